	.target	sm_100a

	.elftype	@"ET_EXEC"


//--------------------- .note.nv.tkinfo           --------------------------
	.section	.note.nv.tkinfo,"",@"SHT_NOTE"
	.sectionflags	@"SHF_NOTE_NV_TKINFO"
	.tkinfo
        /*0018*/ 	.word	0x00000002
        /*0030*/ 	.string	""
        /*0030*/ 	.string	"ptxas"
        /*0030*/ 	.string	"Cuda compilation tools, release 13.0, V13.0.88"
        /*0030*/ 	.string	"Build cuda_13.0.r13.0/compiler.36424714_0"
        /*0030*/ 	.string	"-arch sm_100a -m 64 "



//--------------------- .note.nv.cuinfo           --------------------------
	.section	.note.nv.cuinfo,"",@"SHT_NOTE"
	.sectionflags	@"SHF_NOTE_NV_CUINFO"
        /*0018*/ 	.short	0x0002
        /*001a*/ 	.short	0x0064
        /*001c*/ 	.short	0x0082
	.zero		2


//--------------------- .nv.info                  --------------------------
	.section	.nv.info,"",@"SHT_CUDA_INFO"
	.align	4


	//----- nvinfo : EIATTR_REGCOUNT
	.align		4
        /*0000*/ 	.byte	0x04, 0x2f
        /*0002*/ 	.short	(.L_1 - .L_0)
	.align		4
.L_0:
        /*0004*/ 	.word	index@(_ZN10layer_norm31ln_parallel_residual_bwd_kernelINS_13Kernel_traitsIfffffjLj1280ELj1ELj4ELj1ELj16ENS_18Kernel_traits_baseILj1280EfffffjLj128EEEEELb1ELb1ELb1EEEvNS_9BwdParamsE)
        /*0008*/ 	.word	0x000000ff


	//----- nvinfo : EIATTR_FRAME_SIZE
	.align		4
.L_1:
        /*000c*/ 	.byte	0x04, 0x11
        /*000e*/ 	.short	(.L_3 - .L_2)
	.align		4
.L_2:
        /*0010*/ 	.word	index@(_ZN10layer_norm31ln_parallel_residual_bwd_kernelINS_13Kernel_traitsIfffffjLj1280ELj1ELj4ELj1ELj16ENS_18Kernel_traits_baseILj1280EfffffjLj128EEEEELb1ELb1ELb1EEEvNS_9BwdParamsE)
        /*0014*/ 	.word	0x000000b0


	//----- nvinfo : EIATTR_REGCOUNT
	.align		4
.L_3:
        /*0018*/ 	.byte	0x04, 0x2f
        /*001a*/ 	.short	(.L_5 - .L_4)
	.align		4
.L_4:
        /*001c*/ 	.word	index@(_ZN10layer_norm40ln_parallel_residual_bwd_finalize_kernelINS_22Kernel_traits_finalizeILj1280EfffffjLb0ELj1024ELj4ENS_18Kernel_traits_baseILj1280EfffffjLj1024EEEEELb1EEEvNS_9BwdParamsE)
        /*0020*/ 	.word	0x00000020


	//----- nvinfo : EIATTR_FRAME_SIZE
	.align		4
.L_5:
        /*0024*/ 	.byte	0x04, 0x11
        /*0026*/ 	.short	(.L_7 - .L_6)
	.align		4
.L_6:
        /*0028*/ 	.word	index@(_ZN10layer_norm40ln_parallel_residual_bwd_finalize_kernelINS_22Kernel_traits_finalizeILj1280EfffffjLb0ELj1024ELj4ENS_18Kernel_traits_baseILj1280EfffffjLj1024EEEEELb1EEEvNS_9BwdParamsE)
        /*002c*/ 	.word	0x00000000


	//----- nvinfo : EIATTR_REGCOUNT
	.align		4
.L_7:
        /*0030*/ 	.byte	0x04, 0x2f
        /*0032*/ 	.short	(.L_9 - .L_8)
	.align		4
.L_8:
        /*0034*/ 	.word	index@(_ZN10layer_norm22ln_bwd_finalize_kernelINS_22Kernel_traits_finalizeILj1280EfffffjLb0ELj1024ELj4ENS_18Kernel_traits_baseILj1280EfffffjLj1024EEEEELb0ELb1EEEvNS_9BwdParamsE)
        /*0038*/ 	.word	0x0000003f


	//----- nvinfo : EIATTR_FRAME_SIZE
	.align		4
.L_9:
        /*003c*/ 	.byte	0x04, 0x11
        /*003e*/ 	.short	(.L_11 - .L_10)
	.align		4
.L_10:
        /*0040*/ 	.word	index@(_ZN10layer_norm22ln_bwd_finalize_kernelINS_22Kernel_traits_finalizeILj1280EfffffjLb0ELj1024ELj4ENS_18Kernel_traits_baseILj1280EfffffjLj1024EEEEELb0ELb1EEEvNS_9BwdParamsE)
        /*0044*/ 	.word	0x00000000


	//----- nvinfo : EIATTR_REGCOUNT
	.align		4
.L_11:
        /*0048*/ 	.byte	0x04, 0x2f
        /*004a*/ 	.short	(.L_13 - .L_12)
	.align		4
.L_12:
        /*004c*/ 	.word	index@(_ZN10layer_norm31ln_parallel_residual_bwd_kernelINS_13Kernel_traitsIfffffjLj1280ELj1ELj4ELj1ELj16ENS_18Kernel_traits_baseILj1280EfffffjLj128EEEEELb1ELb1ELb0EEEvNS_9BwdParamsE)
        /*0050*/ 	.word	0x000000ff


	//----- nvinfo : EIATTR_FRAME_SIZE
	.align		4
.L_13:
        /*0054*/ 	.byte	0x04, 0x11
        /*0056*/ 	.short	(.L_15 - .L_14)
	.align		4
.L_14:
        /*0058*/ 	.word	index@(_ZN10layer_norm31ln_parallel_residual_bwd_kernelINS_13Kernel_traitsIfffffjLj1280ELj1ELj4ELj1ELj16ENS_18Kernel_traits_baseILj1280EfffffjLj128EEEEELb1ELb1ELb0EEEvNS_9BwdParamsE)
        /*005c*/ 	.word	0x00000090


	//----- nvinfo : EIATTR_REGCOUNT
	.align		4
.L_15:
        /*0060*/ 	.byte	0x04, 0x2f
        /*0062*/ 	.short	(.L_17 - .L_16)
	.align		4
.L_16:
        /*0064*/ 	.word	index@(_ZN10layer_norm40ln_parallel_residual_bwd_finalize_kernelINS_22Kernel_traits_finalizeILj1280EfffffjLb0ELj1024ELj4ENS_18Kernel_traits_baseILj1280EfffffjLj1024EEEEELb0EEEvNS_9BwdParamsE)
        /*0068*/ 	.word	0x00000020


	//----- nvinfo : EIATTR_FRAME_SIZE
	.align		4
.L_17:
        /*006c*/ 	.byte	0x04, 0x11
        /*006e*/ 	.short	(.L_19 - .L_18)
	.align		4
.L_18:
        /*0070*/ 	.word	index@(_ZN10layer_norm40ln_parallel_residual_bwd_finalize_kernelINS_22Kernel_traits_finalizeILj1280EfffffjLb0ELj1024ELj4ENS_18Kernel_traits_baseILj1280EfffffjLj1024EEEEELb0EEEvNS_9BwdParamsE)
        /*0074*/ 	.word	0x00000000


	//----- nvinfo : EIATTR_REGCOUNT
	.align		4
.L_19:
        /*0078*/ 	.byte	0x04, 0x2f
        /*007a*/ 	.short	(.L_21 - .L_20)
	.align		4
.L_20:
        /*007c*/ 	.word	index@(_ZN10layer_norm22ln_bwd_finalize_kernelINS_22Kernel_traits_finalizeILj1280EfffffjLb0ELj1024ELj4ENS_18Kernel_traits_baseILj1280EfffffjLj1024EEEEELb0ELb0EEEvNS_9BwdParamsE)
        /*0080*/ 	.word	0x0000003f


	//----- nvinfo : EIATTR_FRAME_SIZE
	.align		4
.L_21:
        /*0084*/ 	.byte	0x04, 0x11
        /*0086*/ 	.short	(.L_23 - .L_22)
	.align		4
.L_22:
        /*0088*/ 	.word	index@(_ZN10layer_norm22ln_bwd_finalize_kernelINS_22Kernel_traits_finalizeILj1280EfffffjLb0ELj1024ELj4ENS_18Kernel_traits_baseILj1280EfffffjLj1024EEEEELb0ELb0EEEvNS_9BwdParamsE)
        /*008c*/ 	.word	0x00000000


	//----- nvinfo : EIATTR_REGCOUNT
	.align		4
.L_23:
        /*0090*/ 	.byte	0x04, 0x2f
        /*0092*/ 	.short	(.L_25 - .L_24)
	.align		4
.L_24:
        /*0094*/ 	.word	index@(_ZN10layer_norm31ln_parallel_residual_bwd_kernelINS_13Kernel_traitsIfffffjLj1280ELj1ELj4ELj1ELj16ENS_18Kernel_traits_baseILj1280EfffffjLj128EEEEELb1ELb0ELb1EEEvNS_9BwdParamsE)
        /*0098*/ 	.word	0x000000ff


	//----- nvinfo : EIATTR_FRAME_SIZE
	.align		4
.L_25:
        /*009c*/ 	.byte	0x04, 0x11
        /*009e*/ 	.short	(.L_27 - .L_26)
	.align		4
.L_26:
        /*00a0*/ 	.word	index@(_ZN10layer_norm31ln_parallel_residual_bwd_kernelINS_13Kernel_traitsIfffffjLj1280ELj1ELj4ELj1ELj16ENS_18Kernel_traits_baseILj1280EfffffjLj128EEEEELb1ELb0ELb1EEEvNS_9BwdParamsE)
        /*00a4*/ 	.word	0x00000298


	//----- nvinfo : EIATTR_REGCOUNT
	.align		4
.L_27:
        /*00a8*/ 	.byte	0x04, 0x2f
        /*00aa*/ 	.short	(.L_29 - .L_28)
	.align		4
.L_28:
        /*00ac*/ 	.word	index@(_ZN10layer_norm31ln_parallel_residual_bwd_kernelINS_13Kernel_traitsIfffffjLj1280ELj1ELj4ELj1ELj16ENS_18Kernel_traits_baseILj1280EfffffjLj128EEEEELb1ELb0ELb0EEEvNS_9BwdParamsE)
        /*00b0*/ 	.word	0x000000ff


	//----- nvinfo : EIATTR_FRAME_SIZE
	.align		4
.L_29:
        /*00b4*/ 	.byte	0x04, 0x11
        /*00b6*/ 	.short	(.L_31 - .L_30)
	.align		4
.L_30:
        /*00b8*/ 	.word	index@(_ZN10layer_norm31ln_parallel_residual_bwd_kernelINS_13Kernel_traitsIfffffjLj1280ELj1ELj4ELj1ELj16ENS_18Kernel_traits_baseILj1280EfffffjLj128EEEEELb1ELb0ELb0EEEvNS_9BwdParamsE)
        /*00bc*/ 	.word	0x00000290


	//----- nvinfo : EIATTR_REGCOUNT
	.align		4
.L_31:
        /*00c0*/ 	.byte	0x04, 0x2f
        /*00c2*/ 	.short	(.L_33 - .L_32)
	.align		4
.L_32:
        /*00c4*/ 	.word	index@(_ZN10layer_norm31ln_parallel_residual_bwd_kernelINS_13Kernel_traitsIfffffjLj1280ELj1ELj4ELj1ELj16ENS_18Kernel_traits_baseILj1280EfffffjLj128EEEEELb0ELb1ELb1EEEvNS_9BwdParamsE)
        /*00c8*/ 	.word	0x000000ff


	//----- nvinfo : EIATTR_FRAME_SIZE
	.align		4
.L_33:
        /*00cc*/ 	.byte	0x04, 0x11
        /*00ce*/ 	.short	(.L_35 - .L_34)
	.align		4
.L_34:
        /*00d0*/ 	.word	index@(_ZN10layer_norm31ln_parallel_residual_bwd_kernelINS_13Kernel_traitsIfffffjLj1280ELj1ELj4ELj1ELj16ENS_18Kernel_traits_baseILj1280EfffffjLj128EEEEELb0ELb1ELb1EEEvNS_9BwdParamsE)
        /*00d4*/ 	.word	0x000001d0


	//----- nvinfo : EIATTR_REGCOUNT
	.align		4
.L_35:
        /*00d8*/ 	.byte	0x04, 0x2f
        /*00da*/ 	.short	(.L_37 - .L_36)
	.align		4
.L_36:
        /*00dc*/ 	.word	index@(_ZN10layer_norm31ln_parallel_residual_bwd_kernelINS_13Kernel_traitsIfffffjLj1280ELj1ELj4ELj1ELj16ENS_18Kernel_traits_baseILj1280EfffffjLj128EEEEELb0ELb1ELb0EEEvNS_9BwdParamsE)
        /*00e0*/ 	.word	0x000000ff


	//----- nvinfo : EIATTR_FRAME_SIZE
	.align		4
.L_37:
        /*00e4*/ 	.byte	0x04, 0x11
        /*00e6*/ 	.short	(.L_39 - .L_38)
	.align		4
.L_38:
        /*00e8*/ 	.word	index@(_ZN10layer_norm31ln_parallel_residual_bwd_kernelINS_13Kernel_traitsIfffffjLj1280ELj1ELj4ELj1ELj16ENS_18Kernel_traits_baseILj1280EfffffjLj128EEEEELb0ELb1ELb0EEEvNS_9BwdParamsE)
        /*00ec*/ 	.word	0x00000040


	//----- nvinfo : EIATTR_REGCOUNT
	.align		4
.L_39:
        /*00f0*/ 	.byte	0x04, 0x2f
        /*00f2*/ 	.short	(.L_41 - .L_40)
	.align		4
.L_40:
        /*00f4*/ 	.word	index@(_ZN10layer_norm31ln_parallel_residual_bwd_kernelINS_13Kernel_traitsIfffffjLj1280ELj1ELj4ELj1ELj16ENS_18Kernel_traits_baseILj1280EfffffjLj128EEEEELb0ELb0ELb1EEEvNS_9BwdParamsE)
        /*00f8*/ 	.word	0x000000ff


	//----- nvinfo : EIATTR_FRAME_SIZE
	.align		4
.L_41:
        /*00fc*/ 	.byte	0x04, 0x11
        /*00fe*/ 	.short	(.L_43 - .L_42)
	.align		4
.L_42:
        /*0100*/ 	.word	index@(_ZN10layer_norm31ln_parallel_residual_bwd_kernelINS_13Kernel_traitsIfffffjLj1280ELj1ELj4ELj1ELj16ENS_18Kernel_traits_baseILj1280EfffffjLj128EEEEELb0ELb0ELb1EEEvNS_9BwdParamsE)
        /*0104*/ 	.word	0x00000268


	//----- nvinfo : EIATTR_REGCOUNT
	.align		4
.L_43:
        /*0108*/ 	.byte	0x04, 0x2f
        /*010a*/ 	.short	(.L_45 - .L_44)
	.align		4
.L_44:
        /*010c*/ 	.word	index@(_ZN10layer_norm31ln_parallel_residual_bwd_kernelINS_13Kernel_traitsIfffffjLj1280ELj1ELj4ELj1ELj16ENS_18Kernel_traits_baseILj1280EfffffjLj128EEEEELb0ELb0ELb0EEEvNS_9BwdParamsE)
        /*0110*/ 	.word	0x000000ff


	//----- nvinfo : EIATTR_FRAME_SIZE
	.align		4
.L_45:
        /*0114*/ 	.byte	0x04, 0x11
        /*0116*/ 	.short	(.L_47 - .L_46)
	.align		4
.L_46:
        /*0118*/ 	.word	index@(_ZN10layer_norm31ln_parallel_residual_bwd_kernelINS_13Kernel_traitsIfffffjLj1280ELj1ELj4ELj1ELj16ENS_18Kernel_traits_baseILj1280EfffffjLj128EEEEELb0ELb0ELb0EEEvNS_9BwdParamsE)
        /*011c*/ 	.word	0x00000240


	//----- nvinfo : EIATTR_REGCOUNT
	.align		4
.L_47:
        /*0120*/ 	.byte	0x04, 0x2f
        /*0122*/ 	.short	(.L_49 - .L_48)
	.align		4
.L_48:
        /*0124*/ 	.word	index@(_ZN10layer_norm31ln_parallel_residual_bwd_kernelINS_13Kernel_traitsI6__halfffffjLj1280ELj1ELj4ELj1ELj16ENS_18Kernel_traits_baseILj1280ES2_ffffjLj128EEEEELb1ELb1ELb1EEEvNS_9BwdParamsE)
        /*0128*/ 	.word	0x000000ff


	//----- nvinfo : EIATTR_FRAME_SIZE
	.align		4
.L_49:
        /*012c*/ 	.byte	0x04, 0x11
        /*012e*/ 	.short	(.L_51 - .L_50)
	.align		4
.L_50:
        /*0130*/ 	.word	index@(_ZN10layer_norm31ln_parallel_residual_bwd_kernelINS_13Kernel_traitsI6__halfffffjLj1280ELj1ELj4ELj1ELj16ENS_18Kernel_traits_baseILj1280ES2_ffffjLj128EEEEELb1ELb1ELb1EEEvNS_9BwdParamsE)
        /*0134*/ 	.word	0x000000c8


	//----- nvinfo : EIATTR_REGCOUNT
	.align		4
.L_51:
        /*0138*/ 	.byte	0x04, 0x2f
        /*013a*/ 	.short	(.L_53 - .L_52)
	.align		4
.L_52:
        /*013c*/ 	.word	index@(_ZN10layer_norm40ln_parallel_residual_bwd_finalize_kernelINS_22Kernel_traits_finalizeILj1280E6__halfffffjLb0ELj1024ELj4ENS_18Kernel_traits_baseILj1280ES2_ffffjLj1024EEEEELb1EEEvNS_9BwdParamsE)
        /*0140*/ 	.word	0x00000020


	//----- nvinfo : EIATTR_FRAME_SIZE
	.align		4
.L_53:
        /*0144*/ 	.byte	0x04, 0x11
        /*0146*/ 	.short	(.L_55 - .L_54)
	.align		4
.L_54:
        /*0148*/ 	.word	index@(_ZN10layer_norm40ln_parallel_residual_bwd_finalize_kernelINS_22Kernel_traits_finalizeILj1280E6__halfffffjLb0ELj1024ELj4ENS_18Kernel_traits_baseILj1280ES2_ffffjLj1024EEEEELb1EEEvNS_9BwdParamsE)
        /*014c*/ 	.word	0x00000000


	//----- nvinfo : EIATTR_REGCOUNT
	.align		4
.L_55:
        /*0150*/ 	.byte	0x04, 0x2f
        /*0152*/ 	.short	(.L_57 - .L_56)
	.align		4
.L_56:
        /*0154*/ 	.word	index@(_ZN10layer_norm22ln_bwd_finalize_kernelINS_22Kernel_traits_finalizeILj1280E6__halfffffjLb0ELj1024ELj4ENS_18Kernel_traits_baseILj1280ES2_ffffjLj1024EEEEELb0ELb1EEEvNS_9BwdParamsE)
        /*0158*/ 	.word	0x0000003f


	//----- nvinfo : EIATTR_FRAME_SIZE
	.align		4
.L_57:
        /*015c*/ 	.byte	0x04, 0x11
        /*015e*/ 	.short	(.L_59 - .L_58)
	.align		4
.L_58:
        /*0160*/ 	.word	index@(_ZN10layer_norm22ln_bwd_finalize_kernelINS_22Kernel_traits_finalizeILj1280E6__halfffffjLb0ELj1024ELj4ENS_18Kernel_traits_baseILj1280ES2_ffffjLj1024EEEEELb0ELb1EEEvNS_9BwdParamsE)
        /*0164*/ 	.word	0x00000000


	//----- nvinfo : EIATTR_REGCOUNT
	.align		4
.L_59:
        /*0168*/ 	.byte	0x04, 0x2f
        /*016a*/ 	.short	(.L_61 - .L_60)
	.align		4
.L_60:
        /*016c*/ 	.word	index@(_ZN10layer_norm31ln_parallel_residual_bwd_kernelINS_13Kernel_traitsI6__halfffffjLj1280ELj1ELj4ELj1ELj16ENS_18Kernel_traits_baseILj1280ES2_ffffjLj128EEEEELb1ELb1ELb0EEEvNS_9BwdParamsE)
        /*0170*/ 	.word	0x000000ff


	//----- nvinfo : EIATTR_FRAME_SIZE
	.align		4
.L_61:
        /*0174*/ 	.byte	0x04, 0x11
        /*0176*/ 	.short	(.L_63 - .L_62)
	.align		4
.L_62:
        /*0178*/ 	.word	index@(_ZN10layer_norm31ln_parallel_residual_bwd_kernelINS_13Kernel_traitsI6__halfffffjLj1280ELj1ELj4ELj1ELj16ENS_18Kernel_traits_baseILj1280ES2_ffffjLj128EEEEELb1ELb1ELb0EEEvNS_9BwdParamsE)
        /*017c*/ 	.word	0x00000040


	//----- nvinfo : EIATTR_REGCOUNT
	.align		4
.L_63:
        /*0180*/ 	.byte	0x04, 0x2f
        /*0182*/ 	.short	(.L_65 - .L_64)
	.align		4
.L_64:
        /*0184*/ 	.word	index@(_ZN10layer_norm40ln_parallel_residual_bwd_finalize_kernelINS_22Kernel_traits_finalizeILj1280E6__halfffffjLb0ELj1024ELj4ENS_18Kernel_traits_baseILj1280ES2_ffffjLj1024EEEEELb0EEEvNS_9BwdParamsE)
        /*0188*/ 	.word	0x00000020


	//----- nvinfo : EIATTR_FRAME_SIZE
	.align		4
.L_65:
        /*018c*/ 	.byte	0x04, 0x11
        /*018e*/ 	.short	(.L_67 - .L_66)
	.align		4
.L_66:
        /*0190*/ 	.word	index@(_ZN10layer_norm40ln_parallel_residual_bwd_finalize_kernelINS_22Kernel_traits_finalizeILj1280E6__halfffffjLb0ELj1024ELj4ENS_18Kernel_traits_baseILj1280ES2_ffffjLj1024EEEEELb0EEEvNS_9BwdParamsE)
        /*0194*/ 	.word	0x00000000


	//----- nvinfo : EIATTR_REGCOUNT
	.align		4
.L_67:
        /*0198*/ 	.byte	0x04, 0x2f
        /*019a*/ 	.short	(.L_69 - .L_68)
	.align		4
.L_68:
        /*019c*/ 	.word	index@(_ZN10layer_norm22ln_bwd_finalize_kernelINS_22Kernel_traits_finalizeILj1280E6__halfffffjLb0ELj1024ELj4ENS_18Kernel_traits_baseILj1280ES2_ffffjLj1024EEEEELb0ELb0EEEvNS_9BwdParamsE)
        /*01a0*/ 	.word	0x0000003f


	//----- nvinfo : EIATTR_FRAME_SIZE
	.align		4
.L_69:
        /*01a4*/ 	.byte	0x04, 0x11
        /*01a6*/ 	.short	(.L_71 - .L_70)
	.align		4
.L_70:
        /*01a8*/ 	.word	index@(_ZN10layer_norm22ln_bwd_finalize_kernelINS_22Kernel_traits_finalizeILj1280E6__halfffffjLb0ELj1024ELj4ENS_18Kernel_traits_baseILj1280ES2_ffffjLj1024EEEEELb0ELb0EEEvNS_9BwdParamsE)
        /*01ac*/ 	.word	0x00000000


	//----- nvinfo : EIATTR_REGCOUNT
	.align		4
.L_71:
        /*01b0*/ 	.byte	0x04, 0x2f
        /*01b2*/ 	.short	(.L_73 - .L_72)
	.align		4
.L_72:
        /*01b4*/ 	.word	index@(_ZN10layer_norm31ln_parallel_residual_bwd_kernelINS_13Kernel_traitsI6__halfffffjLj1280ELj1ELj4ELj1ELj16ENS_18Kernel_traits_baseILj1280ES2_ffffjLj128EEEEELb1ELb0ELb1EEEvNS_9BwdParamsE)
        /*01b8*/ 	.word	0x000000ff


	//----- nvinfo : EIATTR_FRAME_SIZE
	.align		4
.L_73:
        /*01bc*/ 	.byte	0x04, 0x11
        /*01be*/ 	.short	(.L_75 - .L_74)
	.align		4
.L_74:
        /*01c0*/ 	.word	index@(_ZN10layer_norm31ln_parallel_residual_bwd_kernelINS_13Kernel_traitsI6__halfffffjLj1280ELj1ELj4ELj1ELj16ENS_18Kernel_traits_baseILj1280ES2_ffffjLj128EEEEELb1ELb0ELb1EEEvNS_9BwdParamsE)
        /*01c4*/ 	.word	0x00000298


	//----- nvinfo : EIATTR_REGCOUNT
	.align		4
.L_75:
        /*01c8*/ 	.byte	0x04, 0x2f
        /*01ca*/ 	.short	(.L_77 - .L_76)
	.align		4
.L_76:
        /*01cc*/ 	.word	index@(_ZN10layer_norm31ln_parallel_residual_bwd_kernelINS_13Kernel_traitsI6__halfffffjLj1280ELj1ELj4ELj1ELj16ENS_18Kernel_traits_baseILj1280ES2_ffffjLj128EEEEELb1ELb0ELb0EEEvNS_9BwdParamsE)
        /*01d0*/ 	.word	0x000000ff


	//----- nvinfo : EIATTR_FRAME_SIZE
	.align		4
.L_77:
        /*01d4*/ 	.byte	0x04, 0x11
        /*01d6*/ 	.short	(.L_79 - .L_78)
	.align		4
.L_78:
        /*01d8*/ 	.word	index@(_ZN10layer_norm31ln_parallel_residual_bwd_kernelINS_13Kernel_traitsI6__halfffffjLj1280ELj1ELj4ELj1ELj16ENS_18Kernel_traits_baseILj1280ES2_ffffjLj128EEEEELb1ELb0ELb0EEEvNS_9BwdParamsE)
        /*01dc*/ 	.word	0x000001e0


	//----- nvinfo : EIATTR_REGCOUNT
	.align		4
.L_79:
        /*01e0*/ 	.byte	0x04, 0x2f
        /*01e2*/ 	.short	(.L_81 - .L_80)
	.align		4
.L_80:
        /*01e4*/ 	.word	index@(_ZN10layer_norm31ln_parallel_residual_bwd_kernelINS_13Kernel_traitsI6__halfffffjLj1280ELj1ELj4ELj1ELj16ENS_18Kernel_traits_baseILj1280ES2_ffffjLj128EEEEELb0ELb1ELb1EEEvNS_9BwdParamsE)
        /*01e8*/ 	.word	0x000000ff


	//----- nvinfo : EIATTR_FRAME_SIZE
	.align		4
.L_81:
        /*01ec*/ 	.byte	0x04, 0x11
        /*01ee*/ 	.short	(.L_83 - .L_82)
	.align		4
.L_82:
        /*01f0*/ 	.word	index@(_ZN10layer_norm31ln_parallel_residual_bwd_kernelINS_13Kernel_traitsI6__halfffffjLj1280ELj1ELj4ELj1ELj16ENS_18Kernel_traits_baseILj1280ES2_ffffjLj128EEEEELb0ELb1ELb1EEEvNS_9BwdParamsE)
        /*01f4*/ 	.word	0x00000158


	//----- nvinfo : EIATTR_REGCOUNT
	.align		4
.L_83:
        /*01f8*/ 	.byte	0x04, 0x2f
        /*01fa*/ 	.short	(.L_85 - .L_84)
	.align		4
.L_84:
        /*01fc*/ 	.word	index@(_ZN10layer_norm31ln_parallel_residual_bwd_kernelINS_13Kernel_traitsI6__halfffffjLj1280ELj1ELj4ELj1ELj16ENS_18Kernel_traits_baseILj1280ES2_ffffjLj128EEEEELb0ELb1ELb0EEEvNS_9BwdParamsE)
        /*0200*/ 	.word	0x000000fe


	//----- nvinfo : EIATTR_FRAME_SIZE
	.align		4
.L_85:
        /*0204*/ 	.byte	0x04, 0x11
        /*0206*/ 	.short	(.L_87 - .L_86)
	.align		4
.L_86:
        /*0208*/ 	.word	index@(_ZN10layer_norm31ln_parallel_residual_bwd_kernelINS_13Kernel_traitsI6__halfffffjLj1280ELj1ELj4ELj1ELj16ENS_18Kernel_traits_baseILj1280ES2_ffffjLj128EEEEELb0ELb1ELb0EEEvNS_9BwdParamsE)
        /*020c*/ 	.word	0x00000000


	//----- nvinfo : EIATTR_REGCOUNT
	.align		4
.L_87:
        /*0210*/ 	.byte	0x04, 0x2f
        /*0212*/ 	.short	(.L_89 - .L_88)
	.align		4
.L_88:
        /*0214*/ 	.word	index@(_ZN10layer_norm31ln_parallel_residual_bwd_kernelINS_13Kernel_traitsI6__halfffffjLj1280ELj1ELj4ELj1ELj16ENS_18Kernel_traits_baseILj1280ES2_ffffjLj128EEEEELb0ELb0ELb1EEEvNS_9BwdParamsE)
        /*0218*/ 	.word	0x000000ff


	//----- nvinfo : EIATTR_FRAME_SIZE
	.align		4
.L_89:
        /*021c*/ 	.byte	0x04, 0x11
        /*021e*/ 	.short	(.L_91 - .L_90)
	.align		4
.L_90:
        /*0220*/ 	.word	index@(_ZN10layer_norm31ln_parallel_residual_bwd_kernelINS_13Kernel_traitsI6__halfffffjLj1280ELj1ELj4ELj1ELj16ENS_18Kernel_traits_baseILj1280ES2_ffffjLj128EEEEELb0ELb0ELb1EEEvNS_9BwdParamsE)
        /*0224*/ 	.word	0x00000260


	//----- nvinfo : EIATTR_REGCOUNT
	.align		4
.L_91:
        /*0228*/ 	.byte	0x04, 0x2f
        /*022a*/ 	.short	(.L_93 - .L_92)
	.align		4
.L_92:
        /*022c*/ 	.word	index@(_ZN10layer_norm31ln_parallel_residual_bwd_kernelINS_13Kernel_traitsI6__halfffffjLj1280ELj1ELj4ELj1ELj16ENS_18Kernel_traits_baseILj1280ES2_ffffjLj128EEEEELb0ELb0ELb0EEEvNS_9BwdParamsE)
        /*0230*/ 	.word	0x000000ff


	//----- nvinfo : EIATTR_FRAME_SIZE
	.align		4
.L_93:
        /*0234*/ 	.byte	0x04, 0x11
        /*0236*/ 	.short	(.L_95 - .L_94)
	.align		4
.L_94:
        /*0238*/ 	.word	index@(_ZN10layer_norm31ln_parallel_residual_bwd_kernelINS_13Kernel_traitsI6__halfffffjLj1280ELj1ELj4ELj1ELj16ENS_18Kernel_traits_baseILj1280ES2_ffffjLj128EEEEELb0ELb0ELb0EEEvNS_9BwdParamsE)
        /*023c*/ 	.word	0x00000188


	//----- nvinfo : EIATTR_REGCOUNT
	.align		4
.L_95:
        /*0240*/ 	.byte	0x04, 0x2f
        /*0242*/ 	.short	(.L_97 - .L_96)
	.align		4
.L_96:
        /*0244*/ 	.word	index@(_ZN10layer_norm31ln_parallel_residual_bwd_kernelINS_13Kernel_traitsIf6__halffS2_fjLj1280ELj1ELj4ELj1ELj16ENS_18Kernel_traits_baseILj1280EfS2_fS2_fjLj128EEEEELb1ELb1ELb1EEEvNS_9BwdParamsE)
        /*0248*/ 	.word	0x000000ff


	//----- nvinfo : EIATTR_FRAME_SIZE
	.align		4
.L_97:
        /*024c*/ 	.byte	0x04, 0x11
        /*024e*/ 	.short	(.L_99 - .L_98)
	.align		4
.L_98:
        /*0250*/ 	.word	index@(_ZN10layer_norm31ln_parallel_residual_bwd_kernelINS_13Kernel_traitsIf6__halffS2_fjLj1280ELj1ELj4ELj1ELj16ENS_18Kernel_traits_baseILj1280EfS2_fS2_fjLj128EEEEELb1ELb1ELb1EEEvNS_9BwdParamsE)
        /*0254*/ 	.word	0x000000a8


	//----- nvinfo : EIATTR_REGCOUNT
	.align		4
.L_99:
        /*0258*/ 	.byte	0x04, 0x2f
        /*025a*/ 	.short	(.L_101 - .L_100)
	.align		4
.L_100:
        /*025c*/ 	.word	index@(_ZN10layer_norm40ln_parallel_residual_bwd_finalize_kernelINS_22Kernel_traits_finalizeILj1280Ef6__halffS2_fjLb0ELj1024ELj4ENS_18Kernel_traits_baseILj1280EfS2_fS2_fjLj1024EEEEELb1EEEvNS_9BwdParamsE)
        /*0260*/ 	.word	0x00000020


	//----- nvinfo : EIATTR_FRAME_SIZE
	.align		4
.L_101:
        /*0264*/ 	.byte	0x04, 0x11
        /*0266*/ 	.short	(.L_103 - .L_102)
	.align		4
.L_102:
        /*0268*/ 	.word	index@(_ZN10layer_norm40ln_parallel_residual_bwd_finalize_kernelINS_22Kernel_traits_finalizeILj1280Ef6__halffS2_fjLb0ELj1024ELj4ENS_18Kernel_traits_baseILj1280EfS2_fS2_fjLj1024EEEEELb1EEEvNS_9BwdParamsE)
        /*026c*/ 	.word	0x00000000


	//----- nvinfo : EIATTR_REGCOUNT
	.align		4
.L_103:
        /*0270*/ 	.byte	0x04, 0x2f
        /*0272*/ 	.short	(.L_105 - .L_104)
	.align		4
.L_104:
        /*0274*/ 	.word	index@(_ZN10layer_norm22ln_bwd_finalize_kernelINS_22Kernel_traits_finalizeILj1280Ef6__halffS2_fjLb0ELj1024ELj4ENS_18Kernel_traits_baseILj1280EfS2_fS2_fjLj1024EEEEELb0ELb1EEEvNS_9BwdParamsE)
        /*0278*/ 	.word	0x0000003f


	//----- nvinfo : EIATTR_FRAME_SIZE
	.align		4
.L_105:
        /*027c*/ 	.byte	0x04, 0x11
        /*027e*/ 	.short	(.L_107 - .L_106)
	.align		4
.L_106:
        /*0280*/ 	.word	index@(_ZN10layer_norm22ln_bwd_finalize_kernelINS_22Kernel_traits_finalizeILj1280Ef6__halffS2_fjLb0ELj1024ELj4ENS_18Kernel_traits_baseILj1280EfS2_fS2_fjLj1024EEEEELb0ELb1EEEvNS_9BwdParamsE)
        /*0284*/ 	.word	0x00000000


	//----- nvinfo : EIATTR_REGCOUNT
	.align		4
.L_107:
        /*0288*/ 	.byte	0x04, 0x2f
        /*028a*/ 	.short	(.L_109 - .L_108)
	.align		4
.L_108:
        /*028c*/ 	.word	index@(_ZN10layer_norm31ln_parallel_residual_bwd_kernelINS_13Kernel_traitsIf6__halffS2_fjLj1280ELj1ELj4ELj1ELj16ENS_18Kernel_traits_baseILj1280EfS2_fS2_fjLj128EEEEELb1ELb1ELb0EEEvNS_9BwdParamsE)
        /*0290*/ 	.word	0x000000ff


	//----- nvinfo : EIATTR_FRAME_SIZE
	.align		4
.L_109:
        /*0294*/ 	.byte	0x04, 0x11
        /*0296*/ 	.short	(.L_111 - .L_110)
	.align		4
.L_110:
        /*0298*/ 	.word	index@(_ZN10layer_norm31ln_parallel_residual_bwd_kernelINS_13Kernel_traitsIf6__halffS2_fjLj1280ELj1ELj4ELj1ELj16ENS_18Kernel_traits_baseILj1280EfS2_fS2_fjLj128EEEEELb1ELb1ELb0EEEvNS_9BwdParamsE)
        /*029c*/ 	.word	0x000000a8


	//----- nvinfo : EIATTR_REGCOUNT
	.align		4
.L_111:
        /*02a0*/ 	.byte	0x04, 0x2f
        /*02a2*/ 	.short	(.L_113 - .L_112)
	.align		4
.L_112:
        /*02a4*/ 	.word	index@(_ZN10layer_norm40ln_parallel_residual_bwd_finalize_kernelINS_22Kernel_traits_finalizeILj1280Ef6__halffS2_fjLb0ELj1024ELj4ENS_18Kernel_traits_baseILj1280EfS2_fS2_fjLj1024EEEEELb0EEEvNS_9BwdParamsE)
        /*02a8*/ 	.word	0x00000020


	//----- nvinfo : EIATTR_FRAME_SIZE
	.align		4
.L_113:
        /*02ac*/ 	.byte	0x04, 0x11
        /*02ae*/ 	.short	(.L_115 - .L_114)
	.align		4
.L_114:
        /*02b0*/ 	.word	index@(_ZN10layer_norm40ln_parallel_residual_bwd_finalize_kernelINS_22Kernel_traits_finalizeILj1280Ef6__halffS2_fjLb0ELj1024ELj4ENS_18Kernel_traits_baseILj1280EfS2_fS2_fjLj1024EEEEELb0EEEvNS_9BwdParamsE)
        /*02b4*/ 	.word	0x00000000


	//----- nvinfo : EIATTR_REGCOUNT
	.align		4
.L_115:
        /*02b8*/ 	.byte	0x04, 0x2f
        /*02ba*/ 	.short	(.L_117 - .L_116)
	.align		4
.L_116:
        /*02bc*/ 	.word	index@(_ZN10layer_norm22ln_bwd_finalize_kernelINS_22Kernel_traits_finalizeILj1280Ef6__halffS2_fjLb0ELj1024ELj4ENS_18Kernel_traits_baseILj1280EfS2_fS2_fjLj1024EEEEELb0ELb0EEEvNS_9BwdParamsE)
        /*02c0*/ 	.word	0x0000003f


	//----- nvinfo : EIATTR_FRAME_SIZE
	.align		4
.L_117:
        /*02c4*/ 	.byte	0x04, 0x11
        /*02c6*/ 	.short	(.L_119 - .L_118)
	.align		4
.L_118:
        /*02c8*/ 	.word	index@(_ZN10layer_norm22ln_bwd_finalize_kernelINS_22Kernel_traits_finalizeILj1280Ef6__halffS2_fjLb0ELj1024ELj4ENS_18Kernel_traits_baseILj1280EfS2_fS2_fjLj1024EEEEELb0ELb0EEEvNS_9BwdParamsE)
        /*02cc*/ 	.word	0x00000000


	//----- nvinfo : EIATTR_REGCOUNT
	.align		4
.L_119:
        /*02d0*/ 	.byte	0x04, 0x2f
        /*02d2*/ 	.short	(.L_121 - .L_120)
	.align		4
.L_120:
        /*02d4*/ 	.word	index@(_ZN10layer_norm31ln_parallel_residual_bwd_kernelINS_13Kernel_traitsIf6__halffS2_fjLj1280ELj1ELj4ELj1ELj16ENS_18Kernel_traits_baseILj1280EfS2_fS2_fjLj128EEEEELb1ELb0ELb1EEEvNS_9BwdParamsE)
        /*02d8*/ 	.word	0x000000ff


	//----- nvinfo : EIATTR_FRAME_SIZE
	.align		4
.L_121:
        /*02dc*/ 	.byte	0x04, 0x11
        /*02de*/ 	.short	(.L_123 - .L_122)
	.align		4
.L_122:
        /*02e0*/ 	.word	index@(_ZN10layer_norm31ln_parallel_residual_bwd_kernelINS_13Kernel_traitsIf6__halffS2_fjLj1280ELj1ELj4ELj1ELj16ENS_18Kernel_traits_baseILj1280EfS2_fS2_fjLj128EEEEELb1ELb0ELb1EEEvNS_9BwdParamsE)
        /*02e4*/ 	.word	0x00000280


	//----- nvinfo : EIATTR_REGCOUNT
	.align		4
.L_123:
        /*02e8*/ 	.byte	0x04, 0x2f
        /*02ea*/ 	.short	(.L_125 - .L_124)
	.align		4
.L_124:
        /*02ec*/ 	.word	index@(_ZN10layer_norm31ln_parallel_residual_bwd_kernelINS_13Kernel_traitsIf6__halffS2_fjLj1280ELj1ELj4ELj1ELj16ENS_18Kernel_traits_baseILj1280EfS2_fS2_fjLj128EEEEELb1ELb0ELb0EEEvNS_9BwdParamsE)
        /*02f0*/ 	.word	0x000000ff


	//----- nvinfo : EIATTR_FRAME_SIZE
	.align		4
.L_125:
        /*02f4*/ 	.byte	0x04, 0x11
        /*02f6*/ 	.short	(.L_127 - .L_126)
	.align		4
.L_126:
        /*02f8*/ 	.word	index@(_ZN10layer_norm31ln_parallel_residual_bwd_kernelINS_13Kernel_traitsIf6__halffS2_fjLj1280ELj1ELj4ELj1ELj16ENS_18Kernel_traits_baseILj1280EfS2_fS2_fjLj128EEEEELb1ELb0ELb0EEEvNS_9BwdParamsE)
        /*02fc*/ 	.word	0x000002a0


	//----- nvinfo : EIATTR_REGCOUNT
	.align		4
.L_127:
        /*0300*/ 	.byte	0x04, 0x2f
        /*0302*/ 	.short	(.L_129 - .L_128)
	.align		4
.L_128:
        /*0304*/ 	.word	index@(_ZN10layer_norm31ln_parallel_residual_bwd_kernelINS_13Kernel_traitsIf6__halffS2_fjLj1280ELj1ELj4ELj1ELj16ENS_18Kernel_traits_baseILj1280EfS2_fS2_fjLj128EEEEELb0ELb1ELb1EEEvNS_9BwdParamsE)
        /*0308*/ 	.word	0x000000ff


	//----- nvinfo : EIATTR_FRAME_SIZE
	.align		4
.L_129:
        /*030c*/ 	.byte	0x04, 0x11
        /*030e*/ 	.short	(.L_131 - .L_130)
	.align		4
.L_130:
        /*0310*/ 	.word	index@(_ZN10layer_norm31ln_parallel_residual_bwd_kernelINS_13Kernel_traitsIf6__halffS2_fjLj1280ELj1ELj4ELj1ELj16ENS_18Kernel_traits_baseILj1280EfS2_fS2_fjLj128EEEEELb0ELb1ELb1EEEvNS_9BwdParamsE)
        /*0314*/ 	.word	0x00000040


	//----- nvinfo : EIATTR_REGCOUNT
	.align		4
.L_131:
        /*0318*/ 	.byte	0x04, 0x2f
        /*031a*/ 	.short	(.L_133 - .L_132)
	.align		4
.L_132:
        /*031c*/ 	.word	index@(_ZN10layer_norm31ln_parallel_residual_bwd_kernelINS_13Kernel_traitsIf6__halffS2_fjLj1280ELj1ELj4ELj1ELj16ENS_18Kernel_traits_baseILj1280EfS2_fS2_fjLj128EEEEELb0ELb1ELb0EEEvNS_9BwdParamsE)
        /*0320*/ 	.word	0x000000ff


	//----- nvinfo : EIATTR_FRAME_SIZE
	.align		4
.L_133:
        /*0324*/ 	.byte	0x04, 0x11
        /*0326*/ 	.short	(.L_135 - .L_134)
	.align		4
.L_134:
        /*0328*/ 	.word	index@(_ZN10layer_norm31ln_parallel_residual_bwd_kernelINS_13Kernel_traitsIf6__halffS2_fjLj1280ELj1ELj4ELj1ELj16ENS_18Kernel_traits_baseILj1280EfS2_fS2_fjLj128EEEEELb0ELb1ELb0EEEvNS_9BwdParamsE)
        /*032c*/ 	.word	0x00000060


	//----- nvinfo : EIATTR_REGCOUNT
	.align		4
.L_135:
        /*0330*/ 	.byte	0x04, 0x2f
        /*0332*/ 	.short	(.L_137 - .L_136)
	.align		4
.L_136:
        /*0334*/ 	.word	index@(_ZN10layer_norm31ln_parallel_residual_bwd_kernelINS_13Kernel_traitsIf6__halffS2_fjLj1280ELj1ELj4ELj1ELj16ENS_18Kernel_traits_baseILj1280EfS2_fS2_fjLj128EEEEELb0ELb0ELb1EEEvNS_9BwdParamsE)
        /*0338*/ 	.word	0x000000ff


	//----- nvinfo : EIATTR_FRAME_SIZE
	.align		4
.L_137:
        /*033c*/ 	.byte	0x04, 0x11
        /*033e*/ 	.short	(.L_139 - .L_138)
	.align		4
.L_138:
        /*0340*/ 	.word	index@(_ZN10layer_norm31ln_parallel_residual_bwd_kernelINS_13Kernel_traitsIf6__halffS2_fjLj1280ELj1ELj4ELj1ELj16ENS_18Kernel_traits_baseILj1280EfS2_fS2_fjLj128EEEEELb0ELb0ELb1EEEvNS_9BwdParamsE)
        /*0344*/ 	.word	0x00000228


	//----- nvinfo : EIATTR_REGCOUNT
	.align		4
.L_139:
        /*0348*/ 	.byte	0x04, 0x2f
        /*034a*/ 	.short	(.L_141 - .L_140)
	.align		4
.L_140:
        /*034c*/ 	.word	index@(_ZN10layer_norm31ln_parallel_residual_bwd_kernelINS_13Kernel_traitsIf6__halffS2_fjLj1280ELj1ELj4ELj1ELj16ENS_18Kernel_traits_baseILj1280EfS2_fS2_fjLj128EEEEELb0ELb0ELb0EEEvNS_9BwdParamsE)
        /*0350*/ 	.word	0x000000ff


	//----- nvinfo : EIATTR_FRAME_SIZE
	.align		4
.L_141:
        /*0354*/ 	.byte	0x04, 0x11
        /*0356*/ 	.short	(.L_143 - .L_142)
	.align		4
.L_142:
        /*0358*/ 	.word	index@(_ZN10layer_norm31ln_parallel_residual_bwd_kernelINS_13Kernel_traitsIf6__halffS2_fjLj1280ELj1ELj4ELj1ELj16ENS_18Kernel_traits_baseILj1280EfS2_fS2_fjLj128EEEEELb0ELb0ELb0EEEvNS_9BwdParamsE)
        /*035c*/ 	.word	0x00000258


	//----- nvinfo : EIATTR_REGCOUNT
	.align		4
.L_143:
        /*0360*/ 	.byte	0x04, 0x2f
        /*0362*/ 	.short	(.L_145 - .L_144)
	.align		4
.L_144:
        /*0364*/ 	.word	index@(_ZN10layer_norm31ln_parallel_residual_bwd_kernelINS_13Kernel_traitsI6__halfS2_fS2_fjLj1280ELj1ELj4ELj1ELj16ENS_18Kernel_traits_baseILj1280ES2_S2_fS2_fjLj128EEEEELb1ELb1ELb1EEEvNS_9BwdParamsE)
        /*0368*/ 	.word	0x000000ff


	//----- nvinfo : EIATTR_FRAME_SIZE
	.align		4
.L_145:
        /*036c*/ 	.byte	0x04, 0x11
        /*036e*/ 	.short	(.L_147 - .L_146)
	.align		4
.L_146:
        /*0370*/ 	.word	index@(_ZN10layer_norm31ln_parallel_residual_bwd_kernelINS_13Kernel_traitsI6__halfS2_fS2_fjLj1280ELj1ELj4ELj1ELj16ENS_18Kernel_traits_baseILj1280ES2_S2_fS2_fjLj128EEEEELb1ELb1ELb1EEEvNS_9BwdParamsE)
        /*0374*/ 	.word	0x000000c8


	//----- nvinfo : EIATTR_REGCOUNT
	.align		4
.L_147:
        /*0378*/ 	.byte	0x04, 0x2f
        /*037a*/ 	.short	(.L_149 - .L_148)
	.align		4
.L_148:
        /*037c*/ 	.word	index@(_ZN10layer_norm40ln_parallel_residual_bwd_finalize_kernelINS_22Kernel_traits_finalizeILj1280E6__halfS2_fS2_fjLb0ELj1024ELj4ENS_18Kernel_traits_baseILj1280ES2_S2_fS2_fjLj1024EEEEELb1EEEvNS_9BwdParamsE)
        /*0380*/ 	.word	0x00000020


	//----- nvinfo : EIATTR_FRAME_SIZE
	.align		4
.L_149:
        /*0384*/ 	.byte	0x04, 0x11
        /*0386*/ 	.short	(.L_151 - .L_150)
	.align		4
.L_150:
        /*0388*/ 	.word	index@(_ZN10layer_norm40ln_parallel_residual_bwd_finalize_kernelINS_22Kernel_traits_finalizeILj1280E6__halfS2_fS2_fjLb0ELj1024ELj4ENS_18Kernel_traits_baseILj1280ES2_S2_fS2_fjLj1024EEEEELb1EEEvNS_9BwdParamsE)
        /*038c*/ 	.word	0x00000000


	//----- nvinfo : EIATTR_REGCOUNT
	.align		4
.L_151:
        /*0390*/ 	.byte	0x04, 0x2f
        /*0392*/ 	.short	(.L_153 - .L_152)
	.align		4
.L_152:
        /*0394*/ 	.word	index@(_ZN10layer_norm22ln_bwd_finalize_kernelINS_22Kernel_traits_finalizeILj1280E6__halfS2_fS2_fjLb0ELj1024ELj4ENS_18Kernel_traits_baseILj1280ES2_S2_fS2_fjLj1024EEEEELb0ELb1EEEvNS_9BwdParamsE)
        /*0398*/ 	.word	0x0000003f


	//----- nvinfo : EIATTR_FRAME_SIZE
	.align		4
.L_153:
        /*039c*/ 	.byte	0x04, 0x11
        /*039e*/ 	.short	(.L_155 - .L_154)
	.align		4
.L_154:
        /*03a0*/ 	.word	index@(_ZN10layer_norm22ln_bwd_finalize_kernelINS_22Kernel_traits_finalizeILj1280E6__halfS2_fS2_fjLb0ELj1024ELj4ENS_18Kernel_traits_baseILj1280ES2_S2_fS2_fjLj1024EEEEELb0ELb1EEEvNS_9BwdParamsE)
        /*03a4*/ 	.word	0x00000000


	//----- nvinfo : EIATTR_REGCOUNT
	.align		4
.L_155:
        /*03a8*/ 	.byte	0x04, 0x2f
        /*03aa*/ 	.short	(.L_157 - .L_156)
	.align		4
.L_156:
        /*03ac*/ 	.word	index@(_ZN10layer_norm31ln_parallel_residual_bwd_kernelINS_13Kernel_traitsI6__halfS2_fS2_fjLj1280ELj1ELj4ELj1ELj16ENS_18Kernel_traits_baseILj1280ES2_S2_fS2_fjLj128EEEEELb1ELb1ELb0EEEvNS_9BwdParamsE)
        /*03b0*/ 	.word	0x000000ff


	//----- nvinfo : EIATTR_FRAME_SIZE
	.align		4
.L_157:
        /*03b4*/ 	.byte	0x04, 0x11
        /*03b6*/ 	.short	(.L_159 - .L_158)
	.align		4
.L_158:
        /*03b8*/ 	.word	index@(_ZN10layer_norm31ln_parallel_residual_bwd_kernelINS_13Kernel_traitsI6__halfS2_fS2_fjLj1280ELj1ELj4ELj1ELj16ENS_18Kernel_traits_baseILj1280ES2_S2_fS2_fjLj128EEEEELb1ELb1ELb0EEEvNS_9BwdParamsE)
        /*03bc*/ 	.word	0x00000058


	//----- nvinfo : EIATTR_REGCOUNT
	.align		4
.L_159:
        /*03c0*/ 	.byte	0x04, 0x2f
        /*03c2*/ 	.short	(.L_161 - .L_160)
	.align		4
.L_160:
        /*03c4*/ 	.word	index@(_ZN10layer_norm40ln_parallel_residual_bwd_finalize_kernelINS_22Kernel_traits_finalizeILj1280E6__halfS2_fS2_fjLb0ELj1024ELj4ENS_18Kernel_traits_baseILj1280ES2_S2_fS2_fjLj1024EEEEELb0EEEvNS_9BwdParamsE)
        /*03c8*/ 	.word	0x00000020


	//----- nvinfo : EIATTR_FRAME_SIZE
	.align		4
.L_161:
        /*03cc*/ 	.byte	0x04, 0x11
        /*03ce*/ 	.short	(.L_163 - .L_162)
	.align		4
.L_162:
        /*03d0*/ 	.word	index@(_ZN10layer_norm40ln_parallel_residual_bwd_finalize_kernelINS_22Kernel_traits_finalizeILj1280E6__halfS2_fS2_fjLb0ELj1024ELj4ENS_18Kernel_traits_baseILj1280ES2_S2_fS2_fjLj1024EEEEELb0EEEvNS_9BwdParamsE)
        /*03d4*/ 	.word	0x00000000


	//----- nvinfo : EIATTR_REGCOUNT
	.align		4
.L_163:
        /*03d8*/ 	.byte	0x04, 0x2f
        /*03da*/ 	.short	(.L_165 - .L_164)
	.align		4
.L_164:
        /*03dc*/ 	.word	index@(_ZN10layer_norm22ln_bwd_finalize_kernelINS_22Kernel_traits_finalizeILj1280E6__halfS2_fS2_fjLb0ELj1024ELj4ENS_18Kernel_traits_baseILj1280ES2_S2_fS2_fjLj1024EEEEELb0ELb0EEEvNS_9BwdParamsE)
        /*03e0*/ 	.word	0x0000003f


	//----- nvinfo : EIATTR_FRAME_SIZE
	.align		4
.L_165:
        /*03e4*/ 	.byte	0x04, 0x11
        /*03e6*/ 	.short	(.L_167 - .L_166)
	.align		4
.L_166:
        /*03e8*/ 	.word	index@(_ZN10layer_norm22ln_bwd_finalize_kernelINS_22Kernel_traits_finalizeILj1280E6__halfS2_fS2_fjLb0ELj1024ELj4ENS_18Kernel_traits_baseILj1280ES2_S2_fS2_fjLj1024EEEEELb0ELb0EEEvNS_9BwdParamsE)
        /*03ec*/ 	.word	0x00000000


	//----- nvinfo : EIATTR_REGCOUNT
	.align		4
.L_167:
        /*03f0*/ 	.byte	0x04, 0x2f
        /*03f2*/ 	.short	(.L_169 - .L_168)
	.align		4
.L_168:
        /*03f4*/ 	.word	index@(_ZN10layer_norm31ln_parallel_residual_bwd_kernelINS_13Kernel_traitsI6__halfS2_fS2_fjLj1280ELj1ELj4ELj1ELj16ENS_18Kernel_traits_baseILj1280ES2_S2_fS2_fjLj128EEEEELb1ELb0ELb1EEEvNS_9BwdParamsE)
        /*03f8*/ 	.word	0x000000ff


	//----- nvinfo : EIATTR_FRAME_SIZE
	.align		4
.L_169:
        /*03fc*/ 	.byte	0x04, 0x11
        /*03fe*/ 	.short	(.L_171 - .L_170)
	.align		4
.L_170:
        /*0400*/ 	.word	index@(_ZN10layer_norm31ln_parallel_residual_bwd_kernelINS_13Kernel_traitsI6__halfS2_fS2_fjLj1280ELj1ELj4ELj1ELj16ENS_18Kernel_traits_baseILj1280ES2_S2_fS2_fjLj128EEEEELb1ELb0ELb1EEEvNS_9BwdParamsE)
        /*0404*/ 	.word	0x00000288


	//----- nvinfo : EIATTR_REGCOUNT
	.align		4
.L_171:
        /*0408*/ 	.byte	0x04, 0x2f
        /*040a*/ 	.short	(.L_173 - .L_172)
	.align		4
.L_172:
        /*040c*/ 	.word	index@(_ZN10layer_norm31ln_parallel_residual_bwd_kernelINS_13Kernel_traitsI6__halfS2_fS2_fjLj1280ELj1ELj4ELj1ELj16ENS_18Kernel_traits_baseILj1280ES2_S2_fS2_fjLj128EEEEELb1ELb0ELb0EEEvNS_9BwdParamsE)
        /*0410*/ 	.word	0x000000ff


	//----- nvinfo : EIATTR_FRAME_SIZE
	.align		4
.L_173:
        /*0414*/ 	.byte	0x04, 0x11
        /*0416*/ 	.short	(.L_175 - .L_174)
	.align		4
.L_174:
        /*0418*/ 	.word	index@(_ZN10layer_norm31ln_parallel_residual_bwd_kernelINS_13Kernel_traitsI6__halfS2_fS2_fjLj1280ELj1ELj4ELj1ELj16ENS_18Kernel_traits_baseILj1280ES2_S2_fS2_fjLj128EEEEELb1ELb0ELb0EEEvNS_9BwdParamsE)
        /*041c*/ 	.word	0x000001f8


	//----- nvinfo : EIATTR_REGCOUNT
	.align		4
.L_175:
        /*0420*/ 	.byte	0x04, 0x2f
        /*0422*/ 	.short	(.L_177 - .L_176)
	.align		4
.L_176:
        /*0424*/ 	.word	index@(_ZN10layer_norm31ln_parallel_residual_bwd_kernelINS_13Kernel_traitsI6__halfS2_fS2_fjLj1280ELj1ELj4ELj1ELj16ENS_18Kernel_traits_baseILj1280ES2_S2_fS2_fjLj128EEEEELb0ELb1ELb1EEEvNS_9BwdParamsE)
        /*0428*/ 	.word	0x000000ff


	//----- nvinfo : EIATTR_FRAME_SIZE
	.align		4
.L_177:
        /*042c*/ 	.byte	0x04, 0x11
        /*042e*/ 	.short	(.L_179 - .L_178)
	.align		4
.L_178:
        /*0430*/ 	.word	index@(_ZN10layer_norm31ln_parallel_residual_bwd_kernelINS_13Kernel_traitsI6__halfS2_fS2_fjLj1280ELj1ELj4ELj1ELj16ENS_18Kernel_traits_baseILj1280ES2_S2_fS2_fjLj128EEEEELb0ELb1ELb1EEEvNS_9BwdParamsE)
        /*0434*/ 	.word	0x00000070


	//----- nvinfo : EIATTR_REGCOUNT
	.align		4
.L_179:
        /*0438*/ 	.byte	0x04, 0x2f
        /*043a*/ 	.short	(.L_181 - .L_180)
	.align		4
.L_180:
        /*043c*/ 	.word	index@(_ZN10layer_norm31ln_parallel_residual_bwd_kernelINS_13Kernel_traitsI6__halfS2_fS2_fjLj1280ELj1ELj4ELj1ELj16ENS_18Kernel_traits_baseILj1280ES2_S2_fS2_fjLj128EEEEELb0ELb1ELb0EEEvNS_9BwdParamsE)
        /*0440*/ 	.word	0x000000ff


	//----- nvinfo : EIATTR_FRAME_SIZE
	.align		4
.L_181:
        /*0444*/ 	.byte	0x04, 0x11
        /*0446*/ 	.short	(.L_183 - .L_182)
	.align		4
.L_182:
        /*0448*/ 	.word	index@(_ZN10layer_norm31ln_parallel_residual_bwd_kernelINS_13Kernel_traitsI6__halfS2_fS2_fjLj1280ELj1ELj4ELj1ELj16ENS_18Kernel_traits_baseILj1280ES2_S2_fS2_fjLj128EEEEELb0ELb1ELb0EEEvNS_9BwdParamsE)
        /*044c*/ 	.word	0x00000008


	//----- nvinfo : EIATTR_REGCOUNT
	.align		4
.L_183:
        /*0450*/ 	.byte	0x04, 0x2f
        /*0452*/ 	.short	(.L_185 - .L_184)
	.align		4
.L_184:
        /*0454*/ 	.word	index@(_ZN10layer_norm31ln_parallel_residual_bwd_kernelINS_13Kernel_traitsI6__halfS2_fS2_fjLj1280ELj1ELj4ELj1ELj16ENS_18Kernel_traits_baseILj1280ES2_S2_fS2_fjLj128EEEEELb0ELb0ELb1EEEvNS_9BwdParamsE)
        /*0458*/ 	.word	0x000000ff


	//----- nvinfo : EIATTR_FRAME_SIZE
	.align		4
.L_185:
        /*045c*/ 	.byte	0x04, 0x11
        /*045e*/ 	.short	(.L_187 - .L_186)
	.align		4
.L_186:
        /*0460*/ 	.word	index@(_ZN10layer_norm31ln_parallel_residual_bwd_kernelINS_13Kernel_traitsI6__halfS2_fS2_fjLj1280ELj1ELj4ELj1ELj16ENS_18Kernel_traits_baseILj1280ES2_S2_fS2_fjLj128EEEEELb0ELb0ELb1EEEvNS_9BwdParamsE)
        /*0464*/ 	.word	0x00000230


	//----- nvinfo : EIATTR_REGCOUNT
	.align		4
.L_187:
        /*0468*/ 	.byte	0x04, 0x2f
        /*046a*/ 	.short	(.L_189 - .L_188)
	.align		4
.L_188:
        /*046c*/ 	.word	index@(_ZN10layer_norm31ln_parallel_residual_bwd_kernelINS_13Kernel_traitsI6__halfS2_fS2_fjLj1280ELj1ELj4ELj1ELj16ENS_18Kernel_traits_baseILj1280ES2_S2_fS2_fjLj128EEEEELb0ELb0ELb0EEEvNS_9BwdParamsE)
        /*0470*/ 	.word	0x000000ff


	//----- nvinfo : EIATTR_FRAME_SIZE
	.align		4
.L_189:
        /*0474*/ 	.byte	0x04, 0x11
        /*0476*/ 	.short	(.L_191 - .L_190)
	.align		4
.L_190:
        /*0478*/ 	.word	index@(_ZN10layer_norm31ln_parallel_residual_bwd_kernelINS_13Kernel_traitsI6__halfS2_fS2_fjLj1280ELj1ELj4ELj1ELj16ENS_18Kernel_traits_baseILj1280ES2_S2_fS2_fjLj128EEEEELb0ELb0ELb0EEEvNS_9BwdParamsE)
        /*047c*/ 	.word	0x000001b0


	//----- nvinfo : EIATTR_REGCOUNT
	.align		4
.L_191:
        /*0480*/ 	.byte	0x04, 0x2f
        /*0482*/ 	.short	(.L_193 - .L_192)
	.align		4
.L_192:
        /*0484*/ 	.word	index@(_ZN10layer_norm31ln_parallel_residual_bwd_kernelINS_13Kernel_traitsIf6__halfS2_S2_fjLj1280ELj1ELj4ELj1ELj16ENS_18Kernel_traits_baseILj1280EfS2_S2_S2_fjLj128EEEEELb1ELb1ELb1EEEvNS_9BwdParamsE)
        /*0488*/ 	.word	0x000000ff


	//----- nvinfo : EIATTR_FRAME_SIZE
	.align		4
.L_193:
        /*048c*/ 	.byte	0x04, 0x11
        /*048e*/ 	.short	(.L_195 - .L_194)
	.align		4
.L_194:
        /*0490*/ 	.word	index@(_ZN10layer_norm31ln_parallel_residual_bwd_kernelINS_13Kernel_traitsIf6__halfS2_S2_fjLj1280ELj1ELj4ELj1ELj16ENS_18Kernel_traits_baseILj1280EfS2_S2_S2_fjLj128EEEEELb1ELb1ELb1EEEvNS_9BwdParamsE)
        /*0494*/ 	.word	0x00000038


	//----- nvinfo : EIATTR_REGCOUNT
	.align		4
.L_195:
        /*0498*/ 	.byte	0x04, 0x2f
        /*049a*/ 	.short	(.L_197 - .L_196)
	.align		4
.L_196:
        /*049c*/ 	.word	index@(_ZN10layer_norm40ln_parallel_residual_bwd_finalize_kernelINS_22Kernel_traits_finalizeILj1280Ef6__halfS2_S2_fjLb0ELj1024ELj4ENS_18Kernel_traits_baseILj1280EfS2_S2_S2_fjLj1024EEEEELb1EEEvNS_9BwdParamsE)
        /*04a0*/ 	.word	0x00000020


	//----- nvinfo : EIATTR_FRAME_SIZE
	.align		4
.L_197:
        /*04a4*/ 	.byte	0x04, 0x11
        /*04a6*/ 	.short	(.L_199 - .L_198)
	.align		4
.L_198:
        /*04a8*/ 	.word	index@(_ZN10layer_norm40ln_parallel_residual_bwd_finalize_kernelINS_22Kernel_traits_finalizeILj1280Ef6__halfS2_S2_fjLb0ELj1024ELj4ENS_18Kernel_traits_baseILj1280EfS2_S2_S2_fjLj1024EEEEELb1EEEvNS_9BwdParamsE)
        /*04ac*/ 	.word	0x00000000


	//----- nvinfo : EIATTR_REGCOUNT
	.align		4
.L_199:
        /*04b0*/ 	.byte	0x04, 0x2f
        /*04b2*/ 	.short	(.L_201 - .L_200)
	.align		4
.L_200:
        /*04b4*/ 	.word	index@(_ZN10layer_norm22ln_bwd_finalize_kernelINS_22Kernel_traits_finalizeILj1280Ef6__halfS2_S2_fjLb0ELj1024ELj4ENS_18Kernel_traits_baseILj1280EfS2_S2_S2_fjLj1024EEEEELb0ELb1EEEvNS_9BwdParamsE)
        /*04b8*/ 	.word	0x0000003f


	//----- nvinfo : EIATTR_FRAME_SIZE
	.align		4
.L_201:
        /*04bc*/ 	.byte	0x04, 0x11
        /*04be*/ 	.short	(.L_203 - .L_202)
	.align		4
.L_202:
        /*04c0*/ 	.word	index@(_ZN10layer_norm22ln_bwd_finalize_kernelINS_22Kernel_traits_finalizeILj1280Ef6__halfS2_S2_fjLb0ELj1024ELj4ENS_18Kernel_traits_baseILj1280EfS2_S2_S2_fjLj1024EEEEELb0ELb1EEEvNS_9BwdParamsE)
        /*04c4*/ 	.word	0x00000000


	//----- nvinfo : EIATTR_REGCOUNT
	.align		4
.L_203:
        /*04c8*/ 	.byte	0x04, 0x2f
        /*04ca*/ 	.short	(.L_205 - .L_204)
	.align		4
.L_204:
        /*04cc*/ 	.word	index@(_ZN10layer_norm31ln_parallel_residual_bwd_kernelINS_13Kernel_traitsIf6__halfS2_S2_fjLj1280ELj1ELj4ELj1ELj16ENS_18Kernel_traits_baseILj1280EfS2_S2_S2_fjLj128EEEEELb1ELb1ELb0EEEvNS_9BwdParamsE)
        /*04d0*/ 	.word	0x000000ff


	//----- nvinfo : EIATTR_FRAME_SIZE
	.align		4
.L_205:
        /*04d4*/ 	.byte	0x04, 0x11
        /*04d6*/ 	.short	(.L_207 - .L_206)
	.align		4
.L_206:
        /*04d8*/ 	.word	index@(_ZN10layer_norm31ln_parallel_residual_bwd_kernelINS_13Kernel_traitsIf6__halfS2_S2_fjLj1280ELj1ELj4ELj1ELj16ENS_18Kernel_traits_baseILj1280EfS2_S2_S2_fjLj128EEEEELb1ELb1ELb0EEEvNS_9BwdParamsE)
        /*04dc*/ 	.word	0x00000040


	//----- nvinfo : EIATTR_REGCOUNT
	.align		4
.L_207:
        /*04e0*/ 	.byte	0x04, 0x2f
        /*04e2*/ 	.short	(.L_209 - .L_208)
	.align		4
.L_208:
        /*04e4*/ 	.word	index@(_ZN10layer_norm40ln_parallel_residual_bwd_finalize_kernelINS_22Kernel_traits_finalizeILj1280Ef6__halfS2_S2_fjLb0ELj1024ELj4ENS_18Kernel_traits_baseILj1280EfS2_S2_S2_fjLj1024EEEEELb0EEEvNS_9BwdParamsE)
        /*04e8*/ 	.word	0x00000020


	//----- nvinfo : EIATTR_FRAME_SIZE
	.align		4
.L_209:
        /*04ec*/ 	.byte	0x04, 0x11
        /*04ee*/ 	.short	(.L_211 - .L_210)
	.align		4
.L_210:
        /*04f0*/ 	.word	index@(_ZN10layer_norm40ln_parallel_residual_bwd_finalize_kernelINS_22Kernel_traits_finalizeILj1280Ef6__halfS2_S2_fjLb0ELj1024ELj4ENS_18Kernel_traits_baseILj1280EfS2_S2_S2_fjLj1024EEEEELb0EEEvNS_9BwdParamsE)
        /*04f4*/ 	.word	0x00000000


	//----- nvinfo : EIATTR_REGCOUNT
	.align		4
.L_211:
        /*04f8*/ 	.byte	0x04, 0x2f
        /*04fa*/ 	.short	(.L_213 - .L_212)
	.align		4
.L_212:
        /*04fc*/ 	.word	index@(_ZN10layer_norm22ln_bwd_finalize_kernelINS_22Kernel_traits_finalizeILj1280Ef6__halfS2_S2_fjLb0ELj1024ELj4ENS_18Kernel_traits_baseILj1280EfS2_S2_S2_fjLj1024EEEEELb0ELb0EEEvNS_9BwdParamsE)
        /*0500*/ 	.word	0x0000003f


	//----- nvinfo : EIATTR_FRAME_SIZE
	.align		4
.L_213:
        /*0504*/ 	.byte	0x04, 0x11
        /*0506*/ 	.short	(.L_215 - .L_214)
	.align		4
.L_214:
        /*0508*/ 	.word	index@(_ZN10layer_norm22ln_bwd_finalize_kernelINS_22Kernel_traits_finalizeILj1280Ef6__halfS2_S2_fjLb0ELj1024ELj4ENS_18Kernel_traits_baseILj1280EfS2_S2_S2_fjLj1024EEEEELb0ELb0EEEvNS_9BwdParamsE)
        /*050c*/ 	.word	0x00000000


	//----- nvinfo : EIATTR_REGCOUNT
	.align		4
.L_215:
        /*0510*/ 	.byte	0x04, 0x2f
        /*0512*/ 	.short	(.L_217 - .L_216)
	.align		4
.L_216:
        /*0514*/ 	.word	index@(_ZN10layer_norm31ln_parallel_residual_bwd_kernelINS_13Kernel_traitsIf6__halfS2_S2_fjLj1280ELj1ELj4ELj1ELj16ENS_18Kernel_traits_baseILj1280EfS2_S2_S2_fjLj128EEEEELb1ELb0ELb1EEEvNS_9BwdParamsE)
        /*0518*/ 	.word	0x000000ff


	//----- nvinfo : EIATTR_FRAME_SIZE
	.align		4
.L_217:
        /*051c*/ 	.byte	0x04, 0x11
        /*051e*/ 	.short	(.L_219 - .L_218)
	.align		4
.L_218:
        /*0520*/ 	.word	index@(_ZN10layer_norm31ln_parallel_residual_bwd_kernelINS_13Kernel_traitsIf6__halfS2_S2_fjLj1280ELj1ELj4ELj1ELj16ENS_18Kernel_traits_baseILj1280EfS2_S2_S2_fjLj128EEEEELb1ELb0ELb1EEEvNS_9BwdParamsE)
        /*0524*/ 	.word	0x00000218


	//----- nvinfo : EIATTR_REGCOUNT
	.align		4
.L_219:
        /*0528*/ 	.byte	0x04, 0x2f
        /*052a*/ 	.short	(.L_221 - .L_220)
	.align		4
.L_220:
        /*052c*/ 	.word	index@(_ZN10layer_norm31ln_parallel_residual_bwd_kernelINS_13Kernel_traitsIf6__halfS2_S2_fjLj1280ELj1ELj4ELj1ELj16ENS_18Kernel_traits_baseILj1280EfS2_S2_S2_fjLj128EEEEELb1ELb0ELb0EEEvNS_9BwdParamsE)
        /*0530*/ 	.word	0x000000ff


	//----- nvinfo : EIATTR_FRAME_SIZE
	.align		4
.L_221:
        /*0534*/ 	.byte	0x04, 0x11
        /*0536*/ 	.short	(.L_223 - .L_222)
	.align		4
.L_222:
        /*0538*/ 	.word	index@(_ZN10layer_norm31ln_parallel_residual_bwd_kernelINS_13Kernel_traitsIf6__halfS2_S2_fjLj1280ELj1ELj4ELj1ELj16ENS_18Kernel_traits_baseILj1280EfS2_S2_S2_fjLj128EEEEELb1ELb0ELb0EEEvNS_9BwdParamsE)
        /*053c*/ 	.word	0x00000230


	//----- nvinfo : EIATTR_REGCOUNT
	.align		4
.L_223:
        /*0540*/ 	.byte	0x04, 0x2f
        /*0542*/ 	.short	(.L_225 - .L_224)
	.align		4
.L_224:
        /*0544*/ 	.word	index@(_ZN10layer_norm31ln_parallel_residual_bwd_kernelINS_13Kernel_traitsIf6__halfS2_S2_fjLj1280ELj1ELj4ELj1ELj16ENS_18Kernel_traits_baseILj1280EfS2_S2_S2_fjLj128EEEEELb0ELb1ELb1EEEvNS_9BwdParamsE)
        /*0548*/ 	.word	0x000000ff


	//----- nvinfo : EIATTR_FRAME_SIZE
	.align		4
.L_225:
        /*054c*/ 	.byte	0x04, 0x11
        /*054e*/ 	.short	(.L_227 - .L_226)
	.align		4
.L_226:
        /*0550*/ 	.word	index@(_ZN10layer_norm31ln_parallel_residual_bwd_kernelINS_13Kernel_traitsIf6__halfS2_S2_fjLj1280ELj1ELj4ELj1ELj16ENS_18Kernel_traits_baseILj1280EfS2_S2_S2_fjLj128EEEEELb0ELb1ELb1EEEvNS_9BwdParamsE)
        /*0554*/ 	.word	0x00000130


	//----- nvinfo : EIATTR_REGCOUNT
	.align		4
.L_227:
        /*0558*/ 	.byte	0x04, 0x2f
        /*055a*/ 	.short	(.L_229 - .L_228)
	.align		4
.L_228:
        /*055c*/ 	.word	index@(_ZN10layer_norm31ln_parallel_residual_bwd_kernelINS_13Kernel_traitsIf6__halfS2_S2_fjLj1280ELj1ELj4ELj1ELj16ENS_18Kernel_traits_baseILj1280EfS2_S2_S2_fjLj128EEEEELb0ELb1ELb0EEEvNS_9BwdParamsE)
        /*0560*/ 	.word	0x000000fe


	//----- nvinfo : EIATTR_FRAME_SIZE
	.align		4
.L_229:
        /*0564*/ 	.byte	0x04, 0x11
        /*0566*/ 	.short	(.L_231 - .L_230)
	.align		4
.L_230:
        /*0568*/ 	.word	index@(_ZN10layer_norm31ln_parallel_residual_bwd_kernelINS_13Kernel_traitsIf6__halfS2_S2_fjLj1280ELj1ELj4ELj1ELj16ENS_18Kernel_traits_baseILj1280EfS2_S2_S2_fjLj128EEEEELb0ELb1ELb0EEEvNS_9BwdParamsE)
        /*056c*/ 	.word	0x00000000


	//----- nvinfo : EIATTR_REGCOUNT
	.align		4
.L_231:
        /*0570*/ 	.byte	0x04, 0x2f
        /*0572*/ 	.short	(.L_233 - .L_232)
	.align		4
.L_232:
        /*0574*/ 	.word	index@(_ZN10layer_norm31ln_parallel_residual_bwd_kernelINS_13Kernel_traitsIf6__halfS2_S2_fjLj1280ELj1ELj4ELj1ELj16ENS_18Kernel_traits_baseILj1280EfS2_S2_S2_fjLj128EEEEELb0ELb0ELb1EEEvNS_9BwdParamsE)
        /*0578*/ 	.word	0x000000ff


	//----- nvinfo : EIATTR_FRAME_SIZE
	.align		4
.L_233:
        /*057c*/ 	.byte	0x04, 0x11
        /*057e*/ 	.short	(.L_235 - .L_234)
	.align		4
.L_234:
        /*0580*/ 	.word	index@(_ZN10layer_norm31ln_parallel_residual_bwd_kernelINS_13Kernel_traitsIf6__halfS2_S2_fjLj1280ELj1ELj4ELj1ELj16ENS_18Kernel_traits_baseILj1280EfS2_S2_S2_fjLj128EEEEELb0ELb0ELb1EEEvNS_9BwdParamsE)
        /*0584*/ 	.word	0x000001c8


	//----- nvinfo : EIATTR_REGCOUNT
	.align		4
.L_235:
        /*0588*/ 	.byte	0x04, 0x2f
        /*058a*/ 	.short	(.L_237 - .L_236)
	.align		4
.L_236:
        /*058c*/ 	.word	index@(_ZN10layer_norm31ln_parallel_residual_bwd_kernelINS_13Kernel_traitsIf6__halfS2_S2_fjLj1280ELj1ELj4ELj1ELj16ENS_18Kernel_traits_baseILj1280EfS2_S2_S2_fjLj128EEEEELb0ELb0ELb0EEEvNS_9BwdParamsE)
        /*0590*/ 	.word	0x000000ff


	//----- nvinfo : EIATTR_FRAME_SIZE
	.align		4
.L_237:
        /*0594*/ 	.byte	0x04, 0x11
        /*0596*/ 	.short	(.L_239 - .L_238)
	.align		4
.L_238:
        /*0598*/ 	.word	index@(_ZN10layer_norm31ln_parallel_residual_bwd_kernelINS_13Kernel_traitsIf6__halfS2_S2_fjLj1280ELj1ELj4ELj1ELj16ENS_18Kernel_traits_baseILj1280EfS2_S2_S2_fjLj128EEEEELb0ELb0ELb0EEEvNS_9BwdParamsE)
        /*059c*/ 	.word	0x000001d8


	//----- nvinfo : EIATTR_REGCOUNT
	.align		4
.L_239:
        /*05a0*/ 	.byte	0x04, 0x2f
        /*05a2*/ 	.short	(.L_241 - .L_240)
	.align		4
.L_240:
        /*05a4*/ 	.word	index@(_ZN10layer_norm31ln_parallel_residual_bwd_kernelINS_13Kernel_traitsIf13__nv_bfloat16fS2_fjLj1280ELj1ELj4ELj1ELj16ENS_18Kernel_traits_baseILj1280EfS2_fS2_fjLj128EEEEELb1ELb1ELb1EEEvNS_9BwdParamsE)
        /*05a8*/ 	.word	0x000000ff


	//----- nvinfo : EIATTR_FRAME_SIZE
	.align		4
.L_241:
        /*05ac*/ 	.byte	0x04, 0x11
        /*05ae*/ 	.short	(.L_243 - .L_242)
	.align		4
.L_242:
        /*05b0*/ 	.word	index@(_ZN10layer_norm31ln_parallel_residual_bwd_kernelINS_13Kernel_traitsIf13__nv_bfloat16fS2_fjLj1280ELj1ELj4ELj1ELj16ENS_18Kernel_traits_baseILj1280EfS2_fS2_fjLj128EEEEELb1ELb1ELb1EEEvNS_9BwdParamsE)
        /*05b4*/ 	.word	0x00000090


	//----- nvinfo : EIATTR_REGCOUNT
	.align		4
.L_243:
        /*05b8*/ 	.byte	0x04, 0x2f
        /*05ba*/ 	.short	(.L_245 - .L_244)
	.align		4
.L_244:
        /*05bc*/ 	.word	index@(_ZN10layer_norm40ln_parallel_residual_bwd_finalize_kernelINS_22Kernel_traits_finalizeILj1280Ef13__nv_bfloat16fS2_fjLb0ELj1024ELj4ENS_18Kernel_traits_baseILj1280EfS2_fS2_fjLj1024EEEEELb1EEEvNS_9BwdParamsE)
        /*05c0*/ 	.word	0x00000020


	//----- nvinfo : EIATTR_FRAME_SIZE
	.align		4
.L_245:
        /*05c4*/ 	.byte	0x04, 0x11
        /*05c6*/ 	.short	(.L_247 - .L_246)
	.align		4
.L_246:
        /*05c8*/ 	.word	index@(_ZN10layer_norm40ln_parallel_residual_bwd_finalize_kernelINS_22Kernel_traits_finalizeILj1280Ef13__nv_bfloat16fS2_fjLb0ELj1024ELj4ENS_18Kernel_traits_baseILj1280EfS2_fS2_fjLj1024EEEEELb1EEEvNS_9BwdParamsE)
        /*05cc*/ 	.word	0x00000000


	//----- nvinfo : EIATTR_REGCOUNT
	.align		4
.L_247:
        /*05d0*/ 	.byte	0x04, 0x2f
        /*05d2*/ 	.short	(.L_249 - .L_248)
	.align		4
.L_248:
        /*05d4*/ 	.word	index@(_ZN10layer_norm22ln_bwd_finalize_kernelINS_22Kernel_traits_finalizeILj1280Ef13__nv_bfloat16fS2_fjLb0ELj1024ELj4ENS_18Kernel_traits_baseILj1280EfS2_fS2_fjLj1024EEEEELb0ELb1EEEvNS_9BwdParamsE)
        /*05d8*/ 	.word	0x0000003f


	//----- nvinfo : EIATTR_FRAME_SIZE
	.align		4
.L_249:
        /*05dc*/ 	.byte	0x04, 0x11
        /*05de*/ 	.short	(.L_251 - .L_250)
	.align		4
.L_250:
        /*05e0*/ 	.word	index@(_ZN10layer_norm22ln_bwd_finalize_kernelINS_22Kernel_traits_finalizeILj1280Ef13__nv_bfloat16fS2_fjLb0ELj1024ELj4ENS_18Kernel_traits_baseILj1280EfS2_fS2_fjLj1024EEEEELb0ELb1EEEvNS_9BwdParamsE)
        /*05e4*/ 	.word	0x00000000


	//----- nvinfo : EIATTR_REGCOUNT
	.align		4
.L_251:
        /*05e8*/ 	.byte	0x04, 0x2f
        /*05ea*/ 	.short	(.L_253 - .L_252)
	.align		4
.L_252:
        /*05ec*/ 	.word	index@(_ZN10layer_norm31ln_parallel_residual_bwd_kernelINS_13Kernel_traitsIf13__nv_bfloat16fS2_fjLj1280ELj1ELj4ELj1ELj16ENS_18Kernel_traits_baseILj1280EfS2_fS2_fjLj128EEEEELb1ELb1ELb0EEEvNS_9BwdParamsE)
        /*05f0*/ 	.word	0x000000ff


	//----- nvinfo : EIATTR_FRAME_SIZE
	.align		4
.L_253:
        /*05f4*/ 	.byte	0x04, 0x11
        /*05f6*/ 	.short	(.L_255 - .L_254)
	.align		4
.L_254:
        /*05f8*/ 	.word	index@(_ZN10layer_norm31ln_parallel_residual_bwd_kernelINS_13Kernel_traitsIf13__nv_bfloat16fS2_fjLj1280ELj1ELj4ELj1ELj16ENS_18Kernel_traits_baseILj1280EfS2_fS2_fjLj128EEEEELb1ELb1ELb0EEEvNS_9BwdParamsE)
        /*05fc*/ 	.word	0x000000a8


	//----- nvinfo : EIATTR_REGCOUNT
	.align		4
.L_255:
        /*0600*/ 	.byte	0x04, 0x2f
        /*0602*/ 	.short	(.L_257 - .L_256)
	.align		4
.L_256:
        /*0604*/ 	.word	index@(_ZN10layer_norm40ln_parallel_residual_bwd_finalize_kernelINS_22Kernel_traits_finalizeILj1280Ef13__nv_bfloat16fS2_fjLb0ELj1024ELj4ENS_18Kernel_traits_baseILj1280EfS2_fS2_fjLj1024EEEEELb0EEEvNS_9BwdParamsE)
        /*0608*/ 	.word	0x00000020


	//----- nvinfo : EIATTR_FRAME_SIZE
	.align		4
.L_257:
        /*060c*/ 	.byte	0x04, 0x11
        /*060e*/ 	.short	(.L_259 - .L_258)
	.align		4
.L_258:
        /*0610*/ 	.word	index@(_ZN10layer_norm40ln_parallel_residual_bwd_finalize_kernelINS_22Kernel_traits_finalizeILj1280Ef13__nv_bfloat16fS2_fjLb0ELj1024ELj4ENS_18Kernel_traits_baseILj1280EfS2_fS2_fjLj1024EEEEELb0EEEvNS_9BwdParamsE)
        /*0614*/ 	.word	0x00000000


	//----- nvinfo : EIATTR_REGCOUNT
	.align		4
.L_259:
        /*0618*/ 	.byte	0x04, 0x2f
        /*061a*/ 	.short	(.L_261 - .L_260)
	.align		4
.L_260:
        /*061c*/ 	.word	index@(_ZN10layer_norm22ln_bwd_finalize_kernelINS_22Kernel_traits_finalizeILj1280Ef13__nv_bfloat16fS2_fjLb0ELj1024ELj4ENS_18Kernel_traits_baseILj1280EfS2_fS2_fjLj1024EEEEELb0ELb0EEEvNS_9BwdParamsE)
        /*0620*/ 	.word	0x0000003f


	//----- nvinfo : EIATTR_FRAME_SIZE
	.align		4
.L_261:
        /*0624*/ 	.byte	0x04, 0x11
        /*0626*/ 	.short	(.L_263 - .L_262)
	.align		4
.L_262:
        /*0628*/ 	.word	index@(_ZN10layer_norm22ln_bwd_finalize_kernelINS_22Kernel_traits_finalizeILj1280Ef13__nv_bfloat16fS2_fjLb0ELj1024ELj4ENS_18Kernel_traits_baseILj1280EfS2_fS2_fjLj1024EEEEELb0ELb0EEEvNS_9BwdParamsE)
        /*062c*/ 	.word	0x00000000


	//----- nvinfo : EIATTR_REGCOUNT
	.align		4
.L_263:
        /*0630*/ 	.byte	0x04, 0x2f
        /*0632*/ 	.short	(.L_265 - .L_264)
	.align		4
.L_264:
        /*0634*/ 	.word	index@(_ZN10layer_norm31ln_parallel_residual_bwd_kernelINS_13Kernel_traitsIf13__nv_bfloat16fS2_fjLj1280ELj1ELj4ELj1ELj16ENS_18Kernel_traits_baseILj1280EfS2_fS2_fjLj128EEEEELb1ELb0ELb1EEEvNS_9BwdParamsE)
        /*0638*/ 	.word	0x000000ff


	//----- nvinfo : EIATTR_FRAME_SIZE
	.align		4
.L_265:
        /*063c*/ 	.byte	0x04, 0x11
        /*063e*/ 	.short	(.L_267 - .L_266)
	.align		4
.L_266:
        /*0640*/ 	.word	index@(_ZN10layer_norm31ln_parallel_residual_bwd_kernelINS_13Kernel_traitsIf13__nv_bfloat16fS2_fjLj1280ELj1ELj4ELj1ELj16ENS_18Kernel_traits_baseILj1280EfS2_fS2_fjLj128EEEEELb1ELb0ELb1EEEvNS_9BwdParamsE)
        /*0644*/ 	.word	0x00000288


	//----- nvinfo : EIATTR_REGCOUNT
	.align		4
.L_267:
        /*0648*/ 	.byte	0x04, 0x2f
        /*064a*/ 	.short	(.L_269 - .L_268)
	.align		4
.L_268:
        /*064c*/ 	.word	index@(_ZN10layer_norm31ln_parallel_residual_bwd_kernelINS_13Kernel_traitsIf13__nv_bfloat16fS2_fjLj1280ELj1ELj4ELj1ELj16ENS_18Kernel_traits_baseILj1280EfS2_fS2_fjLj128EEEEELb1ELb0ELb0EEEvNS_9BwdParamsE)
        /*0650*/ 	.word	0x000000ff


	//----- nvinfo : EIATTR_FRAME_SIZE
	.align		4
.L_269:
        /*0654*/ 	.byte	0x04, 0x11
        /*0656*/ 	.short	(.L_271 - .L_270)
	.align		4
.L_270:
        /*0658*/ 	.word	index@(_ZN10layer_norm31ln_parallel_residual_bwd_kernelINS_13Kernel_traitsIf13__nv_bfloat16fS2_fjLj1280ELj1ELj4ELj1ELj16ENS_18Kernel_traits_baseILj1280EfS2_fS2_fjLj128EEEEELb1ELb0ELb0EEEvNS_9BwdParamsE)
        /*065c*/ 	.word	0x000002a8


	//----- nvinfo : EIATTR_REGCOUNT
	.align		4
.L_271:
        /*0660*/ 	.byte	0x04, 0x2f
        /*0662*/ 	.short	(.L_273 - .L_272)
	.align		4
.L_272:
        /*0664*/ 	.word	index@(_ZN10layer_norm31ln_parallel_residual_bwd_kernelINS_13Kernel_traitsIf13__nv_bfloat16fS2_fjLj1280ELj1ELj4ELj1ELj16ENS_18Kernel_traits_baseILj1280EfS2_fS2_fjLj128EEEEELb0ELb1ELb1EEEvNS_9BwdParamsE)
        /*0668*/ 	.word	0x000000ff


	//----- nvinfo : EIATTR_FRAME_SIZE
	.align		4
.L_273:
        /*066c*/ 	.byte	0x04, 0x11
        /*066e*/ 	.short	(.L_275 - .L_274)
	.align		4
.L_274:
        /*0670*/ 	.word	index@(_ZN10layer_norm31ln_parallel_residual_bwd_kernelINS_13Kernel_traitsIf13__nv_bfloat16fS2_fjLj1280ELj1ELj4ELj1ELj16ENS_18Kernel_traits_baseILj1280EfS2_fS2_fjLj128EEEEELb0ELb1ELb1EEEvNS_9BwdParamsE)
        /*0674*/ 	.word	0x00000040


	//----- nvinfo : EIATTR_REGCOUNT
	.align		4
.L_275:
        /*0678*/ 	.byte	0x04, 0x2f
        /*067a*/ 	.short	(.L_277 - .L_276)
	.align		4
.L_276:
        /*067c*/ 	.word	index@(_ZN10layer_norm31ln_parallel_residual_bwd_kernelINS_13Kernel_traitsIf13__nv_bfloat16fS2_fjLj1280ELj1ELj4ELj1ELj16ENS_18Kernel_traits_baseILj1280EfS2_fS2_fjLj128EEEEELb0ELb1ELb0EEEvNS_9BwdParamsE)
        /*0680*/ 	.word	0x000000ff


	//----- nvinfo : EIATTR_FRAME_SIZE
	.align		4
.L_277:
        /*0684*/ 	.byte	0x04, 0x11
        /*0686*/ 	.short	(.L_279 - .L_278)
	.align		4
.L_278:
        /*0688*/ 	.word	index@(_ZN10layer_norm31ln_parallel_residual_bwd_kernelINS_13Kernel_traitsIf13__nv_bfloat16fS2_fjLj1280ELj1ELj4ELj1ELj16ENS_18Kernel_traits_baseILj1280EfS2_fS2_fjLj128EEEEELb0ELb1ELb0EEEvNS_9BwdParamsE)
        /*068c*/ 	.word	0x00000060


	//----- nvinfo : EIATTR_REGCOUNT
	.align		4
.L_279:
        /*0690*/ 	.byte	0x04, 0x2f
        /*0692*/ 	.short	(.L_281 - .L_280)
	.align		4
.L_280:
        /*0694*/ 	.word	index@(_ZN10layer_norm31ln_parallel_residual_bwd_kernelINS_13Kernel_traitsIf13__nv_bfloat16fS2_fjLj1280ELj1ELj4ELj1ELj16ENS_18Kernel_traits_baseILj1280EfS2_fS2_fjLj128EEEEELb0ELb0ELb1EEEvNS_9BwdParamsE)
        /*0698*/ 	.word	0x000000ff


	//----- nvinfo : EIATTR_FRAME_SIZE
	.align		4
.L_281:
        /*069c*/ 	.byte	0x04, 0x11
        /*069e*/ 	.short	(.L_283 - .L_282)
	.align		4
.L_282:
        /*06a0*/ 	.word	index@(_ZN10layer_norm31ln_parallel_residual_bwd_kernelINS_13Kernel_traitsIf13__nv_bfloat16fS2_fjLj1280ELj1ELj4ELj1ELj16ENS_18Kernel_traits_baseILj1280EfS2_fS2_fjLj128EEEEELb0ELb0ELb1EEEvNS_9BwdParamsE)
        /*06a4*/ 	.word	0x00000228


	//----- nvinfo : EIATTR_REGCOUNT
	.align		4
.L_283:
        /*06a8*/ 	.byte	0x04, 0x2f
        /*06aa*/ 	.short	(.L_285 - .L_284)
	.align		4
.L_284:
        /*06ac*/ 	.word	index@(_ZN10layer_norm31ln_parallel_residual_bwd_kernelINS_13Kernel_traitsIf13__nv_bfloat16fS2_fjLj1280ELj1ELj4ELj1ELj16ENS_18Kernel_traits_baseILj1280EfS2_fS2_fjLj128EEEEELb0ELb0ELb0EEEvNS_9BwdParamsE)
        /*06b0*/ 	.word	0x000000ff


	//----- nvinfo : EIATTR_FRAME_SIZE
	.align		4
.L_285:
        /*06b4*/ 	.byte	0x04, 0x11
        /*06b6*/ 	.short	(.L_287 - .L_286)
	.align		4
.L_286:
        /*06b8*/ 	.word	index@(_ZN10layer_norm31ln_parallel_residual_bwd_kernelINS_13Kernel_traitsIf13__nv_bfloat16fS2_fjLj1280ELj1ELj4ELj1ELj16ENS_18Kernel_traits_baseILj1280EfS2_fS2_fjLj128EEEEELb0ELb0ELb0EEEvNS_9BwdParamsE)
        /*06bc*/ 	.word	0x00000258


	//----- nvinfo : EIATTR_REGCOUNT
	.align		4
.L_287:
        /*06c0*/ 	.byte	0x04, 0x2f
        /*06c2*/ 	.short	(.L_289 - .L_288)
	.align		4
.L_288:
        /*06c4*/ 	.word	index@(_ZN10layer_norm31ln_parallel_residual_bwd_kernelINS_13Kernel_traitsI13__nv_bfloat16S2_fS2_fjLj1280ELj1ELj4ELj1ELj16ENS_18Kernel_traits_baseILj1280ES2_S2_fS2_fjLj128EEEEELb1ELb1ELb1EEEvNS_9BwdParamsE)
        /*06c8*/ 	.word	0x000000ff


	//----- nvinfo : EIATTR_FRAME_SIZE
	.align		4
.L_289:
        /*06cc*/ 	.byte	0x04, 0x11
        /*06ce*/ 	.short	(.L_291 - .L_290)
	.align		4
.L_290:
        /*06d0*/ 	.word	index@(_ZN10layer_norm31ln_parallel_residual_bwd_kernelINS_13Kernel_traitsI13__nv_bfloat16S2_fS2_fjLj1280ELj1ELj4ELj1ELj16ENS_18Kernel_traits_baseILj1280ES2_S2_fS2_fjLj128EEEEELb1ELb1ELb1EEEvNS_9BwdParamsE)
        /*06d4*/ 	.word	0x000000c8


	//----- nvinfo : EIATTR_REGCOUNT
	.align		4
.L_291:
        /*06d8*/ 	.byte	0x04, 0x2f
        /*06da*/ 	.short	(.L_293 - .L_292)
	.align		4
.L_292:
        /*06dc*/ 	.word	index@(_ZN10layer_norm40ln_parallel_residual_bwd_finalize_kernelINS_22Kernel_traits_finalizeILj1280E13__nv_bfloat16S2_fS2_fjLb0ELj1024ELj4ENS_18Kernel_traits_baseILj1280ES2_S2_fS2_fjLj1024EEEEELb1EEEvNS_9BwdParamsE)
        /*06e0*/ 	.word	0x00000020


	//----- nvinfo : EIATTR_FRAME_SIZE
	.align		4
.L_293:
        /*06e4*/ 	.byte	0x04, 0x11
        /*06e6*/ 	.short	(.L_295 - .L_294)
	.align		4
.L_294:
        /*06e8*/ 	.word	index@(_ZN10layer_norm40ln_parallel_residual_bwd_finalize_kernelINS_22Kernel_traits_finalizeILj1280E13__nv_bfloat16S2_fS2_fjLb0ELj1024ELj4ENS_18Kernel_traits_baseILj1280ES2_S2_fS2_fjLj1024EEEEELb1EEEvNS_9BwdParamsE)
        /*06ec*/ 	.word	0x00000000


	//----- nvinfo : EIATTR_REGCOUNT
	.align		4
.L_295:
        /*06f0*/ 	.byte	0x04, 0x2f
        /*06f2*/ 	.short	(.L_297 - .L_296)
	.align		4
.L_296:
        /*06f4*/ 	.word	index@(_ZN10layer_norm22ln_bwd_finalize_kernelINS_22Kernel_traits_finalizeILj1280E13__nv_bfloat16S2_fS2_fjLb0ELj1024ELj4ENS_18Kernel_traits_baseILj1280ES2_S2_fS2_fjLj1024EEEEELb0ELb1EEEvNS_9BwdParamsE)
        /*06f8*/ 	.word	0x0000003f


	//----- nvinfo : EIATTR_FRAME_SIZE
	.align		4
.L_297:
        /*06fc*/ 	.byte	0x04, 0x11
        /*06fe*/ 	.short	(.L_299 - .L_298)
	.align		4
.L_298:
        /*0700*/ 	.word	index@(_ZN10layer_norm22ln_bwd_finalize_kernelINS_22Kernel_traits_finalizeILj1280E13__nv_bfloat16S2_fS2_fjLb0ELj1024ELj4ENS_18Kernel_traits_baseILj1280ES2_S2_fS2_fjLj1024EEEEELb0ELb1EEEvNS_9BwdParamsE)
        /*0704*/ 	.word	0x00000000


	//----- nvinfo : EIATTR_REGCOUNT
	.align		4
.L_299:
        /*0708*/ 	.byte	0x04, 0x2f
        /*070a*/ 	.short	(.L_301 - .L_300)
	.align		4
.L_300:
        /*070c*/ 	.word	index@(_ZN10layer_norm31ln_parallel_residual_bwd_kernelINS_13Kernel_traitsI13__nv_bfloat16S2_fS2_fjLj1280ELj1ELj4ELj1ELj16ENS_18Kernel_traits_baseILj1280ES2_S2_fS2_fjLj128EEEEELb1ELb1ELb0EEEvNS_9BwdParamsE)
        /*0710*/ 	.word	0x000000ff


	//----- nvinfo : EIATTR_FRAME_SIZE
	.align		4
.L_301:
        /*0714*/ 	.byte	0x04, 0x11
        /*0716*/ 	.short	(.L_303 - .L_302)
	.align		4
.L_302:
        /*0718*/ 	.word	index@(_ZN10layer_norm31ln_parallel_residual_bwd_kernelINS_13Kernel_traitsI13__nv_bfloat16S2_fS2_fjLj1280ELj1ELj4ELj1ELj16ENS_18Kernel_traits_baseILj1280ES2_S2_fS2_fjLj128EEEEELb1ELb1ELb0EEEvNS_9BwdParamsE)
        /*071c*/ 	.word	0x000000a8


	//----- nvinfo : EIATTR_REGCOUNT
	.align		4
.L_303:
        /*0720*/ 	.byte	0x04, 0x2f
        /*0722*/ 	.short	(.L_305 - .L_304)
	.align		4
.L_304:
        /*0724*/ 	.word	index@(_ZN10layer_norm40ln_parallel_residual_bwd_finalize_kernelINS_22Kernel_traits_finalizeILj1280E13__nv_bfloat16S2_fS2_fjLb0ELj1024ELj4ENS_18Kernel_traits_baseILj1280ES2_S2_fS2_fjLj1024EEEEELb0EEEvNS_9BwdParamsE)
        /*0728*/ 	.word	0x00000020


	//----- nvinfo : EIATTR_FRAME_SIZE
	.align		4
.L_305:
        /*072c*/ 	.byte	0x04, 0x11
        /*072e*/ 	.short	(.L_307 - .L_306)
	.align		4
.L_306:
        /*0730*/ 	.word	index@(_ZN10layer_norm40ln_parallel_residual_bwd_finalize_kernelINS_22Kernel_traits_finalizeILj1280E13__nv_bfloat16S2_fS2_fjLb0ELj1024ELj4ENS_18Kernel_traits_baseILj1280ES2_S2_fS2_fjLj1024EEEEELb0EEEvNS_9BwdParamsE)
        /*0734*/ 	.word	0x00000000


	//----- nvinfo : EIATTR_REGCOUNT
	.align		4
.L_307:
        /*0738*/ 	.byte	0x04, 0x2f
        /*073a*/ 	.short	(.L_309 - .L_308)
	.align		4
.L_308:
        /*073c*/ 	.word	index@(_ZN10layer_norm22ln_bwd_finalize_kernelINS_22Kernel_traits_finalizeILj1280E13__nv_bfloat16S2_fS2_fjLb0ELj1024ELj4ENS_18Kernel_traits_baseILj1280ES2_S2_fS2_fjLj1024EEEEELb0ELb0EEEvNS_9BwdParamsE)
        /*0740*/ 	.word	0x0000003f


	//----- nvinfo : EIATTR_FRAME_SIZE
	.align		4
.L_309:
        /*0744*/ 	.byte	0x04, 0x11
        /*0746*/ 	.short	(.L_311 - .L_310)
	.align		4
.L_310:
        /*0748*/ 	.word	index@(_ZN10layer_norm22ln_bwd_finalize_kernelINS_22Kernel_traits_finalizeILj1280E13__nv_bfloat16S2_fS2_fjLb0ELj1024ELj4ENS_18Kernel_traits_baseILj1280ES2_S2_fS2_fjLj1024EEEEELb0ELb0EEEvNS_9BwdParamsE)
        /*074c*/ 	.word	0x00000000


	//----- nvinfo : EIATTR_REGCOUNT
	.align		4
.L_311:
        /*0750*/ 	.byte	0x04, 0x2f
        /*0752*/ 	.short	(.L_313 - .L_312)
	.align		4
.L_312:
        /*0754*/ 	.word	index@(_ZN10layer_norm31ln_parallel_residual_bwd_kernelINS_13Kernel_traitsI13__nv_bfloat16S2_fS2_fjLj1280ELj1ELj4ELj1ELj16ENS_18Kernel_traits_baseILj1280ES2_S2_fS2_fjLj128EEEEELb1ELb0ELb1EEEvNS_9BwdParamsE)
        /*0758*/ 	.word	0x000000ff


	//----- nvinfo : EIATTR_FRAME_SIZE
	.align		4
.L_313:
        /*075c*/ 	.byte	0x04, 0x11
        /*075e*/ 	.short	(.L_315 - .L_314)
	.align		4
.L_314:
        /*0760*/ 	.word	index@(_ZN10layer_norm31ln_parallel_residual_bwd_kernelINS_13Kernel_traitsI13__nv_bfloat16S2_fS2_fjLj1280ELj1ELj4ELj1ELj16ENS_18Kernel_traits_baseILj1280ES2_S2_fS2_fjLj128EEEEELb1ELb0ELb1EEEvNS_9BwdParamsE)
        /*0764*/ 	.word	0x00000280


	//----- nvinfo : EIATTR_REGCOUNT
	.align		4
.L_315:
        /*0768*/ 	.byte	0x04, 0x2f
        /*076a*/ 	.short	(.L_317 - .L_316)
	.align		4
.L_316:
        /*076c*/ 	.word	index@(_ZN10layer_norm31ln_parallel_residual_bwd_kernelINS_13Kernel_traitsI13__nv_bfloat16S2_fS2_fjLj1280ELj1ELj4ELj1ELj16ENS_18Kernel_traits_baseILj1280ES2_S2_fS2_fjLj128EEEEELb1ELb0ELb0EEEvNS_9BwdParamsE)
        /*0770*/ 	.word	0x000000ff


	//----- nvinfo : EIATTR_FRAME_SIZE
	.align		4
.L_317:
        /*0774*/ 	.byte	0x04, 0x11
        /*0776*/ 	.short	(.L_319 - .L_318)
	.align		4
.L_318:
        /*0778*/ 	.word	index@(_ZN10layer_norm31ln_parallel_residual_bwd_kernelINS_13Kernel_traitsI13__nv_bfloat16S2_fS2_fjLj1280ELj1ELj4ELj1ELj16ENS_18Kernel_traits_baseILj1280ES2_S2_fS2_fjLj128EEEEELb1ELb0ELb0EEEvNS_9BwdParamsE)
        /*077c*/ 	.word	0x00000298


	//----- nvinfo : EIATTR_REGCOUNT
	.align		4
.L_319:
        /*0780*/ 	.byte	0x04, 0x2f
        /*0782*/ 	.short	(.L_321 - .L_320)
	.align		4
.L_320:
        /*0784*/ 	.word	index@(_ZN10layer_norm31ln_parallel_residual_bwd_kernelINS_13Kernel_traitsI13__nv_bfloat16S2_fS2_fjLj1280ELj1ELj4ELj1ELj16ENS_18Kernel_traits_baseILj1280ES2_S2_fS2_fjLj128EEEEELb0ELb1ELb1EEEvNS_9BwdParamsE)
        /*0788*/ 	.word	0x000000ff


	//----- nvinfo : EIATTR_FRAME_SIZE
	.align		4
.L_321:
        /*078c*/ 	.byte	0x04, 0x11
        /*078e*/ 	.short	(.L_323 - .L_322)
	.align		4
.L_322:
        /*0790*/ 	.word	index@(_ZN10layer_norm31ln_parallel_residual_bwd_kernelINS_13Kernel_traitsI13__nv_bfloat16S2_fS2_fjLj1280ELj1ELj4ELj1ELj16ENS_18Kernel_traits_baseILj1280ES2_S2_fS2_fjLj128EEEEELb0ELb1ELb1EEEvNS_9BwdParamsE)
        /*0794*/ 	.word	0x00000070


	//----- nvinfo : EIATTR_REGCOUNT
	.align		4
.L_323:
        /*0798*/ 	.byte	0x04, 0x2f
        /*079a*/ 	.short	(.L_325 - .L_324)
	.align		4
.L_324:
        /*079c*/ 	.word	index@(_ZN10layer_norm31ln_parallel_residual_bwd_kernelINS_13Kernel_traitsI13__nv_bfloat16S2_fS2_fjLj1280ELj1ELj4ELj1ELj16ENS_18Kernel_traits_baseILj1280ES2_S2_fS2_fjLj128EEEEELb0ELb1ELb0EEEvNS_9BwdParamsE)
        /*07a0*/ 	.word	0x000000ff


	//----- nvinfo : EIATTR_FRAME_SIZE
	.align		4
.L_325:
        /*07a4*/ 	.byte	0x04, 0x11
        /*07a6*/ 	.short	(.L_327 - .L_326)
	.align		4
.L_326:
        /*07a8*/ 	.word	index@(_ZN10layer_norm31ln_parallel_residual_bwd_kernelINS_13Kernel_traitsI13__nv_bfloat16S2_fS2_fjLj1280ELj1ELj4ELj1ELj16ENS_18Kernel_traits_baseILj1280ES2_S2_fS2_fjLj128EEEEELb0ELb1ELb0EEEvNS_9BwdParamsE)
        /*07ac*/ 	.word	0x00000010


	//----- nvinfo : EIATTR_REGCOUNT
	.align		4
.L_327:
        /*07b0*/ 	.byte	0x04, 0x2f
        /*07b2*/ 	.short	(.L_329 - .L_328)
	.align		4
.L_328:
        /*07b4*/ 	.word	index@(_ZN10layer_norm31ln_parallel_residual_bwd_kernelINS_13Kernel_traitsI13__nv_bfloat16S2_fS2_fjLj1280ELj1ELj4ELj1ELj16ENS_18Kernel_traits_baseILj1280ES2_S2_fS2_fjLj128EEEEELb0ELb0ELb1EEEvNS_9BwdParamsE)
        /*07b8*/ 	.word	0x000000ff


	//----- nvinfo : EIATTR_FRAME_SIZE
	.align		4
.L_329:
        /*07bc*/ 	.byte	0x04, 0x11
        /*07be*/ 	.short	(.L_331 - .L_330)
	.align		4
.L_330:
        /*07c0*/ 	.word	index@(_ZN10layer_norm31ln_parallel_residual_bwd_kernelINS_13Kernel_traitsI13__nv_bfloat16S2_fS2_fjLj1280ELj1ELj4ELj1ELj16ENS_18Kernel_traits_baseILj1280ES2_S2_fS2_fjLj128EEEEELb0ELb0ELb1EEEvNS_9BwdParamsE)
        /*07c4*/ 	.word	0x00000238


	//----- nvinfo : EIATTR_REGCOUNT
	.align		4
.L_331:
        /*07c8*/ 	.byte	0x04, 0x2f
        /*07ca*/ 	.short	(.L_333 - .L_332)
	.align		4
.L_332:
        /*07cc*/ 	.word	index@(_ZN10layer_norm31ln_parallel_residual_bwd_kernelINS_13Kernel_traitsI13__nv_bfloat16S2_fS2_fjLj1280ELj1ELj4ELj1ELj16ENS_18Kernel_traits_baseILj1280ES2_S2_fS2_fjLj128EEEEELb0ELb0ELb0EEEvNS_9BwdParamsE)
        /*07d0*/ 	.word	0x000000ff


	//----- nvinfo : EIATTR_FRAME_SIZE
	.align		4
.L_333:
        /*07d4*/ 	.byte	0x04, 0x11
        /*07d6*/ 	.short	(.L_335 - .L_334)
	.align		4
.L_334:
        /*07d8*/ 	.word	index@(_ZN10layer_norm31ln_parallel_residual_bwd_kernelINS_13Kernel_traitsI13__nv_bfloat16S2_fS2_fjLj1280ELj1ELj4ELj1ELj16ENS_18Kernel_traits_baseILj1280ES2_S2_fS2_fjLj128EEEEELb0ELb0ELb0EEEvNS_9BwdParamsE)
        /*07dc*/ 	.word	0x00000250


	//----- nvinfo : EIATTR_REGCOUNT
	.align		4
.L_335:
        /*07e0*/ 	.byte	0x04, 0x2f
        /*07e2*/ 	.short	(.L_337 - .L_336)
	.align		4
.L_336:
        /*07e4*/ 	.word	index@(_ZN10layer_norm31ln_parallel_residual_bwd_kernelINS_13Kernel_traitsIf13__nv_bfloat16S2_S2_fjLj1280ELj1ELj4ELj1ELj16ENS_18Kernel_traits_baseILj1280EfS2_S2_S2_fjLj128EEEEELb1ELb1ELb1EEEvNS_9BwdParamsE)
        /*07e8*/ 	.word	0x000000ff


	//----- nvinfo : EIATTR_FRAME_SIZE
	.align		4
.L_337:
        /*07ec*/ 	.byte	0x04, 0x11
        /*07ee*/ 	.short	(.L_339 - .L_338)
	.align		4
.L_338:
        /*07f0*/ 	.word	index@(_ZN10layer_norm31ln_parallel_residual_bwd_kernelINS_13Kernel_traitsIf13__nv_bfloat16S2_S2_fjLj1280ELj1ELj4ELj1ELj16ENS_18Kernel_traits_baseILj1280EfS2_S2_S2_fjLj128EEEEELb1ELb1ELb1EEEvNS_9BwdParamsE)
        /*07f4*/ 	.word	0x00000030


	//----- nvinfo : EIATTR_REGCOUNT
	.align		4
.L_339:
        /*07f8*/ 	.byte	0x04, 0x2f
        /*07fa*/ 	.short	(.L_341 - .L_340)
	.align		4
.L_340:
        /*07fc*/ 	.word	index@(_ZN10layer_norm40ln_parallel_residual_bwd_finalize_kernelINS_22Kernel_traits_finalizeILj1280Ef13__nv_bfloat16S2_S2_fjLb0ELj1024ELj4ENS_18Kernel_traits_baseILj1280EfS2_S2_S2_fjLj1024EEEEELb1EEEvNS_9BwdParamsE)
        /*0800*/ 	.word	0x00000020


	//----- nvinfo : EIATTR_FRAME_SIZE
	.align		4
.L_341:
        /*0804*/ 	.byte	0x04, 0x11
        /*0806*/ 	.short	(.L_343 - .L_342)
	.align		4
.L_342:
        /*0808*/ 	.word	index@(_ZN10layer_norm40ln_parallel_residual_bwd_finalize_kernelINS_22Kernel_traits_finalizeILj1280Ef13__nv_bfloat16S2_S2_fjLb0ELj1024ELj4ENS_18Kernel_traits_baseILj1280EfS2_S2_S2_fjLj1024EEEEELb1EEEvNS_9BwdParamsE)
        /*080c*/ 	.word	0x00000000


	//----- nvinfo : EIATTR_REGCOUNT
	.align		4
.L_343:
        /*0810*/ 	.byte	0x04, 0x2f
        /*0812*/ 	.short	(.L_345 - .L_344)
	.align		4
.L_344:
        /*0814*/ 	.word	index@(_ZN10layer_norm22ln_bwd_finalize_kernelINS_22Kernel_traits_finalizeILj1280Ef13__nv_bfloat16S2_S2_fjLb0ELj1024ELj4ENS_18Kernel_traits_baseILj1280EfS2_S2_S2_fjLj1024EEEEELb0ELb1EEEvNS_9BwdParamsE)
        /*0818*/ 	.word	0x0000003f


	//----- nvinfo : EIATTR_FRAME_SIZE
	.align		4
.L_345:
        /*081c*/ 	.byte	0x04, 0x11
        /*081e*/ 	.short	(.L_347 - .L_346)
	.align		4
.L_346:
        /*0820*/ 	.word	index@(_ZN10layer_norm22ln_bwd_finalize_kernelINS_22Kernel_traits_finalizeILj1280Ef13__nv_bfloat16S2_S2_fjLb0ELj1024ELj4ENS_18Kernel_traits_baseILj1280EfS2_S2_S2_fjLj1024EEEEELb0ELb1EEEvNS_9BwdParamsE)
        /*0824*/ 	.word	0x00000000


	//----- nvinfo : EIATTR_REGCOUNT
	.align		4
.L_347:
        /*0828*/ 	.byte	0x04, 0x2f
        /*082a*/ 	.short	(.L_349 - .L_348)
	.align		4
.L_348:
        /*082c*/ 	.word	index@(_ZN10layer_norm31ln_parallel_residual_bwd_kernelINS_13Kernel_traitsIf13__nv_bfloat16S2_S2_fjLj1280ELj1ELj4ELj1ELj16ENS_18Kernel_traits_baseILj1280EfS2_S2_S2_fjLj128EEEEELb1ELb1ELb0EEEvNS_9BwdParamsE)
        /*0830*/ 	.word	0x000000ff


	//----- nvinfo : EIATTR_FRAME_SIZE
	.align		4
.L_349:
        /*0834*/ 	.byte	0x04, 0x11
        /*0836*/ 	.short	(.L_351 - .L_350)
	.align		4
.L_350:
        /*0838*/ 	.word	index@(_ZN10layer_norm31ln_parallel_residual_bwd_kernelINS_13Kernel_traitsIf13__nv_bfloat16S2_S2_fjLj1280ELj1ELj4ELj1ELj16ENS_18Kernel_traits_baseILj1280EfS2_S2_S2_fjLj128EEEEELb1ELb1ELb0EEEvNS_9BwdParamsE)
        /*083c*/ 	.word	0x00000040


	//----- nvinfo : EIATTR_REGCOUNT
	.align		4
.L_351:
        /*0840*/ 	.byte	0x04, 0x2f
        /*0842*/ 	.short	(.L_353 - .L_352)
	.align		4
.L_352:
        /*0844*/ 	.word	index@(_ZN10layer_norm40ln_parallel_residual_bwd_finalize_kernelINS_22Kernel_traits_finalizeILj1280Ef13__nv_bfloat16S2_S2_fjLb0ELj1024ELj4ENS_18Kernel_traits_baseILj1280EfS2_S2_S2_fjLj1024EEEEELb0EEEvNS_9BwdParamsE)
        /*0848*/ 	.word	0x00000020


	//----- nvinfo : EIATTR_FRAME_SIZE
	.align		4
.L_353:
        /*084c*/ 	.byte	0x04, 0x11
        /*084e*/ 	.short	(.L_355 - .L_354)
	.align		4
.L_354:
        /*0850*/ 	.word	index@(_ZN10layer_norm40ln_parallel_residual_bwd_finalize_kernelINS_22Kernel_traits_finalizeILj1280Ef13__nv_bfloat16S2_S2_fjLb0ELj1024ELj4ENS_18Kernel_traits_baseILj1280EfS2_S2_S2_fjLj1024EEEEELb0EEEvNS_9BwdParamsE)
        /*0854*/ 	.word	0x00000000


	//----- nvinfo : EIATTR_REGCOUNT
	.align		4
.L_355:
        /*0858*/ 	.byte	0x04, 0x2f
        /*085a*/ 	.short	(.L_357 - .L_356)
	.align		4
.L_356:
        /*085c*/ 	.word	index@(_ZN10layer_norm22ln_bwd_finalize_kernelINS_22Kernel_traits_finalizeILj1280Ef13__nv_bfloat16S2_S2_fjLb0ELj1024ELj4ENS_18Kernel_traits_baseILj1280EfS2_S2_S2_fjLj1024EEEEELb0ELb0EEEvNS_9BwdParamsE)
        /*0860*/ 	.word	0x0000003f


	//----- nvinfo : EIATTR_FRAME_SIZE
	.align		4
.L_357:
        /*0864*/ 	.byte	0x04, 0x11
        /*0866*/ 	.short	(.L_359 - .L_358)
	.align		4
.L_358:
        /*0868*/ 	.word	index@(_ZN10layer_norm22ln_bwd_finalize_kernelINS_22Kernel_traits_finalizeILj1280Ef13__nv_bfloat16S2_S2_fjLb0ELj1024ELj4ENS_18Kernel_traits_baseILj1280EfS2_S2_S2_fjLj1024EEEEELb0ELb0EEEvNS_9BwdParamsE)
        /*086c*/ 	.word	0x00000000


	//----- nvinfo : EIATTR_REGCOUNT
	.align		4
.L_359:
        /*0870*/ 	.byte	0x04, 0x2f
        /*0872*/ 	.short	(.L_361 - .L_360)
	.align		4
.L_360:
        /*0874*/ 	.word	index@(_ZN10layer_norm31ln_parallel_residual_bwd_kernelINS_13Kernel_traitsIf13__nv_bfloat16S2_S2_fjLj1280ELj1ELj4ELj1ELj16ENS_18Kernel_traits_baseILj1280EfS2_S2_S2_fjLj128EEEEELb1ELb0ELb1EEEvNS_9BwdParamsE)
        /*0878*/ 	.word	0x000000ff


	//----- nvinfo : EIATTR_FRAME_SIZE
	.align		4
.L_361:
        /*087c*/ 	.byte	0x04, 0x11
        /*087e*/ 	.short	(.L_363 - .L_362)
	.align		4
.L_362:
        /*0880*/ 	.word	index@(_ZN10layer_norm31ln_parallel_residual_bwd_kernelINS_13Kernel_traitsIf13__nv_bfloat16S2_S2_fjLj1280ELj1ELj4ELj1ELj16ENS_18Kernel_traits_baseILj1280EfS2_S2_S2_fjLj128EEEEELb1ELb0ELb1EEEvNS_9BwdParamsE)
        /*0884*/ 	.word	0x00000220


	//----- nvinfo : EIATTR_REGCOUNT
	.align		4
.L_363:
        /*0888*/ 	.byte	0x04, 0x2f
        /*088a*/ 	.short	(.L_365 - .L_364)
	.align		4
.L_364:
        /*088c*/ 	.word	index@(_ZN10layer_norm31ln_parallel_residual_bwd_kernelINS_13Kernel_traitsIf13__nv_bfloat16S2_S2_fjLj1280ELj1ELj4ELj1ELj16ENS_18Kernel_traits_baseILj1280EfS2_S2_S2_fjLj128EEEEELb1ELb0ELb0EEEvNS_9BwdParamsE)
        /*0890*/ 	.word	0x000000ff


	//----- nvinfo : EIATTR_FRAME_SIZE
	.align		4
.L_365:
        /*0894*/ 	.byte	0x04, 0x11
        /*0896*/ 	.short	(.L_367 - .L_366)
	.align		4
.L_366:
        /*0898*/ 	.word	index@(_ZN10layer_norm31ln_parallel_residual_bwd_kernelINS_13Kernel_traitsIf13__nv_bfloat16S2_S2_fjLj1280ELj1ELj4ELj1ELj16ENS_18Kernel_traits_baseILj1280EfS2_S2_S2_fjLj128EEEEELb1ELb0ELb0EEEvNS_9BwdParamsE)
        /*089c*/ 	.word	0x00000228


	//----- nvinfo : EIATTR_REGCOUNT
	.align		4
.L_367:
        /*08a0*/ 	.byte	0x04, 0x2f
        /*08a2*/ 	.short	(.L_369 - .L_368)
	.align		4
.L_368:
        /*08a4*/ 	.word	index@(_ZN10layer_norm31ln_parallel_residual_bwd_kernelINS_13Kernel_traitsIf13__nv_bfloat16S2_S2_fjLj1280ELj1ELj4ELj1ELj16ENS_18Kernel_traits_baseILj1280EfS2_S2_S2_fjLj128EEEEELb0ELb1ELb1EEEvNS_9BwdParamsE)
        /*08a8*/ 	.word	0x000000ff


	//----- nvinfo : EIATTR_FRAME_SIZE
	.align		4
.L_369:
        /*08ac*/ 	.byte	0x04, 0x11
        /*08ae*/ 	.short	(.L_371 - .L_370)
	.align		4
.L_370:
        /*08b0*/ 	.word	index@(_ZN10layer_norm31ln_parallel_residual_bwd_kernelINS_13Kernel_traitsIf13__nv_bfloat16S2_S2_fjLj1280ELj1ELj4ELj1ELj16ENS_18Kernel_traits_baseILj1280EfS2_S2_S2_fjLj128EEEEELb0ELb1ELb1EEEvNS_9BwdParamsE)
        /*08b4*/ 	.word	0x00000130


	//----- nvinfo : EIATTR_REGCOUNT
	.align		4
.L_371:
        /*08b8*/ 	.byte	0x04, 0x2f
        /*08ba*/ 	.short	(.L_373 - .L_372)
	.align		4
.L_372:
        /*08bc*/ 	.word	index@(_ZN10layer_norm31ln_parallel_residual_bwd_kernelINS_13Kernel_traitsIf13__nv_bfloat16S2_S2_fjLj1280ELj1ELj4ELj1ELj16ENS_18Kernel_traits_baseILj1280EfS2_S2_S2_fjLj128EEEEELb0ELb1ELb0EEEvNS_9BwdParamsE)
        /*08c0*/ 	.word	0x000000fe


	//----- nvinfo : EIATTR_FRAME_SIZE
	.align		4
.L_373:
        /*08c4*/ 	.byte	0x04, 0x11
        /*08c6*/ 	.short	(.L_375 - .L_374)
	.align		4
.L_374:
        /*08c8*/ 	.word	index@(_ZN10layer_norm31ln_parallel_residual_bwd_kernelINS_13Kernel_traitsIf13__nv_bfloat16S2_S2_fjLj1280ELj1ELj4ELj1ELj16ENS_18Kernel_traits_baseILj1280EfS2_S2_S2_fjLj128EEEEELb0ELb1ELb0EEEvNS_9BwdParamsE)
        /*08cc*/ 	.word	0x00000000


	//----- nvinfo : EIATTR_REGCOUNT
	.align		4
.L_375:
        /*08d0*/ 	.byte	0x04, 0x2f
        /*08d2*/ 	.short	(.L_377 - .L_376)
	.align		4
.L_376:
        /*08d4*/ 	.word	index@(_ZN10layer_norm31ln_parallel_residual_bwd_kernelINS_13Kernel_traitsIf13__nv_bfloat16S2_S2_fjLj1280ELj1ELj4ELj1ELj16ENS_18Kernel_traits_baseILj1280EfS2_S2_S2_fjLj128EEEEELb0ELb0ELb1EEEvNS_9BwdParamsE)
        /*08d8*/ 	.word	0x000000ff


	//----- nvinfo : EIATTR_FRAME_SIZE
	.align		4
.L_377:
        /*08dc*/ 	.byte	0x04, 0x11
        /*08de*/ 	.short	(.L_379 - .L_378)
	.align		4
.L_378:
        /*08e0*/ 	.word	index@(_ZN10layer_norm31ln_parallel_residual_bwd_kernelINS_13Kernel_traitsIf13__nv_bfloat16S2_S2_fjLj1280ELj1ELj4ELj1ELj16ENS_18Kernel_traits_baseILj1280EfS2_S2_S2_fjLj128EEEEELb0ELb0ELb1EEEvNS_9BwdParamsE)
        /*08e4*/ 	.word	0x000001c0


	//----- nvinfo : EIATTR_REGCOUNT
	.align		4
.L_379:
        /*08e8*/ 	.byte	0x04, 0x2f
        /*08ea*/ 	.short	(.L_381 - .L_380)
	.align		4
.L_380:
        /*08ec*/ 	.word	index@(_ZN10layer_norm31ln_parallel_residual_bwd_kernelINS_13Kernel_traitsIf13__nv_bfloat16S2_S2_fjLj1280ELj1ELj4ELj1ELj16ENS_18Kernel_traits_baseILj1280EfS2_S2_S2_fjLj128EEEEELb0ELb0ELb0EEEvNS_9BwdParamsE)
        /*08f0*/ 	.word	0x000000ff


	//----- nvinfo : EIATTR_FRAME_SIZE
	.align		4
.L_381:
        /*08f4*/ 	.byte	0x04, 0x11
        /*08f6*/ 	.short	(.L_383 - .L_382)
	.align		4
.L_382:
        /*08f8*/ 	.word	index@(_ZN10layer_norm31ln_parallel_residual_bwd_kernelINS_13Kernel_traitsIf13__nv_bfloat16S2_S2_fjLj1280ELj1ELj4ELj1ELj16ENS_18Kernel_traits_baseILj1280EfS2_S2_S2_fjLj128EEEEELb0ELb0ELb0EEEvNS_9BwdParamsE)
        /*08fc*/ 	.word	0x000001d8


	//----- nvinfo : EIATTR_REGCOUNT
	.align		4
.L_383:
        /*0900*/ 	.byte	0x04, 0x2f
        /*0902*/ 	.short	(.L_385 - .L_384)
	.align		4
.L_384:
        /*0904*/ 	.word	index@(_ZN10layer_norm31ln_parallel_residual_bwd_kernelINS_13Kernel_traitsI6__halfS2_S2_S2_fjLj1280ELj1ELj4ELj1ELj16ENS_18Kernel_traits_baseILj1280ES2_S2_S2_S2_fjLj128EEEEELb1ELb1ELb1EEEvNS_9BwdParamsE)
        /*0908*/ 	.word	0x000000ff


	//----- nvinfo : EIATTR_FRAME_SIZE
	.align		4
.L_385:
        /*090c*/ 	.byte	0x04, 0x11
        /*090e*/ 	.short	(.L_387 - .L_386)
	.align		4
.L_386:
        /*0910*/ 	.word	index@(_ZN10layer_norm31ln_parallel_residual_bwd_kernelINS_13Kernel_traitsI6__halfS2_S2_S2_fjLj1280ELj1ELj4ELj1ELj16ENS_18Kernel_traits_baseILj1280ES2_S2_S2_S2_fjLj128EEEEELb1ELb1ELb1EEEvNS_9BwdParamsE)
        /*0914*/ 	.word	0x00000040


	//----- nvinfo : EIATTR_REGCOUNT
	.align		4
.L_387:
        /*0918*/ 	.byte	0x04, 0x2f
        /*091a*/ 	.short	(.L_389 - .L_388)
	.align		4
.L_388:
        /*091c*/ 	.word	index@(_ZN10layer_norm40ln_parallel_residual_bwd_finalize_kernelINS_22Kernel_traits_finalizeILj1280E6__halfS2_S2_S2_fjLb0ELj1024ELj4ENS_18Kernel_traits_baseILj1280ES2_S2_S2_S2_fjLj1024EEEEELb1EEEvNS_9BwdParamsE)
        /*0920*/ 	.word	0x00000020


	//----- nvinfo : EIATTR_FRAME_SIZE
	.align		4
.L_389:
        /*0924*/ 	.byte	0x04, 0x11
        /*0926*/ 	.short	(.L_391 - .L_390)
	.align		4
.L_390:
        /*0928*/ 	.word	index@(_ZN10layer_norm40ln_parallel_residual_bwd_finalize_kernelINS_22Kernel_traits_finalizeILj1280E6__halfS2_S2_S2_fjLb0ELj1024ELj4ENS_18Kernel_traits_baseILj1280ES2_S2_S2_S2_fjLj1024EEEEELb1EEEvNS_9BwdParamsE)
        /*092c*/ 	.word	0x00000000


	//----- nvinfo : EIATTR_REGCOUNT
	.align		4
.L_391:
        /*0930*/ 	.byte	0x04, 0x2f
        /*0932*/ 	.short	(.L_393 - .L_392)
	.align		4
.L_392:
        /*0934*/ 	.word	index@(_ZN10layer_norm22ln_bwd_finalize_kernelINS_22Kernel_traits_finalizeILj1280E6__halfS2_S2_S2_fjLb0ELj1024ELj4ENS_18Kernel_traits_baseILj1280ES2_S2_S2_S2_fjLj1024EEEEELb0ELb1EEEvNS_9BwdParamsE)
        /*0938*/ 	.word	0x0000003f


	//----- nvinfo : EIATTR_FRAME_SIZE
	.align		4
.L_393:
        /*093c*/ 	.byte	0x04, 0x11
        /*093e*/ 	.short	(.L_395 - .L_394)
	.align		4
.L_394:
        /*0940*/ 	.word	index@(_ZN10layer_norm22ln_bwd_finalize_kernelINS_22Kernel_traits_finalizeILj1280E6__halfS2_S2_S2_fjLb0ELj1024ELj4ENS_18Kernel_traits_baseILj1280ES2_S2_S2_S2_fjLj1024EEEEELb0ELb1EEEvNS_9BwdParamsE)
        /*0944*/ 	.word	0x00000000


	//----- nvinfo : EIATTR_REGCOUNT
	.align		4
.L_395:
        /*0948*/ 	.byte	0x04, 0x2f
        /*094a*/ 	.short	(.L_397 - .L_396)
	.align		4
.L_396:
        /*094c*/ 	.word	index@(_ZN10layer_norm31ln_parallel_residual_bwd_kernelINS_13Kernel_traitsI6__halfS2_S2_S2_fjLj1280ELj1ELj4ELj1ELj16ENS_18Kernel_traits_baseILj1280ES2_S2_S2_S2_fjLj128EEEEELb1ELb1ELb0EEEvNS_9BwdParamsE)
        /*0950*/ 	.word	0x000000ff


	//----- nvinfo : EIATTR_FRAME_SIZE
	.align		4
.L_397:
        /*0954*/ 	.byte	0x04, 0x11
        /*0956*/ 	.short	(.L_399 - .L_398)
	.align		4
.L_398:
        /*0958*/ 	.word	index@(_ZN10layer_norm31ln_parallel_residual_bwd_kernelINS_13Kernel_traitsI6__halfS2_S2_S2_fjLj1280ELj1ELj4ELj1ELj16ENS_18Kernel_traits_baseILj1280ES2_S2_S2_S2_fjLj128EEEEELb1ELb1ELb0EEEvNS_9BwdParamsE)
        /*095c*/ 	.word	0x00000000


	//----- nvinfo : EIATTR_REGCOUNT
	.align		4
.L_399:
        /*0960*/ 	.byte	0x04, 0x2f
        /*0962*/ 	.short	(.L_401 - .L_400)
	.align		4
.L_400:
        /*0964*/ 	.word	index@(_ZN10layer_norm40ln_parallel_residual_bwd_finalize_kernelINS_22Kernel_traits_finalizeILj1280E6__halfS2_S2_S2_fjLb0ELj1024ELj4ENS_18Kernel_traits_baseILj1280ES2_S2_S2_S2_fjLj1024EEEEELb0EEEvNS_9BwdParamsE)
        /*0968*/ 	.word	0x00000020


	//----- nvinfo : EIATTR_FRAME_SIZE
	.align		4
.L_401:
        /*096c*/ 	.byte	0x04, 0x11
        /*096e*/ 	.short	(.L_403 - .L_402)
	.align		4
.L_402:
        /*0970*/ 	.word	index@(_ZN10layer_norm40ln_parallel_residual_bwd_finalize_kernelINS_22Kernel_traits_finalizeILj1280E6__halfS2_S2_S2_fjLb0ELj1024ELj4ENS_18Kernel_traits_baseILj1280ES2_S2_S2_S2_fjLj1024EEEEELb0EEEvNS_9BwdParamsE)
        /*0974*/ 	.word	0x00000000


	//----- nvinfo : EIATTR_REGCOUNT
	.align		4
.L_403:
        /*0978*/ 	.byte	0x04, 0x2f
        /*097a*/ 	.short	(.L_405 - .L_404)
	.align		4
.L_404:
        /*097c*/ 	.word	index@(_ZN10layer_norm22ln_bwd_finalize_kernelINS_22Kernel_traits_finalizeILj1280E6__halfS2_S2_S2_fjLb0ELj1024ELj4ENS_18Kernel_traits_baseILj1280ES2_S2_S2_S2_fjLj1024EEEEELb0ELb0EEEvNS_9BwdParamsE)
        /*0980*/ 	.word	0x0000003f


	//----- nvinfo : EIATTR_FRAME_SIZE
	.align		4
.L_405:
        /*0984*/ 	.byte	0x04, 0x11
        /*0986*/ 	.short	(.L_407 - .L_406)
	.align		4
.L_406:
        /*0988*/ 	.word	index@(_ZN10layer_norm22ln_bwd_finalize_kernelINS_22Kernel_traits_finalizeILj1280E6__halfS2_S2_S2_fjLb0ELj1024ELj4ENS_18Kernel_traits_baseILj1280ES2_S2_S2_S2_fjLj1024EEEEELb0ELb0EEEvNS_9BwdParamsE)
        /*098c*/ 	.word	0x00000000


	//----- nvinfo : EIATTR_REGCOUNT
	.align		4
.L_407:
        /*0990*/ 	.byte	0x04, 0x2f
        /*0992*/ 	.short	(.L_409 - .L_408)
	.align		4
.L_408:
        /*0994*/ 	.word	index@(_ZN10layer_norm31ln_parallel_residual_bwd_kernelINS_13Kernel_traitsI6__halfS2_S2_S2_fjLj1280ELj1ELj4ELj1ELj16ENS_18Kernel_traits_baseILj1280ES2_S2_S2_S2_fjLj128EEEEELb1ELb0ELb1EEEvNS_9BwdParamsE)
        /*0998*/ 	.word	0x000000ff


	//----- nvinfo : EIATTR_FRAME_SIZE
	.align		4
.L_409:
        /*099c*/ 	.byte	0x04, 0x11
        /*099e*/ 	.short	(.L_411 - .L_410)
	.align		4
.L_410:
        /*09a0*/ 	.word	index@(_ZN10layer_norm31ln_parallel_residual_bwd_kernelINS_13Kernel_traitsI6__halfS2_S2_S2_fjLj1280ELj1ELj4ELj1ELj16ENS_18Kernel_traits_baseILj1280ES2_S2_S2_S2_fjLj128EEEEELb1ELb0ELb1EEEvNS_9BwdParamsE)
        /*09a4*/ 	.word	0x00000220


	//----- nvinfo : EIATTR_REGCOUNT
	.align		4
.L_411:
        /*09a8*/ 	.byte	0x04, 0x2f
        /*09aa*/ 	.short	(.L_413 - .L_412)
	.align		4
.L_412:
        /*09ac*/ 	.word	index@(_ZN10layer_norm31ln_parallel_residual_bwd_kernelINS_13Kernel_traitsI6__halfS2_S2_S2_fjLj1280ELj1ELj4ELj1ELj16ENS_18Kernel_traits_baseILj1280ES2_S2_S2_S2_fjLj128EEEEELb1ELb0ELb0EEEvNS_9BwdParamsE)
        /*09b0*/ 	.word	0x000000ff


	//----- nvinfo : EIATTR_FRAME_SIZE
	.align		4
.L_413:
        /*09b4*/ 	.byte	0x04, 0x11
        /*09b6*/ 	.short	(.L_415 - .L_414)
	.align		4
.L_414:
        /*09b8*/ 	.word	index@(_ZN10layer_norm31ln_parallel_residual_bwd_kernelINS_13Kernel_traitsI6__halfS2_S2_S2_fjLj1280ELj1ELj4ELj1ELj16ENS_18Kernel_traits_baseILj1280ES2_S2_S2_S2_fjLj128EEEEELb1ELb0ELb0EEEvNS_9BwdParamsE)
        /*09bc*/ 	.word	0x00000188


	//----- nvinfo : EIATTR_REGCOUNT
	.align		4
.L_415:
        /*09c0*/ 	.byte	0x04, 0x2f
        /*09c2*/ 	.short	(.L_417 - .L_416)
	.align		4
.L_416:
        /*09c4*/ 	.word	index@(_ZN10layer_norm31ln_parallel_residual_bwd_kernelINS_13Kernel_traitsI6__halfS2_S2_S2_fjLj1280ELj1ELj4ELj1ELj16ENS_18Kernel_traits_baseILj1280ES2_S2_S2_S2_fjLj128EEEEELb0ELb1ELb1EEEvNS_9BwdParamsE)
        /*09c8*/ 	.word	0x000000ff


	//----- nvinfo : EIATTR_FRAME_SIZE
	.align		4
.L_417:
        /*09cc*/ 	.byte	0x04, 0x11
        /*09ce*/ 	.short	(.L_419 - .L_418)
	.align		4
.L_418:
        /*09d0*/ 	.word	index@(_ZN10layer_norm31ln_parallel_residual_bwd_kernelINS_13Kernel_traitsI6__halfS2_S2_S2_fjLj1280ELj1ELj4ELj1ELj16ENS_18Kernel_traits_baseILj1280ES2_S2_S2_S2_fjLj128EEEEELb0ELb1ELb1EEEvNS_9BwdParamsE)
        /*09d4*/ 	.word	0x000000c0


	//----- nvinfo : EIATTR_REGCOUNT
	.align		4
.L_419:
        /*09d8*/ 	.byte	0x04, 0x2f
        /*09da*/ 	.short	(.L_421 - .L_420)
	.align		4
.L_420:
        /*09dc*/ 	.word	index@(_ZN10layer_norm31ln_parallel_residual_bwd_kernelINS_13Kernel_traitsI6__halfS2_S2_S2_fjLj1280ELj1ELj4ELj1ELj16ENS_18Kernel_traits_baseILj1280ES2_S2_S2_S2_fjLj128EEEEELb0ELb1ELb0EEEvNS_9BwdParamsE)
        /*09e0*/ 	.word	0x000000ee


	//----- nvinfo : EIATTR_FRAME_SIZE
	.align		4
.L_421:
        /*09e4*/ 	.byte	0x04, 0x11
        /*09e6*/ 	.short	(.L_423 - .L_422)
	.align		4
.L_422:
        /*09e8*/ 	.word	index@(_ZN10layer_norm31ln_parallel_residual_bwd_kernelINS_13Kernel_traitsI6__halfS2_S2_S2_fjLj1280ELj1ELj4ELj1ELj16ENS_18Kernel_traits_baseILj1280ES2_S2_S2_S2_fjLj128EEEEELb0ELb1ELb0EEEvNS_9BwdParamsE)
        /*09ec*/ 	.word	0x00000000


	//----- nvinfo : EIATTR_REGCOUNT
	.align		4
.L_423:
        /*09f0*/ 	.byte	0x04, 0x2f
        /*09f2*/ 	.short	(.L_425 - .L_424)
	.align		4
.L_424:
        /*09f4*/ 	.word	index@(_ZN10layer_norm31ln_parallel_residual_bwd_kernelINS_13Kernel_traitsI6__halfS2_S2_S2_fjLj1280ELj1ELj4ELj1ELj16ENS_18Kernel_traits_baseILj1280ES2_S2_S2_S2_fjLj128EEEEELb0ELb0ELb1EEEvNS_9BwdParamsE)
        /*09f8*/ 	.word	0x000000ff


	//----- nvinfo : EIATTR_FRAME_SIZE
	.align		4
.L_425:
        /*09fc*/ 	.byte	0x04, 0x11
        /*09fe*/ 	.short	(.L_427 - .L_426)
	.align		4
.L_426:
        /*0a00*/ 	.word	index@(_ZN10layer_norm31ln_parallel_residual_bwd_kernelINS_13Kernel_traitsI6__halfS2_S2_S2_fjLj1280ELj1ELj4ELj1ELj16ENS_18Kernel_traits_baseILj1280ES2_S2_S2_S2_fjLj128EEEEELb0ELb0ELb1EEEvNS_9BwdParamsE)
        /*0a04*/ 	.word	0x000001c8


	//----- nvinfo : EIATTR_REGCOUNT
	.align		4
.L_427:
        /*0a08*/ 	.byte	0x04, 0x2f
        /*0a0a*/ 	.short	(.L_429 - .L_428)
	.align		4
.L_428:
        /*0a0c*/ 	.word	index@(_ZN10layer_norm31ln_parallel_residual_bwd_kernelINS_13Kernel_traitsI6__halfS2_S2_S2_fjLj1280ELj1ELj4ELj1ELj16ENS_18Kernel_traits_baseILj1280ES2_S2_S2_S2_fjLj128EEEEELb0ELb0ELb0EEEvNS_9BwdParamsE)
        /*0a10*/ 	.word	0x000000ff


	//----- nvinfo : EIATTR_FRAME_SIZE
	.align		4
.L_429:
        /*0a14*/ 	.byte	0x04, 0x11
        /*0a16*/ 	.short	(.L_431 - .L_430)
	.align		4
.L_430:
        /*0a18*/ 	.word	index@(_ZN10layer_norm31ln_parallel_residual_bwd_kernelINS_13Kernel_traitsI6__halfS2_S2_S2_fjLj1280ELj1ELj4ELj1ELj16ENS_18Kernel_traits_baseILj1280ES2_S2_S2_S2_fjLj128EEEEELb0ELb0ELb0EEEvNS_9BwdParamsE)
        /*0a1c*/ 	.word	0x00000138


	//----- nvinfo : EIATTR_REGCOUNT
	.align		4
.L_431:
        /*0a20*/ 	.byte	0x04, 0x2f
        /*0a22*/ 	.short	(.L_433 - .L_432)
	.align		4
.L_432:
        /*0a24*/ 	.word	index@(_ZN10layer_norm31ln_parallel_residual_bwd_kernelINS_13Kernel_traitsI13__nv_bfloat16S2_S2_S2_fjLj1280ELj1ELj4ELj1ELj16ENS_18Kernel_traits_baseILj1280ES2_S2_S2_S2_fjLj128EEEEELb1ELb1ELb1EEEvNS_9BwdParamsE)
        /*0a28*/ 	.word	0x000000ff


	//----- nvinfo : EIATTR_FRAME_SIZE
	.align		4
.L_433:
        /*0a2c*/ 	.byte	0x04, 0x11
        /*0a2e*/ 	.short	(.L_435 - .L_434)
	.align		4
.L_434:
        /*0a30*/ 	.word	index@(_ZN10layer_norm31ln_parallel_residual_bwd_kernelINS_13Kernel_traitsI13__nv_bfloat16S2_S2_S2_fjLj1280ELj1ELj4ELj1ELj16ENS_18Kernel_traits_baseILj1280ES2_S2_S2_S2_fjLj128EEEEELb1ELb1ELb1EEEvNS_9BwdParamsE)
        /*0a34*/ 	.word	0x00000048


	//----- nvinfo : EIATTR_REGCOUNT
	.align		4
.L_435:
        /*0a38*/ 	.byte	0x04, 0x2f
        /*0a3a*/ 	.short	(.L_437 - .L_436)
	.align		4
.L_436:
        /*0a3c*/ 	.word	index@(_ZN10layer_norm40ln_parallel_residual_bwd_finalize_kernelINS_22Kernel_traits_finalizeILj1280E13__nv_bfloat16S2_S2_S2_fjLb0ELj1024ELj4ENS_18Kernel_traits_baseILj1280ES2_S2_S2_S2_fjLj1024EEEEELb1EEEvNS_9BwdParamsE)
        /*0a40*/ 	.word	0x00000020


	//----- nvinfo : EIATTR_FRAME_SIZE
	.align		4
.L_437:
        /*0a44*/ 	.byte	0x04, 0x11
        /*0a46*/ 	.short	(.L_439 - .L_438)
	.align		4
.L_438:
        /*0a48*/ 	.word	index@(_ZN10layer_norm40ln_parallel_residual_bwd_finalize_kernelINS_22Kernel_traits_finalizeILj1280E13__nv_bfloat16S2_S2_S2_fjLb0ELj1024ELj4ENS_18Kernel_traits_baseILj1280ES2_S2_S2_S2_fjLj1024EEEEELb1EEEvNS_9BwdParamsE)
        /*0a4c*/ 	.word	0x00000000


	//----- nvinfo : EIATTR_REGCOUNT
	.align		4
.L_439:
        /*0a50*/ 	.byte	0x04, 0x2f
        /*0a52*/ 	.short	(.L_441 - .L_440)
	.align		4
.L_440:
        /*0a54*/ 	.word	index@(_ZN10layer_norm22ln_bwd_finalize_kernelINS_22Kernel_traits_finalizeILj1280E13__nv_bfloat16S2_S2_S2_fjLb0ELj1024ELj4ENS_18Kernel_traits_baseILj1280ES2_S2_S2_S2_fjLj1024EEEEELb0ELb1EEEvNS_9BwdParamsE)
        /*0a58*/ 	.word	0x0000003f


	//----- nvinfo : EIATTR_FRAME_SIZE
	.align		4
.L_441:
        /*0a5c*/ 	.byte	0x04, 0x11
        /*0a5e*/ 	.short	(.L_443 - .L_442)
	.align		4
.L_442:
        /*0a60*/ 	.word	index@(_ZN10layer_norm22ln_bwd_finalize_kernelINS_22Kernel_traits_finalizeILj1280E13__nv_bfloat16S2_S2_S2_fjLb0ELj1024ELj4ENS_18Kernel_traits_baseILj1280ES2_S2_S2_S2_fjLj1024EEEEELb0ELb1EEEvNS_9BwdParamsE)
        /*0a64*/ 	.word	0x00000000


	//----- nvinfo : EIATTR_REGCOUNT
	.align		4
.L_443:
        /*0a68*/ 	.byte	0x04, 0x2f
        /*0a6a*/ 	.short	(.L_445 - .L_444)
	.align		4
.L_444:
        /*0a6c*/ 	.word	index@(_ZN10layer_norm31ln_parallel_residual_bwd_kernelINS_13Kernel_traitsI13__nv_bfloat16S2_S2_S2_fjLj1280ELj1ELj4ELj1ELj16ENS_18Kernel_traits_baseILj1280ES2_S2_S2_S2_fjLj128EEEEELb1ELb1ELb0EEEvNS_9BwdParamsE)
        /*0a70*/ 	.word	0x000000fe


	//----- nvinfo : EIATTR_FRAME_SIZE
	.align		4
.L_445:
        /*0a74*/ 	.byte	0x04, 0x11
        /*0a76*/ 	.short	(.L_447 - .L_446)
	.align		4
.L_446:
        /*0a78*/ 	.word	index@(_ZN10layer_norm31ln_parallel_residual_bwd_kernelINS_13Kernel_traitsI13__nv_bfloat16S2_S2_S2_fjLj1280ELj1ELj4ELj1ELj16ENS_18Kernel_traits_baseILj1280ES2_S2_S2_S2_fjLj128EEEEELb1ELb1ELb0EEEvNS_9BwdParamsE)
        /*0a7c*/ 	.word	0x00000000


	//----- nvinfo : EIATTR_REGCOUNT
	.align		4
.L_447:
        /*0a80*/ 	.byte	0x04, 0x2f
        /*0a82*/ 	.short	(.L_449 - .L_448)
	.align		4
.L_448:
        /*0a84*/ 	.word	index@(_ZN10layer_norm40ln_parallel_residual_bwd_finalize_kernelINS_22Kernel_traits_finalizeILj1280E13__nv_bfloat16S2_S2_S2_fjLb0ELj1024ELj4ENS_18Kernel_traits_baseILj1280ES2_S2_S2_S2_fjLj1024EEEEELb0EEEvNS_9BwdParamsE)
        /*0a88*/ 	.word	0x00000020


	//----- nvinfo : EIATTR_FRAME_SIZE
	.align		4
.L_449:
        /*0a8c*/ 	.byte	0x04, 0x11
        /*0a8e*/ 	.short	(.L_451 - .L_450)
	.align		4
.L_450:
        /*0a90*/ 	.word	index@(_ZN10layer_norm40ln_parallel_residual_bwd_finalize_kernelINS_22Kernel_traits_finalizeILj1280E13__nv_bfloat16S2_S2_S2_fjLb0ELj1024ELj4ENS_18Kernel_traits_baseILj1280ES2_S2_S2_S2_fjLj1024EEEEELb0EEEvNS_9BwdParamsE)
        /*0a94*/ 	.word	0x00000000


	//----- nvinfo : EIATTR_REGCOUNT
	.align		4
.L_451:
        /*0a98*/ 	.byte	0x04, 0x2f
        /*0a9a*/ 	.short	(.L_453 - .L_452)
	.align		4
.L_452:
        /*0a9c*/ 	.word	index@(_ZN10layer_norm22ln_bwd_finalize_kernelINS_22Kernel_traits_finalizeILj1280E13__nv_bfloat16S2_S2_S2_fjLb0ELj1024ELj4ENS_18Kernel_traits_baseILj1280ES2_S2_S2_S2_fjLj1024EEEEELb0ELb0EEEvNS_9BwdParamsE)
        /*0aa0*/ 	.word	0x0000003f


	//----- nvinfo : EIATTR_FRAME_SIZE
	.align		4
.L_453:
        /*0aa4*/ 	.byte	0x04, 0x11
        /*0aa6*/ 	.short	(.L_455 - .L_454)
	.align		4
.L_454:
        /*0aa8*/ 	.word	index@(_ZN10layer_norm22ln_bwd_finalize_kernelINS_22Kernel_traits_finalizeILj1280E13__nv_bfloat16S2_S2_S2_fjLb0ELj1024ELj4ENS_18Kernel_traits_baseILj1280ES2_S2_S2_S2_fjLj1024EEEEELb0ELb0EEEvNS_9BwdParamsE)
        /*0aac*/ 	.word	0x00000000


	//----- nvinfo : EIATTR_REGCOUNT
	.align		4
.L_455:
        /*0ab0*/ 	.byte	0x04, 0x2f
        /*0ab2*/ 	.short	(.L_457 - .L_456)
	.align		4
.L_456:
        /*0ab4*/ 	.word	index@(_ZN10layer_norm31ln_parallel_residual_bwd_kernelINS_13Kernel_traitsI13__nv_bfloat16S2_S2_S2_fjLj1280ELj1ELj4ELj1ELj16ENS_18Kernel_traits_baseILj1280ES2_S2_S2_S2_fjLj128EEEEELb1ELb0ELb1EEEvNS_9BwdParamsE)
        /*0ab8*/ 	.word	0x000000ff


	//----- nvinfo : EIATTR_FRAME_SIZE
	.align		4
.L_457:
        /*0abc*/ 	.byte	0x04, 0x11
        /*0abe*/ 	.short	(.L_459 - .L_458)
	.align		4
.L_458:
        /*0ac0*/ 	.word	index@(_ZN10layer_norm31ln_parallel_residual_bwd_kernelINS_13Kernel_traitsI13__nv_bfloat16S2_S2_S2_fjLj1280ELj1ELj4ELj1ELj16ENS_18Kernel_traits_baseILj1280ES2_S2_S2_S2_fjLj128EEEEELb1ELb0ELb1EEEvNS_9BwdParamsE)
        /*0ac4*/ 	.word	0x00000218


	//----- nvinfo : EIATTR_REGCOUNT
	.align		4
.L_459:
        /*0ac8*/ 	.byte	0x04, 0x2f
        /*0aca*/ 	.short	(.L_461 - .L_460)
	.align		4
.L_460:
        /*0acc*/ 	.word	index@(_ZN10layer_norm31ln_parallel_residual_bwd_kernelINS_13Kernel_traitsI13__nv_bfloat16S2_S2_S2_fjLj1280ELj1ELj4ELj1ELj16ENS_18Kernel_traits_baseILj1280ES2_S2_S2_S2_fjLj128EEEEELb1ELb0ELb0EEEvNS_9BwdParamsE)
        /*0ad0*/ 	.word	0x000000ff


	//----- nvinfo : EIATTR_FRAME_SIZE
	.align		4
.L_461:
        /*0ad4*/ 	.byte	0x04, 0x11
        /*0ad6*/ 	.short	(.L_463 - .L_462)
	.align		4
.L_462:
        /*0ad8*/ 	.word	index@(_ZN10layer_norm31ln_parallel_residual_bwd_kernelINS_13Kernel_traitsI13__nv_bfloat16S2_S2_S2_fjLj1280ELj1ELj4ELj1ELj16ENS_18Kernel_traits_baseILj1280ES2_S2_S2_S2_fjLj128EEEEELb1ELb0ELb0EEEvNS_9BwdParamsE)
        /*0adc*/ 	.word	0x00000228


	//----- nvinfo : EIATTR_REGCOUNT
	.align		4
.L_463:
        /*0ae0*/ 	.byte	0x04, 0x2f
        /*0ae2*/ 	.short	(.L_465 - .L_464)
	.align		4
.L_464:
        /*0ae4*/ 	.word	index@(_ZN10layer_norm31ln_parallel_residual_bwd_kernelINS_13Kernel_traitsI13__nv_bfloat16S2_S2_S2_fjLj1280ELj1ELj4ELj1ELj16ENS_18Kernel_traits_baseILj1280ES2_S2_S2_S2_fjLj128EEEEELb0ELb1ELb1EEEvNS_9BwdParamsE)
        /*0ae8*/ 	.word	0x000000ff


	//----- nvinfo : EIATTR_FRAME_SIZE
	.align		4
.L_465:
        /*0aec*/ 	.byte	0x04, 0x11
        /*0aee*/ 	.short	(.L_467 - .L_466)
	.align		4
.L_466:
        /*0af0*/ 	.word	index@(_ZN10layer_norm31ln_parallel_residual_bwd_kernelINS_13Kernel_traitsI13__nv_bfloat16S2_S2_S2_fjLj1280ELj1ELj4ELj1ELj16ENS_18Kernel_traits_baseILj1280ES2_S2_S2_S2_fjLj128EEEEELb0ELb1ELb1EEEvNS_9BwdParamsE)
        /*0af4*/ 	.word	0x000000c0


	//----- nvinfo : EIATTR_REGCOUNT
	.align		4
.L_467:
        /*0af8*/ 	.byte	0x04, 0x2f
        /*0afa*/ 	.short	(.L_469 - .L_468)
	.align		4
.L_468:
        /*0afc*/ 	.word	index@(_ZN10layer_norm31ln_parallel_residual_bwd_kernelINS_13Kernel_traitsI13__nv_bfloat16S2_S2_S2_fjLj1280ELj1ELj4ELj1ELj16ENS_18Kernel_traits_baseILj1280ES2_S2_S2_S2_fjLj128EEEEELb0ELb1ELb0EEEvNS_9BwdParamsE)
        /*0b00*/ 	.word	0x000000fb


	//----- nvinfo : EIATTR_FRAME_SIZE
	.align		4
.L_469:
        /*0b04*/ 	.byte	0x04, 0x11
        /*0b06*/ 	.short	(.L_471 - .L_470)
	.align		4
.L_470:
        /*0b08*/ 	.word	index@(_ZN10layer_norm31ln_parallel_residual_bwd_kernelINS_13Kernel_traitsI13__nv_bfloat16S2_S2_S2_fjLj1280ELj1ELj4ELj1ELj16ENS_18Kernel_traits_baseILj1280ES2_S2_S2_S2_fjLj128EEEEELb0ELb1ELb0EEEvNS_9BwdParamsE)
        /*0b0c*/ 	.word	0x00000000


	//----- nvinfo : EIATTR_REGCOUNT
	.align		4
.L_471:
        /*0b10*/ 	.byte	0x04, 0x2f
        /*0b12*/ 	.short	(.L_473 - .L_472)
	.align		4
.L_472:
        /*0b14*/ 	.word	index@(_ZN10layer_norm31ln_parallel_residual_bwd_kernelINS_13Kernel_traitsI13__nv_bfloat16S2_S2_S2_fjLj1280ELj1ELj4ELj1ELj16ENS_18Kernel_traits_baseILj1280ES2_S2_S2_S2_fjLj128EEEEELb0ELb0ELb1EEEvNS_9BwdParamsE)
        /*0b18*/ 	.word	0x000000ff


	//----- nvinfo : EIATTR_FRAME_SIZE
	.align		4
.L_473:
        /*0b1c*/ 	.byte	0x04, 0x11
        /*0b1e*/ 	.short	(.L_475 - .L_474)
	.align		4
.L_474:
        /*0b20*/ 	.word	index@(_ZN10layer_norm31ln_parallel_residual_bwd_kernelINS_13Kernel_traitsI13__nv_bfloat16S2_S2_S2_fjLj1280ELj1ELj4ELj1ELj16ENS_18Kernel_traits_baseILj1280ES2_S2_S2_S2_fjLj128EEEEELb0ELb0ELb1EEEvNS_9BwdParamsE)
        /*0b24*/ 	.word	0x000001c8


	//----- nvinfo : EIATTR_REGCOUNT
	.align		4
.L_475:
        /*0b28*/ 	.byte	0x04, 0x2f
        /*0b2a*/ 	.short	(.L_477 - .L_476)
	.align		4
.L_476:
        /*0b2c*/ 	.word	index@(_ZN10layer_norm31ln_parallel_residual_bwd_kernelINS_13Kernel_traitsI13__nv_bfloat16S2_S2_S2_fjLj1280ELj1ELj4ELj1ELj16ENS_18Kernel_traits_baseILj1280ES2_S2_S2_S2_fjLj128EEEEELb0ELb0ELb0EEEvNS_9BwdParamsE)
        /*0b30*/ 	.word	0x000000ff


	//----- nvinfo : EIATTR_FRAME_SIZE
	.align		4
.L_477:
        /*0b34*/ 	.byte	0x04, 0x11
        /*0b36*/ 	.short	(.L_479 - .L_478)
	.align		4
.L_478:
        /*0b38*/ 	.word	index@(_ZN10layer_norm31ln_parallel_residual_bwd_kernelINS_13Kernel_traitsI13__nv_bfloat16S2_S2_S2_fjLj1280ELj1ELj4ELj1ELj16ENS_18Kernel_traits_baseILj1280ES2_S2_S2_S2_fjLj128EEEEELb0ELb0ELb0EEEvNS_9BwdParamsE)
        /*0b3c*/ 	.word	0x000001d8


	//----- nvinfo : EIATTR_MIN_STACK_SIZE
	.align		4
.L_479:
        /*0b40*/ 	.byte	0x04, 0x12
        /*0b42*/ 	.short	(.L_481 - .L_480)
	.align		4
.L_480:
        /*0b44*/ 	.word	index@(_ZN10layer_norm31ln_parallel_residual_bwd_kernelINS_13Kernel_traitsI13__nv_bfloat16S2_S2_S2_fjLj1280ELj1ELj4ELj1ELj16ENS_18Kernel_traits_baseILj1280ES2_S2_S2_S2_fjLj128EEEEELb0ELb0ELb0EEEvNS_9BwdParamsE)
        /*0b48*/ 	.word	0x000001d8


	//----- nvinfo : EIATTR_MIN_STACK_SIZE
	.align		4
.L_481:
        /*0b4c*/ 	.byte	0x04, 0x12
        /*0b4e*/ 	.short	(.L_483 - .L_482)
	.align		4
.L_482:
        /*0b50*/ 	.word	index@(_ZN10layer_norm31ln_parallel_residual_bwd_kernelINS_13Kernel_traitsI13__nv_bfloat16S2_S2_S2_fjLj1280ELj1ELj4ELj1ELj16ENS_18Kernel_traits_baseILj1280ES2_S2_S2_S2_fjLj128EEEEELb0ELb0ELb1EEEvNS_9BwdParamsE)
        /*0b54*/ 	.word	0x000001c8


	//----- nvinfo : EIATTR_MIN_STACK_SIZE
	.align		4
.L_483:
        /*0b58*/ 	.byte	0x04, 0x12
        /*0b5a*/ 	.short	(.L_485 - .L_484)
	.align		4
.L_484:
        /*0b5c*/ 	.word	index@(_ZN10layer_norm31ln_parallel_residual_bwd_kernelINS_13Kernel_traitsI13__nv_bfloat16S2_S2_S2_fjLj1280ELj1ELj4ELj1ELj16ENS_18Kernel_traits_baseILj1280ES2_S2_S2_S2_fjLj128EEEEELb0ELb1ELb0EEEvNS_9BwdParamsE)
        /*0b60*/ 	.word	0x00000000


	//----- nvinfo : EIATTR_MIN_STACK_SIZE
	.align		4
.L_485:
        /*0b64*/ 	.byte	0x04, 0x12
        /*0b66*/ 	.short	(.L_487 - .L_486)
	.align		4
.L_486:
        /*0b68*/ 	.word	index@(_ZN10layer_norm31ln_parallel_residual_bwd_kernelINS_13Kernel_traitsI13__nv_bfloat16S2_S2_S2_fjLj1280ELj1ELj4ELj1ELj16ENS_18Kernel_traits_baseILj1280ES2_S2_S2_S2_fjLj128EEEEELb0ELb1ELb1EEEvNS_9BwdParamsE)
        /*0b6c*/ 	.word	0x000000c0


	//----- nvinfo : EIATTR_MIN_STACK_SIZE
	.align		4
.L_487:
        /*0b70*/ 	.byte	0x04, 0x12
        /*0b72*/ 	.short	(.L_489 - .L_488)
	.align		4
.L_488:
        /*0b74*/ 	.word	index@(_ZN10layer_norm31ln_parallel_residual_bwd_kernelINS_13Kernel_traitsI13__nv_bfloat16S2_S2_S2_fjLj1280ELj1ELj4ELj1ELj16ENS_18Kernel_traits_baseILj1280ES2_S2_S2_S2_fjLj128EEEEELb1ELb0ELb0EEEvNS_9BwdParamsE)
        /*0b78*/ 	.word	0x00000228


	//----- nvinfo : EIATTR_MIN_STACK_SIZE
	.align		4
.L_489:
        /*0b7c*/ 	.byte	0x04, 0x12
        /*0b7e*/ 	.short	(.L_491 - .L_490)
	.align		4
.L_490:
        /*0b80*/ 	.word	index@(_ZN10layer_norm31ln_parallel_residual_bwd_kernelINS_13Kernel_traitsI13__nv_bfloat16S2_S2_S2_fjLj1280ELj1ELj4ELj1ELj16ENS_18Kernel_traits_baseILj1280ES2_S2_S2_S2_fjLj128EEEEELb1ELb0ELb1EEEvNS_9BwdParamsE)
        /*0b84*/ 	.word	0x00000218


	//----- nvinfo : EIATTR_MIN_STACK_SIZE
	.align		4
.L_491:
        /*0b88*/ 	.byte	0x04, 0x12
        /*0b8a*/ 	.short	(.L_493 - .L_492)
	.align		4
.L_492:
        /*0b8c*/ 	.word	index@(_ZN10layer_norm22ln_bwd_finalize_kernelINS_22Kernel_traits_finalizeILj1280E13__nv_bfloat16S2_S2_S2_fjLb0ELj1024ELj4ENS_18Kernel_traits_baseILj1280ES2_S2_S2_S2_fjLj1024EEEEELb0ELb0EEEvNS_9BwdParamsE)
        /*0b90*/ 	.word	0x00000000


	//----- nvinfo : EIATTR_MIN_STACK_SIZE
	.align		4
.L_493:
        /*0b94*/ 	.byte	0x04, 0x12
        /*0b96*/ 	.short	(.L_495 - .L_494)
	.align		4
.L_494:
        /*0b98*/ 	.word	index@(_ZN10layer_norm40ln_parallel_residual_bwd_finalize_kernelINS_22Kernel_traits_finalizeILj1280E13__nv_bfloat16S2_S2_S2_fjLb0ELj1024ELj4ENS_18Kernel_traits_baseILj1280ES2_S2_S2_S2_fjLj1024EEEEELb0EEEvNS_9BwdParamsE)
        /*0b9c*/ 	.word	0x00000000


	//----- nvinfo : EIATTR_MIN_STACK_SIZE
	.align		4
.L_495:
        /*0ba0*/ 	.byte	0x04, 0x12
        /*0ba2*/ 	.short	(.L_497 - .L_496)
	.align		4
.L_496:
        /*0ba4*/ 	.word	index@(_ZN10layer_norm31ln_parallel_residual_bwd_kernelINS_13Kernel_traitsI13__nv_bfloat16S2_S2_S2_fjLj1280ELj1ELj4ELj1ELj16ENS_18Kernel_traits_baseILj1280ES2_S2_S2_S2_fjLj128EEEEELb1ELb1ELb0EEEvNS_9BwdParamsE)
        /*0ba8*/ 	.word	0x00000000


	//----- nvinfo : EIATTR_MIN_STACK_SIZE
	.align		4
.L_497:
        /*0bac*/ 	.byte	0x04, 0x12
        /*0bae*/ 	.short	(.L_499 - .L_498)
	.align		4
.L_498:
        /*0bb0*/ 	.word	index@(_ZN10layer_norm22ln_bwd_finalize_kernelINS_22Kernel_traits_finalizeILj1280E13__nv_bfloat16S2_S2_S2_fjLb0ELj1024ELj4ENS_18Kernel_traits_baseILj1280ES2_S2_S2_S2_fjLj1024EEEEELb0ELb1EEEvNS_9BwdParamsE)
        /*0bb4*/ 	.word	0x00000000


	//----- nvinfo : EIATTR_MIN_STACK_SIZE
	.align		4
.L_499:
        /*0bb8*/ 	.byte	0x04, 0x12
        /*0bba*/ 	.short	(.L_501 - .L_500)
	.align		4
.L_500:
        /*0bbc*/ 	.word	index@(_ZN10layer_norm40ln_parallel_residual_bwd_finalize_kernelINS_22Kernel_traits_finalizeILj1280E13__nv_bfloat16S2_S2_S2_fjLb0ELj1024ELj4ENS_18Kernel_traits_baseILj1280ES2_S2_S2_S2_fjLj1024EEEEELb1EEEvNS_9BwdParamsE)
        /*0bc0*/ 	.word	0x00000000


	//----- nvinfo : EIATTR_MIN_STACK_SIZE
	.align		4
.L_501:
        /*0bc4*/ 	.byte	0x04, 0x12
        /*0bc6*/ 	.short	(.L_503 - .L_502)
	.align		4
.L_502:
        /*0bc8*/ 	.word	index@(_ZN10layer_norm31ln_parallel_residual_bwd_kernelINS_13Kernel_traitsI13__nv_bfloat16S2_S2_S2_fjLj1280ELj1ELj4ELj1ELj16ENS_18Kernel_traits_baseILj1280ES2_S2_S2_S2_fjLj128EEEEELb1ELb1ELb1EEEvNS_9BwdParamsE)
        /*0bcc*/ 	.word	0x00000048


	//----- nvinfo : EIATTR_MIN_STACK_SIZE
	.align		4
.L_503:
        /*0bd0*/ 	.byte	0x04, 0x12
        /*0bd2*/ 	.short	(.L_505 - .L_504)
	.align		4
.L_504:
        /*0bd4*/ 	.word	index@(_ZN10layer_norm31ln_parallel_residual_bwd_kernelINS_13Kernel_traitsI6__halfS2_S2_S2_fjLj1280ELj1ELj4ELj1ELj16ENS_18Kernel_traits_baseILj1280ES2_S2_S2_S2_fjLj128EEEEELb0ELb0ELb0EEEvNS_9BwdParamsE)
        /*0bd8*/ 	.word	0x00000138


	//----- nvinfo : EIATTR_MIN_STACK_SIZE
	.align		4
.L_505:
        /*0bdc*/ 	.byte	0x04, 0x12
        /*0bde*/ 	.short	(.L_507 - .L_506)
	.align		4
.L_506:
        /*0be0*/ 	.word	index@(_ZN10layer_norm31ln_parallel_residual_bwd_kernelINS_13Kernel_traitsI6__halfS2_S2_S2_fjLj1280ELj1ELj4ELj1ELj16ENS_18Kernel_traits_baseILj1280ES2_S2_S2_S2_fjLj128EEEEELb0ELb0ELb1EEEvNS_9BwdParamsE)
        /*0be4*/ 	.word	0x000001c8


	//----- nvinfo : EIATTR_MIN_STACK_SIZE
	.align		4
.L_507:
        /*0be8*/ 	.byte	0x04, 0x12
        /*0bea*/ 	.short	(.L_509 - .L_508)
	.align		4
.L_508:
        /*0bec*/ 	.word	index@(_ZN10layer_norm31ln_parallel_residual_bwd_kernelINS_13Kernel_traitsI6__halfS2_S2_S2_fjLj1280ELj1ELj4ELj1ELj16ENS_18Kernel_traits_baseILj1280ES2_S2_S2_S2_fjLj128EEEEELb0ELb1ELb0EEEvNS_9BwdParamsE)
        /*0bf0*/ 	.word	0x00000000


	//----- nvinfo : EIATTR_MIN_STACK_SIZE
	.align		4
.L_509:
        /*0bf4*/ 	.byte	0x04, 0x12
        /*0bf6*/ 	.short	(.L_511 - .L_510)
	.align		4
.L_510:
        /*0bf8*/ 	.word	index@(_ZN10layer_norm31ln_parallel_residual_bwd_kernelINS_13Kernel_traitsI6__halfS2_S2_S2_fjLj1280ELj1ELj4ELj1ELj16ENS_18Kernel_traits_baseILj1280ES2_S2_S2_S2_fjLj128EEEEELb0ELb1ELb1EEEvNS_9BwdParamsE)
        /*0bfc*/ 	.word	0x000000c0


	//----- nvinfo : EIATTR_MIN_STACK_SIZE
	.align		4
.L_511:
        /*0c00*/ 	.byte	0x04, 0x12
        /*0c02*/ 	.short	(.L_513 - .L_512)
	.align		4
.L_512:
        /*0c04*/ 	.word	index@(_ZN10layer_norm31ln_parallel_residual_bwd_kernelINS_13Kernel_traitsI6__halfS2_S2_S2_fjLj1280ELj1ELj4ELj1ELj16ENS_18Kernel_traits_baseILj1280ES2_S2_S2_S2_fjLj128EEEEELb1ELb0ELb0EEEvNS_9BwdParamsE)
        /*0c08*/ 	.word	0x00000188


	//----- nvinfo : EIATTR_MIN_STACK_SIZE
	.align		4
.L_513:
        /*0c0c*/ 	.byte	0x04, 0x12
        /*0c0e*/ 	.short	(.L_515 - .L_514)
	.align		4
.L_514:
        /*0c10*/ 	.word	index@(_ZN10layer_norm31ln_parallel_residual_bwd_kernelINS_13Kernel_traitsI6__halfS2_S2_S2_fjLj1280ELj1ELj4ELj1ELj16ENS_18Kernel_traits_baseILj1280ES2_S2_S2_S2_fjLj128EEEEELb1ELb0ELb1EEEvNS_9BwdParamsE)
        /*0c14*/ 	.word	0x00000220


	//----- nvinfo : EIATTR_MIN_STACK_SIZE
	.align		4
.L_515:
        /*0c18*/ 	.byte	0x04, 0x12
        /*0c1a*/ 	.short	(.L_517 - .L_516)
	.align		4
.L_516:
        /*0c1c*/ 	.word	index@(_ZN10layer_norm22ln_bwd_finalize_kernelINS_22Kernel_traits_finalizeILj1280E6__halfS2_S2_S2_fjLb0ELj1024ELj4ENS_18Kernel_traits_baseILj1280ES2_S2_S2_S2_fjLj1024EEEEELb0ELb0EEEvNS_9BwdParamsE)
        /*0c20*/ 	.word	0x00000000


	//----- nvinfo : EIATTR_MIN_STACK_SIZE
	.align		4
.L_517:
        /*0c24*/ 	.byte	0x04, 0x12
        /*0c26*/ 	.short	(.L_519 - .L_518)
	.align		4
.L_518:
        /*0c28*/ 	.word	index@(_ZN10layer_norm40ln_parallel_residual_bwd_finalize_kernelINS_22Kernel_traits_finalizeILj1280E6__halfS2_S2_S2_fjLb0ELj1024ELj4ENS_18Kernel_traits_baseILj1280ES2_S2_S2_S2_fjLj1024EEEEELb0EEEvNS_9BwdParamsE)
        /*0c2c*/ 	.word	0x00000000


	//----- nvinfo : EIATTR_MIN_STACK_SIZE
	.align		4
.L_519:
        /*0c30*/ 	.byte	0x04, 0x12
        /*0c32*/ 	.short	(.L_521 - .L_520)
	.align		4
.L_520:
        /*0c34*/ 	.word	index@(_ZN10layer_norm31ln_parallel_residual_bwd_kernelINS_13Kernel_traitsI6__halfS2_S2_S2_fjLj1280ELj1ELj4ELj1ELj16ENS_18Kernel_traits_baseILj1280ES2_S2_S2_S2_fjLj128EEEEELb1ELb1ELb0EEEvNS_9BwdParamsE)
        /*0c38*/ 	.word	0x00000000


	//----- nvinfo : EIATTR_MIN_STACK_SIZE
	.align		4
.L_521:
        /*0c3c*/ 	.byte	0x04, 0x12
        /*0c3e*/ 	.short	(.L_523 - .L_522)
	.align		4
.L_522:
        /*0c40*/ 	.word	index@(_ZN10layer_norm22ln_bwd_finalize_kernelINS_22Kernel_traits_finalizeILj1280E6__halfS2_S2_S2_fjLb0ELj1024ELj4ENS_18Kernel_traits_baseILj1280ES2_S2_S2_S2_fjLj1024EEEEELb0ELb1EEEvNS_9BwdParamsE)
        /*0c44*/ 	.word	0x00000000


	//----- nvinfo : EIATTR_MIN_STACK_SIZE
	.align		4
.L_523:
        /*0c48*/ 	.byte	0x04, 0x12
        /*0c4a*/ 	.short	(.L_525 - .L_524)
	.align		4
.L_524:
        /*0c4c*/ 	.word	index@(_ZN10layer_norm40ln_parallel_residual_bwd_finalize_kernelINS_22Kernel_traits_finalizeILj1280E6__halfS2_S2_S2_fjLb0ELj1024ELj4ENS_18Kernel_traits_baseILj1280ES2_S2_S2_S2_fjLj1024EEEEELb1EEEvNS_9BwdParamsE)
        /*0c50*/ 	.word	0x00000000


	//----- nvinfo : EIATTR_MIN_STACK_SIZE
	.align		4
.L_525:
        /*0c54*/ 	.byte	0x04, 0x12
        /*0c56*/ 	.short	(.L_527 - .L_526)
	.align		4
.L_526:
        /*0c58*/ 	.word	index@(_ZN10layer_norm31ln_parallel_residual_bwd_kernelINS_13Kernel_traitsI6__halfS2_S2_S2_fjLj1280ELj1ELj4ELj1ELj16ENS_18Kernel_traits_baseILj1280ES2_S2_S2_S2_fjLj128EEEEELb1ELb1ELb1EEEvNS_9BwdParamsE)
        /*0c5c*/ 	.word	0x00000040


	//----- nvinfo : EIATTR_MIN_STACK_SIZE
	.align		4
.L_527:
        /*0c60*/ 	.byte	0x04, 0x12
        /*0c62*/ 	.short	(.L_529 - .L_528)
	.align		4
.L_528:
        /*0c64*/ 	.word	index@(_ZN10layer_norm31ln_parallel_residual_bwd_kernelINS_13Kernel_traitsIf13__nv_bfloat16S2_S2_fjLj1280ELj1ELj4ELj1ELj16ENS_18Kernel_traits_baseILj1280EfS2_S2_S2_fjLj128EEEEELb0ELb0ELb0EEEvNS_9BwdParamsE)
        /*0c68*/ 	.word	0x000001d8


	//----- nvinfo : EIATTR_MIN_STACK_SIZE
	.align		4
.L_529:
        /*0c6c*/ 	.byte	0x04, 0x12
        /*0c6e*/ 	.short	(.L_531 - .L_530)
	.align		4
.L_530:
        /*0c70*/ 	.word	index@(_ZN10layer_norm31ln_parallel_residual_bwd_kernelINS_13Kernel_traitsIf13__nv_bfloat16S2_S2_fjLj1280ELj1ELj4ELj1ELj16ENS_18Kernel_traits_baseILj1280EfS2_S2_S2_fjLj128EEEEELb0ELb0ELb1EEEvNS_9BwdParamsE)
        /*0c74*/ 	.word	0x000001c0


	//----- nvinfo : EIATTR_MIN_STACK_SIZE
	.align		4
.L_531:
        /*0c78*/ 	.byte	0x04, 0x12
        /*0c7a*/ 	.short	(.L_533 - .L_532)
	.align		4
.L_532:
        /*0c7c*/ 	.word	index@(_ZN10layer_norm31ln_parallel_residual_bwd_kernelINS_13Kernel_traitsIf13__nv_bfloat16S2_S2_fjLj1280ELj1ELj4ELj1ELj16ENS_18Kernel_traits_baseILj1280EfS2_S2_S2_fjLj128EEEEELb0ELb1ELb0EEEvNS_9BwdParamsE)
        /*0c80*/ 	.word	0x00000000


	//----- nvinfo : EIATTR_MIN_STACK_SIZE
	.align		4
.L_533:
        /*0c84*/ 	.byte	0x04, 0x12
        /*0c86*/ 	.short	(.L_535 - .L_534)
	.align		4
.L_534:
        /*0c88*/ 	.word	index@(_ZN10layer_norm31ln_parallel_residual_bwd_kernelINS_13Kernel_traitsIf13__nv_bfloat16S2_S2_fjLj1280ELj1ELj4ELj1ELj16ENS_18Kernel_traits_baseILj1280EfS2_S2_S2_fjLj128EEEEELb0ELb1ELb1EEEvNS_9BwdParamsE)
        /*0c8c*/ 	.word	0x00000130


	//----- nvinfo : EIATTR_MIN_STACK_SIZE
	.align		4
.L_535:
        /*0c90*/ 	.byte	0x04, 0x12
        /*0c92*/ 	.short	(.L_537 - .L_536)
	.align		4
.L_536:
        /*0c94*/ 	.word	index@(_ZN10layer_norm31ln_parallel_residual_bwd_kernelINS_13Kernel_traitsIf13__nv_bfloat16S2_S2_fjLj1280ELj1ELj4ELj1ELj16ENS_18Kernel_traits_baseILj1280EfS2_S2_S2_fjLj128EEEEELb1ELb0ELb0EEEvNS_9BwdParamsE)
        /*0c98*/ 	.word	0x00000228


	//----- nvinfo : EIATTR_MIN_STACK_SIZE
	.align		4
.L_537:
        /*0c9c*/ 	.byte	0x04, 0x12
        /*0c9e*/ 	.short	(.L_539 - .L_538)
	.align		4
.L_538:
        /*0ca0*/ 	.word	index@(_ZN10layer_norm31ln_parallel_residual_bwd_kernelINS_13Kernel_traitsIf13__nv_bfloat16S2_S2_fjLj1280ELj1ELj4ELj1ELj16ENS_18Kernel_traits_baseILj1280EfS2_S2_S2_fjLj128EEEEELb1ELb0ELb1EEEvNS_9BwdParamsE)
        /*0ca4*/ 	.word	0x00000220


	//----- nvinfo : EIATTR_MIN_STACK_SIZE
	.align		4
.L_539:
        /*0ca8*/ 	.byte	0x04, 0x12
        /*0caa*/ 	.short	(.L_541 - .L_540)
	.align		4
.L_540:
        /*0cac*/ 	.word	index@(_ZN10layer_norm22ln_bwd_finalize_kernelINS_22Kernel_traits_finalizeILj1280Ef13__nv_bfloat16S2_S2_fjLb0ELj1024ELj4ENS_18Kernel_traits_baseILj1280EfS2_S2_S2_fjLj1024EEEEELb0ELb0EEEvNS_9BwdParamsE)
        /*0cb0*/ 	.word	0x00000000


	//----- nvinfo : EIATTR_MIN_STACK_SIZE
	.align		4
.L_541:
        /*0cb4*/ 	.byte	0x04, 0x12
        /*0cb6*/ 	.short	(.L_543 - .L_542)
	.align		4
.L_542:
        /*0cb8*/ 	.word	index@(_ZN10layer_norm40ln_parallel_residual_bwd_finalize_kernelINS_22Kernel_traits_finalizeILj1280Ef13__nv_bfloat16S2_S2_fjLb0ELj1024ELj4ENS_18Kernel_traits_baseILj1280EfS2_S2_S2_fjLj1024EEEEELb0EEEvNS_9BwdParamsE)
        /*0cbc*/ 	.word	0x00000000


	//----- nvinfo : EIATTR_MIN_STACK_SIZE
	.align		4
.L_543:
        /*0cc0*/ 	.byte	0x04, 0x12
        /*0cc2*/ 	.short	(.L_545 - .L_544)
	.align		4
.L_544:
        /*0cc4*/ 	.word	index@(_ZN10layer_norm31ln_parallel_residual_bwd_kernelINS_13Kernel_traitsIf13__nv_bfloat16S2_S2_fjLj1280ELj1ELj4ELj1ELj16ENS_18Kernel_traits_baseILj1280EfS2_S2_S2_fjLj128EEEEELb1ELb1ELb0EEEvNS_9BwdParamsE)
        /*0cc8*/ 	.word	0x00000040


	//----- nvinfo : EIATTR_MIN_STACK_SIZE
	.align		4
.L_545:
        /*0ccc*/ 	.byte	0x04, 0x12
        /*0cce*/ 	.short	(.L_547 - .L_546)
	.align		4
.L_546:
        /*0cd0*/ 	.word	index@(_ZN10layer_norm22ln_bwd_finalize_kernelINS_22Kernel_traits_finalizeILj1280Ef13__nv_bfloat16S2_S2_fjLb0ELj1024ELj4ENS_18Kernel_traits_baseILj1280EfS2_S2_S2_fjLj1024EEEEELb0ELb1EEEvNS_9BwdParamsE)
        /*0cd4*/ 	.word	0x00000000


	//----- nvinfo : EIATTR_MIN_STACK_SIZE
	.align		4
.L_547:
        /*0cd8*/ 	.byte	0x04, 0x12
        /*0cda*/ 	.short	(.L_549 - .L_548)
	.align		4
.L_548:
        /*0cdc*/ 	.word	index@(_ZN10layer_norm40ln_parallel_residual_bwd_finalize_kernelINS_22Kernel_traits_finalizeILj1280Ef13__nv_bfloat16S2_S2_fjLb0ELj1024ELj4ENS_18Kernel_traits_baseILj1280EfS2_S2_S2_fjLj1024EEEEELb1EEEvNS_9BwdParamsE)
        /*0ce0*/ 	.word	0x00000000


	//----- nvinfo : EIATTR_MIN_STACK_SIZE
	.align		4
.L_549:
        /*0ce4*/ 	.byte	0x04, 0x12
        /*0ce6*/ 	.short	(.L_551 - .L_550)
	.align		4
.L_550:
        /*0ce8*/ 	.word	index@(_ZN10layer_norm31ln_parallel_residual_bwd_kernelINS_13Kernel_traitsIf13__nv_bfloat16S2_S2_fjLj1280ELj1ELj4ELj1ELj16ENS_18Kernel_traits_baseILj1280EfS2_S2_S2_fjLj128EEEEELb1ELb1ELb1EEEvNS_9BwdParamsE)
        /*0cec*/ 	.word	0x00000030


	//----- nvinfo : EIATTR_MIN_STACK_SIZE
	.align		4
.L_551:
        /*0cf0*/ 	.byte	0x04, 0x12
        /*0cf2*/ 	.short	(.L_553 - .L_552)
	.align		4
.L_552:
        /*0cf4*/ 	.word	index@(_ZN10layer_norm31ln_parallel_residual_bwd_kernelINS_13Kernel_traitsI13__nv_bfloat16S2_fS2_fjLj1280ELj1ELj4ELj1ELj16ENS_18Kernel_traits_baseILj1280ES2_S2_fS2_fjLj128EEEEELb0ELb0ELb0EEEvNS_9BwdParamsE)
        /*0cf8*/ 	.word	0x00000250


	//----- nvinfo : EIATTR_MIN_STACK_SIZE
	.align		4
.L_553:
        /*0cfc*/ 	.byte	0x04, 0x12
        /*0cfe*/ 	.short	(.L_555 - .L_554)
	.align		4
.L_554:
        /*0d00*/ 	.word	index@(_ZN10layer_norm31ln_parallel_residual_bwd_kernelINS_13Kernel_traitsI13__nv_bfloat16S2_fS2_fjLj1280ELj1ELj4ELj1ELj16ENS_18Kernel_traits_baseILj1280ES2_S2_fS2_fjLj128EEEEELb0ELb0ELb1EEEvNS_9BwdParamsE)
        /*0d04*/ 	.word	0x00000238


	//----- nvinfo : EIATTR_MIN_STACK_SIZE
	.align		4
.L_555:
        /*0d08*/ 	.byte	0x04, 0x12
        /*0d0a*/ 	.short	(.L_557 - .L_556)
	.align		4
.L_556:
        /*0d0c*/ 	.word	index@(_ZN10layer_norm31ln_parallel_residual_bwd_kernelINS_13Kernel_traitsI13__nv_bfloat16S2_fS2_fjLj1280ELj1ELj4ELj1ELj16ENS_18Kernel_traits_baseILj1280ES2_S2_fS2_fjLj128EEEEELb0ELb1ELb0EEEvNS_9BwdParamsE)
        /*0d10*/ 	.word	0x00000010


	//----- nvinfo : EIATTR_MIN_STACK_SIZE
	.align		4
.L_557:
        /*0d14*/ 	.byte	0x04, 0x12
        /*0d16*/ 	.short	(.L_559 - .L_558)
	.align		4
.L_558:
        /*0d18*/ 	.word	index@(_ZN10layer_norm31ln_parallel_residual_bwd_kernelINS_13Kernel_traitsI13__nv_bfloat16S2_fS2_fjLj1280ELj1ELj4ELj1ELj16ENS_18Kernel_traits_baseILj1280ES2_S2_fS2_fjLj128EEEEELb0ELb1ELb1EEEvNS_9BwdParamsE)
        /*0d1c*/ 	.word	0x00000070


	//----- nvinfo : EIATTR_MIN_STACK_SIZE
	.align		4
.L_559:
        /*0d20*/ 	.byte	0x04, 0x12
        /*0d22*/ 	.short	(.L_561 - .L_560)
	.align		4
.L_560:
        /*0d24*/ 	.word	index@(_ZN10layer_norm31ln_parallel_residual_bwd_kernelINS_13Kernel_traitsI13__nv_bfloat16S2_fS2_fjLj1280ELj1ELj4ELj1ELj16ENS_18Kernel_traits_baseILj1280ES2_S2_fS2_fjLj128EEEEELb1ELb0ELb0EEEvNS_9BwdParamsE)
        /*0d28*/ 	.word	0x00000298


	//----- nvinfo : EIATTR_MIN_STACK_SIZE
	.align		4
.L_561:
        /*0d2c*/ 	.byte	0x04, 0x12
        /*0d2e*/ 	.short	(.L_563 - .L_562)
	.align		4
.L_562:
        /*0d30*/ 	.word	index@(_ZN10layer_norm31ln_parallel_residual_bwd_kernelINS_13Kernel_traitsI13__nv_bfloat16S2_fS2_fjLj1280ELj1ELj4ELj1ELj16ENS_18Kernel_traits_baseILj1280ES2_S2_fS2_fjLj128EEEEELb1ELb0ELb1EEEvNS_9BwdParamsE)
        /*0d34*/ 	.word	0x00000280


	//----- nvinfo : EIATTR_MIN_STACK_SIZE
	.align		4
.L_563:
        /*0d38*/ 	.byte	0x04, 0x12
        /*0d3a*/ 	.short	(.L_565 - .L_564)
	.align		4
.L_564:
        /*0d3c*/ 	.word	index@(_ZN10layer_norm22ln_bwd_finalize_kernelINS_22Kernel_traits_finalizeILj1280E13__nv_bfloat16S2_fS2_fjLb0ELj1024ELj4ENS_18Kernel_traits_baseILj1280ES2_S2_fS2_fjLj1024EEEEELb0ELb0EEEvNS_9BwdParamsE)
        /*0d40*/ 	.word	0x00000000


	//----- nvinfo : EIATTR_MIN_STACK_SIZE
	.align		4
.L_565:
        /*0d44*/ 	.byte	0x04, 0x12
        /*0d46*/ 	.short	(.L_567 - .L_566)
	.align		4
.L_566:
        /*0d48*/ 	.word	index@(_ZN10layer_norm40ln_parallel_residual_bwd_finalize_kernelINS_22Kernel_traits_finalizeILj1280E13__nv_bfloat16S2_fS2_fjLb0ELj1024ELj4ENS_18Kernel_traits_baseILj1280ES2_S2_fS2_fjLj1024EEEEELb0EEEvNS_9BwdParamsE)
        /*0d4c*/ 	.word	0x00000000


	//----- nvinfo : EIATTR_MIN_STACK_SIZE
	.align		4
.L_567:
        /*0d50*/ 	.byte	0x04, 0x12
        /*0d52*/ 	.short	(.L_569 - .L_568)
	.align		4
.L_568:
        /*0d54*/ 	.word	index@(_ZN10layer_norm31ln_parallel_residual_bwd_kernelINS_13Kernel_traitsI13__nv_bfloat16S2_fS2_fjLj1280ELj1ELj4ELj1ELj16ENS_18Kernel_traits_baseILj1280ES2_S2_fS2_fjLj128EEEEELb1ELb1ELb0EEEvNS_9BwdParamsE)
        /*0d58*/ 	.word	0x000000a8


	//----- nvinfo : EIATTR_MIN_STACK_SIZE
	.align		4
.L_569:
        /*0d5c*/ 	.byte	0x04, 0x12
        /*0d5e*/ 	.short	(.L_571 - .L_570)
	.align		4
.L_570:
        /*0d60*/ 	.word	index@(_ZN10layer_norm22ln_bwd_finalize_kernelINS_22Kernel_traits_finalizeILj1280E13__nv_bfloat16S2_fS2_fjLb0ELj1024ELj4ENS_18Kernel_traits_baseILj1280ES2_S2_fS2_fjLj1024EEEEELb0ELb1EEEvNS_9BwdParamsE)
        /*0d64*/ 	.word	0x00000000


	//----- nvinfo : EIATTR_MIN_STACK_SIZE
	.align		4
.L_571:
        /*0d68*/ 	.byte	0x04, 0x12
        /*0d6a*/ 	.short	(.L_573 - .L_572)
	.align		4
.L_572:
        /*0d6c*/ 	.word	index@(_ZN10layer_norm40ln_parallel_residual_bwd_finalize_kernelINS_22Kernel_traits_finalizeILj1280E13__nv_bfloat16S2_fS2_fjLb0ELj1024ELj4ENS_18Kernel_traits_baseILj1280ES2_S2_fS2_fjLj1024EEEEELb1EEEvNS_9BwdParamsE)
        /*0d70*/ 	.word	0x00000000


	//----- nvinfo : EIATTR_MIN_STACK_SIZE
	.align		4
.L_573:
        /*0d74*/ 	.byte	0x04, 0x12
        /*0d76*/ 	.short	(.L_575 - .L_574)
	.align		4
.L_574:
        /*0d78*/ 	.word	index@(_ZN10layer_norm31ln_parallel_residual_bwd_kernelINS_13Kernel_traitsI13__nv_bfloat16S2_fS2_fjLj1280ELj1ELj4ELj1ELj16ENS_18Kernel_traits_baseILj1280ES2_S2_fS2_fjLj128EEEEELb1ELb1ELb1EEEvNS_9BwdParamsE)
        /*0d7c*/ 	.word	0x000000c8


	//----- nvinfo : EIATTR_MIN_STACK_SIZE
	.align		4
.L_575:
        /*0d80*/ 	.byte	0x04, 0x12
        /*0d82*/ 	.short	(.L_577 - .L_576)
	.align		4
.L_576:
        /*0d84*/ 	.word	index@(_ZN10layer_norm31ln_parallel_residual_bwd_kernelINS_13Kernel_traitsIf13__nv_bfloat16fS2_fjLj1280ELj1ELj4ELj1ELj16ENS_18Kernel_traits_baseILj1280EfS2_fS2_fjLj128EEEEELb0ELb0ELb0EEEvNS_9BwdParamsE)
        /*0d88*/ 	.word	0x00000258


	//----- nvinfo : EIATTR_MIN_STACK_SIZE
	.align		4
.L_577:
        /*0d8c*/ 	.byte	0x04, 0x12
        /*0d8e*/ 	.short	(.L_579 - .L_578)
	.align		4
.L_578:
        /*0d90*/ 	.word	index@(_ZN10layer_norm31ln_parallel_residual_bwd_kernelINS_13Kernel_traitsIf13__nv_bfloat16fS2_fjLj1280ELj1ELj4ELj1ELj16ENS_18Kernel_traits_baseILj1280EfS2_fS2_fjLj128EEEEELb0ELb0ELb1EEEvNS_9BwdParamsE)
        /*0d94*/ 	.word	0x00000228


	//----- nvinfo : EIATTR_MIN_STACK_SIZE
	.align		4
.L_579:
        /*0d98*/ 	.byte	0x04, 0x12
        /*0d9a*/ 	.short	(.L_581 - .L_580)
	.align		4
.L_580:
        /*0d9c*/ 	.word	index@(_ZN10layer_norm31ln_parallel_residual_bwd_kernelINS_13Kernel_traitsIf13__nv_bfloat16fS2_fjLj1280ELj1ELj4ELj1ELj16ENS_18Kernel_traits_baseILj1280EfS2_fS2_fjLj128EEEEELb0ELb1ELb0EEEvNS_9BwdParamsE)
        /*0da0*/ 	.word	0x00000060


	//----- nvinfo : EIATTR_MIN_STACK_SIZE
	.align		4
.L_581:
        /*0da4*/ 	.byte	0x04, 0x12
        /*0da6*/ 	.short	(.L_583 - .L_582)
	.align		4
.L_582:
        /*0da8*/ 	.word	index@(_ZN10layer_norm31ln_parallel_residual_bwd_kernelINS_13Kernel_traitsIf13__nv_bfloat16fS2_fjLj1280ELj1ELj4ELj1ELj16ENS_18Kernel_traits_baseILj1280EfS2_fS2_fjLj128EEEEELb0ELb1ELb1EEEvNS_9BwdParamsE)
        /*0dac*/ 	.word	0x00000040


	//----- nvinfo : EIATTR_MIN_STACK_SIZE
	.align		4
.L_583:
        /*0db0*/ 	.byte	0x04, 0x12
        /*0db2*/ 	.short	(.L_585 - .L_584)
	.align		4
.L_584:
        /*0db4*/ 	.word	index@(_ZN10layer_norm31ln_parallel_residual_bwd_kernelINS_13Kernel_traitsIf13__nv_bfloat16fS2_fjLj1280ELj1ELj4ELj1ELj16ENS_18Kernel_traits_baseILj1280EfS2_fS2_fjLj128EEEEELb1ELb0ELb0EEEvNS_9BwdParamsE)
        /*0db8*/ 	.word	0x000002a8


	//----- nvinfo : EIATTR_MIN_STACK_SIZE
	.align		4
.L_585:
        /*0dbc*/ 	.byte	0x04, 0x12
        /*0dbe*/ 	.short	(.L_587 - .L_586)
	.align		4
.L_586:
        /*0dc0*/ 	.word	index@(_ZN10layer_norm31ln_parallel_residual_bwd_kernelINS_13Kernel_traitsIf13__nv_bfloat16fS2_fjLj1280ELj1ELj4ELj1ELj16ENS_18Kernel_traits_baseILj1280EfS2_fS2_fjLj128EEEEELb1ELb0ELb1EEEvNS_9BwdParamsE)
        /*0dc4*/ 	.word	0x00000288


	//----- nvinfo : EIATTR_MIN_STACK_SIZE
	.align		4
.L_587:
        /*0dc8*/ 	.byte	0x04, 0x12
        /*0dca*/ 	.short	(.L_589 - .L_588)
	.align		4
.L_588:
        /*0dcc*/ 	.word	index@(_ZN10layer_norm22ln_bwd_finalize_kernelINS_22Kernel_traits_finalizeILj1280Ef13__nv_bfloat16fS2_fjLb0ELj1024ELj4ENS_18Kernel_traits_baseILj1280EfS2_fS2_fjLj1024EEEEELb0ELb0EEEvNS_9BwdParamsE)
        /*0dd0*/ 	.word	0x00000000


	//----- nvinfo : EIATTR_MIN_STACK_SIZE
	.align		4
.L_589:
        /*0dd4*/ 	.byte	0x04, 0x12
        /*0dd6*/ 	.short	(.L_591 - .L_590)
	.align		4
.L_590:
        /*0dd8*/ 	.word	index@(_ZN10layer_norm40ln_parallel_residual_bwd_finalize_kernelINS_22Kernel_traits_finalizeILj1280Ef13__nv_bfloat16fS2_fjLb0ELj1024ELj4ENS_18Kernel_traits_baseILj1280EfS2_fS2_fjLj1024EEEEELb0EEEvNS_9BwdParamsE)
        /*0ddc*/ 	.word	0x00000000


	//----- nvinfo : EIATTR_MIN_STACK_SIZE
	.align		4
.L_591:
        /*0de0*/ 	.byte	0x04, 0x12
        /*0de2*/ 	.short	(.L_593 - .L_592)
	.align		4
.L_592:
        /*0de4*/ 	.word	index@(_ZN10layer_norm31ln_parallel_residual_bwd_kernelINS_13Kernel_traitsIf13__nv_bfloat16fS2_fjLj1280ELj1ELj4ELj1ELj16ENS_18Kernel_traits_baseILj1280EfS2_fS2_fjLj128EEEEELb1ELb1ELb0EEEvNS_9BwdParamsE)
        /*0de8*/ 	.word	0x000000a8


	//----- nvinfo : EIATTR_MIN_STACK_SIZE
	.align		4
.L_593:
        /*0dec*/ 	.byte	0x04, 0x12
        /*0dee*/ 	.short	(.L_595 - .L_594)
	.align		4
.L_594:
        /*0df0*/ 	.word	index@(_ZN10layer_norm22ln_bwd_finalize_kernelINS_22Kernel_traits_finalizeILj1280Ef13__nv_bfloat16fS2_fjLb0ELj1024ELj4ENS_18Kernel_traits_baseILj1280EfS2_fS2_fjLj1024EEEEELb0ELb1EEEvNS_9BwdParamsE)
        /*0df4*/ 	.word	0x00000000


	//----- nvinfo : EIATTR_MIN_STACK_SIZE
	.align		4
.L_595:
        /*0df8*/ 	.byte	0x04, 0x12
        /*0dfa*/ 	.short	(.L_597 - .L_596)
	.align		4
.L_596:
        /*0dfc*/ 	.word	index@(_ZN10layer_norm40ln_parallel_residual_bwd_finalize_kernelINS_22Kernel_traits_finalizeILj1280Ef13__nv_bfloat16fS2_fjLb0ELj1024ELj4ENS_18Kernel_traits_baseILj1280EfS2_fS2_fjLj1024EEEEELb1EEEvNS_9BwdParamsE)
        /*0e00*/ 	.word	0x00000000


	//----- nvinfo : EIATTR_MIN_STACK_SIZE
	.align		4
.L_597:
        /*0e04*/ 	.byte	0x04, 0x12
        /*0e06*/ 	.short	(.L_599 - .L_598)
	.align		4
.L_598:
        /*0e08*/ 	.word	index@(_ZN10layer_norm31ln_parallel_residual_bwd_kernelINS_13Kernel_traitsIf13__nv_bfloat16fS2_fjLj1280ELj1ELj4ELj1ELj16ENS_18Kernel_traits_baseILj1280EfS2_fS2_fjLj128EEEEELb1ELb1ELb1EEEvNS_9BwdParamsE)
        /*0e0c*/ 	.word	0x00000090


	//----- nvinfo : EIATTR_MIN_STACK_SIZE
	.align		4
.L_599:
        /*0e10*/ 	.byte	0x04, 0x12
        /*0e12*/ 	.short	(.L_601 - .L_600)
	.align		4
.L_600:
        /*0e14*/ 	.word	index@(_ZN10layer_norm31ln_parallel_residual_bwd_kernelINS_13Kernel_traitsIf6__halfS2_S2_fjLj1280ELj1ELj4ELj1ELj16ENS_18Kernel_traits_baseILj1280EfS2_S2_S2_fjLj128EEEEELb0ELb0ELb0EEEvNS_9BwdParamsE)
        /*0e18*/ 	.word	0x000001d8


	//----- nvinfo : EIATTR_MIN_STACK_SIZE
	.align		4
.L_601:
        /*0e1c*/ 	.byte	0x04, 0x12
        /*0e1e*/ 	.short	(.L_603 - .L_602)
	.align		4
.L_602:
        /*0e20*/ 	.word	index@(_ZN10layer_norm31ln_parallel_residual_bwd_kernelINS_13Kernel_traitsIf6__halfS2_S2_fjLj1280ELj1ELj4ELj1ELj16ENS_18Kernel_traits_baseILj1280EfS2_S2_S2_fjLj128EEEEELb0ELb0ELb1EEEvNS_9BwdParamsE)
        /*0e24*/ 	.word	0x000001c8


	//----- nvinfo : EIATTR_MIN_STACK_SIZE
	.align		4
.L_603:
        /*0e28*/ 	.byte	0x04, 0x12
        /*0e2a*/ 	.short	(.L_605 - .L_604)
	.align		4
.L_604:
        /*0e2c*/ 	.word	index@(_ZN10layer_norm31ln_parallel_residual_bwd_kernelINS_13Kernel_traitsIf6__halfS2_S2_fjLj1280ELj1ELj4ELj1ELj16ENS_18Kernel_traits_baseILj1280EfS2_S2_S2_fjLj128EEEEELb0ELb1ELb0EEEvNS_9BwdParamsE)
        /*0e30*/ 	.word	0x00000000


	//----- nvinfo : EIATTR_MIN_STACK_SIZE
	.align		4
.L_605:
        /*0e34*/ 	.byte	0x04, 0x12
        /*0e36*/ 	.short	(.L_607 - .L_606)
	.align		4
.L_606:
        /*0e38*/ 	.word	index@(_ZN10layer_norm31ln_parallel_residual_bwd_kernelINS_13Kernel_traitsIf6__halfS2_S2_fjLj1280ELj1ELj4ELj1ELj16ENS_18Kernel_traits_baseILj1280EfS2_S2_S2_fjLj128EEEEELb0ELb1ELb1EEEvNS_9BwdParamsE)
        /*0e3c*/ 	.word	0x00000130


	//----- nvinfo : EIATTR_MIN_STACK_SIZE
	.align		4
.L_607:
        /*0e40*/ 	.byte	0x04, 0x12
        /*0e42*/ 	.short	(.L_609 - .L_608)
	.align		4
.L_608:
        /*0e44*/ 	.word	index@(_ZN10layer_norm31ln_parallel_residual_bwd_kernelINS_13Kernel_traitsIf6__halfS2_S2_fjLj1280ELj1ELj4ELj1ELj16ENS_18Kernel_traits_baseILj1280EfS2_S2_S2_fjLj128EEEEELb1ELb0ELb0EEEvNS_9BwdParamsE)
        /*0e48*/ 	.word	0x00000230


	//----- nvinfo : EIATTR_MIN_STACK_SIZE
	.align		4
.L_609:
        /*0e4c*/ 	.byte	0x04, 0x12
        /*0e4e*/ 	.short	(.L_611 - .L_610)
	.align		4
.L_610:
        /*0e50*/ 	.word	index@(_ZN10layer_norm31ln_parallel_residual_bwd_kernelINS_13Kernel_traitsIf6__halfS2_S2_fjLj1280ELj1ELj4ELj1ELj16ENS_18Kernel_traits_baseILj1280EfS2_S2_S2_fjLj128EEEEELb1ELb0ELb1EEEvNS_9BwdParamsE)
        /*0e54*/ 	.word	0x00000218


	//----- nvinfo : EIATTR_MIN_STACK_SIZE
	.align		4
.L_611:
        /*0e58*/ 	.byte	0x04, 0x12
        /*0e5a*/ 	.short	(.L_613 - .L_612)
	.align		4
.L_612:
        /*0e5c*/ 	.word	index@(_ZN10layer_norm22ln_bwd_finalize_kernelINS_22Kernel_traits_finalizeILj1280Ef6__halfS2_S2_fjLb0ELj1024ELj4ENS_18Kernel_traits_baseILj1280EfS2_S2_S2_fjLj1024EEEEELb0ELb0EEEvNS_9BwdParamsE)
        /*0e60*/ 	.word	0x00000000


	//----- nvinfo : EIATTR_MIN_STACK_SIZE
	.align		4
.L_613:
        /*0e64*/ 	.byte	0x04, 0x12
        /*0e66*/ 	.short	(.L_615 - .L_614)
	.align		4
.L_614:
        /*0e68*/ 	.word	index@(_ZN10layer_norm40ln_parallel_residual_bwd_finalize_kernelINS_22Kernel_traits_finalizeILj1280Ef6__halfS2_S2_fjLb0ELj1024ELj4ENS_18Kernel_traits_baseILj1280EfS2_S2_S2_fjLj1024EEEEELb0EEEvNS_9BwdParamsE)
        /*0e6c*/ 	.word	0x00000000


	//----- nvinfo : EIATTR_MIN_STACK_SIZE
	.align		4
.L_615:
        /*0e70*/ 	.byte	0x04, 0x12
        /*0e72*/ 	.short	(.L_617 - .L_616)
	.align		4
.L_616:
        /*0e74*/ 	.word	index@(_ZN10layer_norm31ln_parallel_residual_bwd_kernelINS_13Kernel_traitsIf6__halfS2_S2_fjLj1280ELj1ELj4ELj1ELj16ENS_18Kernel_traits_baseILj1280EfS2_S2_S2_fjLj128EEEEELb1ELb1ELb0EEEvNS_9BwdParamsE)
        /*0e78*/ 	.word	0x00000040


	//----- nvinfo : EIATTR_MIN_STACK_SIZE
	.align		4
.L_617:
        /*0e7c*/ 	.byte	0x04, 0x12
        /*0e7e*/ 	.short	(.L_619 - .L_618)
	.align		4
.L_618:
        /*0e80*/ 	.word	index@(_ZN10layer_norm22ln_bwd_finalize_kernelINS_22Kernel_traits_finalizeILj1280Ef6__halfS2_S2_fjLb0ELj1024ELj4ENS_18Kernel_traits_baseILj1280EfS2_S2_S2_fjLj1024EEEEELb0ELb1EEEvNS_9BwdParamsE)
        /*0e84*/ 	.word	0x00000000


	//----- nvinfo : EIATTR_MIN_STACK_SIZE
	.align		4
.L_619:
        /*0e88*/ 	.byte	0x04, 0x12
        /*0e8a*/ 	.short	(.L_621 - .L_620)
	.align		4
.L_620:
        /*0e8c*/ 	.word	index@(_ZN10layer_norm40ln_parallel_residual_bwd_finalize_kernelINS_22Kernel_traits_finalizeILj1280Ef6__halfS2_S2_fjLb0ELj1024ELj4ENS_18Kernel_traits_baseILj1280EfS2_S2_S2_fjLj1024EEEEELb1EEEvNS_9BwdParamsE)
        /*0e90*/ 	.word	0x00000000


	//----- nvinfo : EIATTR_MIN_STACK_SIZE
	.align		4
.L_621:
        /*0e94*/ 	.byte	0x04, 0x12
        /*0e96*/ 	.short	(.L_623 - .L_622)
	.align		4
.L_622:
        /*0e98*/ 	.word	index@(_ZN10layer_norm31ln_parallel_residual_bwd_kernelINS_13Kernel_traitsIf6__halfS2_S2_fjLj1280ELj1ELj4ELj1ELj16ENS_18Kernel_traits_baseILj1280EfS2_S2_S2_fjLj128EEEEELb1ELb1ELb1EEEvNS_9BwdParamsE)
        /*0e9c*/ 	.word	0x00000038


	//----- nvinfo : EIATTR_MIN_STACK_SIZE
	.align		4
.L_623:
        /*0ea0*/ 	.byte	0x04, 0x12
        /*0ea2*/ 	.short	(.L_625 - .L_624)
	.align		4
.L_624:
        /*0ea4*/ 	.word	index@(_ZN10layer_norm31ln_parallel_residual_bwd_kernelINS_13Kernel_traitsI6__halfS2_fS2_fjLj1280ELj1ELj4ELj1ELj16ENS_18Kernel_traits_baseILj1280ES2_S2_fS2_fjLj128EEEEELb0ELb0ELb0EEEvNS_9BwdParamsE)
        /*0ea8*/ 	.word	0x000001b0


	//----- nvinfo : EIATTR_MIN_STACK_SIZE
	.align		4
.L_625:
        /*0eac*/ 	.byte	0x04, 0x12
        /*0eae*/ 	.short	(.L_627 - .L_626)
	.align		4
.L_626:
        /*0eb0*/ 	.word	index@(_ZN10layer_norm31ln_parallel_residual_bwd_kernelINS_13Kernel_traitsI6__halfS2_fS2_fjLj1280ELj1ELj4ELj1ELj16ENS_18Kernel_traits_baseILj1280ES2_S2_fS2_fjLj128EEEEELb0ELb0ELb1EEEvNS_9BwdParamsE)
        /*0eb4*/ 	.word	0x00000230


	//----- nvinfo : EIATTR_MIN_STACK_SIZE
	.align		4
.L_627:
        /*0eb8*/ 	.byte	0x04, 0x12
        /*0eba*/ 	.short	(.L_629 - .L_628)
	.align		4
.L_628:
        /*0ebc*/ 	.word	index@(_ZN10layer_norm31ln_parallel_residual_bwd_kernelINS_13Kernel_traitsI6__halfS2_fS2_fjLj1280ELj1ELj4ELj1ELj16ENS_18Kernel_traits_baseILj1280ES2_S2_fS2_fjLj128EEEEELb0ELb1ELb0EEEvNS_9BwdParamsE)
        /*0ec0*/ 	.word	0x00000008


	//----- nvinfo : EIATTR_MIN_STACK_SIZE
	.align		4
.L_629:
        /*0ec4*/ 	.byte	0x04, 0x12
        /*0ec6*/ 	.short	(.L_631 - .L_630)
	.align		4
.L_630:
        /*0ec8*/ 	.word	index@(_ZN10layer_norm31ln_parallel_residual_bwd_kernelINS_13Kernel_traitsI6__halfS2_fS2_fjLj1280ELj1ELj4ELj1ELj16ENS_18Kernel_traits_baseILj1280ES2_S2_fS2_fjLj128EEEEELb0ELb1ELb1EEEvNS_9BwdParamsE)
        /*0ecc*/ 	.word	0x00000070


	//----- nvinfo : EIATTR_MIN_STACK_SIZE
	.align		4
.L_631:
        /*0ed0*/ 	.byte	0x04, 0x12
        /*0ed2*/ 	.short	(.L_633 - .L_632)
	.align		4
.L_632:
        /*0ed4*/ 	.word	index@(_ZN10layer_norm31ln_parallel_residual_bwd_kernelINS_13Kernel_traitsI6__halfS2_fS2_fjLj1280ELj1ELj4ELj1ELj16ENS_18Kernel_traits_baseILj1280ES2_S2_fS2_fjLj128EEEEELb1ELb0ELb0EEEvNS_9BwdParamsE)
        /*0ed8*/ 	.word	0x000001f8


	//----- nvinfo : EIATTR_MIN_STACK_SIZE
	.align		4
.L_633:
        /*0edc*/ 	.byte	0x04, 0x12
        /*0ede*/ 	.short	(.L_635 - .L_634)
	.align		4
.L_634:
        /*0ee0*/ 	.word	index@(_ZN10layer_norm31ln_parallel_residual_bwd_kernelINS_13Kernel_traitsI6__halfS2_fS2_fjLj1280ELj1ELj4ELj1ELj16ENS_18Kernel_traits_baseILj1280ES2_S2_fS2_fjLj128EEEEELb1ELb0ELb1EEEvNS_9BwdParamsE)
        /*0ee4*/ 	.word	0x00000288


	//----- nvinfo : EIATTR_MIN_STACK_SIZE
	.align		4
.L_635:
        /*0ee8*/ 	.byte	0x04, 0x12
        /*0eea*/ 	.short	(.L_637 - .L_636)
	.align		4
.L_636:
        /*0eec*/ 	.word	index@(_ZN10layer_norm22ln_bwd_finalize_kernelINS_22Kernel_traits_finalizeILj1280E6__halfS2_fS2_fjLb0ELj1024ELj4ENS_18Kernel_traits_baseILj1280ES2_S2_fS2_fjLj1024EEEEELb0ELb0EEEvNS_9BwdParamsE)
        /*0ef0*/ 	.word	0x00000000


	//----- nvinfo : EIATTR_MIN_STACK_SIZE
	.align		4
.L_637:
        /*0ef4*/ 	.byte	0x04, 0x12
        /*0ef6*/ 	.short	(.L_639 - .L_638)
	.align		4
.L_638:
        /*0ef8*/ 	.word	index@(_ZN10layer_norm40ln_parallel_residual_bwd_finalize_kernelINS_22Kernel_traits_finalizeILj1280E6__halfS2_fS2_fjLb0ELj1024ELj4ENS_18Kernel_traits_baseILj1280ES2_S2_fS2_fjLj1024EEEEELb0EEEvNS_9BwdParamsE)
        /*0efc*/ 	.word	0x00000000


	//----- nvinfo : EIATTR_MIN_STACK_SIZE
	.align		4
.L_639:
        /*0f00*/ 	.byte	0x04, 0x12
        /*0f02*/ 	.short	(.L_641 - .L_640)
	.align		4
.L_640:
        /*0f04*/ 	.word	index@(_ZN10layer_norm31ln_parallel_residual_bwd_kernelINS_13Kernel_traitsI6__halfS2_fS2_fjLj1280ELj1ELj4ELj1ELj16ENS_18Kernel_traits_baseILj1280ES2_S2_fS2_fjLj128EEEEELb1ELb1ELb0EEEvNS_9BwdParamsE)
        /*0f08*/ 	.word	0x00000058


	//----- nvinfo : EIATTR_MIN_STACK_SIZE
	.align		4
.L_641:
        /*0f0c*/ 	.byte	0x04, 0x12
        /*0f0e*/ 	.short	(.L_643 - .L_642)
	.align		4
.L_642:
        /*0f10*/ 	.word	index@(_ZN10layer_norm22ln_bwd_finalize_kernelINS_22Kernel_traits_finalizeILj1280E6__halfS2_fS2_fjLb0ELj1024ELj4ENS_18Kernel_traits_baseILj1280ES2_S2_fS2_fjLj1024EEEEELb0ELb1EEEvNS_9BwdParamsE)
        /*0f14*/ 	.word	0x00000000


	//----- nvinfo : EIATTR_MIN_STACK_SIZE
	.align		4
.L_643:
        /*0f18*/ 	.byte	0x04, 0x12
        /*0f1a*/ 	.short	(.L_645 - .L_644)
	.align		4
.L_644:
        /*0f1c*/ 	.word	index@(_ZN10layer_norm40ln_parallel_residual_bwd_finalize_kernelINS_22Kernel_traits_finalizeILj1280E6__halfS2_fS2_fjLb0ELj1024ELj4ENS_18Kernel_traits_baseILj1280ES2_S2_fS2_fjLj1024EEEEELb1EEEvNS_9BwdParamsE)
        /*0f20*/ 	.word	0x00000000


	//----- nvinfo : EIATTR_MIN_STACK_SIZE
	.align		4
.L_645:
        /*0f24*/ 	.byte	0x04, 0x12
        /*0f26*/ 	.short	(.L_647 - .L_646)
	.align		4
.L_646:
        /*0f28*/ 	.word	index@(_ZN10layer_norm31ln_parallel_residual_bwd_kernelINS_13Kernel_traitsI6__halfS2_fS2_fjLj1280ELj1ELj4ELj1ELj16ENS_18Kernel_traits_baseILj1280ES2_S2_fS2_fjLj128EEEEELb1ELb1ELb1EEEvNS_9BwdParamsE)
        /*0f2c*/ 	.word	0x000000c8


	//----- nvinfo : EIATTR_MIN_STACK_SIZE
	.align		4
.L_647:
        /*0f30*/ 	.byte	0x04, 0x12
        /*0f32*/ 	.short	(.L_649 - .L_648)
	.align		4
.L_648:
        /*0f34*/ 	.word	index@(_ZN10layer_norm31ln_parallel_residual_bwd_kernelINS_13Kernel_traitsIf6__halffS2_fjLj1280ELj1ELj4ELj1ELj16ENS_18Kernel_traits_baseILj1280EfS2_fS2_fjLj128EEEEELb0ELb0ELb0EEEvNS_9BwdParamsE)
        /*0f38*/ 	.word	0x00000258


	//----- nvinfo : EIATTR_MIN_STACK_SIZE
	.align		4
.L_649:
        /*0f3c*/ 	.byte	0x04, 0x12
        /*0f3e*/ 	.short	(.L_651 - .L_650)
	.align		4
.L_650:
        /*0f40*/ 	.word	index@(_ZN10layer_norm31ln_parallel_residual_bwd_kernelINS_13Kernel_traitsIf6__halffS2_fjLj1280ELj1ELj4ELj1ELj16ENS_18Kernel_traits_baseILj1280EfS2_fS2_fjLj128EEEEELb0ELb0ELb1EEEvNS_9BwdParamsE)
        /*0f44*/ 	.word	0x00000228


	//----- nvinfo : EIATTR_MIN_STACK_SIZE
	.align		4
.L_651:
        /*0f48*/ 	.byte	0x04, 0x12
        /*0f4a*/ 	.short	(.L_653 - .L_652)
	.align		4
.L_652:
        /*0f4c*/ 	.word	index@(_ZN10layer_norm31ln_parallel_residual_bwd_kernelINS_13Kernel_traitsIf6__halffS2_fjLj1280ELj1ELj4ELj1ELj16ENS_18Kernel_traits_baseILj1280EfS2_fS2_fjLj128EEEEELb0ELb1ELb0EEEvNS_9BwdParamsE)
        /*0f50*/ 	.word	0x00000060


	//----- nvinfo : EIATTR_MIN_STACK_SIZE
	.align		4
.L_653:
        /*0f54*/ 	.byte	0x04, 0x12
        /*0f56*/ 	.short	(.L_655 - .L_654)
	.align		4
.L_654:
        /*0f58*/ 	.word	index@(_ZN10layer_norm31ln_parallel_residual_bwd_kernelINS_13Kernel_traitsIf6__halffS2_fjLj1280ELj1ELj4ELj1ELj16ENS_18Kernel_traits_baseILj1280EfS2_fS2_fjLj128EEEEELb0ELb1ELb1EEEvNS_9BwdParamsE)
        /*0f5c*/ 	.word	0x00000040


	//----- nvinfo : EIATTR_MIN_STACK_SIZE
	.align		4
.L_655:
        /*0f60*/ 	.byte	0x04, 0x12
        /*0f62*/ 	.short	(.L_657 - .L_656)
	.align		4
.L_656:
        /*0f64*/ 	.word	index@(_ZN10layer_norm31ln_parallel_residual_bwd_kernelINS_13Kernel_traitsIf6__halffS2_fjLj1280ELj1ELj4ELj1ELj16ENS_18Kernel_traits_baseILj1280EfS2_fS2_fjLj128EEEEELb1ELb0ELb0EEEvNS_9BwdParamsE)
        /*0f68*/ 	.word	0x000002a0


	//----- nvinfo : EIATTR_MIN_STACK_SIZE
	.align		4
.L_657:
        /*0f6c*/ 	.byte	0x04, 0x12
        /*0f6e*/ 	.short	(.L_659 - .L_658)
	.align		4
.L_658:
        /*0f70*/ 	.word	index@(_ZN10layer_norm31ln_parallel_residual_bwd_kernelINS_13Kernel_traitsIf6__halffS2_fjLj1280ELj1ELj4ELj1ELj16ENS_18Kernel_traits_baseILj1280EfS2_fS2_fjLj128EEEEELb1ELb0ELb1EEEvNS_9BwdParamsE)
        /*0f74*/ 	.word	0x00000280


	//----- nvinfo : EIATTR_MIN_STACK_SIZE
	.align		4
.L_659:
        /*0f78*/ 	.byte	0x04, 0x12
        /*0f7a*/ 	.short	(.L_661 - .L_660)
	.align		4
.L_660:
        /*0f7c*/ 	.word	index@(_ZN10layer_norm22ln_bwd_finalize_kernelINS_22Kernel_traits_finalizeILj1280Ef6__halffS2_fjLb0ELj1024ELj4ENS_18Kernel_traits_baseILj1280EfS2_fS2_fjLj1024EEEEELb0ELb0EEEvNS_9BwdParamsE)
        /*0f80*/ 	.word	0x00000000


	//----- nvinfo : EIATTR_MIN_STACK_SIZE
	.align		4
.L_661:
        /*0f84*/ 	.byte	0x04, 0x12
        /*0f86*/ 	.short	(.L_663 - .L_662)
	.align		4
.L_662:
        /*0f88*/ 	.word	index@(_ZN10layer_norm40ln_parallel_residual_bwd_finalize_kernelINS_22Kernel_traits_finalizeILj1280Ef6__halffS2_fjLb0ELj1024ELj4ENS_18Kernel_traits_baseILj1280EfS2_fS2_fjLj1024EEEEELb0EEEvNS_9BwdParamsE)
        /*0f8c*/ 	.word	0x00000000


	//----- nvinfo : EIATTR_MIN_STACK_SIZE
	.align		4
.L_663:
        /*0f90*/ 	.byte	0x04, 0x12
        /*0f92*/ 	.short	(.L_665 - .L_664)
	.align		4
.L_664:
        /*0f94*/ 	.word	index@(_ZN10layer_norm31ln_parallel_residual_bwd_kernelINS_13Kernel_traitsIf6__halffS2_fjLj1280ELj1ELj4ELj1ELj16ENS_18Kernel_traits_baseILj1280EfS2_fS2_fjLj128EEEEELb1ELb1ELb0EEEvNS_9BwdParamsE)
        /*0f98*/ 	.word	0x000000a8


	//----- nvinfo : EIATTR_MIN_STACK_SIZE
	.align		4
.L_665:
        /*0f9c*/ 	.byte	0x04, 0x12
        /*0f9e*/ 	.short	(.L_667 - .L_666)
	.align		4
.L_666:
        /*0fa0*/ 	.word	index@(_ZN10layer_norm22ln_bwd_finalize_kernelINS_22Kernel_traits_finalizeILj1280Ef6__halffS2_fjLb0ELj1024ELj4ENS_18Kernel_traits_baseILj1280EfS2_fS2_fjLj1024EEEEELb0ELb1EEEvNS_9BwdParamsE)
        /*0fa4*/ 	.word	0x00000000


	//----- nvinfo : EIATTR_MIN_STACK_SIZE
	.align		4
.L_667:
        /*0fa8*/ 	.byte	0x04, 0x12
        /*0faa*/ 	.short	(.L_669 - .L_668)
	.align		4
.L_668:
        /*0fac*/ 	.word	index@(_ZN10layer_norm40ln_parallel_residual_bwd_finalize_kernelINS_22Kernel_traits_finalizeILj1280Ef6__halffS2_fjLb0ELj1024ELj4ENS_18Kernel_traits_baseILj1280EfS2_fS2_fjLj1024EEEEELb1EEEvNS_9BwdParamsE)
        /*0fb0*/ 	.word	0x00000000


	//----- nvinfo : EIATTR_MIN_STACK_SIZE
	.align		4
.L_669:
        /*0fb4*/ 	.byte	0x04, 0x12
        /*0fb6*/ 	.short	(.L_671 - .L_670)
	.align		4
.L_670:
        /*0fb8*/ 	.word	index@(_ZN10layer_norm31ln_parallel_residual_bwd_kernelINS_13Kernel_traitsIf6__halffS2_fjLj1280ELj1ELj4ELj1ELj16ENS_18Kernel_traits_baseILj1280EfS2_fS2_fjLj128EEEEELb1ELb1ELb1EEEvNS_9BwdParamsE)
        /*0fbc*/ 	.word	0x000000a8


	//----- nvinfo : EIATTR_MIN_STACK_SIZE
	.align		4
.L_671:
        /*0fc0*/ 	.byte	0x04, 0x12
        /*0fc2*/ 	.short	(.L_673 - .L_672)
	.align		4
.L_672:
        /*0fc4*/ 	.word	index@(_ZN10layer_norm31ln_parallel_residual_bwd_kernelINS_13Kernel_traitsI6__halfffffjLj1280ELj1ELj4ELj1ELj16ENS_18Kernel_traits_baseILj1280ES2_ffffjLj128EEEEELb0ELb0ELb0EEEvNS_9BwdParamsE)
        /*0fc8*/ 	.word	0x00000188


	//----- nvinfo : EIATTR_MIN_STACK_SIZE
	.align		4
.L_673:
        /*0fcc*/ 	.byte	0x04, 0x12
        /*0fce*/ 	.short	(.L_675 - .L_674)
	.align		4
.L_674:
        /*0fd0*/ 	.word	index@(_ZN10layer_norm31ln_parallel_residual_bwd_kernelINS_13Kernel_traitsI6__halfffffjLj1280ELj1ELj4ELj1ELj16ENS_18Kernel_traits_baseILj1280ES2_ffffjLj128EEEEELb0ELb0ELb1EEEvNS_9BwdParamsE)
        /*0fd4*/ 	.word	0x00000260


	//----- nvinfo : EIATTR_MIN_STACK_SIZE
	.align		4
.L_675:
        /*0fd8*/ 	.byte	0x04, 0x12
        /*0fda*/ 	.short	(.L_677 - .L_676)
	.align		4
.L_676:
        /*0fdc*/ 	.word	index@(_ZN10layer_norm31ln_parallel_residual_bwd_kernelINS_13Kernel_traitsI6__halfffffjLj1280ELj1ELj4ELj1ELj16ENS_18Kernel_traits_baseILj1280ES2_ffffjLj128EEEEELb0ELb1ELb0EEEvNS_9BwdParamsE)
        /*0fe0*/ 	.word	0x00000000


	//----- nvinfo : EIATTR_MIN_STACK_SIZE
	.align		4
.L_677:
        /*0fe4*/ 	.byte	0x04, 0x12
        /*0fe6*/ 	.short	(.L_679 - .L_678)
	.align		4
.L_678:
        /*0fe8*/ 	.word	index@(_ZN10layer_norm31ln_parallel_residual_bwd_kernelINS_13Kernel_traitsI6__halfffffjLj1280ELj1ELj4ELj1ELj16ENS_18Kernel_traits_baseILj1280ES2_ffffjLj128EEEEELb0ELb1ELb1EEEvNS_9BwdParamsE)
        /*0fec*/ 	.word	0x00000158


	//----- nvinfo : EIATTR_MIN_STACK_SIZE
	.align		4
.L_679:
        /*0ff0*/ 	.byte	0x04, 0x12
        /*0ff2*/ 	.short	(.L_681 - .L_680)
	.align		4
.L_680:
        /*0ff4*/ 	.word	index@(_ZN10layer_norm31ln_parallel_residual_bwd_kernelINS_13Kernel_traitsI6__halfffffjLj1280ELj1ELj4ELj1ELj16ENS_18Kernel_traits_baseILj1280ES2_ffffjLj128EEEEELb1ELb0ELb0EEEvNS_9BwdParamsE)
        /*0ff8*/ 	.word	0x000001e0


	//----- nvinfo : EIATTR_MIN_STACK_SIZE
	.align		4
.L_681:
        /*0ffc*/ 	.byte	0x04, 0x12
        /*0ffe*/ 	.short	(.L_683 - .L_682)
	.align		4
.L_682:
        /*1000*/ 	.word	index@(_ZN10layer_norm31ln_parallel_residual_bwd_kernelINS_13Kernel_traitsI6__halfffffjLj1280ELj1ELj4ELj1ELj16ENS_18Kernel_traits_baseILj1280ES2_ffffjLj128EEEEELb1ELb0ELb1EEEvNS_9BwdParamsE)
        /*1004*/ 	.word	0x00000298


	//----- nvinfo : EIATTR_MIN_STACK_SIZE
	.align		4
.L_683:
        /*1008*/ 	.byte	0x04, 0x12
        /*100a*/ 	.short	(.L_685 - .L_684)
	.align		4
.L_684:
        /*100c*/ 	.word	index@(_ZN10layer_norm22ln_bwd_finalize_kernelINS_22Kernel_traits_finalizeILj1280E6__halfffffjLb0ELj1024ELj4ENS_18Kernel_traits_baseILj1280ES2_ffffjLj1024EEEEELb0ELb0EEEvNS_9BwdParamsE)
        /*1010*/ 	.word	0x00000000


	//----- nvinfo : EIATTR_MIN_STACK_SIZE
	.align		4
.L_685:
        /*1014*/ 	.byte	0x04, 0x12
        /*1016*/ 	.short	(.L_687 - .L_686)
	.align		4
.L_686:
        /*1018*/ 	.word	index@(_ZN10layer_norm40ln_parallel_residual_bwd_finalize_kernelINS_22Kernel_traits_finalizeILj1280E6__halfffffjLb0ELj1024ELj4ENS_18Kernel_traits_baseILj1280ES2_ffffjLj1024EEEEELb0EEEvNS_9BwdParamsE)
        /*101c*/ 	.word	0x00000000


	//----- nvinfo : EIATTR_MIN_STACK_SIZE
	.align		4
.L_687:
        /*1020*/ 	.byte	0x04, 0x12
        /*1022*/ 	.short	(.L_689 - .L_688)
	.align		4
.L_688:
        /*1024*/ 	.word	index@(_ZN10layer_norm31ln_parallel_residual_bwd_kernelINS_13Kernel_traitsI6__halfffffjLj1280ELj1ELj4ELj1ELj16ENS_18Kernel_traits_baseILj1280ES2_ffffjLj128EEEEELb1ELb1ELb0EEEvNS_9BwdParamsE)
        /*1028*/ 	.word	0x00000040


	//----- nvinfo : EIATTR_MIN_STACK_SIZE
	.align		4
.L_689:
        /*102c*/ 	.byte	0x04, 0x12
        /*102e*/ 	.short	(.L_691 - .L_690)
	.align		4
.L_690:
        /*1030*/ 	.word	index@(_ZN10layer_norm22ln_bwd_finalize_kernelINS_22Kernel_traits_finalizeILj1280E6__halfffffjLb0ELj1024ELj4ENS_18Kernel_traits_baseILj1280ES2_ffffjLj1024EEEEELb0ELb1EEEvNS_9BwdParamsE)
        /*1034*/ 	.word	0x00000000


	//----- nvinfo : EIATTR_MIN_STACK_SIZE
	.align		4
.L_691:
        /*1038*/ 	.byte	0x04, 0x12
        /*103a*/ 	.short	(.L_693 - .L_692)
	.align		4
.L_692:
        /*103c*/ 	.word	index@(_ZN10layer_norm40ln_parallel_residual_bwd_finalize_kernelINS_22Kernel_traits_finalizeILj1280E6__halfffffjLb0ELj1024ELj4ENS_18Kernel_traits_baseILj1280ES2_ffffjLj1024EEEEELb1EEEvNS_9BwdParamsE)
        /*1040*/ 	.word	0x00000000


	//----- nvinfo : EIATTR_MIN_STACK_SIZE
	.align		4
.L_693:
        /*1044*/ 	.byte	0x04, 0x12
        /*1046*/ 	.short	(.L_695 - .L_694)
	.align		4
.L_694:
        /*1048*/ 	.word	index@(_ZN10layer_norm31ln_parallel_residual_bwd_kernelINS_13Kernel_traitsI6__halfffffjLj1280ELj1ELj4ELj1ELj16ENS_18Kernel_traits_baseILj1280ES2_ffffjLj128EEEEELb1ELb1ELb1EEEvNS_9BwdParamsE)
        /*104c*/ 	.word	0x000000c8


	//----- nvinfo : EIATTR_MIN_STACK_SIZE
	.align		4
.L_695:
        /*1050*/ 	.byte	0x04, 0x12
        /*1052*/ 	.short	(.L_697 - .L_696)
	.align		4
.L_696:
        /*1054*/ 	.word	index@(_ZN10layer_norm31ln_parallel_residual_bwd_kernelINS_13Kernel_traitsIfffffjLj1280ELj1ELj4ELj1ELj16ENS_18Kernel_traits_baseILj1280EfffffjLj128EEEEELb0ELb0ELb0EEEvNS_9BwdParamsE)
        /*1058*/ 	.word	0x00000240


	//----- nvinfo : EIATTR_MIN_STACK_SIZE
	.align		4
.L_697:
        /*105c*/ 	.byte	0x04, 0x12
        /*105e*/ 	.short	(.L_699 - .L_698)
	.align		4
.L_698:
        /*1060*/ 	.word	index@(_ZN10layer_norm31ln_parallel_residual_bwd_kernelINS_13Kernel_traitsIfffffjLj1280ELj1ELj4ELj1ELj16ENS_18Kernel_traits_baseILj1280EfffffjLj128EEEEELb0ELb0ELb1EEEvNS_9BwdParamsE)
        /*1064*/ 	.word	0x00000268


	//----- nvinfo : EIATTR_MIN_STACK_SIZE
	.align		4
.L_699:
        /*1068*/ 	.byte	0x04, 0x12
        /*106a*/ 	.short	(.L_701 - .L_700)
	.align		4
.L_700:
        /*106c*/ 	.word	index@(_ZN10layer_norm31ln_parallel_residual_bwd_kernelINS_13Kernel_traitsIfffffjLj1280ELj1ELj4ELj1ELj16ENS_18Kernel_traits_baseILj1280EfffffjLj128EEEEELb0ELb1ELb0EEEvNS_9BwdParamsE)
        /*1070*/ 	.word	0x00000040


	//----- nvinfo : EIATTR_MIN_STACK_SIZE
	.align		4
.L_701:
        /*1074*/ 	.byte	0x04, 0x12
        /*1076*/ 	.short	(.L_703 - .L_702)
	.align		4
.L_702:
        /*1078*/ 	.word	index@(_ZN10layer_norm31ln_parallel_residual_bwd_kernelINS_13Kernel_traitsIfffffjLj1280ELj1ELj4ELj1ELj16ENS_18Kernel_traits_baseILj1280EfffffjLj128EEEEELb0ELb1ELb1EEEvNS_9BwdParamsE)
        /*107c*/ 	.word	0x000001d0


	//----- nvinfo : EIATTR_MIN_STACK_SIZE
	.align		4
.L_703:
        /*1080*/ 	.byte	0x04, 0x12
        /*1082*/ 	.short	(.L_705 - .L_704)
	.align		4
.L_704:
        /*1084*/ 	.word	index@(_ZN10layer_norm31ln_parallel_residual_bwd_kernelINS_13Kernel_traitsIfffffjLj1280ELj1ELj4ELj1ELj16ENS_18Kernel_traits_baseILj1280EfffffjLj128EEEEELb1ELb0ELb0EEEvNS_9BwdParamsE)
        /*1088*/ 	.word	0x00000290


	//----- nvinfo : EIATTR_MIN_STACK_SIZE
	.align		4
.L_705:
        /*108c*/ 	.byte	0x04, 0x12
        /*108e*/ 	.short	(.L_707 - .L_706)
	.align		4
.L_706:
        /*1090*/ 	.word	index@(_ZN10layer_norm31ln_parallel_residual_bwd_kernelINS_13Kernel_traitsIfffffjLj1280ELj1ELj4ELj1ELj16ENS_18Kernel_traits_baseILj1280EfffffjLj128EEEEELb1ELb0ELb1EEEvNS_9BwdParamsE)
        /*1094*/ 	.word	0x00000298


	//----- nvinfo : EIATTR_MIN_STACK_SIZE
	.align		4
.L_707:
        /*1098*/ 	.byte	0x04, 0x12
        /*109a*/ 	.short	(.L_709 - .L_708)
	.align		4
.L_708:
        /*109c*/ 	.word	index@(_ZN10layer_norm22ln_bwd_finalize_kernelINS_22Kernel_traits_finalizeILj1280EfffffjLb0ELj1024ELj4ENS_18Kernel_traits_baseILj1280EfffffjLj1024EEEEELb0ELb0EEEvNS_9BwdParamsE)
        /*10a0*/ 	.word	0x00000000


	//----- nvinfo : EIATTR_MIN_STACK_SIZE
	.align		4
.L_709:
        /*10a4*/ 	.byte	0x04, 0x12
        /*10a6*/ 	.short	(.L_711 - .L_710)
	.align		4
.L_710:
        /*10a8*/ 	.word	index@(_ZN10layer_norm40ln_parallel_residual_bwd_finalize_kernelINS_22Kernel_traits_finalizeILj1280EfffffjLb0ELj1024ELj4ENS_18Kernel_traits_baseILj1280EfffffjLj1024EEEEELb0EEEvNS_9BwdParamsE)
        /*10ac*/ 	.word	0x00000000


	//----- nvinfo : EIATTR_MIN_STACK_SIZE
	.align		4
.L_711:
        /*10b0*/ 	.byte	0x04, 0x12
        /*10b2*/ 	.short	(.L_713 - .L_712)
	.align		4
.L_712:
        /*10b4*/ 	.word	index@(_ZN10layer_norm31ln_parallel_residual_bwd_kernelINS_13Kernel_traitsIfffffjLj1280ELj1ELj4ELj1ELj16ENS_18Kernel_traits_baseILj1280EfffffjLj128EEEEELb1ELb1ELb0EEEvNS_9BwdParamsE)
        /*10b8*/ 	.word	0x00000090


	//----- nvinfo : EIATTR_MIN_STACK_SIZE
	.align		4
.L_713:
        /*10bc*/ 	.byte	0x04, 0x12
        /*10be*/ 	.short	(.L_715 - .L_714)
	.align		4
.L_714:
        /*10c0*/ 	.word	index@(_ZN10layer_norm22ln_bwd_finalize_kernelINS_22Kernel_traits_finalizeILj1280EfffffjLb0ELj1024ELj4ENS_18Kernel_traits_baseILj1280EfffffjLj1024EEEEELb0ELb1EEEvNS_9BwdParamsE)
        /*10c4*/ 	.word	0x00000000


	//----- nvinfo : EIATTR_MIN_STACK_SIZE
	.align		4
.L_715:
        /*10c8*/ 	.byte	0x04, 0x12
        /*10ca*/ 	.short	(.L_717 - .L_716)
	.align		4
.L_716:
        /*10cc*/ 	.word	index@(_ZN10layer_norm40ln_parallel_residual_bwd_finalize_kernelINS_22Kernel_traits_finalizeILj1280EfffffjLb0ELj1024ELj4ENS_18Kernel_traits_baseILj1280EfffffjLj1024EEEEELb1EEEvNS_9BwdParamsE)
        /*10d0*/ 	.word	0x00000000


	//----- nvinfo : EIATTR_MIN_STACK_SIZE
	.align		4
.L_717:
        /*10d4*/ 	.byte	0x04, 0x12
        /*10d6*/ 	.short	(.L_719 - .L_718)
	.align		4
.L_718:
        /*10d8*/ 	.word	index@(_ZN10layer_norm31ln_parallel_residual_bwd_kernelINS_13Kernel_traitsIfffffjLj1280ELj1ELj4ELj1ELj16ENS_18Kernel_traits_baseILj1280EfffffjLj128EEEEELb1ELb1ELb1EEEvNS_9BwdParamsE)
        /*10dc*/ 	.word	0x000000b0
.L_719:


//--------------------- .nv.compat                --------------------------
	.section	.nv.compat,"",@"SHT_CUDA_COMPAT_INFO"
	.align	4
        /*0000*/ 	.byte	0x02, 0x09, 0x01, 0x00, 0x02, 0x02, 0x01, 0x00, 0x02, 0x05, 0x05, 0x00, 0x03, 0x07, 0x01, 0x01
        /*0010*/ 	.byte	0x02, 0x03, 0x00, 0x00, 0x02, 0x06, 0x01, 0x00, 0x04, 0x0b, 0x08, 0x00, 0x09, 0x00, 0x00, 0x00
        /*0020*/ 	.byte	0x00, 0x00, 0x00, 0x00


//--------------------- .nv.info._ZN10layer_norm31ln_parallel_residual_bwd_kernelINS_13Kernel_traitsI13__nv_bfloat16S2_S2_S2_fjLj1280ELj1ELj4ELj1ELj16ENS_18Kernel_traits_baseILj1280ES2_S2_S2_S2_fjLj128EEEEELb0ELb0ELb0EEEvNS_9BwdParamsE --------------------------
	.section	.nv.info._ZN10layer_norm31ln_parallel_residual_bwd_kernelINS_13Kernel_traitsI13__nv_bfloat16S2_S2_S2_fjLj1280ELj1ELj4ELj1ELj16ENS_18Kernel_traits_baseILj1280ES2_S2_S2_S2_fjLj128EEEEELb0ELb0ELb0EEEvNS_9BwdParamsE,"",@"SHT_CUDA_INFO"
	.sectionflags	@""
	.align	4


	//----- nvinfo : EIATTR_CUDA_API_VERSION
	.align		4
        /*0000*/ 	.byte	0x04, 0x37
        /*0002*/ 	.short	(.L_721 - .L_720)
.L_720:
        /*0004*/ 	.word	0x00000082


	//----- nvinfo : EIATTR_KPARAM_INFO
	.align		4
.L_721:
        /*0008*/ 	.byte	0x04, 0x17
        /*000a*/ 	.short	(.L_723 - .L_722)
.L_722:
        /*000c*/ 	.word	0x00000000
        /*0010*/ 	.short	0x0000
        /*0012*/ 	.short	0x0000
        /*0014*/ 	.byte	0x00, 0xf0, 0xa1, 0x04


	//----- nvinfo : EIATTR_SPARSE_MMA_MASK
	.align		4
.L_723:
        /*0018*/ 	.byte	0x03, 0x50
        /*001a*/ 	.short	0x0000


	//----- nvinfo : EIATTR_MAXREG_COUNT
	.align		4
        /*001c*/ 	.byte	0x03, 0x1b
        /*001e*/ 	.short	0x00ff


	//----- nvinfo : EIATTR_NUM_BARRIERS
	.align		4
        /*0020*/ 	.byte	0x02, 0x4c
        /*0022*/ 	.byte	0x01
	.zero		1


	//----- nvinfo : EIATTR_ANNOTATIONS
	.align		4
        /*0024*/ 	.byte	0x04, 0x55
        /*0026*/ 	.short	(.L_725 - .L_724)


	//   ....[0]....
.L_724:
        /*0028*/ 	.word	0x00000001
        /*002c*/ 	.byte	0xc0, 0x00, 0x00, 0x00, 0x01, 0x00, 0x00, 0x00, 0xf0, 0x00, 0x00, 0x00, 0x01, 0x00, 0x00, 0x00
        /* <DEDUP_REMOVED lines=170> */
        /*0adc*/ 	.byte	0x80, 0xc6, 0x00, 0x00


	//----- nvinfo : EIATTR_MERCURY_ISA_VERSION
	.align		4
.L_725:
        /*0ae0*/ 	.byte	0x03, 0x5f
        /*0ae2*/ 	.short	0x0101


	//----- nvinfo : EIATTR_COOP_GROUP_MASK_REGIDS
	.align		4
        /*0ae4*/ 	.byte	0x04, 0x29
        /*0ae6*/ 	.short	(.L_727 - .L_726)


	//   ....[0]....
.L_726:
        /*0ae8*/ 	.word	0xffffffff


	//   ....[1]....
        /*0aec*/ 	.word	0xffffffff


	//   ....[2]....
        /*0af0*/ 	.word	0xffffffff


	//   ....[3]....
        /*0af4*/ 	.word	0xffffffff


	//   ....[4]....
        /*0af8*/ 	.word	0xffffffff


	//   ....[5]....
        /*0afc*/ 	.word	0xffffffff


	//   ....[6]....
        /*0b00*/ 	.word	0xffffffff


	//   ....[7]....
        /*0b04*/ 	.word	0xffffffff


	//   ....[8]....
        /*0b08*/ 	.word	0xffffffff


	//   ....[9]....
        /*0b0c*/ 	.word	0xffffffff


	//   ....[10]....
        /*0b10*/ 	.word	0x05000088


	//   ....[11]....
        /*0b14*/ 	.word	0x05000088


	//   ....[12]....
        /*0b18*/ 	.word	0x05000088


	//   ....[13]....
        /*0b1c*/ 	.word	0x05000088


	//   ....[14]....
        /*0b20*/ 	.word	0x05000088


	//   ....[15]....
        /*0b24*/ 	.word	0x05000088


	//   ....[16]....
        /*0b28*/ 	.word	0x05000088


	//   ....[17]....
        /*0b2c*/ 	.word	0x05000088


	//   ....[18]....
        /*0b30*/ 	.word	0x05000088


	//   ....[19]....
        /*0b34*/ 	.word	0x05000088


	//----- nvinfo : EIATTR_COOP_GROUP_INSTR_OFFSETS
	.align		4
.L_727:
        /*0b38*/ 	.byte	0x04, 0x28
        /*0b3a*/ 	.short	(.L_729 - .L_728)


	//   ....[0]....
.L_728:
        /*0b3c*/ 	.word	0x00005480


	//   ....[1]....
        /*0b40*/ 	.word	0x000054a0


	//   ....[2]....
        /*0b44*/ 	.word	0x000054c0


	//   ....[3]....
        /*0b48*/ 	.word	0x000054e0


	//   ....[4]....
        /*0b4c*/ 	.word	0x00005500


	//   ....[5]....
        /*0b50*/ 	.word	0x00005520


	//   ....[6]....
        /*0b54*/ 	.word	0x00005540


	//   ....[7]....
        /*0b58*/ 	.word	0x00005560


	//   ....[8]....
        /*0b5c*/ 	.word	0x00005570


	//   ....[9]....
        /*0b60*/ 	.word	0x00005590


	//   ....[10]....
        /*0b64*/ 	.word	0x0000ee00


	//   ....[11]....
        /*0b68*/ 	.word	0x0000eea0


	//   ....[12]....
        /*0b6c*/ 	.word	0x0000ef20


	//   ....[13]....
        /*0b70*/ 	.word	0x0000ef90


	//   ....[14]....
        /*0b74*/ 	.word	0x0000f010


	//   ....[15]....
        /*0b78*/ 	.word	0x0000f080


	//   ....[16]....
        /*0b7c*/ 	.word	0x0000f100


	//   ....[17]....
        /*0b80*/ 	.word	0x0000f170


	//   ....[18]....
        /*0b84*/ 	.word	0x0000f1f0


	//   ....[19]....
        /*0b88*/ 	.word	0x0000f240


	//----- nvinfo : EIATTR_VRC_CTA_INIT_COUNT
	.align		4
.L_729:
        /*0b8c*/ 	.byte	0x02, 0x4a
	.zero		1
	.zero		1


	//----- nvinfo : EIATTR_EXIT_INSTR_OFFSETS
	.align		4
        /*0b90*/ 	.byte	0x04, 0x1c
        /*0b92*/ 	.short	(.L_731 - .L_730)


	//   ....[0]....
.L_730:
        /*0b94*/ 	.word	0x0000ed10


	//   ....[1]....
        /*0b98*/ 	.word	0x0000ed90


	//----- nvinfo : EIATTR_MAX_THREADS
	.align		4
.L_731:
        /*0b9c*/ 	.byte	0x04, 0x05
        /*0b9e*/ 	.short	(.L_733 - .L_732)
.L_732:
        /*0ba0*/ 	.word	0x00000080
        /*0ba4*/ 	.word	0x00000001
        /*0ba8*/ 	.word	0x00000001


	//----- nvinfo : EIATTR_CRS_STACK_SIZE
	.align		4
.L_733:
        /*0bac*/ 	.byte	0x04, 0x1e
        /*0bae*/ 	.short	(.L_735 - .L_734)
.L_734:
        /*0bb0*/ 	.word	0x00000000


	//----- nvinfo : EIATTR_CBANK_PARAM_SIZE
	.align		4
.L_735:
        /*0bb4*/ 	.byte	0x03, 0x19
        /*0bb6*/ 	.short	0x0128


	//----- nvinfo : EIATTR_PARAM_CBANK
	.align		4
        /*0bb8*/ 	.byte	0x04, 0x0a
        /*0bba*/ 	.short	(.L_737 - .L_736)
	.align		4
.L_736:
        /*0bbc*/ 	.word	index@(.nv.constant0._ZN10layer_norm31ln_parallel_residual_bwd_kernelINS_13Kernel_traitsI13__nv_bfloat16S2_S2_S2_fjLj1280ELj1ELj4ELj1ELj16ENS_18Kernel_traits_baseILj1280ES2_S2_S2_S2_fjLj128EEEEELb0ELb0ELb0EEEvNS_9BwdParamsE)
        /*0bc0*/ 	.short	0x0380
        /*0bc2*/ 	.short	0x0128


	//----- nvinfo : EIATTR_SW_WAR
	.align		4
.L_737:
        /*0bc4*/ 	.byte	0x04, 0x36
        /*0bc6*/ 	.short	(.L_739 - .L_738)
.L_738:
        /*0bc8*/ 	.word	0x00000008
.L_739:


//--------------------- .nv.info._ZN10layer_norm31ln_parallel_residual_bwd_kernelINS_13Kernel_traitsI13__nv_bfloat16S2_S2_S2_fjLj1280ELj1ELj4ELj1ELj16ENS_18Kernel_traits_baseILj1280ES2_S2_S2_S2_fjLj128EEEEELb0ELb0ELb1EEEvNS_9BwdParamsE --------------------------
	.section	.nv.info._ZN10layer_norm31ln_parallel_residual_bwd_kernelINS_13Kernel_traitsI13__nv_bfloat16S2_S2_S2_fjLj1280ELj1ELj4ELj1ELj16ENS_18Kernel_traits_baseILj1280ES2_S2_S2_S2_fjLj128EEEEELb0ELb0ELb1EEEvNS_9BwdParamsE,"",@"SHT_CUDA_INFO"
	.sectionflags	@""
	.align	4


	//----- nvinfo : EIATTR_CUDA_API_VERSION
	.align		4
        /*0000*/ 	.byte	0x04, 0x37
        /*0002*/ 	.short	(.L_741 - .L_740)
.L_740:
        /*0004*/ 	.word	0x00000082


	//----- nvinfo : EIATTR_KPARAM_INFO
	.align		4
.L_741:
        /*0008*/ 	.byte	0x04, 0x17
        /*000a*/ 	.short	(.L_743 - .L_742)
.L_742:
        /*000c*/ 	.word	0x00000000
        /*0010*/ 	.short	0x0000
        /*0012*/ 	.short	0x0000
        /*0014*/ 	.byte	0x00, 0xf0, 0xa1, 0x04


	//----- nvinfo : EIATTR_SPARSE_MMA_MASK
	.align		4
.L_743:
        /*0018*/ 	.byte	0x03, 0x50
        /*001a*/ 	.short	0x0000


	//----- nvinfo : EIATTR_MAXREG_COUNT
	.align		4
        /*001c*/ 	.byte	0x03, 0x1b
        /*001e*/ 	.short	0x00ff


	//----- nvinfo : EIATTR_NUM_BARRIERS
	.align		4
        /*0020*/ 	.byte	0x02, 0x4c
        /*0022*/ 	.byte	0x01
	.zero		1


	//----- nvinfo : EIATTR_ANNOTATIONS
	.align		4
        /*0024*/ 	.byte	0x04, 0x55
        /*0026*/ 	.short	(.L_745 - .L_744)


	//   ....[0]....
.L_744:
        /* <DEDUP_REMOVED lines=145> */
        /*092c*/ 	.byte	0x10, 0xba, 0x00, 0x00, 0x01, 0x00, 0x00, 0x00, 0x40, 0xba, 0x00, 0x00


	//----- nvinfo : EIATTR_MERCURY_ISA_VERSION
	.align		4
.L_745:
        /*0938*/ 	.byte	0x03, 0x5f
        /*093a*/ 	.short	0x0101


	//----- nvinfo : EIATTR_COOP_GROUP_MASK_REGIDS
	.align		4
        /*093c*/ 	.byte	0x04, 0x29
        /*093e*/ 	.short	(.L_747 - .L_746)


	//   ....[0]....
.L_746:
        /*0940*/ 	.word	0xffffffff


	//   ....[1]....
        /*0944*/ 	.word	0xffffffff


	//   ....[2]....
        /*0948*/ 	.word	0xffffffff


	//   ....[3]....
        /*094c*/ 	.word	0xffffffff


	//   ....[4]....
        /*0950*/ 	.word	0xffffffff


	//   ....[5]....
        /*0954*/ 	.word	0xffffffff


	//   ....[6]....
        /*0958*/ 	.word	0xffffffff


	//   ....[7]....
        /*095c*/ 	.word	0xffffffff


	//   ....[8]....
        /*0960*/ 	.word	0xffffffff


	//   ....[9]....
        /*0964*/ 	.word	0xffffffff


	//   ....[10]....
        /*0968*/ 	.word	0x05000035


	//   ....[11]....
        /*096c*/ 	.word	0x05000035


	//   ....[12]....
        /*0970*/ 	.word	0x05000035


	//   ....[13]....
        /*0974*/ 	.word	0x05000035


	//   ....[14]....
        /*0978*/ 	.word	0x05000035


	//   ....[15]....
        /*097c*/ 	.word	0x05000035


	//   ....[16]....
        /*0980*/ 	.word	0x05000035


	//   ....[17]....
        /*0984*/ 	.word	0x05000035


	//   ....[18]....
        /*0988*/ 	.word	0x05000035


	//   ....[19]....
        /*098c*/ 	.word	0x05000035


	//----- nvinfo : EIATTR_COOP_GROUP_INSTR_OFFSETS
	.align		4
.L_747:
        /*0990*/ 	.byte	0x04, 0x28
        /*0992*/ 	.short	(.L_749 - .L_748)


	//   ....[0]....
.L_748:
        /*0994*/ 	.word	0x00004bb0


	//   ....[1]....
        /*0998*/ 	.word	0x00004bd0


	//   ....[2]....
        /*099c*/ 	.word	0x00004bf0


	//   ....[3]....
        /*09a0*/ 	.word	0x00004c10


	//   ....[4]....
        /*09a4*/ 	.word	0x00004c30


	//   ....[5]....
        /*09a8*/ 	.word	0x00004c50


	//   ....[6]....
        /*09ac*/ 	.word	0x00004c70


	//   ....[7]....
        /*09b0*/ 	.word	0x00004c90


	//   ....[8]....
        /*09b4*/ 	.word	0x00004ca0


	//   ....[9]....
        /*09b8*/ 	.word	0x00004cc0


	//   ....[10]....
        /*09bc*/ 	.word	0x0000d900


	//   ....[11]....
        /*09c0*/ 	.word	0x0000d990


	//   ....[12]....
        /*09c4*/ 	.word	0x0000d9f0


	//   ....[13]....
        /*09c8*/ 	.word	0x0000da40


	//   ....[14]....
        /*09cc*/ 	.word	0x0000daa0


	//   ....[15]....
        /*09d0*/ 	.word	0x0000daf0


	//   ....[16]....
        /*09d4*/ 	.word	0x0000db50


	//   ....[17]....
        /*09d8*/ 	.word	0x0000dba0


	//   ....[18]....
        /*09dc*/ 	.word	0x0000dc00


	//   ....[19]....
        /*09e0*/ 	.word	0x0000dc50


	//----- nvinfo : EIATTR_VRC_CTA_INIT_COUNT
	.align		4
.L_749:
        /*09e4*/ 	.byte	0x02, 0x4a
	.zero		1
	.zero		1


	//----- nvinfo : EIATTR_EXIT_INSTR_OFFSETS
	.align		4
        /*09e8*/ 	.byte	0x04, 0x1c
        /*09ea*/ 	.short	(.L_751 - .L_750)


	//   ....[0]....
.L_750:
        /*09ec*/ 	.word	0x0000d890


	//----- nvinfo : EIATTR_MAX_THREADS
	.align		4
.L_751:
        /*09f0*/ 	.byte	0x04, 0x05
        /*09f2*/ 	.short	(.L_753 - .L_752)
.L_752:
        /*09f4*/ 	.word	0x00000080
        /*09f8*/ 	.word	0x00000001
        /*09fc*/ 	.word	0x00000001


	//----- nvinfo : EIATTR_CRS_STACK_SIZE
	.align		4
.L_753:
        /*0a00*/ 	.byte	0x04, 0x1e
        /*0a02*/ 	.short	(.L_755 - .L_754)
.L_754:
        /*0a04*/ 	.word	0x00000000


	//----- nvinfo : EIATTR_CBANK_PARAM_SIZE
	.align		4
.L_755:
        /*0a08*/ 	.byte	0x03, 0x19
        /*0a0a*/ 	.short	0x0128


	//----- nvinfo : EIATTR_PARAM_CBANK
	.align		4
        /*0a0c*/ 	.byte	0x04, 0x0a
        /*0a0e*/ 	.short	(.L_757 - .L_756)
	.align		4
.L_756:
        /*0a10*/ 	.word	index@(.nv.constant0._ZN10layer_norm31ln_parallel_residual_bwd_kernelINS_13Kernel_traitsI13__nv_bfloat16S2_S2_S2_fjLj1280ELj1ELj4ELj1ELj16ENS_18Kernel_traits_baseILj1280ES2_S2_S2_S2_fjLj128EEEEELb0ELb0ELb1EEEvNS_9BwdParamsE)
        /*0a14*/ 	.short	0x0380
        /*0a16*/ 	.short	0x0128


	//----- nvinfo : EIATTR_SW_WAR
	.align		4
.L_757:
        /*0a18*/ 	.byte	0x04, 0x36
        /*0a1a*/ 	.short	(.L_759 - .L_758)
.L_758:
        /*0a1c*/ 	.word	0x00000008
.L_759:


//--------------------- .nv.info._ZN10layer_norm31ln_parallel_residual_bwd_kernelINS_13Kernel_traitsI13__nv_bfloat16S2_S2_S2_fjLj1280ELj1ELj4ELj1ELj16ENS_18Kernel_traits_baseILj1280ES2_S2_S2_S2_fjLj128EEEEELb0ELb1ELb0EEEvNS_9BwdParamsE --------------------------
	.section	.nv.info._ZN10layer_norm31ln_parallel_residual_bwd_kernelINS_13Kernel_traitsI13__nv_bfloat16S2_S2_S2_fjLj1280ELj1ELj4ELj1ELj16ENS_18Kernel_traits_baseILj1280ES2_S2_S2_S2_fjLj128EEEEELb0ELb1ELb0EEEvNS_9BwdParamsE,"",@"SHT_CUDA_INFO"
	.sectionflags	@""
	.align	4


	//----- nvinfo : EIATTR_CUDA_API_VERSION
	.align		4
        /*0000*/ 	.byte	0x04, 0x37
        /*0002*/ 	.short	(.L_761 - .L_760)
.L_760:
        /*0004*/ 	.word	0x00000082


	//----- nvinfo : EIATTR_KPARAM_INFO
	.align		4
.L_761:
        /*0008*/ 	.byte	0x04, 0x17
        /*000a*/ 	.short	(.L_763 - .L_762)
.L_762:
        /*000c*/ 	.word	0x00000000
        /*0010*/ 	.short	0x0000
        /*0012*/ 	.short	0x0000
        /*0014*/ 	.byte	0x00, 0xf0, 0xa1, 0x04


	//----- nvinfo : EIATTR_SPARSE_MMA_MASK
	.align		4
.L_763:
        /*0018*/ 	.byte	0x03, 0x50
        /*001a*/ 	.short	0x0000


	//----- nvinfo : EIATTR_MAXREG_COUNT
	.align		4
        /*001c*/ 	.byte	0x03, 0x1b
        /*001e*/ 	.short	0x00ff


	//----- nvinfo : EIATTR_NUM_BARRIERS
	.align		4
        /*0020*/ 	.byte	0x02, 0x4c
        /*0022*/ 	.byte	0x01
	.zero		1


	//----- nvinfo : EIATTR_MERCURY_ISA_VERSION
	.align		4
        /*0024*/ 	.byte	0x03, 0x5f
        /*0026*/ 	.short	0x0101


	//----- nvinfo : EIATTR_COOP_GROUP_MASK_REGIDS
	.align		4
        /*0028*/ 	.byte	0x04, 0x29
        /*002a*/ 	.short	(.L_765 - .L_764)


	//   ....[0]....
.L_764:
        /*002c*/ 	.word	0xffffffff


	//   ....[1]....
        /*0030*/ 	.word	0xffffffff


	//   ....[2]....
        /*0034*/ 	.word	0xffffffff


	//   ....[3]....
        /*0038*/ 	.word	0xffffffff


	//   ....[4]....
        /*003c*/ 	.word	0xffffffff


	//   ....[5]....
        /*0040*/ 	.word	0xffffffff


	//   ....[6]....
        /*0044*/ 	.word	0xffffffff


	//   ....[7]....
        /*0048*/ 	.word	0xffffffff


	//   ....[8]....
        /*004c*/ 	.word	0xffffffff


	//   ....[9]....
        /*0050*/ 	.word	0xffffffff


	//   ....[10]....
        /*0054*/ 	.word	0x050000f3


	//   ....[11]....
        /*0058*/ 	.word	0x050000f3


	//   ....[12]....
        /*005c*/ 	.word	0x050000f3


	//   ....[13]....
        /*0060*/ 	.word	0x050000f3


	//   ....[14]....
        /*0064*/ 	.word	0x050000f3


	//   ....[15]....
        /*0068*/ 	.word	0x050000f3


	//   ....[16]....
        /*006c*/ 	.word	0x050000f3


	//   ....[17]....
        /*0070*/ 	.word	0x050000f3


	//   ....[18]....
        /*0074*/ 	.word	0x050000f3


	//   ....[19]....
        /*0078*/ 	.word	0x050000f3


	//----- nvinfo : EIATTR_COOP_GROUP_INSTR_OFFSETS
	.align		4
.L_765:
        /*007c*/ 	.byte	0x04, 0x28
        /*007e*/ 	.short	(.L_767 - .L_766)


	//   ....[0]....
.L_766:
        /*0080*/ 	.word	0x00004a00


	//   ....[1]....
        /*0084*/ 	.word	0x00004a10


	//   ....[2]....
        /*0088*/ 	.word	0x00004a40


	//   ....[3]....
        /*008c*/ 	.word	0x00004a50


	//   ....[4]....
        /*0090*/ 	.word	0x00004a80


	//   ....[5]....
        /*0094*/ 	.word	0x00004a90


	//   ....[6]....
        /*0098*/ 	.word	0x00004ac0


	//   ....[7]....
        /*009c*/ 	.word	0x00004ad0


	//   ....[8]....
        /*00a0*/ 	.word	0x00004b00


	//   ....[9]....
        /*00a4*/ 	.word	0x00004b10


	//   ....[10]....
        /*00a8*/ 	.word	0x0000cda0


	//   ....[11]....
        /*00ac*/ 	.word	0x0000ce30


	//   ....[12]....
        /*00b0*/ 	.word	0x0000cea0


	//   ....[13]....
        /*00b4*/ 	.word	0x0000cf00


	//   ....[14]....
        /*00b8*/ 	.word	0x0000cf70


	//   ....[15]....
        /*00bc*/ 	.word	0x0000cfd0


	//   ....[16]....
        /*00c0*/ 	.word	0x0000d040


	//   ....[17]....
        /*00c4*/ 	.word	0x0000d0a0


	//   ....[18]....
        /*00c8*/ 	.word	0x0000d110


	//   ....[19]....
        /*00cc*/ 	.word	0x0000d170


	//----- nvinfo : EIATTR_VRC_CTA_INIT_COUNT
	.align		4
.L_767:
        /*00d0*/ 	.byte	0x02, 0x4a
	.zero		1
	.zero		1


	//----- nvinfo : EIATTR_EXIT_INSTR_OFFSETS
	.align		4
        /*00d4*/ 	.byte	0x04, 0x1c
        /*00d6*/ 	.short	(.L_769 - .L_768)


	//   ....[0]....
.L_768:
        /*00d8*/ 	.word	0x0000cd00


	//   ....[1]....
        /*00dc*/ 	.word	0x0000cd30


	//----- nvinfo : EIATTR_MAX_THREADS
	.align		4
.L_769:
        /*00e0*/ 	.byte	0x04, 0x05
        /*00e2*/ 	.short	(.L_771 - .L_770)
.L_770:
        /*00e4*/ 	.word	0x00000080
        /*00e8*/ 	.word	0x00000001
        /*00ec*/ 	.word	0x00000001


	//----- nvinfo : EIATTR_CRS_STACK_SIZE
	.align		4
.L_771:
        /*00f0*/ 	.byte	0x04, 0x1e
        /*00f2*/ 	.short	(.L_773 - .L_772)
.L_772:
        /*00f4*/ 	.word	0x00000000


	//----- nvinfo : EIATTR_CBANK_PARAM_SIZE
	.align		4
.L_773:
        /*00f8*/ 	.byte	0x03, 0x19
        /*00fa*/ 	.short	0x0128


	//----- nvinfo : EIATTR_PARAM_CBANK
	.align		4
        /*00fc*/ 	.byte	0x04, 0x0a
        /*00fe*/ 	.short	(.L_775 - .L_774)
	.align		4
.L_774:
        /*0100*/ 	.word	index@(.nv.constant0._ZN10layer_norm31ln_parallel_residual_bwd_kernelINS_13Kernel_traitsI13__nv_bfloat16S2_S2_S2_fjLj1280ELj1ELj4ELj1ELj16ENS_18Kernel_traits_baseILj1280ES2_S2_S2_S2_fjLj128EEEEELb0ELb1ELb0EEEvNS_9BwdParamsE)
        /*0104*/ 	.short	0x0380
        /*0106*/ 	.short	0x0128


	//----- nvinfo : EIATTR_SW_WAR
	.align		4
.L_775:
        /*0108*/ 	.byte	0x04, 0x36
        /*010a*/ 	.short	(.L_777 - .L_776)
.L_776:
        /*010c*/ 	.word	0x00000008
.L_777:


//--------------------- .nv.info._ZN10layer_norm31ln_parallel_residual_bwd_kernelINS_13Kernel_traitsI13__nv_bfloat16S2_S2_S2_fjLj1280ELj1ELj4ELj1ELj16ENS_18Kernel_traits_baseILj1280ES2_S2_S2_S2_fjLj128EEEEELb0ELb1ELb1EEEvNS_9BwdParamsE --------------------------
	.section	.nv.info._ZN10layer_norm31ln_parallel_residual_bwd_kernelINS_13Kernel_traitsI13__nv_bfloat16S2_S2_S2_fjLj1280ELj1ELj4ELj1ELj16ENS_18Kernel_traits_baseILj1280ES2_S2_S2_S2_fjLj128EEEEELb0ELb1ELb1EEEvNS_9BwdParamsE,"",@"SHT_CUDA_INFO"
	.sectionflags	@""
	.align	4


	//----- nvinfo : EIATTR_CUDA_API_VERSION
	.align		4
        /*0000*/ 	.byte	0x04, 0x37
        /*0002*/ 	.short	(.L_779 - .L_778)
.L_778:
        /*0004*/ 	.word	0x00000082


	//----- nvinfo : EIATTR_KPARAM_INFO
	.align		4
.L_779:
        /*0008*/ 	.byte	0x04, 0x17
        /*000a*/ 	.short	(.L_781 - .L_780)
.L_780:
        /*000c*/ 	.word	0x00000000
        /*0010*/ 	.short	0x0000
        /*0012*/ 	.short	0x0000
        /*0014*/ 	.byte	0x00, 0xf0, 0xa1, 0x04


	//----- nvinfo : EIATTR_SPARSE_MMA_MASK
	.align		4
.L_781:
        /*0018*/ 	.byte	0x03, 0x50
        /*001a*/ 	.short	0x0000


	//----- nvinfo : EIATTR_MAXREG_COUNT
	.align		4
        /*001c*/ 	.byte	0x03, 0x1b
        /*001e*/ 	.short	0x00ff


	//----- nvinfo : EIATTR_NUM_BARRIERS
	.align		4
        /*0020*/ 	.byte	0x02, 0x4c
        /*0022*/ 	.byte	0x01
	.zero		1


	//----- nvinfo : EIATTR_ANNOTATIONS
	.align		4
        /*0024*/ 	.byte	0x04, 0x55
        /*0026*/ 	.short	(.L_783 - .L_782)


	//   ....[0]....
.L_782:
        /* <DEDUP_REMOVED lines=119> */


	//----- nvinfo : EIATTR_MERCURY_ISA_VERSION
	.align		4
.L_783:
        /*0780*/ 	.byte	0x03, 0x5f
        /*0782*/ 	.short	0x0101


	//----- nvinfo : EIATTR_COOP_GROUP_MASK_REGIDS
	.align		4
        /*0784*/ 	.byte	0x04, 0x29
        /*0786*/ 	.short	(.L_785 - .L_784)


	//   ....[0]....
.L_784:
        /*0788*/ 	.word	0xffffffff


	//   ....[1]....
        /*078c*/ 	.word	0xffffffff


	//   ....[2]....
        /*0790*/ 	.word	0xffffffff


	//   ....[3]....
        /*0794*/ 	.word	0xffffffff


	//   ....[4]....
        /*0798*/ 	.word	0xffffffff


	//   ....[5]....
        /*079c*/ 	.word	0xffffffff


	//   ....[6]....
        /*07a0*/ 	.word	0xffffffff


	//   ....[7]....
        /*07a4*/ 	.word	0xffffffff


	//   ....[8]....
        /*07a8*/ 	.word	0xffffffff


	//   ....[9]....
        /*07ac*/ 	.word	0xffffffff


	//   ....[10]....
        /*07b0*/ 	.word	0x050000b2


	//   ....[11]....
        /*07b4*/ 	.word	0x050000b2


	//   ....[12]....
        /*07b8*/ 	.word	0x050000b2


	//   ....[13]....
        /*07bc*/ 	.word	0x050000b2


	//   ....[14]....
        /*07c0*/ 	.word	0x050000b2


	//   ....[15]....
        /*07c4*/ 	.word	0x050000b2


	//   ....[16]....
        /*07c8*/ 	.word	0x050000b2


	//   ....[17]....
        /*07cc*/ 	.word	0x050000b2


	//   ....[18]....
        /*07d0*/ 	.word	0x050000b2


	//   ....[19]....
        /*07d4*/ 	.word	0x050000b2


	//----- nvinfo : EIATTR_COOP_GROUP_INSTR_OFFSETS
	.align		4
.L_785:
        /*07d8*/ 	.byte	0x04, 0x28
        /*07da*/ 	.short	(.L_787 - .L_786)


	//   ....[0]....
.L_786:
        /*07dc*/ 	.word	0x00004a70


	//   ....[1]....
        /*07e0*/ 	.word	0x00004a80


	//   ....[2]....
        /*07e4*/ 	.word	0x00004b10


	//   ....[3]....
        /*07e8*/ 	.word	0x00004b20


	//   ....[4]....
        /*07ec*/ 	.word	0x00004ba0


	//   ....[5]....
        /*07f0*/ 	.word	0x00004bb0


	//   ....[6]....
        /*07f4*/ 	.word	0x00004c40


	//   ....[7]....
        /*07f8*/ 	.word	0x00004c50


	//   ....[8]....
        /*07fc*/ 	.word	0x00004e50


	//   ....[9]....
        /*0800*/ 	.word	0x00004e60


	//   ....[10]....
        /*0804*/ 	.word	0x0000c9d0


	//   ....[11]....
        /*0808*/ 	.word	0x0000ca80


	//   ....[12]....
        /*080c*/ 	.word	0x0000cb70


	//   ....[13]....
        /*0810*/ 	.word	0x0000cc60


	//   ....[14]....
        /*0814*/ 	.word	0x0000cd50


	//   ....[15]....
        /*0818*/ 	.word	0x0000ce40


	//   ....[16]....
        /*081c*/ 	.word	0x0000cf30


	//   ....[17]....
        /*0820*/ 	.word	0x0000cff0


	//   ....[18]....
        /*0824*/ 	.word	0x0000d060


	//   ....[19]....
        /*0828*/ 	.word	0x0000d0c0


	//----- nvinfo : EIATTR_VRC_CTA_INIT_COUNT
	.align		4
.L_787:
        /*082c*/ 	.byte	0x02, 0x4a
	.zero		1
	.zero		1


	//----- nvinfo : EIATTR_EXIT_INSTR_OFFSETS
	.align		4
        /*0830*/ 	.byte	0x04, 0x1c
        /*0832*/ 	.short	(.L_789 - .L_788)


	//   ....[0]....
.L_788:
        /*0834*/ 	.word	0x0000c960


	//----- nvinfo : EIATTR_MAX_THREADS
	.align		4
.L_789:
        /*0838*/ 	.byte	0x04, 0x05
        /*083a*/ 	.short	(.L_791 - .L_790)
.L_790:
        /*083c*/ 	.word	0x00000080
        /*0840*/ 	.word	0x00000001
        /*0844*/ 	.word	0x00000001


	//----- nvinfo : EIATTR_CRS_STACK_SIZE
	.align		4
.L_791:
        /*0848*/ 	.byte	0x04, 0x1e
        /*084a*/ 	.short	(.L_793 - .L_792)
.L_792:
        /*084c*/ 	.word	0x00000000


	//----- nvinfo : EIATTR_CBANK_PARAM_SIZE
	.align		4
.L_793:
        /*0850*/ 	.byte	0x03, 0x19
        /*0852*/ 	.short	0x0128


	//----- nvinfo : EIATTR_PARAM_CBANK
	.align		4
        /*0854*/ 	.byte	0x04, 0x0a
        /*0856*/ 	.short	(.L_795 - .L_794)
	.align		4
.L_794:
        /*0858*/ 	.word	index@(.nv.constant0._ZN10layer_norm31ln_parallel_residual_bwd_kernelINS_13Kernel_traitsI13__nv_bfloat16S2_S2_S2_fjLj1280ELj1ELj4ELj1ELj16ENS_18Kernel_traits_baseILj1280ES2_S2_S2_S2_fjLj128EEEEELb0ELb1ELb1EEEvNS_9BwdParamsE)
        /*085c*/ 	.short	0x0380
        /*085e*/ 	.short	0x0128


	//----- nvinfo : EIATTR_SW_WAR
	.align		4
.L_795:
        /*0860*/ 	.byte	0x04, 0x36
        /*0862*/ 	.short	(.L_797 - .L_796)
.L_796:
        /*0864*/ 	.word	0x00000008
.L_797:


//--------------------- .nv.info._ZN10layer_norm31ln_parallel_residual_bwd_kernelINS_13Kernel_traitsI13__nv_bfloat16S2_S2_S2_fjLj1280ELj1ELj4ELj1ELj16ENS_18Kernel_traits_baseILj1280ES2_S2_S2_S2_fjLj128EEEEELb1ELb0ELb0EEEvNS_9BwdParamsE --------------------------
	.section	.nv.info._ZN10layer_norm31ln_parallel_residual_bwd_kernelINS_13Kernel_traitsI13__nv_bfloat16S2_S2_S2_fjLj1280ELj1ELj4ELj1ELj16ENS_18Kernel_traits_baseILj1280ES2_S2_S2_S2_fjLj128EEEEELb1ELb0ELb0EEEvNS_9BwdParamsE,"",@"SHT_CUDA_INFO"
	.sectionflags	@""
	.align	4


	//----- nvinfo : EIATTR_CUDA_API_VERSION
	.align		4
        /*0000*/ 	.byte	0x04, 0x37
        /*0002*/ 	.short	(.L_799 - .L_798)
.L_798:
        /*0004*/ 	.word	0x00000082


	//----- nvinfo : EIATTR_KPARAM_INFO
	.align		4
.L_799:
        /*0008*/ 	.byte	0x04, 0x17
        /*000a*/ 	.short	(.L_801 - .L_800)
.L_800:
        /*000c*/ 	.word	0x00000000
        /*0010*/ 	.short	0x0000
        /*0012*/ 	.short	0x0000
        /*0014*/ 	.byte	0x00, 0xf0, 0xa1, 0x04


	//----- nvinfo : EIATTR_SPARSE_MMA_MASK
	.align		4
.L_801:
        /*0018*/ 	.byte	0x03, 0x50
        /*001a*/ 	.short	0x0000


	//----- nvinfo : EIATTR_MAXREG_COUNT
	.align		4
        /*001c*/ 	.byte	0x03, 0x1b
        /*001e*/ 	.short	0x00ff


	//----- nvinfo : EIATTR_NUM_BARRIERS
	.align		4
        /*0020*/ 	.byte	0x02, 0x4c
        /*0022*/ 	.byte	0x01
	.zero		1


	//----- nvinfo : EIATTR_ANNOTATIONS
	.align		4
        /*0024*/ 	.byte	0x04, 0x55
        /*0026*/ 	.short	(.L_803 - .L_802)


	//   ....[0]....
.L_802:
        /* <DEDUP_REMOVED lines=223> */


	//----- nvinfo : EIATTR_MERCURY_ISA_VERSION
	.align		4
.L_803:
        /*0e00*/ 	.byte	0x03, 0x5f
        /*0e02*/ 	.short	0x0101


	//----- nvinfo : EIATTR_COOP_GROUP_MASK_REGIDS
	.align		4
        /*0e04*/ 	.byte	0x04, 0x29
        /*0e06*/ 	.short	(.L_805 - .L_804)


	//   ....[0]....
.L_804:
        /*0e08*/ 	.word	0xffffffff


	//   ....[1]....
        /*0e0c*/ 	.word	0xffffffff


	//   ....[2]....
        /*0e10*/ 	.word	0xffffffff


	//   ....[3]....
        /*0e14*/ 	.word	0xffffffff


	//   ....[4]....
        /*0e18*/ 	.word	0xffffffff


	//   ....[5]....
        /*0e1c*/ 	.word	0xffffffff


	//   ....[6]....
        /*0e20*/ 	.word	0xffffffff


	//   ....[7]....
        /*0e24*/ 	.word	0xffffffff


	//   ....[8]....
        /*0e28*/ 	.word	0xffffffff


	//   ....[9]....
        /*0e2c*/ 	.word	0xffffffff


	//   ....[10]....
        /*0e30*/ 	.word	0x0500007c


	//   ....[11]....
        /*0e34*/ 	.word	0x0500007c


	//   ....[12]....
        /*0e38*/ 	.word	0x0500007c


	//   ....[13]....
        /*0e3c*/ 	.word	0x0500007c


	//   ....[14]....
        /*0e40*/ 	.word	0x0500007c


	//   ....[15]....
        /*0e44*/ 	.word	0x0500007c


	//   ....[16]....
        /*0e48*/ 	.word	0x0500007c


	//   ....[17]....
        /*0e4c*/ 	.word	0x0500007c


	//   ....[18]....
        /*0e50*/ 	.word	0x0500007c


	//   ....[19]....
        /*0e54*/ 	.word	0x0500007c


	//----- nvinfo : EIATTR_COOP_GROUP_INSTR_OFFSETS
	.align		4
.L_805:
        /*0e58*/ 	.byte	0x04, 0x28
        /*0e5a*/ 	.short	(.L_807 - .L_806)


	//   ....[0]....
.L_806:
        /*0e5c*/ 	.word	0x00005ad0


	//   ....[1]....
        /*0e60*/ 	.word	0x00005af0


	//   ....[2]....
        /*0e64*/ 	.word	0x00005b10


	//   ....[3]....
        /*0e68*/ 	.word	0x00005b30


	//   ....[4]....
        /*0e6c*/ 	.word	0x00005b50


	//   ....[5]....
        /*0e70*/ 	.word	0x00005b70


	//   ....[6]....
        /*0e74*/ 	.word	0x00005b90


	//   ....[7]....
        /*0e78*/ 	.word	0x00005bb0


	//   ....[8]....
        /*0e7c*/ 	.word	0x00005bc0


	//   ....[9]....
        /*0e80*/ 	.word	0x00005be0


	//   ....[10]....
        /*0e84*/ 	.word	0x000148a0


	//   ....[11]....
        /*0e88*/ 	.word	0x00014940


	//   ....[12]....
        /*0e8c*/ 	.word	0x000149c0


	//   ....[13]....
        /*0e90*/ 	.word	0x00014a30


	//   ....[14]....
        /*0e94*/ 	.word	0x00014ab0


	//   ....[15]....
        /*0e98*/ 	.word	0x00014b20


	//   ....[16]....
        /*0e9c*/ 	.word	0x00014ba0


	//   ....[17]....
        /*0ea0*/ 	.word	0x00014c10


	//   ....[18]....
        /*0ea4*/ 	.word	0x00014c90


	//   ....[19]....
        /*0ea8*/ 	.word	0x00014ce0


	//----- nvinfo : EIATTR_VRC_CTA_INIT_COUNT
	.align		4
.L_807:
        /*0eac*/ 	.byte	0x02, 0x4a
	.zero		1
	.zero		1


	//----- nvinfo : EIATTR_EXIT_INSTR_OFFSETS
	.align		4
        /*0eb0*/ 	.byte	0x04, 0x1c
        /*0eb2*/ 	.short	(.L_809 - .L_808)


	//   ....[0]....
.L_808:
        /*0eb4*/ 	.word	0x000147b0


	//   ....[1]....
        /*0eb8*/ 	.word	0x00014830


	//----- nvinfo : EIATTR_MAX_THREADS
	.align		4
.L_809:
        /*0ebc*/ 	.byte	0x04, 0x05
        /*0ebe*/ 	.short	(.L_811 - .L_810)
.L_810:
        /*0ec0*/ 	.word	0x00000080
        /*0ec4*/ 	.word	0x00000001
        /*0ec8*/ 	.word	0x00000001


	//----- nvinfo : EIATTR_CRS_STACK_SIZE
	.align		4
.L_811:
        /*0ecc*/ 	.byte	0x04, 0x1e
        /*0ece*/ 	.short	(.L_813 - .L_812)
.L_812:
        /*0ed0*/ 	.word	0x00000000


	//----- nvinfo : EIATTR_CBANK_PARAM_SIZE
	.align		4
.L_813:
        /*0ed4*/ 	.byte	0x03, 0x19
        /*0ed6*/ 	.short	0x0128


	//----- nvinfo : EIATTR_PARAM_CBANK
	.align		4
        /*0ed8*/ 	.byte	0x04, 0x0a
        /*0eda*/ 	.short	(.L_815 - .L_814)
	.align		4
.L_814:
        /*0edc*/ 	.word	index@(.nv.constant0._ZN10layer_norm31ln_parallel_residual_bwd_kernelINS_13Kernel_traitsI13__nv_bfloat16S2_S2_S2_fjLj1280ELj1ELj4ELj1ELj16ENS_18Kernel_traits_baseILj1280ES2_S2_S2_S2_fjLj128EEEEELb1ELb0ELb0EEEvNS_9BwdParamsE)
        /*0ee0*/ 	.short	0x0380
        /*0ee2*/ 	.short	0x0128


	//----- nvinfo : EIATTR_SW_WAR
	.align		4
.L_815:
        /*0ee4*/ 	.byte	0x04, 0x36
        /*0ee6*/ 	.short	(.L_817 - .L_816)
.L_816:
        /*0ee8*/ 	.word	0x00000008
.L_817:


//--------------------- .nv.info._ZN10layer_norm31ln_parallel_residual_bwd_kernelINS_13Kernel_traitsI13__nv_bfloat16S2_S2_S2_fjLj1280ELj1ELj4ELj1ELj16ENS_18Kernel_traits_baseILj1280ES2_S2_S2_S2_fjLj128EEEEELb1ELb0ELb1EEEvNS_9BwdParamsE --------------------------
	.section	.nv.info._ZN10layer_norm31ln_parallel_residual_bwd_kernelINS_13Kernel_traitsI13__nv_bfloat16S2_S2_S2_fjLj1280ELj1ELj4ELj1ELj16ENS_18Kernel_traits_baseILj1280ES2_S2_S2_S2_fjLj128EEEEELb1ELb0ELb1EEEvNS_9BwdParamsE,"",@"SHT_CUDA_INFO"
	.sectionflags	@""
	.align	4


	//----- nvinfo : EIATTR_CUDA_API_VERSION
	.align		4
        /*0000*/ 	.byte	0x04, 0x37
        /*0002*/ 	.short	(.L_819 - .L_818)
.L_818:
        /*0004*/ 	.word	0x00000082


	//----- nvinfo : EIATTR_KPARAM_INFO
	.align		4
.L_819:
        /*0008*/ 	.byte	0x04, 0x17
        /*000a*/ 	.short	(.L_821 - .L_820)
.L_820:
        /*000c*/ 	.word	0x00000000
        /*0010*/ 	.short	0x0000
        /*0012*/ 	.short	0x0000
        /*0014*/ 	.byte	0x00, 0xf0, 0xa1, 0x04


	//----- nvinfo : EIATTR_SPARSE_MMA_MASK
	.align		4
.L_821:
        /*0018*/ 	.byte	0x03, 0x50
        /*001a*/ 	.short	0x0000


	//----- nvinfo : EIATTR_MAXREG_COUNT
	.align		4
        /*001c*/ 	.byte	0x03, 0x1b
        /*001e*/ 	.short	0x00ff


	//----- nvinfo : EIATTR_NUM_BARRIERS
	.align		4
        /*0020*/ 	.byte	0x02, 0x4c
        /*0022*/ 	.byte	0x01
	.zero		1


	//----- nvinfo : EIATTR_ANNOTATIONS
	.align		4
        /*0024*/ 	.byte	0x04, 0x55
        /*0026*/ 	.short	(.L_823 - .L_822)


	//   ....[0]....
.L_822:
        /* <DEDUP_REMOVED lines=188> */


	//----- nvinfo : EIATTR_MERCURY_ISA_VERSION
	.align		4
.L_823:
        /*0bd8*/ 	.byte	0x03, 0x5f
        /*0bda*/ 	.short	0x0101


	//----- nvinfo : EIATTR_COOP_GROUP_MASK_REGIDS
	.align		4
        /*0bdc*/ 	.byte	0x04, 0x29
        /*0bde*/ 	.short	(.L_825 - .L_824)


	//   ....[0]....
.L_824:
        /*0be0*/ 	.word	0xffffffff


	//   ....[1]....
        /*0be4*/ 	.word	0xffffffff


	//   ....[2]....
        /*0be8*/ 	.word	0xffffffff


	//   ....[3]....
        /*0bec*/ 	.word	0xffffffff


	//   ....[4]....
        /*0bf0*/ 	.word	0xffffffff


	//   ....[5]....
        /*0bf4*/ 	.word	0xffffffff


	//   ....[6]....
        /*0bf8*/ 	.word	0xffffffff


	//   ....[7]....
        /*0bfc*/ 	.word	0xffffffff


	//   ....[8]....
        /*0c00*/ 	.word	0xffffffff


	//   ....[9]....
        /*0c04*/ 	.word	0xffffffff


	//   ....[10]....
        /*0c08*/ 	.word	0x050000d2


	//   ....[11]....
        /*0c0c*/ 	.word	0x050000d2


	//   ....[12]....
        /*0c10*/ 	.word	0x050000d2


	//   ....[13]....
        /*0c14*/ 	.word	0x050000d2


	//   ....[14]....
        /*0c18*/ 	.word	0x050000d2


	//   ....[15]....
        /*0c1c*/ 	.word	0x050000d2


	//   ....[16]....
        /*0c20*/ 	.word	0x050000d2


	//   ....[17]....
        /*0c24*/ 	.word	0x050000d2


	//   ....[18]....
        /*0c28*/ 	.word	0x050000d2


	//   ....[19]....
        /*0c2c*/ 	.word	0x050000d2


	//----- nvinfo : EIATTR_COOP_GROUP_INSTR_OFFSETS
	.align		4
.L_825:
        /*0c30*/ 	.byte	0x04, 0x28
        /*0c32*/ 	.short	(.L_827 - .L_826)


	//   ....[0]....
.L_826:
        /*0c34*/ 	.word	0x000050c0


	//   ....[1]....
        /*0c38*/ 	.word	0x000050e0


	//   ....[2]....
        /*0c3c*/ 	.word	0x00005100


	//   ....[3]....
        /*0c40*/ 	.word	0x00005120


	//   ....[4]....
        /*0c44*/ 	.word	0x00005140


	//   ....[5]....
        /*0c48*/ 	.word	0x00005160


	//   ....[6]....
        /*0c4c*/ 	.word	0x00005180


	//   ....[7]....
        /*0c50*/ 	.word	0x000051a0


	//   ....[8]....
        /*0c54*/ 	.word	0x000051b0


	//   ....[9]....
        /*0c58*/ 	.word	0x000051d0


	//   ....[10]....
        /*0c5c*/ 	.word	0x00013310


	//   ....[11]....
        /*0c60*/ 	.word	0x000133a0


	//   ....[12]....
        /*0c64*/ 	.word	0x00013400


	//   ....[13]....
        /*0c68*/ 	.word	0x00013450


	//   ....[14]....
        /*0c6c*/ 	.word	0x000134b0


	//   ....[15]....
        /*0c70*/ 	.word	0x00013500


	//   ....[16]....
        /*0c74*/ 	.word	0x00013560


	//   ....[17]....
        /*0c78*/ 	.word	0x000135b0


	//   ....[18]....
        /*0c7c*/ 	.word	0x00013610


	//   ....[19]....
        /*0c80*/ 	.word	0x00013660


	//----- nvinfo : EIATTR_VRC_CTA_INIT_COUNT
	.align		4
.L_827:
        /*0c84*/ 	.byte	0x02, 0x4a
	.zero		1
	.zero		1


	//----- nvinfo : EIATTR_EXIT_INSTR_OFFSETS
	.align		4
        /*0c88*/ 	.byte	0x04, 0x1c
        /*0c8a*/ 	.short	(.L_829 - .L_828)


	//   ....[0]....
.L_828:
        /*0c8c*/ 	.word	0x000132a0


	//----- nvinfo : EIATTR_MAX_THREADS
	.align		4
.L_829:
        /*0c90*/ 	.byte	0x04, 0x05
        /*0c92*/ 	.short	(.L_831 - .L_830)
.L_830:
        /*0c94*/ 	.word	0x00000080
        /*0c98*/ 	.word	0x00000001
        /*0c9c*/ 	.word	0x00000001


	//----- nvinfo : EIATTR_CRS_STACK_SIZE
	.align		4
.L_831:
        /*0ca0*/ 	.byte	0x04, 0x1e
        /*0ca2*/ 	.short	(.L_833 - .L_832)
.L_832:
        /*0ca4*/ 	.word	0x00000000


	//----- nvinfo : EIATTR_CBANK_PARAM_SIZE
	.align		4
.L_833:
        /*0ca8*/ 	.byte	0x03, 0x19
        /*0caa*/ 	.short	0x0128


	//----- nvinfo : EIATTR_PARAM_CBANK
	.align		4
        /*0cac*/ 	.byte	0x04, 0x0a
        /*0cae*/ 	.short	(.L_835 - .L_834)
	.align		4
.L_834:
        /*0cb0*/ 	.word	index@(.nv.constant0._ZN10layer_norm31ln_parallel_residual_bwd_kernelINS_13Kernel_traitsI13__nv_bfloat16S2_S2_S2_fjLj1280ELj1ELj4ELj1ELj16ENS_18Kernel_traits_baseILj1280ES2_S2_S2_S2_fjLj128EEEEELb1ELb0ELb1EEEvNS_9BwdParamsE)
        /*0cb4*/ 	.short	0x0380
        /*0cb6*/ 	.short	0x0128


	//----- nvinfo : EIATTR_SW_WAR
	.align		4
.L_835:
        /*0cb8*/ 	.byte	0x04, 0x36
        /*0cba*/ 	.short	(.L_837 - .L_836)
.L_836:
        /*0cbc*/ 	.word	0x00000008
.L_837:


//--------------------- .nv.info._ZN10layer_norm22ln_bwd_finalize_kernelINS_22Kernel_traits_finalizeILj1280E13__nv_bfloat16S2_S2_S2_fjLb0ELj1024ELj4ENS_18Kernel_traits_baseILj1280ES2_S2_S2_S2_fjLj1024EEEEELb0ELb0EEEvNS_9BwdParamsE --------------------------
	.section	.nv.info._ZN10layer_norm22ln_bwd_finalize_kernelINS_22Kernel_traits_finalizeILj1280E13__nv_bfloat16S2_S2_S2_fjLb0ELj1024ELj4ENS_18Kernel_traits_baseILj1280ES2_S2_S2_S2_fjLj1024EEEEELb0ELb0EEEvNS_9BwdParamsE,"",@"SHT_CUDA_INFO"
	.sectionflags	@""
	.align	4


	//----- nvinfo : EIATTR_CUDA_API_VERSION
	.align		4
        /*0000*/ 	.byte	0x04, 0x37
        /*0002*/ 	.short	(.L_839 - .L_838)
.L_838:
        /*0004*/ 	.word	0x00000082


	//----- nvinfo : EIATTR_KPARAM_INFO
	.align		4
.L_839:
        /*0008*/ 	.byte	0x04, 0x17
        /*000a*/ 	.short	(.L_841 - .L_840)
.L_840:
        /*000c*/ 	.word	0x00000000
        /*0010*/ 	.short	0x0000
        /*0012*/ 	.short	0x0000
        /*0014*/ 	.byte	0x00, 0xf0, 0xa1, 0x04


	//----- nvinfo : EIATTR_SPARSE_MMA_MASK
	.align		4
.L_841:
        /*0018*/ 	.byte	0x03, 0x50
        /*001a*/ 	.short	0x0000


	//----- nvinfo : EIATTR_MAXREG_COUNT
	.align		4
        /*001c*/ 	.byte	0x03, 0x1b
        /*001e*/ 	.short	0x0040


	//----- nvinfo : EIATTR_NUM_BARRIERS
	.align		4
        /*0020*/ 	.byte	0x02, 0x4c
        /*0022*/ 	.byte	0x01
	.zero		1


	//----- nvinfo : EIATTR_MERCURY_ISA_VERSION
	.align		4
        /*0024*/ 	.byte	0x03, 0x5f
        /*0026*/ 	.short	0x0101


	//----- nvinfo : EIATTR_COOP_GROUP_MASK_REGIDS
	.align		4
        /*0028*/ 	.byte	0x04, 0x29
        /*002a*/ 	.short	(.L_843 - .L_842)


	//   ....[0]....
.L_842:
        /*002c*/ 	.word	0xffffffff


	//   ....[1]....
        /*0030*/ 	.word	0xffffffff


	//   ....[2]....
        /*0034*/ 	.word	0xffffffff


	//   ....[3]....
        /*0038*/ 	.word	0xffffffff


	//   ....[4]....
        /*003c*/ 	.word	0xffffffff


	//   ....[5]....
        /*0040*/ 	.word	0xffffffff


	//   ....[6]....
        /*0044*/ 	.word	0xffffffff


	//   ....[7]....
        /*0048*/ 	.word	0xffffffff


	//   ....[8]....
        /*004c*/ 	.word	0xffffffff


	//   ....[9]....
        /*0050*/ 	.word	0xffffffff


	//----- nvinfo : EIATTR_COOP_GROUP_INSTR_OFFSETS
	.align		4
.L_843:
        /*0054*/ 	.byte	0x04, 0x28
        /*0056*/ 	.short	(.L_845 - .L_844)


	//   ....[0]....
.L_844:
        /*0058*/ 	.word	0x00001540


	//   ....[1]....
        /*005c*/ 	.word	0x00001550


	//   ....[2]....
        /*0060*/ 	.word	0x00001580


	//   ....[3]....
        /*0064*/ 	.word	0x00001590


	//   ....[4]....
        /*0068*/ 	.word	0x000015c0


	//   ....[5]....
        /*006c*/ 	.word	0x000015d0


	//   ....[6]....
        /*0070*/ 	.word	0x00001610


	//   ....[7]....
        /*0074*/ 	.word	0x00001630


	//   ....[8]....
        /*0078*/ 	.word	0x00001680


	//   ....[9]....
        /*007c*/ 	.word	0x00001690


	//----- nvinfo : EIATTR_VRC_CTA_INIT_COUNT
	.align		4
.L_845:
        /*0080*/ 	.byte	0x02, 0x4a
	.zero		1
	.zero		1


	//----- nvinfo : EIATTR_EXIT_INSTR_OFFSETS
	.align		4
        /*0084*/ 	.byte	0x04, 0x1c
        /*0086*/ 	.short	(.L_847 - .L_846)


	//   ....[0]....
.L_846:
        /*0088*/ 	.word	0x00000060


	//   ....[1]....
        /*008c*/ 	.word	0x000016f0


	//   ....[2]....
        /*0090*/ 	.word	0x00001720


	//   ....[3]....
        /*0094*/ 	.word	0x000017e0


	//----- nvinfo : EIATTR_MAX_THREADS
	.align		4
.L_847:
        /*0098*/ 	.byte	0x04, 0x05
        /*009a*/ 	.short	(.L_849 - .L_848)
.L_848:
        /*009c*/ 	.word	0x00000400
        /*00a0*/ 	.word	0x00000001
        /*00a4*/ 	.word	0x00000001


	//----- nvinfo : EIATTR_CRS_STACK_SIZE
	.align		4
.L_849:
        /*00a8*/ 	.byte	0x04, 0x1e
        /*00aa*/ 	.short	(.L_851 - .L_850)
.L_850:
        /*00ac*/ 	.word	0x00000000


	//----- nvinfo : EIATTR_CBANK_PARAM_SIZE
	.align		4
.L_851:
        /*00b0*/ 	.byte	0x03, 0x19
        /*00b2*/ 	.short	0x0128


	//----- nvinfo : EIATTR_PARAM_CBANK
	.align		4
        /*00b4*/ 	.byte	0x04, 0x0a
        /*00b6*/ 	.short	(.L_853 - .L_852)
	.align		4
.L_852:
        /*00b8*/ 	.word	index@(.nv.constant0._ZN10layer_norm22ln_bwd_finalize_kernelINS_22Kernel_traits_finalizeILj1280E13__nv_bfloat16S2_S2_S2_fjLb0ELj1024ELj4ENS_18Kernel_traits_baseILj1280ES2_S2_S2_S2_fjLj1024EEEEELb0ELb0EEEvNS_9BwdParamsE)
        /*00bc*/ 	.short	0x0380
        /*00be*/ 	.short	0x0128


	//----- nvinfo : EIATTR_SW_WAR
	.align		4
.L_853:
        /*00c0*/ 	.byte	0x04, 0x36
        /*00c2*/ 	.short	(.L_855 - .L_854)
.L_854:
        /*00c4*/ 	.word	0x00000008
.L_855:


//--------------------- .nv.info._ZN10layer_norm40ln_parallel_residual_bwd_finalize_kernelINS_22Kernel_traits_finalizeILj1280E13__nv_bfloat16S2_S2_S2_fjLb0ELj1024ELj4ENS_18Kernel_traits_baseILj1280ES2_S2_S2_S2_fjLj1024EEEEELb0EEEvNS_9BwdParamsE --------------------------
	.section	.nv.info._ZN10layer_norm40ln_parallel_residual_bwd_finalize_kernelINS_22Kernel_traits_finalizeILj1280E13__nv_bfloat16S2_S2_S2_fjLb0ELj1024ELj4ENS_18Kernel_traits_baseILj1280ES2_S2_S2_S2_fjLj1024EEEEELb0EEEvNS_9BwdParamsE,"",@"SHT_CUDA_INFO"
	.sectionflags	@""
	.align	4


	//----- nvinfo : EIATTR_CUDA_API_VERSION
	.align		4
        /*0000*/ 	.byte	0x04, 0x37
        /*0002*/ 	.short	(.L_857 - .L_856)
.L_856:
        /*0004*/ 	.word	0x00000082


	//----- nvinfo : EIATTR_KPARAM_INFO
	.align		4
.L_857:
        /*0008*/ 	.byte	0x04, 0x17
        /*000a*/ 	.short	(.L_859 - .L_858)
.L_858:
        /*000c*/ 	.word	0x00000000
        /*0010*/ 	.short	0x0000
        /*0012*/ 	.short	0x0000
        /*0014*/ 	.byte	0x00, 0xf0, 0xa1, 0x04


	//----- nvinfo : EIATTR_SPARSE_MMA_MASK
	.align		4
.L_859:
        /*0018*/ 	.byte	0x03, 0x50
        /*001a*/ 	.short	0x0000


	//----- nvinfo : EIATTR_MAXREG_COUNT
	.align		4
        /*001c*/ 	.byte	0x03, 0x1b
        /*001e*/ 	.short	0x0040


	//----- nvinfo : EIATTR_NUM_BARRIERS
	.align		4
        /*0020*/ 	.byte	0x02, 0x4c
        /*0022*/ 	.byte	0x01
	.zero		1


	//----- nvinfo : EIATTR_MERCURY_ISA_VERSION
	.align		4
        /*0024*/ 	.byte	0x03, 0x5f
        /*0026*/ 	.short	0x0101


	//----- nvinfo : EIATTR_COOP_GROUP_MASK_REGIDS
	.align		4
        /*0028*/ 	.byte	0x04, 0x29
        /*002a*/ 	.short	(.L_861 - .L_860)


	//   ....[0]....
.L_860:
        /*002c*/ 	.word	0xffffffff


	//   ....[1]....
        /*0030*/ 	.word	0xffffffff


	//   ....[2]....
        /*0034*/ 	.word	0xffffffff


	//   ....[3]....
        /*0038*/ 	.word	0xffffffff


	//   ....[4]....
        /*003c*/ 	.word	0xffffffff


	//   ....[5]....
        /*0040*/ 	.word	0xffffffff


	//   ....[6]....
        /*0044*/ 	.word	0xffffffff


	//   ....[7]....
        /*0048*/ 	.word	0xffffffff


	//   ....[8]....
        /*004c*/ 	.word	0xffffffff


	//   ....[9]....
        /*0050*/ 	.word	0xffffffff


	//   ....[10]....
        /*0054*/ 	.word	0xffffffff


	//   ....[11]....
        /*0058*/ 	.word	0xffffffff


	//   ....[12]....
        /*005c*/ 	.word	0xffffffff


	//   ....[13]....
        /*0060*/ 	.word	0xffffffff


	//   ....[14]....
        /*0064*/ 	.word	0xffffffff


	//   ....[15]....
        /*0068*/ 	.word	0xffffffff


	//   ....[16]....
        /*006c*/ 	.word	0xffffffff


	//   ....[17]....
        /*0070*/ 	.word	0xffffffff


	//   ....[18]....
        /*0074*/ 	.word	0xffffffff


	//   ....[19]....
        /*0078*/ 	.word	0xffffffff


	//----- nvinfo : EIATTR_COOP_GROUP_INSTR_OFFSETS
	.align		4
.L_861:
        /*007c*/ 	.byte	0x04, 0x28
        /*007e*/ 	.short	(.L_863 - .L_862)


	//   ....[0]....
.L_862:
        /*0080*/ 	.word	0x000013a0


	//   ....[1]....
        /*0084*/ 	.word	0x000013b0


	//   ....[2]....
        /*0088*/ 	.word	0x000013c0


	//   ....[3]....
        /*008c*/ 	.word	0x000013d0


	//   ....[4]....
        /*0090*/ 	.word	0x00001400


	//   ....[5]....
        /*0094*/ 	.word	0x00001430


	//   ....[6]....
        /*0098*/ 	.word	0x00001440


	//   ....[7]....
        /*009c*/ 	.word	0x00001450


	//   ....[8]....
        /*00a0*/ 	.word	0x00001470


	//   ....[9]....
        /*00a4*/ 	.word	0x000014b0


	//   ....[10]....
        /*00a8*/ 	.word	0x000014e0


	//   ....[11]....
        /*00ac*/ 	.word	0x000014f0


	//   ....[12]....
        /*00b0*/ 	.word	0x00001510


	//   ....[13]....
        /*00b4*/ 	.word	0x00001540


	//   ....[14]....
        /*00b8*/ 	.word	0x00001560


	//   ....[15]....
        /*00bc*/ 	.word	0x00001570


	//   ....[16]....
        /*00c0*/ 	.word	0x000015b0


	//   ....[17]....
        /*00c4*/ 	.word	0x000015e0


	//   ....[18]....
        /*00c8*/ 	.word	0x00001600


	//   ....[19]....
        /*00cc*/ 	.word	0x00001610


	//----- nvinfo : EIATTR_VRC_CTA_INIT_COUNT
	.align		4
.L_863:
        /*00d0*/ 	.byte	0x02, 0x4a
	.zero		1
	.zero		1


	//----- nvinfo : EIATTR_EXIT_INSTR_OFFSETS
	.align		4
        /*00d4*/ 	.byte	0x04, 0x1c
        /*00d6*/ 	.short	(.L_865 - .L_864)


	//   ....[0]....
.L_864:
        /*00d8*/ 	.word	0x00000060


	//   ....[1]....
        /*00dc*/ 	.word	0x000016c0


	//   ....[2]....
        /*00e0*/ 	.word	0x000016f0


	//   ....[3]....
        /*00e4*/ 	.word	0x00001850


	//----- nvinfo : EIATTR_MAX_THREADS
	.align		4
.L_865:
        /*00e8*/ 	.byte	0x04, 0x05
        /*00ea*/ 	.short	(.L_867 - .L_866)
.L_866:
        /*00ec*/ 	.word	0x00000400
        /*00f0*/ 	.word	0x00000001
        /*00f4*/ 	.word	0x00000001


	//----- nvinfo : EIATTR_CRS_STACK_SIZE
	.align		4
.L_867:
        /*00f8*/ 	.byte	0x04, 0x1e
        /*00fa*/ 	.short	(.L_869 - .L_868)
.L_868:
        /*00fc*/ 	.word	0x00000000


	//----- nvinfo : EIATTR_CBANK_PARAM_SIZE
	.align		4
.L_869:
        /*0100*/ 	.byte	0x03, 0x19
        /*0102*/ 	.short	0x0128


	//----- nvinfo : EIATTR_PARAM_CBANK
	.align		4
        /*0104*/ 	.byte	0x04, 0x0a
        /*0106*/ 	.short	(.L_871 - .L_870)
	.align		4
.L_870:
        /*0108*/ 	.word	index@(.nv.constant0._ZN10layer_norm40ln_parallel_residual_bwd_finalize_kernelINS_22Kernel_traits_finalizeILj1280E13__nv_bfloat16S2_S2_S2_fjLb0ELj1024ELj4ENS_18Kernel_traits_baseILj1280ES2_S2_S2_S2_fjLj1024EEEEELb0EEEvNS_9BwdParamsE)
        /*010c*/ 	.short	0x0380
        /*010e*/ 	.short	0x0128


	//----- nvinfo : EIATTR_SW_WAR
	.align		4
.L_871:
        /*0110*/ 	.byte	0x04, 0x36
        /*0112*/ 	.short	(.L_873 - .L_872)
.L_872:
        /*0114*/ 	.word	0x00000008
.L_873:


//--------------------- .nv.info._ZN10layer_norm31ln_parallel_residual_bwd_kernelINS_13Kernel_traitsI13__nv_bfloat16S2_S2_S2_fjLj1280ELj1ELj4ELj1ELj16ENS_18Kernel_traits_baseILj1280ES2_S2_S2_S2_fjLj128EEEEELb1ELb1ELb0EEEvNS_9BwdParamsE --------------------------
	.section	.nv.info._ZN10layer_norm31ln_parallel_residual_bwd_kernelINS_13Kernel_traitsI13__nv_bfloat16S2_S2_S2_fjLj1280ELj1ELj4ELj1ELj16ENS_18Kernel_traits_baseILj1280ES2_S2_S2_S2_fjLj128EEEEELb1ELb1ELb0EEEvNS_9BwdParamsE,"",@"SHT_CUDA_INFO"
	.sectionflags	@""
	.align	4


	//----- nvinfo : EIATTR_CUDA_API_VERSION
	.align		4
        /*0000*/ 	.byte	0x04, 0x37
        /*0002*/ 	.short	(.L_875 - .L_874)
.L_874:
        /*0004*/ 	.word	0x00000082


	//----- nvinfo : EIATTR_KPARAM_INFO
	.align		4
.L_875:
        /*0008*/ 	.byte	0x04, 0x17
        /*000a*/ 	.short	(.L_877 - .L_876)
.L_876:
        /*000c*/ 	.word	0x00000000
        /*0010*/ 	.short	0x0000
        /*0012*/ 	.short	0x0000
        /*0014*/ 	.byte	0x00, 0xf0, 0xa1, 0x04


	//----- nvinfo : EIATTR_SPARSE_MMA_MASK
	.align		4
.L_877:
        /*0018*/ 	.byte	0x03, 0x50
        /*001a*/ 	.short	0x0000


	//----- nvinfo : EIATTR_MAXREG_COUNT
	.align		4
        /*001c*/ 	.byte	0x03, 0x1b
        /*001e*/ 	.short	0x00ff


	//----- nvinfo : EIATTR_NUM_BARRIERS
	.align		4
        /*0020*/ 	.byte	0x02, 0x4c
        /*0022*/ 	.byte	0x01
	.zero		1


	//----- nvinfo : EIATTR_MERCURY_ISA_VERSION
	.align		4
        /*0024*/ 	.byte	0x03, 0x5f
        /*0026*/ 	.short	0x0101


	//----- nvinfo : EIATTR_COOP_GROUP_MASK_REGIDS
	.align		4
        /*0028*/ 	.byte	0x04, 0x29
        /*002a*/ 	.short	(.L_879 - .L_878)


	//   ....[0]....
.L_878:
        /*002c*/ 	.word	0xffffffff


	//   ....[1]....
        /*0030*/ 	.word	0xffffffff


	//   ....[2]....
        /*0034*/ 	.word	0xffffffff


	//   ....[3]....
        /*0038*/ 	.word	0xffffffff


	//   ....[4]....
        /*003c*/ 	.word	0xffffffff


	//   ....[5]....
        /*0040*/ 	.word	0xffffffff


	//   ....[6]....
        /*0044*/ 	.word	0xffffffff


	//   ....[7]....
        /*0048*/ 	.word	0xffffffff


	//   ....[8]....
        /*004c*/ 	.word	0xffffffff


	//   ....[9]....
        /*0050*/ 	.word	0xffffffff


	//   ....[10]....
        /*0054*/ 	.word	0x050000e0


	//   ....[11]....
        /*0058*/ 	.word	0x050000e0


	//   ....[12]....
        /*005c*/ 	.word	0x050000e0


	//   ....[13]....
        /*0060*/ 	.word	0x050000e0


	//   ....[14]....
        /*0064*/ 	.word	0x050000e0


	//   ....[15]....
        /*0068*/ 	.word	0x050000e0


	//   ....[16]....
        /*006c*/ 	.word	0x050000e0


	//   ....[17]....
        /*0070*/ 	.word	0x050000e0


	//   ....[18]....
        /*0074*/ 	.word	0x050000e0


	//   ....[19]....
        /*0078*/ 	.word	0x050000e0


	//----- nvinfo : EIATTR_COOP_GROUP_INSTR_OFFSETS
	.align		4
.L_879:
        /*007c*/ 	.byte	0x04, 0x28
        /*007e*/ 	.short	(.L_881 - .L_880)


	//   ....[0]....
.L_880:
        /*0080*/ 	.word	0x00002db0


	//   ....[1]....
        /*0084*/ 	.word	0x00002dc0


	//   ....[2]....
        /*0088*/ 	.word	0x00002df0


	//   ....[3]....
        /*008c*/ 	.word	0x00002e00


	//   ....[4]....
        /*0090*/ 	.word	0x00002e30


	//   ....[5]....
        /*0094*/ 	.word	0x00002e40


	//   ....[6]....
        /*0098*/ 	.word	0x00002e70


	//   ....[7]....
        /*009c*/ 	.word	0x00002e80


	//   ....[8]....
        /*00a0*/ 	.word	0x00002eb0


	//   ....[9]....
        /*00a4*/ 	.word	0x00002ec0


	//   ....[10]....
        /*00a8*/ 	.word	0x00010490


	//   ....[11]....
        /*00ac*/ 	.word	0x00010530


	//   ....[12]....
        /*00b0*/ 	.word	0x00010590


	//   ....[13]....
        /*00b4*/ 	.word	0x000105f0


	//   ....[14]....
        /*00b8*/ 	.word	0x00010660


	//   ....[15]....
        /*00bc*/ 	.word	0x000106c0


	//   ....[16]....
        /*00c0*/ 	.word	0x00010730


	//   ....[17]....
        /*00c4*/ 	.word	0x00010790


	//   ....[18]....
        /*00c8*/ 	.word	0x00010800


	//   ....[19]....
        /*00cc*/ 	.word	0x00010860


	//----- nvinfo : EIATTR_VRC_CTA_INIT_COUNT
	.align		4
.L_881:
        /*00d0*/ 	.byte	0x02, 0x4a
	.zero		1
	.zero		1


	//----- nvinfo : EIATTR_EXIT_INSTR_OFFSETS
	.align		4
        /*00d4*/ 	.byte	0x04, 0x1c
        /*00d6*/ 	.short	(.L_883 - .L_882)


	//   ....[0]....
.L_882:
        /*00d8*/ 	.word	0x00010400


	//   ....[1]....
        /*00dc*/ 	.word	0x00010430


	//----- nvinfo : EIATTR_MAX_THREADS
	.align		4
.L_883:
        /*00e0*/ 	.byte	0x04, 0x05
        /*00e2*/ 	.short	(.L_885 - .L_884)
.L_884:
        /*00e4*/ 	.word	0x00000080
        /*00e8*/ 	.word	0x00000001
        /*00ec*/ 	.word	0x00000001


	//----- nvinfo : EIATTR_CRS_STACK_SIZE
	.align		4
.L_885:
        /*00f0*/ 	.byte	0x04, 0x1e
        /*00f2*/ 	.short	(.L_887 - .L_886)
.L_886:
        /*00f4*/ 	.word	0x00000000


	//----- nvinfo : EIATTR_CBANK_PARAM_SIZE
	.align		4
.L_887:
        /*00f8*/ 	.byte	0x03, 0x19
        /*00fa*/ 	.short	0x0128


	//----- nvinfo : EIATTR_PARAM_CBANK
	.align		4
        /*00fc*/ 	.byte	0x04, 0x0a
        /*00fe*/ 	.short	(.L_889 - .L_888)
	.align		4
.L_888:
        /*0100*/ 	.word	index@(.nv.constant0._ZN10layer_norm31ln_parallel_residual_bwd_kernelINS_13Kernel_traitsI13__nv_bfloat16S2_S2_S2_fjLj1280ELj1ELj4ELj1ELj16ENS_18Kernel_traits_baseILj1280ES2_S2_S2_S2_fjLj128EEEEELb1ELb1ELb0EEEvNS_9BwdParamsE)
        /*0104*/ 	.short	0x0380
        /*0106*/ 	.short	0x0128


	//----- nvinfo : EIATTR_SW_WAR
	.align		4
.L_889:
        /*0108*/ 	.byte	0x04, 0x36
        /*010a*/ 	.short	(.L_891 - .L_890)
.L_890:
        /*010c*/ 	.word	0x00000008
.L_891:


//--------------------- .nv.info._ZN10layer_norm22ln_bwd_finalize_kernelINS_22Kernel_traits_finalizeILj1280E13__nv_bfloat16S2_S2_S2_fjLb0ELj1024ELj4ENS_18Kernel_traits_baseILj1280ES2_S2_S2_S2_fjLj1024EEEEELb0ELb1EEEvNS_9BwdParamsE --------------------------
	.section	.nv.info._ZN10layer_norm22ln_bwd_finalize_kernelINS_22Kernel_traits_finalizeILj1280E13__nv_bfloat16S2_S2_S2_fjLb0ELj1024ELj4ENS_18Kernel_traits_baseILj1280ES2_S2_S2_S2_fjLj1024EEEEELb0ELb1EEEvNS_9BwdParamsE,"",@"SHT_CUDA_INFO"
	.sectionflags	@""
	.align	4


	//----- nvinfo : EIATTR_CUDA_API_VERSION
	.align		4
        /*0000*/ 	.byte	0x04, 0x37
        /*0002*/ 	.short	(.L_893 - .L_892)
.L_892:
        /*0004*/ 	.word	0x00000082


	//----- nvinfo : EIATTR_KPARAM_INFO
	.align		4
.L_893:
        /*0008*/ 	.byte	0x04, 0x17
        /*000a*/ 	.short	(.L_895 - .L_894)
.L_894:
        /*000c*/ 	.word	0x00000000
        /*0010*/ 	.short	0x0000
        /*0012*/ 	.short	0x0000
        /*0014*/ 	.byte	0x00, 0xf0, 0xa1, 0x04


	//----- nvinfo : EIATTR_SPARSE_MMA_MASK
	.align		4
.L_895:
        /*0018*/ 	.byte	0x03, 0x50
        /*001a*/ 	.short	0x0000


	//----- nvinfo : EIATTR_MAXREG_COUNT
	.align		4
        /*001c*/ 	.byte	0x03, 0x1b
        /*001e*/ 	.short	0x0040


	//----- nvinfo : EIATTR_NUM_BARRIERS
	.align		4
        /*0020*/ 	.byte	0x02, 0x4c
        /*0022*/ 	.byte	0x01
	.zero		1


	//----- nvinfo : EIATTR_MERCURY_ISA_VERSION
	.align		4
        /*0024*/ 	.byte	0x03, 0x5f
        /*0026*/ 	.short	0x0101


	//----- nvinfo : EIATTR_COOP_GROUP_MASK_REGIDS
	.align		4
        /*0028*/ 	.byte	0x04, 0x29
        /*002a*/ 	.short	(.L_897 - .L_896)


	//   ....[0]....
.L_896:
        /*002c*/ 	.word	0xffffffff


	//   ....[1]....
        /*0030*/ 	.word	0xffffffff


	//   ....[2]....
        /*0034*/ 	.word	0xffffffff


	//   ....[3]....
        /*0038*/ 	.word	0xffffffff


	//   ....[4]....
        /*003c*/ 	.word	0xffffffff


	//   ....[5]....
        /*0040*/ 	.word	0xffffffff


	//   ....[6]....
        /*0044*/ 	.word	0xffffffff


	//   ....[7]....
        /*0048*/ 	.word	0xffffffff


	//   ....[8]....
        /*004c*/ 	.word	0xffffffff


	//   ....[9]....
        /*0050*/ 	.word	0xffffffff


	//----- nvinfo : EIATTR_COOP_GROUP_INSTR_OFFSETS
	.align		4
.L_897:
        /*0054*/ 	.byte	0x04, 0x28
        /*0056*/ 	.short	(.L_899 - .L_898)


	//   ....[0]....
.L_898:
        /*0058*/ 	.word	0x00001560


	//   ....[1]....
        /*005c*/ 	.word	0x00001570


	//   ....[2]....
        /*0060*/ 	.word	0x000015a0


	//   ....[3]....
        /*0064*/ 	.word	0x000015b0


	//   ....[4]....
        /*0068*/ 	.word	0x000015e0


	//   ....[5]....
        /*006c*/ 	.word	0x000015f0


	//   ....[6]....
        /*0070*/ 	.word	0x00001620


	//   ....[7]....
        /*0074*/ 	.word	0x00001640


	//   ....[8]....
        /*0078*/ 	.word	0x00001670


	//   ....[9]....
        /*007c*/ 	.word	0x00001680


	//----- nvinfo : EIATTR_VRC_CTA_INIT_COUNT
	.align		4
.L_899:
        /*0080*/ 	.byte	0x02, 0x4a
	.zero		1
	.zero		1


	//----- nvinfo : EIATTR_EXIT_INSTR_OFFSETS
	.align		4
        /*0084*/ 	.byte	0x04, 0x1c
        /*0086*/ 	.short	(.L_901 - .L_900)


	//   ....[0]....
.L_900:
        /*0088*/ 	.word	0x00000060


	//   ....[1]....
        /*008c*/ 	.word	0x000016e0


	//   ....[2]....
        /*0090*/ 	.word	0x000017d0


	//----- nvinfo : EIATTR_MAX_THREADS
	.align		4
.L_901:
        /*0094*/ 	.byte	0x04, 0x05
        /*0096*/ 	.short	(.L_903 - .L_902)
.L_902:
        /*0098*/ 	.word	0x00000400
        /*009c*/ 	.word	0x00000001
        /*00a0*/ 	.word	0x00000001


	//----- nvinfo : EIATTR_CRS_STACK_SIZE
	.align		4
.L_903:
        /*00a4*/ 	.byte	0x04, 0x1e
        /*00a6*/ 	.short	(.L_905 - .L_904)
.L_904:
        /*00a8*/ 	.word	0x00000000


	//----- nvinfo : EIATTR_CBANK_PARAM_SIZE
	.align		4
.L_905:
        /*00ac*/ 	.byte	0x03, 0x19
        /*00ae*/ 	.short	0x0128


	//----- nvinfo : EIATTR_PARAM_CBANK
	.align		4
        /*00b0*/ 	.byte	0x04, 0x0a
        /*00b2*/ 	.short	(.L_907 - .L_906)
	.align		4
.L_906:
        /*00b4*/ 	.word	index@(.nv.constant0._ZN10layer_norm22ln_bwd_finalize_kernelINS_22Kernel_traits_finalizeILj1280E13__nv_bfloat16S2_S2_S2_fjLb0ELj1024ELj4ENS_18Kernel_traits_baseILj1280ES2_S2_S2_S2_fjLj1024EEEEELb0ELb1EEEvNS_9BwdParamsE)
        /*00b8*/ 	.short	0x0380
        /*00ba*/ 	.short	0x0128


	//----- nvinfo : EIATTR_SW_WAR
	.align		4
.L_907:
        /*00bc*/ 	.byte	0x04, 0x36
        /*00be*/ 	.short	(.L_909 - .L_908)
.L_908:
        /*00c0*/ 	.word	0x00000008
.L_909:


//--------------------- .nv.info._ZN10layer_norm40ln_parallel_residual_bwd_finalize_kernelINS_22Kernel_traits_finalizeILj1280E13__nv_bfloat16S2_S2_S2_fjLb0ELj1024ELj4ENS_18Kernel_traits_baseILj1280ES2_S2_S2_S2_fjLj1024EEEEELb1EEEvNS_9BwdParamsE --------------------------
	.section	.nv.info._ZN10layer_norm40ln_parallel_residual_bwd_finalize_kernelINS_22Kernel_traits_finalizeILj1280E13__nv_bfloat16S2_S2_S2_fjLb0ELj1024ELj4ENS_18Kernel_traits_baseILj1280ES2_S2_S2_S2_fjLj1024EEEEELb1EEEvNS_9BwdParamsE,"",@"SHT_CUDA_INFO"
	.sectionflags	@""
	.align	4


	//----- nvinfo : EIATTR_CUDA_API_VERSION
	.align		4
        /*0000*/ 	.byte	0x04, 0x37
        /*0002*/ 	.short	(.L_911 - .L_910)
.L_910:
        /*0004*/ 	.word	0x00000082


	//----- nvinfo : EIATTR_KPARAM_INFO
	.align		4
.L_911:
        /*0008*/ 	.byte	0x04, 0x17
        /*000a*/ 	.short	(.L_913 - .L_912)
.L_912:
        /*000c*/ 	.word	0x00000000
        /*0010*/ 	.short	0x0000
        /*0012*/ 	.short	0x0000
        /*0014*/ 	.byte	0x00, 0xf0, 0xa1, 0x04


	//----- nvinfo : EIATTR_SPARSE_MMA_MASK
	.align		4
.L_913:
        /*0018*/ 	.byte	0x03, 0x50
        /*001a*/ 	.short	0x0000


	//----- nvinfo : EIATTR_MAXREG_COUNT
	.align		4
        /*001c*/ 	.byte	0x03, 0x1b
        /*001e*/ 	.short	0x0040


	//----- nvinfo : EIATTR_NUM_BARRIERS
	.align		4
        /*0020*/ 	.byte	0x02, 0x4c
        /*0022*/ 	.byte	0x01
	.zero		1


	//----- nvinfo : EIATTR_MERCURY_ISA_VERSION
	.align		4
        /*0024*/ 	.byte	0x03, 0x5f
        /*0026*/ 	.short	0x0101


	//----- nvinfo : EIATTR_COOP_GROUP_MASK_REGIDS
	.align		4
        /*0028*/ 	.byte	0x04, 0x29
        /*002a*/ 	.short	(.L_915 - .L_914)


	//   ....[0]....
.L_914:
        /*002c*/ 	.word	0xffffffff


	//   ....[1]....
        /*0030*/ 	.word	0xffffffff


	//   ....[2]....
        /*0034*/ 	.word	0xffffffff


	//   ....[3]....
        /*0038*/ 	.word	0xffffffff


	//   ....[4]....
        /*003c*/ 	.word	0xffffffff


	//   ....[5]....
        /*0040*/ 	.word	0xffffffff


	//   ....[6]....
        /*0044*/ 	.word	0xffffffff


	//   ....[7]....
        /*0048*/ 	.word	0xffffffff


	//   ....[8]....
        /*004c*/ 	.word	0xffffffff


	//   ....[9]....
        /*0050*/ 	.word	0xffffffff


	//   ....[10]....
        /*0054*/ 	.word	0xffffffff


	//   ....[11]....
        /*0058*/ 	.word	0xffffffff


	//   ....[12]....
        /*005c*/ 	.word	0xffffffff


	//   ....[13]....
        /*0060*/ 	.word	0xffffffff


	//   ....[14]....
        /*0064*/ 	.word	0xffffffff


	//   ....[15]....
        /*0068*/ 	.word	0xffffffff


	//   ....[16]....
        /*006c*/ 	.word	0xffffffff


	//   ....[17]....
        /*0070*/ 	.word	0xffffffff


	//   ....[18]....
        /*0074*/ 	.word	0xffffffff


	//   ....[19]....
        /*0078*/ 	.word	0xffffffff


	//----- nvinfo : EIATTR_COOP_GROUP_INSTR_OFFSETS
	.align		4
.L_915:
        /*007c*/ 	.byte	0x04, 0x28
        /*007e*/ 	.short	(.L_917 - .L_916)


	//   ....[0]....
.L_916:
        /*0080*/ 	.word	0x000013e0


	//   ....[1]....
        /*0084*/ 	.word	0x000013f0


	//   ....[2]....
        /*0088*/ 	.word	0x00001400


	//   ....[3]....
        /*008c*/ 	.word	0x00001410


	//   ....[4]....
        /*0090*/ 	.word	0x00001450


	//   ....[5]....
        /*0094*/ 	.word	0x00001470


	//   ....[6]....
        /*0098*/ 	.word	0x00001480


	//   ....[7]....
        /*009c*/ 	.word	0x00001490


	//   ....[8]....
        /*00a0*/ 	.word	0x000014d0


	//   ....[9]....
        /*00a4*/ 	.word	0x000014f0


	//   ....[10]....
        /*00a8*/ 	.word	0x00001500


	//   ....[11]....
        /*00ac*/ 	.word	0x00001510


	//   ....[12]....
        /*00b0*/ 	.word	0x00001540


	//   ....[13]....
        /*00b4*/ 	.word	0x00001560


	//   ....[14]....
        /*00b8*/ 	.word	0x00001580


	//   ....[15]....
        /*00bc*/ 	.word	0x00001590


	//   ....[16]....
        /*00c0*/ 	.word	0x000015c0


	//   ....[17]....
        /*00c4*/ 	.word	0x000015e0


	//   ....[18]....
        /*00c8*/ 	.word	0x00001600


	//   ....[19]....
        /*00cc*/ 	.word	0x00001610


	//----- nvinfo : EIATTR_VRC_CTA_INIT_COUNT
	.align		4
.L_917:
        /*00d0*/ 	.byte	0x02, 0x4a
	.zero		1
	.zero		1


	//----- nvinfo : EIATTR_EXIT_INSTR_OFFSETS
	.align		4
        /*00d4*/ 	.byte	0x04, 0x1c
        /*00d6*/ 	.short	(.L_919 - .L_918)


	//   ....[0]....
.L_918:
        /*00d8*/ 	.word	0x00000060


	//   ....[1]....
        /*00dc*/ 	.word	0x000016b0


	//   ....[2]....
        /*00e0*/ 	.word	0x00001840


	//----- nvinfo : EIATTR_MAX_THREADS
	.align		4
.L_919:
        /*00e4*/ 	.byte	0x04, 0x05
        /*00e6*/ 	.short	(.L_921 - .L_920)
.L_920:
        /*00e8*/ 	.word	0x00000400
        /*00ec*/ 	.word	0x00000001
        /*00f0*/ 	.word	0x00000001


	//----- nvinfo : EIATTR_CRS_STACK_SIZE
	.align		4
.L_921:
        /*00f4*/ 	.byte	0x04, 0x1e
        /*00f6*/ 	.short	(.L_923 - .L_922)
.L_922:
        /*00f8*/ 	.word	0x00000000


	//----- nvinfo : EIATTR_CBANK_PARAM_SIZE
	.align		4
.L_923:
        /*00fc*/ 	.byte	0x03, 0x19
        /*00fe*/ 	.short	0x0128


	//----- nvinfo : EIATTR_PARAM_CBANK
	.align		4
        /*0100*/ 	.byte	0x04, 0x0a
        /*0102*/ 	.short	(.L_925 - .L_924)
	.align		4
.L_924:
        /*0104*/ 	.word	index@(.nv.constant0._ZN10layer_norm40ln_parallel_residual_bwd_finalize_kernelINS_22Kernel_traits_finalizeILj1280E13__nv_bfloat16S2_S2_S2_fjLb0ELj1024ELj4ENS_18Kernel_traits_baseILj1280ES2_S2_S2_S2_fjLj1024EEEEELb1EEEvNS_9BwdParamsE)
        /*0108*/ 	.short	0x0380
        /*010a*/ 	.short	0x0128


	//----- nvinfo : EIATTR_SW_WAR
	.align		4
.L_925:
        /*010c*/ 	.byte	0x04, 0x36
        /*010e*/ 	.short	(.L_927 - .L_926)
.L_926:
        /*0110*/ 	.word	0x00000008
.L_927:


//--------------------- .nv.info._ZN10layer_norm31ln_parallel_residual_bwd_kernelINS_13Kernel_traitsI13__nv_bfloat16S2_S2_S2_fjLj1280ELj1ELj4ELj1ELj16ENS_18Kernel_traits_baseILj1280ES2_S2_S2_S2_fjLj128EEEEELb1ELb1ELb1EEEvNS_9BwdParamsE --------------------------
	.section	.nv.info._ZN10layer_norm31ln_parallel_residual_bwd_kernelINS_13Kernel_traitsI13__nv_bfloat16S2_S2_S2_fjLj1280ELj1ELj4ELj1ELj16ENS_18Kernel_traits_baseILj1280ES2_S2_S2_S2_fjLj128EEEEELb1ELb1ELb1EEEvNS_9BwdParamsE,"",@"SHT_CUDA_INFO"
	.sectionflags	@""
	.align	4


	//----- nvinfo : EIATTR_CUDA_API_VERSION
	.align		4
        /*0000*/ 	.byte	0x04, 0x37
        /*0002*/ 	.short	(.L_929 - .L_928)
.L_928:
        /*0004*/ 	.word	0x00000082


	//----- nvinfo : EIATTR_KPARAM_INFO
	.align		4
.L_929:
        /*0008*/ 	.byte	0x04, 0x17
        /*000a*/ 	.short	(.L_931 - .L_930)
.L_930:
        /*000c*/ 	.word	0x00000000
        /*0010*/ 	.short	0x0000
        /*0012*/ 	.short	0x0000
        /*0014*/ 	.byte	0x00, 0xf0, 0xa1, 0x04


	//----- nvinfo : EIATTR_SPARSE_MMA_MASK
	.align		4
.L_931:
        /*0018*/ 	.byte	0x03, 0x50
        /*001a*/ 	.short	0x0000


	//----- nvinfo : EIATTR_MAXREG_COUNT
	.align		4
        /*001c*/ 	.byte	0x03, 0x1b
        /*001e*/ 	.short	0x00ff


	//----- nvinfo : EIATTR_NUM_BARRIERS
	.align		4
        /*0020*/ 	.byte	0x02, 0x4c
        /*0022*/ 	.byte	0x01
	.zero		1


	//----- nvinfo : EIATTR_ANNOTATIONS
	.align		4
        /*0024*/ 	.byte	0x04, 0x55
        /*0026*/ 	.short	(.L_933 - .L_932)


	//   ....[0]....
.L_932:
        /* <DEDUP_REMOVED lines=19> */


	//----- nvinfo : EIATTR_MERCURY_ISA_VERSION
	.align		4
.L_933:
        /*0148*/ 	.byte	0x03, 0x5f
        /*014a*/ 	.short	0x0101


	//----- nvinfo : EIATTR_COOP_GROUP_MASK_REGIDS
	.align		4
        /*014c*/ 	.byte	0x04, 0x29
        /*014e*/ 	.short	(.L_935 - .L_934)


	//   ....[0]....
.L_934:
        /*0150*/ 	.word	0xffffffff


	//   ....[1]....
        /*0154*/ 	.word	0xffffffff


	//   ....[2]....
        /*0158*/ 	.word	0xffffffff


	//   ....[3]....
        /*015c*/ 	.word	0xffffffff


	//   ....[4]....
        /*0160*/ 	.word	0xffffffff


	//   ....[5]....
        /*0164*/ 	.word	0xffffffff


	//   ....[6]....
        /*0168*/ 	.word	0xffffffff


	//   ....[7]....
        /*016c*/ 	.word	0xffffffff


	//   ....[8]....
        /*0170*/ 	.word	0xffffffff


	//   ....[9]....
        /*0174*/ 	.word	0xffffffff


	//   ....[10]....
        /*0178*/ 	.word	0x0500006d


	//   ....[11]....
        /*017c*/ 	.word	0x0500006d


	//   ....[12]....
        /*0180*/ 	.word	0x0500006d


	//   ....[13]....
        /*0184*/ 	.word	0x0500006d


	//   ....[14]....
        /*0188*/ 	.word	0x0500006d


	//   ....[15]....
        /*018c*/ 	.word	0x0500006d


	//   ....[16]....
        /*0190*/ 	.word	0x0500006d


	//   ....[17]....
        /*0194*/ 	.word	0x0500006d


	//   ....[18]....
        /*0198*/ 	.word	0x0500006d


	//   ....[19]....
        /*019c*/ 	.word	0x0500006d


	//----- nvinfo : EIATTR_COOP_GROUP_INSTR_OFFSETS
	.align		4
.L_935:
        /*01a0*/ 	.byte	0x04, 0x28
        /*01a2*/ 	.short	(.L_937 - .L_936)


	//   ....[0]....
.L_936:
        /*01a4*/ 	.word	0x00002b60


	//   ....[1]....
        /*01a8*/ 	.word	0x00002b80


	//   ....[2]....
        /*01ac*/ 	.word	0x00002ba0


	//   ....[3]....
        /*01b0*/ 	.word	0x00002bc0


	//   ....[4]....
        /*01b4*/ 	.word	0x00002be0


	//   ....[5]....
        /*01b8*/ 	.word	0x00002c00


	//   ....[6]....
        /*01bc*/ 	.word	0x00002c20


	//   ....[7]....
        /*01c0*/ 	.word	0x00002c40


	//   ....[8]....
        /*01c4*/ 	.word	0x00002c50


	//   ....[9]....
        /*01c8*/ 	.word	0x00002c70


	//   ....[10]....
        /*01cc*/ 	.word	0x0000fbc0


	//   ....[11]....
        /*01d0*/ 	.word	0x0000fc50


	//   ....[12]....
        /*01d4*/ 	.word	0x0000fcb0


	//   ....[13]....
        /*01d8*/ 	.word	0x0000fd00


	//   ....[14]....
        /*01dc*/ 	.word	0x0000fd60


	//   ....[15]....
        /*01e0*/ 	.word	0x0000fdb0


	//   ....[16]....
        /*01e4*/ 	.word	0x0000fe10


	//   ....[17]....
        /*01e8*/ 	.word	0x0000fe60


	//   ....[18]....
        /*01ec*/ 	.word	0x0000fec0


	//   ....[19]....
        /*01f0*/ 	.word	0x0000ff10


	//----- nvinfo : EIATTR_VRC_CTA_INIT_COUNT
	.align		4
.L_937:
        /*01f4*/ 	.byte	0x02, 0x4a
	.zero		1
	.zero		1


	//----- nvinfo : EIATTR_EXIT_INSTR_OFFSETS
	.align		4
        /*01f8*/ 	.byte	0x04, 0x1c
        /*01fa*/ 	.short	(.L_939 - .L_938)


	//   ....[0]....
.L_938:
        /*01fc*/ 	.word	0x0000fb50


	//----- nvinfo : EIATTR_MAX_THREADS
	.align		4
.L_939:
        /*0200*/ 	.byte	0x04, 0x05
        /*0202*/ 	.short	(.L_941 - .L_940)
.L_940:
        /*0204*/ 	.word	0x00000080
        /*0208*/ 	.word	0x00000001
        /*020c*/ 	.word	0x00000001


	//----- nvinfo : EIATTR_CRS_STACK_SIZE
	.align		4
.L_941:
        /*0210*/ 	.byte	0x04, 0x1e
        /*0212*/ 	.short	(.L_943 - .L_942)
.L_942:
        /*0214*/ 	.word	0x00000000


	//----- nvinfo : EIATTR_CBANK_PARAM_SIZE
	.align		4
.L_943:
        /*0218*/ 	.byte	0x03, 0x19
        /*021a*/ 	.short	0x0128


	//----- nvinfo : EIATTR_PARAM_CBANK
	.align		4
        /*021c*/ 	.byte	0x04, 0x0a
        /*021e*/ 	.short	(.L_945 - .L_944)
	.align		4
.L_944:
        /*0220*/ 	.word	index@(.nv.constant0._ZN10layer_norm31ln_parallel_residual_bwd_kernelINS_13Kernel_traitsI13__nv_bfloat16S2_S2_S2_fjLj1280ELj1ELj4ELj1ELj16ENS_18Kernel_traits_baseILj1280ES2_S2_S2_S2_fjLj128EEEEELb1ELb1ELb1EEEvNS_9BwdParamsE)
        /*0224*/ 	.short	0x0380
        /*0226*/ 	.short	0x0128


	//----- nvinfo : EIATTR_SW_WAR
	.align		4
.L_945:
        /*0228*/ 	.byte	0x04, 0x36
        /*022a*/ 	.short	(.L_947 - .L_946)
.L_946:
        /*022c*/ 	.word	0x00000008
.L_947:


//--------------------- .nv.info._ZN10layer_norm31ln_parallel_residual_bwd_kernelINS_13Kernel_traitsI6__halfS2_S2_S2_fjLj1280ELj1ELj4ELj1ELj16ENS_18Kernel_traits_baseILj1280ES2_S2_S2_S2_fjLj128EEEEELb0ELb0ELb0EEEvNS_9BwdParamsE --------------------------
	.section	.nv.info._ZN10layer_norm31ln_parallel_residual_bwd_kernelINS_13Kernel_traitsI6__halfS2_S2_S2_fjLj1280ELj1ELj4ELj1ELj16ENS_18Kernel_traits_baseILj1280ES2_S2_S2_S2_fjLj128EEEEELb0ELb0ELb0EEEvNS_9BwdParamsE,"",@"SHT_CUDA_INFO"
	.sectionflags	@""
	.align	4


	//----- nvinfo : EIATTR_CUDA_API_VERSION
	.align		4
        /*0000*/ 	.byte	0x04, 0x37
        /*0002*/ 	.short	(.L_949 - .L_948)
.L_948:
        /*0004*/ 	.word	0x00000082


	//----- nvinfo : EIATTR_KPARAM_INFO
	.align		4
.L_949:
        /*0008*/ 	.byte	0x04, 0x17
        /*000a*/ 	.short	(.L_951 - .L_950)
.L_950:
        /*000c*/ 	.word	0x00000000
        /*0010*/ 	.short	0x0000
        /*0012*/ 	.short	0x0000
        /*0014*/ 	.byte	0x00, 0xf0, 0xa1, 0x04


	//----- nvinfo : EIATTR_SPARSE_MMA_MASK
	.align		4
.L_951:
        /*0018*/ 	.byte	0x03, 0x50
        /*001a*/ 	.short	0x0000


	//----- nvinfo : EIATTR_MAXREG_COUNT
	.align		4
        /*001c*/ 	.byte	0x03, 0x1b
        /*001e*/ 	.short	0x00ff


	//----- nvinfo : EIATTR_NUM_BARRIERS
	.align		4
        /*0020*/ 	.byte	0x02, 0x4c
        /*0022*/ 	.byte	0x01
	.zero		1


	//----- nvinfo : EIATTR_ANNOTATIONS
	.align		4
        /*0024*/ 	.byte	0x04, 0x55
        /*0026*/ 	.short	(.L_953 - .L_952)


	//   ....[0]....
.L_952:
        /* <DEDUP_REMOVED lines=193> */


	//----- nvinfo : EIATTR_MERCURY_ISA_VERSION
	.align		4
.L_953:
        /*0c20*/ 	.byte	0x03, 0x5f
        /*0c22*/ 	.short	0x0101


	//----- nvinfo : EIATTR_COOP_GROUP_MASK_REGIDS
	.align		4
        /*0c24*/ 	.byte	0x04, 0x29
        /*0c26*/ 	.short	(.L_955 - .L_954)


	//   ....[0]....
.L_954:
        /*0c28*/ 	.word	0xffffffff


	//   ....[1]....
        /*0c2c*/ 	.word	0xffffffff


	//   ....[2]....
        /*0c30*/ 	.word	0xffffffff


	//   ....[3]....
        /*0c34*/ 	.word	0xffffffff


	//   ....[4]....
        /*0c38*/ 	.word	0xffffffff


	//   ....[5]....
        /*0c3c*/ 	.word	0xffffffff


	//   ....[6]....
        /*0c40*/ 	.word	0xffffffff


	//   ....[7]....
        /*0c44*/ 	.word	0xffffffff


	//   ....[8]....
        /*0c48*/ 	.word	0xffffffff


	//   ....[9]....
        /*0c4c*/ 	.word	0xffffffff


	//   ....[10]....
        /*0c50*/ 	.word	0x05000088


	//   ....[11]....
        /*0c54*/ 	.word	0x05000088


	//   ....[12]....
        /*0c58*/ 	.word	0x05000088


	//   ....[13]....
        /*0c5c*/ 	.word	0x05000088


	//   ....[14]....
        /*0c60*/ 	.word	0x05000088


	//   ....[15]....
        /*0c64*/ 	.word	0x05000088


	//   ....[16]....
        /*0c68*/ 	.word	0x05000088


	//   ....[17]....
        /*0c6c*/ 	.word	0x05000088


	//   ....[18]....
        /*0c70*/ 	.word	0x05000088


	//   ....[19]....
        /*0c74*/ 	.word	0x05000088


	//----- nvinfo : EIATTR_COOP_GROUP_INSTR_OFFSETS
	.align		4
.L_955:
        /*0c78*/ 	.byte	0x04, 0x28
        /*0c7a*/ 	.short	(.L_957 - .L_956)


	//   ....[0]....
.L_956:
        /*0c7c*/ 	.word	0x00004940


	//   ....[1]....
        /*0c80*/ 	.word	0x00004960


	//   ....[2]....
        /*0c84*/ 	.word	0x00004980


	//   ....[3]....
        /*0c88*/ 	.word	0x000049a0


	//   ....[4]....
        /*0c8c*/ 	.word	0x000049c0


	//   ....[5]....
        /*0c90*/ 	.word	0x000049e0


	//   ....[6]....
        /*0c94*/ 	.word	0x00004a00


	//   ....[7]....
        /*0c98*/ 	.word	0x00004a20


	//   ....[8]....
        /*0c9c*/ 	.word	0x00004a30


	//   ....[9]....
        /*0ca0*/ 	.word	0x00004a50


	//   ....[10]....
        /*0ca4*/ 	.word	0x0000e070


	//   ....[11]....
        /*0ca8*/ 	.word	0x0000e110


	//   ....[12]....
        /*0cac*/ 	.word	0x0000e190


	//   ....[13]....
        /*0cb0*/ 	.word	0x0000e200


	//   ....[14]....
        /*0cb4*/ 	.word	0x0000e280


	//   ....[15]....
        /*0cb8*/ 	.word	0x0000e2f0


	//   ....[16]....
        /*0cbc*/ 	.word	0x0000e370


	//   ....[17]....
        /*0cc0*/ 	.word	0x0000e3e0


	//   ....[18]....
        /*0cc4*/ 	.word	0x0000e460


	//   ....[19]....
        /*0cc8*/ 	.word	0x0000e4b0


	//----- nvinfo : EIATTR_VRC_CTA_INIT_COUNT
	.align		4
.L_957:
        /*0ccc*/ 	.byte	0x02, 0x4a
	.zero		1
	.zero		1


	//----- nvinfo : EIATTR_EXIT_INSTR_OFFSETS
	.align		4
        /*0cd0*/ 	.byte	0x04, 0x1c
        /*0cd2*/ 	.short	(.L_959 - .L_958)


	//   ....[0]....
.L_958:
        /*0cd4*/ 	.word	0x0000df80


	//   ....[1]....
        /*0cd8*/ 	.word	0x0000e000


	//----- nvinfo : EIATTR_MAX_THREADS
	.align		4
.L_959:
        /*0cdc*/ 	.byte	0x04, 0x05
        /*0cde*/ 	.short	(.L_961 - .L_960)
.L_960:
        /*0ce0*/ 	.word	0x00000080
        /*0ce4*/ 	.word	0x00000001
        /*0ce8*/ 	.word	0x00000001


	//----- nvinfo : EIATTR_CRS_STACK_SIZE
	.align		4
.L_961:
        /*0cec*/ 	.byte	0x04, 0x1e
        /*0cee*/ 	.short	(.L_963 - .L_962)
.L_962:
        /*0cf0*/ 	.word	0x00000000


	//----- nvinfo : EIATTR_CBANK_PARAM_SIZE
	.align		4
.L_963:
        /*0cf4*/ 	.byte	0x03, 0x19
        /*0cf6*/ 	.short	0x0128


	//----- nvinfo : EIATTR_PARAM_CBANK
	.align		4
        /*0cf8*/ 	.byte	0x04, 0x0a
        /*0cfa*/ 	.short	(.L_965 - .L_964)
	.align		4
.L_964:
        /*0cfc*/ 	.word	index@(.nv.constant0._ZN10layer_norm31ln_parallel_residual_bwd_kernelINS_13Kernel_traitsI6__halfS2_S2_S2_fjLj1280ELj1ELj4ELj1ELj16ENS_18Kernel_traits_baseILj1280ES2_S2_S2_S2_fjLj128EEEEELb0ELb0ELb0EEEvNS_9BwdParamsE)
        /*0d00*/ 	.short	0x0380
        /*0d02*/ 	.short	0x0128


	//----- nvinfo : EIATTR_SW_WAR
	.align		4
.L_965:
        /*0d04*/ 	.byte	0x04, 0x36
        /*0d06*/ 	.short	(.L_967 - .L_966)
.L_966:
        /*0d08*/ 	.word	0x00000008
.L_967:


//--------------------- .nv.info._ZN10layer_norm31ln_parallel_residual_bwd_kernelINS_13Kernel_traitsI6__halfS2_S2_S2_fjLj1280ELj1ELj4ELj1ELj16ENS_18Kernel_traits_baseILj1280ES2_S2_S2_S2_fjLj128EEEEELb0ELb0ELb1EEEvNS_9BwdParamsE --------------------------
	.section	.nv.info._ZN10layer_norm31ln_parallel_residual_bwd_kernelINS_13Kernel_traitsI6__halfS2_S2_S2_fjLj1280ELj1ELj4ELj1ELj16ENS_18Kernel_traits_baseILj1280ES2_S2_S2_S2_fjLj128EEEEELb0ELb0ELb1EEEvNS_9BwdParamsE,"",@"SHT_CUDA_INFO"
	.sectionflags	@""
	.align	4


	//----- nvinfo : EIATTR_CUDA_API_VERSION
	.align		4
        /*0000*/ 	.byte	0x04, 0x37
        /*0002*/ 	.short	(.L_969 - .L_968)
.L_968:
        /*0004*/ 	.word	0x00000082


	//----- nvinfo : EIATTR_KPARAM_INFO
	.align		4
.L_969:
        /*0008*/ 	.byte	0x04, 0x17
        /*000a*/ 	.short	(.L_971 - .L_970)
.L_970:
        /*000c*/ 	.word	0x00000000
        /*0010*/ 	.short	0x0000
        /*0012*/ 	.short	0x0000
        /*0014*/ 	.byte	0x00, 0xf0, 0xa1, 0x04


	//----- nvinfo : EIATTR_SPARSE_MMA_MASK
	.align		4
.L_971:
        /*0018*/ 	.byte	0x03, 0x50
        /*001a*/ 	.short	0x0000


	//----- nvinfo : EIATTR_MAXREG_COUNT
	.align		4
        /*001c*/ 	.byte	0x03, 0x1b
        /*001e*/ 	.short	0x00ff


	//----- nvinfo : EIATTR_NUM_BARRIERS
	.align		4
        /*0020*/ 	.byte	0x02, 0x4c
        /*0022*/ 	.byte	0x01
	.zero		1


	//----- nvinfo : EIATTR_ANNOTATIONS
	.align		4
        /*0024*/ 	.byte	0x04, 0x55
        /*0026*/ 	.short	(.L_973 - .L_972)


	//   ....[0]....
.L_972:
        /* <DEDUP_REMOVED lines=146> */


	//----- nvinfo : EIATTR_MERCURY_ISA_VERSION
	.align		4
.L_973:
        /*0938*/ 	.byte	0x03, 0x5f
        /*093a*/ 	.short	0x0101


	//----- nvinfo : EIATTR_COOP_GROUP_MASK_REGIDS
	.align		4
        /*093c*/ 	.byte	0x04, 0x29
        /*093e*/ 	.short	(.L_975 - .L_974)


	//   ....[0]....
.L_974:
        /*0940*/ 	.word	0xffffffff


	//   ....[1]....
        /*0944*/ 	.word	0xffffffff


	//   ....[2]....
        /*0948*/ 	.word	0xffffffff


	//   ....[3]....
        /*094c*/ 	.word	0xffffffff


	//   ....[4]....
        /*0950*/ 	.word	0xffffffff


	//   ....[5]....
        /*0954*/ 	.word	0xffffffff


	//   ....[6]....
        /*0958*/ 	.word	0xffffffff


	//   ....[7]....
        /*095c*/ 	.word	0xffffffff


	//   ....[8]....
        /*0960*/ 	.word	0xffffffff


	//   ....[9]....
        /*0964*/ 	.word	0xffffffff


	//   ....[10]....
        /*0968*/ 	.word	0x05000035


	//   ....[11]....
        /*096c*/ 	.word	0x05000035


	//   ....[12]....
        /*0970*/ 	.word	0x05000035


	//   ....[13]....
        /*0974*/ 	.word	0x05000035


	//   ....[14]....
        /*0978*/ 	.word	0x05000035


	//   ....[15]....
        /*097c*/ 	.word	0x05000035


	//   ....[16]....
        /*0980*/ 	.word	0x05000035


	//   ....[17]....
        /*0984*/ 	.word	0x05000035


	//   ....[18]....
        /*0988*/ 	.word	0x05000035


	//   ....[19]....
        /*098c*/ 	.word	0x05000035


	//----- nvinfo : EIATTR_COOP_GROUP_INSTR_OFFSETS
	.align		4
.L_975:
        /*0990*/ 	.byte	0x04, 0x28
        /*0992*/ 	.short	(.L_977 - .L_976)


	//   ....[0]....
.L_976:
        /*0994*/ 	.word	0x00004570


	//   ....[1]....
        /*0998*/ 	.word	0x00004590


	//   ....[2]....
        /*099c*/ 	.word	0x000045b0


	//   ....[3]....
        /*09a0*/ 	.word	0x000045d0


	//   ....[4]....
        /*09a4*/ 	.word	0x000045f0


	//   ....[5]....
        /*09a8*/ 	.word	0x00004610


	//   ....[6]....
        /*09ac*/ 	.word	0x00004630


	//   ....[7]....
        /*09b0*/ 	.word	0x00004650


	//   ....[8]....
        /*09b4*/ 	.word	0x00004660


	//   ....[9]....
        /*09b8*/ 	.word	0x00004680


	//   ....[10]....
        /*09bc*/ 	.word	0x0000cd20


	//   ....[11]....
        /*09c0*/ 	.word	0x0000cdb0


	//   ....[12]....
        /*09c4*/ 	.word	0x0000ce10


	//   ....[13]....
        /*09c8*/ 	.word	0x0000ce60


	//   ....[14]....
        /*09cc*/ 	.word	0x0000cec0


	//   ....[15]....
        /*09d0*/ 	.word	0x0000cf10


	//   ....[16]....
        /*09d4*/ 	.word	0x0000cf70


	//   ....[17]....
        /*09d8*/ 	.word	0x0000cfc0


	//   ....[18]....
        /*09dc*/ 	.word	0x0000d020


	//   ....[19]....
        /*09e0*/ 	.word	0x0000d070


	//----- nvinfo : EIATTR_VRC_CTA_INIT_COUNT
	.align		4
.L_977:
        /*09e4*/ 	.byte	0x02, 0x4a
	.zero		1
	.zero		1


	//----- nvinfo : EIATTR_EXIT_INSTR_OFFSETS
	.align		4
        /*09e8*/ 	.byte	0x04, 0x1c
        /*09ea*/ 	.short	(.L_979 - .L_978)


	//   ....[0]....
.L_978:
        /*09ec*/ 	.word	0x0000ccb0


	//----- nvinfo : EIATTR_MAX_THREADS
	.align		4
.L_979:
        /*09f0*/ 	.byte	0x04, 0x05
        /*09f2*/ 	.short	(.L_981 - .L_980)
.L_980:
        /*09f4*/ 	.word	0x00000080
        /*09f8*/ 	.word	0x00000001
        /*09fc*/ 	.word	0x00000001


	//----- nvinfo : EIATTR_CRS_STACK_SIZE
	.align		4
.L_981:
        /*0a00*/ 	.byte	0x04, 0x1e
        /*0a02*/ 	.short	(.L_983 - .L_982)
.L_982:
        /*0a04*/ 	.word	0x00000000


	//----- nvinfo : EIATTR_CBANK_PARAM_SIZE
	.align		4
.L_983:
        /*0a08*/ 	.byte	0x03, 0x19
        /*0a0a*/ 	.short	0x0128


	//----- nvinfo : EIATTR_PARAM_CBANK
	.align		4
        /*0a0c*/ 	.byte	0x04, 0x0a
        /*0a0e*/ 	.short	(.L_985 - .L_984)
	.align		4
.L_984:
        /*0a10*/ 	.word	index@(.nv.constant0._ZN10layer_norm31ln_parallel_residual_bwd_kernelINS_13Kernel_traitsI6__halfS2_S2_S2_fjLj1280ELj1ELj4ELj1ELj16ENS_18Kernel_traits_baseILj1280ES2_S2_S2_S2_fjLj128EEEEELb0ELb0ELb1EEEvNS_9BwdParamsE)
        /*0a14*/ 	.short	0x0380
        /*0a16*/ 	.short	0x0128


	//----- nvinfo : EIATTR_SW_WAR
	.align		4
.L_985:
        /*0a18*/ 	.byte	0x04, 0x36
        /*0a1a*/ 	.short	(.L_987 - .L_986)
.L_986:
        /*0a1c*/ 	.word	0x00000008
.L_987:


//--------------------- .nv.info._ZN10layer_norm31ln_parallel_residual_bwd_kernelINS_13Kernel_traitsI6__halfS2_S2_S2_fjLj1280ELj1ELj4ELj1ELj16ENS_18Kernel_traits_baseILj1280ES2_S2_S2_S2_fjLj128EEEEELb0ELb1ELb0EEEvNS_9BwdParamsE --------------------------
	.section	.nv.info._ZN10layer_norm31ln_parallel_residual_bwd_kernelINS_13Kernel_traitsI6__halfS2_S2_S2_fjLj1280ELj1ELj4ELj1ELj16ENS_18Kernel_traits_baseILj1280ES2_S2_S2_S2_fjLj128EEEEELb0ELb1ELb0EEEvNS_9BwdParamsE,"",@"SHT_CUDA_INFO"
	.sectionflags	@""
	.align	4


	//----- nvinfo : EIATTR_CUDA_API_VERSION
	.align		4
        /*0000*/ 	.byte	0x04, 0x37
        /*0002*/ 	.short	(.L_989 - .L_988)
.L_988:
        /*0004*/ 	.word	0x00000082


	//----- nvinfo : EIATTR_KPARAM_INFO
	.align		4
.L_989:
        /*0008*/ 	.byte	0x04, 0x17
        /*000a*/ 	.short	(.L_991 - .L_990)
.L_990:
        /*000c*/ 	.word	0x00000000
        /*0010*/ 	.short	0x0000
        /*0012*/ 	.short	0x0000
        /*0014*/ 	.byte	0x00, 0xf0, 0xa1, 0x04


	//----- nvinfo : EIATTR_SPARSE_MMA_MASK
	.align		4
.L_991:
        /*0018*/ 	.byte	0x03, 0x50
        /*001a*/ 	.short	0x0000


	//----- nvinfo : EIATTR_MAXREG_COUNT
	.align		4
        /*001c*/ 	.byte	0x03, 0x1b
        /*001e*/ 	.short	0x00ff


	//----- nvinfo : EIATTR_NUM_BARRIERS
	.align		4
        /*0020*/ 	.byte	0x02, 0x4c
        /*0022*/ 	.byte	0x01
	.zero		1


	//----- nvinfo : EIATTR_MERCURY_ISA_VERSION
	.align		4
        /*0024*/ 	.byte	0x03, 0x5f
        /*0026*/ 	.short	0x0101


	//----- nvinfo : EIATTR_COOP_GROUP_MASK_REGIDS
	.align		4
        /*0028*/ 	.byte	0x04, 0x29
        /*002a*/ 	.short	(.L_993 - .L_992)


	//   ....[0]....
.L_992:
        /*002c*/ 	.word	0xffffffff


	//   ....[1]....
        /*0030*/ 	.word	0xffffffff


	//   ....[2]....
        /*0034*/ 	.word	0xffffffff


	//   ....[3]....
        /*0038*/ 	.word	0xffffffff


	//   ....[4]....
        /*003c*/ 	.word	0xffffffff


	//   ....[5]....
        /*0040*/ 	.word	0xffffffff


	//   ....[6]....
        /*0044*/ 	.word	0xffffffff


	//   ....[7]....
        /*0048*/ 	.word	0xffffffff


	//   ....[8]....
        /*004c*/ 	.word	0xffffffff


	//   ....[9]....
        /*0050*/ 	.word	0xffffffff


	//   ....[10]....
        /*0054*/ 	.word	0x050000e2


	//   ....[11]....
        /*0058*/ 	.word	0x050000e2


	//   ....[12]....
        /*005c*/ 	.word	0x050000e2


	//   ....[13]....
        /*0060*/ 	.word	0x050000e2


	//   ....[14]....
        /*0064*/ 	.word	0x050000e2


	//   ....[15]....
        /*0068*/ 	.word	0x050000e2


	//   ....[16]....
        /*006c*/ 	.word	0x050000e2


	//   ....[17]....
        /*0070*/ 	.word	0x050000e2


	//   ....[18]....
        /*0074*/ 	.word	0x050000e2


	//   ....[19]....
        /*0078*/ 	.word	0x050000e2


	//----- nvinfo : EIATTR_COOP_GROUP_INSTR_OFFSETS
	.align		4
.L_993:
        /*007c*/ 	.byte	0x04, 0x28
        /*007e*/ 	.short	(.L_995 - .L_994)


	//   ....[0]....
.L_994:
        /*0080*/ 	.word	0x000043a0


	//   ....[1]....
        /*0084*/ 	.word	0x000043b0


	//   ....[2]....
        /*0088*/ 	.word	0x000043e0


	//   ....[3]....
        /*008c*/ 	.word	0x000043f0


	//   ....[4]....
        /*0090*/ 	.word	0x00004420


	//   ....[5]....
        /*0094*/ 	.word	0x00004430


	//   ....[6]....
        /*0098*/ 	.word	0x00004460


	//   ....[7]....
        /*009c*/ 	.word	0x00004470


	//   ....[8]....
        /*00a0*/ 	.word	0x000044a0


	//   ....[9]....
        /*00a4*/ 	.word	0x000044b0


	//   ....[10]....
        /*00a8*/ 	.word	0x0000c230


	//   ....[11]....
        /*00ac*/ 	.word	0x0000c2d0


	//   ....[12]....
        /*00b0*/ 	.word	0x0000c330


	//   ....[13]....
        /*00b4*/ 	.word	0x0000c390


	//   ....[14]....
        /*00b8*/ 	.word	0x0000c400


	//   ....[15]....
        /*00bc*/ 	.word	0x0000c460


	//   ....[16]....
        /*00c0*/ 	.word	0x0000c4d0


	//   ....[17]....
        /*00c4*/ 	.word	0x0000c530


	//   ....[18]....
        /*00c8*/ 	.word	0x0000c5a0


	//   ....[19]....
        /*00cc*/ 	.word	0x0000c600


	//----- nvinfo : EIATTR_VRC_CTA_INIT_COUNT
	.align		4
.L_995:
        /*00d0*/ 	.byte	0x02, 0x4a
	.zero		1
	.zero		1


	//----- nvinfo : EIATTR_EXIT_INSTR_OFFSETS
	.align		4
        /*00d4*/ 	.byte	0x04, 0x1c
        /*00d6*/ 	.short	(.L_997 - .L_996)


	//   ....[0]....
.L_996:
        /*00d8*/ 	.word	0x0000c1a0


	//   ....[1]....
        /*00dc*/ 	.word	0x0000c1d0


	//----- nvinfo : EIATTR_MAX_THREADS
	.align		4
.L_997:
        /*00e0*/ 	.byte	0x04, 0x05
        /*00e2*/ 	.short	(.L_999 - .L_998)
.L_998:
        /*00e4*/ 	.word	0x00000080
        /*00e8*/ 	.word	0x00000001
        /*00ec*/ 	.word	0x00000001


	//----- nvinfo : EIATTR_CRS_STACK_SIZE
	.align		4
.L_999:
        /*00f0*/ 	.byte	0x04, 0x1e
        /*00f2*/ 	.short	(.L_1001 - .L_1000)
.L_1000:
        /*00f4*/ 	.word	0x00000000


	//----- nvinfo : EIATTR_CBANK_PARAM_SIZE
	.align		4
.L_1001:
        /*00f8*/ 	.byte	0x03, 0x19
        /*00fa*/ 	.short	0x0128


	//----- nvinfo : EIATTR_PARAM_CBANK
	.align		4
        /*00fc*/ 	.byte	0x04, 0x0a
        /*00fe*/ 	.short	(.L_1003 - .L_1002)
	.align		4
.L_1002:
        /*0100*/ 	.word	index@(.nv.constant0._ZN10layer_norm31ln_parallel_residual_bwd_kernelINS_13Kernel_traitsI6__halfS2_S2_S2_fjLj1280ELj1ELj4ELj1ELj16ENS_18Kernel_traits_baseILj1280ES2_S2_S2_S2_fjLj128EEEEELb0ELb1ELb0EEEvNS_9BwdParamsE)
        /*0104*/ 	.short	0x0380
        /*0106*/ 	.short	0x0128


	//----- nvinfo : EIATTR_SW_WAR
	.align		4
.L_1003:
        /*0108*/ 	.byte	0x04, 0x36
        /*010a*/ 	.short	(.L_1005 - .L_1004)
.L_1004:
        /*010c*/ 	.word	0x00000008
.L_1005:


//--------------------- .nv.info._ZN10layer_norm31ln_parallel_residual_bwd_kernelINS_13Kernel_traitsI6__halfS2_S2_S2_fjLj1280ELj1ELj4ELj1ELj16ENS_18Kernel_traits_baseILj1280ES2_S2_S2_S2_fjLj128EEEEELb0ELb1ELb1EEEvNS_9BwdParamsE --------------------------
	.section	.nv.info._ZN10layer_norm31ln_parallel_residual_bwd_kernelINS_13Kernel_traitsI6__halfS2_S2_S2_fjLj1280ELj1ELj4ELj1ELj16ENS_18Kernel_traits_baseILj1280ES2_S2_S2_S2_fjLj128EEEEELb0ELb1ELb1EEEvNS_9BwdParamsE,"",@"SHT_CUDA_INFO"
	.sectionflags	@""
	.align	4


	//----- nvinfo : EIATTR_CUDA_API_VERSION
	.align		4
        /*0000*/ 	.byte	0x04, 0x37
        /*0002*/ 	.short	(.L_1007 - .L_1006)
.L_1006:
        /*0004*/ 	.word	0x00000082


	//----- nvinfo : EIATTR_KPARAM_INFO
	.align		4
.L_1007:
        /*0008*/ 	.byte	0x04, 0x17
        /*000a*/ 	.short	(.L_1009 - .L_1008)
.L_1008:
        /*000c*/ 	.word	0x00000000
        /*0010*/ 	.short	0x0000
        /*0012*/ 	.short	0x0000
        /*0014*/ 	.byte	0x00, 0xf0, 0xa1, 0x04


	//----- nvinfo : EIATTR_SPARSE_MMA_MASK
	.align		4
.L_1009:
        /*0018*/ 	.byte	0x03, 0x50
        /*001a*/ 	.short	0x0000


	//----- nvinfo : EIATTR_MAXREG_COUNT
	.align		4
        /*001c*/ 	.byte	0x03, 0x1b
        /*001e*/ 	.short	0x00ff


	//----- nvinfo : EIATTR_NUM_BARRIERS
	.align		4
        /*0020*/ 	.byte	0x02, 0x4c
        /*0022*/ 	.byte	0x01
	.zero		1


	//----- nvinfo : EIATTR_ANNOTATIONS
	.align		4
        /*0024*/ 	.byte	0x04, 0x55
        /*0026*/ 	.short	(.L_1011 - .L_1010)


	//   ....[0]....
.L_1010:
        /* <DEDUP_REMOVED lines=119> */


	//----- nvinfo : EIATTR_MERCURY_ISA_VERSION
	.align		4
.L_1011:
        /*0780*/ 	.byte	0x03, 0x5f
        /*0782*/ 	.short	0x0101


	//----- nvinfo : EIATTR_COOP_GROUP_MASK_REGIDS
	.align		4
        /*0784*/ 	.byte	0x04, 0x29
        /*0786*/ 	.short	(.L_1013 - .L_1012)


	//   ....[0]....
.L_1012:
        /*0788*/ 	.word	0xffffffff


	//   ....[1]....
        /*078c*/ 	.word	0xffffffff


	//   ....[2]....
        /*0790*/ 	.word	0xffffffff


	//   ....[3]....
        /*0794*/ 	.word	0xffffffff


	//   ....[4]....
        /*0798*/ 	.word	0xffffffff


	//   ....[5]....
        /*079c*/ 	.word	0xffffffff


	//   ....[6]....
        /*07a0*/ 	.word	0xffffffff


	//   ....[7]....
        /*07a4*/ 	.word	0xffffffff


	//   ....[8]....
        /*07a8*/ 	.word	0xffffffff


	//   ....[9]....
        /*07ac*/ 	.word	0xffffffff


	//   ....[10]....
        /*07b0*/ 	.word	0x050000c0


	//   ....[11]....
        /*07b4*/ 	.word	0x050000c0


	//   ....[12]....
        /*07b8*/ 	.word	0x050000c0


	//   ....[13]....
        /*07bc*/ 	.word	0x050000c0


	//   ....[14]....
        /*07c0*/ 	.word	0x050000c0


	//   ....[15]....
        /*07c4*/ 	.word	0x050000c0


	//   ....[16]....
        /*07c8*/ 	.word	0x050000c0


	//   ....[17]....
        /*07cc*/ 	.word	0x050000c0


	//   ....[18]....
        /*07d0*/ 	.word	0x050000c0


	//   ....[19]....
        /*07d4*/ 	.word	0x050000c0


	//----- nvinfo : EIATTR_COOP_GROUP_INSTR_OFFSETS
	.align		4
.L_1013:
        /*07d8*/ 	.byte	0x04, 0x28
        /*07da*/ 	.short	(.L_1015 - .L_1014)


	//   ....[0]....
.L_1014:
        /*07dc*/ 	.word	0x00004260


	//   ....[1]....
        /*07e0*/ 	.word	0x00004270


	//   ....[2]....
        /*07e4*/ 	.word	0x000042f0


	//   ....[3]....
        /*07e8*/ 	.word	0x00004300


	//   ....[4]....
        /*07ec*/ 	.word	0x00004390


	//   ....[5]....
        /*07f0*/ 	.word	0x000043a0


	//   ....[6]....
        /*07f4*/ 	.word	0x00004430


	//   ....[7]....
        /*07f8*/ 	.word	0x00004440


	//   ....[8]....
        /*07fc*/ 	.word	0x00004640


	//   ....[9]....
        /*0800*/ 	.word	0x00004650


	//   ....[10]....
        /*0804*/ 	.word	0x0000bcc0


	//   ....[11]....
        /*0808*/ 	.word	0x0000bd70


	//   ....[12]....
        /*080c*/ 	.word	0x0000be60


	//   ....[13]....
        /*0810*/ 	.word	0x0000bf50


	//   ....[14]....
        /*0814*/ 	.word	0x0000c040


	//   ....[15]....
        /*0818*/ 	.word	0x0000c130


	//   ....[16]....
        /*081c*/ 	.word	0x0000c220


	//   ....[17]....
        /*0820*/ 	.word	0x0000c2e0


	//   ....[18]....
        /*0824*/ 	.word	0x0000c350


	//   ....[19]....
        /*0828*/ 	.word	0x0000c3b0


	//----- nvinfo : EIATTR_VRC_CTA_INIT_COUNT
	.align		4
.L_1015:
        /*082c*/ 	.byte	0x02, 0x4a
	.zero		1
	.zero		1


	//----- nvinfo : EIATTR_EXIT_INSTR_OFFSETS
	.align		4
        /*0830*/ 	.byte	0x04, 0x1c
        /*0832*/ 	.short	(.L_1017 - .L_1016)


	//   ....[0]....
.L_1016:
        /*0834*/ 	.word	0x0000bc50


	//----- nvinfo : EIATTR_MAX_THREADS
	.align		4
.L_1017:
        /*0838*/ 	.byte	0x04, 0x05
        /*083a*/ 	.short	(.L_1019 - .L_1018)
.L_1018:
        /*083c*/ 	.word	0x00000080
        /*0840*/ 	.word	0x00000001
        /*0844*/ 	.word	0x00000001


	//----- nvinfo : EIATTR_CRS_STACK_SIZE
	.align		4
.L_1019:
        /*0848*/ 	.byte	0x04, 0x1e
        /*084a*/ 	.short	(.L_1021 - .L_1020)
.L_1020:
        /*084c*/ 	.word	0x00000000


	//----- nvinfo : EIATTR_CBANK_PARAM_SIZE
	.align		4
.L_1021:
        /*0850*/ 	.byte	0x03, 0x19
        /*0852*/ 	.short	0x0128


	//----- nvinfo : EIATTR_PARAM_CBANK
	.align		4
        /*0854*/ 	.byte	0x04, 0x0a
        /*0856*/ 	.short	(.L_1023 - .L_1022)
	.align		4
.L_1022:
        /*0858*/ 	.word	index@(.nv.constant0._ZN10layer_norm31ln_parallel_residual_bwd_kernelINS_13Kernel_traitsI6__halfS2_S2_S2_fjLj1280ELj1ELj4ELj1ELj16ENS_18Kernel_traits_baseILj1280ES2_S2_S2_S2_fjLj128EEEEELb0ELb1ELb1EEEvNS_9BwdParamsE)
        /*085c*/ 	.short	0x0380
        /*085e*/ 	.short	0x0128


	//----- nvinfo : EIATTR_SW_WAR
	.align		4
.L_1023:
        /*0860*/ 	.byte	0x04, 0x36
        /*0862*/ 	.short	(.L_1025 - .L_1024)
.L_1024:
        /*0864*/ 	.word	0x00000008
.L_1025:


//--------------------- .nv.info._ZN10layer_norm31ln_parallel_residual_bwd_kernelINS_13Kernel_traitsI6__halfS2_S2_S2_fjLj1280ELj1ELj4ELj1ELj16ENS_18Kernel_traits_baseILj1280ES2_S2_S2_S2_fjLj128EEEEELb1ELb0ELb0EEEvNS_9BwdParamsE --------------------------
	.section	.nv.info._ZN10layer_norm31ln_parallel_residual_bwd_kernelINS_13Kernel_traitsI6__halfS2_S2_S2_fjLj1280ELj1ELj4ELj1ELj16ENS_18Kernel_traits_baseILj1280ES2_S2_S2_S2_fjLj128EEEEELb1ELb0ELb0EEEvNS_9BwdParamsE,"",@"SHT_CUDA_INFO"
	.sectionflags	@""
	.align	4


	//----- nvinfo : EIATTR_CUDA_API_VERSION
	.align		4
        /*0000*/ 	.byte	0x04, 0x37
        /*0002*/ 	.short	(.L_1027 - .L_1026)
.L_1026:
        /*0004*/ 	.word	0x00000082


	//----- nvinfo : EIATTR_KPARAM_INFO
	.align		4
.L_1027:
        /*0008*/ 	.byte	0x04, 0x17
        /*000a*/ 	.short	(.L_1029 - .L_1028)
.L_1028:
        /*000c*/ 	.word	0x00000000
        /*0010*/ 	.short	0x0000
        /*0012*/ 	.short	0x0000
        /*0014*/ 	.byte	0x00, 0xf0, 0xa1, 0x04


	//----- nvinfo : EIATTR_SPARSE_MMA_MASK
	.align		4
.L_1029:
        /*0018*/ 	.byte	0x03, 0x50
        /*001a*/ 	.short	0x0000


	//----- nvinfo : EIATTR_MAXREG_COUNT
	.align		4
        /*001c*/ 	.byte	0x03, 0x1b
        /*001e*/ 	.short	0x00ff


	//----- nvinfo : EIATTR_NUM_BARRIERS
	.align		4
        /*0020*/ 	.byte	0x02, 0x4c
        /*0022*/ 	.byte	0x01
	.zero		1


	//----- nvinfo : EIATTR_ANNOTATIONS
	.align		4
        /*0024*/ 	.byte	0x04, 0x55
        /*0026*/ 	.short	(.L_1031 - .L_1030)


	//   ....[0]....
.L_1030:
        /* <DEDUP_REMOVED lines=243> */


	//----- nvinfo : EIATTR_MERCURY_ISA_VERSION
	.align		4
.L_1031:
        /*0f40*/ 	.byte	0x03, 0x5f
        /*0f42*/ 	.short	0x0101


	//----- nvinfo : EIATTR_COOP_GROUP_MASK_REGIDS
	.align		4
        /*0f44*/ 	.byte	0x04, 0x29
        /*0f46*/ 	.short	(.L_1033 - .L_1032)


	//   ....[0]....
.L_1032:
        /*0f48*/ 	.word	0xffffffff


	//   ....[1]....
        /*0f4c*/ 	.word	0xffffffff


	//   ....[2]....
        /*0f50*/ 	.word	0xffffffff


	//   ....[3]....
        /*0f54*/ 	.word	0xffffffff


	//   ....[4]....
        /*0f58*/ 	.word	0xffffffff


	//   ....[5]....
        /*0f5c*/ 	.word	0xffffffff


	//   ....[6]....
        /*0f60*/ 	.word	0xffffffff


	//   ....[7]....
        /*0f64*/ 	.word	0xffffffff


	//   ....[8]....
        /*0f68*/ 	.word	0xffffffff


	//   ....[9]....
        /*0f6c*/ 	.word	0xffffffff


	//   ....[10]....
        /*0f70*/ 	.word	0x0500007c


	//   ....[11]....
        /*0f74*/ 	.word	0x0500007c


	//   ....[12]....
        /*0f78*/ 	.word	0x0500007c


	//   ....[13]....
        /*0f7c*/ 	.word	0x0500007c


	//   ....[14]....
        /*0f80*/ 	.word	0x0500007c


	//   ....[15]....
        /*0f84*/ 	.word	0x0500007c


	//   ....[16]....
        /*0f88*/ 	.word	0x0500007c


	//   ....[17]....
        /*0f8c*/ 	.word	0x0500007c


	//   ....[18]....
        /*0f90*/ 	.word	0x0500007c


	//   ....[19]....
        /*0f94*/ 	.word	0x0500007c


	//----- nvinfo : EIATTR_COOP_GROUP_INSTR_OFFSETS
	.align		4
.L_1033:
        /*0f98*/ 	.byte	0x04, 0x28
        /*0f9a*/ 	.short	(.L_1035 - .L_1034)


	//   ....[0]....
.L_1034:
        /*0f9c*/ 	.word	0x00004f90


	//   ....[1]....
        /*0fa0*/ 	.word	0x00004fb0


	//   ....[2]....
        /*0fa4*/ 	.word	0x00004fd0


	//   ....[3]....
        /*0fa8*/ 	.word	0x00004ff0


	//   ....[4]....
        /*0fac*/ 	.word	0x00005010


	//   ....[5]....
        /*0fb0*/ 	.word	0x00005030


	//   ....[6]....
        /*0fb4*/ 	.word	0x00005050


	//   ....[7]....
        /*0fb8*/ 	.word	0x00005070


	//   ....[8]....
        /*0fbc*/ 	.word	0x00005080


	//   ....[9]....
        /*0fc0*/ 	.word	0x000050a0


	//   ....[10]....
        /*0fc4*/ 	.word	0x000144d0


	//   ....[11]....
        /*0fc8*/ 	.word	0x00014570


	//   ....[12]....
        /*0fcc*/ 	.word	0x000145f0


	//   ....[13]....
        /*0fd0*/ 	.word	0x00014660


	//   ....[14]....
        /*0fd4*/ 	.word	0x000146e0


	//   ....[15]....
        /*0fd8*/ 	.word	0x00014750


	//   ....[16]....
        /*0fdc*/ 	.word	0x000147d0


	//   ....[17]....
        /*0fe0*/ 	.word	0x00014840


	//   ....[18]....
        /*0fe4*/ 	.word	0x000148c0


	//   ....[19]....
        /*0fe8*/ 	.word	0x00014910


	//----- nvinfo : EIATTR_VRC_CTA_INIT_COUNT
	.align		4
.L_1035:
        /*0fec*/ 	.byte	0x02, 0x4a
	.zero		1
	.zero		1


	//----- nvinfo : EIATTR_EXIT_INSTR_OFFSETS
	.align		4
        /*0ff0*/ 	.byte	0x04, 0x1c
        /*0ff2*/ 	.short	(.L_1037 - .L_1036)


	//   ....[0]....
.L_1036:
        /*0ff4*/ 	.word	0x000143e0


	//   ....[1]....
        /*0ff8*/ 	.word	0x00014460


	//----- nvinfo : EIATTR_MAX_THREADS
	.align		4
.L_1037:
        /*0ffc*/ 	.byte	0x04, 0x05
        /*0ffe*/ 	.short	(.L_1039 - .L_1038)
.L_1038:
        /*1000*/ 	.word	0x00000080
        /*1004*/ 	.word	0x00000001
        /*1008*/ 	.word	0x00000001


	//----- nvinfo : EIATTR_CRS_STACK_SIZE
	.align		4
.L_1039:
        /*100c*/ 	.byte	0x04, 0x1e
        /*100e*/ 	.short	(.L_1041 - .L_1040)
.L_1040:
        /*1010*/ 	.word	0x00000000


	//----- nvinfo : EIATTR_CBANK_PARAM_SIZE
	.align		4
.L_1041:
        /*1014*/ 	.byte	0x03, 0x19
        /*1016*/ 	.short	0x0128


	//----- nvinfo : EIATTR_PARAM_CBANK
	.align		4
        /*1018*/ 	.byte	0x04, 0x0a
        /*101a*/ 	.short	(.L_1043 - .L_1042)
	.align		4
.L_1042:
        /*101c*/ 	.word	index@(.nv.constant0._ZN10layer_norm31ln_parallel_residual_bwd_kernelINS_13Kernel_traitsI6__halfS2_S2_S2_fjLj1280ELj1ELj4ELj1ELj16ENS_18Kernel_traits_baseILj1280ES2_S2_S2_S2_fjLj128EEEEELb1ELb0ELb0EEEvNS_9BwdParamsE)
        /*1020*/ 	.short	0x0380
        /*1022*/ 	.short	0x0128


	//----- nvinfo : EIATTR_SW_WAR
	.align		4
.L_1043:
        /*1024*/ 	.byte	0x04, 0x36
        /*1026*/ 	.short	(.L_1045 - .L_1044)
.L_1044:
        /*1028*/ 	.word	0x00000008
.L_1045:


//--------------------- .nv.info._ZN10layer_norm31ln_parallel_residual_bwd_kernelINS_13Kernel_traitsI6__halfS2_S2_S2_fjLj1280ELj1ELj4ELj1ELj16ENS_18Kernel_traits_baseILj1280ES2_S2_S2_S2_fjLj128EEEEELb1ELb0ELb1EEEvNS_9BwdParamsE --------------------------
	.section	.nv.info._ZN10layer_norm31ln_parallel_residual_bwd_kernelINS_13Kernel_traitsI6__halfS2_S2_S2_fjLj1280ELj1ELj4ELj1ELj16ENS_18Kernel_traits_baseILj1280ES2_S2_S2_S2_fjLj128EEEEELb1ELb0ELb1EEEvNS_9BwdParamsE,"",@"SHT_CUDA_INFO"
	.sectionflags	@""
	.align	4


	//----- nvinfo : EIATTR_CUDA_API_VERSION
	.align		4
        /*0000*/ 	.byte	0x04, 0x37
        /*0002*/ 	.short	(.L_1047 - .L_1046)
.L_1046:
        /*0004*/ 	.word	0x00000082


	//----- nvinfo : EIATTR_KPARAM_INFO
	.align		4
.L_1047:
        /*0008*/ 	.byte	0x04, 0x17
        /*000a*/ 	.short	(.L_1049 - .L_1048)
.L_1048:
        /*000c*/ 	.word	0x00000000
        /*0010*/ 	.short	0x0000
        /*0012*/ 	.short	0x0000
        /*0014*/ 	.byte	0x00, 0xf0, 0xa1, 0x04


	//----- nvinfo : EIATTR_SPARSE_MMA_MASK
	.align		4
.L_1049:
        /*0018*/ 	.byte	0x03, 0x50
        /*001a*/ 	.short	0x0000


	//----- nvinfo : EIATTR_MAXREG_COUNT
	.align		4
        /*001c*/ 	.byte	0x03, 0x1b
        /*001e*/ 	.short	0x00ff


	//----- nvinfo : EIATTR_NUM_BARRIERS
	.align		4
        /*0020*/ 	.byte	0x02, 0x4c
        /*0022*/ 	.byte	0x01
	.zero		1


	//----- nvinfo : EIATTR_ANNOTATIONS
	.align		4
        /*0024*/ 	.byte	0x04, 0x55
        /*0026*/ 	.short	(.L_1051 - .L_1050)


	//   ....[0]....
.L_1050:
        /* <DEDUP_REMOVED lines=190> */


	//----- nvinfo : EIATTR_MERCURY_ISA_VERSION
	.align		4
.L_1051:
        /*0bf8*/ 	.byte	0x03, 0x5f
        /*0bfa*/ 	.short	0x0101


	//----- nvinfo : EIATTR_COOP_GROUP_MASK_REGIDS
	.align		4
        /*0bfc*/ 	.byte	0x04, 0x29
        /*0bfe*/ 	.short	(.L_1053 - .L_1052)


	//   ....[0]....
.L_1052:
        /*0c00*/ 	.word	0xffffffff


	//   ....[1]....
        /*0c04*/ 	.word	0xffffffff


	//   ....[2]....
        /*0c08*/ 	.word	0xffffffff


	//   ....[3]....
        /*0c0c*/ 	.word	0xffffffff


	//   ....[4]....
        /*0c10*/ 	.word	0xffffffff


	//   ....[5]....
        /*0c14*/ 	.word	0xffffffff


	//   ....[6]....
        /*0c18*/ 	.word	0xffffffff


	//   ....[7]....
        /*0c1c*/ 	.word	0xffffffff


	//   ....[8]....
        /*0c20*/ 	.word	0xffffffff


	//   ....[9]....
        /*0c24*/ 	.word	0xffffffff


	//   ....[10]....
        /*0c28*/ 	.word	0x050000d2


	//   ....[11]....
        /*0c2c*/ 	.word	0x050000d2


	//   ....[12]....
        /*0c30*/ 	.word	0x050000d2


	//   ....[13]....
        /*0c34*/ 	.word	0x050000d2


	//   ....[14]....
        /*0c38*/ 	.word	0x050000d2


	//   ....[15]....
        /*0c3c*/ 	.word	0x050000d2


	//   ....[16]....
        /*0c40*/ 	.word	0x050000d2


	//   ....[17]....
        /*0c44*/ 	.word	0x050000d2


	//   ....[18]....
        /*0c48*/ 	.word	0x050000d2


	//   ....[19]....
        /*0c4c*/ 	.word	0x050000d2


	//----- nvinfo : EIATTR_COOP_GROUP_INSTR_OFFSETS
	.align		4
.L_1053:
        /*0c50*/ 	.byte	0x04, 0x28
        /*0c52*/ 	.short	(.L_1055 - .L_1054)


	//   ....[0]....
.L_1054:
        /*0c54*/ 	.word	0x00004ad0


	//   ....[1]....
        /*0c58*/ 	.word	0x00004af0


	//   ....[2]....
        /*0c5c*/ 	.word	0x00004b10


	//   ....[3]....
        /*0c60*/ 	.word	0x00004b30


	//   ....[4]....
        /*0c64*/ 	.word	0x00004b50


	//   ....[5]....
        /*0c68*/ 	.word	0x00004b70


	//   ....[6]....
        /*0c6c*/ 	.word	0x00004b90


	//   ....[7]....
        /*0c70*/ 	.word	0x00004bb0


	//   ....[8]....
        /*0c74*/ 	.word	0x00004bc0


	//   ....[9]....
        /*0c78*/ 	.word	0x00004be0


	//   ....[10]....
        /*0c7c*/ 	.word	0x000127d0


	//   ....[11]....
        /*0c80*/ 	.word	0x00012860


	//   ....[12]....
        /*0c84*/ 	.word	0x000128c0


	//   ....[13]....
        /*0c88*/ 	.word	0x00012910


	//   ....[14]....
        /*0c8c*/ 	.word	0x00012970


	//   ....[15]....
        /*0c90*/ 	.word	0x000129c0


	//   ....[16]....
        /*0c94*/ 	.word	0x00012a20


	//   ....[17]....
        /*0c98*/ 	.word	0x00012a70


	//   ....[18]....
        /*0c9c*/ 	.word	0x00012ad0


	//   ....[19]....
        /*0ca0*/ 	.word	0x00012b20


	//----- nvinfo : EIATTR_VRC_CTA_INIT_COUNT
	.align		4
.L_1055:
        /*0ca4*/ 	.byte	0x02, 0x4a
	.zero		1
	.zero		1


	//----- nvinfo : EIATTR_EXIT_INSTR_OFFSETS
	.align		4
        /*0ca8*/ 	.byte	0x04, 0x1c
        /*0caa*/ 	.short	(.L_1057 - .L_1056)


	//   ....[0]....
.L_1056:
        /*0cac*/ 	.word	0x00012760


	//----- nvinfo : EIATTR_MAX_THREADS
	.align		4
.L_1057:
        /*0cb0*/ 	.byte	0x04, 0x05
        /*0cb2*/ 	.short	(.L_1059 - .L_1058)
.L_1058:
        /*0cb4*/ 	.word	0x00000080
        /*0cb8*/ 	.word	0x00000001
        /*0cbc*/ 	.word	0x00000001


	//----- nvinfo : EIATTR_CRS_STACK_SIZE
	.align		4
.L_1059:
        /*0cc0*/ 	.byte	0x04, 0x1e
        /*0cc2*/ 	.short	(.L_1061 - .L_1060)
.L_1060:
        /*0cc4*/ 	.word	0x00000000


	//----- nvinfo : EIATTR_CBANK_PARAM_SIZE
	.align		4
.L_1061:
        /*0cc8*/ 	.byte	0x03, 0x19
        /*0cca*/ 	.short	0x0128


	//----- nvinfo : EIATTR_PARAM_CBANK
	.align		4
        /*0ccc*/ 	.byte	0x04, 0x0a
        /*0cce*/ 	.short	(.L_1063 - .L_1062)
	.align		4
.L_1062:
        /*0cd0*/ 	.word	index@(.nv.constant0._ZN10layer_norm31ln_parallel_residual_bwd_kernelINS_13Kernel_traitsI6__halfS2_S2_S2_fjLj1280ELj1ELj4ELj1ELj16ENS_18Kernel_traits_baseILj1280ES2_S2_S2_S2_fjLj128EEEEELb1ELb0ELb1EEEvNS_9BwdParamsE)
        /*0cd4*/ 	.short	0x0380
        /*0cd6*/ 	.short	0x0128


	//----- nvinfo : EIATTR_SW_WAR
	.align		4
.L_1063:
        /*0cd8*/ 	.byte	0x04, 0x36
        /*0cda*/ 	.short	(.L_1065 - .L_1064)
.L_1064:
        /*0cdc*/ 	.word	0x00000008
.L_1065:


//--------------------- .nv.info._ZN10layer_norm22ln_bwd_finalize_kernelINS_22Kernel_traits_finalizeILj1280E6__halfS2_S2_S2_fjLb0ELj1024ELj4ENS_18Kernel_traits_baseILj1280ES2_S2_S2_S2_fjLj1024EEEEELb0ELb0EEEvNS_9BwdParamsE --------------------------
	.section	.nv.info._ZN10layer_norm22ln_bwd_finalize_kernelINS_22Kernel_traits_finalizeILj1280E6__halfS2_S2_S2_fjLb0ELj1024ELj4ENS_18Kernel_traits_baseILj1280ES2_S2_S2_S2_fjLj1024EEEEELb0ELb0EEEvNS_9BwdParamsE,"",@"SHT_CUDA_INFO"
	.sectionflags	@""
	.align	4


	//----- nvinfo : EIATTR_CUDA_API_VERSION
	.align		4
        /*0000*/ 	.byte	0x04, 0x37
        /*0002*/ 	.short	(.L_1067 - .L_1066)
.L_1066:
        /*0004*/ 	.word	0x00000082


	//----- nvinfo : EIATTR_KPARAM_INFO
	.align		4
.L_1067:
        /*0008*/ 	.byte	0x04, 0x17
        /*000a*/ 	.short	(.L_1069 - .L_1068)
.L_1068:
        /*000c*/ 	.word	0x00000000
        /*0010*/ 	.short	0x0000
        /*0012*/ 	.short	0x0000
        /*0014*/ 	.byte	0x00, 0xf0, 0xa1, 0x04


	//----- nvinfo : EIATTR_SPARSE_MMA_MASK
	.align		4
.L_1069:
        /*0018*/ 	.byte	0x03, 0x50
        /*001a*/ 	.short	0x0000


	//----- nvinfo : EIATTR_MAXREG_COUNT
	.align		4
        /*001c*/ 	.byte	0x03, 0x1b
        /*001e*/ 	.short	0x0040


	//----- nvinfo : EIATTR_NUM_BARRIERS
	.align		4
        /*0020*/ 	.byte	0x02, 0x4c
        /*0022*/ 	.byte	0x01
	.zero		1


	//----- nvinfo : EIATTR_MERCURY_ISA_VERSION
	.align		4
        /*0024*/ 	.byte	0x03, 0x5f
        /*0026*/ 	.short	0x0101


	//----- nvinfo : EIATTR_COOP_GROUP_MASK_REGIDS
	.align		4
        /*0028*/ 	.byte	0x04, 0x29
        /*002a*/ 	.short	(.L_1071 - .L_1070)


	//   ....[0]....
.L_1070:
        /*002c*/ 	.word	0xffffffff


	//   ....[1]....
        /*0030*/ 	.word	0xffffffff


	//   ....[2]....
        /*0034*/ 	.word	0xffffffff


	//   ....[3]....
        /*0038*/ 	.word	0xffffffff


	//   ....[4]....
        /*003c*/ 	.word	0xffffffff


	//   ....[5]....
        /*0040*/ 	.word	0xffffffff


	//   ....[6]....
        /*0044*/ 	.word	0xffffffff


	//   ....[7]....
        /*0048*/ 	.word	0xffffffff


	//   ....[8]....
        /*004c*/ 	.word	0xffffffff


	//   ....[9]....
        /*0050*/ 	.word	0xffffffff


	//----- nvinfo : EIATTR_COOP_GROUP_INSTR_OFFSETS
	.align		4
.L_1071:
        /*0054*/ 	.byte	0x04, 0x28
        /*0056*/ 	.short	(.L_1073 - .L_1072)


	//   ....[0]....
.L_1072:
        /*0058*/ 	.word	0x00001540


	//   ....[1]....
        /*005c*/ 	.word	0x00001550


	//   ....[2]....
        /*0060*/ 	.word	0x00001580


	//   ....[3]....
        /*0064*/ 	.word	0x00001590


	//   ....[4]....
        /*0068*/ 	.word	0x000015c0


	//   ....[5]....
        /*006c*/ 	.word	0x000015d0


	//   ....[6]....
        /*0070*/ 	.word	0x00001610


	//   ....[7]....
        /*0074*/ 	.word	0x00001630


	//   ....[8]....
        /*0078*/ 	.word	0x00001680


	//   ....[9]....
        /*007c*/ 	.word	0x00001690


	//----- nvinfo : EIATTR_VRC_CTA_INIT_COUNT
	.align		4
.L_1073:
        /*0080*/ 	.byte	0x02, 0x4a
	.zero		1
	.zero		1


	//----- nvinfo : EIATTR_EXIT_INSTR_OFFSETS
	.align		4
        /*0084*/ 	.byte	0x04, 0x1c
        /*0086*/ 	.short	(.L_1075 - .L_1074)


	//   ....[0]....
.L_1074:
        /*0088*/ 	.word	0x00000060


	//   ....[1]....
        /*008c*/ 	.word	0x000016f0


	//   ....[2]....
        /*0090*/ 	.word	0x00001720


	//   ....[3]....
        /*0094*/ 	.word	0x000017e0


	//----- nvinfo : EIATTR_MAX_THREADS
	.align		4
.L_1075:
        /*0098*/ 	.byte	0x04, 0x05
        /*009a*/ 	.short	(.L_1077 - .L_1076)
.L_1076:
        /*009c*/ 	.word	0x00000400
        /*00a0*/ 	.word	0x00000001
        /*00a4*/ 	.word	0x00000001


	//----- nvinfo : EIATTR_CRS_STACK_SIZE
	.align		4
.L_1077:
        /*00a8*/ 	.byte	0x04, 0x1e
        /*00aa*/ 	.short	(.L_1079 - .L_1078)
.L_1078:
        /*00ac*/ 	.word	0x00000000


	//----- nvinfo : EIATTR_CBANK_PARAM_SIZE
	.align		4
.L_1079:
        /*00b0*/ 	.byte	0x03, 0x19
        /*00b2*/ 	.short	0x0128


	//----- nvinfo : EIATTR_PARAM_CBANK
	.align		4
        /*00b4*/ 	.byte	0x04, 0x0a
        /*00b6*/ 	.short	(.L_1081 - .L_1080)
	.align		4
.L_1080:
        /*00b8*/ 	.word	index@(.nv.constant0._ZN10layer_norm22ln_bwd_finalize_kernelINS_22Kernel_traits_finalizeILj1280E6__halfS2_S2_S2_fjLb0ELj1024ELj4ENS_18Kernel_traits_baseILj1280ES2_S2_S2_S2_fjLj1024EEEEELb0ELb0EEEvNS_9BwdParamsE)
        /*00bc*/ 	.short	0x0380
        /*00be*/ 	.short	0x0128


	//----- nvinfo : EIATTR_SW_WAR
	.align		4
.L_1081:
        /*00c0*/ 	.byte	0x04, 0x36
        /*00c2*/ 	.short	(.L_1083 - .L_1082)
.L_1082:
        /*00c4*/ 	.word	0x00000008
.L_1083:


//--------------------- .nv.info._ZN10layer_norm40ln_parallel_residual_bwd_finalize_kernelINS_22Kernel_traits_finalizeILj1280E6__halfS2_S2_S2_fjLb0ELj1024ELj4ENS_18Kernel_traits_baseILj1280ES2_S2_S2_S2_fjLj1024EEEEELb0EEEvNS_9BwdParamsE --------------------------
	.section	.nv.info._ZN10layer_norm40ln_parallel_residual_bwd_finalize_kernelINS_22Kernel_traits_finalizeILj1280E6__halfS2_S2_S2_fjLb0ELj1024ELj4ENS_18Kernel_traits_baseILj1280ES2_S2_S2_S2_fjLj1024EEEEELb0EEEvNS_9BwdParamsE,"",@"SHT_CUDA_INFO"
	.sectionflags	@""
	.align	4


	//----- nvinfo : EIATTR_CUDA_API_VERSION
	.align		4
        /*0000*/ 	.byte	0x04, 0x37
        /*0002*/ 	.short	(.L_1085 - .L_1084)
.L_1084:
        /*0004*/ 	.word	0x00000082


	//----- nvinfo : EIATTR_KPARAM_INFO
	.align		4
.L_1085:
        /*0008*/ 	.byte	0x04, 0x17
        /*000a*/ 	.short	(.L_1087 - .L_1086)
.L_1086:
        /*000c*/ 	.word	0x00000000
        /*0010*/ 	.short	0x0000
        /*0012*/ 	.short	0x0000
        /*0014*/ 	.byte	0x00, 0xf0, 0xa1, 0x04


	//----- nvinfo : EIATTR_SPARSE_MMA_MASK
	.align		4
.L_1087:
        /*0018*/ 	.byte	0x03, 0x50
        /*001a*/ 	.short	0x0000


	//----- nvinfo : EIATTR_MAXREG_COUNT
	.align		4
        /*001c*/ 	.byte	0x03, 0x1b
        /*001e*/ 	.short	0x0040


	//----- nvinfo : EIATTR_NUM_BARRIERS
	.align		4
        /*0020*/ 	.byte	0x02, 0x4c
        /*0022*/ 	.byte	0x01
	.zero		1


	//----- nvinfo : EIATTR_MERCURY_ISA_VERSION
	.align		4
        /*0024*/ 	.byte	0x03, 0x5f
        /*0026*/ 	.short	0x0101


	//----- nvinfo : EIATTR_COOP_GROUP_MASK_REGIDS
	.align		4
        /*0028*/ 	.byte	0x04, 0x29
        /*002a*/ 	.short	(.L_1089 - .L_1088)


	//   ....[0]....
.L_1088:
        /*002c*/ 	.word	0xffffffff


	//   ....[1]....
        /*0030*/ 	.word	0xffffffff


	//   ....[2]....
        /*0034*/ 	.word	0xffffffff


	//   ....[3]....
        /*0038*/ 	.word	0xffffffff


	//   ....[4]....
        /*003c*/ 	.word	0xffffffff


	//   ....[5]....
        /*0040*/ 	.word	0xffffffff


	//   ....[6]....
        /*0044*/ 	.word	0xffffffff


	//   ....[7]....
        /*0048*/ 	.word	0xffffffff


	//   ....[8]....
        /*004c*/ 	.word	0xffffffff


	//   ....[9]....
        /*0050*/ 	.word	0xffffffff


	//   ....[10]....
        /*0054*/ 	.word	0xffffffff


	//   ....[11]....
        /*0058*/ 	.word	0xffffffff


	//   ....[12]....
        /*005c*/ 	.word	0xffffffff


	//   ....[13]....
        /*0060*/ 	.word	0xffffffff


	//   ....[14]....
        /*0064*/ 	.word	0xffffffff


	//   ....[15]....
        /*0068*/ 	.word	0xffffffff


	//   ....[16]....
        /*006c*/ 	.word	0xffffffff


	//   ....[17]....
        /*0070*/ 	.word	0xffffffff


	//   ....[18]....
        /*0074*/ 	.word	0xffffffff


	//   ....[19]....
        /*0078*/ 	.word	0xffffffff


	//----- nvinfo : EIATTR_COOP_GROUP_INSTR_OFFSETS
	.align		4
.L_1089:
        /*007c*/ 	.byte	0x04, 0x28
        /*007e*/ 	.short	(.L_1091 - .L_1090)


	//   ....[0]....
.L_1090:
        /*0080*/ 	.word	0x000013a0


	//   ....[1]....
        /*0084*/ 	.word	0x000013b0


	//   ....[2]....
        /*0088*/ 	.word	0x000013c0


	//   ....[3]....
        /*008c*/ 	.word	0x000013d0


	//   ....[4]....
        /*0090*/ 	.word	0x00001400


	//   ....[5]....
        /*0094*/ 	.word	0x00001430


	//   ....[6]....
        /*0098*/ 	.word	0x00001440


	//   ....[7]....
        /*009c*/ 	.word	0x00001450


	//   ....[8]....
        /*00a0*/ 	.word	0x00001470


	//   ....[9]....
        /*00a4*/ 	.word	0x000014b0


	//   ....[10]....
        /*00a8*/ 	.word	0x000014e0


	//   ....[11]....
        /*00ac*/ 	.word	0x000014f0


	//   ....[12]....
        /*00b0*/ 	.word	0x00001510


	//   ....[13]....
        /*00b4*/ 	.word	0x00001540


	//   ....[14]....
        /*00b8*/ 	.word	0x00001560


	//   ....[15]....
        /*00bc*/ 	.word	0x00001570


	//   ....[16]....
        /*00c0*/ 	.word	0x000015b0


	//   ....[17]....
        /*00c4*/ 	.word	0x000015e0


	//   ....[18]....
        /*00c8*/ 	.word	0x00001600


	//   ....[19]....
        /*00cc*/ 	.word	0x00001610


	//----- nvinfo : EIATTR_VRC_CTA_INIT_COUNT
	.align		4
.L_1091:
        /*00d0*/ 	.byte	0x02, 0x4a
	.zero		1
	.zero		1


	//----- nvinfo : EIATTR_EXIT_INSTR_OFFSETS
	.align		4
        /*00d4*/ 	.byte	0x04, 0x1c
        /*00d6*/ 	.short	(.L_1093 - .L_1092)


	//   ....[0]....
.L_1092:
        /*00d8*/ 	.word	0x00000060


	//   ....[1]....
        /*00dc*/ 	.word	0x000016c0


	//   ....[2]....
        /*00e0*/ 	.word	0x000016f0


	//   ....[3]....
        /*00e4*/ 	.word	0x00001850


	//----- nvinfo : EIATTR_MAX_THREADS
	.align		4
.L_1093:
        /*00e8*/ 	.byte	0x04, 0x05
        /*00ea*/ 	.short	(.L_1095 - .L_1094)
.L_1094:
        /*00ec*/ 	.word	0x00000400
        /*00f0*/ 	.word	0x00000001
        /*00f4*/ 	.word	0x00000001


	//----- nvinfo : EIATTR_CRS_STACK_SIZE
	.align		4
.L_1095:
        /*00f8*/ 	.byte	0x04, 0x1e
        /*00fa*/ 	.short	(.L_1097 - .L_1096)
.L_1096:
        /*00fc*/ 	.word	0x00000000


	//----- nvinfo : EIATTR_CBANK_PARAM_SIZE
	.align		4
.L_1097:
        /*0100*/ 	.byte	0x03, 0x19
        /*0102*/ 	.short	0x0128


	//----- nvinfo : EIATTR_PARAM_CBANK
	.align		4
        /*0104*/ 	.byte	0x04, 0x0a
        /*0106*/ 	.short	(.L_1099 - .L_1098)
	.align		4
.L_1098:
        /*0108*/ 	.word	index@(.nv.constant0._ZN10layer_norm40ln_parallel_residual_bwd_finalize_kernelINS_22Kernel_traits_finalizeILj1280E6__halfS2_S2_S2_fjLb0ELj1024ELj4ENS_18Kernel_traits_baseILj1280ES2_S2_S2_S2_fjLj1024EEEEELb0EEEvNS_9BwdParamsE)
        /*010c*/ 	.short	0x0380
        /*010e*/ 	.short	0x0128


	//----- nvinfo : EIATTR_SW_WAR
	.align		4
.L_1099:
        /*0110*/ 	.byte	0x04, 0x36
        /*0112*/ 	.short	(.L_1101 - .L_1100)
.L_1100:
        /*0114*/ 	.word	0x00000008
.L_1101:


//--------------------- .nv.info._ZN10layer_norm31ln_parallel_residual_bwd_kernelINS_13Kernel_traitsI6__halfS2_S2_S2_fjLj1280ELj1ELj4ELj1ELj16ENS_18Kernel_traits_baseILj1280ES2_S2_S2_S2_fjLj128EEEEELb1ELb1ELb0EEEvNS_9BwdParamsE --------------------------
	.section	.nv.info._ZN10layer_norm31ln_parallel_residual_bwd_kernelINS_13Kernel_traitsI6__halfS2_S2_S2_fjLj1280ELj1ELj4ELj1ELj16ENS_18Kernel_traits_baseILj1280ES2_S2_S2_S2_fjLj128EEEEELb1ELb1ELb0EEEvNS_9BwdParamsE,"",@"SHT_CUDA_INFO"
	.sectionflags	@""
	.align	4


	//----- nvinfo : EIATTR_CUDA_API_VERSION
	.align		4
        /*0000*/ 	.byte	0x04, 0x37
        /*0002*/ 	.short	(.L_1103 - .L_1102)
.L_1102:
        /*0004*/ 	.word	0x00000082


	//----- nvinfo : EIATTR_KPARAM_INFO
	.align		4
.L_1103:
        /*0008*/ 	.byte	0x04, 0x17
        /*000a*/ 	.short	(.L_1105 - .L_1104)
.L_1104:
        /*000c*/ 	.word	0x00000000
        /*0010*/ 	.short	0x0000
        /*0012*/ 	.short	0x0000
        /*0014*/ 	.byte	0x00, 0xf0, 0xa1, 0x04


	//----- nvinfo : EIATTR_SPARSE_MMA_MASK
	.align		4
.L_1105:
        /*0018*/ 	.byte	0x03, 0x50
        /*001a*/ 	.short	0x0000


	//----- nvinfo : EIATTR_MAXREG_COUNT
	.align		4
        /*001c*/ 	.byte	0x03, 0x1b
        /*001e*/ 	.short	0x00ff


	//----- nvinfo : EIATTR_NUM_BARRIERS
	.align		4
        /*0020*/ 	.byte	0x02, 0x4c
        /*0022*/ 	.byte	0x01
	.zero		1


	//----- nvinfo : EIATTR_MERCURY_ISA_VERSION
	.align		4
        /*0024*/ 	.byte	0x03, 0x5f
        /*0026*/ 	.short	0x0101


	//----- nvinfo : EIATTR_COOP_GROUP_MASK_REGIDS
	.align		4
        /*0028*/ 	.byte	0x04, 0x29
        /*002a*/ 	.short	(.L_1107 - .L_1106)


	//   ....[0]....
.L_1106:
        /*002c*/ 	.word	0xffffffff


	//   ....[1]....
        /*0030*/ 	.word	0xffffffff


	//   ....[2]....
        /*0034*/ 	.word	0xffffffff


	//   ....[3]....
        /*0038*/ 	.word	0xffffffff


	//   ....[4]....
        /*003c*/ 	.word	0xffffffff


	//   ....[5]....
        /*0040*/ 	.word	0xffffffff


	//   ....[6]....
        /*0044*/ 	.word	0xffffffff


	//   ....[7]....
        /*0048*/ 	.word	0xffffffff


	//   ....[8]....
        /*004c*/ 	.word	0xffffffff


	//   ....[9]....
        /*0050*/ 	.word	0xffffffff


	//   ....[10]....
        /*0054*/ 	.word	0x050000df


	//   ....[11]....
        /*0058*/ 	.word	0x050000df


	//   ....[12]....
        /*005c*/ 	.word	0x050000df


	//   ....[13]....
        /*0060*/ 	.word	0x050000df


	//   ....[14]....
        /*0064*/ 	.word	0x050000df


	//   ....[15]....
        /*0068*/ 	.word	0x050000df


	//   ....[16]....
        /*006c*/ 	.word	0x050000df


	//   ....[17]....
        /*0070*/ 	.word	0x050000df


	//   ....[18]....
        /*0074*/ 	.word	0x050000df


	//   ....[19]....
        /*0078*/ 	.word	0x050000df


	//----- nvinfo : EIATTR_COOP_GROUP_INSTR_OFFSETS
	.align		4
.L_1107:
        /*007c*/ 	.byte	0x04, 0x28
        /*007e*/ 	.short	(.L_1109 - .L_1108)


	//   ....[0]....
.L_1108:
        /*0080*/ 	.word	0x000029f0


	//   ....[1]....
        /*0084*/ 	.word	0x00002a00


	//   ....[2]....
        /*0088*/ 	.word	0x00002a30


	//   ....[3]....
        /*008c*/ 	.word	0x00002a40


	//   ....[4]....
        /*0090*/ 	.word	0x00002a70


	//   ....[5]....
        /*0094*/ 	.word	0x00002a80


	//   ....[6]....
        /*0098*/ 	.word	0x00002ab0


	//   ....[7]....
        /*009c*/ 	.word	0x00002ac0


	//   ....[8]....
        /*00a0*/ 	.word	0x00002af0


	//   ....[9]....
        /*00a4*/ 	.word	0x00002b00


	//   ....[10]....
        /*00a8*/ 	.word	0x0000fe10


	//   ....[11]....
        /*00ac*/ 	.word	0x0000fea0


	//   ....[12]....
        /*00b0*/ 	.word	0x0000ff10


	//   ....[13]....
        /*00b4*/ 	.word	0x0000ff70


	//   ....[14]....
        /*00b8*/ 	.word	0x0000ffe0


	//   ....[15]....
        /*00bc*/ 	.word	0x00010040


	//   ....[16]....
        /*00c0*/ 	.word	0x000100b0


	//   ....[17]....
        /*00c4*/ 	.word	0x00010110


	//   ....[18]....
        /*00c8*/ 	.word	0x00010180


	//   ....[19]....
        /*00cc*/ 	.word	0x000101e0


	//----- nvinfo : EIATTR_VRC_CTA_INIT_COUNT
	.align		4
.L_1109:
        /*00d0*/ 	.byte	0x02, 0x4a
	.zero		1
	.zero		1


	//----- nvinfo : EIATTR_EXIT_INSTR_OFFSETS
	.align		4
        /*00d4*/ 	.byte	0x04, 0x1c
        /*00d6*/ 	.short	(.L_1111 - .L_1110)


	//   ....[0]....
.L_1110:
        /*00d8*/ 	.word	0x0000fd70


	//   ....[1]....
        /*00dc*/ 	.word	0x0000fda0


	//----- nvinfo : EIATTR_MAX_THREADS
	.align		4
.L_1111:
        /*00e0*/ 	.byte	0x04, 0x05
        /*00e2*/ 	.short	(.L_1113 - .L_1112)
.L_1112:
        /*00e4*/ 	.word	0x00000080
        /*00e8*/ 	.word	0x00000001
        /*00ec*/ 	.word	0x00000001


	//----- nvinfo : EIATTR_CRS_STACK_SIZE
	.align		4
.L_1113:
        /*00f0*/ 	.byte	0x04, 0x1e
        /*00f2*/ 	.short	(.L_1115 - .L_1114)
.L_1114:
        /*00f4*/ 	.word	0x00000000


	//----- nvinfo : EIATTR_CBANK_PARAM_SIZE
	.align		4
.L_1115:
        /*00f8*/ 	.byte	0x03, 0x19
        /*00fa*/ 	.short	0x0128


	//----- nvinfo : EIATTR_PARAM_CBANK
	.align		4
        /*00fc*/ 	.byte	0x04, 0x0a
        /*00fe*/ 	.short	(.L_1117 - .L_1116)
	.align		4
.L_1116:
        /*0100*/ 	.word	index@(.nv.constant0._ZN10layer_norm31ln_parallel_residual_bwd_kernelINS_13Kernel_traitsI6__halfS2_S2_S2_fjLj1280ELj1ELj4ELj1ELj16ENS_18Kernel_traits_baseILj1280ES2_S2_S2_S2_fjLj128EEEEELb1ELb1ELb0EEEvNS_9BwdParamsE)
        /*0104*/ 	.short	0x0380
        /*0106*/ 	.short	0x0128


	//----- nvinfo : EIATTR_SW_WAR
	.align		4
.L_1117:
        /*0108*/ 	.byte	0x04, 0x36
        /*010a*/ 	.short	(.L_1119 - .L_1118)
.L_1118:
        /*010c*/ 	.word	0x00000008
.L_1119:


//--------------------- .nv.info._ZN10layer_norm22ln_bwd_finalize_kernelINS_22Kernel_traits_finalizeILj1280E6__halfS2_S2_S2_fjLb0ELj1024ELj4ENS_18Kernel_traits_baseILj1280ES2_S2_S2_S2_fjLj1024EEEEELb0ELb1EEEvNS_9BwdParamsE --------------------------
	.section	.nv.info._ZN10layer_norm22ln_bwd_finalize_kernelINS_22Kernel_traits_finalizeILj1280E6__halfS2_S2_S2_fjLb0ELj1024ELj4ENS_18Kernel_traits_baseILj1280ES2_S2_S2_S2_fjLj1024EEEEELb0ELb1EEEvNS_9BwdParamsE,"",@"SHT_CUDA_INFO"
	.sectionflags	@""
	.align	4


	//----- nvinfo : EIATTR_CUDA_API_VERSION
	.align		4
        /*0000*/ 	.byte	0x04, 0x37
        /*0002*/ 	.short	(.L_1121 - .L_1120)
.L_1120:
        /*0004*/ 	.word	0x00000082


	//----- nvinfo : EIATTR_KPARAM_INFO
	.align		4
.L_1121:
        /*0008*/ 	.byte	0x04, 0x17
        /*000a*/ 	.short	(.L_1123 - .L_1122)
.L_1122:
        /*000c*/ 	.word	0x00000000
        /*0010*/ 	.short	0x0000
        /*0012*/ 	.short	0x0000
        /*0014*/ 	.byte	0x00, 0xf0, 0xa1, 0x04


	//----- nvinfo : EIATTR_SPARSE_MMA_MASK
	.align		4
.L_1123:
        /*0018*/ 	.byte	0x03, 0x50
        /*001a*/ 	.short	0x0000


	//----- nvinfo : EIATTR_MAXREG_COUNT
	.align		4
        /*001c*/ 	.byte	0x03, 0x1b
        /*001e*/ 	.short	0x0040


	//----- nvinfo : EIATTR_NUM_BARRIERS
	.align		4
        /*0020*/ 	.byte	0x02, 0x4c
        /*0022*/ 	.byte	0x01
	.zero		1


	//----- nvinfo : EIATTR_MERCURY_ISA_VERSION
	.align		4
        /*0024*/ 	.byte	0x03, 0x5f
        /*0026*/ 	.short	0x0101


	//----- nvinfo : EIATTR_COOP_GROUP_MASK_REGIDS
	.align		4
        /*0028*/ 	.byte	0x04, 0x29
        /*002a*/ 	.short	(.L_1125 - .L_1124)


	//   ....[0]....
.L_1124:
        /*002c*/ 	.word	0xffffffff


	//   ....[1]....
        /*0030*/ 	.word	0xffffffff


	//   ....[2]....
        /*0034*/ 	.word	0xffffffff


	//   ....[3]....
        /*0038*/ 	.word	0xffffffff


	//   ....[4]....
        /*003c*/ 	.word	0xffffffff


	//   ....[5]....
        /*0040*/ 	.word	0xffffffff


	//   ....[6]....
        /*0044*/ 	.word	0xffffffff


	//   ....[7]....
        /*0048*/ 	.word	0xffffffff


	//   ....[8]....
        /*004c*/ 	.word	0xffffffff


	//   ....[9]....
        /*0050*/ 	.word	0xffffffff


	//----- nvinfo : EIATTR_COOP_GROUP_INSTR_OFFSETS
	.align		4
.L_1125:
        /*0054*/ 	.byte	0x04, 0x28
        /*0056*/ 	.short	(.L_1127 - .L_1126)


	//   ....[0]....
.L_1126:
        /*0058*/ 	.word	0x00001560


	//   ....[1]....
        /*005c*/ 	.word	0x00001570


	//   ....[2]....
        /*0060*/ 	.word	0x000015a0


	//   ....[3]....
        /*0064*/ 	.word	0x000015b0


	//   ....[4]....
        /*0068*/ 	.word	0x000015e0


	//   ....[5]....
        /*006c*/ 	.word	0x000015f0


	//   ....[6]....
        /*0070*/ 	.word	0x00001620


	//   ....[7]....
        /*0074*/ 	.word	0x00001640


	//   ....[8]....
        /*0078*/ 	.word	0x00001670


	//   ....[9]....
        /*007c*/ 	.word	0x00001680


	//----- nvinfo : EIATTR_VRC_CTA_INIT_COUNT
	.align		4
.L_1127:
        /*0080*/ 	.byte	0x02, 0x4a
	.zero		1
	.zero		1


	//----- nvinfo : EIATTR_EXIT_INSTR_OFFSETS
	.align		4
        /*0084*/ 	.byte	0x04, 0x1c
        /*0086*/ 	.short	(.L_1129 - .L_1128)


	//   ....[0]....
.L_1128:
        /*0088*/ 	.word	0x00000060


	//   ....[1]....
        /*008c*/ 	.word	0x000016e0


	//   ....[2]....
        /*0090*/ 	.word	0x000017d0


	//----- nvinfo : EIATTR_MAX_THREADS
	.align		4
.L_1129:
        /*0094*/ 	.byte	0x04, 0x05
        /*0096*/ 	.short	(.L_1131 - .L_1130)
.L_1130:
        /*0098*/ 	.word	0x00000400
        /*009c*/ 	.word	0x00000001
        /*00a0*/ 	.word	0x00000001


	//----- nvinfo : EIATTR_CRS_STACK_SIZE
	.align		4
.L_1131:
        /*00a4*/ 	.byte	0x04, 0x1e
        /*00a6*/ 	.short	(.L_1133 - .L_1132)
.L_1132:
        /*00a8*/ 	.word	0x00000000


	//----- nvinfo : EIATTR_CBANK_PARAM_SIZE
	.align		4
.L_1133:
        /*00ac*/ 	.byte	0x03, 0x19
        /*00ae*/ 	.short	0x0128


	//----- nvinfo : EIATTR_PARAM_CBANK
	.align		4
        /*00b0*/ 	.byte	0x04, 0x0a
        /*00b2*/ 	.short	(.L_1135 - .L_1134)
	.align		4
.L_1134:
        /*00b4*/ 	.word	index@(.nv.constant0._ZN10layer_norm22ln_bwd_finalize_kernelINS_22Kernel_traits_finalizeILj1280E6__halfS2_S2_S2_fjLb0ELj1024ELj4ENS_18Kernel_traits_baseILj1280ES2_S2_S2_S2_fjLj1024EEEEELb0ELb1EEEvNS_9BwdParamsE)
        /*00b8*/ 	.short	0x0380
        /*00ba*/ 	.short	0x0128


	//----- nvinfo : EIATTR_SW_WAR
	.align		4
.L_1135:
        /*00bc*/ 	.byte	0x04, 0x36
        /*00be*/ 	.short	(.L_1137 - .L_1136)
.L_1136:
        /*00c0*/ 	.word	0x00000008
.L_1137:


//--------------------- .nv.info._ZN10layer_norm40ln_parallel_residual_bwd_finalize_kernelINS_22Kernel_traits_finalizeILj1280E6__halfS2_S2_S2_fjLb0ELj1024ELj4ENS_18Kernel_traits_baseILj1280ES2_S2_S2_S2_fjLj1024EEEEELb1EEEvNS_9BwdParamsE --------------------------
	.section	.nv.info._ZN10layer_norm40ln_parallel_residual_bwd_finalize_kernelINS_22Kernel_traits_finalizeILj1280E6__halfS2_S2_S2_fjLb0ELj1024ELj4ENS_18Kernel_traits_baseILj1280ES2_S2_S2_S2_fjLj1024EEEEELb1EEEvNS_9BwdParamsE,"",@"SHT_CUDA_INFO"
	.sectionflags	@""
	.align	4


	//----- nvinfo : EIATTR_CUDA_API_VERSION
	.align		4
        /*0000*/ 	.byte	0x04, 0x37
        /*0002*/ 	.short	(.L_1139 - .L_1138)
.L_1138:
        /*0004*/ 	.word	0x00000082


	//----- nvinfo : EIATTR_KPARAM_INFO
	.align		4
.L_1139:
        /*0008*/ 	.byte	0x04, 0x17
        /*000a*/ 	.short	(.L_1141 - .L_1140)
.L_1140:
        /*000c*/ 	.word	0x00000000
        /*0010*/ 	.short	0x0000
        /*0012*/ 	.short	0x0000
        /*0014*/ 	.byte	0x00, 0xf0, 0xa1, 0x04


	//----- nvinfo : EIATTR_SPARSE_MMA_MASK
	.align		4
.L_1141:
        /*0018*/ 	.byte	0x03, 0x50
        /*001a*/ 	.short	0x0000


	//----- nvinfo : EIATTR_MAXREG_COUNT
	.align		4
        /*001c*/ 	.byte	0x03, 0x1b
        /*001e*/ 	.short	0x0040


	//----- nvinfo : EIATTR_NUM_BARRIERS
	.align		4
        /*0020*/ 	.byte	0x02, 0x4c
        /*0022*/ 	.byte	0x01
	.zero		1


	//----- nvinfo : EIATTR_MERCURY_ISA_VERSION
	.align		4
        /*0024*/ 	.byte	0x03, 0x5f
        /*0026*/ 	.short	0x0101


	//----- nvinfo : EIATTR_COOP_GROUP_MASK_REGIDS
	.align		4
        /*0028*/ 	.byte	0x04, 0x29
        /*002a*/ 	.short	(.L_1143 - .L_1142)


	//   ....[0]....
.L_1142:
        /*002c*/ 	.word	0xffffffff


	//   ....[1]....
        /*0030*/ 	.word	0xffffffff


	//   ....[2]....
        /*0034*/ 	.word	0xffffffff


	//   ....[3]....
        /*0038*/ 	.word	0xffffffff


	//   ....[4]....
        /*003c*/ 	.word	0xffffffff


	//   ....[5]....
        /*0040*/ 	.word	0xffffffff


	//   ....[6]....
        /*0044*/ 	.word	0xffffffff


	//   ....[7]....
        /*0048*/ 	.word	0xffffffff


	//   ....[8]....
        /*004c*/ 	.word	0xffffffff


	//   ....[9]....
        /*0050*/ 	.word	0xffffffff


	//   ....[10]....
        /*0054*/ 	.word	0xffffffff


	//   ....[11]....
        /*0058*/ 	.word	0xffffffff


	//   ....[12]....
        /*005c*/ 	.word	0xffffffff


	//   ....[13]....
        /*0060*/ 	.word	0xffffffff


	//   ....[14]....
        /*0064*/ 	.word	0xffffffff


	//   ....[15]....
        /*0068*/ 	.word	0xffffffff


	//   ....[16]....
        /*006c*/ 	.word	0xffffffff


	//   ....[17]....
        /*0070*/ 	.word	0xffffffff


	//   ....[18]....
        /*0074*/ 	.word	0xffffffff


	//   ....[19]....
        /*0078*/ 	.word	0xffffffff


	//----- nvinfo : EIATTR_COOP_GROUP_INSTR_OFFSETS
	.align		4
.L_1143:
        /*007c*/ 	.byte	0x04, 0x28
        /*007e*/ 	.short	(.L_1145 - .L_1144)


	//   ....[0]....
.L_1144:
        /*0080*/ 	.word	0x000013e0


	//   ....[1]....
        /*0084*/ 	.word	0x000013f0


	//   ....[2]....
        /*0088*/ 	.word	0x00001400


	//   ....[3]....
        /*008c*/ 	.word	0x00001410


	//   ....[4]....
        /*0090*/ 	.word	0x00001450


	//   ....[5]....
        /*0094*/ 	.word	0x00001470


	//   ....[6]....
        /*0098*/ 	.word	0x00001480


	//   ....[7]....
        /*009c*/ 	.word	0x00001490


	//   ....[8]....
        /*00a0*/ 	.word	0x000014d0


	//   ....[9]....
        /*00a4*/ 	.word	0x000014f0


	//   ....[10]....
        /*00a8*/ 	.word	0x00001500


	//   ....[11]....
        /*00ac*/ 	.word	0x00001510


	//   ....[12]....
        /*00b0*/ 	.word	0x00001540


	//   ....[13]....
        /*00b4*/ 	.word	0x00001560


	//   ....[14]....
        /*00b8*/ 	.word	0x00001580


	//   ....[15]....
        /*00bc*/ 	.word	0x00001590


	//   ....[16]....
        /*00c0*/ 	.word	0x000015c0


	//   ....[17]....
        /*00c4*/ 	.word	0x000015e0


	//   ....[18]....
        /*00c8*/ 	.word	0x00001600


	//   ....[19]....
        /*00cc*/ 	.word	0x00001610


	//----- nvinfo : EIATTR_VRC_CTA_INIT_COUNT
	.align		4
.L_1145:
        /*00d0*/ 	.byte	0x02, 0x4a
	.zero		1
	.zero		1


	//----- nvinfo : EIATTR_EXIT_INSTR_OFFSETS
	.align		4
        /*00d4*/ 	.byte	0x04, 0x1c
        /*00d6*/ 	.short	(.L_1147 - .L_1146)


	//   ....[0]....
.L_1146:
        /*00d8*/ 	.word	0x00000060


	//   ....[1]....
        /*00dc*/ 	.word	0x000016b0


	//   ....[2]....
        /*00e0*/ 	.word	0x00001840


	//----- nvinfo : EIATTR_MAX_THREADS
	.align		4
.L_1147:
        /*00e4*/ 	.byte	0x04, 0x05
        /*00e6*/ 	.short	(.L_1149 - .L_1148)
.L_1148:
        /*00e8*/ 	.word	0x00000400
        /*00ec*/ 	.word	0x00000001
        /*00f0*/ 	.word	0x00000001


	//----- nvinfo : EIATTR_CRS_STACK_SIZE
	.align		4
.L_1149:
        /*00f4*/ 	.byte	0x04, 0x1e
        /*00f6*/ 	.short	(.L_1151 - .L_1150)
.L_1150:
        /*00f8*/ 	.word	0x00000000


	//----- nvinfo : EIATTR_CBANK_PARAM_SIZE
	.align		4
.L_1151:
        /*00fc*/ 	.byte	0x03, 0x19
        /*00fe*/ 	.short	0x0128


	//----- nvinfo : EIATTR_PARAM_CBANK
	.align		4
        /*0100*/ 	.byte	0x04, 0x0a
        /*0102*/ 	.short	(.L_1153 - .L_1152)
	.align		4
.L_1152:
        /*0104*/ 	.word	index@(.nv.constant0._ZN10layer_norm40ln_parallel_residual_bwd_finalize_kernelINS_22Kernel_traits_finalizeILj1280E6__halfS2_S2_S2_fjLb0ELj1024ELj4ENS_18Kernel_traits_baseILj1280ES2_S2_S2_S2_fjLj1024EEEEELb1EEEvNS_9BwdParamsE)
        /*0108*/ 	.short	0x0380
        /*010a*/ 	.short	0x0128


	//----- nvinfo : EIATTR_SW_WAR
	.align		4
.L_1153:
        /*010c*/ 	.byte	0x04, 0x36
        /*010e*/ 	.short	(.L_1155 - .L_1154)
.L_1154:
        /*0110*/ 	.word	0x00000008
.L_1155:


//--------------------- .nv.info._ZN10layer_norm31ln_parallel_residual_bwd_kernelINS_13Kernel_traitsI6__halfS2_S2_S2_fjLj1280ELj1ELj4ELj1ELj16ENS_18Kernel_traits_baseILj1280ES2_S2_S2_S2_fjLj128EEEEELb1ELb1ELb1EEEvNS_9BwdParamsE --------------------------
	.section	.nv.info._ZN10layer_norm31ln_parallel_residual_bwd_kernelINS_13Kernel_traitsI6__halfS2_S2_S2_fjLj1280ELj1ELj4ELj1ELj16ENS_18Kernel_traits_baseILj1280ES2_S2_S2_S2_fjLj128EEEEELb1ELb1ELb1EEEvNS_9BwdParamsE,"",@"SHT_CUDA_INFO"
	.sectionflags	@""
	.align	4


	//----- nvinfo : EIATTR_CUDA_API_VERSION
	.align		4
        /*0000*/ 	.byte	0x04, 0x37
        /*0002*/ 	.short	(.L_1157 - .L_1156)
.L_1156:
        /*0004*/ 	.word	0x00000082


	//----- nvinfo : EIATTR_KPARAM_INFO
	.align		4
.L_1157:
        /*0008*/ 	.byte	0x04, 0x17
        /*000a*/ 	.short	(.L_1159 - .L_1158)
.L_1158:
        /*000c*/ 	.word	0x00000000
        /*0010*/ 	.short	0x0000
        /*0012*/ 	.short	0x0000
        /*0014*/ 	.byte	0x00, 0xf0, 0xa1, 0x04


	//----- nvinfo : EIATTR_SPARSE_MMA_MASK
	.align		4
.L_1159:
        /*0018*/ 	.byte	0x03, 0x50
        /*001a*/ 	.short	0x0000


	//----- nvinfo : EIATTR_MAXREG_COUNT
	.align		4
        /*001c*/ 	.byte	0x03, 0x1b
        /*001e*/ 	.short	0x00ff


	//----- nvinfo : EIATTR_NUM_BARRIERS
	.align		4
        /*0020*/ 	.byte	0x02, 0x4c
        /*0022*/ 	.byte	0x01
	.zero		1


	//----- nvinfo : EIATTR_ANNOTATIONS
	.align		4
        /*0024*/ 	.byte	0x04, 0x55
        /*0026*/ 	.short	(.L_1161 - .L_1160)


	//   ....[0]....
.L_1160:
        /* <DEDUP_REMOVED lines=17> */


	//----- nvinfo : EIATTR_MERCURY_ISA_VERSION
	.align		4
.L_1161:
        /*0128*/ 	.byte	0x03, 0x5f
        /*012a*/ 	.short	0x0101


	//----- nvinfo : EIATTR_COOP_GROUP_MASK_REGIDS
	.align		4
        /*012c*/ 	.byte	0x04, 0x29
        /*012e*/ 	.short	(.L_1163 - .L_1162)


	//   ....[0]....
.L_1162:
        /*0130*/ 	.word	0xffffffff


	//   ....[1]....
        /*0134*/ 	.word	0xffffffff


	//   ....[2]....
        /*0138*/ 	.word	0xffffffff


	//   ....[3]....
        /*013c*/ 	.word	0xffffffff


	//   ....[4]....
        /*0140*/ 	.word	0xffffffff


	//   ....[5]....
        /*0144*/ 	.word	0xffffffff


	//   ....[6]....
        /*0148*/ 	.word	0xffffffff


	//   ....[7]....
        /*014c*/ 	.word	0xffffffff


	//   ....[8]....
        /*0150*/ 	.word	0xffffffff


	//   ....[9]....
        /*0154*/ 	.word	0xffffffff


	//   ....[10]....
        /*0158*/ 	.word	0x050000d9


	//   ....[11]....
        /*015c*/ 	.word	0x050000d9


	//   ....[12]....
        /*0160*/ 	.word	0x050000d9


	//   ....[13]....
        /*0164*/ 	.word	0x050000d9


	//   ....[14]....
        /*0168*/ 	.word	0x050000d9


	//   ....[15]....
        /*016c*/ 	.word	0x050000d9


	//   ....[16]....
        /*0170*/ 	.word	0x050000d9


	//   ....[17]....
        /*0174*/ 	.word	0x050000d9


	//   ....[18]....
        /*0178*/ 	.word	0x050000d9


	//   ....[19]....
        /*017c*/ 	.word	0x050000d9


	//----- nvinfo : EIATTR_COOP_GROUP_INSTR_OFFSETS
	.align		4
.L_1163:
        /*0180*/ 	.byte	0x04, 0x28
        /*0182*/ 	.short	(.L_1165 - .L_1164)


	//   ....[0]....
.L_1164:
        /*0184*/ 	.word	0x00002770


	//   ....[1]....
        /*0188*/ 	.word	0x00002790


	//   ....[2]....
        /*018c*/ 	.word	0x000027b0


	//   ....[3]....
        /*0190*/ 	.word	0x000027d0


	//   ....[4]....
        /*0194*/ 	.word	0x000027f0


	//   ....[5]....
        /*0198*/ 	.word	0x00002810


	//   ....[6]....
        /*019c*/ 	.word	0x00002830


	//   ....[7]....
        /*01a0*/ 	.word	0x00002850


	//   ....[8]....
        /*01a4*/ 	.word	0x00002860


	//   ....[9]....
        /*01a8*/ 	.word	0x00002880


	//   ....[10]....
        /*01ac*/ 	.word	0x0000f2d0


	//   ....[11]....
        /*01b0*/ 	.word	0x0000f360


	//   ....[12]....
        /*01b4*/ 	.word	0x0000f3c0


	//   ....[13]....
        /*01b8*/ 	.word	0x0000f410


	//   ....[14]....
        /*01bc*/ 	.word	0x0000f470


	//   ....[15]....
        /*01c0*/ 	.word	0x0000f4c0


	//   ....[16]....
        /*01c4*/ 	.word	0x0000f520


	//   ....[17]....
        /*01c8*/ 	.word	0x0000f570


	//   ....[18]....
        /*01cc*/ 	.word	0x0000f5d0


	//   ....[19]....
        /*01d0*/ 	.word	0x0000f620


	//----- nvinfo : EIATTR_VRC_CTA_INIT_COUNT
	.align		4
.L_1165:
        /*01d4*/ 	.byte	0x02, 0x4a
	.zero		1
	.zero		1


	//----- nvinfo : EIATTR_EXIT_INSTR_OFFSETS
	.align		4
        /*01d8*/ 	.byte	0x04, 0x1c
        /*01da*/ 	.short	(.L_1167 - .L_1166)


	//   ....[0]....
.L_1166:
        /*01dc*/ 	.word	0x0000f260


	//----- nvinfo : EIATTR_MAX_THREADS
	.align		4
.L_1167:
        /*01e0*/ 	.byte	0x04, 0x05
        /*01e2*/ 	.short	(.L_1169 - .L_1168)
.L_1168:
        /*01e4*/ 	.word	0x00000080
        /*01e8*/ 	.word	0x00000001
        /*01ec*/ 	.word	0x00000001


	//----- nvinfo : EIATTR_CRS_STACK_SIZE
	.align		4
.L_1169:
        /*01f0*/ 	.byte	0x04, 0x1e
        /*01f2*/ 	.short	(.L_1171 - .L_1170)
.L_1170:
        /*01f4*/ 	.word	0x00000000


	//----- nvinfo : EIATTR_CBANK_PARAM_SIZE
	.align		4
.L_1171:
        /*01f8*/ 	.byte	0x03, 0x19
        /*01fa*/ 	.short	0x0128


	//----- nvinfo : EIATTR_PARAM_CBANK
	.align		4
        /*01fc*/ 	.byte	0x04, 0x0a
        /*01fe*/ 	.short	(.L_1173 - .L_1172)
	.align		4
.L_1172:
        /*0200*/ 	.word	index@(.nv.constant0._ZN10layer_norm31ln_parallel_residual_bwd_kernelINS_13Kernel_traitsI6__halfS2_S2_S2_fjLj1280ELj1ELj4ELj1ELj16ENS_18Kernel_traits_baseILj1280ES2_S2_S2_S2_fjLj128EEEEELb1ELb1ELb1EEEvNS_9BwdParamsE)
        /*0204*/ 	.short	0x0380
        /*0206*/ 	.short	0x0128


	//----- nvinfo : EIATTR_SW_WAR
	.align		4
.L_1173:
        /*0208*/ 	.byte	0x04, 0x36
        /*020a*/ 	.short	(.L_1175 - .L_1174)
.L_1174:
        /*020c*/ 	.word	0x00000008
.L_1175:


//--------------------- .nv.info._ZN10layer_norm31ln_parallel_residual_bwd_kernelINS_13Kernel_traitsIf13__nv_bfloat16S2_S2_fjLj1280ELj1ELj4ELj1ELj16ENS_18Kernel_traits_baseILj1280EfS2_S2_S2_fjLj128EEEEELb0ELb0ELb0EEEvNS_9BwdParamsE --------------------------
	.section	.nv.info._ZN10layer_norm31ln_parallel_residual_bwd_kernelINS_13Kernel_traitsIf13__nv_bfloat16S2_S2_fjLj1280ELj1ELj4ELj1ELj16ENS_18Kernel_traits_baseILj1280EfS2_S2_S2_fjLj128EEEEELb0ELb0ELb0EEEvNS_9BwdParamsE,"",@"SHT_CUDA_INFO"
	.sectionflags	@""
	.align	4


	//----- nvinfo : EIATTR_CUDA_API_VERSION
	.align		4
        /*0000*/ 	.byte	0x04, 0x37
        /*0002*/ 	.short	(.L_1177 - .L_1176)
.L_1176:
        /*0004*/ 	.word	0x00000082


	//----- nvinfo : EIATTR_KPARAM_INFO
	.align		4
.L_1177:
        /*0008*/ 	.byte	0x04, 0x17
        /*000a*/ 	.short	(.L_1179 - .L_1178)
.L_1178:
        /*000c*/ 	.word	0x00000000
        /*0010*/ 	.short	0x0000
        /*0012*/ 	.short	0x0000
        /*0014*/ 	.byte	0x00, 0xf0, 0xa1, 0x04


	//----- nvinfo : EIATTR_SPARSE_MMA_MASK
	.align		4
.L_1179:
        /*0018*/ 	.byte	0x03, 0x50
        /*001a*/ 	.short	0x0000


	//----- nvinfo : EIATTR_MAXREG_COUNT
	.align		4
        /*001c*/ 	.byte	0x03, 0x1b
        /*001e*/ 	.short	0x00ff


	//----- nvinfo : EIATTR_NUM_BARRIERS
	.align		4
        /*0020*/ 	.byte	0x02, 0x4c
        /*0022*/ 	.byte	0x01
	.zero		1


	//----- nvinfo : EIATTR_ANNOTATIONS
	.align		4
        /*0024*/ 	.byte	0x04, 0x55
        /*0026*/ 	.short	(.L_1181 - .L_1180)


	//   ....[0]....
.L_1180:
        /* <DEDUP_REMOVED lines=173> */


	//----- nvinfo : EIATTR_MERCURY_ISA_VERSION
	.align		4
.L_1181:
        /*0ae0*/ 	.byte	0x03, 0x5f
        /*0ae2*/ 	.short	0x0101


	//----- nvinfo : EIATTR_COOP_GROUP_MASK_REGIDS
	.align		4
        /*0ae4*/ 	.byte	0x04, 0x29
        /*0ae6*/ 	.short	(.L_1183 - .L_1182)


	//   ....[0]....
.L_1182:
        /*0ae8*/ 	.word	0xffffffff


	//   ....[1]....
        /*0aec*/ 	.word	0xffffffff


	//   ....[2]....
        /*0af0*/ 	.word	0xffffffff


	//   ....[3]....
        /*0af4*/ 	.word	0xffffffff


	//   ....[4]....
        /*0af8*/ 	.word	0xffffffff


	//   ....[5]....
        /*0afc*/ 	.word	0xffffffff


	//   ....[6]....
        /*0b00*/ 	.word	0xffffffff


	//   ....[7]....
        /*0b04*/ 	.word	0xffffffff


	//   ....[8]....
        /*0b08*/ 	.word	0xffffffff


	//   ....[9]....
        /*0b0c*/ 	.word	0xffffffff


	//   ....[10]....
        /*0b10*/ 	.word	0x05000088


	//   ....[11]....
        /*0b14*/ 	.word	0x05000088


	//   ....[12]....
        /*0b18*/ 	.word	0x05000088


	//   ....[13]....
        /*0b1c*/ 	.word	0x05000088


	//   ....[14]....
        /*0b20*/ 	.word	0x05000088


	//   ....[15]....
        /*0b24*/ 	.word	0x05000088


	//   ....[16]....
        /*0b28*/ 	.word	0x05000088


	//   ....[17]....
        /*0b2c*/ 	.word	0x05000088


	//   ....[18]....
        /*0b30*/ 	.word	0x05000088


	//   ....[19]....
        /*0b34*/ 	.word	0x05000088


	//----- nvinfo : EIATTR_COOP_GROUP_INSTR_OFFSETS
	.align		4
.L_1183:
        /*0b38*/ 	.byte	0x04, 0x28
        /*0b3a*/ 	.short	(.L_1185 - .L_1184)


	//   ....[0]....
.L_1184:
        /*0b3c*/ 	.word	0x00004b20


	//   ....[1]....
        /*0b40*/ 	.word	0x00004b40


	//   ....[2]....
        /*0b44*/ 	.word	0x00004b60


	//   ....[3]....
        /*0b48*/ 	.word	0x00004b80


	//   ....[4]....
        /*0b4c*/ 	.word	0x00004ba0


	//   ....[5]....
        /*0b50*/ 	.word	0x00004bc0


	//   ....[6]....
        /*0b54*/ 	.word	0x00004be0


	//   ....[7]....
        /*0b58*/ 	.word	0x00004c00


	//   ....[8]....
        /*0b5c*/ 	.word	0x00004c10


	//   ....[9]....
        /*0b60*/ 	.word	0x00004c30


	//   ....[10]....
        /*0b64*/ 	.word	0x0000e490


	//   ....[11]....
        /*0b68*/ 	.word	0x0000e530


	//   ....[12]....
        /*0b6c*/ 	.word	0x0000e5b0


	//   ....[13]....
        /*0b70*/ 	.word	0x0000e620


	//   ....[14]....
        /*0b74*/ 	.word	0x0000e6a0


	//   ....[15]....
        /*0b78*/ 	.word	0x0000e710


	//   ....[16]....
        /*0b7c*/ 	.word	0x0000e790


	//   ....[17]....
        /*0b80*/ 	.word	0x0000e800


	//   ....[18]....
        /*0b84*/ 	.word	0x0000e880


	//   ....[19]....
        /*0b88*/ 	.word	0x0000e8d0


	//----- nvinfo : EIATTR_VRC_CTA_INIT_COUNT
	.align		4
.L_1185:
        /*0b8c*/ 	.byte	0x02, 0x4a
	.zero		1
	.zero		1


	//----- nvinfo : EIATTR_EXIT_INSTR_OFFSETS
	.align		4
        /*0b90*/ 	.byte	0x04, 0x1c
        /*0b92*/ 	.short	(.L_1187 - .L_1186)


	//   ....[0]....
.L_1186:
        /*0b94*/ 	.word	0x0000e3a0


	//   ....[1]....
        /*0b98*/ 	.word	0x0000e420


	//----- nvinfo : EIATTR_MAX_THREADS
	.align		4
.L_1187:
        /*0b9c*/ 	.byte	0x04, 0x05
        /*0b9e*/ 	.short	(.L_1189 - .L_1188)
.L_1188:
        /*0ba0*/ 	.word	0x00000080
        /*0ba4*/ 	.word	0x00000001
        /*0ba8*/ 	.word	0x00000001


	//----- nvinfo : EIATTR_CRS_STACK_SIZE
	.align		4
.L_1189:
        /*0bac*/ 	.byte	0x04, 0x1e
        /*0bae*/ 	.short	(.L_1191 - .L_1190)
.L_1190:
        /*0bb0*/ 	.word	0x00000000


	//----- nvinfo : EIATTR_CBANK_PARAM_SIZE
	.align		4
.L_1191:
        /*0bb4*/ 	.byte	0x03, 0x19
        /*0bb6*/ 	.short	0x0128


	//----- nvinfo : EIATTR_PARAM_CBANK
	.align		4
        /*0bb8*/ 	.byte	0x04, 0x0a
        /*0bba*/ 	.short	(.L_1193 - .L_1192)
	.align		4
.L_1192:
        /*0bbc*/ 	.word	index@(.nv.constant0._ZN10layer_norm31ln_parallel_residual_bwd_kernelINS_13Kernel_traitsIf13__nv_bfloat16S2_S2_fjLj1280ELj1ELj4ELj1ELj16ENS_18Kernel_traits_baseILj1280EfS2_S2_S2_fjLj128EEEEELb0ELb0ELb0EEEvNS_9BwdParamsE)
        /*0bc0*/ 	.short	0x0380
        /*0bc2*/ 	.short	0x0128


	//----- nvinfo : EIATTR_SW_WAR
	.align		4
.L_1193:
        /*0bc4*/ 	.byte	0x04, 0x36
        /*0bc6*/ 	.short	(.L_1195 - .L_1194)
.L_1194:
        /*0bc8*/ 	.word	0x00000008
.L_1195:


//--------------------- .nv.info._ZN10layer_norm31ln_parallel_residual_bwd_kernelINS_13Kernel_traitsIf13__nv_bfloat16S2_S2_fjLj1280ELj1ELj4ELj1ELj16ENS_18Kernel_traits_baseILj1280EfS2_S2_S2_fjLj128EEEEELb0ELb0ELb1EEEvNS_9BwdParamsE --------------------------
	.section	.nv.info._ZN10layer_norm31ln_parallel_residual_bwd_kernelINS_13Kernel_traitsIf13__nv_bfloat16S2_S2_fjLj1280ELj1ELj4ELj1ELj16ENS_18Kernel_traits_baseILj1280EfS2_S2_S2_fjLj128EEEEELb0ELb0ELb1EEEvNS_9BwdParamsE,"",@"SHT_CUDA_INFO"
	.sectionflags	@""
	.align	4


	//----- nvinfo : EIATTR_CUDA_API_VERSION
	.align		4
        /*0000*/ 	.byte	0x04, 0x37
        /*0002*/ 	.short	(.L_1197 - .L_1196)
.L_1196:
        /*0004*/ 	.word	0x00000082


	//----- nvinfo : EIATTR_KPARAM_INFO
	.align		4
.L_1197:
        /*0008*/ 	.byte	0x04, 0x17
        /*000a*/ 	.short	(.L_1199 - .L_1198)
.L_1198:
        /*000c*/ 	.word	0x00000000
        /*0010*/ 	.short	0x0000
        /*0012*/ 	.short	0x0000
        /*0014*/ 	.byte	0x00, 0xf0, 0xa1, 0x04


	//----- nvinfo : EIATTR_SPARSE_MMA_MASK
	.align		4
.L_1199:
        /*0018*/ 	.byte	0x03, 0x50
        /*001a*/ 	.short	0x0000


	//----- nvinfo : EIATTR_MAXREG_COUNT
	.align		4
        /*001c*/ 	.byte	0x03, 0x1b
        /*001e*/ 	.short	0x00ff


	//----- nvinfo : EIATTR_NUM_BARRIERS
	.align		4
        /*0020*/ 	.byte	0x02, 0x4c
        /*0022*/ 	.byte	0x01
	.zero		1


	//----- nvinfo : EIATTR_ANNOTATIONS
	.align		4
        /*0024*/ 	.byte	0x04, 0x55
        /*0026*/ 	.short	(.L_1201 - .L_1200)


	//   ....[0]....
.L_1200:
        /* <DEDUP_REMOVED lines=223> */


	//----- nvinfo : EIATTR_MERCURY_ISA_VERSION
	.align		4
.L_1201:
        /*0e08*/ 	.byte	0x03, 0x5f
        /*0e0a*/ 	.short	0x0101


	//----- nvinfo : EIATTR_COOP_GROUP_MASK_REGIDS
	.align		4
        /*0e0c*/ 	.byte	0x04, 0x29
        /*0e0e*/ 	.short	(.L_1203 - .L_1202)


	//   ....[0]....
.L_1202:
        /*0e10*/ 	.word	0xffffffff


	//   ....[1]....
        /*0e14*/ 	.word	0xffffffff


	//   ....[2]....
        /*0e18*/ 	.word	0xffffffff


	//   ....[3]....
        /*0e1c*/ 	.word	0xffffffff


	//   ....[4]....
        /*0e20*/ 	.word	0xffffffff


	//   ....[5]....
        /*0e24*/ 	.word	0xffffffff


	//   ....[6]....
        /*0e28*/ 	.word	0xffffffff


	//   ....[7]....
        /*0e2c*/ 	.word	0xffffffff


	//   ....[8]....
        /*0e30*/ 	.word	0xffffffff


	//   ....[9]....
        /*0e34*/ 	.word	0xffffffff


	//   ....[10]....
        /*0e38*/ 	.word	0x050000dd


	//   ....[11]....
        /*0e3c*/ 	.word	0x050000dd


	//   ....[12]....
        /*0e40*/ 	.word	0x050000dd


	//   ....[13]....
        /*0e44*/ 	.word	0x050000dd


	//   ....[14]....
        /*0e48*/ 	.word	0x050000dd


	//   ....[15]....
        /*0e4c*/ 	.word	0x050000dd


	//   ....[16]....
        /*0e50*/ 	.word	0x050000dd


	//   ....[17]....
        /*0e54*/ 	.word	0x050000dd


	//   ....[18]....
        /*0e58*/ 	.word	0x050000dd


	//   ....[19]....
        /*0e5c*/ 	.word	0x050000dd


	//----- nvinfo : EIATTR_COOP_GROUP_INSTR_OFFSETS
	.align		4
.L_1203:
        /*0e60*/ 	.byte	0x04, 0x28
        /*0e62*/ 	.short	(.L_1205 - .L_1204)


	//   ....[0]....
.L_1204:
        /*0e64*/ 	.word	0x00004700


	//   ....[1]....
        /*0e68*/ 	.word	0x00004720


	//   ....[2]....
        /*0e6c*/ 	.word	0x00004740


	//   ....[3]....
        /*0e70*/ 	.word	0x00004760


	//   ....[4]....
        /*0e74*/ 	.word	0x00004780


	//   ....[5]....
        /*0e78*/ 	.word	0x000047a0


	//   ....[6]....
        /*0e7c*/ 	.word	0x000047c0


	//   ....[7]....
        /*0e80*/ 	.word	0x000047e0


	//   ....[8]....
        /*0e84*/ 	.word	0x000047f0


	//   ....[9]....
        /*0e88*/ 	.word	0x00004820


	//   ....[10]....
        /*0e8c*/ 	.word	0x0000d510


	//   ....[11]....
        /*0e90*/ 	.word	0x0000d5a0


	//   ....[12]....
        /*0e94*/ 	.word	0x0000d600


	//   ....[13]....
        /*0e98*/ 	.word	0x0000d650


	//   ....[14]....
        /*0e9c*/ 	.word	0x0000d6b0


	//   ....[15]....
        /*0ea0*/ 	.word	0x0000d700


	//   ....[16]....
        /*0ea4*/ 	.word	0x0000d760


	//   ....[17]....
        /*0ea8*/ 	.word	0x0000d7b0


	//   ....[18]....
        /*0eac*/ 	.word	0x0000d810


	//   ....[19]....
        /*0eb0*/ 	.word	0x0000d860


	//----- nvinfo : EIATTR_VRC_CTA_INIT_COUNT
	.align		4
.L_1205:
        /*0eb4*/ 	.byte	0x02, 0x4a
	.zero		1
	.zero		1


	//----- nvinfo : EIATTR_EXIT_INSTR_OFFSETS
	.align		4
        /*0eb8*/ 	.byte	0x04, 0x1c
        /*0eba*/ 	.short	(.L_1207 - .L_1206)


	//   ....[0]....
.L_1206:
        /*0ebc*/ 	.word	0x0000d4a0


	//----- nvinfo : EIATTR_MAX_THREADS
	.align		4
.L_1207:
        /*0ec0*/ 	.byte	0x04, 0x05
        /*0ec2*/ 	.short	(.L_1209 - .L_1208)
.L_1208:
        /*0ec4*/ 	.word	0x00000080
        /*0ec8*/ 	.word	0x00000001
        /*0ecc*/ 	.word	0x00000001


	//----- nvinfo : EIATTR_CRS_STACK_SIZE
	.align		4
.L_1209:
        /*0ed0*/ 	.byte	0x04, 0x1e
        /*0ed2*/ 	.short	(.L_1211 - .L_1210)
.L_1210:
        /*0ed4*/ 	.word	0x00000000


	//----- nvinfo : EIATTR_CBANK_PARAM_SIZE
	.align		4
.L_1211:
        /*0ed8*/ 	.byte	0x03, 0x19
        /*0eda*/ 	.short	0x0128


	//----- nvinfo : EIATTR_PARAM_CBANK
	.align		4
        /*0edc*/ 	.byte	0x04, 0x0a
        /*0ede*/ 	.short	(.L_1213 - .L_1212)
	.align		4
.L_1212:
        /*0ee0*/ 	.word	index@(.nv.constant0._ZN10layer_norm31ln_parallel_residual_bwd_kernelINS_13Kernel_traitsIf13__nv_bfloat16S2_S2_fjLj1280ELj1ELj4ELj1ELj16ENS_18Kernel_traits_baseILj1280EfS2_S2_S2_fjLj128EEEEELb0ELb0ELb1EEEvNS_9BwdParamsE)
        /*0ee4*/ 	.short	0x0380
        /*0ee6*/ 	.short	0x0128


	//----- nvinfo : EIATTR_SW_WAR
	.align		4
.L_1213:
        /*0ee8*/ 	.byte	0x04, 0x36
        /*0eea*/ 	.short	(.L_1215 - .L_1214)
.L_1214:
        /*0eec*/ 	.word	0x00000008
.L_1215:


//--------------------- .nv.info._ZN10layer_norm31ln_parallel_residual_bwd_kernelINS_13Kernel_traitsIf13__nv_bfloat16S2_S2_fjLj1280ELj1ELj4ELj1ELj16ENS_18Kernel_traits_baseILj1280EfS2_S2_S2_fjLj128EEEEELb0ELb1ELb0EEEvNS_9BwdParamsE --------------------------
	.section	.nv.info._ZN10layer_norm31ln_parallel_residual_bwd_kernelINS_13Kernel_traitsIf13__nv_bfloat16S2_S2_fjLj1280ELj1ELj4ELj1ELj16ENS_18Kernel_traits_baseILj1280EfS2_S2_S2_fjLj128EEEEELb0ELb1ELb0EEEvNS_9BwdParamsE,"",@"SHT_CUDA_INFO"
	.sectionflags	@""
	.align	4


	//----- nvinfo : EIATTR_CUDA_API_VERSION
	.align		4
        /*0000*/ 	.byte	0x04, 0x37
        /*0002*/ 	.short	(.L_1217 - .L_1216)
.L_1216:
        /*0004*/ 	.word	0x00000082


	//----- nvinfo : EIATTR_KPARAM_INFO
	.align		4
.L_1217:
        /*0008*/ 	.byte	0x04, 0x17
        /*000a*/ 	.short	(.L_1219 - .L_1218)
.L_1218:
        /*000c*/ 	.word	0x00000000
        /*0010*/ 	.short	0x0000
        /*0012*/ 	.short	0x0000
        /*0014*/ 	.byte	0x00, 0xf0, 0xa1, 0x04


	//----- nvinfo : EIATTR_SPARSE_MMA_MASK
	.align		4
.L_1219:
        /*0018*/ 	.byte	0x03, 0x50
        /*001a*/ 	.short	0x0000


	//----- nvinfo : EIATTR_MAXREG_COUNT
	.align		4
        /*001c*/ 	.byte	0x03, 0x1b
        /*001e*/ 	.short	0x00ff


	//----- nvinfo : EIATTR_NUM_BARRIERS
	.align		4
        /*0020*/ 	.byte	0x02, 0x4c
        /*0022*/ 	.byte	0x01
	.zero		1


	//----- nvinfo : EIATTR_MERCURY_ISA_VERSION
	.align		4
        /*0024*/ 	.byte	0x03, 0x5f
        /*0026*/ 	.short	0x0101


	//----- nvinfo : EIATTR_COOP_GROUP_MASK_REGIDS
	.align		4
        /*0028*/ 	.byte	0x04, 0x29
        /*002a*/ 	.short	(.L_1221 - .L_1220)


	//   ....[0]....
.L_1220:
        /*002c*/ 	.word	0xffffffff


	//   ....[1]....
        /*0030*/ 	.word	0xffffffff


	//   ....[2]....
        /*0034*/ 	.word	0xffffffff


	//   ....[3]....
        /*0038*/ 	.word	0xffffffff


	//   ....[4]....
        /*003c*/ 	.word	0xffffffff


	//   ....[5]....
        /*0040*/ 	.word	0xffffffff


	//   ....[6]....
        /*0044*/ 	.word	0xffffffff


	//   ....[7]....
        /*0048*/ 	.word	0xffffffff


	//   ....[8]....
        /*004c*/ 	.word	0xffffffff


	//   ....[9]....
        /*0050*/ 	.word	0xffffffff


	//   ....[10]....
        /*0054*/ 	.word	0x050000f6


	//   ....[11]....
        /*0058*/ 	.word	0x050000f6


	//   ....[12]....
        /*005c*/ 	.word	0x050000f6


	//   ....[13]....
        /*0060*/ 	.word	0x050000f6


	//   ....[14]....
        /*0064*/ 	.word	0x050000f6


	//   ....[15]....
        /*0068*/ 	.word	0x050000f6


	//   ....[16]....
        /*006c*/ 	.word	0x050000f6


	//   ....[17]....
        /*0070*/ 	.word	0x050000f6


	//   ....[18]....
        /*0074*/ 	.word	0x050000f6


	//   ....[19]....
        /*0078*/ 	.word	0x050000f6


	//----- nvinfo : EIATTR_COOP_GROUP_INSTR_OFFSETS
	.align		4
.L_1221:
        /*007c*/ 	.byte	0x04, 0x28
        /*007e*/ 	.short	(.L_1223 - .L_1222)


	//   ....[0]....
.L_1222:
        /*0080*/ 	.word	0x000043f0


	//   ....[1]....
        /*0084*/ 	.word	0x00004400


	//   ....[2]....
        /*0088*/ 	.word	0x00004430


	//   ....[3]....
        /*008c*/ 	.word	0x00004440


	//   ....[4]....
        /*0090*/ 	.word	0x00004470


	//   ....[5]....
        /*0094*/ 	.word	0x00004480


	//   ....[6]....
        /*0098*/ 	.word	0x000044b0


	//   ....[7]....
        /*009c*/ 	.word	0x000044c0


	//   ....[8]....
        /*00a0*/ 	.word	0x000044f0


	//   ....[9]....
        /*00a4*/ 	.word	0x00004500


	//   ....[10]....
        /*00a8*/ 	.word	0x0000c780


	//   ....[11]....
        /*00ac*/ 	.word	0x0000c820


	//   ....[12]....
        /*00b0*/ 	.word	0x0000c880


	//   ....[13]....
        /*00b4*/ 	.word	0x0000c8e0


	//   ....[14]....
        /*00b8*/ 	.word	0x0000c950


	//   ....[15]....
        /*00bc*/ 	.word	0x0000c9b0


	//   ....[16]....
        /*00c0*/ 	.word	0x0000ca20


	//   ....[17]....
        /*00c4*/ 	.word	0x0000ca80


	//   ....[18]....
        /*00c8*/ 	.word	0x0000caf0


	//   ....[19]....
        /*00cc*/ 	.word	0x0000cb50


	//----- nvinfo : EIATTR_VRC_CTA_INIT_COUNT
	.align		4
.L_1223:
        /*00d0*/ 	.byte	0x02, 0x4a
	.zero		1
	.zero		1


	//----- nvinfo : EIATTR_EXIT_INSTR_OFFSETS
	.align		4
        /*00d4*/ 	.byte	0x04, 0x1c
        /*00d6*/ 	.short	(.L_1225 - .L_1224)


	//   ....[0]....
.L_1224:
        /*00d8*/ 	.word	0x0000c6f0


	//   ....[1]....
        /*00dc*/ 	.word	0x0000c720


	//----- nvinfo : EIATTR_MAX_THREADS
	.align		4
.L_1225:
        /*00e0*/ 	.byte	0x04, 0x05
        /*00e2*/ 	.short	(.L_1227 - .L_1226)
.L_1226:
        /*00e4*/ 	.word	0x00000080
        /*00e8*/ 	.word	0x00000001
        /*00ec*/ 	.word	0x00000001


	//----- nvinfo : EIATTR_CRS_STACK_SIZE
	.align		4
.L_1227:
        /*00f0*/ 	.byte	0x04, 0x1e
        /*00f2*/ 	.short	(.L_1229 - .L_1228)
.L_1228:
        /*00f4*/ 	.word	0x00000000


	//----- nvinfo : EIATTR_CBANK_PARAM_SIZE
	.align		4
.L_1229:
        /*00f8*/ 	.byte	0x03, 0x19
        /*00fa*/ 	.short	0x0128


	//----- nvinfo : EIATTR_PARAM_CBANK
	.align		4
        /*00fc*/ 	.byte	0x04, 0x0a
        /*00fe*/ 	.short	(.L_1231 - .L_1230)
	.align		4
.L_1230:
        /*0100*/ 	.word	index@(.nv.constant0._ZN10layer_norm31ln_parallel_residual_bwd_kernelINS_13Kernel_traitsIf13__nv_bfloat16S2_S2_fjLj1280ELj1ELj4ELj1ELj16ENS_18Kernel_traits_baseILj1280EfS2_S2_S2_fjLj128EEEEELb0ELb1ELb0EEEvNS_9BwdParamsE)
        /*0104*/ 	.short	0x0380
        /*0106*/ 	.short	0x0128


	//----- nvinfo : EIATTR_SW_WAR
	.align		4
.L_1231:
        /*0108*/ 	.byte	0x04, 0x36
        /*010a*/ 	.short	(.L_1233 - .L_1232)
.L_1232:
        /*010c*/ 	.word	0x00000008
.L_1233:


//--------------------- .nv.info._ZN10layer_norm31ln_parallel_residual_bwd_kernelINS_13Kernel_traitsIf13__nv_bfloat16S2_S2_fjLj1280ELj1ELj4ELj1ELj16ENS_18Kernel_traits_baseILj1280EfS2_S2_S2_fjLj128EEEEELb0ELb1ELb1EEEvNS_9BwdParamsE --------------------------
	.section	.nv.info._ZN10layer_norm31ln_parallel_residual_bwd_kernelINS_13Kernel_traitsIf13__nv_bfloat16S2_S2_fjLj1280ELj1ELj4ELj1ELj16ENS_18Kernel_traits_baseILj1280EfS2_S2_S2_fjLj128EEEEELb0ELb1ELb1EEEvNS_9BwdParamsE,"",@"SHT_CUDA_INFO"
	.sectionflags	@""
	.align	4


	//----- nvinfo : EIATTR_CUDA_API_VERSION
	.align		4
        /*0000*/ 	.byte	0x04, 0x37
        /*0002*/ 	.short	(.L_1235 - .L_1234)
.L_1234:
        /*0004*/ 	.word	0x00000082


	//----- nvinfo : EIATTR_KPARAM_INFO
	.align		4
.L_1235:
        /*0008*/ 	.byte	0x04, 0x17
        /*000a*/ 	.short	(.L_1237 - .L_1236)
.L_1236:
        /*000c*/ 	.word	0x00000000
        /*0010*/ 	.short	0x0000
        /*0012*/ 	.short	0x0000
        /*0014*/ 	.byte	0x00, 0xf0, 0xa1, 0x04


	//----- nvinfo : EIATTR_SPARSE_MMA_MASK
	.align		4
.L_1237:
        /*0018*/ 	.byte	0x03, 0x50
        /*001a*/ 	.short	0x0000


	//----- nvinfo : EIATTR_MAXREG_COUNT
	.align		4
        /*001c*/ 	.byte	0x03, 0x1b
        /*001e*/ 	.short	0x00ff


	//----- nvinfo : EIATTR_NUM_BARRIERS
	.align		4
        /*0020*/ 	.byte	0x02, 0x4c
        /*0022*/ 	.byte	0x01
	.zero		1


	//----- nvinfo : EIATTR_ANNOTATIONS
	.align		4
        /*0024*/ 	.byte	0x04, 0x55
        /*0026*/ 	.short	(.L_1239 - .L_1238)


	//   ....[0]....
.L_1238:
        /* <DEDUP_REMOVED lines=178> */


	//----- nvinfo : EIATTR_MERCURY_ISA_VERSION
	.align		4
.L_1239:
        /*0b30*/ 	.byte	0x03, 0x5f
        /*0b32*/ 	.short	0x0101


	//----- nvinfo : EIATTR_COOP_GROUP_MASK_REGIDS
	.align		4
        /*0b34*/ 	.byte	0x04, 0x29
        /*0b36*/ 	.short	(.L_1241 - .L_1240)


	//   ....[0]....
.L_1240:
        /*0b38*/ 	.word	0xffffffff


	//   ....[1]....
        /*0b3c*/ 	.word	0xffffffff


	//   ....[2]....
        /*0b40*/ 	.word	0xffffffff


	//   ....[3]....
        /*0b44*/ 	.word	0xffffffff


	//   ....[4]....
        /*0b48*/ 	.word	0xffffffff


	//   ....[5]....
        /*0b4c*/ 	.word	0xffffffff


	//   ....[6]....
        /*0b50*/ 	.word	0xffffffff


	//   ....[7]....
        /*0b54*/ 	.word	0xffffffff


	//   ....[8]....
        /*0b58*/ 	.word	0xffffffff


	//   ....[9]....
        /*0b5c*/ 	.word	0xffffffff


	//   ....[10]....
        /*0b60*/ 	.word	0x050000ba


	//   ....[11]....
        /*0b64*/ 	.word	0x050000ba


	//   ....[12]....
        /*0b68*/ 	.word	0x050000ba


	//   ....[13]....
        /*0b6c*/ 	.word	0x050000ba


	//   ....[14]....
        /*0b70*/ 	.word	0x050000ba


	//   ....[15]....
        /*0b74*/ 	.word	0x050000ba


	//   ....[16]....
        /*0b78*/ 	.word	0x050000ba


	//   ....[17]....
        /*0b7c*/ 	.word	0x050000ba


	//   ....[18]....
        /*0b80*/ 	.word	0x050000ba


	//   ....[19]....
        /*0b84*/ 	.word	0x050000ba


	//----- nvinfo : EIATTR_COOP_GROUP_INSTR_OFFSETS
	.align		4
.L_1241:
        /*0b88*/ 	.byte	0x04, 0x28
        /*0b8a*/ 	.short	(.L_1243 - .L_1242)


	//   ....[0]....
.L_1242:
        /*0b8c*/ 	.word	0x000045b0


	//   ....[1]....
        /*0b90*/ 	.word	0x000045c0


	//   ....[2]....
        /*0b94*/ 	.word	0x00004650


	//   ....[3]....
        /*0b98*/ 	.word	0x00004660


	//   ....[4]....
        /*0b9c*/ 	.word	0x000046e0


	//   ....[5]....
        /*0ba0*/ 	.word	0x000046f0


	//   ....[6]....
        /*0ba4*/ 	.word	0x000048c0


	//   ....[7]....
        /*0ba8*/ 	.word	0x000048d0


	//   ....[8]....
        /*0bac*/ 	.word	0x00004ad0


	//   ....[9]....
        /*0bb0*/ 	.word	0x00004ae0


	//   ....[10]....
        /*0bb4*/ 	.word	0x0000c670


	//   ....[11]....
        /*0bb8*/ 	.word	0x0000c720


	//   ....[12]....
        /*0bbc*/ 	.word	0x0000c810


	//   ....[13]....
        /*0bc0*/ 	.word	0x0000c900


	//   ....[14]....
        /*0bc4*/ 	.word	0x0000c9f0


	//   ....[15]....
        /*0bc8*/ 	.word	0x0000cae0


	//   ....[16]....
        /*0bcc*/ 	.word	0x0000cbd0


	//   ....[17]....
        /*0bd0*/ 	.word	0x0000ccc0


	//   ....[18]....
        /*0bd4*/ 	.word	0x0000cdb0


	//   ....[19]....
        /*0bd8*/ 	.word	0x0000ce90


	//----- nvinfo : EIATTR_VRC_CTA_INIT_COUNT
	.align		4
.L_1243:
        /*0bdc*/ 	.byte	0x02, 0x4a
	.zero		1
	.zero		1


	//----- nvinfo : EIATTR_EXIT_INSTR_OFFSETS
	.align		4
        /*0be0*/ 	.byte	0x04, 0x1c
        /*0be2*/ 	.short	(.L_1245 - .L_1244)


	//   ....[0]....
.L_1244:
        /*0be4*/ 	.word	0x0000c600


	//----- nvinfo : EIATTR_MAX_THREADS
	.align		4
.L_1245:
        /*0be8*/ 	.byte	0x04, 0x05
        /*0bea*/ 	.short	(.L_1247 - .L_1246)
.L_1246:
        /*0bec*/ 	.word	0x00000080
        /*0bf0*/ 	.word	0x00000001
        /*0bf4*/ 	.word	0x00000001


	//----- nvinfo : EIATTR_CRS_STACK_SIZE
	.align		4
.L_1247:
        /*0bf8*/ 	.byte	0x04, 0x1e
        /*0bfa*/ 	.short	(.L_1249 - .L_1248)
.L_1248:
        /*0bfc*/ 	.word	0x00000000


	//----- nvinfo : EIATTR_CBANK_PARAM_SIZE
	.align		4
.L_1249:
        /*0c00*/ 	.byte	0x03, 0x19
        /*0c02*/ 	.short	0x0128


	//----- nvinfo : EIATTR_PARAM_CBANK
	.align		4
        /*0c04*/ 	.byte	0x04, 0x0a
        /*0c06*/ 	.short	(.L_1251 - .L_1250)
	.align		4
.L_1250:
        /*0c08*/ 	.word	index@(.nv.constant0._ZN10layer_norm31ln_parallel_residual_bwd_kernelINS_13Kernel_traitsIf13__nv_bfloat16S2_S2_fjLj1280ELj1ELj4ELj1ELj16ENS_18Kernel_traits_baseILj1280EfS2_S2_S2_fjLj128EEEEELb0ELb1ELb1EEEvNS_9BwdParamsE)
        /*0c0c*/ 	.short	0x0380
        /*0c0e*/ 	.short	0x0128


	//----- nvinfo : EIATTR_SW_WAR
	.align		4
.L_1251:
        /*0c10*/ 	.byte	0x04, 0x36
        /*0c12*/ 	.short	(.L_1253 - .L_1252)
.L_1252:
        /*0c14*/ 	.word	0x00000008
.L_1253:


//--------------------- .nv.info._ZN10layer_norm31ln_parallel_residual_bwd_kernelINS_13Kernel_traitsIf13__nv_bfloat16S2_S2_fjLj1280ELj1ELj4ELj1ELj16ENS_18Kernel_traits_baseILj1280EfS2_S2_S2_fjLj128EEEEELb1ELb0ELb0EEEvNS_9BwdParamsE --------------------------
	.section	.nv.info._ZN10layer_norm31ln_parallel_residual_bwd_kernelINS_13Kernel_traitsIf13__nv_bfloat16S2_S2_fjLj1280ELj1ELj4ELj1ELj16ENS_18Kernel_traits_baseILj1280EfS2_S2_S2_fjLj128EEEEELb1ELb0ELb0EEEvNS_9BwdParamsE,"",@"SHT_CUDA_INFO"
	.sectionflags	@""
	.align	4


	//----- nvinfo : EIATTR_CUDA_API_VERSION
	.align		4
        /*0000*/ 	.byte	0x04, 0x37
        /*0002*/ 	.short	(.L_1255 - .L_1254)
.L_1254:
        /*0004*/ 	.word	0x00000082


	//----- nvinfo : EIATTR_KPARAM_INFO
	.align		4
.L_1255:
        /*0008*/ 	.byte	0x04, 0x17
        /*000a*/ 	.short	(.L_1257 - .L_1256)
.L_1256:
        /*000c*/ 	.word	0x00000000
        /*0010*/ 	.short	0x0000
        /*0012*/ 	.short	0x0000
        /*0014*/ 	.byte	0x00, 0xf0, 0xa1, 0x04


	//----- nvinfo : EIATTR_SPARSE_MMA_MASK
	.align		4
.L_1257:
        /*0018*/ 	.byte	0x03, 0x50
        /*001a*/ 	.short	0x0000


	//----- nvinfo : EIATTR_MAXREG_COUNT
	.align		4
        /*001c*/ 	.byte	0x03, 0x1b
        /*001e*/ 	.short	0x00ff


	//----- nvinfo : EIATTR_NUM_BARRIERS
	.align		4
        /*0020*/ 	.byte	0x02, 0x4c
        /*0022*/ 	.byte	0x01
	.zero		1


	//----- nvinfo : EIATTR_ANNOTATIONS
	.align		4
        /*0024*/ 	.byte	0x04, 0x55
        /*0026*/ 	.short	(.L_1259 - .L_1258)


	//   ....[0]....
.L_1258:
        /* <DEDUP_REMOVED lines=223> */


	//----- nvinfo : EIATTR_MERCURY_ISA_VERSION
	.align		4
.L_1259:
        /*0e00*/ 	.byte	0x03, 0x5f
        /*0e02*/ 	.short	0x0101


	//----- nvinfo : EIATTR_COOP_GROUP_MASK_REGIDS
	.align		4
        /*0e04*/ 	.byte	0x04, 0x29
        /*0e06*/ 	.short	(.L_1261 - .L_1260)


	//   ....[0]....
.L_1260:
        /*0e08*/ 	.word	0xffffffff


	//   ....[1]....
        /*0e0c*/ 	.word	0xffffffff


	//   ....[2]....
        /*0e10*/ 	.word	0xffffffff


	//   ....[3]....
        /*0e14*/ 	.word	0xffffffff


	//   ....[4]....
        /*0e18*/ 	.word	0xffffffff


	//   ....[5]....
        /*0e1c*/ 	.word	0xffffffff


	//   ....[6]....
        /*0e20*/ 	.word	0xffffffff


	//   ....[7]....
        /*0e24*/ 	.word	0xffffffff


	//   ....[8]....
        /*0e28*/ 	.word	0xffffffff


	//   ....[9]....
        /*0e2c*/ 	.word	0xffffffff


	//   ....[10]....
        /*0e30*/ 	.word	0x0500007c


	//   ....[11]....
        /*0e34*/ 	.word	0x0500007c


	//   ....[12]....
        /*0e38*/ 	.word	0x0500007c


	//   ....[13]....
        /*0e3c*/ 	.word	0x0500007c


	//   ....[14]....
        /*0e40*/ 	.word	0x0500007c


	//   ....[15]....
        /*0e44*/ 	.word	0x0500007c


	//   ....[16]....
        /*0e48*/ 	.word	0x0500007c


	//   ....[17]....
        /*0e4c*/ 	.word	0x0500007c


	//   ....[18]....
        /*0e50*/ 	.word	0x0500007c


	//   ....[19]....
        /*0e54*/ 	.word	0x0500007c


	//----- nvinfo : EIATTR_COOP_GROUP_INSTR_OFFSETS
	.align		4
.L_1261:
        /*0e58*/ 	.byte	0x04, 0x28
        /*0e5a*/ 	.short	(.L_1263 - .L_1262)


	//   ....[0]....
.L_1262:
        /*0e5c*/ 	.word	0x00005170


	//   ....[1]....
        /*0e60*/ 	.word	0x00005190


	//   ....[2]....
        /*0e64*/ 	.word	0x000051b0


	//   ....[3]....
        /*0e68*/ 	.word	0x000051d0


	//   ....[4]....
        /*0e6c*/ 	.word	0x000051f0


	//   ....[5]....
        /*0e70*/ 	.word	0x00005210


	//   ....[6]....
        /*0e74*/ 	.word	0x00005230


	//   ....[7]....
        /*0e78*/ 	.word	0x00005250


	//   ....[8]....
        /*0e7c*/ 	.word	0x00005260


	//   ....[9]....
        /*0e80*/ 	.word	0x00005280


	//   ....[10]....
        /*0e84*/ 	.word	0x00013f40


	//   ....[11]....
        /*0e88*/ 	.word	0x00013fe0


	//   ....[12]....
        /*0e8c*/ 	.word	0x00014060


	//   ....[13]....
        /*0e90*/ 	.word	0x000140d0


	//   ....[14]....
        /*0e94*/ 	.word	0x00014150


	//   ....[15]....
        /*0e98*/ 	.word	0x000141c0


	//   ....[16]....
        /*0e9c*/ 	.word	0x00014240


	//   ....[17]....
        /*0ea0*/ 	.word	0x000142b0


	//   ....[18]....
        /*0ea4*/ 	.word	0x00014330


	//   ....[19]....
        /*0ea8*/ 	.word	0x00014380


	//----- nvinfo : EIATTR_VRC_CTA_INIT_COUNT
	.align		4
.L_1263:
        /*0eac*/ 	.byte	0x02, 0x4a
	.zero		1
	.zero		1


	//----- nvinfo : EIATTR_EXIT_INSTR_OFFSETS
	.align		4
        /*0eb0*/ 	.byte	0x04, 0x1c
        /*0eb2*/ 	.short	(.L_1265 - .L_1264)


	//   ....[0]....
.L_1264:
        /*0eb4*/ 	.word	0x00013e50


	//   ....[1]....
        /*0eb8*/ 	.word	0x00013ed0


	//----- nvinfo : EIATTR_MAX_THREADS
	.align		4
.L_1265:
        /*0ebc*/ 	.byte	0x04, 0x05
        /*0ebe*/ 	.short	(.L_1267 - .L_1266)
.L_1266:
        /*0ec0*/ 	.word	0x00000080
        /*0ec4*/ 	.word	0x00000001
        /*0ec8*/ 	.word	0x00000001


	//----- nvinfo : EIATTR_CRS_STACK_SIZE
	.align		4
.L_1267:
        /*0ecc*/ 	.byte	0x04, 0x1e
        /*0ece*/ 	.short	(.L_1269 - .L_1268)
.L_1268:
        /*0ed0*/ 	.word	0x00000000


	//----- nvinfo : EIATTR_CBANK_PARAM_SIZE
	.align		4
.L_1269:
        /*0ed4*/ 	.byte	0x03, 0x19
        /*0ed6*/ 	.short	0x0128


	//----- nvinfo : EIATTR_PARAM_CBANK
	.align		4
        /*0ed8*/ 	.byte	0x04, 0x0a
        /*0eda*/ 	.short	(.L_1271 - .L_1270)
	.align		4
.L_1270:
        /*0edc*/ 	.word	index@(.nv.constant0._ZN10layer_norm31ln_parallel_residual_bwd_kernelINS_13Kernel_traitsIf13__nv_bfloat16S2_S2_fjLj1280ELj1ELj4ELj1ELj16ENS_18Kernel_traits_baseILj1280EfS2_S2_S2_fjLj128EEEEELb1ELb0ELb0EEEvNS_9BwdParamsE)
        /*0ee0*/ 	.short	0x0380
        /*0ee2*/ 	.short	0x0128


	//----- nvinfo : EIATTR_SW_WAR
	.align		4
.L_1271:
        /*0ee4*/ 	.byte	0x04, 0x36
        /*0ee6*/ 	.short	(.L_1273 - .L_1272)
.L_1272:
        /*0ee8*/ 	.word	0x00000008
.L_1273:


//--------------------- .nv.info._ZN10layer_norm31ln_parallel_residual_bwd_kernelINS_13Kernel_traitsIf13__nv_bfloat16S2_S2_fjLj1280ELj1ELj4ELj1ELj16ENS_18Kernel_traits_baseILj1280EfS2_S2_S2_fjLj128EEEEELb1ELb0ELb1EEEvNS_9BwdParamsE --------------------------
	.section	.nv.info._ZN10layer_norm31ln_parallel_residual_bwd_kernelINS_13Kernel_traitsIf13__nv_bfloat16S2_S2_fjLj1280ELj1ELj4ELj1ELj16ENS_18Kernel_traits_baseILj1280EfS2_S2_S2_fjLj128EEEEELb1ELb0ELb1EEEvNS_9BwdParamsE,"",@"SHT_CUDA_INFO"
	.sectionflags	@""
	.align	4


	//----- nvinfo : EIATTR_CUDA_API_VERSION
	.align		4
        /*0000*/ 	.byte	0x04, 0x37
        /*0002*/ 	.short	(.L_1275 - .L_1274)
.L_1274:
        /*0004*/ 	.word	0x00000082


	//----- nvinfo : EIATTR_KPARAM_INFO
	.align		4
.L_1275:
        /*0008*/ 	.byte	0x04, 0x17
        /*000a*/ 	.short	(.L_1277 - .L_1276)
.L_1276:
        /*000c*/ 	.word	0x00000000
        /*0010*/ 	.short	0x0000
        /*0012*/ 	.short	0x0000
        /*0014*/ 	.byte	0x00, 0xf0, 0xa1, 0x04


	//----- nvinfo : EIATTR_SPARSE_MMA_MASK
	.align		4
.L_1277:
        /*0018*/ 	.byte	0x03, 0x50
        /*001a*/ 	.short	0x0000


	//----- nvinfo : EIATTR_MAXREG_COUNT
	.align		4
        /*001c*/ 	.byte	0x03, 0x1b
        /*001e*/ 	.short	0x00ff


	//----- nvinfo : EIATTR_NUM_BARRIERS
	.align		4
        /*0020*/ 	.byte	0x02, 0x4c
        /*0022*/ 	.byte	0x01
	.zero		1


	//----- nvinfo : EIATTR_ANNOTATIONS
	.align		4
        /*0024*/ 	.byte	0x04, 0x55
        /*0026*/ 	.short	(.L_1279 - .L_1278)


	//   ....[0]....
.L_1278:
        /* <DEDUP_REMOVED lines=270> */


	//----- nvinfo : EIATTR_MERCURY_ISA_VERSION
	.align		4
.L_1279:
        /*10f8*/ 	.byte	0x03, 0x5f
        /*10fa*/ 	.short	0x0101


	//----- nvinfo : EIATTR_COOP_GROUP_MASK_REGIDS
	.align		4
        /*10fc*/ 	.byte	0x04, 0x29
        /*10fe*/ 	.short	(.L_1281 - .L_1280)


	//   ....[0]....
.L_1280:
        /*1100*/ 	.word	0xffffffff


	//   ....[1]....
        /*1104*/ 	.word	0xffffffff


	//   ....[2]....
        /*1108*/ 	.word	0xffffffff


	//   ....[3]....
        /*110c*/ 	.word	0xffffffff


	//   ....[4]....
        /*1110*/ 	.word	0xffffffff


	//   ....[5]....
        /*1114*/ 	.word	0xffffffff


	//   ....[6]....
        /*1118*/ 	.word	0xffffffff


	//   ....[7]....
        /*111c*/ 	.word	0xffffffff


	//   ....[8]....
        /*1120*/ 	.word	0xffffffff


	//   ....[9]....
        /*1124*/ 	.word	0xffffffff


	//   ....[10]....
        /*1128*/ 	.word	0x050000f2


	//   ....[11]....
        /*112c*/ 	.word	0x050000f2


	//   ....[12]....
        /*1130*/ 	.word	0x050000f2


	//   ....[13]....
        /*1134*/ 	.word	0x050000f2


	//   ....[14]....
        /*1138*/ 	.word	0x050000f2


	//   ....[15]....
        /*113c*/ 	.word	0x050000f2


	//   ....[16]....
        /*1140*/ 	.word	0x050000f2


	//   ....[17]....
        /*1144*/ 	.word	0x050000f2


	//   ....[18]....
        /*1148*/ 	.word	0x050000f2


	//   ....[19]....
        /*114c*/ 	.word	0x050000f2


	//----- nvinfo : EIATTR_COOP_GROUP_INSTR_OFFSETS
	.align		4
.L_1281:
        /*1150*/ 	.byte	0x04, 0x28
        /*1152*/ 	.short	(.L_1283 - .L_1282)


	//   ....[0]....
.L_1282:
        /*1154*/ 	.word	0x00004c40


	//   ....[1]....
        /*1158*/ 	.word	0x00004c80


	//   ....[2]....
        /*115c*/ 	.word	0x00004d20


	//   ....[3]....
        /*1160*/ 	.word	0x00004d40


	//   ....[4]....
        /*1164*/ 	.word	0x00004d60


	//   ....[5]....
        /*1168*/ 	.word	0x00004d80


	//   ....[6]....
        /*116c*/ 	.word	0x00004da0


	//   ....[7]....
        /*1170*/ 	.word	0x00004dc0


	//   ....[8]....
        /*1174*/ 	.word	0x00004dd0


	//   ....[9]....
        /*1178*/ 	.word	0x00004df0


	//   ....[10]....
        /*117c*/ 	.word	0x00012f20


	//   ....[11]....
        /*1180*/ 	.word	0x00013000


	//   ....[12]....
        /*1184*/ 	.word	0x000130c0


	//   ....[13]....
        /*1188*/ 	.word	0x00013120


	//   ....[14]....
        /*118c*/ 	.word	0x00013190


	//   ....[15]....
        /*1190*/ 	.word	0x000131f0


	//   ....[16]....
        /*1194*/ 	.word	0x00013260


	//   ....[17]....
        /*1198*/ 	.word	0x000132c0


	//   ....[18]....
        /*119c*/ 	.word	0x00013330


	//   ....[19]....
        /*11a0*/ 	.word	0x00013390


	//----- nvinfo : EIATTR_VRC_CTA_INIT_COUNT
	.align		4
.L_1283:
        /*11a4*/ 	.byte	0x02, 0x4a
	.zero		1
	.zero		1


	//----- nvinfo : EIATTR_EXIT_INSTR_OFFSETS
	.align		4
        /*11a8*/ 	.byte	0x04, 0x1c
        /*11aa*/ 	.short	(.L_1285 - .L_1284)


	//   ....[0]....
.L_1284:
        /*11ac*/ 	.word	0x00012ec0


	//----- nvinfo : EIATTR_MAX_THREADS
	.align		4
.L_1285:
        /*11b0*/ 	.byte	0x04, 0x05
        /*11b2*/ 	.short	(.L_1287 - .L_1286)
.L_1286:
        /*11b4*/ 	.word	0x00000080
        /*11b8*/ 	.word	0x00000001
        /*11bc*/ 	.word	0x00000001


	//----- nvinfo : EIATTR_CRS_STACK_SIZE
	.align		4
.L_1287:
        /*11c0*/ 	.byte	0x04, 0x1e
        /*11c2*/ 	.short	(.L_1289 - .L_1288)
.L_1288:
        /*11c4*/ 	.word	0x00000000


	//----- nvinfo : EIATTR_CBANK_PARAM_SIZE
	.align		4
.L_1289:
        /*11c8*/ 	.byte	0x03, 0x19
        /*11ca*/ 	.short	0x0128


	//----- nvinfo : EIATTR_PARAM_CBANK
	.align		4
        /*11cc*/ 	.byte	0x04, 0x0a
        /*11ce*/ 	.short	(.L_1291 - .L_1290)
	.align		4
.L_1290:
        /*11d0*/ 	.word	index@(.nv.constant0._ZN10layer_norm31ln_parallel_residual_bwd_kernelINS_13Kernel_traitsIf13__nv_bfloat16S2_S2_fjLj1280ELj1ELj4ELj1ELj16ENS_18Kernel_traits_baseILj1280EfS2_S2_S2_fjLj128EEEEELb1ELb0ELb1EEEvNS_9BwdParamsE)
        /*11d4*/ 	.short	0x0380
        /*11d6*/ 	.short	0x0128


	//----- nvinfo : EIATTR_SW_WAR
	.align		4
.L_1291:
        /*11d8*/ 	.byte	0x04, 0x36
        /*11da*/ 	.short	(.L_1293 - .L_1292)
.L_1292:
        /*11dc*/ 	.word	0x00000008
.L_1293:


//--------------------- .nv.info._ZN10layer_norm22ln_bwd_finalize_kernelINS_22Kernel_traits_finalizeILj1280Ef13__nv_bfloat16S2_S2_fjLb0ELj1024ELj4ENS_18Kernel_traits_baseILj1280EfS2_S2_S2_fjLj1024EEEEELb0ELb0EEEvNS_9BwdParamsE --------------------------
	.section	.nv.info._ZN10layer_norm22ln_bwd_finalize_kernelINS_22Kernel_traits_finalizeILj1280Ef13__nv_bfloat16S2_S2_fjLb0ELj1024ELj4ENS_18Kernel_traits_baseILj1280EfS2_S2_S2_fjLj1024EEEEELb0ELb0EEEvNS_9BwdParamsE,"",@"SHT_CUDA_INFO"
	.sectionflags	@""
	.align	4


	//----- nvinfo : EIATTR_CUDA_API_VERSION
	.align		4
        /*0000*/ 	.byte	0x04, 0x37
        /*0002*/ 	.short	(.L_1295 - .L_1294)
.L_1294:
        /*0004*/ 	.word	0x00000082


	//----- nvinfo : EIATTR_KPARAM_INFO
	.align		4
.L_1295:
        /*0008*/ 	.byte	0x04, 0x17
        /*000a*/ 	.short	(.L_1297 - .L_1296)
.L_1296:
        /*000c*/ 	.word	0x00000000
        /*0010*/ 	.short	0x0000
        /*0012*/ 	.short	0x0000
        /*0014*/ 	.byte	0x00, 0xf0, 0xa1, 0x04


	//----- nvinfo : EIATTR_SPARSE_MMA_MASK
	.align		4
.L_1297:
        /*0018*/ 	.byte	0x03, 0x50
        /*001a*/ 	.short	0x0000


	//----- nvinfo : EIATTR_MAXREG_COUNT
	.align		4
        /*001c*/ 	.byte	0x03, 0x1b
        /*001e*/ 	.short	0x0040


	//----- nvinfo : EIATTR_NUM_BARRIERS
	.align		4
        /*0020*/ 	.byte	0x02, 0x4c
        /*0022*/ 	.byte	0x01
	.zero		1


	//----- nvinfo : EIATTR_MERCURY_ISA_VERSION
	.align		4
        /*0024*/ 	.byte	0x03, 0x5f
        /*0026*/ 	.short	0x0101


	//----- nvinfo : EIATTR_COOP_GROUP_MASK_REGIDS
	.align		4
        /*0028*/ 	.byte	0x04, 0x29
        /*002a*/ 	.short	(.L_1299 - .L_1298)


	//   ....[0]....
.L_1298:
        /*002c*/ 	.word	0xffffffff


	//   ....[1]....
        /*0030*/ 	.word	0xffffffff


	//   ....[2]....
        /*0034*/ 	.word	0xffffffff


	//   ....[3]....
        /*0038*/ 	.word	0xffffffff


	//   ....[4]....
        /*003c*/ 	.word	0xffffffff


	//   ....[5]....
        /*0040*/ 	.word	0xffffffff


	//   ....[6]....
        /*0044*/ 	.word	0xffffffff


	//   ....[7]....
        /*0048*/ 	.word	0xffffffff


	//   ....[8]....
        /*004c*/ 	.word	0xffffffff


	//   ....[9]....
        /*0050*/ 	.word	0xffffffff


	//----- nvinfo : EIATTR_COOP_GROUP_INSTR_OFFSETS
	.align		4
.L_1299:
        /*0054*/ 	.byte	0x04, 0x28
        /*0056*/ 	.short	(.L_1301 - .L_1300)


	//   ....[0]....
.L_1300:
        /*0058*/ 	.word	0x00001550


	//   ....[1]....
        /*005c*/ 	.word	0x00001560


	//   ....[2]....
        /*0060*/ 	.word	0x00001590


	//   ....[3]....
        /*0064*/ 	.word	0x000015a0


	//   ....[4]....
        /*0068*/ 	.word	0x000015d0


	//   ....[5]....
        /*006c*/ 	.word	0x000015e0


	//   ....[6]....
        /*0070*/ 	.word	0x00001610


	//   ....[7]....
        /*0074*/ 	.word	0x00001630


	//   ....[8]....
        /*0078*/ 	.word	0x00001680


	//   ....[9]....
        /*007c*/ 	.word	0x00001690


	//----- nvinfo : EIATTR_VRC_CTA_INIT_COUNT
	.align		4
.L_1301:
        /*0080*/ 	.byte	0x02, 0x4a
	.zero		1
	.zero		1


	//----- nvinfo : EIATTR_EXIT_INSTR_OFFSETS
	.align		4
        /*0084*/ 	.byte	0x04, 0x1c
        /*0086*/ 	.short	(.L_1303 - .L_1302)


	//   ....[0]....
.L_1302:
        /*0088*/ 	.word	0x00000060


	//   ....[1]....
        /*008c*/ 	.word	0x000016f0


	//   ....[2]....
        /*0090*/ 	.word	0x00001720


	//   ....[3]....
        /*0094*/ 	.word	0x000017c0


	//----- nvinfo : EIATTR_MAX_THREADS
	.align		4
.L_1303:
        /*0098*/ 	.byte	0x04, 0x05
        /*009a*/ 	.short	(.L_1305 - .L_1304)
.L_1304:
        /*009c*/ 	.word	0x00000400
        /*00a0*/ 	.word	0x00000001
        /*00a4*/ 	.word	0x00000001


	//----- nvinfo : EIATTR_CRS_STACK_SIZE
	.align		4
.L_1305:
        /*00a8*/ 	.byte	0x04, 0x1e
        /*00aa*/ 	.short	(.L_1307 - .L_1306)
.L_1306:
        /*00ac*/ 	.word	0x00000000


	//----- nvinfo : EIATTR_CBANK_PARAM_SIZE
	.align		4
.L_1307:
        /*00b0*/ 	.byte	0x03, 0x19
        /*00b2*/ 	.short	0x0128


	//----- nvinfo : EIATTR_PARAM_CBANK
	.align		4
        /*00b4*/ 	.byte	0x04, 0x0a
        /*00b6*/ 	.short	(.L_1309 - .L_1308)
	.align		4
.L_1308:
        /*00b8*/ 	.word	index@(.nv.constant0._ZN10layer_norm22ln_bwd_finalize_kernelINS_22Kernel_traits_finalizeILj1280Ef13__nv_bfloat16S2_S2_fjLb0ELj1024ELj4ENS_18Kernel_traits_baseILj1280EfS2_S2_S2_fjLj1024EEEEELb0ELb0EEEvNS_9BwdParamsE)
        /*00bc*/ 	.short	0x0380
        /*00be*/ 	.short	0x0128


	//----- nvinfo : EIATTR_SW_WAR
	.align		4
.L_1309:
        /*00c0*/ 	.byte	0x04, 0x36
        /*00c2*/ 	.short	(.L_1311 - .L_1310)
.L_1310:
        /*00c4*/ 	.word	0x00000008
.L_1311:


//--------------------- .nv.info._ZN10layer_norm40ln_parallel_residual_bwd_finalize_kernelINS_22Kernel_traits_finalizeILj1280Ef13__nv_bfloat16S2_S2_fjLb0ELj1024ELj4ENS_18Kernel_traits_baseILj1280EfS2_S2_S2_fjLj1024EEEEELb0EEEvNS_9BwdParamsE --------------------------
	.section	.nv.info._ZN10layer_norm40ln_parallel_residual_bwd_finalize_kernelINS_22Kernel_traits_finalizeILj1280Ef13__nv_bfloat16S2_S2_fjLb0ELj1024ELj4ENS_18Kernel_traits_baseILj1280EfS2_S2_S2_fjLj1024EEEEELb0EEEvNS_9BwdParamsE,"",@"SHT_CUDA_INFO"
	.sectionflags	@""
	.align	4


	//----- nvinfo : EIATTR_CUDA_API_VERSION
	.align		4
        /*0000*/ 	.byte	0x04, 0x37
        /*0002*/ 	.short	(.L_1313 - .L_1312)
.L_1312:
        /*0004*/ 	.word	0x00000082


	//----- nvinfo : EIATTR_KPARAM_INFO
	.align		4
.L_1313:
        /*0008*/ 	.byte	0x04, 0x17
        /*000a*/ 	.short	(.L_1315 - .L_1314)
.L_1314:
        /*000c*/ 	.word	0x00000000
        /*0010*/ 	.short	0x0000
        /*0012*/ 	.short	0x0000
        /*0014*/ 	.byte	0x00, 0xf0, 0xa1, 0x04


	//----- nvinfo : EIATTR_SPARSE_MMA_MASK
	.align		4
.L_1315:
        /*0018*/ 	.byte	0x03, 0x50
        /*001a*/ 	.short	0x0000


	//----- nvinfo : EIATTR_MAXREG_COUNT
	.align		4
        /*001c*/ 	.byte	0x03, 0x1b
        /*001e*/ 	.short	0x0040


	//----- nvinfo : EIATTR_NUM_BARRIERS
	.align		4
        /*0020*/ 	.byte	0x02, 0x4c
        /*0022*/ 	.byte	0x01
	.zero		1


	//----- nvinfo : EIATTR_MERCURY_ISA_VERSION
	.align		4
        /*0024*/ 	.byte	0x03, 0x5f
        /*0026*/ 	.short	0x0101


	//----- nvinfo : EIATTR_COOP_GROUP_MASK_REGIDS
	.align		4
        /*0028*/ 	.byte	0x04, 0x29
        /*002a*/ 	.short	(.L_1317 - .L_1316)


	//   ....[0]....
.L_1316:
        /*002c*/ 	.word	0xffffffff


	//   ....[1]....
        /*0030*/ 	.word	0xffffffff


	//   ....[2]....
        /*0034*/ 	.word	0xffffffff


	//   ....[3]....
        /*0038*/ 	.word	0xffffffff


	//   ....[4]....
        /*003c*/ 	.word	0xffffffff


	//   ....[5]....
        /*0040*/ 	.word	0xffffffff


	//   ....[6]....
        /*0044*/ 	.word	0xffffffff


	//   ....[7]....
        /*0048*/ 	.word	0xffffffff


	//   ....[8]....
        /*004c*/ 	.word	0xffffffff


	//   ....[9]....
        /*0050*/ 	.word	0xffffffff


	//   ....[10]....
        /*0054*/ 	.word	0xffffffff


	//   ....[11]....
        /*0058*/ 	.word	0xffffffff


	//   ....[12]....
        /*005c*/ 	.word	0xffffffff


	//   ....[13]....
        /*0060*/ 	.word	0xffffffff


	//   ....[14]....
        /*0064*/ 	.word	0xffffffff


	//   ....[15]....
        /*0068*/ 	.word	0xffffffff


	//   ....[16]....
        /*006c*/ 	.word	0xffffffff


	//   ....[17]....
        /*0070*/ 	.word	0xffffffff


	//   ....[18]....
        /*0074*/ 	.word	0xffffffff


	//   ....[19]....
        /*0078*/ 	.word	0xffffffff


	//----- nvinfo : EIATTR_COOP_GROUP_INSTR_OFFSETS
	.align		4
.L_1317:
        /*007c*/ 	.byte	0x04, 0x28
        /*007e*/ 	.short	(.L_1319 - .L_1318)


	//   ....[0]....
.L_1318:
        /*0080*/ 	.word	0x000013a0


	//   ....[1]....
        /*0084*/ 	.word	0x000013b0


	//   ....[2]....
        /*0088*/ 	.word	0x000013c0


	//   ....[3]....
        /*008c*/ 	.word	0x000013d0


	//   ....[4]....
        /*0090*/ 	.word	0x00001410


	//   ....[5]....
        /*0094*/ 	.word	0x00001430


	//   ....[6]....
        /*0098*/ 	.word	0x00001440


	//   ....[7]....
        /*009c*/ 	.word	0x00001450


	//   ....[8]....
        /*00a0*/ 	.word	0x00001480


	//   ....[9]....
        /*00a4*/ 	.word	0x000014b0


	//   ....[10]....
        /*00a8*/ 	.word	0x000014e0


	//   ....[11]....
        /*00ac*/ 	.word	0x000014f0


	//   ....[12]....
        /*00b0*/ 	.word	0x00001520


	//   ....[13]....
        /*00b4*/ 	.word	0x00001540


	//   ....[14]....
        /*00b8*/ 	.word	0x00001560


	//   ....[15]....
        /*00bc*/ 	.word	0x00001570


	//   ....[16]....
        /*00c0*/ 	.word	0x000015b0


	//   ....[17]....
        /*00c4*/ 	.word	0x000015e0


	//   ....[18]....
        /*00c8*/ 	.word	0x00001600


	//   ....[19]....
        /*00cc*/ 	.word	0x00001610


	//----- nvinfo : EIATTR_VRC_CTA_INIT_COUNT
	.align		4
.L_1319:
        /*00d0*/ 	.byte	0x02, 0x4a
	.zero		1
	.zero		1


	//----- nvinfo : EIATTR_EXIT_INSTR_OFFSETS
	.align		4
        /*00d4*/ 	.byte	0x04, 0x1c
        /*00d6*/ 	.short	(.L_1321 - .L_1320)


	//   ....[0]....
.L_1320:
        /*00d8*/ 	.word	0x00000060


	//   ....[1]....
        /*00dc*/ 	.word	0x000016c0


	//   ....[2]....
        /*00e0*/ 	.word	0x000016f0


	//   ....[3]....
        /*00e4*/ 	.word	0x00001810


	//----- nvinfo : EIATTR_MAX_THREADS
	.align		4
.L_1321:
        /*00e8*/ 	.byte	0x04, 0x05
        /*00ea*/ 	.short	(.L_1323 - .L_1322)
.L_1322:
        /*00ec*/ 	.word	0x00000400
        /*00f0*/ 	.word	0x00000001
        /*00f4*/ 	.word	0x00000001


	//----- nvinfo : EIATTR_CRS_STACK_SIZE
	.align		4
.L_1323:
        /*00f8*/ 	.byte	0x04, 0x1e
        /*00fa*/ 	.short	(.L_1325 - .L_1324)
.L_1324:
        /*00fc*/ 	.word	0x00000000


	//----- nvinfo : EIATTR_CBANK_PARAM_SIZE
	.align		4
.L_1325:
        /*0100*/ 	.byte	0x03, 0x19
        /*0102*/ 	.short	0x0128


	//----- nvinfo : EIATTR_PARAM_CBANK
	.align		4
        /*0104*/ 	.byte	0x04, 0x0a
        /*0106*/ 	.short	(.L_1327 - .L_1326)
	.align		4
.L_1326:
        /*0108*/ 	.word	index@(.nv.constant0._ZN10layer_norm40ln_parallel_residual_bwd_finalize_kernelINS_22Kernel_traits_finalizeILj1280Ef13__nv_bfloat16S2_S2_fjLb0ELj1024ELj4ENS_18Kernel_traits_baseILj1280EfS2_S2_S2_fjLj1024EEEEELb0EEEvNS_9BwdParamsE)
        /*010c*/ 	.short	0x0380
        /*010e*/ 	.short	0x0128


	//----- nvinfo : EIATTR_SW_WAR
	.align		4
.L_1327:
        /*0110*/ 	.byte	0x04, 0x36
        /*0112*/ 	.short	(.L_1329 - .L_1328)
.L_1328:
        /*0114*/ 	.word	0x00000008
.L_1329:


//--------------------- .nv.info._ZN10layer_norm31ln_parallel_residual_bwd_kernelINS_13Kernel_traitsIf13__nv_bfloat16S2_S2_fjLj1280ELj1ELj4ELj1ELj16ENS_18Kernel_traits_baseILj1280EfS2_S2_S2_fjLj128EEEEELb1ELb1ELb0EEEvNS_9BwdParamsE --------------------------
	.section	.nv.info._ZN10layer_norm31ln_parallel_residual_bwd_kernelINS_13Kernel_traitsIf13__nv_bfloat16S2_S2_fjLj1280ELj1ELj4ELj1ELj16ENS_18Kernel_traits_baseILj1280EfS2_S2_S2_fjLj128EEEEELb1ELb1ELb0EEEvNS_9BwdParamsE,"",@"SHT_CUDA_INFO"
	.sectionflags	@""
	.align	4


	//----- nvinfo : EIATTR_CUDA_API_VERSION
	.align		4
        /*0000*/ 	.byte	0x04, 0x37
        /*0002*/ 	.short	(.L_1331 - .L_1330)
.L_1330:
        /*0004*/ 	.word	0x00000082


	//----- nvinfo : EIATTR_KPARAM_INFO
	.align		4
.L_1331:
        /*0008*/ 	.byte	0x04, 0x17
        /*000a*/ 	.short	(.L_1333 - .L_1332)
.L_1332:
        /*000c*/ 	.word	0x00000000
        /*0010*/ 	.short	0x0000
        /*0012*/ 	.short	0x0000
        /*0014*/ 	.byte	0x00, 0xf0, 0xa1, 0x04


	//----- nvinfo : EIATTR_SPARSE_MMA_MASK
	.align		4
.L_1333:
        /*0018*/ 	.byte	0x03, 0x50
        /*001a*/ 	.short	0x0000


	//----- nvinfo : EIATTR_MAXREG_COUNT
	.align		4
        /*001c*/ 	.byte	0x03, 0x1b
        /*001e*/ 	.short	0x00ff


	//----- nvinfo : EIATTR_NUM_BARRIERS
	.align		4
        /*0020*/ 	.byte	0x02, 0x4c
        /*0022*/ 	.byte	0x01
	.zero		1


	//----- nvinfo : EIATTR_ANNOTATIONS
	.align		4
        /*0024*/ 	.byte	0x04, 0x55
        /*0026*/ 	.short	(.L_1335 - .L_1334)


	//   ....[0]....
.L_1334:
        /* <DEDUP_REMOVED lines=17> */


	//----- nvinfo : EIATTR_MERCURY_ISA_VERSION
	.align		4
.L_1335:
        /*0128*/ 	.byte	0x03, 0x5f
        /*012a*/ 	.short	0x0101


	//----- nvinfo : EIATTR_COOP_GROUP_MASK_REGIDS
	.align		4
        /*012c*/ 	.byte	0x04, 0x29
        /*012e*/ 	.short	(.L_1337 - .L_1336)


	//   ....[0]....
.L_1336:
        /*0130*/ 	.word	0xffffffff


	//   ....[1]....
        /*0134*/ 	.word	0xffffffff


	//   ....[2]....
        /*0138*/ 	.word	0xffffffff


	//   ....[3]....
        /*013c*/ 	.word	0xffffffff


	//   ....[4]....
        /*0140*/ 	.word	0xffffffff


	//   ....[5]....
        /*0144*/ 	.word	0xffffffff


	//   ....[6]....
        /*0148*/ 	.word	0xffffffff


	//   ....[7]....
        /*014c*/ 	.word	0xffffffff


	//   ....[8]....
        /*0150*/ 	.word	0xffffffff


	//   ....[9]....
        /*0154*/ 	.word	0xffffffff


	//   ....[10]....
        /*0158*/ 	.word	0x05000088


	//   ....[11]....
        /*015c*/ 	.word	0x05000088


	//   ....[12]....
        /*0160*/ 	.word	0x05000088


	//   ....[13]....
        /*0164*/ 	.word	0x05000088


	//   ....[14]....
        /*0168*/ 	.word	0x05000088


	//   ....[15]....
        /*016c*/ 	.word	0x05000088


	//   ....[16]....
        /*0170*/ 	.word	0x05000088


	//   ....[17]....
        /*0174*/ 	.word	0x05000088


	//   ....[18]....
        /*0178*/ 	.word	0x05000088


	//   ....[19]....
        /*017c*/ 	.word	0x05000088


	//----- nvinfo : EIATTR_COOP_GROUP_INSTR_OFFSETS
	.align		4
.L_1337:
        /*0180*/ 	.byte	0x04, 0x28
        /*0182*/ 	.short	(.L_1339 - .L_1338)


	//   ....[0]....
.L_1338:
        /*0184*/ 	.word	0x00002c50


	//   ....[1]....
        /*0188*/ 	.word	0x00002c70


	//   ....[2]....
        /*018c*/ 	.word	0x00002c90


	//   ....[3]....
        /*0190*/ 	.word	0x00002cb0


	//   ....[4]....
        /*0194*/ 	.word	0x00002cd0


	//   ....[5]....
        /*0198*/ 	.word	0x00002cf0


	//   ....[6]....
        /*019c*/ 	.word	0x00002d10


	//   ....[7]....
        /*01a0*/ 	.word	0x00002d30


	//   ....[8]....
        /*01a4*/ 	.word	0x00002d40


	//   ....[9]....
        /*01a8*/ 	.word	0x00002d60


	//   ....[10]....
        /*01ac*/ 	.word	0x00010340


	//   ....[11]....
        /*01b0*/ 	.word	0x000103e0


	//   ....[12]....
        /*01b4*/ 	.word	0x00010460


	//   ....[13]....
        /*01b8*/ 	.word	0x000104d0


	//   ....[14]....
        /*01bc*/ 	.word	0x00010550


	//   ....[15]....
        /*01c0*/ 	.word	0x000105c0


	//   ....[16]....
        /*01c4*/ 	.word	0x00010640


	//   ....[17]....
        /*01c8*/ 	.word	0x000106b0


	//   ....[18]....
        /*01cc*/ 	.word	0x00010730


	//   ....[19]....
        /*01d0*/ 	.word	0x00010780


	//----- nvinfo : EIATTR_VRC_CTA_INIT_COUNT
	.align		4
.L_1339:
        /*01d4*/ 	.byte	0x02, 0x4a
	.zero		1
	.zero		1


	//----- nvinfo : EIATTR_EXIT_INSTR_OFFSETS
	.align		4
        /*01d8*/ 	.byte	0x04, 0x1c
        /*01da*/ 	.short	(.L_1341 - .L_1340)


	//   ....[0]....
.L_1340:
        /*01dc*/ 	.word	0x000102a0


	//   ....[1]....
        /*01e0*/ 	.word	0x000102d0


	//----- nvinfo : EIATTR_MAX_THREADS
	.align		4
.L_1341:
        /*01e4*/ 	.byte	0x04, 0x05
        /*01e6*/ 	.short	(.L_1343 - .L_1342)
.L_1342:
        /*01e8*/ 	.word	0x00000080
        /*01ec*/ 	.word	0x00000001
        /*01f0*/ 	.word	0x00000001


	//----- nvinfo : EIATTR_CRS_STACK_SIZE
	.align		4
.L_1343:
        /*01f4*/ 	.byte	0x04, 0x1e
        /*01f6*/ 	.short	(.L_1345 - .L_1344)
.L_1344:
        /*01f8*/ 	.word	0x00000000


	//----- nvinfo : EIATTR_CBANK_PARAM_SIZE
	.align		4
.L_1345:
        /*01fc*/ 	.byte	0x03, 0x19
        /*01fe*/ 	.short	0x0128


	//----- nvinfo : EIATTR_PARAM_CBANK
	.align		4
        /*0200*/ 	.byte	0x04, 0x0a
        /*0202*/ 	.short	(.L_1347 - .L_1346)
	.align		4
.L_1346:
        /*0204*/ 	.word	index@(.nv.constant0._ZN10layer_norm31ln_parallel_residual_bwd_kernelINS_13Kernel_traitsIf13__nv_bfloat16S2_S2_fjLj1280ELj1ELj4ELj1ELj16ENS_18Kernel_traits_baseILj1280EfS2_S2_S2_fjLj128EEEEELb1ELb1ELb0EEEvNS_9BwdParamsE)
        /*0208*/ 	.short	0x0380
        /*020a*/ 	.short	0x0128


	//----- nvinfo : EIATTR_SW_WAR
	.align		4
.L_1347:
        /*020c*/ 	.byte	0x04, 0x36
        /*020e*/ 	.short	(.L_1349 - .L_1348)
.L_1348:
        /*0210*/ 	.word	0x00000008
.L_1349:


//--------------------- .nv.info._ZN10layer_norm22ln_bwd_finalize_kernelINS_22Kernel_traits_finalizeILj1280Ef13__nv_bfloat16S2_S2_fjLb0ELj1024ELj4ENS_18Kernel_traits_baseILj1280EfS2_S2_S2_fjLj1024EEEEELb0ELb1EEEvNS_9BwdParamsE --------------------------
	.section	.nv.info._ZN10layer_norm22ln_bwd_finalize_kernelINS_22Kernel_traits_finalizeILj1280Ef13__nv_bfloat16S2_S2_fjLb0ELj1024ELj4ENS_18Kernel_traits_baseILj1280EfS2_S2_S2_fjLj1024EEEEELb0ELb1EEEvNS_9BwdParamsE,"",@"SHT_CUDA_INFO"
	.sectionflags	@""
	.align	4


	//----- nvinfo : EIATTR_CUDA_API_VERSION
	.align		4
        /*0000*/ 	.byte	0x04, 0x37
        /*0002*/ 	.short	(.L_1351 - .L_1350)
.L_1350:
        /*0004*/ 	.word	0x00000082


	//----- nvinfo : EIATTR_KPARAM_INFO
	.align		4
.L_1351:
        /*0008*/ 	.byte	0x04, 0x17
        /*000a*/ 	.short	(.L_1353 - .L_1352)
.L_1352:
        /*000c*/ 	.word	0x00000000
        /*0010*/ 	.short	0x0000
        /*0012*/ 	.short	0x0000
        /*0014*/ 	.byte	0x00, 0xf0, 0xa1, 0x04


	//----- nvinfo : EIATTR_SPARSE_MMA_MASK
	.align		4
.L_1353:
        /*0018*/ 	.byte	0x03, 0x50
        /*001a*/ 	.short	0x0000


	//----- nvinfo : EIATTR_MAXREG_COUNT
	.align		4
        /*001c*/ 	.byte	0x03, 0x1b
        /*001e*/ 	.short	0x0040


	//----- nvinfo : EIATTR_NUM_BARRIERS
	.align		4
        /*0020*/ 	.byte	0x02, 0x4c
        /*0022*/ 	.byte	0x01
	.zero		1


	//----- nvinfo : EIATTR_MERCURY_ISA_VERSION
	.align		4
        /*0024*/ 	.byte	0x03, 0x5f
        /*0026*/ 	.short	0x0101


	//----- nvinfo : EIATTR_COOP_GROUP_MASK_REGIDS
	.align		4
        /*0028*/ 	.byte	0x04, 0x29
        /*002a*/ 	.short	(.L_1355 - .L_1354)


	//   ....[0]....
.L_1354:
        /*002c*/ 	.word	0xffffffff


	//   ....[1]....
        /*0030*/ 	.word	0xffffffff


	//   ....[2]....
        /*0034*/ 	.word	0xffffffff


	//   ....[3]....
        /*0038*/ 	.word	0xffffffff


	//   ....[4]....
        /*003c*/ 	.word	0xffffffff


	//   ....[5]....
        /*0040*/ 	.word	0xffffffff


	//   ....[6]....
        /*0044*/ 	.word	0xffffffff


	//   ....[7]....
        /*0048*/ 	.word	0xffffffff


	//   ....[8]....
        /*004c*/ 	.word	0xffffffff


	//   ....[9]....
        /*0050*/ 	.word	0xffffffff


	//----- nvinfo : EIATTR_COOP_GROUP_INSTR_OFFSETS
	.align		4
.L_1355:
        /*0054*/ 	.byte	0x04, 0x28
        /*0056*/ 	.short	(.L_1357 - .L_1356)


	//   ....[0]....
.L_1356:
        /*0058*/ 	.word	0x00001560


	//   ....[1]....
        /*005c*/ 	.word	0x00001570


	//   ....[2]....
        /*0060*/ 	.word	0x000015a0


	//   ....[3]....
        /*0064*/ 	.word	0x000015b0


	//   ....[4]....
        /*0068*/ 	.word	0x000015e0


	//   ....[5]....
        /*006c*/ 	.word	0x000015f0


	//   ....[6]....
        /*0070*/ 	.word	0x00001620


	//   ....[7]....
        /*0074*/ 	.word	0x00001640


	//   ....[8]....
        /*0078*/ 	.word	0x00001670


	//   ....[9]....
        /*007c*/ 	.word	0x00001680


	//----- nvinfo : EIATTR_VRC_CTA_INIT_COUNT
	.align		4
.L_1357:
        /*0080*/ 	.byte	0x02, 0x4a
	.zero		1
	.zero		1


	//----- nvinfo : EIATTR_EXIT_INSTR_OFFSETS
	.align		4
        /*0084*/ 	.byte	0x04, 0x1c
        /*0086*/ 	.short	(.L_1359 - .L_1358)


	//   ....[0]....
.L_1358:
        /*0088*/ 	.word	0x00000060


	//   ....[1]....
        /*008c*/ 	.word	0x000016e0


	//   ....[2]....
        /*0090*/ 	.word	0x000017b0


	//----- nvinfo : EIATTR_MAX_THREADS
	.align		4
.L_1359:
        /*0094*/ 	.byte	0x04, 0x05
        /*0096*/ 	.short	(.L_1361 - .L_1360)
.L_1360:
        /*0098*/ 	.word	0x00000400
        /*009c*/ 	.word	0x00000001
        /*00a0*/ 	.word	0x00000001


	//----- nvinfo : EIATTR_CRS_STACK_SIZE
	.align		4
.L_1361:
        /*00a4*/ 	.byte	0x04, 0x1e
        /*00a6*/ 	.short	(.L_1363 - .L_1362)
.L_1362:
        /*00a8*/ 	.word	0x00000000


	//----- nvinfo : EIATTR_CBANK_PARAM_SIZE
	.align		4
.L_1363:
        /*00ac*/ 	.byte	0x03, 0x19
        /*00ae*/ 	.short	0x0128


	//----- nvinfo : EIATTR_PARAM_CBANK
	.align		4
        /*00b0*/ 	.byte	0x04, 0x0a
        /*00b2*/ 	.short	(.L_1365 - .L_1364)
	.align		4
.L_1364:
        /*00b4*/ 	.word	index@(.nv.constant0._ZN10layer_norm22ln_bwd_finalize_kernelINS_22Kernel_traits_finalizeILj1280Ef13__nv_bfloat16S2_S2_fjLb0ELj1024ELj4ENS_18Kernel_traits_baseILj1280EfS2_S2_S2_fjLj1024EEEEELb0ELb1EEEvNS_9BwdParamsE)
        /*00b8*/ 	.short	0x0380
        /*00ba*/ 	.short	0x0128


	//----- nvinfo : EIATTR_SW_WAR
	.align		4
.L_1365:
        /*00bc*/ 	.byte	0x04, 0x36
        /*00be*/ 	.short	(.L_1367 - .L_1366)
.L_1366:
        /*00c0*/ 	.word	0x00000008
.L_1367:


//--------------------- .nv.info._ZN10layer_norm40ln_parallel_residual_bwd_finalize_kernelINS_22Kernel_traits_finalizeILj1280Ef13__nv_bfloat16S2_S2_fjLb0ELj1024ELj4ENS_18Kernel_traits_baseILj1280EfS2_S2_S2_fjLj1024EEEEELb1EEEvNS_9BwdParamsE --------------------------
	.section	.nv.info._ZN10layer_norm40ln_parallel_residual_bwd_finalize_kernelINS_22Kernel_traits_finalizeILj1280Ef13__nv_bfloat16S2_S2_fjLb0ELj1024ELj4ENS_18Kernel_traits_baseILj1280EfS2_S2_S2_fjLj1024EEEEELb1EEEvNS_9BwdParamsE,"",@"SHT_CUDA_INFO"
	.sectionflags	@""
	.align	4


	//----- nvinfo : EIATTR_CUDA_API_VERSION
	.align		4
        /*0000*/ 	.byte	0x04, 0x37
        /*0002*/ 	.short	(.L_1369 - .L_1368)
.L_1368:
        /*0004*/ 	.word	0x00000082


	//----- nvinfo : EIATTR_KPARAM_INFO
	.align		4
.L_1369:
        /*0008*/ 	.byte	0x04, 0x17
        /*000a*/ 	.short	(.L_1371 - .L_1370)
.L_1370:
        /*000c*/ 	.word	0x00000000
        /*0010*/ 	.short	0x0000
        /*0012*/ 	.short	0x0000
        /*0014*/ 	.byte	0x00, 0xf0, 0xa1, 0x04


	//----- nvinfo : EIATTR_SPARSE_MMA_MASK
	.align		4
.L_1371:
        /*0018*/ 	.byte	0x03, 0x50
        /*001a*/ 	.short	0x0000


	//----- nvinfo : EIATTR_MAXREG_COUNT
	.align		4
        /*001c*/ 	.byte	0x03, 0x1b
        /*001e*/ 	.short	0x0040


	//----- nvinfo : EIATTR_NUM_BARRIERS
	.align		4
        /*0020*/ 	.byte	0x02, 0x4c
        /*0022*/ 	.byte	0x01
	.zero		1


	//----- nvinfo : EIATTR_MERCURY_ISA_VERSION
	.align		4
        /*0024*/ 	.byte	0x03, 0x5f
        /*0026*/ 	.short	0x0101


	//----- nvinfo : EIATTR_COOP_GROUP_MASK_REGIDS
	.align		4
        /*0028*/ 	.byte	0x04, 0x29
        /*002a*/ 	.short	(.L_1373 - .L_1372)


	//   ....[0]....
.L_1372:
        /*002c*/ 	.word	0xffffffff


	//   ....[1]....
        /*0030*/ 	.word	0xffffffff


	//   ....[2]....
        /*0034*/ 	.word	0xffffffff


	//   ....[3]....
        /*0038*/ 	.word	0xffffffff


	//   ....[4]....
        /*003c*/ 	.word	0xffffffff


	//   ....[5]....
        /*0040*/ 	.word	0xffffffff


	//   ....[6]....
        /*0044*/ 	.word	0xffffffff


	//   ....[7]....
        /*0048*/ 	.word	0xffffffff


	//   ....[8]....
        /*004c*/ 	.word	0xffffffff


	//   ....[9]....
        /*0050*/ 	.word	0xffffffff


	//   ....[10]....
        /*0054*/ 	.word	0xffffffff


	//   ....[11]....
        /*0058*/ 	.word	0xffffffff


	//   ....[12]....
        /*005c*/ 	.word	0xffffffff


	//   ....[13]....
        /*0060*/ 	.word	0xffffffff


	//   ....[14]....
        /*0064*/ 	.word	0xffffffff


	//   ....[15]....
        /*0068*/ 	.word	0xffffffff


	//   ....[16]....
        /*006c*/ 	.word	0xffffffff


	//   ....[17]....
        /*0070*/ 	.word	0xffffffff


	//   ....[18]....
        /*0074*/ 	.word	0xffffffff


	//   ....[19]....
        /*0078*/ 	.word	0xffffffff


	//----- nvinfo : EIATTR_COOP_GROUP_INSTR_OFFSETS
	.align		4
.L_1373:
        /*007c*/ 	.byte	0x04, 0x28
        /*007e*/ 	.short	(.L_1375 - .L_1374)


	//   ....[0]....
.L_1374:
        /*0080*/ 	.word	0x000013e0


	//   ....[1]....
        /*0084*/ 	.word	0x000013f0


	//   ....[2]....
        /*0088*/ 	.word	0x00001400


	//   ....[3]....
        /*008c*/ 	.word	0x00001410


	//   ....[4]....
        /*0090*/ 	.word	0x00001450


	//   ....[5]....
        /*0094*/ 	.word	0x00001470


	//   ....[6]....
        /*0098*/ 	.word	0x00001480


	//   ....[7]....
        /*009c*/ 	.word	0x00001490


	//   ....[8]....
        /*00a0*/ 	.word	0x000014d0


	//   ....[9]....
        /*00a4*/ 	.word	0x000014f0


	//   ....[10]....
        /*00a8*/ 	.word	0x00001500


	//   ....[11]....
        /*00ac*/ 	.word	0x00001510


	//   ....[12]....
        /*00b0*/ 	.word	0x00001540


	//   ....[13]....
        /*00b4*/ 	.word	0x00001560


	//   ....[14]....
        /*00b8*/ 	.word	0x00001580


	//   ....[15]....
        /*00bc*/ 	.word	0x00001590


	//   ....[16]....
        /*00c0*/ 	.word	0x000015c0


	//   ....[17]....
        /*00c4*/ 	.word	0x000015e0


	//   ....[18]....
        /*00c8*/ 	.word	0x00001600


	//   ....[19]....
        /*00cc*/ 	.word	0x00001610


	//----- nvinfo : EIATTR_VRC_CTA_INIT_COUNT
	.align		4
.L_1375:
        /*00d0*/ 	.byte	0x02, 0x4a
	.zero		1
	.zero		1


	//----- nvinfo : EIATTR_EXIT_INSTR_OFFSETS
	.align		4
        /*00d4*/ 	.byte	0x04, 0x1c
        /*00d6*/ 	.short	(.L_1377 - .L_1376)


	//   ....[0]....
.L_1376:
        /*00d8*/ 	.word	0x00000060


	//   ....[1]....
        /*00dc*/ 	.word	0x000016b0


	//   ....[2]....
        /*00e0*/ 	.word	0x00001800


	//----- nvinfo : EIATTR_MAX_THREADS
	.align		4
.L_1377:
        /*00e4*/ 	.byte	0x04, 0x05
        /*00e6*/ 	.short	(.L_1379 - .L_1378)
.L_1378:
        /*00e8*/ 	.word	0x00000400
        /*00ec*/ 	.word	0x00000001
        /*00f0*/ 	.word	0x00000001


	//----- nvinfo : EIATTR_CRS_STACK_SIZE
	.align		4
.L_1379:
        /*00f4*/ 	.byte	0x04, 0x1e
        /*00f6*/ 	.short	(.L_1381 - .L_1380)
.L_1380:
        /*00f8*/ 	.word	0x00000000


	//----- nvinfo : EIATTR_CBANK_PARAM_SIZE
	.align		4
.L_1381:
        /*00fc*/ 	.byte	0x03, 0x19
        /*00fe*/ 	.short	0x0128


	//----- nvinfo : EIATTR_PARAM_CBANK
	.align		4
        /*0100*/ 	.byte	0x04, 0x0a
        /*0102*/ 	.short	(.L_1383 - .L_1382)
	.align		4
.L_1382:
        /*0104*/ 	.word	index@(.nv.constant0._ZN10layer_norm40ln_parallel_residual_bwd_finalize_kernelINS_22Kernel_traits_finalizeILj1280Ef13__nv_bfloat16S2_S2_fjLb0ELj1024ELj4ENS_18Kernel_traits_baseILj1280EfS2_S2_S2_fjLj1024EEEEELb1EEEvNS_9BwdParamsE)
        /*0108*/ 	.short	0x0380
        /*010a*/ 	.short	0x0128


	//----- nvinfo : EIATTR_SW_WAR
	.align		4
.L_1383:
        /*010c*/ 	.byte	0x04, 0x36
        /*010e*/ 	.short	(.L_1385 - .L_1384)
.L_1384:
        /*0110*/ 	.word	0x00000008
.L_1385:


//--------------------- .nv.info._ZN10layer_norm31ln_parallel_residual_bwd_kernelINS_13Kernel_traitsIf13__nv_bfloat16S2_S2_fjLj1280ELj1ELj4ELj1ELj16ENS_18Kernel_traits_baseILj1280EfS2_S2_S2_fjLj128EEEEELb1ELb1ELb1EEEvNS_9BwdParamsE --------------------------
	.section	.nv.info._ZN10layer_norm31ln_parallel_residual_bwd_kernelINS_13Kernel_traitsIf13__nv_bfloat16S2_S2_fjLj1280ELj1ELj4ELj1ELj16ENS_18Kernel_traits_baseILj1280EfS2_S2_S2_fjLj128EEEEELb1ELb1ELb1EEEvNS_9BwdParamsE,"",@"SHT_CUDA_INFO"
	.sectionflags	@""
	.align	4


	//----- nvinfo : EIATTR_CUDA_API_VERSION
	.align		4
        /*0000*/ 	.byte	0x04, 0x37
        /*0002*/ 	.short	(.L_1387 - .L_1386)
.L_1386:
        /*0004*/ 	.word	0x00000082


	//----- nvinfo : EIATTR_KPARAM_INFO
	.align		4
.L_1387:
        /*0008*/ 	.byte	0x04, 0x17
        /*000a*/ 	.short	(.L_1389 - .L_1388)
.L_1388:
        /*000c*/ 	.word	0x00000000
        /*0010*/ 	.short	0x0000
        /*0012*/ 	.short	0x0000
        /*0014*/ 	.byte	0x00, 0xf0, 0xa1, 0x04


	//----- nvinfo : EIATTR_SPARSE_MMA_MASK
	.align		4
.L_1389:
        /*0018*/ 	.byte	0x03, 0x50
        /*001a*/ 	.short	0x0000


	//----- nvinfo : EIATTR_MAXREG_COUNT
	.align		4
        /*001c*/ 	.byte	0x03, 0x1b
        /*001e*/ 	.short	0x00ff


	//----- nvinfo : EIATTR_NUM_BARRIERS
	.align		4
        /*0020*/ 	.byte	0x02, 0x4c
        /*0022*/ 	.byte	0x01
	.zero		1


	//----- nvinfo : EIATTR_ANNOTATIONS
	.align		4
        /*0024*/ 	.byte	0x04, 0x55
        /*0026*/ 	.short	(.L_1391 - .L_1390)


	//   ....[0]....
.L_1390:
        /* <DEDUP_REMOVED lines=25> */


	//----- nvinfo : EIATTR_MERCURY_ISA_VERSION
	.align		4
.L_1391:
        /*01a8*/ 	.byte	0x03, 0x5f
        /*01aa*/ 	.short	0x0101


	//----- nvinfo : EIATTR_COOP_GROUP_MASK_REGIDS
	.align		4
        /*01ac*/ 	.byte	0x04, 0x29
        /*01ae*/ 	.short	(.L_1393 - .L_1392)


	//   ....[0]....
.L_1392:
        /*01b0*/ 	.word	0xffffffff


	//   ....[1]....
        /*01b4*/ 	.word	0xffffffff


	//   ....[2]....
        /*01b8*/ 	.word	0xffffffff


	//   ....[3]....
        /*01bc*/ 	.word	0xffffffff


	//   ....[4]....
        /*01c0*/ 	.word	0xffffffff


	//   ....[5]....
        /*01c4*/ 	.word	0xffffffff


	//   ....[6]....
        /*01c8*/ 	.word	0xffffffff


	//   ....[7]....
        /*01cc*/ 	.word	0xffffffff


	//   ....[8]....
        /*01d0*/ 	.word	0xffffffff


	//   ....[9]....
        /*01d4*/ 	.word	0xffffffff


	//   ....[10]....
        /*01d8*/ 	.word	0x050000ed


	//   ....[11]....
        /*01dc*/ 	.word	0x050000ed


	//   ....[12]....
        /*01e0*/ 	.word	0x050000ed


	//   ....[13]....
        /*01e4*/ 	.word	0x050000ed


	//   ....[14]....
        /*01e8*/ 	.word	0x050000ed


	//   ....[15]....
        /*01ec*/ 	.word	0x050000ed


	//   ....[16]....
        /*01f0*/ 	.word	0x050000ed


	//   ....[17]....
        /*01f4*/ 	.word	0x050000ed


	//   ....[18]....
        /*01f8*/ 	.word	0x050000ed


	//   ....[19]....
        /*01fc*/ 	.word	0x050000ed


	//----- nvinfo : EIATTR_COOP_GROUP_INSTR_OFFSETS
	.align		4
.L_1393:
        /*0200*/ 	.byte	0x04, 0x28
        /*0202*/ 	.short	(.L_1395 - .L_1394)


	//   ....[0]....
.L_1394:
        /*0204*/ 	.word	0x00002810


	//   ....[1]....
        /*0208*/ 	.word	0x00002830


	//   ....[2]....
        /*020c*/ 	.word	0x00002850


	//   ....[3]....
        /*0210*/ 	.word	0x00002870


	//   ....[4]....
        /*0214*/ 	.word	0x00002890


	//   ....[5]....
        /*0218*/ 	.word	0x000028b0


	//   ....[6]....
        /*021c*/ 	.word	0x000028d0


	//   ....[7]....
        /*0220*/ 	.word	0x000028f0


	//   ....[8]....
        /*0224*/ 	.word	0x00002900


	//   ....[9]....
        /*0228*/ 	.word	0x00002920


	//   ....[10]....
        /*022c*/ 	.word	0x0000f7c0


	//   ....[11]....
        /*0230*/ 	.word	0x0000f850


	//   ....[12]....
        /*0234*/ 	.word	0x0000f8c0


	//   ....[13]....
        /*0238*/ 	.word	0x0000f920


	//   ....[14]....
        /*023c*/ 	.word	0x0000f990


	//   ....[15]....
        /*0240*/ 	.word	0x0000f9f0


	//   ....[16]....
        /*0244*/ 	.word	0x0000fa60


	//   ....[17]....
        /*0248*/ 	.word	0x0000fac0


	//   ....[18]....
        /*024c*/ 	.word	0x0000fb30


	//   ....[19]....
        /*0250*/ 	.word	0x0000fb90


	//----- nvinfo : EIATTR_VRC_CTA_INIT_COUNT
	.align		4
.L_1395:
        /*0254*/ 	.byte	0x02, 0x4a
	.zero		1
	.zero		1


	//----- nvinfo : EIATTR_EXIT_INSTR_OFFSETS
	.align		4
        /*0258*/ 	.byte	0x04, 0x1c
        /*025a*/ 	.short	(.L_1397 - .L_1396)


	//   ....[0]....
.L_1396:
        /*025c*/ 	.word	0x0000f750


	//----- nvinfo : EIATTR_MAX_THREADS
	.align		4
.L_1397:
        /*0260*/ 	.byte	0x04, 0x05
        /*0262*/ 	.short	(.L_1399 - .L_1398)
.L_1398:
        /*0264*/ 	.word	0x00000080
        /*0268*/ 	.word	0x00000001
        /*026c*/ 	.word	0x00000001


	//----- nvinfo : EIATTR_CRS_STACK_SIZE
	.align		4
.L_1399:
        /*0270*/ 	.byte	0x04, 0x1e
        /*0272*/ 	.short	(.L_1401 - .L_1400)
.L_1400:
        /*0274*/ 	.word	0x00000000


	//----- nvinfo : EIATTR_CBANK_PARAM_SIZE
	.align		4
.L_1401:
        /*0278*/ 	.byte	0x03, 0x19
        /*027a*/ 	.short	0x0128


	//----- nvinfo : EIATTR_PARAM_CBANK
	.align		4
        /*027c*/ 	.byte	0x04, 0x0a
        /*027e*/ 	.short	(.L_1403 - .L_1402)
	.align		4
.L_1402:
        /*0280*/ 	.word	index@(.nv.constant0._ZN10layer_norm31ln_parallel_residual_bwd_kernelINS_13Kernel_traitsIf13__nv_bfloat16S2_S2_fjLj1280ELj1ELj4ELj1ELj16ENS_18Kernel_traits_baseILj1280EfS2_S2_S2_fjLj128EEEEELb1ELb1ELb1EEEvNS_9BwdParamsE)
        /*0284*/ 	.short	0x0380
        /*0286*/ 	.short	0x0128


	//----- nvinfo : EIATTR_SW_WAR
	.align		4
.L_1403:
        /*0288*/ 	.byte	0x04, 0x36
        /*028a*/ 	.short	(.L_1405 - .L_1404)
.L_1404:
        /*028c*/ 	.word	0x00000008
.L_1405:


//--------------------- .nv.info._ZN10layer_norm31ln_parallel_residual_bwd_kernelINS_13Kernel_traitsI13__nv_bfloat16S2_fS2_fjLj1280ELj1ELj4ELj1ELj16ENS_18Kernel_traits_baseILj1280ES2_S2_fS2_fjLj128EEEEELb0ELb0ELb0EEEvNS_9BwdParamsE --------------------------
	.section	.nv.info._ZN10layer_norm31ln_parallel_residual_bwd_kernelINS_13Kernel_traitsI13__nv_bfloat16S2_fS2_fjLj1280ELj1ELj4ELj1ELj16ENS_18Kernel_traits_baseILj1280ES2_S2_fS2_fjLj128EEEEELb0ELb0ELb0EEEvNS_9BwdParamsE,"",@"SHT_CUDA_INFO"
	.sectionflags	@""
	.align	4


	//----- nvinfo : EIATTR_CUDA_API_VERSION
	.align		4
        /*0000*/ 	.byte	0x04, 0x37
        /*0002*/ 	.short	(.L_1407 - .L_1406)
.L_1406:
        /*0004*/ 	.word	0x00000082


	//----- nvinfo : EIATTR_KPARAM_INFO
	.align		4
.L_1407:
        /*0008*/ 	.byte	0x04, 0x17
        /*000a*/ 	.short	(.L_1409 - .L_1408)
.L_1408:
        /*000c*/ 	.word	0x00000000
        /*0010*/ 	.short	0x0000
        /*0012*/ 	.short	0x0000
        /*0014*/ 	.byte	0x00, 0xf0, 0xa1, 0x04


	//----- nvinfo : EIATTR_SPARSE_MMA_MASK
	.align		4
.L_1409:
        /*0018*/ 	.byte	0x03, 0x50
        /*001a*/ 	.short	0x0000


	//----- nvinfo : EIATTR_MAXREG_COUNT
	.align		4
        /*001c*/ 	.byte	0x03, 0x1b
        /*001e*/ 	.short	0x00ff


	//----- nvinfo : EIATTR_NUM_BARRIERS
	.align		4
        /*0020*/ 	.byte	0x02, 0x4c
        /*0022*/ 	.byte	0x01
	.zero		1


	//----- nvinfo : EIATTR_ANNOTATIONS
	.align		4
        /*0024*/ 	.byte	0x04, 0x55
        /*0026*/ 	.short	(.L_1411 - .L_1410)


	//   ....[0]....
.L_1410:
        /* <DEDUP_REMOVED lines=246> */


	//----- nvinfo : EIATTR_MERCURY_ISA_VERSION
	.align		4
.L_1411:
        /*0f70*/ 	.byte	0x03, 0x5f
        /*0f72*/ 	.short	0x0101


	//----- nvinfo : EIATTR_COOP_GROUP_MASK_REGIDS
	.align		4
        /*0f74*/ 	.byte	0x04, 0x29
        /*0f76*/ 	.short	(.L_1413 - .L_1412)


	//   ....[0]....
.L_1412:
        /*0f78*/ 	.word	0xffffffff


	//   ....[1]....
        /*0f7c*/ 	.word	0xffffffff


	//   ....[2]....
        /*0f80*/ 	.word	0xffffffff


	//   ....[3]....
        /*0f84*/ 	.word	0xffffffff


	//   ....[4]....
        /*0f88*/ 	.word	0xffffffff


	//   ....[5]....
        /*0f8c*/ 	.word	0xffffffff


	//   ....[6]....
        /*0f90*/ 	.word	0xffffffff


	//   ....[7]....
        /*0f94*/ 	.word	0xffffffff


	//   ....[8]....
        /*0f98*/ 	.word	0xffffffff


	//   ....[9]....
        /*0f9c*/ 	.word	0xffffffff


	//   ....[10]....
        /*0fa0*/ 	.word	0x0500007c


	//   ....[11]....
        /*0fa4*/ 	.word	0x0500007c


	//   ....[12]....
        /*0fa8*/ 	.word	0x0500007c


	//   ....[13]....
        /*0fac*/ 	.word	0x0500007c


	//   ....[14]....
        /*0fb0*/ 	.word	0x0500007c


	//   ....[15]....
        /*0fb4*/ 	.word	0x0500007c


	//   ....[16]....
        /*0fb8*/ 	.word	0x0500007c


	//   ....[17]....
        /*0fbc*/ 	.word	0x0500007c


	//   ....[18]....
        /*0fc0*/ 	.word	0x0500007c


	//   ....[19]....
        /*0fc4*/ 	.word	0x0500007c


	//----- nvinfo : EIATTR_COOP_GROUP_INSTR_OFFSETS
	.align		4
.L_1413:
        /*0fc8*/ 	.byte	0x04, 0x28
        /*0fca*/ 	.short	(.L_1415 - .L_1414)


	//   ....[0]....
.L_1414:
        /*0fcc*/ 	.word	0x00005700


	//   ....[1]....
        /*0fd0*/ 	.word	0x00005720


	//   ....[2]....
        /*0fd4*/ 	.word	0x00005740


	//   ....[3]....
        /*0fd8*/ 	.word	0x00005760


	//   ....[4]....
        /*0fdc*/ 	.word	0x00005780


	//   ....[5]....
        /*0fe0*/ 	.word	0x000057a0


	//   ....[6]....
        /*0fe4*/ 	.word	0x000057c0


	//   ....[7]....
        /*0fe8*/ 	.word	0x000057e0


	//   ....[8]....
        /*0fec*/ 	.word	0x000057f0


	//   ....[9]....
        /*0ff0*/ 	.word	0x00005810


	//   ....[10]....
        /*0ff4*/ 	.word	0x0000de20


	//   ....[11]....
        /*0ff8*/ 	.word	0x0000dec0


	//   ....[12]....
        /*0ffc*/ 	.word	0x0000df40


	//   ....[13]....
        /*1000*/ 	.word	0x0000dfb0


	//   ....[14]....
        /*1004*/ 	.word	0x0000e030


	//   ....[15]....
        /*1008*/ 	.word	0x0000e0a0


	//   ....[16]....
        /*100c*/ 	.word	0x0000e120


	//   ....[17]....
        /*1010*/ 	.word	0x0000e190


	//   ....[18]....
        /*1014*/ 	.word	0x0000e210


	//   ....[19]....
        /*1018*/ 	.word	0x0000e260


	//----- nvinfo : EIATTR_VRC_CTA_INIT_COUNT
	.align		4
.L_1415:
        /*101c*/ 	.byte	0x02, 0x4a
	.zero		1
	.zero		1


	//----- nvinfo : EIATTR_EXIT_INSTR_OFFSETS
	.align		4
        /*1020*/ 	.byte	0x04, 0x1c
        /*1022*/ 	.short	(.L_1417 - .L_1416)


	//   ....[0]....
.L_1416:
        /*1024*/ 	.word	0x0000dd30


	//   ....[1]....
        /*1028*/ 	.word	0x0000ddb0


	//----- nvinfo : EIATTR_MAX_THREADS
	.align		4
.L_1417:
        /*102c*/ 	.byte	0x04, 0x05
        /*102e*/ 	.short	(.L_1419 - .L_1418)
.L_1418:
        /*1030*/ 	.word	0x00000080
        /*1034*/ 	.word	0x00000001
        /*1038*/ 	.word	0x00000001


	//----- nvinfo : EIATTR_CRS_STACK_SIZE
	.align		4
.L_1419:
        /*103c*/ 	.byte	0x04, 0x1e
        /*103e*/ 	.short	(.L_1421 - .L_1420)
.L_1420:
        /*1040*/ 	.word	0x00000000


	//----- nvinfo : EIATTR_CBANK_PARAM_SIZE
	.align		4
.L_1421:
        /*1044*/ 	.byte	0x03, 0x19
        /*1046*/ 	.short	0x0128


	//----- nvinfo : EIATTR_PARAM_CBANK
	.align		4
        /*1048*/ 	.byte	0x04, 0x0a
        /*104a*/ 	.short	(.L_1423 - .L_1422)
	.align		4
.L_1422:
        /*104c*/ 	.word	index@(.nv.constant0._ZN10layer_norm31ln_parallel_residual_bwd_kernelINS_13Kernel_traitsI13__nv_bfloat16S2_fS2_fjLj1280ELj1ELj4ELj1ELj16ENS_18Kernel_traits_baseILj1280ES2_S2_fS2_fjLj128EEEEELb0ELb0ELb0EEEvNS_9BwdParamsE)
        /*1050*/ 	.short	0x0380
        /*1052*/ 	.short	0x0128


	//----- nvinfo : EIATTR_SW_WAR
	.align		4
.L_1423:
        /*1054*/ 	.byte	0x04, 0x36
        /*1056*/ 	.short	(.L_1425 - .L_1424)
.L_1424:
        /*1058*/ 	.word	0x00000008
.L_1425:


//--------------------- .nv.info._ZN10layer_norm31ln_parallel_residual_bwd_kernelINS_13Kernel_traitsI13__nv_bfloat16S2_fS2_fjLj1280ELj1ELj4ELj1ELj16ENS_18Kernel_traits_baseILj1280ES2_S2_fS2_fjLj128EEEEELb0ELb0ELb1EEEvNS_9BwdParamsE --------------------------
	.section	.nv.info._ZN10layer_norm31ln_parallel_residual_bwd_kernelINS_13Kernel_traitsI13__nv_bfloat16S2_fS2_fjLj1280ELj1ELj4ELj1ELj16ENS_18Kernel_traits_baseILj1280ES2_S2_fS2_fjLj128EEEEELb0ELb0ELb1EEEvNS_9BwdParamsE,"",@"SHT_CUDA_INFO"
	.sectionflags	@""
	.align	4


	//----- nvinfo : EIATTR_CUDA_API_VERSION
	.align		4
        /*0000*/ 	.byte	0x04, 0x37
        /*0002*/ 	.short	(.L_1427 - .L_1426)
.L_1426:
        /*0004*/ 	.word	0x00000082


	//----- nvinfo : EIATTR_KPARAM_INFO
	.align		4
.L_1427:
        /*0008*/ 	.byte	0x04, 0x17
        /*000a*/ 	.short	(.L_1429 - .L_1428)
.L_1428:
        /*000c*/ 	.word	0x00000000
        /*0010*/ 	.short	0x0000
        /*0012*/ 	.short	0x0000
        /*0014*/ 	.byte	0x00, 0xf0, 0xa1, 0x04


	//----- nvinfo : EIATTR_SPARSE_MMA_MASK
	.align		4
.L_1429:
        /*0018*/ 	.byte	0x03, 0x50
        /*001a*/ 	.short	0x0000


	//----- nvinfo : EIATTR_MAXREG_COUNT
	.align		4
        /*001c*/ 	.byte	0x03, 0x1b
        /*001e*/ 	.short	0x00ff


	//----- nvinfo : EIATTR_NUM_BARRIERS
	.align		4
        /*0020*/ 	.byte	0x02, 0x4c
        /*0022*/ 	.byte	0x01
	.zero		1


	//----- nvinfo : EIATTR_ANNOTATIONS
	.align		4
        /*0024*/ 	.byte	0x04, 0x55
        /*0026*/ 	.short	(.L_1431 - .L_1430)


	//   ....[0]....
.L_1430:
        /* <DEDUP_REMOVED lines=198> */


	//----- nvinfo : EIATTR_MERCURY_ISA_VERSION
	.align		4
.L_1431:
        /*0c78*/ 	.byte	0x03, 0x5f
        /*0c7a*/ 	.short	0x0101


	//----- nvinfo : EIATTR_COOP_GROUP_MASK_REGIDS
	.align		4
        /*0c7c*/ 	.byte	0x04, 0x29
        /*0c7e*/ 	.short	(.L_1433 - .L_1432)


	//   ....[0]....
.L_1432:
        /*0c80*/ 	.word	0xffffffff


	//   ....[1]....
        /*0c84*/ 	.word	0xffffffff


	//   ....[2]....
        /*0c88*/ 	.word	0xffffffff


	//   ....[3]....
        /*0c8c*/ 	.word	0xffffffff


	//   ....[4]....
        /*0c90*/ 	.word	0xffffffff


	//   ....[5]....
        /*0c94*/ 	.word	0xffffffff


	//   ....[6]....
        /*0c98*/ 	.word	0xffffffff


	//   ....[7]....
        /*0c9c*/ 	.word	0xffffffff


	//   ....[8]....
        /*0ca0*/ 	.word	0xffffffff


	//   ....[9]....
        /*0ca4*/ 	.word	0xffffffff


	//   ....[10]....
        /*0ca8*/ 	.word	0x05000029


	//   ....[11]....
        /*0cac*/ 	.word	0x05000029


	//   ....[12]....
        /*0cb0*/ 	.word	0x05000029


	//   ....[13]....
        /*0cb4*/ 	.word	0x05000029


	//   ....[14]....
        /*0cb8*/ 	.word	0x05000029


	//   ....[15]....
        /*0cbc*/ 	.word	0x05000029


	//   ....[16]....
        /*0cc0*/ 	.word	0x05000029


	//   ....[17]....
        /*0cc4*/ 	.word	0x05000029


	//   ....[18]....
        /*0cc8*/ 	.word	0x05000029


	//   ....[19]....
        /*0ccc*/ 	.word	0x05000029


	//----- nvinfo : EIATTR_COOP_GROUP_INSTR_OFFSETS
	.align		4
.L_1433:
        /*0cd0*/ 	.byte	0x04, 0x28
        /*0cd2*/ 	.short	(.L_1435 - .L_1434)


	//   ....[0]....
.L_1434:
        /*0cd4*/ 	.word	0x00004cd0


	//   ....[1]....
        /*0cd8*/ 	.word	0x00004cf0


	//   ....[2]....
        /*0cdc*/ 	.word	0x00004d10


	//   ....[3]....
        /*0ce0*/ 	.word	0x00004d30


	//   ....[4]....
        /*0ce4*/ 	.word	0x00004d50


	//   ....[5]....
        /*0ce8*/ 	.word	0x00004d70


	//   ....[6]....
        /*0cec*/ 	.word	0x00004d90


	//   ....[7]....
        /*0cf0*/ 	.word	0x00004db0


	//   ....[8]....
        /*0cf4*/ 	.word	0x00004dc0


	//   ....[9]....
        /*0cf8*/ 	.word	0x00004de0


	//   ....[10]....
        /*0cfc*/ 	.word	0x0000c6f0


	//   ....[11]....
        /*0d00*/ 	.word	0x0000c780


	//   ....[12]....
        /*0d04*/ 	.word	0x0000c7e0


	//   ....[13]....
        /*0d08*/ 	.word	0x0000c830


	//   ....[14]....
        /*0d0c*/ 	.word	0x0000c890


	//   ....[15]....
        /*0d10*/ 	.word	0x0000c8e0


	//   ....[16]....
        /*0d14*/ 	.word	0x0000c940


	//   ....[17]....
        /*0d18*/ 	.word	0x0000c990


	//   ....[18]....
        /*0d1c*/ 	.word	0x0000c9f0


	//   ....[19]....
        /*0d20*/ 	.word	0x0000ca40


	//----- nvinfo : EIATTR_VRC_CTA_INIT_COUNT
	.align		4
.L_1435:
        /*0d24*/ 	.byte	0x02, 0x4a
	.zero		1
	.zero		1


	//----- nvinfo : EIATTR_EXIT_INSTR_OFFSETS
	.align		4
        /*0d28*/ 	.byte	0x04, 0x1c
        /*0d2a*/ 	.short	(.L_1437 - .L_1436)


	//   ....[0]....
.L_1436:
        /*0d2c*/ 	.word	0x0000c680


	//----- nvinfo : EIATTR_MAX_THREADS
	.align		4
.L_1437:
        /*0d30*/ 	.byte	0x04, 0x05
        /*0d32*/ 	.short	(.L_1439 - .L_1438)
.L_1438:
        /*0d34*/ 	.word	0x00000080
        /*0d38*/ 	.word	0x00000001
        /*0d3c*/ 	.word	0x00000001


	//----- nvinfo : EIATTR_CRS_STACK_SIZE
	.align		4
.L_1439:
        /*0d40*/ 	.byte	0x04, 0x1e
        /*0d42*/ 	.short	(.L_1441 - .L_1440)
.L_1440:
        /*0d44*/ 	.word	0x00000000


	//----- nvinfo : EIATTR_CBANK_PARAM_SIZE
	.align		4
.L_1441:
        /*0d48*/ 	.byte	0x03, 0x19
        /*0d4a*/ 	.short	0x0128


	//----- nvinfo : EIATTR_PARAM_CBANK
	.align		4
        /*0d4c*/ 	.byte	0x04, 0x0a
        /*0d4e*/ 	.short	(.L_1443 - .L_1442)
	.align		4
.L_1442:
        /*0d50*/ 	.word	index@(.nv.constant0._ZN10layer_norm31ln_parallel_residual_bwd_kernelINS_13Kernel_traitsI13__nv_bfloat16S2_fS2_fjLj1280ELj1ELj4ELj1ELj16ENS_18Kernel_traits_baseILj1280ES2_S2_fS2_fjLj128EEEEELb0ELb0ELb1EEEvNS_9BwdParamsE)
        /*0d54*/ 	.short	0x0380
        /*0d56*/ 	.short	0x0128


	//----- nvinfo : EIATTR_SW_WAR
	.align		4
.L_1443:
        /*0d58*/ 	.byte	0x04, 0x36
        /*0d5a*/ 	.short	(.L_1445 - .L_1444)
.L_1444:
        /*0d5c*/ 	.word	0x00000008
.L_1445:


//--------------------- .nv.info._ZN10layer_norm31ln_parallel_residual_bwd_kernelINS_13Kernel_traitsI13__nv_bfloat16S2_fS2_fjLj1280ELj1ELj4ELj1ELj16ENS_18Kernel_traits_baseILj1280ES2_S2_fS2_fjLj128EEEEELb0ELb1ELb0EEEvNS_9BwdParamsE --------------------------
	.section	.nv.info._ZN10layer_norm31ln_parallel_residual_bwd_kernelINS_13Kernel_traitsI13__nv_bfloat16S2_fS2_fjLj1280ELj1ELj4ELj1ELj16ENS_18Kernel_traits_baseILj1280ES2_S2_fS2_fjLj128EEEEELb0ELb1ELb0EEEvNS_9BwdParamsE,"",@"SHT_CUDA_INFO"
	.sectionflags	@""
	.align	4


	//----- nvinfo : EIATTR_CUDA_API_VERSION
	.align		4
        /*0000*/ 	.byte	0x04, 0x37
        /*0002*/ 	.short	(.L_1447 - .L_1446)
.L_1446:
        /*0004*/ 	.word	0x00000082


	//----- nvinfo : EIATTR_KPARAM_INFO
	.align		4
.L_1447:
        /*0008*/ 	.byte	0x04, 0x17
        /*000a*/ 	.short	(.L_1449 - .L_1448)
.L_1448:
        /*000c*/ 	.word	0x00000000
        /*0010*/ 	.short	0x0000
        /*0012*/ 	.short	0x0000
        /*0014*/ 	.byte	0x00, 0xf0, 0xa1, 0x04


	//----- nvinfo : EIATTR_SPARSE_MMA_MASK
	.align		4
.L_1449:
        /*0018*/ 	.byte	0x03, 0x50
        /*001a*/ 	.short	0x0000


	//----- nvinfo : EIATTR_MAXREG_COUNT
	.align		4
        /*001c*/ 	.byte	0x03, 0x1b
        /*001e*/ 	.short	0x00ff


	//----- nvinfo : EIATTR_NUM_BARRIERS
	.align		4
        /*0020*/ 	.byte	0x02, 0x4c
        /*0022*/ 	.byte	0x01
	.zero		1


	//----- nvinfo : EIATTR_ANNOTATIONS
	.align		4
        /*0024*/ 	.byte	0x04, 0x55
        /*0026*/ 	.short	(.L_1451 - .L_1450)


	//   ....[0]....
.L_1450:
        /*0028*/ 	.word	0x00000001
        /*002c*/ 	.byte	0xb0, 0x00, 0x00, 0x00, 0x01, 0x00, 0x00, 0x00, 0x30, 0x09, 0x00, 0x00, 0x01, 0x00, 0x00, 0x00
        /*003c*/ 	.byte	0xf0, 0x0f, 0x00, 0x00, 0x01, 0x00, 0x00, 0x00, 0xc0, 0x10, 0x00, 0x00, 0x01, 0x00, 0x00, 0x00
        /*004c*/ 	.byte	0x20, 0x16, 0x00, 0x00, 0x01, 0x00, 0x00, 0x00, 0xf0, 0x16, 0x00, 0x00, 0x01, 0x00, 0x00, 0x00
        /*005c*/ 	.byte	0x50, 0x84, 0x00, 0x00


	//----- nvinfo : EIATTR_MERCURY_ISA_VERSION
	.align		4
.L_1451:
        /*0060*/ 	.byte	0x03, 0x5f
        /*0062*/ 	.short	0x0101


	//----- nvinfo : EIATTR_COOP_GROUP_MASK_REGIDS
	.align		4
        /*0064*/ 	.byte	0x04, 0x29
        /*0066*/ 	.short	(.L_1453 - .L_1452)


	//   ....[0]....
.L_1452:
        /*0068*/ 	.word	0xffffffff


	//   ....[1]....
        /*006c*/ 	.word	0xffffffff


	//   ....[2]....
        /*0070*/ 	.word	0xffffffff


	//   ....[3]....
        /*0074*/ 	.word	0xffffffff


	//   ....[4]....
        /*0078*/ 	.word	0xffffffff


	//   ....[5]....
        /*007c*/ 	.word	0xffffffff


	//   ....[6]....
        /*0080*/ 	.word	0xffffffff


	//   ....[7]....
        /*0084*/ 	.word	0xffffffff


	//   ....[8]....
        /*0088*/ 	.word	0xffffffff


	//   ....[9]....
        /*008c*/ 	.word	0xffffffff


	//   ....[10]....
        /*0090*/ 	.word	0x0500008a


	//   ....[11]....
        /*0094*/ 	.word	0x0500008a


	//   ....[12]....
        /*0098*/ 	.word	0x0500008a


	//   ....[13]....
        /*009c*/ 	.word	0x0500008a


	//   ....[14]....
        /*00a0*/ 	.word	0x0500008a


	//   ....[15]....
        /*00a4*/ 	.word	0x0500008a


	//   ....[16]....
        /*00a8*/ 	.word	0x0500008a


	//   ....[17]....
        /*00ac*/ 	.word	0x0500008a


	//   ....[18]....
        /*00b0*/ 	.word	0x0500008a


	//   ....[19]....
        /*00b4*/ 	.word	0x0500008a


	//----- nvinfo : EIATTR_COOP_GROUP_INSTR_OFFSETS
	.align		4
.L_1453:
        /*00b8*/ 	.byte	0x04, 0x28
        /*00ba*/ 	.short	(.L_1455 - .L_1454)


	//   ....[0]....
.L_1454:
        /*00bc*/ 	.word	0x00002880


	//   ....[1]....
        /*00c0*/ 	.word	0x00002890


	//   ....[2]....
        /*00c4*/ 	.word	0x000028c0


	//   ....[3]....
        /*00c8*/ 	.word	0x000028d0


	//   ....[4]....
        /*00cc*/ 	.word	0x00002900


	//   ....[5]....
        /*00d0*/ 	.word	0x00002910


	//   ....[6]....
        /*00d4*/ 	.word	0x00002940


	//   ....[7]....
        /*00d8*/ 	.word	0x00002950


	//   ....[8]....
        /*00dc*/ 	.word	0x00002980


	//   ....[9]....
        /*00e0*/ 	.word	0x00002990


	//   ....[10]....
        /*00e4*/ 	.word	0x00009860


	//   ....[11]....
        /*00e8*/ 	.word	0x00009900


	//   ....[12]....
        /*00ec*/ 	.word	0x00009960


	//   ....[13]....
        /*00f0*/ 	.word	0x000099c0


	//   ....[14]....
        /*00f4*/ 	.word	0x00009a30


	//   ....[15]....
        /*00f8*/ 	.word	0x00009a90


	//   ....[16]....
        /*00fc*/ 	.word	0x00009b00


	//   ....[17]....
        /*0100*/ 	.word	0x00009b60


	//   ....[18]....
        /*0104*/ 	.word	0x00009bd0


	//   ....[19]....
        /*0108*/ 	.word	0x00009c30


	//----- nvinfo : EIATTR_VRC_CTA_INIT_COUNT
	.align		4
.L_1455:
        /*010c*/ 	.byte	0x02, 0x4a
	.zero		1
	.zero		1


	//----- nvinfo : EIATTR_EXIT_INSTR_OFFSETS
	.align		4
        /*0110*/ 	.byte	0x04, 0x1c
        /*0112*/ 	.short	(.L_1457 - .L_1456)


	//   ....[0]....
.L_1456:
        /*0114*/ 	.word	0x000097c0


	//   ....[1]....
        /*0118*/ 	.word	0x000097f0


	//----- nvinfo : EIATTR_MAX_THREADS
	.align		4
.L_1457:
        /*011c*/ 	.byte	0x04, 0x05
        /*011e*/ 	.short	(.L_1459 - .L_1458)
.L_1458:
        /*0120*/ 	.word	0x00000080
        /*0124*/ 	.word	0x00000001
        /*0128*/ 	.word	0x00000001


	//----- nvinfo : EIATTR_CRS_STACK_SIZE
	.align		4
.L_1459:
        /*012c*/ 	.byte	0x04, 0x1e
        /*012e*/ 	.short	(.L_1461 - .L_1460)
.L_1460:
        /*0130*/ 	.word	0x00000000


	//----- nvinfo : EIATTR_CBANK_PARAM_SIZE
	.align		4
.L_1461:
        /*0134*/ 	.byte	0x03, 0x19
        /*0136*/ 	.short	0x0128


	//----- nvinfo : EIATTR_PARAM_CBANK
	.align		4
        /*0138*/ 	.byte	0x04, 0x0a
        /*013a*/ 	.short	(.L_1463 - .L_1462)
	.align		4
.L_1462:
        /*013c*/ 	.word	index@(.nv.constant0._ZN10layer_norm31ln_parallel_residual_bwd_kernelINS_13Kernel_traitsI13__nv_bfloat16S2_fS2_fjLj1280ELj1ELj4ELj1ELj16ENS_18Kernel_traits_baseILj1280ES2_S2_fS2_fjLj128EEEEELb0ELb1ELb0EEEvNS_9BwdParamsE)
        /*0140*/ 	.short	0x0380
        /*0142*/ 	.short	0x0128


	//----- nvinfo : EIATTR_SW_WAR
	.align		4
.L_1463:
        /*0144*/ 	.byte	0x04, 0x36
        /*0146*/ 	.short	(.L_1465 - .L_1464)
.L_1464:
        /*0148*/ 	.word	0x00000008
.L_1465:


//--------------------- .nv.info._ZN10layer_norm31ln_parallel_residual_bwd_kernelINS_13Kernel_traitsI13__nv_bfloat16S2_fS2_fjLj1280ELj1ELj4ELj1ELj16ENS_18Kernel_traits_baseILj1280ES2_S2_fS2_fjLj128EEEEELb0ELb1ELb1EEEvNS_9BwdParamsE --------------------------
	.section	.nv.info._ZN10layer_norm31ln_parallel_residual_bwd_kernelINS_13Kernel_traitsI13__nv_bfloat16S2_fS2_fjLj1280ELj1ELj4ELj1ELj16ENS_18Kernel_traits_baseILj1280ES2_S2_fS2_fjLj128EEEEELb0ELb1ELb1EEEvNS_9BwdParamsE,"",@"SHT_CUDA_INFO"
	.sectionflags	@""
	.align	4


	//----- nvinfo : EIATTR_CUDA_API_VERSION
	.align		4
        /*0000*/ 	.byte	0x04, 0x37
        /*0002*/ 	.short	(.L_1467 - .L_1466)
.L_1466:
        /*0004*/ 	.word	0x00000082


	//----- nvinfo : EIATTR_KPARAM_INFO
	.align		4
.L_1467:
        /*0008*/ 	.byte	0x04, 0x17
        /*000a*/ 	.short	(.L_1469 - .L_1468)
.L_1468:
        /*000c*/ 	.word	0x00000000
        /*0010*/ 	.short	0x0000
        /*0012*/ 	.short	0x0000
        /*0014*/ 	.byte	0x00, 0xf0, 0xa1, 0x04


	//----- nvinfo : EIATTR_SPARSE_MMA_MASK
	.align		4
.L_1469:
        /*0018*/ 	.byte	0x03, 0x50
        /*001a*/ 	.short	0x0000


	//----- nvinfo : EIATTR_MAXREG_COUNT
	.align		4
        /*001c*/ 	.byte	0x03, 0x1b
        /*001e*/ 	.short	0x00ff


	//----- nvinfo : EIATTR_NUM_BARRIERS
	.align		4
        /*0020*/ 	.byte	0x02, 0x4c
        /*0022*/ 	.byte	0x01
	.zero		1


	//----- nvinfo : EIATTR_ANNOTATIONS
	.align		4
        /*0024*/ 	.byte	0x04, 0x55
        /*0026*/ 	.short	(.L_1471 - .L_1470)


	//   ....[0]....
.L_1470:
        /* <DEDUP_REMOVED lines=28> */


	//----- nvinfo : EIATTR_MERCURY_ISA_VERSION
	.align		4
.L_1471:
        /*01d8*/ 	.byte	0x03, 0x5f
        /*01da*/ 	.short	0x0101


	//----- nvinfo : EIATTR_COOP_GROUP_MASK_REGIDS
	.align		4
        /*01dc*/ 	.byte	0x04, 0x29
        /*01de*/ 	.short	(.L_1473 - .L_1472)


	//   ....[0]....
.L_1472:
        /*01e0*/ 	.word	0xffffffff


	//   ....[1]....
        /*01e4*/ 	.word	0xffffffff


	//   ....[2]....
        /*01e8*/ 	.word	0xffffffff


	//   ....[3]....
        /*01ec*/ 	.word	0xffffffff


	//   ....[4]....
        /*01f0*/ 	.word	0xffffffff


	//   ....[5]....
        /*01f4*/ 	.word	0xffffffff


	//   ....[6]....
        /*01f8*/ 	.word	0xffffffff


	//   ....[7]....
        /*01fc*/ 	.word	0xffffffff


	//   ....[8]....
        /*0200*/ 	.word	0xffffffff


	//   ....[9]....
        /*0204*/ 	.word	0xffffffff


	//   ....[10]....
        /*0208*/ 	.word	0x0500005b


	//   ....[11]....
        /*020c*/ 	.word	0x0500005b


	//   ....[12]....
        /*0210*/ 	.word	0x0500005b


	//   ....[13]....
        /*0214*/ 	.word	0x0500005b


	//   ....[14]....
        /*0218*/ 	.word	0x0500005b


	//   ....[15]....
        /*021c*/ 	.word	0x0500005b


	//   ....[16]....
        /*0220*/ 	.word	0x0500005b


	//   ....[17]....
        /*0224*/ 	.word	0x0500005b


	//   ....[18]....
        /*0228*/ 	.word	0x0500005b


	//   ....[19]....
        /*022c*/ 	.word	0x0500005b


	//----- nvinfo : EIATTR_COOP_GROUP_INSTR_OFFSETS
	.align		4
.L_1473:
        /*0230*/ 	.byte	0x04, 0x28
        /*0232*/ 	.short	(.L_1475 - .L_1474)


	//   ....[0]....
.L_1474:
        /*0234*/ 	.word	0x00002790


	//   ....[1]....
        /*0238*/ 	.word	0x000027b0


	//   ....[2]....
        /*023c*/ 	.word	0x000027d0


	//   ....[3]....
        /*0240*/ 	.word	0x000027f0


	//   ....[4]....
        /*0244*/ 	.word	0x00002810


	//   ....[5]....
        /*0248*/ 	.word	0x00002830


	//   ....[6]....
        /*024c*/ 	.word	0x00002850


	//   ....[7]....
        /*0250*/ 	.word	0x00002870


	//   ....[8]....
        /*0254*/ 	.word	0x00002880


	//   ....[9]....
        /*0258*/ 	.word	0x000028a0


	//   ....[10]....
        /*025c*/ 	.word	0x00009060


	//   ....[11]....
        /*0260*/ 	.word	0x000090f0


	//   ....[12]....
        /*0264*/ 	.word	0x00009150


	//   ....[13]....
        /*0268*/ 	.word	0x000091a0


	//   ....[14]....
        /*026c*/ 	.word	0x00009200


	//   ....[15]....
        /*0270*/ 	.word	0x00009250


	//   ....[16]....
        /*0274*/ 	.word	0x000092b0


	//   ....[17]....
        /*0278*/ 	.word	0x00009300


	//   ....[18]....
        /*027c*/ 	.word	0x00009360


	//   ....[19]....
        /*0280*/ 	.word	0x000093b0


	//----- nvinfo : EIATTR_VRC_CTA_INIT_COUNT
	.align		4
.L_1475:
        /*0284*/ 	.byte	0x02, 0x4a
	.zero		1
	.zero		1


	//----- nvinfo : EIATTR_EXIT_INSTR_OFFSETS
	.align		4
        /*0288*/ 	.byte	0x04, 0x1c
        /*028a*/ 	.short	(.L_1477 - .L_1476)


	//   ....[0]....
.L_1476:
        /*028c*/ 	.word	0x00008ff0


	//----- nvinfo : EIATTR_MAX_THREADS
	.align		4
.L_1477:
        /*0290*/ 	.byte	0x04, 0x05
        /*0292*/ 	.short	(.L_1479 - .L_1478)
.L_1478:
        /*0294*/ 	.word	0x00000080
        /*0298*/ 	.word	0x00000001
        /*029c*/ 	.word	0x00000001


	//----- nvinfo : EIATTR_CRS_STACK_SIZE
	.align		4
.L_1479:
        /*02a0*/ 	.byte	0x04, 0x1e
        /*02a2*/ 	.short	(.L_1481 - .L_1480)
.L_1480:
        /*02a4*/ 	.word	0x00000000


	//----- nvinfo : EIATTR_CBANK_PARAM_SIZE
	.align		4
.L_1481:
        /*02a8*/ 	.byte	0x03, 0x19
        /*02aa*/ 	.short	0x0128


	//----- nvinfo : EIATTR_PARAM_CBANK
	.align		4
        /*02ac*/ 	.byte	0x04, 0x0a
        /*02ae*/ 	.short	(.L_1483 - .L_1482)
	.align		4
.L_1482:
        /*02b0*/ 	.word	index@(.nv.constant0._ZN10layer_norm31ln_parallel_residual_bwd_kernelINS_13Kernel_traitsI13__nv_bfloat16S2_fS2_fjLj1280ELj1ELj4ELj1ELj16ENS_18Kernel_traits_baseILj1280ES2_S2_fS2_fjLj128EEEEELb0ELb1ELb1EEEvNS_9BwdParamsE)
        /*02b4*/ 	.short	0x0380
        /*02b6*/ 	.short	0x0128


	//----- nvinfo : EIATTR_SW_WAR
	.align		4
.L_1483:
        /*02b8*/ 	.byte	0x04, 0x36
        /*02ba*/ 	.short	(.L_1485 - .L_1484)
.L_1484:
        /*02bc*/ 	.word	0x00000008
.L_1485:


//--------------------- .nv.info._ZN10layer_norm31ln_parallel_residual_bwd_kernelINS_13Kernel_traitsI13__nv_bfloat16S2_fS2_fjLj1280ELj1ELj4ELj1ELj16ENS_18Kernel_traits_baseILj1280ES2_S2_fS2_fjLj128EEEEELb1ELb0ELb0EEEvNS_9BwdParamsE --------------------------
	.section	.nv.info._ZN10layer_norm31ln_parallel_residual_bwd_kernelINS_13Kernel_traitsI13__nv_bfloat16S2_fS2_fjLj1280ELj1ELj4ELj1ELj16ENS_18Kernel_traits_baseILj1280ES2_S2_fS2_fjLj128EEEEELb1ELb0ELb0EEEvNS_9BwdParamsE,"",@"SHT_CUDA_INFO"
	.sectionflags	@""
	.align	4


	//----- nvinfo : EIATTR_CUDA_API_VERSION
	.align		4
        /*0000*/ 	.byte	0x04, 0x37
        /*0002*/ 	.short	(.L_1487 - .L_1486)
.L_1486:
        /*0004*/ 	.word	0x00000082


	//----- nvinfo : EIATTR_KPARAM_INFO
	.align		4
.L_1487:
        /*0008*/ 	.byte	0x04, 0x17
        /*000a*/ 	.short	(.L_1489 - .L_1488)
.L_1488:
        /*000c*/ 	.word	0x00000000
        /*0010*/ 	.short	0x0000
        /*0012*/ 	.short	0x0000
        /*0014*/ 	.byte	0x00, 0xf0, 0xa1, 0x04


	//----- nvinfo : EIATTR_SPARSE_MMA_MASK
	.align		4
.L_1489:
        /*0018*/ 	.byte	0x03, 0x50
        /*001a*/ 	.short	0x0000


	//----- nvinfo : EIATTR_MAXREG_COUNT
	.align		4
        /*001c*/ 	.byte	0x03, 0x1b
        /*001e*/ 	.short	0x00ff


	//----- nvinfo : EIATTR_NUM_BARRIERS
	.align		4
        /*0020*/ 	.byte	0x02, 0x4c
        /*0022*/ 	.byte	0x01
	.zero		1


	//----- nvinfo : EIATTR_ANNOTATIONS
	.align		4
        /*0024*/ 	.byte	0x04, 0x55
        /*0026*/ 	.short	(.L_1491 - .L_1490)


	//   ....[0]....
.L_1490:
        /* <DEDUP_REMOVED lines=293> */


	//----- nvinfo : EIATTR_MERCURY_ISA_VERSION
	.align		4
.L_1491:
        /*1260*/ 	.byte	0x03, 0x5f
        /*1262*/ 	.short	0x0101


	//----- nvinfo : EIATTR_COOP_GROUP_MASK_REGIDS
	.align		4
        /*1264*/ 	.byte	0x04, 0x29
        /*1266*/ 	.short	(.L_1493 - .L_1492)


	//   ....[0]....
.L_1492:
        /*1268*/ 	.word	0xffffffff


	//   ....[1]....
        /*126c*/ 	.word	0xffffffff


	//   ....[2]....
        /*1270*/ 	.word	0xffffffff


	//   ....[3]....
        /*1274*/ 	.word	0xffffffff


	//   ....[4]....
        /*1278*/ 	.word	0xffffffff


	//   ....[5]....
        /*127c*/ 	.word	0xffffffff


	//   ....[6]....
        /*1280*/ 	.word	0xffffffff


	//   ....[7]....
        /*1284*/ 	.word	0xffffffff


	//   ....[8]....
        /*1288*/ 	.word	0xffffffff


	//   ....[9]....
        /*128c*/ 	.word	0xffffffff


	//   ....[10]....
        /*1290*/ 	.word	0x05000074


	//   ....[11]....
        /*1294*/ 	.word	0x05000074


	//   ....[12]....
        /*1298*/ 	.word	0x05000074


	//   ....[13]....
        /*129c*/ 	.word	0x05000074


	//   ....[14]....
        /*12a0*/ 	.word	0x05000074


	//   ....[15]....
        /*12a4*/ 	.word	0x05000074


	//   ....[16]....
        /*12a8*/ 	.word	0x05000074


	//   ....[17]....
        /*12ac*/ 	.word	0x05000074


	//   ....[18]....
        /*12b0*/ 	.word	0x05000074


	//   ....[19]....
        /*12b4*/ 	.word	0x05000074


	//----- nvinfo : EIATTR_COOP_GROUP_INSTR_OFFSETS
	.align		4
.L_1493:
        /*12b8*/ 	.byte	0x04, 0x28
        /*12ba*/ 	.short	(.L_1495 - .L_1494)


	//   ....[0]....
.L_1494:
        /*12bc*/ 	.word	0x00005cf0


	//   ....[1]....
        /*12c0*/ 	.word	0x00005d10


	//   ....[2]....
        /*12c4*/ 	.word	0x00005d30


	//   ....[3]....
        /*12c8*/ 	.word	0x00005d50


	//   ....[4]....
        /*12cc*/ 	.word	0x00005d70


	//   ....[5]....
        /*12d0*/ 	.word	0x00005d90


	//   ....[6]....
        /*12d4*/ 	.word	0x00005db0


	//   ....[7]....
        /*12d8*/ 	.word	0x00005dd0


	//   ....[8]....
        /*12dc*/ 	.word	0x00005de0


	//   ....[9]....
        /*12e0*/ 	.word	0x00005e00


	//   ....[10]....
        /*12e4*/ 	.word	0x000138d0


	//   ....[11]....
        /*12e8*/ 	.word	0x00013970


	//   ....[12]....
        /*12ec*/ 	.word	0x000139f0


	//   ....[13]....
        /*12f0*/ 	.word	0x00013a60


	//   ....[14]....
        /*12f4*/ 	.word	0x00013ae0


	//   ....[15]....
        /*12f8*/ 	.word	0x00013b50


	//   ....[16]....
        /*12fc*/ 	.word	0x00013bd0


	//   ....[17]....
        /*1300*/ 	.word	0x00013c40


	//   ....[18]....
        /*1304*/ 	.word	0x00013cc0


	//   ....[19]....
        /*1308*/ 	.word	0x00013d10


	//----- nvinfo : EIATTR_VRC_CTA_INIT_COUNT
	.align		4
.L_1495:
        /*130c*/ 	.byte	0x02, 0x4a
	.zero		1
	.zero		1


	//----- nvinfo : EIATTR_EXIT_INSTR_OFFSETS
	.align		4
        /*1310*/ 	.byte	0x04, 0x1c
        /*1312*/ 	.short	(.L_1497 - .L_1496)


	//   ....[0]....
.L_1496:
        /*1314*/ 	.word	0x000137e0


	//   ....[1]....
        /*1318*/ 	.word	0x00013860


	//----- nvinfo : EIATTR_MAX_THREADS
	.align		4
.L_1497:
        /*131c*/ 	.byte	0x04, 0x05
        /*131e*/ 	.short	(.L_1499 - .L_1498)
.L_1498:
        /*1320*/ 	.word	0x00000080
        /*1324*/ 	.word	0x00000001
        /*1328*/ 	.word	0x00000001


	//----- nvinfo : EIATTR_CRS_STACK_SIZE
	.align		4
.L_1499:
        /*132c*/ 	.byte	0x04, 0x1e
        /*132e*/ 	.short	(.L_1501 - .L_1500)
.L_1500:
        /*1330*/ 	.word	0x00000000


	//----- nvinfo : EIATTR_CBANK_PARAM_SIZE
	.align		4
.L_1501:
        /*1334*/ 	.byte	0x03, 0x19
        /*1336*/ 	.short	0x0128


	//----- nvinfo : EIATTR_PARAM_CBANK
	.align		4
        /*1338*/ 	.byte	0x04, 0x0a
        /*133a*/ 	.short	(.L_1503 - .L_1502)
	.align		4
.L_1502:
        /*133c*/ 	.word	index@(.nv.constant0._ZN10layer_norm31ln_parallel_residual_bwd_kernelINS_13Kernel_traitsI13__nv_bfloat16S2_fS2_fjLj1280ELj1ELj4ELj1ELj16ENS_18Kernel_traits_baseILj1280ES2_S2_fS2_fjLj128EEEEELb1ELb0ELb0EEEvNS_9BwdParamsE)
        /*1340*/ 	.short	0x0380
        /*1342*/ 	.short	0x0128


	//----- nvinfo : EIATTR_SW_WAR
	.align		4
.L_1503:
        /*1344*/ 	.byte	0x04, 0x36
        /*1346*/ 	.short	(.L_1505 - .L_1504)
.L_1504:
        /*1348*/ 	.word	0x00000008
.L_1505:


//--------------------- .nv.info._ZN10layer_norm31ln_parallel_residual_bwd_kernelINS_13Kernel_traitsI13__nv_bfloat16S2_fS2_fjLj1280ELj1ELj4ELj1ELj16ENS_18Kernel_traits_baseILj1280ES2_S2_fS2_fjLj128EEEEELb1ELb0ELb1EEEvNS_9BwdParamsE --------------------------
	.section	.nv.info._ZN10layer_norm31ln_parallel_residual_bwd_kernelINS_13Kernel_traitsI13__nv_bfloat16S2_fS2_fjLj1280ELj1ELj4ELj1ELj16ENS_18Kernel_traits_baseILj1280ES2_S2_fS2_fjLj128EEEEELb1ELb0ELb1EEEvNS_9BwdParamsE,"",@"SHT_CUDA_INFO"
	.sectionflags	@""
	.align	4


	//----- nvinfo : EIATTR_CUDA_API_VERSION
	.align		4
        /*0000*/ 	.byte	0x04, 0x37
        /*0002*/ 	.short	(.L_1507 - .L_1506)
.L_1506:
        /*0004*/ 	.word	0x00000082


	//----- nvinfo : EIATTR_KPARAM_INFO
	.align		4
.L_1507:
        /*0008*/ 	.byte	0x04, 0x17
        /*000a*/ 	.short	(.L_1509 - .L_1508)
.L_1508:
        /*000c*/ 	.word	0x00000000
        /*0010*/ 	.short	0x0000
        /*0012*/ 	.short	0x0000
        /*0014*/ 	.byte	0x00, 0xf0, 0xa1, 0x04


	//----- nvinfo : EIATTR_SPARSE_MMA_MASK
	.align		4
.L_1509:
        /*0018*/ 	.byte	0x03, 0x50
        /*001a*/ 	.short	0x0000


	//----- nvinfo : EIATTR_MAXREG_COUNT
	.align		4
        /*001c*/ 	.byte	0x03, 0x1b
        /*001e*/ 	.short	0x00ff


	//----- nvinfo : EIATTR_NUM_BARRIERS
	.align		4
        /*0020*/ 	.byte	0x02, 0x4c
        /*0022*/ 	.byte	0x01
	.zero		1


	//----- nvinfo : EIATTR_ANNOTATIONS
	.align		4
        /*0024*/ 	.byte	0x04, 0x55
        /*0026*/ 	.short	(.L_1511 - .L_1510)


	//   ....[0]....
.L_1510:
        /* <DEDUP_REMOVED lines=238> */


	//----- nvinfo : EIATTR_MERCURY_ISA_VERSION
	.align		4
.L_1511:
        /*0ef8*/ 	.byte	0x03, 0x5f
        /*0efa*/ 	.short	0x0101


	//----- nvinfo : EIATTR_COOP_GROUP_MASK_REGIDS
	.align		4
        /*0efc*/ 	.byte	0x04, 0x29
        /*0efe*/ 	.short	(.L_1513 - .L_1512)


	//   ....[0]....
.L_1512:
        /*0f00*/ 	.word	0xffffffff


	//   ....[1]....
        /*0f04*/ 	.word	0xffffffff


	//   ....[2]....
        /*0f08*/ 	.word	0xffffffff


	//   ....[3]....
        /*0f0c*/ 	.word	0xffffffff


	//   ....[4]....
        /*0f10*/ 	.word	0xffffffff


	//   ....[5]....
        /*0f14*/ 	.word	0xffffffff


	//   ....[6]....
        /*0f18*/ 	.word	0xffffffff


	//   ....[7]....
        /*0f1c*/ 	.word	0xffffffff


	//   ....[8]....
        /*0f20*/ 	.word	0xffffffff


	//   ....[9]....
        /*0f24*/ 	.word	0xffffffff


	//   ....[10]....
        /*0f28*/ 	.word	0x05000029


	//   ....[11]....
        /*0f2c*/ 	.word	0x05000029


	//   ....[12]....
        /*0f30*/ 	.word	0x05000029


	//   ....[13]....
        /*0f34*/ 	.word	0x05000029


	//   ....[14]....
        /*0f38*/ 	.word	0x05000029


	//   ....[15]....
        /*0f3c*/ 	.word	0x05000029


	//   ....[16]....
        /*0f40*/ 	.word	0x05000029


	//   ....[17]....
        /*0f44*/ 	.word	0x05000029


	//   ....[18]....
        /*0f48*/ 	.word	0x05000029


	//   ....[19]....
        /*0f4c*/ 	.word	0x05000029


	//----- nvinfo : EIATTR_COOP_GROUP_INSTR_OFFSETS
	.align		4
.L_1513:
        /*0f50*/ 	.byte	0x04, 0x28
        /*0f52*/ 	.short	(.L_1515 - .L_1514)


	//   ....[0]....
.L_1514:
        /*0f54*/ 	.word	0x000051a0


	//   ....[1]....
        /*0f58*/ 	.word	0x000051c0


	//   ....[2]....
        /*0f5c*/ 	.word	0x000051e0


	//   ....[3]....
        /*0f60*/ 	.word	0x00005200


	//   ....[4]....
        /*0f64*/ 	.word	0x00005220


	//   ....[5]....
        /*0f68*/ 	.word	0x00005240


	//   ....[6]....
        /*0f6c*/ 	.word	0x00005260


	//   ....[7]....
        /*0f70*/ 	.word	0x00005280


	//   ....[8]....
        /*0f74*/ 	.word	0x00005290


	//   ....[9]....
        /*0f78*/ 	.word	0x000052b0


	//   ....[10]....
        /*0f7c*/ 	.word	0x00012040


	//   ....[11]....
        /*0f80*/ 	.word	0x000120d0


	//   ....[12]....
        /*0f84*/ 	.word	0x00012130


	//   ....[13]....
        /*0f88*/ 	.word	0x00012180


	//   ....[14]....
        /*0f8c*/ 	.word	0x000121e0


	//   ....[15]....
        /*0f90*/ 	.word	0x00012230


	//   ....[16]....
        /*0f94*/ 	.word	0x00012290


	//   ....[17]....
        /*0f98*/ 	.word	0x000122e0


	//   ....[18]....
        /*0f9c*/ 	.word	0x00012340


	//   ....[19]....
        /*0fa0*/ 	.word	0x00012390


	//----- nvinfo : EIATTR_VRC_CTA_INIT_COUNT
	.align		4
.L_1515:
        /*0fa4*/ 	.byte	0x02, 0x4a
	.zero		1
	.zero		1


	//----- nvinfo : EIATTR_EXIT_INSTR_OFFSETS
	.align		4
        /*0fa8*/ 	.byte	0x04, 0x1c
        /*0faa*/ 	.short	(.L_1517 - .L_1516)


	//   ....[0]....
.L_1516:
        /*0fac*/ 	.word	0x00011fd0


	//----- nvinfo : EIATTR_MAX_THREADS
	.align		4
.L_1517:
        /*0fb0*/ 	.byte	0x04, 0x05
        /*0fb2*/ 	.short	(.L_1519 - .L_1518)
.L_1518:
        /*0fb4*/ 	.word	0x00000080
        /*0fb8*/ 	.word	0x00000001
        /*0fbc*/ 	.word	0x00000001


	//----- nvinfo : EIATTR_CRS_STACK_SIZE
	.align		4
.L_1519:
        /*0fc0*/ 	.byte	0x04, 0x1e
        /*0fc2*/ 	.short	(.L_1521 - .L_1520)
.L_1520:
        /*0fc4*/ 	.word	0x00000000


	//----- nvinfo : EIATTR_CBANK_PARAM_SIZE
	.align		4
.L_1521:
        /*0fc8*/ 	.byte	0x03, 0x19
        /*0fca*/ 	.short	0x0128


	//----- nvinfo : EIATTR_PARAM_CBANK
	.align		4
        /*0fcc*/ 	.byte	0x04, 0x0a
        /*0fce*/ 	.short	(.L_1523 - .L_1522)
	.align		4
.L_1522:
        /*0fd0*/ 	.word	index@(.nv.constant0._ZN10layer_norm31ln_parallel_residual_bwd_kernelINS_13Kernel_traitsI13__nv_bfloat16S2_fS2_fjLj1280ELj1ELj4ELj1ELj16ENS_18Kernel_traits_baseILj1280ES2_S2_fS2_fjLj128EEEEELb1ELb0ELb1EEEvNS_9BwdParamsE)
        /*0fd4*/ 	.short	0x0380
        /*0fd6*/ 	.short	0x0128


	//----- nvinfo : EIATTR_SW_WAR
	.align		4
.L_1523:
        /*0fd8*/ 	.byte	0x04, 0x36
        /*0fda*/ 	.short	(.L_1525 - .L_1524)
.L_1524:
        /*0fdc*/ 	.word	0x00000008
.L_1525:


//--------------------- .nv.info._ZN10layer_norm22ln_bwd_finalize_kernelINS_22Kernel_traits_finalizeILj1280E13__nv_bfloat16S2_fS2_fjLb0ELj1024ELj4ENS_18Kernel_traits_baseILj1280ES2_S2_fS2_fjLj1024EEEEELb0ELb0EEEvNS_9BwdParamsE --------------------------
	.section	.nv.info._ZN10layer_norm22ln_bwd_finalize_kernelINS_22Kernel_traits_finalizeILj1280E13__nv_bfloat16S2_fS2_fjLb0ELj1024ELj4ENS_18Kernel_traits_baseILj1280ES2_S2_fS2_fjLj1024EEEEELb0ELb0EEEvNS_9BwdParamsE,"",@"SHT_CUDA_INFO"
	.sectionflags	@""
	.align	4


	//----- nvinfo : EIATTR_CUDA_API_VERSION
	.align		4
        /*0000*/ 	.byte	0x04, 0x37
        /*0002*/ 	.short	(.L_1527 - .L_1526)
.L_1526:
        /*0004*/ 	.word	0x00000082


	//----- nvinfo : EIATTR_KPARAM_INFO
	.align		4
.L_1527:
        /*0008*/ 	.byte	0x04, 0x17
        /*000a*/ 	.short	(.L_1529 - .L_1528)
.L_1528:
        /*000c*/ 	.word	0x00000000
        /*0010*/ 	.short	0x0000
        /*0012*/ 	.short	0x0000
        /*0014*/ 	.byte	0x00, 0xf0, 0xa1, 0x04


	//----- nvinfo : EIATTR_SPARSE_MMA_MASK
	.align		4
.L_1529:
        /*0018*/ 	.byte	0x03, 0x50
        /*001a*/ 	.short	0x0000


	//----- nvinfo : EIATTR_MAXREG_COUNT
	.align		4
        /*001c*/ 	.byte	0x03, 0x1b
        /*001e*/ 	.short	0x0040


	//----- nvinfo : EIATTR_NUM_BARRIERS
	.align		4
        /*0020*/ 	.byte	0x02, 0x4c
        /*0022*/ 	.byte	0x01
	.zero		1


	//----- nvinfo : EIATTR_MERCURY_ISA_VERSION
	.align		4
        /*0024*/ 	.byte	0x03, 0x5f
        /*0026*/ 	.short	0x0101


	//----- nvinfo : EIATTR_COOP_GROUP_MASK_REGIDS
	.align		4
        /*0028*/ 	.byte	0x04, 0x29
        /*002a*/ 	.short	(.L_1531 - .L_1530)


	//   ....[0]....
.L_1530:
        /*002c*/ 	.word	0xffffffff


	//   ....[1]....
        /*0030*/ 	.word	0xffffffff


	//   ....[2]....
        /*0034*/ 	.word	0xffffffff


	//   ....[3]....
        /*0038*/ 	.word	0xffffffff


	//   ....[4]....
        /*003c*/ 	.word	0xffffffff


	//   ....[5]....
        /*0040*/ 	.word	0xffffffff


	//   ....[6]....
        /*0044*/ 	.word	0xffffffff


	//   ....[7]....
        /*0048*/ 	.word	0xffffffff


	//   ....[8]....
        /*004c*/ 	.word	0xffffffff


	//   ....[9]....
        /*0050*/ 	.word	0xffffffff


	//----- nvinfo : EIATTR_COOP_GROUP_INSTR_OFFSETS
	.align		4
.L_1531:
        /*0054*/ 	.byte	0x04, 0x28
        /*0056*/ 	.short	(.L_1533 - .L_1532)


	//   ....[0]....
.L_1532:
        /*0058*/ 	.word	0x00001540


	//   ....[1]....
        /*005c*/ 	.word	0x00001550


	//   ....[2]....
        /*0060*/ 	.word	0x00001580


	//   ....[3]....
        /*0064*/ 	.word	0x00001590


	//   ....[4]....
        /*0068*/ 	.word	0x000015c0


	//   ....[5]....
        /*006c*/ 	.word	0x000015d0


	//   ....[6]....
        /*0070*/ 	.word	0x00001610


	//   ....[7]....
        /*0074*/ 	.word	0x00001630


	//   ....[8]....
        /*0078*/ 	.word	0x00001680


	//   ....[9]....
        /*007c*/ 	.word	0x00001690


	//----- nvinfo : EIATTR_VRC_CTA_INIT_COUNT
	.align		4
.L_1533:
        /*0080*/ 	.byte	0x02, 0x4a
	.zero		1
	.zero		1


	//----- nvinfo : EIATTR_EXIT_INSTR_OFFSETS
	.align		4
        /*0084*/ 	.byte	0x04, 0x1c
        /*0086*/ 	.short	(.L_1535 - .L_1534)


	//   ....[0]....
.L_1534:
        /*0088*/ 	.word	0x00000060


	//   ....[1]....
        /*008c*/ 	.word	0x000016f0


	//   ....[2]....
        /*0090*/ 	.word	0x00001720


	//   ....[3]....
        /*0094*/ 	.word	0x000017e0


	//----- nvinfo : EIATTR_MAX_THREADS
	.align		4
.L_1535:
        /*0098*/ 	.byte	0x04, 0x05
        /*009a*/ 	.short	(.L_1537 - .L_1536)
.L_1536:
        /*009c*/ 	.word	0x00000400
        /*00a0*/ 	.word	0x00000001
        /*00a4*/ 	.word	0x00000001


	//----- nvinfo : EIATTR_CRS_STACK_SIZE
	.align		4
.L_1537:
        /*00a8*/ 	.byte	0x04, 0x1e
        /*00aa*/ 	.short	(.L_1539 - .L_1538)
.L_1538:
        /*00ac*/ 	.word	0x00000000


	//----- nvinfo : EIATTR_CBANK_PARAM_SIZE
	.align		4
.L_1539:
        /*00b0*/ 	.byte	0x03, 0x19
        /*00b2*/ 	.short	0x0128


	//----- nvinfo : EIATTR_PARAM_CBANK
	.align		4
        /*00b4*/ 	.byte	0x04, 0x0a
        /*00b6*/ 	.short	(.L_1541 - .L_1540)
	.align		4
.L_1540:
        /*00b8*/ 	.word	index@(.nv.constant0._ZN10layer_norm22ln_bwd_finalize_kernelINS_22Kernel_traits_finalizeILj1280E13__nv_bfloat16S2_fS2_fjLb0ELj1024ELj4ENS_18Kernel_traits_baseILj1280ES2_S2_fS2_fjLj1024EEEEELb0ELb0EEEvNS_9BwdParamsE)
        /*00bc*/ 	.short	0x0380
        /*00be*/ 	.short	0x0128


	//----- nvinfo : EIATTR_SW_WAR
	.align		4
.L_1541:
        /*00c0*/ 	.byte	0x04, 0x36
        /*00c2*/ 	.short	(.L_1543 - .L_1542)
.L_1542:
        /*00c4*/ 	.word	0x00000008
.L_1543:


//--------------------- .nv.info._ZN10layer_norm40ln_parallel_residual_bwd_finalize_kernelINS_22Kernel_traits_finalizeILj1280E13__nv_bfloat16S2_fS2_fjLb0ELj1024ELj4ENS_18Kernel_traits_baseILj1280ES2_S2_fS2_fjLj1024EEEEELb0EEEvNS_9BwdParamsE --------------------------
	.section	.nv.info._ZN10layer_norm40ln_parallel_residual_bwd_finalize_kernelINS_22Kernel_traits_finalizeILj1280E13__nv_bfloat16S2_fS2_fjLb0ELj1024ELj4ENS_18Kernel_traits_baseILj1280ES2_S2_fS2_fjLj1024EEEEELb0EEEvNS_9BwdParamsE,"",@"SHT_CUDA_INFO"
	.sectionflags	@""
	.align	4


	//----- nvinfo : EIATTR_CUDA_API_VERSION
	.align		4
        /*0000*/ 	.byte	0x04, 0x37
        /*0002*/ 	.short	(.L_1545 - .L_1544)
.L_1544:
        /*0004*/ 	.word	0x00000082


	//----- nvinfo : EIATTR_KPARAM_INFO
	.align		4
.L_1545:
        /*0008*/ 	.byte	0x04, 0x17
        /*000a*/ 	.short	(.L_1547 - .L_1546)
.L_1546:
        /*000c*/ 	.word	0x00000000
        /*0010*/ 	.short	0x0000
        /*0012*/ 	.short	0x0000
        /*0014*/ 	.byte	0x00, 0xf0, 0xa1, 0x04


	//----- nvinfo : EIATTR_SPARSE_MMA_MASK
	.align		4
.L_1547:
        /*0018*/ 	.byte	0x03, 0x50
        /*001a*/ 	.short	0x0000


	//----- nvinfo : EIATTR_MAXREG_COUNT
	.align		4
        /*001c*/ 	.byte	0x03, 0x1b
        /*001e*/ 	.short	0x0040


	//----- nvinfo : EIATTR_NUM_BARRIERS
	.align		4
        /*0020*/ 	.byte	0x02, 0x4c
        /*0022*/ 	.byte	0x01
	.zero		1


	//----- nvinfo : EIATTR_MERCURY_ISA_VERSION
	.align		4
        /*0024*/ 	.byte	0x03, 0x5f
        /*0026*/ 	.short	0x0101


	//----- nvinfo : EIATTR_COOP_GROUP_MASK_REGIDS
	.align		4
        /*0028*/ 	.byte	0x04, 0x29
        /*002a*/ 	.short	(.L_1549 - .L_1548)


	//   ....[0]....
.L_1548:
        /*002c*/ 	.word	0xffffffff


	//   ....[1]....
        /*0030*/ 	.word	0xffffffff


	//   ....[2]....
        /*0034*/ 	.word	0xffffffff


	//   ....[3]....
        /*0038*/ 	.word	0xffffffff


	//   ....[4]....
        /*003c*/ 	.word	0xffffffff


	//   ....[5]....
        /*0040*/ 	.word	0xffffffff


	//   ....[6]....
        /*0044*/ 	.word	0xffffffff


	//   ....[7]....
        /*0048*/ 	.word	0xffffffff


	//   ....[8]....
        /*004c*/ 	.word	0xffffffff


	//   ....[9]....
        /*0050*/ 	.word	0xffffffff


	//   ....[10]....
        /*0054*/ 	.word	0xffffffff


	//   ....[11]....
        /*0058*/ 	.word	0xffffffff


	//   ....[12]....
        /*005c*/ 	.word	0xffffffff


	//   ....[13]....
        /*0060*/ 	.word	0xffffffff


	//   ....[14]....
        /*0064*/ 	.word	0xffffffff


	//   ....[15]....
        /*0068*/ 	.word	0xffffffff


	//   ....[16]....
        /*006c*/ 	.word	0xffffffff


	//   ....[17]....
        /*0070*/ 	.word	0xffffffff


	//   ....[18]....
        /*0074*/ 	.word	0xffffffff


	//   ....[19]....
        /*0078*/ 	.word	0xffffffff


	//----- nvinfo : EIATTR_COOP_GROUP_INSTR_OFFSETS
	.align		4
.L_1549:
        /*007c*/ 	.byte	0x04, 0x28
        /*007e*/ 	.short	(.L_1551 - .L_1550)


	//   ....[0]....
.L_1550:
        /*0080*/ 	.word	0x000013a0


	//   ....[1]....
        /*0084*/ 	.word	0x000013b0


	//   ....[2]....
        /*0088*/ 	.word	0x000013c0


	//   ....[3]....
        /*008c*/ 	.word	0x000013d0


	//   ....[4]....
        /*0090*/ 	.word	0x00001400


	//   ....[5]....
        /*0094*/ 	.word	0x00001430


	//   ....[6]....
        /*0098*/ 	.word	0x00001440


	//   ....[7]....
        /*009c*/ 	.word	0x00001450


	//   ....[8]....
        /*00a0*/ 	.word	0x00001470


	//   ....[9]....
        /*00a4*/ 	.word	0x000014b0


	//   ....[10]....
        /*00a8*/ 	.word	0x000014e0


	//   ....[11]....
        /*00ac*/ 	.word	0x000014f0


	//   ....[12]....
        /*00b0*/ 	.word	0x00001510


	//   ....[13]....
        /*00b4*/ 	.word	0x00001540


	//   ....[14]....
        /*00b8*/ 	.word	0x00001560


	//   ....[15]....
        /*00bc*/ 	.word	0x00001570


	//   ....[16]....
        /*00c0*/ 	.word	0x000015b0


	//   ....[17]....
        /*00c4*/ 	.word	0x000015e0


	//   ....[18]....
        /*00c8*/ 	.word	0x00001600


	//   ....[19]....
        /*00cc*/ 	.word	0x00001610


	//----- nvinfo : EIATTR_VRC_CTA_INIT_COUNT
	.align		4
.L_1551:
        /*00d0*/ 	.byte	0x02, 0x4a
	.zero		1
	.zero		1


	//----- nvinfo : EIATTR_EXIT_INSTR_OFFSETS
	.align		4
        /*00d4*/ 	.byte	0x04, 0x1c
        /*00d6*/ 	.short	(.L_1553 - .L_1552)


	//   ....[0]....
.L_1552:
        /*00d8*/ 	.word	0x00000060


	//   ....[1]....
        /*00dc*/ 	.word	0x000016c0


	//   ....[2]....
        /*00e0*/ 	.word	0x000016f0


	//   ....[3]....
        /*00e4*/ 	.word	0x00001850


	//----- nvinfo : EIATTR_MAX_THREADS
	.align		4
.L_1553:
        /*00e8*/ 	.byte	0x04, 0x05
        /*00ea*/ 	.short	(.L_1555 - .L_1554)
.L_1554:
        /*00ec*/ 	.word	0x00000400
        /*00f0*/ 	.word	0x00000001
        /*00f4*/ 	.word	0x00000001


	//----- nvinfo : EIATTR_CRS_STACK_SIZE
	.align		4
.L_1555:
        /*00f8*/ 	.byte	0x04, 0x1e
        /*00fa*/ 	.short	(.L_1557 - .L_1556)
.L_1556:
        /*00fc*/ 	.word	0x00000000


	//----- nvinfo : EIATTR_CBANK_PARAM_SIZE
	.align		4
.L_1557:
        /*0100*/ 	.byte	0x03, 0x19
        /*0102*/ 	.short	0x0128


	//----- nvinfo : EIATTR_PARAM_CBANK
	.align		4
        /*0104*/ 	.byte	0x04, 0x0a
        /*0106*/ 	.short	(.L_1559 - .L_1558)
	.align		4
.L_1558:
        /*0108*/ 	.word	index@(.nv.constant0._ZN10layer_norm40ln_parallel_residual_bwd_finalize_kernelINS_22Kernel_traits_finalizeILj1280E13__nv_bfloat16S2_fS2_fjLb0ELj1024ELj4ENS_18Kernel_traits_baseILj1280ES2_S2_fS2_fjLj1024EEEEELb0EEEvNS_9BwdParamsE)
        /*010c*/ 	.short	0x0380
        /*010e*/ 	.short	0x0128


	//----- nvinfo : EIATTR_SW_WAR
	.align		4
.L_1559:
        /*0110*/ 	.byte	0x04, 0x36
        /*0112*/ 	.short	(.L_1561 - .L_1560)
.L_1560:
        /*0114*/ 	.word	0x00000008
.L_1561:


//--------------------- .nv.info._ZN10layer_norm31ln_parallel_residual_bwd_kernelINS_13Kernel_traitsI13__nv_bfloat16S2_fS2_fjLj1280ELj1ELj4ELj1ELj16ENS_18Kernel_traits_baseILj1280ES2_S2_fS2_fjLj128EEEEELb1ELb1ELb0EEEvNS_9BwdParamsE --------------------------
	.section	.nv.info._ZN10layer_norm31ln_parallel_residual_bwd_kernelINS_13Kernel_traitsI13__nv_bfloat16S2_fS2_fjLj1280ELj1ELj4ELj1ELj16ENS_18Kernel_traits_baseILj1280ES2_S2_fS2_fjLj128EEEEELb1ELb1ELb0EEEvNS_9BwdParamsE,"",@"SHT_CUDA_INFO"
	.sectionflags	@""
	.align	4


	//----- nvinfo : EIATTR_CUDA_API_VERSION
	.align		4
        /*0000*/ 	.byte	0x04, 0x37
        /*0002*/ 	.short	(.L_1563 - .L_1562)
.L_1562:
        /*0004*/ 	.word	0x00000082


	//----- nvinfo : EIATTR_KPARAM_INFO
	.align		4
.L_1563:
        /*0008*/ 	.byte	0x04, 0x17
        /*000a*/ 	.short	(.L_1565 - .L_1564)
.L_1564:
        /*000c*/ 	.word	0x00000000
        /*0010*/ 	.short	0x0000
        /*0012*/ 	.short	0x0000
        /*0014*/ 	.byte	0x00, 0xf0, 0xa1, 0x04


	//----- nvinfo : EIATTR_SPARSE_MMA_MASK
	.align		4
.L_1565:
        /*0018*/ 	.byte	0x03, 0x50
        /*001a*/ 	.short	0x0000


	//----- nvinfo : EIATTR_MAXREG_COUNT
	.align		4
        /*001c*/ 	.byte	0x03, 0x1b
        /*001e*/ 	.short	0x00ff


	//----- nvinfo : EIATTR_NUM_BARRIERS
	.align		4
        /*0020*/ 	.byte	0x02, 0x4c
        /*0022*/ 	.byte	0x01
	.zero		1


	//----- nvinfo : EIATTR_ANNOTATIONS
	.align		4
        /*0024*/ 	.byte	0x04, 0x55
        /*0026*/ 	.short	(.L_1567 - .L_1566)


	//   ....[0]....
.L_1566:
        /* <DEDUP_REMOVED lines=43> */


	//----- nvinfo : EIATTR_MERCURY_ISA_VERSION
	.align		4
.L_1567:
        /*02c0*/ 	.byte	0x03, 0x5f
        /*02c2*/ 	.short	0x0101


	//----- nvinfo : EIATTR_COOP_GROUP_MASK_REGIDS
	.align		4
        /*02c4*/ 	.byte	0x04, 0x29
        /*02c6*/ 	.short	(.L_1569 - .L_1568)


	//   ....[0]....
.L_1568:
        /*02c8*/ 	.word	0xffffffff


	//   ....[1]....
        /*02cc*/ 	.word	0xffffffff


	//   ....[2]....
        /*02d0*/ 	.word	0xffffffff


	//   ....[3]....
        /*02d4*/ 	.word	0xffffffff


	//   ....[4]....
        /*02d8*/ 	.word	0xffffffff


	//   ....[5]....
        /*02dc*/ 	.word	0xffffffff


	//   ....[6]....
        /*02e0*/ 	.word	0xffffffff


	//   ....[7]....
        /*02e4*/ 	.word	0xffffffff


	//   ....[8]....
        /*02e8*/ 	.word	0xffffffff


	//   ....[9]....
        /*02ec*/ 	.word	0xffffffff


	//   ....[10]....
        /*02f0*/ 	.word	0x0500007c


	//   ....[11]....
        /*02f4*/ 	.word	0x0500007c


	//   ....[12]....
        /*02f8*/ 	.word	0x0500007c


	//   ....[13]....
        /*02fc*/ 	.word	0x0500007c


	//   ....[14]....
        /*0300*/ 	.word	0x0500007c


	//   ....[15]....
        /*0304*/ 	.word	0x0500007c


	//   ....[16]....
        /*0308*/ 	.word	0x0500007c


	//   ....[17]....
        /*030c*/ 	.word	0x0500007c


	//   ....[18]....
        /*0310*/ 	.word	0x0500007c


	//   ....[19]....
        /*0314*/ 	.word	0x0500007c


	//----- nvinfo : EIATTR_COOP_GROUP_INSTR_OFFSETS
	.align		4
.L_1569:
        /*0318*/ 	.byte	0x04, 0x28
        /*031a*/ 	.short	(.L_1571 - .L_1570)


	//   ....[0]....
.L_1570:
        /*031c*/ 	.word	0x00003110


	//   ....[1]....
        /*0320*/ 	.word	0x00003130


	//   ....[2]....
        /*0324*/ 	.word	0x00003150


	//   ....[3]....
        /*0328*/ 	.word	0x00003170


	//   ....[4]....
        /*032c*/ 	.word	0x00003190


	//   ....[5]....
        /*0330*/ 	.word	0x000031b0


	//   ....[6]....
        /*0334*/ 	.word	0x000031d0


	//   ....[7]....
        /*0338*/ 	.word	0x000031f0


	//   ....[8]....
        /*033c*/ 	.word	0x00003200


	//   ....[9]....
        /*0340*/ 	.word	0x00003220


	//   ....[10]....
        /*0344*/ 	.word	0x0000f470


	//   ....[11]....
        /*0348*/ 	.word	0x0000f510


	//   ....[12]....
        /*034c*/ 	.word	0x0000f590


	//   ....[13]....
        /*0350*/ 	.word	0x0000f600


	//   ....[14]....
        /*0354*/ 	.word	0x0000f680


	//   ....[15]....
        /*0358*/ 	.word	0x0000f6f0


	//   ....[16]....
        /*035c*/ 	.word	0x0000f770


	//   ....[17]....
        /*0360*/ 	.word	0x0000f7e0


	//   ....[18]....
        /*0364*/ 	.word	0x0000f860


	//   ....[19]....
        /*0368*/ 	.word	0x0000f8b0


	//----- nvinfo : EIATTR_VRC_CTA_INIT_COUNT
	.align		4
.L_1571:
        /*036c*/ 	.byte	0x02, 0x4a
	.zero		1
	.zero		1


	//----- nvinfo : EIATTR_EXIT_INSTR_OFFSETS
	.align		4
        /*0370*/ 	.byte	0x04, 0x1c
        /*0372*/ 	.short	(.L_1573 - .L_1572)


	//   ....[0]....
.L_1572:
        /*0374*/ 	.word	0x0000f3d0


	//   ....[1]....
        /*0378*/ 	.word	0x0000f400


	//----- nvinfo : EIATTR_MAX_THREADS
	.align		4
.L_1573:
        /*037c*/ 	.byte	0x04, 0x05
        /*037e*/ 	.short	(.L_1575 - .L_1574)
.L_1574:
        /*0380*/ 	.word	0x00000080
        /*0384*/ 	.word	0x00000001
        /*0388*/ 	.word	0x00000001


	//----- nvinfo : EIATTR_CRS_STACK_SIZE
	.align		4
.L_1575:
        /*038c*/ 	.byte	0x04, 0x1e
        /*038e*/ 	.short	(.L_1577 - .L_1576)
.L_1576:
        /*0390*/ 	.word	0x00000000


	//----- nvinfo : EIATTR_CBANK_PARAM_SIZE
	.align		4
.L_1577:
        /*0394*/ 	.byte	0x03, 0x19
        /*0396*/ 	.short	0x0128


	//----- nvinfo : EIATTR_PARAM_CBANK
	.align		4
        /*0398*/ 	.byte	0x04, 0x0a
        /*039a*/ 	.short	(.L_1579 - .L_1578)
	.align		4
.L_1578:
        /*039c*/ 	.word	index@(.nv.constant0._ZN10layer_norm31ln_parallel_residual_bwd_kernelINS_13Kernel_traitsI13__nv_bfloat16S2_fS2_fjLj1280ELj1ELj4ELj1ELj16ENS_18Kernel_traits_baseILj1280ES2_S2_fS2_fjLj128EEEEELb1ELb1ELb0EEEvNS_9BwdParamsE)
        /*03a0*/ 	.short	0x0380
        /*03a2*/ 	.short	0x0128


	//----- nvinfo : EIATTR_SW_WAR
	.align		4
.L_1579:
        /*03a4*/ 	.byte	0x04, 0x36
        /*03a6*/ 	.short	(.L_1581 - .L_1580)
.L_1580:
        /*03a8*/ 	.word	0x00000008
.L_1581:


//--------------------- .nv.info._ZN10layer_norm22ln_bwd_finalize_kernelINS_22Kernel_traits_finalizeILj1280E13__nv_bfloat16S2_fS2_fjLb0ELj1024ELj4ENS_18Kernel_traits_baseILj1280ES2_S2_fS2_fjLj1024EEEEELb0ELb1EEEvNS_9BwdParamsE --------------------------
	.section	.nv.info._ZN10layer_norm22ln_bwd_finalize_kernelINS_22Kernel_traits_finalizeILj1280E13__nv_bfloat16S2_fS2_fjLb0ELj1024ELj4ENS_18Kernel_traits_baseILj1280ES2_S2_fS2_fjLj1024EEEEELb0ELb1EEEvNS_9BwdParamsE,"",@"SHT_CUDA_INFO"
	.sectionflags	@""
	.align	4


	//----- nvinfo : EIATTR_CUDA_API_VERSION
	.align		4
        /*0000*/ 	.byte	0x04, 0x37
        /*0002*/ 	.short	(.L_1583 - .L_1582)
.L_1582:
        /*0004*/ 	.word	0x00000082


	//----- nvinfo : EIATTR_KPARAM_INFO
	.align		4
.L_1583:
        /*0008*/ 	.byte	0x04, 0x17
        /*000a*/ 	.short	(.L_1585 - .L_1584)
.L_1584:
        /*000c*/ 	.word	0x00000000
        /*0010*/ 	.short	0x0000
        /*0012*/ 	.short	0x0000
        /*0014*/ 	.byte	0x00, 0xf0, 0xa1, 0x04


	//----- nvinfo : EIATTR_SPARSE_MMA_MASK
	.align		4
.L_1585:
        /*0018*/ 	.byte	0x03, 0x50
        /*001a*/ 	.short	0x0000


	//----- nvinfo : EIATTR_MAXREG_COUNT
	.align		4
        /*001c*/ 	.byte	0x03, 0x1b
        /*001e*/ 	.short	0x0040


	//----- nvinfo : EIATTR_NUM_BARRIERS
	.align		4
        /*0020*/ 	.byte	0x02, 0x4c
        /*0022*/ 	.byte	0x01
	.zero		1


	//----- nvinfo : EIATTR_MERCURY_ISA_VERSION
	.align		4
        /*0024*/ 	.byte	0x03, 0x5f
        /*0026*/ 	.short	0x0101


	//----- nvinfo : EIATTR_COOP_GROUP_MASK_REGIDS
	.align		4
        /*0028*/ 	.byte	0x04, 0x29
        /*002a*/ 	.short	(.L_1587 - .L_1586)


	//   ....[0]....
.L_1586:
        /*002c*/ 	.word	0xffffffff


	//   ....[1]....
        /*0030*/ 	.word	0xffffffff


	//   ....[2]....
        /*0034*/ 	.word	0xffffffff


	//   ....[3]....
        /*0038*/ 	.word	0xffffffff


	//   ....[4]....
        /*003c*/ 	.word	0xffffffff


	//   ....[5]....
        /*0040*/ 	.word	0xffffffff


	//   ....[6]....
        /*0044*/ 	.word	0xffffffff


	//   ....[7]....
        /*0048*/ 	.word	0xffffffff


	//   ....[8]....
        /*004c*/ 	.word	0xffffffff


	//   ....[9]....
        /*0050*/ 	.word	0xffffffff


	//----- nvinfo : EIATTR_COOP_GROUP_INSTR_OFFSETS
	.align		4
.L_1587:
        /*0054*/ 	.byte	0x04, 0x28
        /*0056*/ 	.short	(.L_1589 - .L_1588)


	//   ....[0]....
.L_1588:
        /*0058*/ 	.word	0x00001560


	//   ....[1]....
        /*005c*/ 	.word	0x00001570


	//   ....[2]....
        /*0060*/ 	.word	0x000015a0


	//   ....[3]....
        /*0064*/ 	.word	0x000015b0


	//   ....[4]....
        /*0068*/ 	.word	0x000015e0


	//   ....[5]....
        /*006c*/ 	.word	0x000015f0


	//   ....[6]....
        /*0070*/ 	.word	0x00001620


	//   ....[7]....
        /*0074*/ 	.word	0x00001640


	//   ....[8]....
        /*0078*/ 	.word	0x00001670


	//   ....[9]....
        /*007c*/ 	.word	0x00001680


	//----- nvinfo : EIATTR_VRC_CTA_INIT_COUNT
	.align		4
.L_1589:
        /*0080*/ 	.byte	0x02, 0x4a
	.zero		1
	.zero		1


	//----- nvinfo : EIATTR_EXIT_INSTR_OFFSETS
	.align		4
        /*0084*/ 	.byte	0x04, 0x1c
        /*0086*/ 	.short	(.L_1591 - .L_1590)


	//   ....[0]....
.L_1590:
        /*0088*/ 	.word	0x00000060


	//   ....[1]....
        /*008c*/ 	.word	0x000016e0


	//   ....[2]....
        /*0090*/ 	.word	0x000017d0


	//----- nvinfo : EIATTR_MAX_THREADS
	.align		4
.L_1591:
        /*0094*/ 	.byte	0x04, 0x05
        /*0096*/ 	.short	(.L_1593 - .L_1592)
.L_1592:
        /*0098*/ 	.word	0x00000400
        /*009c*/ 	.word	0x00000001
        /*00a0*/ 	.word	0x00000001


	//----- nvinfo : EIATTR_CRS_STACK_SIZE
	.align		4
.L_1593:
        /*00a4*/ 	.byte	0x04, 0x1e
        /*00a6*/ 	.short	(.L_1595 - .L_1594)
.L_1594:
        /*00a8*/ 	.word	0x00000000


	//----- nvinfo : EIATTR_CBANK_PARAM_SIZE
	.align		4
.L_1595:
        /*00ac*/ 	.byte	0x03, 0x19
        /*00ae*/ 	.short	0x0128


	//----- nvinfo : EIATTR_PARAM_CBANK
	.align		4
        /*00b0*/ 	.byte	0x04, 0x0a
        /*00b2*/ 	.short	(.L_1597 - .L_1596)
	.align		4
.L_1596:
        /*00b4*/ 	.word	index@(.nv.constant0._ZN10layer_norm22ln_bwd_finalize_kernelINS_22Kernel_traits_finalizeILj1280E13__nv_bfloat16S2_fS2_fjLb0ELj1024ELj4ENS_18Kernel_traits_baseILj1280ES2_S2_fS2_fjLj1024EEEEELb0ELb1EEEvNS_9BwdParamsE)
        /*00b8*/ 	.short	0x0380
        /*00ba*/ 	.short	0x0128


	//----- nvinfo : EIATTR_SW_WAR
	.align		4
.L_1597:
        /*00bc*/ 	.byte	0x04, 0x36
        /*00be*/ 	.short	(.L_1599 - .L_1598)
.L_1598:
        /*00c0*/ 	.word	0x00000008
.L_1599:


//--------------------- .nv.info._ZN10layer_norm40ln_parallel_residual_bwd_finalize_kernelINS_22Kernel_traits_finalizeILj1280E13__nv_bfloat16S2_fS2_fjLb0ELj1024ELj4ENS_18Kernel_traits_baseILj1280ES2_S2_fS2_fjLj1024EEEEELb1EEEvNS_9BwdParamsE --------------------------
	.section	.nv.info._ZN10layer_norm40ln_parallel_residual_bwd_finalize_kernelINS_22Kernel_traits_finalizeILj1280E13__nv_bfloat16S2_fS2_fjLb0ELj1024ELj4ENS_18Kernel_traits_baseILj1280ES2_S2_fS2_fjLj1024EEEEELb1EEEvNS_9BwdParamsE,"",@"SHT_CUDA_INFO"
	.sectionflags	@""
	.align	4


	//----- nvinfo : EIATTR_CUDA_API_VERSION
	.align		4
        /*0000*/ 	.byte	0x04, 0x37
        /*0002*/ 	.short	(.L_1601 - .L_1600)
.L_1600:
        /*0004*/ 	.word	0x00000082


	//----- nvinfo : EIATTR_KPARAM_INFO
	.align		4
.L_1601:
        /*0008*/ 	.byte	0x04, 0x17
        /*000a*/ 	.short	(.L_1603 - .L_1602)
.L_1602:
        /*000c*/ 	.word	0x00000000
        /*0010*/ 	.short	0x0000
        /*0012*/ 	.short	0x0000
        /*0014*/ 	.byte	0x00, 0xf0, 0xa1, 0x04


	//----- nvinfo : EIATTR_SPARSE_MMA_MASK
	.align		4
.L_1603:
        /*0018*/ 	.byte	0x03, 0x50
        /*001a*/ 	.short	0x0000


	//----- nvinfo : EIATTR_MAXREG_COUNT
	.align		4
        /*001c*/ 	.byte	0x03, 0x1b
        /*001e*/ 	.short	0x0040


	//----- nvinfo : EIATTR_NUM_BARRIERS
	.align		4
        /*0020*/ 	.byte	0x02, 0x4c
        /*0022*/ 	.byte	0x01
	.zero		1


	//----- nvinfo : EIATTR_MERCURY_ISA_VERSION
	.align		4
        /*0024*/ 	.byte	0x03, 0x5f
        /*0026*/ 	.short	0x0101


	//----- nvinfo : EIATTR_COOP_GROUP_MASK_REGIDS
	.align		4
        /*0028*/ 	.byte	0x04, 0x29
        /*002a*/ 	.short	(.L_1605 - .L_1604)


	//   ....[0]....
.L_1604:
        /*002c*/ 	.word	0xffffffff


	//   ....[1]....
        /*0030*/ 	.word	0xffffffff


	//   ....[2]....
        /*0034*/ 	.word	0xffffffff


	//   ....[3]....
        /*0038*/ 	.word	0xffffffff


	//   ....[4]....
        /*003c*/ 	.word	0xffffffff


	//   ....[5]....
        /*0040*/ 	.word	0xffffffff


	//   ....[6]....
        /*0044*/ 	.word	0xffffffff


	//   ....[7]....
        /*0048*/ 	.word	0xffffffff


	//   ....[8]....
        /*004c*/ 	.word	0xffffffff


	//   ....[9]....
        /*0050*/ 	.word	0xffffffff


	//   ....[10]....
        /*0054*/ 	.word	0xffffffff


	//   ....[11]....
        /*0058*/ 	.word	0xffffffff


	//   ....[12]....
        /*005c*/ 	.word	0xffffffff


	//   ....[13]....
        /*0060*/ 	.word	0xffffffff


	//   ....[14]....
        /*0064*/ 	.word	0xffffffff


	//   ....[15]....
        /*0068*/ 	.word	0xffffffff


	//   ....[16]....
        /*006c*/ 	.word	0xffffffff


	//   ....[17]....
        /*0070*/ 	.word	0xffffffff


	//   ....[18]....
        /*0074*/ 	.word	0xffffffff


	//   ....[19]....
        /*0078*/ 	.word	0xffffffff


	//----- nvinfo : EIATTR_COOP_GROUP_INSTR_OFFSETS
	.align		4
.L_1605:
        /*007c*/ 	.byte	0x04, 0x28
        /*007e*/ 	.short	(.L_1607 - .L_1606)


	//   ....[0]....
.L_1606:
        /*0080*/ 	.word	0x000013e0


	//   ....[1]....
        /*0084*/ 	.word	0x000013f0


	//   ....[2]....
        /*0088*/ 	.word	0x00001400


	//   ....[3]....
        /*008c*/ 	.word	0x00001410


	//   ....[4]....
        /*0090*/ 	.word	0x00001450


	//   ....[5]....
        /*0094*/ 	.word	0x00001470


	//   ....[6]....
        /*0098*/ 	.word	0x00001480


	//   ....[7]....
        /*009c*/ 	.word	0x00001490


	//   ....[8]....
        /*00a0*/ 	.word	0x000014d0


	//   ....[9]....
        /*00a4*/ 	.word	0x000014f0


	//   ....[10]....
        /*00a8*/ 	.word	0x00001500


	//   ....[11]....
        /*00ac*/ 	.word	0x00001510


	//   ....[12]....
        /*00b0*/ 	.word	0x00001540


	//   ....[13]....
        /*00b4*/ 	.word	0x00001560


	//   ....[14]....
        /*00b8*/ 	.word	0x00001580


	//   ....[15]....
        /*00bc*/ 	.word	0x00001590


	//   ....[16]....
        /*00c0*/ 	.word	0x000015c0


	//   ....[17]....
        /*00c4*/ 	.word	0x000015e0


	//   ....[18]....
        /*00c8*/ 	.word	0x00001600


	//   ....[19]....
        /*00cc*/ 	.word	0x00001610


	//----- nvinfo : EIATTR_VRC_CTA_INIT_COUNT
	.align		4
.L_1607:
        /*00d0*/ 	.byte	0x02, 0x4a
	.zero		1
	.zero		1


	//----- nvinfo : EIATTR_EXIT_INSTR_OFFSETS
	.align		4
        /*00d4*/ 	.byte	0x04, 0x1c
        /*00d6*/ 	.short	(.L_1609 - .L_1608)


	//   ....[0]....
.L_1608:
        /*00d8*/ 	.word	0x00000060


	//   ....[1]....
        /*00dc*/ 	.word	0x000016b0


	//   ....[2]....
        /*00e0*/ 	.word	0x00001840


	//----- nvinfo : EIATTR_MAX_THREADS
	.align		4
.L_1609:
        /*00e4*/ 	.byte	0x04, 0x05
        /*00e6*/ 	.short	(.L_1611 - .L_1610)
.L_1610:
        /*00e8*/ 	.word	0x00000400
        /*00ec*/ 	.word	0x00000001
        /*00f0*/ 	.word	0x00000001


	//----- nvinfo : EIATTR_CRS_STACK_SIZE
	.align		4
.L_1611:
        /*00f4*/ 	.byte	0x04, 0x1e
        /*00f6*/ 	.short	(.L_1613 - .L_1612)
.L_1612:
        /*00f8*/ 	.word	0x00000000


	//----- nvinfo : EIATTR_CBANK_PARAM_SIZE
	.align		4
.L_1613:
        /*00fc*/ 	.byte	0x03, 0x19
        /*00fe*/ 	.short	0x0128


	//----- nvinfo : EIATTR_PARAM_CBANK
	.align		4
        /*0100*/ 	.byte	0x04, 0x0a
        /*0102*/ 	.short	(.L_1615 - .L_1614)
	.align		4
.L_1614:
        /*0104*/ 	.word	index@(.nv.constant0._ZN10layer_norm40ln_parallel_residual_bwd_finalize_kernelINS_22Kernel_traits_finalizeILj1280E13__nv_bfloat16S2_fS2_fjLb0ELj1024ELj4ENS_18Kernel_traits_baseILj1280ES2_S2_fS2_fjLj1024EEEEELb1EEEvNS_9BwdParamsE)
        /*0108*/ 	.short	0x0380
        /*010a*/ 	.short	0x0128


	//----- nvinfo : EIATTR_SW_WAR
	.align		4
.L_1615:
        /*010c*/ 	.byte	0x04, 0x36
        /*010e*/ 	.short	(.L_1617 - .L_1616)
.L_1616:
        /*0110*/ 	.word	0x00000008
.L_1617:


//--------------------- .nv.info._ZN10layer_norm31ln_parallel_residual_bwd_kernelINS_13Kernel_traitsI13__nv_bfloat16S2_fS2_fjLj1280ELj1ELj4ELj1ELj16ENS_18Kernel_traits_baseILj1280ES2_S2_fS2_fjLj128EEEEELb1ELb1ELb1EEEvNS_9BwdParamsE --------------------------
	.section	.nv.info._ZN10layer_norm31ln_parallel_residual_bwd_kernelINS_13Kernel_traitsI13__nv_bfloat16S2_fS2_fjLj1280ELj1ELj4ELj1ELj16ENS_18Kernel_traits_baseILj1280ES2_S2_fS2_fjLj128EEEEELb1ELb1ELb1EEEvNS_9BwdParamsE,"",@"SHT_CUDA_INFO"
	.sectionflags	@""
	.align	4


	//----- nvinfo : EIATTR_CUDA_API_VERSION
	.align		4
        /*0000*/ 	.byte	0x04, 0x37
        /*0002*/ 	.short	(.L_1619 - .L_1618)
.L_1618:
        /*0004*/ 	.word	0x00000082


	//----- nvinfo : EIATTR_KPARAM_INFO
	.align		4
.L_1619:
        /*0008*/ 	.byte	0x04, 0x17
        /*000a*/ 	.short	(.L_1621 - .L_1620)
.L_1620:
        /*000c*/ 	.word	0x00000000
        /*0010*/ 	.short	0x0000
        /*0012*/ 	.short	0x0000
        /*0014*/ 	.byte	0x00, 0xf0, 0xa1, 0x04


	//----- nvinfo : EIATTR_SPARSE_MMA_MASK
	.align		4
.L_1621:
        /*0018*/ 	.byte	0x03, 0x50
        /*001a*/ 	.short	0x0000


	//----- nvinfo : EIATTR_MAXREG_COUNT
	.align		4
        /*001c*/ 	.byte	0x03, 0x1b
        /*001e*/ 	.short	0x00ff


	//----- nvinfo : EIATTR_NUM_BARRIERS
	.align		4
        /*0020*/ 	.byte	0x02, 0x4c
        /*0022*/ 	.byte	0x01
	.zero		1


	//----- nvinfo : EIATTR_ANNOTATIONS
	.align		4
        /*0024*/ 	.byte	0x04, 0x55
        /*0026*/ 	.short	(.L_1623 - .L_1622)


	//   ....[0]....
.L_1622:
        /* <DEDUP_REMOVED lines=54> */


	//----- nvinfo : EIATTR_MERCURY_ISA_VERSION
	.align		4
.L_1623:
        /*0378*/ 	.byte	0x03, 0x5f
        /*037a*/ 	.short	0x0101


	//----- nvinfo : EIATTR_COOP_GROUP_MASK_REGIDS
	.align		4
        /*037c*/ 	.byte	0x04, 0x29
        /*037e*/ 	.short	(.L_1625 - .L_1624)


	//   ....[0]....
.L_1624:
        /*0380*/ 	.word	0xffffffff


	//   ....[1]....
        /*0384*/ 	.word	0xffffffff


	//   ....[2]....
        /*0388*/ 	.word	0xffffffff


	//   ....[3]....
        /*038c*/ 	.word	0xffffffff


	//   ....[4]....
        /*0390*/ 	.word	0xffffffff


	//   ....[5]....
        /*0394*/ 	.word	0xffffffff


	//   ....[6]....
        /*0398*/ 	.word	0xffffffff


	//   ....[7]....
        /*039c*/ 	.word	0xffffffff


	//   ....[8]....
        /*03a0*/ 	.word	0xffffffff


	//   ....[9]....
        /*03a4*/ 	.word	0xffffffff


	//   ....[10]....
        /*03a8*/ 	.word	0x05000077


	//   ....[11]....
        /*03ac*/ 	.word	0x05000077


	//   ....[12]....
        /*03b0*/ 	.word	0x05000077


	//   ....[13]....
        /*03b4*/ 	.word	0x05000077


	//   ....[14]....
        /*03b8*/ 	.word	0x05000077


	//   ....[15]....
        /*03bc*/ 	.word	0x05000077


	//   ....[16]....
        /*03c0*/ 	.word	0x05000077


	//   ....[17]....
        /*03c4*/ 	.word	0x05000077


	//   ....[18]....
        /*03c8*/ 	.word	0x05000077


	//   ....[19]....
        /*03cc*/ 	.word	0x05000077


	//----- nvinfo : EIATTR_COOP_GROUP_INSTR_OFFSETS
	.align		4
.L_1625:
        /*03d0*/ 	.byte	0x04, 0x28
        /*03d2*/ 	.short	(.L_1627 - .L_1626)


	//   ....[0]....
.L_1626:
        /*03d4*/ 	.word	0x00002cf0


	//   ....[1]....
        /*03d8*/ 	.word	0x00002d10


	//   ....[2]....
        /*03dc*/ 	.word	0x00002d30


	//   ....[3]....
        /*03e0*/ 	.word	0x00002d50


	//   ....[4]....
        /*03e4*/ 	.word	0x00002d70


	//   ....[5]....
        /*03e8*/ 	.word	0x00002d90


	//   ....[6]....
        /*03ec*/ 	.word	0x00002db0


	//   ....[7]....
        /*03f0*/ 	.word	0x00002dd0


	//   ....[8]....
        /*03f4*/ 	.word	0x00002de0


	//   ....[9]....
        /*03f8*/ 	.word	0x00002e00


	//   ....[10]....
        /*03fc*/ 	.word	0x0000e950


	//   ....[11]....
        /*0400*/ 	.word	0x0000e9e0


	//   ....[12]....
        /*0404*/ 	.word	0x0000ea40


	//   ....[13]....
        /*0408*/ 	.word	0x0000ea90


	//   ....[14]....
        /*040c*/ 	.word	0x0000eaf0


	//   ....[15]....
        /*0410*/ 	.word	0x0000eb40


	//   ....[16]....
        /*0414*/ 	.word	0x0000eba0


	//   ....[17]....
        /*0418*/ 	.word	0x0000ebf0


	//   ....[18]....
        /*041c*/ 	.word	0x0000ec50


	//   ....[19]....
        /*0420*/ 	.word	0x0000eca0


	//----- nvinfo : EIATTR_VRC_CTA_INIT_COUNT
	.align		4
.L_1627:
        /*0424*/ 	.byte	0x02, 0x4a
	.zero		1
	.zero		1


	//----- nvinfo : EIATTR_EXIT_INSTR_OFFSETS
	.align		4
        /*0428*/ 	.byte	0x04, 0x1c
        /*042a*/ 	.short	(.L_1629 - .L_1628)


	//   ....[0]....
.L_1628:
        /*042c*/ 	.word	0x0000e8e0


	//----- nvinfo : EIATTR_MAX_THREADS
	.align		4
.L_1629:
        /*0430*/ 	.byte	0x04, 0x05
        /*0432*/ 	.short	(.L_1631 - .L_1630)
.L_1630:
        /*0434*/ 	.word	0x00000080
        /*0438*/ 	.word	0x00000001
        /*043c*/ 	.word	0x00000001


	//----- nvinfo : EIATTR_CRS_STACK_SIZE
	.align		4
.L_1631:
        /*0440*/ 	.byte	0x04, 0x1e
        /*0442*/ 	.short	(.L_1633 - .L_1632)
.L_1632:
        /*0444*/ 	.word	0x00000000


	//----- nvinfo : EIATTR_CBANK_PARAM_SIZE
	.align		4
.L_1633:
        /*0448*/ 	.byte	0x03, 0x19
        /*044a*/ 	.short	0x0128


	//----- nvinfo : EIATTR_PARAM_CBANK
	.align		4
        /*044c*/ 	.byte	0x04, 0x0a
        /*044e*/ 	.short	(.L_1635 - .L_1634)
	.align		4
.L_1634:
        /*0450*/ 	.word	index@(.nv.constant0._ZN10layer_norm31ln_parallel_residual_bwd_kernelINS_13Kernel_traitsI13__nv_bfloat16S2_fS2_fjLj1280ELj1ELj4ELj1ELj16ENS_18Kernel_traits_baseILj1280ES2_S2_fS2_fjLj128EEEEELb1ELb1ELb1EEEvNS_9BwdParamsE)
        /*0454*/ 	.short	0x0380
        /*0456*/ 	.short	0x0128


	//----- nvinfo : EIATTR_SW_WAR
	.align		4
.L_1635:
        /*0458*/ 	.byte	0x04, 0x36
        /*045a*/ 	.short	(.L_1637 - .L_1636)
.L_1636:
        /*045c*/ 	.word	0x00000008
.L_1637:


//--------------------- .nv.info._ZN10layer_norm31ln_parallel_residual_bwd_kernelINS_13Kernel_traitsIf13__nv_bfloat16fS2_fjLj1280ELj1ELj4ELj1ELj16ENS_18Kernel_traits_baseILj1280EfS2_fS2_fjLj128EEEEELb0ELb0ELb0EEEvNS_9BwdParamsE --------------------------
	.section	.nv.info._ZN10layer_norm31ln_parallel_residual_bwd_kernelINS_13Kernel_traitsIf13__nv_bfloat16fS2_fjLj1280ELj1ELj4ELj1ELj16ENS_18Kernel_traits_baseILj1280EfS2_fS2_fjLj128EEEEELb0ELb0ELb0EEEvNS_9BwdParamsE,"",@"SHT_CUDA_INFO"
	.sectionflags	@""
	.align	4


	//----- nvinfo : EIATTR_CUDA_API_VERSION
	.align		4
        /*0000*/ 	.byte	0x04, 0x37
        /*0002*/ 	.short	(.L_1639 - .L_1638)
.L_1638:
        /*0004*/ 	.word	0x00000082


	//----- nvinfo : EIATTR_KPARAM_INFO
	.align		4
.L_1639:
        /*0008*/ 	.byte	0x04, 0x17
        /*000a*/ 	.short	(.L_1641 - .L_1640)
.L_1640:
        /*000c*/ 	.word	0x00000000
        /*0010*/ 	.short	0x0000
        /*0012*/ 	.short	0x0000
        /*0014*/ 	.byte	0x00, 0xf0, 0xa1, 0x04


	//----- nvinfo : EIATTR_SPARSE_MMA_MASK
	.align		4
.L_1641:
        /*0018*/ 	.byte	0x03, 0x50
        /*001a*/ 	.short	0x0000


	//----- nvinfo : EIATTR_MAXREG_COUNT
	.align		4
        /*001c*/ 	.byte	0x03, 0x1b
        /*001e*/ 	.short	0x00ff


	//----- nvinfo : EIATTR_NUM_BARRIERS
	.align		4
        /*0020*/ 	.byte	0x02, 0x4c
        /*0022*/ 	.byte	0x01
	.zero		1


	//----- nvinfo : EIATTR_ANNOTATIONS
	.align		4
        /*0024*/ 	.byte	0x04, 0x55
        /*0026*/ 	.short	(.L_1643 - .L_1642)


	//   ....[0]....
.L_1642:
        /* <DEDUP_REMOVED lines=252> */


	//----- nvinfo : EIATTR_MERCURY_ISA_VERSION
	.align		4
.L_1643:
        /*0fd0*/ 	.byte	0x03, 0x5f
        /*0fd2*/ 	.short	0x0101


	//----- nvinfo : EIATTR_COOP_GROUP_MASK_REGIDS
	.align		4
        /*0fd4*/ 	.byte	0x04, 0x29
        /*0fd6*/ 	.short	(.L_1645 - .L_1644)


	//   ....[0]....
.L_1644:
        /*0fd8*/ 	.word	0xffffffff


	//   ....[1]....
        /*0fdc*/ 	.word	0xffffffff


	//   ....[2]....
        /*0fe0*/ 	.word	0xffffffff


	//   ....[3]....
        /*0fe4*/ 	.word	0xffffffff


	//   ....[4]....
        /*0fe8*/ 	.word	0xffffffff


	//   ....[5]....
        /*0fec*/ 	.word	0xffffffff


	//   ....[6]....
        /*0ff0*/ 	.word	0xffffffff


	//   ....[7]....
        /*0ff4*/ 	.word	0xffffffff


	//   ....[8]....
        /*0ff8*/ 	.word	0xffffffff


	//   ....[9]....
        /*0ffc*/ 	.word	0xffffffff


	//   ....[10]....
        /*1000*/ 	.word	0x0500007c


	//   ....[11]....
        /*1004*/ 	.word	0x0500007c


	//   ....[12]....
        /*1008*/ 	.word	0x0500007c


	//   ....[13]....
        /*100c*/ 	.word	0x0500007c


	//   ....[14]....
        /*1010*/ 	.word	0x0500007c


	//   ....[15]....
        /*1014*/ 	.word	0x0500007c


	//   ....[16]....
        /*1018*/ 	.word	0x0500007c


	//   ....[17]....
        /*101c*/ 	.word	0x0500007c


	//   ....[18]....
        /*1020*/ 	.word	0x0500007c


	//   ....[19]....
        /*1024*/ 	.word	0x0500007c


	//----- nvinfo : EIATTR_COOP_GROUP_INSTR_OFFSETS
	.align		4
.L_1645:
        /*1028*/ 	.byte	0x04, 0x28
        /*102a*/ 	.short	(.L_1647 - .L_1646)


	//   ....[0]....
.L_1646:
        /*102c*/ 	.word	0x00004e60


	//   ....[1]....
        /*1030*/ 	.word	0x00004e80


	//   ....[2]....
        /*1034*/ 	.word	0x00004ea0


	//   ....[3]....
        /*1038*/ 	.word	0x00004ec0


	//   ....[4]....
        /*103c*/ 	.word	0x00004ee0


	//   ....[5]....
        /*1040*/ 	.word	0x00004f00


	//   ....[6]....
        /*1044*/ 	.word	0x00004f20


	//   ....[7]....
        /*1048*/ 	.word	0x00004f40


	//   ....[8]....
        /*104c*/ 	.word	0x00004f50


	//   ....[9]....
        /*1050*/ 	.word	0x00004f70


	//   ....[10]....
        /*1054*/ 	.word	0x0000d580


	//   ....[11]....
        /*1058*/ 	.word	0x0000d620


	//   ....[12]....
        /*105c*/ 	.word	0x0000d6a0


	//   ....[13]....
        /*1060*/ 	.word	0x0000d710


	//   ....[14]....
        /*1064*/ 	.word	0x0000d790


	//   ....[15]....
        /*1068*/ 	.word	0x0000d800


	//   ....[16]....
        /*106c*/ 	.word	0x0000d880


	//   ....[17]....
        /*1070*/ 	.word	0x0000d8f0


	//   ....[18]....
        /*1074*/ 	.word	0x0000d970


	//   ....[19]....
        /*1078*/ 	.word	0x0000d9c0


	//----- nvinfo : EIATTR_VRC_CTA_INIT_COUNT
	.align		4
.L_1647:
        /*107c*/ 	.byte	0x02, 0x4a
	.zero		1
	.zero		1


	//----- nvinfo : EIATTR_EXIT_INSTR_OFFSETS
	.align		4
        /*1080*/ 	.byte	0x04, 0x1c
        /*1082*/ 	.short	(.L_1649 - .L_1648)


	//   ....[0]....
.L_1648:
        /*1084*/ 	.word	0x0000d490


	//   ....[1]....
        /*1088*/ 	.word	0x0000d510


	//----- nvinfo : EIATTR_MAX_THREADS
	.align		4
.L_1649:
        /*108c*/ 	.byte	0x04, 0x05
        /*108e*/ 	.short	(.L_1651 - .L_1650)
.L_1650:
        /*1090*/ 	.word	0x00000080
        /*1094*/ 	.word	0x00000001
        /*1098*/ 	.word	0x00000001


	//----- nvinfo : EIATTR_CRS_STACK_SIZE
	.align		4
.L_1651:
        /*109c*/ 	.byte	0x04, 0x1e
        /*109e*/ 	.short	(.L_1653 - .L_1652)
.L_1652:
        /*10a0*/ 	.word	0x00000000


	//----- nvinfo : EIATTR_CBANK_PARAM_SIZE
	.align		4
.L_1653:
        /*10a4*/ 	.byte	0x03, 0x19
        /*10a6*/ 	.short	0x0128


	//----- nvinfo : EIATTR_PARAM_CBANK
	.align		4
        /*10a8*/ 	.byte	0x04, 0x0a
        /*10aa*/ 	.short	(.L_1655 - .L_1654)
	.align		4
.L_1654:
        /*10ac*/ 	.word	index@(.nv.constant0._ZN10layer_norm31ln_parallel_residual_bwd_kernelINS_13Kernel_traitsIf13__nv_bfloat16fS2_fjLj1280ELj1ELj4ELj1ELj16ENS_18Kernel_traits_baseILj1280EfS2_fS2_fjLj128EEEEELb0ELb0ELb0EEEvNS_9BwdParamsE)
        /*10b0*/ 	.short	0x0380
        /*10b2*/ 	.short	0x0128


	//----- nvinfo : EIATTR_SW_WAR
	.align		4
.L_1655:
        /*10b4*/ 	.byte	0x04, 0x36
        /*10b6*/ 	.short	(.L_1657 - .L_1656)
.L_1656:
        /*10b8*/ 	.word	0x00000008
.L_1657:


//--------------------- .nv.info._ZN10layer_norm31ln_parallel_residual_bwd_kernelINS_13Kernel_traitsIf13__nv_bfloat16fS2_fjLj1280ELj1ELj4ELj1ELj16ENS_18Kernel_traits_baseILj1280EfS2_fS2_fjLj128EEEEELb0ELb0ELb1EEEvNS_9BwdParamsE --------------------------
	.section	.nv.info._ZN10layer_norm31ln_parallel_residual_bwd_kernelINS_13Kernel_traitsIf13__nv_bfloat16fS2_fjLj1280ELj1ELj4ELj1ELj16ENS_18Kernel_traits_baseILj1280EfS2_fS2_fjLj128EEEEELb0ELb0ELb1EEEvNS_9BwdParamsE,"",@"SHT_CUDA_INFO"
	.sectionflags	@""
	.align	4


	//----- nvinfo : EIATTR_CUDA_API_VERSION
	.align		4
        /*0000*/ 	.byte	0x04, 0x37
        /*0002*/ 	.short	(.L_1659 - .L_1658)
.L_1658:
        /*0004*/ 	.word	0x00000082


	//----- nvinfo : EIATTR_KPARAM_INFO
	.align		4
.L_1659:
        /*0008*/ 	.byte	0x04, 0x17
        /*000a*/ 	.short	(.L_1661 - .L_1660)
.L_1660:
        /*000c*/ 	.word	0x00000000
        /*0010*/ 	.short	0x0000
        /*0012*/ 	.short	0x0000
        /*0014*/ 	.byte	0x00, 0xf0, 0xa1, 0x04


	//----- nvinfo : EIATTR_SPARSE_MMA_MASK
	.align		4
.L_1661:
        /*0018*/ 	.byte	0x03, 0x50
        /*001a*/ 	.short	0x0000


	//----- nvinfo : EIATTR_MAXREG_COUNT
	.align		4
        /*001c*/ 	.byte	0x03, 0x1b
        /*001e*/ 	.short	0x00ff


	//----- nvinfo : EIATTR_NUM_BARRIERS
	.align		4
        /*0020*/ 	.byte	0x02, 0x4c
        /*0022*/ 	.byte	0x01
	.zero		1


	//----- nvinfo : EIATTR_ANNOTATIONS
	.align		4
        /*0024*/ 	.byte	0x04, 0x55
        /*0026*/ 	.short	(.L_1663 - .L_1662)


	//   ....[0]....
.L_1662:
        /* <DEDUP_REMOVED lines=277> */


	//----- nvinfo : EIATTR_MERCURY_ISA_VERSION
	.align		4
.L_1663:
        /*1160*/ 	.byte	0x03, 0x5f
        /*1162*/ 	.short	0x0101


	//----- nvinfo : EIATTR_COOP_GROUP_MASK_REGIDS
	.align		4
        /*1164*/ 	.byte	0x04, 0x29
        /*1166*/ 	.short	(.L_1665 - .L_1664)


	//   ....[0]....
.L_1664:
        /*1168*/ 	.word	0xffffffff


	//   ....[1]....
        /*116c*/ 	.word	0xffffffff


	//   ....[2]....
        /*1170*/ 	.word	0xffffffff


	//   ....[3]....
        /*1174*/ 	.word	0xffffffff


	//   ....[4]....
        /*1178*/ 	.word	0xffffffff


	//   ....[5]....
        /*117c*/ 	.word	0xffffffff


	//   ....[6]....
        /*1180*/ 	.word	0xffffffff


	//   ....[7]....
        /*1184*/ 	.word	0xffffffff


	//   ....[8]....
        /*1188*/ 	.word	0xffffffff


	//   ....[9]....
        /*118c*/ 	.word	0xffffffff


	//   ....[10]....
        /*1190*/ 	.word	0x050000cb


	//   ....[11]....
        /*1194*/ 	.word	0x050000cb


	//   ....[12]....
        /*1198*/ 	.word	0x050000cb


	//   ....[13]....
        /*119c*/ 	.word	0x050000cb


	//   ....[14]....
        /*11a0*/ 	.word	0x050000cb


	//   ....[15]....
        /*11a4*/ 	.word	0x050000cb


	//   ....[16]....
        /*11a8*/ 	.word	0x050000cb


	//   ....[17]....
        /*11ac*/ 	.word	0x050000cb


	//   ....[18]....
        /*11b0*/ 	.word	0x050000cb


	//   ....[19]....
        /*11b4*/ 	.word	0x050000cb


	//----- nvinfo : EIATTR_COOP_GROUP_INSTR_OFFSETS
	.align		4
.L_1665:
        /*11b8*/ 	.byte	0x04, 0x28
        /*11ba*/ 	.short	(.L_1667 - .L_1666)


	//   ....[0]....
.L_1666:
        /*11bc*/ 	.word	0x000047b0


	//   ....[1]....
        /*11c0*/ 	.word	0x000047d0


	//   ....[2]....
        /*11c4*/ 	.word	0x000047f0


	//   ....[3]....
        /*11c8*/ 	.word	0x00004810


	//   ....[4]....
        /*11cc*/ 	.word	0x00004830


	//   ....[5]....
        /*11d0*/ 	.word	0x00004850


	//   ....[6]....
        /*11d4*/ 	.word	0x00004870


	//   ....[7]....
        /*11d8*/ 	.word	0x00004890


	//   ....[8]....
        /*11dc*/ 	.word	0x00004980


	//   ....[9]....
        /*11e0*/ 	.word	0x000049a0


	//   ....[10]....
        /*11e4*/ 	.word	0x0000c360


	//   ....[11]....
        /*11e8*/ 	.word	0x0000c3f0


	//   ....[12]....
        /*11ec*/ 	.word	0x0000c460


	//   ....[13]....
        /*11f0*/ 	.word	0x0000c4c0


	//   ....[14]....
        /*11f4*/ 	.word	0x0000c530


	//   ....[15]....
        /*11f8*/ 	.word	0x0000c590


	//   ....[16]....
        /*11fc*/ 	.word	0x0000c600


	//   ....[17]....
        /*1200*/ 	.word	0x0000c660


	//   ....[18]....
        /*1204*/ 	.word	0x0000c760


	//   ....[19]....
        /*1208*/ 	.word	0x0000c7f0


	//----- nvinfo : EIATTR_VRC_CTA_INIT_COUNT
	.align		4
.L_1667:
        /*120c*/ 	.byte	0x02, 0x4a
	.zero		1
	.zero		1


	//----- nvinfo : EIATTR_EXIT_INSTR_OFFSETS
	.align		4
        /*1210*/ 	.byte	0x04, 0x1c
        /*1212*/ 	.short	(.L_1669 - .L_1668)


	//   ....[0]....
.L_1668:
        /*1214*/ 	.word	0x0000c300


	//----- nvinfo : EIATTR_MAX_THREADS
	.align		4
.L_1669:
        /*1218*/ 	.byte	0x04, 0x05
        /*121a*/ 	.short	(.L_1671 - .L_1670)
.L_1670:
        /*121c*/ 	.word	0x00000080
        /*1220*/ 	.word	0x00000001
        /*1224*/ 	.word	0x00000001


	//----- nvinfo : EIATTR_CRS_STACK_SIZE
	.align		4
.L_1671:
        /*1228*/ 	.byte	0x04, 0x1e
        /*122a*/ 	.short	(.L_1673 - .L_1672)
.L_1672:
        /*122c*/ 	.word	0x00000000


	//----- nvinfo : EIATTR_CBANK_PARAM_SIZE
	.align		4
.L_1673:
        /*1230*/ 	.byte	0x03, 0x19
        /*1232*/ 	.short	0x0128


	//----- nvinfo : EIATTR_PARAM_CBANK
	.align		4
        /*1234*/ 	.byte	0x04, 0x0a
        /*1236*/ 	.short	(.L_1675 - .L_1674)
	.align		4
.L_1674:
        /*1238*/ 	.word	index@(.nv.constant0._ZN10layer_norm31ln_parallel_residual_bwd_kernelINS_13Kernel_traitsIf13__nv_bfloat16fS2_fjLj1280ELj1ELj4ELj1ELj16ENS_18Kernel_traits_baseILj1280EfS2_fS2_fjLj128EEEEELb0ELb0ELb1EEEvNS_9BwdParamsE)
        /*123c*/ 	.short	0x0380
        /*123e*/ 	.short	0x0128


	//----- nvinfo : EIATTR_SW_WAR
	.align		4
.L_1675:
        /*1240*/ 	.byte	0x04, 0x36
        /*1242*/ 	.short	(.L_1677 - .L_1676)
.L_1676:
        /*1244*/ 	.word	0x00000008
.L_1677:


//--------------------- .nv.info._ZN10layer_norm31ln_parallel_residual_bwd_kernelINS_13Kernel_traitsIf13__nv_bfloat16fS2_fjLj1280ELj1ELj4ELj1ELj16ENS_18Kernel_traits_baseILj1280EfS2_fS2_fjLj128EEEEELb0ELb1ELb0EEEvNS_9BwdParamsE --------------------------
	.section	.nv.info._ZN10layer_norm31ln_parallel_residual_bwd_kernelINS_13Kernel_traitsIf13__nv_bfloat16fS2_fjLj1280ELj1ELj4ELj1ELj16ENS_18Kernel_traits_baseILj1280EfS2_fS2_fjLj128EEEEELb0ELb1ELb0EEEvNS_9BwdParamsE,"",@"SHT_CUDA_INFO"
	.sectionflags	@""
	.align	4


	//----- nvinfo : EIATTR_CUDA_API_VERSION
	.align		4
        /*0000*/ 	.byte	0x04, 0x37
        /*0002*/ 	.short	(.L_1679 - .L_1678)
.L_1678:
        /*0004*/ 	.word	0x00000082


	//----- nvinfo : EIATTR_KPARAM_INFO
	.align		4
.L_1679:
        /*0008*/ 	.byte	0x04, 0x17
        /*000a*/ 	.short	(.L_1681 - .L_1680)
.L_1680:
        /*000c*/ 	.word	0x00000000
        /*0010*/ 	.short	0x0000
        /*0012*/ 	.short	0x0000
        /*0014*/ 	.byte	0x00, 0xf0, 0xa1, 0x04


	//----- nvinfo : EIATTR_SPARSE_MMA_MASK
	.align		4
.L_1681:
        /*0018*/ 	.byte	0x03, 0x50
        /*001a*/ 	.short	0x0000


	//----- nvinfo : EIATTR_MAXREG_COUNT
	.align		4
        /*001c*/ 	.byte	0x03, 0x1b
        /*001e*/ 	.short	0x00ff


	//----- nvinfo : EIATTR_NUM_BARRIERS
	.align		4
        /*0020*/ 	.byte	0x02, 0x4c
        /*0022*/ 	.byte	0x01
	.zero		1


	//----- nvinfo : EIATTR_ANNOTATIONS
	.align		4
        /*0024*/ 	.byte	0x04, 0x55
        /*0026*/ 	.short	(.L_1683 - .L_1682)


	//   ....[0]....
.L_1682:
        /* <DEDUP_REMOVED lines=25> */


	//----- nvinfo : EIATTR_MERCURY_ISA_VERSION
	.align		4
.L_1683:
        /*01a8*/ 	.byte	0x03, 0x5f
        /*01aa*/ 	.short	0x0101


	//----- nvinfo : EIATTR_COOP_GROUP_MASK_REGIDS
	.align		4
        /*01ac*/ 	.byte	0x04, 0x29
        /*01ae*/ 	.short	(.L_1685 - .L_1684)


	//   ....[0]....
.L_1684:
        /*01b0*/ 	.word	0xffffffff


	//   ....[1]....
        /*01b4*/ 	.word	0xffffffff


	//   ....[2]....
        /*01b8*/ 	.word	0xffffffff


	//   ....[3]....
        /*01bc*/ 	.word	0xffffffff


	//   ....[4]....
        /*01c0*/ 	.word	0xffffffff


	//   ....[5]....
        /*01c4*/ 	.word	0xffffffff


	//   ....[6]....
        /*01c8*/ 	.word	0xffffffff


	//   ....[7]....
        /*01cc*/ 	.word	0xffffffff


	//   ....[8]....
        /*01d0*/ 	.word	0xffffffff


	//   ....[9]....
        /*01d4*/ 	.word	0xffffffff


	//   ....[10]....
        /*01d8*/ 	.word	0x05000088


	//   ....[11]....
        /*01dc*/ 	.word	0x05000088


	//   ....[12]....
        /*01e0*/ 	.word	0x05000088


	//   ....[13]....
        /*01e4*/ 	.word	0x05000088


	//   ....[14]....
        /*01e8*/ 	.word	0x05000088


	//   ....[15]....
        /*01ec*/ 	.word	0x05000088


	//   ....[16]....
        /*01f0*/ 	.word	0x05000088


	//   ....[17]....
        /*01f4*/ 	.word	0x05000088


	//   ....[18]....
        /*01f8*/ 	.word	0x05000088


	//   ....[19]....
        /*01fc*/ 	.word	0x05000088


	//----- nvinfo : EIATTR_COOP_GROUP_INSTR_OFFSETS
	.align		4
.L_1685:
        /*0200*/ 	.byte	0x04, 0x28
        /*0202*/ 	.short	(.L_1687 - .L_1686)


	//   ....[0]....
.L_1686:
        /*0204*/ 	.word	0x00002790


	//   ....[1]....
        /*0208*/ 	.word	0x000027b0


	//   ....[2]....
        /*020c*/ 	.word	0x000027d0


	//   ....[3]....
        /*0210*/ 	.word	0x000027f0


	//   ....[4]....
        /*0214*/ 	.word	0x00002810


	//   ....[5]....
        /*0218*/ 	.word	0x00002830


	//   ....[6]....
        /*021c*/ 	.word	0x00002850


	//   ....[7]....
        /*0220*/ 	.word	0x00002870


	//   ....[8]....
        /*0224*/ 	.word	0x00002880


	//   ....[9]....
        /*0228*/ 	.word	0x000028a0


	//   ....[10]....
        /*022c*/ 	.word	0x00009760


	//   ....[11]....
        /*0230*/ 	.word	0x00009800


	//   ....[12]....
        /*0234*/ 	.word	0x00009880


	//   ....[13]....
        /*0238*/ 	.word	0x000098f0


	//   ....[14]....
        /*023c*/ 	.word	0x00009970


	//   ....[15]....
        /*0240*/ 	.word	0x000099e0


	//   ....[16]....
        /*0244*/ 	.word	0x00009a60


	//   ....[17]....
        /*0248*/ 	.word	0x00009ad0


	//   ....[18]....
        /*024c*/ 	.word	0x00009b50


	//   ....[19]....
        /*0250*/ 	.word	0x00009ba0


	//----- nvinfo : EIATTR_VRC_CTA_INIT_COUNT
	.align		4
.L_1687:
        /*0254*/ 	.byte	0x02, 0x4a
	.zero		1
	.zero		1


	//----- nvinfo : EIATTR_EXIT_INSTR_OFFSETS
	.align		4
        /*0258*/ 	.byte	0x04, 0x1c
        /*025a*/ 	.short	(.L_1689 - .L_1688)


	//   ....[0]....
.L_1688:
        /*025c*/ 	.word	0x000096c0


	//   ....[1]....
        /*0260*/ 	.word	0x000096f0


	//----- nvinfo : EIATTR_MAX_THREADS
	.align		4
.L_1689:
        /*0264*/ 	.byte	0x04, 0x05
        /*0266*/ 	.short	(.L_1691 - .L_1690)
.L_1690:
        /*0268*/ 	.word	0x00000080
        /*026c*/ 	.word	0x00000001
        /*0270*/ 	.word	0x00000001


	//----- nvinfo : EIATTR_CRS_STACK_SIZE
	.align		4
.L_1691:
        /*0274*/ 	.byte	0x04, 0x1e
        /*0276*/ 	.short	(.L_1693 - .L_1692)
.L_1692:
        /*0278*/ 	.word	0x00000000


	//----- nvinfo : EIATTR_CBANK_PARAM_SIZE
	.align		4
.L_1693:
        /*027c*/ 	.byte	0x03, 0x19
        /*027e*/ 	.short	0x0128


	//----- nvinfo : EIATTR_PARAM_CBANK
	.align		4
        /*0280*/ 	.byte	0x04, 0x0a
        /*0282*/ 	.short	(.L_1695 - .L_1694)
	.align		4
.L_1694:
        /*0284*/ 	.word	index@(.nv.constant0._ZN10layer_norm31ln_parallel_residual_bwd_kernelINS_13Kernel_traitsIf13__nv_bfloat16fS2_fjLj1280ELj1ELj4ELj1ELj16ENS_18Kernel_traits_baseILj1280EfS2_fS2_fjLj128EEEEELb0ELb1ELb0EEEvNS_9BwdParamsE)
        /*0288*/ 	.short	0x0380
        /*028a*/ 	.short	0x0128


	//----- nvinfo : EIATTR_SW_WAR
	.align		4
.L_1695:
        /*028c*/ 	.byte	0x04, 0x36
        /*028e*/ 	.short	(.L_1697 - .L_1696)
.L_1696:
        /*0290*/ 	.word	0x00000008
.L_1697:


//--------------------- .nv.info._ZN10layer_norm31ln_parallel_residual_bwd_kernelINS_13Kernel_traitsIf13__nv_bfloat16fS2_fjLj1280ELj1ELj4ELj1ELj16ENS_18Kernel_traits_baseILj1280EfS2_fS2_fjLj128EEEEELb0ELb1ELb1EEEvNS_9BwdParamsE --------------------------
	.section	.nv.info._ZN10layer_norm31ln_parallel_residual_bwd_kernelINS_13Kernel_traitsIf13__nv_bfloat16fS2_fjLj1280ELj1ELj4ELj1ELj16ENS_18Kernel_traits_baseILj1280EfS2_fS2_fjLj128EEEEELb0ELb1ELb1EEEvNS_9BwdParamsE,"",@"SHT_CUDA_INFO"
	.sectionflags	@""
	.align	4


	//----- nvinfo : EIATTR_CUDA_API_VERSION
	.align		4
        /*0000*/ 	.byte	0x04, 0x37
        /*0002*/ 	.short	(.L_1699 - .L_1698)
.L_1698:
        /*0004*/ 	.word	0x00000082


	//----- nvinfo : EIATTR_KPARAM_INFO
	.align		4
.L_1699:
        /*0008*/ 	.byte	0x04, 0x17
        /*000a*/ 	.short	(.L_1701 - .L_1700)
.L_1700:
        /*000c*/ 	.word	0x00000000
        /*0010*/ 	.short	0x0000
        /*0012*/ 	.short	0x0000
        /*0014*/ 	.byte	0x00, 0xf0, 0xa1, 0x04


	//----- nvinfo : EIATTR_SPARSE_MMA_MASK
	.align		4
.L_1701:
        /*0018*/ 	.byte	0x03, 0x50
        /*001a*/ 	.short	0x0000


	//----- nvinfo : EIATTR_MAXREG_COUNT
	.align		4
        /*001c*/ 	.byte	0x03, 0x1b
        /*001e*/ 	.short	0x00ff


	//----- nvinfo : EIATTR_NUM_BARRIERS
	.align		4
        /*0020*/ 	.byte	0x02, 0x4c
        /*0022*/ 	.byte	0x01
	.zero		1


	//----- nvinfo : EIATTR_ANNOTATIONS
	.align		4
        /*0024*/ 	.byte	0x04, 0x55
        /*0026*/ 	.short	(.L_1703 - .L_1702)


	//   ....[0]....
.L_1702:
        /* <DEDUP_REMOVED lines=31> */


	//----- nvinfo : EIATTR_MERCURY_ISA_VERSION
	.align		4
.L_1703:
        /*0208*/ 	.byte	0x03, 0x5f
        /*020a*/ 	.short	0x0101


	//----- nvinfo : EIATTR_COOP_GROUP_MASK_REGIDS
	.align		4
        /*020c*/ 	.byte	0x04, 0x29
        /*020e*/ 	.short	(.L_1705 - .L_1704)


	//   ....[0]....
.L_1704:
        /*0210*/ 	.word	0xffffffff


	//   ....[1]....
        /*0214*/ 	.word	0xffffffff


	//   ....[2]....
        /*0218*/ 	.word	0xffffffff


	//   ....[3]....
        /*021c*/ 	.word	0xffffffff


	//   ....[4]....
        /*0220*/ 	.word	0xffffffff


	//   ....[5]....
        /*0224*/ 	.word	0xffffffff


	//   ....[6]....
        /*0228*/ 	.word	0xffffffff


	//   ....[7]....
        /*022c*/ 	.word	0xffffffff


	//   ....[8]....
        /*0230*/ 	.word	0xffffffff


	//   ....[9]....
        /*0234*/ 	.word	0xffffffff


	//   ....[10]....
        /*0238*/ 	.word	0x050000ef


	//   ....[11]....
        /*023c*/ 	.word	0x050000ef


	//   ....[12]....
        /*0240*/ 	.word	0x050000ef


	//   ....[13]....
        /*0244*/ 	.word	0x050000ef


	//   ....[14]....
        /*0248*/ 	.word	0x050000ef


	//   ....[15]....
        /*024c*/ 	.word	0x050000ef


	//   ....[16]....
        /*0250*/ 	.word	0x050000ef


	//   ....[17]....
        /*0254*/ 	.word	0x050000ef


	//   ....[18]....
        /*0258*/ 	.word	0x050000ef


	//   ....[19]....
        /*025c*/ 	.word	0x050000ef


	//----- nvinfo : EIATTR_COOP_GROUP_INSTR_OFFSETS
	.align		4
.L_1705:
        /*0260*/ 	.byte	0x04, 0x28
        /*0262*/ 	.short	(.L_1707 - .L_1706)


	//   ....[0]....
.L_1706:
        /*0264*/ 	.word	0x000024b0


	//   ....[1]....
        /*0268*/ 	.word	0x000024d0


	//   ....[2]....
        /*026c*/ 	.word	0x000024f0


	//   ....[3]....
        /*0270*/ 	.word	0x00002510


	//   ....[4]....
        /*0274*/ 	.word	0x00002530


	//   ....[5]....
        /*0278*/ 	.word	0x00002550


	//   ....[6]....
        /*027c*/ 	.word	0x00002570


	//   ....[7]....
        /*0280*/ 	.word	0x00002590


	//   ....[8]....
        /*0284*/ 	.word	0x000025a0


	//   ....[9]....
        /*0288*/ 	.word	0x000025c0


	//   ....[10]....
        /*028c*/ 	.word	0x00008ca0


	//   ....[11]....
        /*0290*/ 	.word	0x00008d30


	//   ....[12]....
        /*0294*/ 	.word	0x00008d90


	//   ....[13]....
        /*0298*/ 	.word	0x00008de0


	//   ....[14]....
        /*029c*/ 	.word	0x00008e40


	//   ....[15]....
        /*02a0*/ 	.word	0x00008e90


	//   ....[16]....
        /*02a4*/ 	.word	0x00008ef0


	//   ....[17]....
        /*02a8*/ 	.word	0x00008f40


	//   ....[18]....
        /*02ac*/ 	.word	0x00008fa0


	//   ....[19]....
        /*02b0*/ 	.word	0x00008ff0


	//----- nvinfo : EIATTR_VRC_CTA_INIT_COUNT
	.align		4
.L_1707:
        /*02b4*/ 	.byte	0x02, 0x4a
	.zero		1
	.zero		1


	//----- nvinfo : EIATTR_EXIT_INSTR_OFFSETS
	.align		4
        /*02b8*/ 	.byte	0x04, 0x1c
        /*02ba*/ 	.short	(.L_1709 - .L_1708)


	//   ....[0]....
.L_1708:
        /*02bc*/ 	.word	0x00008c30


	//----- nvinfo : EIATTR_MAX_THREADS
	.align		4
.L_1709:
        /*02c0*/ 	.byte	0x04, 0x05
        /*02c2*/ 	.short	(.L_1711 - .L_1710)
.L_1710:
        /*02c4*/ 	.word	0x00000080
        /*02c8*/ 	.word	0x00000001
        /*02cc*/ 	.word	0x00000001


	//----- nvinfo : EIATTR_CRS_STACK_SIZE
	.align		4
.L_1711:
        /*02d0*/ 	.byte	0x04, 0x1e
        /*02d2*/ 	.short	(.L_1713 - .L_1712)
.L_1712:
        /*02d4*/ 	.word	0x00000000


	//----- nvinfo : EIATTR_CBANK_PARAM_SIZE
	.align		4
.L_1713:
        /*02d8*/ 	.byte	0x03, 0x19
        /*02da*/ 	.short	0x0128


	//----- nvinfo : EIATTR_PARAM_CBANK
	.align		4
        /*02dc*/ 	.byte	0x04, 0x0a
        /*02de*/ 	.short	(.L_1715 - .L_1714)
	.align		4
.L_1714:
        /*02e0*/ 	.word	index@(.nv.constant0._ZN10layer_norm31ln_parallel_residual_bwd_kernelINS_13Kernel_traitsIf13__nv_bfloat16fS2_fjLj1280ELj1ELj4ELj1ELj16ENS_18Kernel_traits_baseILj1280EfS2_fS2_fjLj128EEEEELb0ELb1ELb1EEEvNS_9BwdParamsE)
        /*02e4*/ 	.short	0x0380
        /*02e6*/ 	.short	0x0128


	//----- nvinfo : EIATTR_SW_WAR
	.align		4
.L_1715:
        /*02e8*/ 	.byte	0x04, 0x36
        /*02ea*/ 	.short	(.L_1717 - .L_1716)
.L_1716:
        /*02ec*/ 	.word	0x00000008
.L_1717:


//--------------------- .nv.info._ZN10layer_norm31ln_parallel_residual_bwd_kernelINS_13Kernel_traitsIf13__nv_bfloat16fS2_fjLj1280ELj1ELj4ELj1ELj16ENS_18Kernel_traits_baseILj1280EfS2_fS2_fjLj128EEEEELb1ELb0ELb0EEEvNS_9BwdParamsE --------------------------
	.section	.nv.info._ZN10layer_norm31ln_parallel_residual_bwd_kernelINS_13Kernel_traitsIf13__nv_bfloat16fS2_fjLj1280ELj1ELj4ELj1ELj16ENS_18Kernel_traits_baseILj1280EfS2_fS2_fjLj128EEEEELb1ELb0ELb0EEEvNS_9BwdParamsE,"",@"SHT_CUDA_INFO"
	.sectionflags	@""
	.align	4


	//----- nvinfo : EIATTR_CUDA_API_VERSION
	.align		4
        /*0000*/ 	.byte	0x04, 0x37
        /*0002*/ 	.short	(.L_1719 - .L_1718)
.L_1718:
        /*0004*/ 	.word	0x00000082


	//----- nvinfo : EIATTR_KPARAM_INFO
	.align		4
.L_1719:
        /*0008*/ 	.byte	0x04, 0x17
        /*000a*/ 	.short	(.L_1721 - .L_1720)
.L_1720:
        /*000c*/ 	.word	0x00000000
        /*0010*/ 	.short	0x0000
        /*0012*/ 	.short	0x0000
        /*0014*/ 	.byte	0x00, 0xf0, 0xa1, 0x04


	//----- nvinfo : EIATTR_SPARSE_MMA_MASK
	.align		4
.L_1721:
        /*0018*/ 	.byte	0x03, 0x50
        /*001a*/ 	.short	0x0000


	//----- nvinfo : EIATTR_MAXREG_COUNT
	.align		4
        /*001c*/ 	.byte	0x03, 0x1b
        /*001e*/ 	.short	0x00ff


	//----- nvinfo : EIATTR_NUM_BARRIERS
	.align		4
        /*0020*/ 	.byte	0x02, 0x4c
        /*0022*/ 	.byte	0x01
	.zero		1


	//----- nvinfo : EIATTR_ANNOTATIONS
	.align		4
        /*0024*/ 	.byte	0x04, 0x55
        /*0026*/ 	.short	(.L_1723 - .L_1722)


	//   ....[0]....
.L_1722:
        /* <DEDUP_REMOVED lines=305> */


	//----- nvinfo : EIATTR_MERCURY_ISA_VERSION
	.align		4
.L_1723:
        /*1320*/ 	.byte	0x03, 0x5f
        /*1322*/ 	.short	0x0101


	//----- nvinfo : EIATTR_COOP_GROUP_MASK_REGIDS
	.align		4
        /*1324*/ 	.byte	0x04, 0x29
        /*1326*/ 	.short	(.L_1725 - .L_1724)


	//   ....[0]....
.L_1724:
        /*1328*/ 	.word	0xffffffff


	//   ....[1]....
        /*132c*/ 	.word	0xffffffff


	//   ....[2]....
        /*1330*/ 	.word	0xffffffff


	//   ....[3]....
        /*1334*/ 	.word	0xffffffff


	//   ....[4]....
        /*1338*/ 	.word	0xffffffff


	//   ....[5]....
        /*133c*/ 	.word	0xffffffff


	//   ....[6]....
        /*1340*/ 	.word	0xffffffff


	//   ....[7]....
        /*1344*/ 	.word	0xffffffff


	//   ....[8]....
        /*1348*/ 	.word	0xffffffff


	//   ....[9]....
        /*134c*/ 	.word	0xffffffff


	//   ....[10]....
        /*1350*/ 	.word	0x05000074


	//   ....[11]....
        /*1354*/ 	.word	0x05000074


	//   ....[12]....
        /*1358*/ 	.word	0x05000074


	//   ....[13]....
        /*135c*/ 	.word	0x05000074


	//   ....[14]....
        /*1360*/ 	.word	0x05000074


	//   ....[15]....
        /*1364*/ 	.word	0x05000074


	//   ....[16]....
        /*1368*/ 	.word	0x05000074


	//   ....[17]....
        /*136c*/ 	.word	0x05000074


	//   ....[18]....
        /*1370*/ 	.word	0x05000074


	//   ....[19]....
        /*1374*/ 	.word	0x05000074


	//----- nvinfo : EIATTR_COOP_GROUP_INSTR_OFFSETS
	.align		4
.L_1725:
        /*1378*/ 	.byte	0x04, 0x28
        /*137a*/ 	.short	(.L_1727 - .L_1726)


	//   ....[0]....
.L_1726:
        /*137c*/ 	.word	0x00005510


	//   ....[1]....
        /*1380*/ 	.word	0x00005530


	//   ....[2]....
        /*1384*/ 	.word	0x00005550


	//   ....[3]....
        /*1388*/ 	.word	0x00005570


	//   ....[4]....
        /*138c*/ 	.word	0x00005590


	//   ....[5]....
        /*1390*/ 	.word	0x000055b0


	//   ....[6]....
        /*1394*/ 	.word	0x000055d0


	//   ....[7]....
        /*1398*/ 	.word	0x000055f0


	//   ....[8]....
        /*139c*/ 	.word	0x00005600


	//   ....[9]....
        /*13a0*/ 	.word	0x00005620


	//   ....[10]....
        /*13a4*/ 	.word	0x000130f0


	//   ....[11]....
        /*13a8*/ 	.word	0x00013190


	//   ....[12]....
        /*13ac*/ 	.word	0x00013210


	//   ....[13]....
        /*13b0*/ 	.word	0x00013280


	//   ....[14]....
        /*13b4*/ 	.word	0x00013300


	//   ....[15]....
        /*13b8*/ 	.word	0x00013370


	//   ....[16]....
        /*13bc*/ 	.word	0x000133f0


	//   ....[17]....
        /*13c0*/ 	.word	0x00013460


	//   ....[18]....
        /*13c4*/ 	.word	0x000134e0


	//   ....[19]....
        /*13c8*/ 	.word	0x00013530


	//----- nvinfo : EIATTR_VRC_CTA_INIT_COUNT
	.align		4
.L_1727:
        /*13cc*/ 	.byte	0x02, 0x4a
	.zero		1
	.zero		1


	//----- nvinfo : EIATTR_EXIT_INSTR_OFFSETS
	.align		4
        /*13d0*/ 	.byte	0x04, 0x1c
        /*13d2*/ 	.short	(.L_1729 - .L_1728)


	//   ....[0]....
.L_1728:
        /*13d4*/ 	.word	0x00013000


	//   ....[1]....
        /*13d8*/ 	.word	0x00013080


	//----- nvinfo : EIATTR_MAX_THREADS
	.align		4
.L_1729:
        /*13dc*/ 	.byte	0x04, 0x05
        /*13de*/ 	.short	(.L_1731 - .L_1730)
.L_1730:
        /*13e0*/ 	.word	0x00000080
        /*13e4*/ 	.word	0x00000001
        /*13e8*/ 	.word	0x00000001


	//----- nvinfo : EIATTR_CRS_STACK_SIZE
	.align		4
.L_1731:
        /*13ec*/ 	.byte	0x04, 0x1e
        /*13ee*/ 	.short	(.L_1733 - .L_1732)
.L_1732:
        /*13f0*/ 	.word	0x00000000


	//----- nvinfo : EIATTR_CBANK_PARAM_SIZE
	.align		4
.L_1733:
        /*13f4*/ 	.byte	0x03, 0x19
        /*13f6*/ 	.short	0x0128


	//----- nvinfo : EIATTR_PARAM_CBANK
	.align		4
        /*13f8*/ 	.byte	0x04, 0x0a
        /*13fa*/ 	.short	(.L_1735 - .L_1734)
	.align		4
.L_1734:
        /*13fc*/ 	.word	index@(.nv.constant0._ZN10layer_norm31ln_parallel_residual_bwd_kernelINS_13Kernel_traitsIf13__nv_bfloat16fS2_fjLj1280ELj1ELj4ELj1ELj16ENS_18Kernel_traits_baseILj1280EfS2_fS2_fjLj128EEEEELb1ELb0ELb0EEEvNS_9BwdParamsE)
        /*1400*/ 	.short	0x0380
        /*1402*/ 	.short	0x0128


	//----- nvinfo : EIATTR_SW_WAR
	.align		4
.L_1735:
        /*1404*/ 	.byte	0x04, 0x36
        /*1406*/ 	.short	(.L_1737 - .L_1736)
.L_1736:
        /*1408*/ 	.word	0x00000008
.L_1737:


//--------------------- .nv.info._ZN10layer_norm31ln_parallel_residual_bwd_kernelINS_13Kernel_traitsIf13__nv_bfloat16fS2_fjLj1280ELj1ELj4ELj1ELj16ENS_18Kernel_traits_baseILj1280EfS2_fS2_fjLj128EEEEELb1ELb0ELb1EEEvNS_9BwdParamsE --------------------------
	.section	.nv.info._ZN10layer_norm31ln_parallel_residual_bwd_kernelINS_13Kernel_traitsIf13__nv_bfloat16fS2_fjLj1280ELj1ELj4ELj1ELj16ENS_18Kernel_traits_baseILj1280EfS2_fS2_fjLj128EEEEELb1ELb0ELb1EEEvNS_9BwdParamsE,"",@"SHT_CUDA_INFO"
	.sectionflags	@""
	.align	4


	//----- nvinfo : EIATTR_CUDA_API_VERSION
	.align		4
        /*0000*/ 	.byte	0x04, 0x37
        /*0002*/ 	.short	(.L_1739 - .L_1738)
.L_1738:
        /*0004*/ 	.word	0x00000082


	//----- nvinfo : EIATTR_KPARAM_INFO
	.align		4
.L_1739:
        /*0008*/ 	.byte	0x04, 0x17
        /*000a*/ 	.short	(.L_1741 - .L_1740)
.L_1740:
        /*000c*/ 	.word	0x00000000
        /*0010*/ 	.short	0x0000
        /*0012*/ 	.short	0x0000
        /*0014*/ 	.byte	0x00, 0xf0, 0xa1, 0x04


	//----- nvinfo : EIATTR_SPARSE_MMA_MASK
	.align		4
.L_1741:
        /*0018*/ 	.byte	0x03, 0x50
        /*001a*/ 	.short	0x0000


	//----- nvinfo : EIATTR_MAXREG_COUNT
	.align		4
        /*001c*/ 	.byte	0x03, 0x1b
        /*001e*/ 	.short	0x00ff


	//----- nvinfo : EIATTR_NUM_BARRIERS
	.align		4
        /*0020*/ 	.byte	0x02, 0x4c
        /*0022*/ 	.byte	0x01
	.zero		1


	//----- nvinfo : EIATTR_ANNOTATIONS
	.align		4
        /*0024*/ 	.byte	0x04, 0x55
        /*0026*/ 	.short	(.L_1743 - .L_1742)


	//   ....[0]....
.L_1742:
        /* <DEDUP_REMOVED lines=293> */


	//----- nvinfo : EIATTR_MERCURY_ISA_VERSION
	.align		4
.L_1743:
        /*1268*/ 	.byte	0x03, 0x5f
        /*126a*/ 	.short	0x0101


	//----- nvinfo : EIATTR_COOP_GROUP_MASK_REGIDS
	.align		4
        /*126c*/ 	.byte	0x04, 0x29
        /*126e*/ 	.short	(.L_1745 - .L_1744)


	//   ....[0]....
.L_1744:
        /*1270*/ 	.word	0xffffffff


	//   ....[1]....
        /*1274*/ 	.word	0xffffffff


	//   ....[2]....
        /*1278*/ 	.word	0xffffffff


	//   ....[3]....
        /*127c*/ 	.word	0xffffffff


	//   ....[4]....
        /*1280*/ 	.word	0xffffffff


	//   ....[5]....
        /*1284*/ 	.word	0xffffffff


	//   ....[6]....
        /*1288*/ 	.word	0xffffffff


	//   ....[7]....
        /*128c*/ 	.word	0xffffffff


	//   ....[8]....
        /*1290*/ 	.word	0xffffffff


	//   ....[9]....
        /*1294*/ 	.word	0xffffffff


	//   ....[10]....
        /*1298*/ 	.word	0x050000b7


	//   ....[11]....
        /*129c*/ 	.word	0x050000b7


	//   ....[12]....
        /*12a0*/ 	.word	0x050000b7


	//   ....[13]....
        /*12a4*/ 	.word	0x050000b7


	//   ....[14]....
        /*12a8*/ 	.word	0x050000b7


	//   ....[15]....
        /*12ac*/ 	.word	0x050000b7


	//   ....[16]....
        /*12b0*/ 	.word	0x050000b7


	//   ....[17]....
        /*12b4*/ 	.word	0x050000b7


	//   ....[18]....
        /*12b8*/ 	.word	0x050000b7


	//   ....[19]....
        /*12bc*/ 	.word	0x050000b7


	//----- nvinfo : EIATTR_COOP_GROUP_INSTR_OFFSETS
	.align		4
.L_1745:
        /*12c0*/ 	.byte	0x04, 0x28
        /*12c2*/ 	.short	(.L_1747 - .L_1746)


	//   ....[0]....
.L_1746:
        /*12c4*/ 	.word	0x00004bb0


	//   ....[1]....
        /*12c8*/ 	.word	0x00004ca0


	//   ....[2]....
        /*12cc*/ 	.word	0x00004cf0


	//   ....[3]....
        /*12d0*/ 	.word	0x00004d10


	//   ....[4]....
        /*12d4*/ 	.word	0x00004d30


	//   ....[5]....
        /*12d8*/ 	.word	0x00004d50


	//   ....[6]....
        /*12dc*/ 	.word	0x00004d70


	//   ....[7]....
        /*12e0*/ 	.word	0x00004d90


	//   ....[8]....
        /*12e4*/ 	.word	0x00004da0


	//   ....[9]....
        /*12e8*/ 	.word	0x00004dc0


	//   ....[10]....
        /*12ec*/ 	.word	0x00011b40


	//   ....[11]....
        /*12f0*/ 	.word	0x00011c00


	//   ....[12]....
        /*12f4*/ 	.word	0x00011d00


	//   ....[13]....
        /*12f8*/ 	.word	0x00011d60


	//   ....[14]....
        /*12fc*/ 	.word	0x00011dd0


	//   ....[15]....
        /*1300*/ 	.word	0x00011e30


	//   ....[16]....
        /*1304*/ 	.word	0x00011ea0


	//   ....[17]....
        /*1308*/ 	.word	0x00011f00


	//   ....[18]....
        /*130c*/ 	.word	0x00011f70


	//   ....[19]....
        /*1310*/ 	.word	0x00011fd0


	//----- nvinfo : EIATTR_VRC_CTA_INIT_COUNT
	.align		4
.L_1747:
        /*1314*/ 	.byte	0x02, 0x4a
	.zero		1
	.zero		1


	//----- nvinfo : EIATTR_EXIT_INSTR_OFFSETS
	.align		4
        /*1318*/ 	.byte	0x04, 0x1c
        /*131a*/ 	.short	(.L_1749 - .L_1748)


	//   ....[0]....
.L_1748:
        /*131c*/ 	.word	0x00011ae0


	//----- nvinfo : EIATTR_MAX_THREADS
	.align		4
.L_1749:
        /*1320*/ 	.byte	0x04, 0x05
        /*1322*/ 	.short	(.L_1751 - .L_1750)
.L_1750:
        /*1324*/ 	.word	0x00000080
        /*1328*/ 	.word	0x00000001
        /*132c*/ 	.word	0x00000001


	//----- nvinfo : EIATTR_CRS_STACK_SIZE
	.align		4
.L_1751:
        /*1330*/ 	.byte	0x04, 0x1e
        /*1332*/ 	.short	(.L_1753 - .L_1752)
.L_1752:
        /*1334*/ 	.word	0x00000000


	//----- nvinfo : EIATTR_CBANK_PARAM_SIZE
	.align		4
.L_1753:
        /*1338*/ 	.byte	0x03, 0x19
        /*133a*/ 	.short	0x0128


	//----- nvinfo : EIATTR_PARAM_CBANK
	.align		4
        /*133c*/ 	.byte	0x04, 0x0a
        /*133e*/ 	.short	(.L_1755 - .L_1754)
	.align		4
.L_1754:
        /*1340*/ 	.word	index@(.nv.constant0._ZN10layer_norm31ln_parallel_residual_bwd_kernelINS_13Kernel_traitsIf13__nv_bfloat16fS2_fjLj1280ELj1ELj4ELj1ELj16ENS_18Kernel_traits_baseILj1280EfS2_fS2_fjLj128EEEEELb1ELb0ELb1EEEvNS_9BwdParamsE)
        /*1344*/ 	.short	0x0380
        /*1346*/ 	.short	0x0128


	//----- nvinfo : EIATTR_SW_WAR
	.align		4
.L_1755:
        /*1348*/ 	.byte	0x04, 0x36
        /*134a*/ 	.short	(.L_1757 - .L_1756)
.L_1756:
        /*134c*/ 	.word	0x00000008
.L_1757:


//--------------------- .nv.info._ZN10layer_norm22ln_bwd_finalize_kernelINS_22Kernel_traits_finalizeILj1280Ef13__nv_bfloat16fS2_fjLb0ELj1024ELj4ENS_18Kernel_traits_baseILj1280EfS2_fS2_fjLj1024EEEEELb0ELb0EEEvNS_9BwdParamsE --------------------------
	.section	.nv.info._ZN10layer_norm22ln_bwd_finalize_kernelINS_22Kernel_traits_finalizeILj1280Ef13__nv_bfloat16fS2_fjLb0ELj1024ELj4ENS_18Kernel_traits_baseILj1280EfS2_fS2_fjLj1024EEEEELb0ELb0EEEvNS_9BwdParamsE,"",@"SHT_CUDA_INFO"
	.sectionflags	@""
	.align	4


	//----- nvinfo : EIATTR_CUDA_API_VERSION
	.align		4
        /*0000*/ 	.byte	0x04, 0x37
        /*0002*/ 	.short	(.L_1759 - .L_1758)
.L_1758:
        /*0004*/ 	.word	0x00000082


	//----- nvinfo : EIATTR_KPARAM_INFO
	.align		4
.L_1759:
        /*0008*/ 	.byte	0x04, 0x17
        /*000a*/ 	.short	(.L_1761 - .L_1760)
.L_1760:
        /*000c*/ 	.word	0x00000000
        /*0010*/ 	.short	0x0000
        /*0012*/ 	.short	0x0000
        /*0014*/ 	.byte	0x00, 0xf0, 0xa1, 0x04


	//----- nvinfo : EIATTR_SPARSE_MMA_MASK
	.align		4
.L_1761:
        /*0018*/ 	.byte	0x03, 0x50
        /*001a*/ 	.short	0x0000


	//----- nvinfo : EIATTR_MAXREG_COUNT
	.align		4
        /*001c*/ 	.byte	0x03, 0x1b
        /*001e*/ 	.short	0x0040


	//----- nvinfo : EIATTR_NUM_BARRIERS
	.align		4
        /*0020*/ 	.byte	0x02, 0x4c
        /*0022*/ 	.byte	0x01
	.zero		1


	//----- nvinfo : EIATTR_MERCURY_ISA_VERSION
	.align		4
        /*0024*/ 	.byte	0x03, 0x5f
        /*0026*/ 	.short	0x0101


	//----- nvinfo : EIATTR_COOP_GROUP_MASK_REGIDS
	.align		4
        /*0028*/ 	.byte	0x04, 0x29
        /*002a*/ 	.short	(.L_1763 - .L_1762)


	//   ....[0]....
.L_1762:
        /*002c*/ 	.word	0xffffffff


	//   ....[1]....
        /*0030*/ 	.word	0xffffffff


	//   ....[2]....
        /*0034*/ 	.word	0xffffffff


	//   ....[3]....
        /*0038*/ 	.word	0xffffffff


	//   ....[4]....
        /*003c*/ 	.word	0xffffffff


	//   ....[5]....
        /*0040*/ 	.word	0xffffffff


	//   ....[6]....
        /*0044*/ 	.word	0xffffffff


	//   ....[7]....
        /*0048*/ 	.word	0xffffffff


	//   ....[8]....
        /*004c*/ 	.word	0xffffffff


	//   ....[9]....
        /*0050*/ 	.word	0xffffffff


	//----- nvinfo : EIATTR_COOP_GROUP_INSTR_OFFSETS
	.align		4
.L_1763:
        /*0054*/ 	.byte	0x04, 0x28
        /*0056*/ 	.short	(.L_1765 - .L_1764)


	//   ....[0]....
.L_1764:
        /*0058*/ 	.word	0x00001550


	//   ....[1]....
        /*005c*/ 	.word	0x00001560


	//   ....[2]....
        /*0060*/ 	.word	0x00001590


	//   ....[3]....
        /*0064*/ 	.word	0x000015a0


	//   ....[4]....
        /*0068*/ 	.word	0x000015d0


	//   ....[5]....
        /*006c*/ 	.word	0x000015e0


	//   ....[6]....
        /*0070*/ 	.word	0x00001610


	//   ....[7]....
        /*0074*/ 	.word	0x00001630


	//   ....[8]....
        /*0078*/ 	.word	0x00001680


	//   ....[9]....
        /*007c*/ 	.word	0x00001690


	//----- nvinfo : EIATTR_VRC_CTA_INIT_COUNT
	.align		4
.L_1765:
        /*0080*/ 	.byte	0x02, 0x4a
	.zero		1
	.zero		1


	//----- nvinfo : EIATTR_EXIT_INSTR_OFFSETS
	.align		4
        /*0084*/ 	.byte	0x04, 0x1c
        /*0086*/ 	.short	(.L_1767 - .L_1766)


	//   ....[0]....
.L_1766:
        /*0088*/ 	.word	0x00000060


	//   ....[1]....
        /*008c*/ 	.word	0x000016f0


	//   ....[2]....
        /*0090*/ 	.word	0x00001720


	//   ....[3]....
        /*0094*/ 	.word	0x000017c0


	//----- nvinfo : EIATTR_MAX_THREADS
	.align		4
.L_1767:
        /*0098*/ 	.byte	0x04, 0x05
        /*009a*/ 	.short	(.L_1769 - .L_1768)
.L_1768:
        /*009c*/ 	.word	0x00000400
        /*00a0*/ 	.word	0x00000001
        /*00a4*/ 	.word	0x00000001


	//----- nvinfo : EIATTR_CRS_STACK_SIZE
	.align		4
.L_1769:
        /*00a8*/ 	.byte	0x04, 0x1e
        /*00aa*/ 	.short	(.L_1771 - .L_1770)
.L_1770:
        /*00ac*/ 	.word	0x00000000


	//----- nvinfo : EIATTR_CBANK_PARAM_SIZE
	.align		4
.L_1771:
        /*00b0*/ 	.byte	0x03, 0x19
        /*00b2*/ 	.short	0x0128


	//----- nvinfo : EIATTR_PARAM_CBANK
	.align		4
        /*00b4*/ 	.byte	0x04, 0x0a
        /*00b6*/ 	.short	(.L_1773 - .L_1772)
	.align		4
.L_1772:
        /*00b8*/ 	.word	index@(.nv.constant0._ZN10layer_norm22ln_bwd_finalize_kernelINS_22Kernel_traits_finalizeILj1280Ef13__nv_bfloat16fS2_fjLb0ELj1024ELj4ENS_18Kernel_traits_baseILj1280EfS2_fS2_fjLj1024EEEEELb0ELb0EEEvNS_9BwdParamsE)
        /*00bc*/ 	.short	0x0380
        /*00be*/ 	.short	0x0128


	//----- nvinfo : EIATTR_SW_WAR
	.align		4
.L_1773:
        /*00c0*/ 	.byte	0x04, 0x36
        /*00c2*/ 	.short	(.L_1775 - .L_1774)
.L_1774:
        /*00c4*/ 	.word	0x00000008
.L_1775:


//--------------------- .nv.info._ZN10layer_norm40ln_parallel_residual_bwd_finalize_kernelINS_22Kernel_traits_finalizeILj1280Ef13__nv_bfloat16fS2_fjLb0ELj1024ELj4ENS_18Kernel_traits_baseILj1280EfS2_fS2_fjLj1024EEEEELb0EEEvNS_9BwdParamsE --------------------------
	.section	.nv.info._ZN10layer_norm40ln_parallel_residual_bwd_finalize_kernelINS_22Kernel_traits_finalizeILj1280Ef13__nv_bfloat16fS2_fjLb0ELj1024ELj4ENS_18Kernel_traits_baseILj1280EfS2_fS2_fjLj1024EEEEELb0EEEvNS_9BwdParamsE,"",@"SHT_CUDA_INFO"
	.sectionflags	@""
	.align	4


	//----- nvinfo : EIATTR_CUDA_API_VERSION
	.align		4
        /*0000*/ 	.byte	0x04, 0x37
        /*0002*/ 	.short	(.L_1777 - .L_1776)
.L_1776:
        /*0004*/ 	.word	0x00000082


	//----- nvinfo : EIATTR_KPARAM_INFO
	.align		4
.L_1777:
        /*0008*/ 	.byte	0x04, 0x17
        /*000a*/ 	.short	(.L_1779 - .L_1778)
.L_1778:
        /*000c*/ 	.word	0x00000000
        /*0010*/ 	.short	0x0000
        /*0012*/ 	.short	0x0000
        /*0014*/ 	.byte	0x00, 0xf0, 0xa1, 0x04


	//----- nvinfo : EIATTR_SPARSE_MMA_MASK
	.align		4
.L_1779:
        /*0018*/ 	.byte	0x03, 0x50
        /*001a*/ 	.short	0x0000


	//----- nvinfo : EIATTR_MAXREG_COUNT
	.align		4
        /*001c*/ 	.byte	0x03, 0x1b
        /*001e*/ 	.short	0x0040


	//----- nvinfo : EIATTR_NUM_BARRIERS
	.align		4
        /*0020*/ 	.byte	0x02, 0x4c
        /*0022*/ 	.byte	0x01
	.zero		1


	//----- nvinfo : EIATTR_MERCURY_ISA_VERSION
	.align		4
        /*0024*/ 	.byte	0x03, 0x5f
        /*0026*/ 	.short	0x0101


	//----- nvinfo : EIATTR_COOP_GROUP_MASK_REGIDS
	.align		4
        /*0028*/ 	.byte	0x04, 0x29
        /*002a*/ 	.short	(.L_1781 - .L_1780)


	//   ....[0]....
.L_1780:
        /*002c*/ 	.word	0xffffffff


	//   ....[1]....
        /*0030*/ 	.word	0xffffffff


	//   ....[2]....
        /*0034*/ 	.word	0xffffffff


	//   ....[3]....
        /*0038*/ 	.word	0xffffffff


	//   ....[4]....
        /*003c*/ 	.word	0xffffffff


	//   ....[5]....
        /*0040*/ 	.word	0xffffffff


	//   ....[6]....
        /*0044*/ 	.word	0xffffffff


	//   ....[7]....
        /*0048*/ 	.word	0xffffffff


	//   ....[8]....
        /*004c*/ 	.word	0xffffffff


	//   ....[9]....
        /*0050*/ 	.word	0xffffffff


	//   ....[10]....
        /*0054*/ 	.word	0xffffffff


	//   ....[11]....
        /*0058*/ 	.word	0xffffffff


	//   ....[12]....
        /*005c*/ 	.word	0xffffffff


	//   ....[13]....
        /*0060*/ 	.word	0xffffffff


	//   ....[14]....
        /*0064*/ 	.word	0xffffffff


	//   ....[15]....
        /*0068*/ 	.word	0xffffffff


	//   ....[16]....
        /*006c*/ 	.word	0xffffffff


	//   ....[17]....
        /*0070*/ 	.word	0xffffffff


	//   ....[18]....
        /*0074*/ 	.word	0xffffffff


	//   ....[19]....
        /*0078*/ 	.word	0xffffffff


	//----- nvinfo : EIATTR_COOP_GROUP_INSTR_OFFSETS
	.align		4
.L_1781:
        /*007c*/ 	.byte	0x04, 0x28
        /*007e*/ 	.short	(.L_1783 - .L_1782)


	//   ....[0]....
.L_1782:
        /*0080*/ 	.word	0x000013a0


	//   ....[1]....
        /*0084*/ 	.word	0x000013b0


	//   ....[2]....
        /*0088*/ 	.word	0x000013c0


	//   ....[3]....
        /*008c*/ 	.word	0x000013d0


	//   ....[4]....
        /*0090*/ 	.word	0x00001410


	//   ....[5]....
        /*0094*/ 	.word	0x00001430


	//   ....[6]....
        /*0098*/ 	.word	0x00001440


	//   ....[7]....
        /*009c*/ 	.word	0x00001450


	//   ....[8]....
        /*00a0*/ 	.word	0x00001480


	//   ....[9]....
        /*00a4*/ 	.word	0x000014b0


	//   ....[10]....
        /*00a8*/ 	.word	0x000014e0


	//   ....[11]....
        /*00ac*/ 	.word	0x000014f0


	//   ....[12]....
        /*00b0*/ 	.word	0x00001520


	//   ....[13]....
        /*00b4*/ 	.word	0x00001540


	//   ....[14]....
        /*00b8*/ 	.word	0x00001560


	//   ....[15]....
        /*00bc*/ 	.word	0x00001570


	//   ....[16]....
        /*00c0*/ 	.word	0x000015b0


	//   ....[17]....
        /*00c4*/ 	.word	0x000015e0


	//   ....[18]....
        /*00c8*/ 	.word	0x00001600


	//   ....[19]....
        /*00cc*/ 	.word	0x00001610


	//----- nvinfo : EIATTR_VRC_CTA_INIT_COUNT
	.align		4
.L_1783:
        /*00d0*/ 	.byte	0x02, 0x4a
	.zero		1
	.zero		1


	//----- nvinfo : EIATTR_EXIT_INSTR_OFFSETS
	.align		4
        /*00d4*/ 	.byte	0x04, 0x1c
        /*00d6*/ 	.short	(.L_1785 - .L_1784)


	//   ....[0]....
.L_1784:
        /*00d8*/ 	.word	0x00000060


	//   ....[1]....
        /*00dc*/ 	.word	0x000016c0


	//   ....[2]....
        /*00e0*/ 	.word	0x000016f0


	//   ....[3]....
        /*00e4*/ 	.word	0x00001810


	//----- nvinfo : EIATTR_MAX_THREADS
	.align		4
.L_1785:
        /*00e8*/ 	.byte	0x04, 0x05
        /*00ea*/ 	.short	(.L_1787 - .L_1786)
.L_1786:
        /*00ec*/ 	.word	0x00000400
        /*00f0*/ 	.word	0x00000001
        /*00f4*/ 	.word	0x00000001


	//----- nvinfo : EIATTR_CRS_STACK_SIZE
	.align		4
.L_1787:
        /*00f8*/ 	.byte	0x04, 0x1e
        /*00fa*/ 	.short	(.L_1789 - .L_1788)
.L_1788:
        /*00fc*/ 	.word	0x00000000


	//----- nvinfo : EIATTR_CBANK_PARAM_SIZE
	.align		4
.L_1789:
        /*0100*/ 	.byte	0x03, 0x19
        /*0102*/ 	.short	0x0128


	//----- nvinfo : EIATTR_PARAM_CBANK
	.align		4
        /*0104*/ 	.byte	0x04, 0x0a
        /*0106*/ 	.short	(.L_1791 - .L_1790)
	.align		4
.L_1790:
        /*0108*/ 	.word	index@(.nv.constant0._ZN10layer_norm40ln_parallel_residual_bwd_finalize_kernelINS_22Kernel_traits_finalizeILj1280Ef13__nv_bfloat16fS2_fjLb0ELj1024ELj4ENS_18Kernel_traits_baseILj1280EfS2_fS2_fjLj1024EEEEELb0EEEvNS_9BwdParamsE)
        /*010c*/ 	.short	0x0380
        /*010e*/ 	.short	0x0128


	//----- nvinfo : EIATTR_SW_WAR
	.align		4
.L_1791:
        /*0110*/ 	.byte	0x04, 0x36
        /*0112*/ 	.short	(.L_1793 - .L_1792)
.L_1792:
        /*0114*/ 	.word	0x00000008
.L_1793:


//--------------------- .nv.info._ZN10layer_norm31ln_parallel_residual_bwd_kernelINS_13Kernel_traitsIf13__nv_bfloat16fS2_fjLj1280ELj1ELj4ELj1ELj16ENS_18Kernel_traits_baseILj1280EfS2_fS2_fjLj128EEEEELb1ELb1ELb0EEEvNS_9BwdParamsE --------------------------
	.section	.nv.info._ZN10layer_norm31ln_parallel_residual_bwd_kernelINS_13Kernel_traitsIf13__nv_bfloat16fS2_fjLj1280ELj1ELj4ELj1ELj16ENS_18Kernel_traits_baseILj1280EfS2_fS2_fjLj128EEEEELb1ELb1ELb0EEEvNS_9BwdParamsE,"",@"SHT_CUDA_INFO"
	.sectionflags	@""
	.align	4


	//----- nvinfo : EIATTR_CUDA_API_VERSION
	.align		4
        /*0000*/ 	.byte	0x04, 0x37
        /*0002*/ 	.short	(.L_1795 - .L_1794)
.L_1794:
        /*0004*/ 	.word	0x00000082


	//----- nvinfo : EIATTR_KPARAM_INFO
	.align		4
.L_1795:
        /*0008*/ 	.byte	0x04, 0x17
        /*000a*/ 	.short	(.L_1797 - .L_1796)
.L_1796:
        /*000c*/ 	.word	0x00000000
        /*0010*/ 	.short	0x0000
        /*0012*/ 	.short	0x0000
        /*0014*/ 	.byte	0x00, 0xf0, 0xa1, 0x04


	//----- nvinfo : EIATTR_SPARSE_MMA_MASK
	.align		4
.L_1797:
        /*0018*/ 	.byte	0x03, 0x50
        /*001a*/ 	.short	0x0000


	//----- nvinfo : EIATTR_MAXREG_COUNT
	.align		4
        /*001c*/ 	.byte	0x03, 0x1b
        /*001e*/ 	.short	0x00ff


	//----- nvinfo : EIATTR_NUM_BARRIERS
	.align		4
        /*0020*/ 	.byte	0x02, 0x4c
        /*0022*/ 	.byte	0x01
	.zero		1


	//----- nvinfo : EIATTR_ANNOTATIONS
	.align		4
        /*0024*/ 	.byte	0x04, 0x55
        /*0026*/ 	.short	(.L_1799 - .L_1798)


	//   ....[0]....
.L_1798:
        /* <DEDUP_REMOVED lines=43> */


	//----- nvinfo : EIATTR_MERCURY_ISA_VERSION
	.align		4
.L_1799:
        /*02c0*/ 	.byte	0x03, 0x5f
        /*02c2*/ 	.short	0x0101


	//----- nvinfo : EIATTR_COOP_GROUP_MASK_REGIDS
	.align		4
        /*02c4*/ 	.byte	0x04, 0x29
        /*02c6*/ 	.short	(.L_1801 - .L_1800)


	//   ....[0]....
.L_1800:
        /*02c8*/ 	.word	0xffffffff


	//   ....[1]....
        /*02cc*/ 	.word	0xffffffff


	//   ....[2]....
        /*02d0*/ 	.word	0xffffffff


	//   ....[3]....
        /*02d4*/ 	.word	0xffffffff


	//   ....[4]....
        /*02d8*/ 	.word	0xffffffff


	//   ....[5]....
        /*02dc*/ 	.word	0xffffffff


	//   ....[6]....
        /*02e0*/ 	.word	0xffffffff


	//   ....[7]....
        /*02e4*/ 	.word	0xffffffff


	//   ....[8]....
        /*02e8*/ 	.word	0xffffffff


	//   ....[9]....
        /*02ec*/ 	.word	0xffffffff


	//   ....[10]....
        /*02f0*/ 	.word	0x05000078


	//   ....[11]....
        /*02f4*/ 	.word	0x05000078


	//   ....[12]....
        /*02f8*/ 	.word	0x05000078


	//   ....[13]....
        /*02fc*/ 	.word	0x05000078


	//   ....[14]....
        /*0300*/ 	.word	0x05000078


	//   ....[15]....
        /*0304*/ 	.word	0x05000078


	//   ....[16]....
        /*0308*/ 	.word	0x05000078


	//   ....[17]....
        /*030c*/ 	.word	0x05000078


	//   ....[18]....
        /*0310*/ 	.word	0x05000078


	//   ....[19]....
        /*0314*/ 	.word	0x05000078


	//----- nvinfo : EIATTR_COOP_GROUP_INSTR_OFFSETS
	.align		4
.L_1801:
        /*0318*/ 	.byte	0x04, 0x28
        /*031a*/ 	.short	(.L_1803 - .L_1802)


	//   ....[0]....
.L_1802:
        /*031c*/ 	.word	0x00002c60


	//   ....[1]....
        /*0320*/ 	.word	0x00002c80


	//   ....[2]....
        /*0324*/ 	.word	0x00002ca0


	//   ....[3]....
        /*0328*/ 	.word	0x00002cc0


	//   ....[4]....
        /*032c*/ 	.word	0x00002ce0


	//   ....[5]....
        /*0330*/ 	.word	0x00002d00


	//   ....[6]....
        /*0334*/ 	.word	0x00002d20


	//   ....[7]....
        /*0338*/ 	.word	0x00002d40


	//   ....[8]....
        /*033c*/ 	.word	0x00002d50


	//   ....[9]....
        /*0340*/ 	.word	0x00002d70


	//   ....[10]....
        /*0344*/ 	.word	0x0000efc0


	//   ....[11]....
        /*0348*/ 	.word	0x0000f060


	//   ....[12]....
        /*034c*/ 	.word	0x0000f0e0


	//   ....[13]....
        /*0350*/ 	.word	0x0000f150


	//   ....[14]....
        /*0354*/ 	.word	0x0000f1d0


	//   ....[15]....
        /*0358*/ 	.word	0x0000f240


	//   ....[16]....
        /*035c*/ 	.word	0x0000f2c0


	//   ....[17]....
        /*0360*/ 	.word	0x0000f330


	//   ....[18]....
        /*0364*/ 	.word	0x0000f3b0


	//   ....[19]....
        /*0368*/ 	.word	0x0000f400


	//----- nvinfo : EIATTR_VRC_CTA_INIT_COUNT
	.align		4
.L_1803:
        /*036c*/ 	.byte	0x02, 0x4a
	.zero		1
	.zero		1


	//----- nvinfo : EIATTR_EXIT_INSTR_OFFSETS
	.align		4
        /*0370*/ 	.byte	0x04, 0x1c
        /*0372*/ 	.short	(.L_1805 - .L_1804)


	//   ....[0]....
.L_1804:
        /*0374*/ 	.word	0x0000ef20


	//   ....[1]....
        /*0378*/ 	.word	0x0000ef50


	//----- nvinfo : EIATTR_MAX_THREADS
	.align		4
.L_1805:
        /*037c*/ 	.byte	0x04, 0x05
        /*037e*/ 	.short	(.L_1807 - .L_1806)
.L_1806:
        /*0380*/ 	.word	0x00000080
        /*0384*/ 	.word	0x00000001
        /*0388*/ 	.word	0x00000001


	//----- nvinfo : EIATTR_CRS_STACK_SIZE
	.align		4
.L_1807:
        /*038c*/ 	.byte	0x04, 0x1e
        /*038e*/ 	.short	(.L_1809 - .L_1808)
.L_1808:
        /*0390*/ 	.word	0x00000000


	//----- nvinfo : EIATTR_CBANK_PARAM_SIZE
	.align		4
.L_1809:
        /*0394*/ 	.byte	0x03, 0x19
        /*0396*/ 	.short	0x0128


	//----- nvinfo : EIATTR_PARAM_CBANK
	.align		4
        /*0398*/ 	.byte	0x04, 0x0a
        /*039a*/ 	.short	(.L_1811 - .L_1810)
	.align		4
.L_1810:
        /*039c*/ 	.word	index@(.nv.constant0._ZN10layer_norm31ln_parallel_residual_bwd_kernelINS_13Kernel_traitsIf13__nv_bfloat16fS2_fjLj1280ELj1ELj4ELj1ELj16ENS_18Kernel_traits_baseILj1280EfS2_fS2_fjLj128EEEEELb1ELb1ELb0EEEvNS_9BwdParamsE)
        /*03a0*/ 	.short	0x0380
        /*03a2*/ 	.short	0x0128


	//----- nvinfo : EIATTR_SW_WAR
	.align		4
.L_1811:
        /*03a4*/ 	.byte	0x04, 0x36
        /*03a6*/ 	.short	(.L_1813 - .L_1812)
.L_1812:
        /*03a8*/ 	.word	0x00000008
.L_1813:


//--------------------- .nv.info._ZN10layer_norm22ln_bwd_finalize_kernelINS_22Kernel_traits_finalizeILj1280Ef13__nv_bfloat16fS2_fjLb0ELj1024ELj4ENS_18Kernel_traits_baseILj1280EfS2_fS2_fjLj1024EEEEELb0ELb1EEEvNS_9BwdParamsE --------------------------
	.section	.nv.info._ZN10layer_norm22ln_bwd_finalize_kernelINS_22Kernel_traits_finalizeILj1280Ef13__nv_bfloat16fS2_fjLb0ELj1024ELj4ENS_18Kernel_traits_baseILj1280EfS2_fS2_fjLj1024EEEEELb0ELb1EEEvNS_9BwdParamsE,"",@"SHT_CUDA_INFO"
	.sectionflags	@""
	.align	4


	//----- nvinfo : EIATTR_CUDA_API_VERSION
	.align		4
        /*0000*/ 	.byte	0x04, 0x37
        /*0002*/ 	.short	(.L_1815 - .L_1814)
.L_1814:
        /*0004*/ 	.word	0x00000082


	//----- nvinfo : EIATTR_KPARAM_INFO
	.align		4
.L_1815:
        /*0008*/ 	.byte	0x04, 0x17
        /*000a*/ 	.short	(.L_1817 - .L_1816)
.L_1816:
        /*000c*/ 	.word	0x00000000
        /*0010*/ 	.short	0x0000
        /*0012*/ 	.short	0x0000
        /*0014*/ 	.byte	0x00, 0xf0, 0xa1, 0x04


	//----- nvinfo : EIATTR_SPARSE_MMA_MASK
	.align		4
.L_1817:
        /*0018*/ 	.byte	0x03, 0x50
        /*001a*/ 	.short	0x0000


	//----- nvinfo : EIATTR_MAXREG_COUNT
	.align		4
        /*001c*/ 	.byte	0x03, 0x1b
        /*001e*/ 	.short	0x0040


	//----- nvinfo : EIATTR_NUM_BARRIERS
	.align		4
        /*0020*/ 	.byte	0x02, 0x4c
        /*0022*/ 	.byte	0x01
	.zero		1


	//----- nvinfo : EIATTR_MERCURY_ISA_VERSION
	.align		4
        /*0024*/ 	.byte	0x03, 0x5f
        /*0026*/ 	.short	0x0101


	//----- nvinfo : EIATTR_COOP_GROUP_MASK_REGIDS
	.align		4
        /*0028*/ 	.byte	0x04, 0x29
        /*002a*/ 	.short	(.L_1819 - .L_1818)


	//   ....[0]....
.L_1818:
        /*002c*/ 	.word	0xffffffff


	//   ....[1]....
        /*0030*/ 	.word	0xffffffff


	//   ....[2]....
        /*0034*/ 	.word	0xffffffff


	//   ....[3]....
        /*0038*/ 	.word	0xffffffff


	//   ....[4]....
        /*003c*/ 	.word	0xffffffff


	//   ....[5]....
        /*0040*/ 	.word	0xffffffff


	//   ....[6]....
        /*0044*/ 	.word	0xffffffff


	//   ....[7]....
        /*0048*/ 	.word	0xffffffff


	//   ....[8]....
        /*004c*/ 	.word	0xffffffff


	//   ....[9]....
        /*0050*/ 	.word	0xffffffff


	//----- nvinfo : EIATTR_COOP_GROUP_INSTR_OFFSETS
	.align		4
.L_1819:
        /*0054*/ 	.byte	0x04, 0x28
        /*0056*/ 	.short	(.L_1821 - .L_1820)


	//   ....[0]....
.L_1820:
        /*0058*/ 	.word	0x00001560


	//   ....[1]....
        /*005c*/ 	.word	0x00001570


	//   ....[2]....
        /*0060*/ 	.word	0x000015a0


	//   ....[3]....
        /*0064*/ 	.word	0x000015b0


	//   ....[4]....
        /*0068*/ 	.word	0x000015e0


	//   ....[5]....
        /*006c*/ 	.word	0x000015f0


	//   ....[6]....
        /*0070*/ 	.word	0x00001620


	//   ....[7]....
        /*0074*/ 	.word	0x00001640


	//   ....[8]....
        /*0078*/ 	.word	0x00001670


	//   ....[9]....
        /*007c*/ 	.word	0x00001680


	//----- nvinfo : EIATTR_VRC_CTA_INIT_COUNT
	.align		4
.L_1821:
        /*0080*/ 	.byte	0x02, 0x4a
	.zero		1
	.zero		1


	//----- nvinfo : EIATTR_EXIT_INSTR_OFFSETS
	.align		4
        /*0084*/ 	.byte	0x04, 0x1c
        /*0086*/ 	.short	(.L_1823 - .L_1822)


	//   ....[0]....
.L_1822:
        /*0088*/ 	.word	0x00000060


	//   ....[1]....
        /*008c*/ 	.word	0x000016e0


	//   ....[2]....
        /*0090*/ 	.word	0x000017b0


	//----- nvinfo : EIATTR_MAX_THREADS
	.align		4
.L_1823:
        /*0094*/ 	.byte	0x04, 0x05
        /*0096*/ 	.short	(.L_1825 - .L_1824)
.L_1824:
        /*0098*/ 	.word	0x00000400
        /*009c*/ 	.word	0x00000001
        /*00a0*/ 	.word	0x00000001


	//----- nvinfo : EIATTR_CRS_STACK_SIZE
	.align		4
.L_1825:
        /*00a4*/ 	.byte	0x04, 0x1e
        /*00a6*/ 	.short	(.L_1827 - .L_1826)
.L_1826:
        /*00a8*/ 	.word	0x00000000


	//----- nvinfo : EIATTR_CBANK_PARAM_SIZE
	.align		4
.L_1827:
        /*00ac*/ 	.byte	0x03, 0x19
        /*00ae*/ 	.short	0x0128


	//----- nvinfo : EIATTR_PARAM_CBANK
	.align		4
        /*00b0*/ 	.byte	0x04, 0x0a
        /*00b2*/ 	.short	(.L_1829 - .L_1828)
	.align		4
.L_1828:
        /*00b4*/ 	.word	index@(.nv.constant0._ZN10layer_norm22ln_bwd_finalize_kernelINS_22Kernel_traits_finalizeILj1280Ef13__nv_bfloat16fS2_fjLb0ELj1024ELj4ENS_18Kernel_traits_baseILj1280EfS2_fS2_fjLj1024EEEEELb0ELb1EEEvNS_9BwdParamsE)
        /*00b8*/ 	.short	0x0380
        /*00ba*/ 	.short	0x0128


	//----- nvinfo : EIATTR_SW_WAR
	.align		4
.L_1829:
        /*00bc*/ 	.byte	0x04, 0x36
        /*00be*/ 	.short	(.L_1831 - .L_1830)
.L_1830:
        /*00c0*/ 	.word	0x00000008
.L_1831:


//--------------------- .nv.info._ZN10layer_norm40ln_parallel_residual_bwd_finalize_kernelINS_22Kernel_traits_finalizeILj1280Ef13__nv_bfloat16fS2_fjLb0ELj1024ELj4ENS_18Kernel_traits_baseILj1280EfS2_fS2_fjLj1024EEEEELb1EEEvNS_9BwdParamsE --------------------------
	.section	.nv.info._ZN10layer_norm40ln_parallel_residual_bwd_finalize_kernelINS_22Kernel_traits_finalizeILj1280Ef13__nv_bfloat16fS2_fjLb0ELj1024ELj4ENS_18Kernel_traits_baseILj1280EfS2_fS2_fjLj1024EEEEELb1EEEvNS_9BwdParamsE,"",@"SHT_CUDA_INFO"
	.sectionflags	@""
	.align	4


	//----- nvinfo : EIATTR_CUDA_API_VERSION
	.align		4
        /*0000*/ 	.byte	0x04, 0x37
        /*0002*/ 	.short	(.L_1833 - .L_1832)
.L_1832:
        /*0004*/ 	.word	0x00000082


	//----- nvinfo : EIATTR_KPARAM_INFO
	.align		4
.L_1833:
        /*0008*/ 	.byte	0x04, 0x17
        /*000a*/ 	.short	(.L_1835 - .L_1834)
.L_1834:
        /*000c*/ 	.word	0x00000000
        /*0010*/ 	.short	0x0000
        /*0012*/ 	.short	0x0000
        /*0014*/ 	.byte	0x00, 0xf0, 0xa1, 0x04


	//----- nvinfo : EIATTR_SPARSE_MMA_MASK
	.align		4
.L_1835:
        /*0018*/ 	.byte	0x03, 0x50
        /*001a*/ 	.short	0x0000


	//----- nvinfo : EIATTR_MAXREG_COUNT
	.align		4
        /*001c*/ 	.byte	0x03, 0x1b
        /*001e*/ 	.short	0x0040


	//----- nvinfo : EIATTR_NUM_BARRIERS
	.align		4
        /*0020*/ 	.byte	0x02, 0x4c
        /*0022*/ 	.byte	0x01
	.zero		1


	//----- nvinfo : EIATTR_MERCURY_ISA_VERSION
	.align		4
        /*0024*/ 	.byte	0x03, 0x5f
        /*0026*/ 	.short	0x0101


	//----- nvinfo : EIATTR_COOP_GROUP_MASK_REGIDS
	.align		4
        /*0028*/ 	.byte	0x04, 0x29
        /*002a*/ 	.short	(.L_1837 - .L_1836)


	//   ....[0]....
.L_1836:
        /*002c*/ 	.word	0xffffffff


	//   ....[1]....
        /*0030*/ 	.word	0xffffffff


	//   ....[2]....
        /*0034*/ 	.word	0xffffffff


	//   ....[3]....
        /*0038*/ 	.word	0xffffffff


	//   ....[4]....
        /*003c*/ 	.word	0xffffffff


	//   ....[5]....
        /*0040*/ 	.word	0xffffffff


	//   ....[6]....
        /*0044*/ 	.word	0xffffffff


	//   ....[7]....
        /*0048*/ 	.word	0xffffffff


	//   ....[8]....
        /*004c*/ 	.word	0xffffffff


	//   ....[9]....
        /*0050*/ 	.word	0xffffffff


	//   ....[10]....
        /*0054*/ 	.word	0xffffffff


	//   ....[11]....
        /*0058*/ 	.word	0xffffffff


	//   ....[12]....
        /*005c*/ 	.word	0xffffffff


	//   ....[13]....
        /*0060*/ 	.word	0xffffffff


	//   ....[14]....
        /*0064*/ 	.word	0xffffffff


	//   ....[15]....
        /*0068*/ 	.word	0xffffffff


	//   ....[16]....
        /*006c*/ 	.word	0xffffffff


	//   ....[17]....
        /*0070*/ 	.word	0xffffffff


	//   ....[18]....
        /*0074*/ 	.word	0xffffffff


	//   ....[19]....
        /*0078*/ 	.word	0xffffffff


	//----- nvinfo : EIATTR_COOP_GROUP_INSTR_OFFSETS
	.align		4
.L_1837:
        /*007c*/ 	.byte	0x04, 0x28
        /*007e*/ 	.short	(.L_1839 - .L_1838)


	//   ....[0]....
.L_1838:
        /*0080*/ 	.word	0x000013e0


	//   ....[1]....
        /*0084*/ 	.word	0x000013f0


	//   ....[2]....
        /*0088*/ 	.word	0x00001400


	//   ....[3]....
        /*008c*/ 	.word	0x00001410


	//   ....[4]....
        /*0090*/ 	.word	0x00001450


	//   ....[5]....
        /*0094*/ 	.word	0x00001470


	//   ....[6]....
        /*0098*/ 	.word	0x00001480


	//   ....[7]....
        /*009c*/ 	.word	0x00001490


	//   ....[8]....
        /*00a0*/ 	.word	0x000014d0


	//   ....[9]....
        /*00a4*/ 	.word	0x000014f0


	//   ....[10]....
        /*00a8*/ 	.word	0x00001500


	//   ....[11]....
        /*00ac*/ 	.word	0x00001510


	//   ....[12]....
        /*00b0*/ 	.word	0x00001540


	//   ....[13]....
        /*00b4*/ 	.word	0x00001560


	//   ....[14]....
        /*00b8*/ 	.word	0x00001580


	//   ....[15]....
        /*00bc*/ 	.word	0x00001590


	//   ....[16]....
        /*00c0*/ 	.word	0x000015c0


	//   ....[17]....
        /*00c4*/ 	.word	0x000015e0


	//   ....[18]....
        /*00c8*/ 	.word	0x00001600


	//   ....[19]....
        /*00cc*/ 	.word	0x00001610


	//----- nvinfo : EIATTR_VRC_CTA_INIT_COUNT
	.align		4
.L_1839:
        /*00d0*/ 	.byte	0x02, 0x4a
	.zero		1
	.zero		1


	//----- nvinfo : EIATTR_EXIT_INSTR_OFFSETS
	.align		4
        /*00d4*/ 	.byte	0x04, 0x1c
        /*00d6*/ 	.short	(.L_1841 - .L_1840)


	//   ....[0]....
.L_1840:
        /*00d8*/ 	.word	0x00000060


	//   ....[1]....
        /*00dc*/ 	.word	0x000016b0


	//   ....[2]....
        /*00e0*/ 	.word	0x00001800


	//----- nvinfo : EIATTR_MAX_THREADS
	.align		4
.L_1841:
        /*00e4*/ 	.byte	0x04, 0x05
        /*00e6*/ 	.short	(.L_1843 - .L_1842)
.L_1842:
        /*00e8*/ 	.word	0x00000400
        /*00ec*/ 	.word	0x00000001
        /*00f0*/ 	.word	0x00000001


	//----- nvinfo : EIATTR_CRS_STACK_SIZE
	.align		4
.L_1843:
        /*00f4*/ 	.byte	0x04, 0x1e
        /*00f6*/ 	.short	(.L_1845 - .L_1844)
.L_1844:
        /*00f8*/ 	.word	0x00000000


	//----- nvinfo : EIATTR_CBANK_PARAM_SIZE
	.align		4
.L_1845:
        /*00fc*/ 	.byte	0x03, 0x19
        /*00fe*/ 	.short	0x0128


	//----- nvinfo : EIATTR_PARAM_CBANK
	.align		4
        /*0100*/ 	.byte	0x04, 0x0a
        /*0102*/ 	.short	(.L_1847 - .L_1846)
	.align		4
.L_1846:
        /*0104*/ 	.word	index@(.nv.constant0._ZN10layer_norm40ln_parallel_residual_bwd_finalize_kernelINS_22Kernel_traits_finalizeILj1280Ef13__nv_bfloat16fS2_fjLb0ELj1024ELj4ENS_18Kernel_traits_baseILj1280EfS2_fS2_fjLj1024EEEEELb1EEEvNS_9BwdParamsE)
        /*0108*/ 	.short	0x0380
        /*010a*/ 	.short	0x0128


	//----- nvinfo : EIATTR_SW_WAR
	.align		4
.L_1847:
        /*010c*/ 	.byte	0x04, 0x36
        /*010e*/ 	.short	(.L_1849 - .L_1848)
.L_1848:
        /*0110*/ 	.word	0x00000008
.L_1849:


//--------------------- .nv.info._ZN10layer_norm31ln_parallel_residual_bwd_kernelINS_13Kernel_traitsIf13__nv_bfloat16fS2_fjLj1280ELj1ELj4ELj1ELj16ENS_18Kernel_traits_baseILj1280EfS2_fS2_fjLj128EEEEELb1ELb1ELb1EEEvNS_9BwdParamsE --------------------------
	.section	.nv.info._ZN10layer_norm31ln_parallel_residual_bwd_kernelINS_13Kernel_traitsIf13__nv_bfloat16fS2_fjLj1280ELj1ELj4ELj1ELj16ENS_18Kernel_traits_baseILj1280EfS2_fS2_fjLj128EEEEELb1ELb1ELb1EEEvNS_9BwdParamsE,"",@"SHT_CUDA_INFO"
	.sectionflags	@""
	.align	4


	//----- nvinfo : EIATTR_CUDA_API_VERSION
	.align		4
        /*0000*/ 	.byte	0x04, 0x37
        /*0002*/ 	.short	(.L_1851 - .L_1850)
.L_1850:
        /*0004*/ 	.word	0x00000082


	//----- nvinfo : EIATTR_KPARAM_INFO
	.align		4
.L_1851:
        /*0008*/ 	.byte	0x04, 0x17
        /*000a*/ 	.short	(.L_1853 - .L_1852)
.L_1852:
        /*000c*/ 	.word	0x00000000
        /*0010*/ 	.short	0x0000
        /*0012*/ 	.short	0x0000
        /*0014*/ 	.byte	0x00, 0xf0, 0xa1, 0x04


	//----- nvinfo : EIATTR_SPARSE_MMA_MASK
	.align		4
.L_1853:
        /*0018*/ 	.byte	0x03, 0x50
        /*001a*/ 	.short	0x0000


	//----- nvinfo : EIATTR_MAXREG_COUNT
	.align		4
        /*001c*/ 	.byte	0x03, 0x1b
        /*001e*/ 	.short	0x00ff


	//----- nvinfo : EIATTR_NUM_BARRIERS
	.align		4
        /*0020*/ 	.byte	0x02, 0x4c
        /*0022*/ 	.byte	0x01
	.zero		1


	//----- nvinfo : EIATTR_ANNOTATIONS
	.align		4
        /*0024*/ 	.byte	0x04, 0x55
        /*0026*/ 	.short	(.L_1855 - .L_1854)


	//   ....[0]....
.L_1854:
        /* <DEDUP_REMOVED lines=73> */


	//----- nvinfo : EIATTR_MERCURY_ISA_VERSION
	.align		4
.L_1855:
        /*04a8*/ 	.byte	0x03, 0x5f
        /*04aa*/ 	.short	0x0101


	//----- nvinfo : EIATTR_COOP_GROUP_MASK_REGIDS
	.align		4
        /*04ac*/ 	.byte	0x04, 0x29
        /*04ae*/ 	.short	(.L_1857 - .L_1856)


	//   ....[0]....
.L_1856:
        /*04b0*/ 	.word	0xffffffff


	//   ....[1]....
        /*04b4*/ 	.word	0xffffffff


	//   ....[2]....
        /*04b8*/ 	.word	0xffffffff


	//   ....[3]....
        /*04bc*/ 	.word	0xffffffff


	//   ....[4]....
        /*04c0*/ 	.word	0xffffffff


	//   ....[5]....
        /*04c4*/ 	.word	0xffffffff


	//   ....[6]....
        /*04c8*/ 	.word	0xffffffff


	//   ....[7]....
        /*04cc*/ 	.word	0xffffffff


	//   ....[8]....
        /*04d0*/ 	.word	0xffffffff


	//   ....[9]....
        /*04d4*/ 	.word	0xffffffff


	//   ....[10]....
        /*04d8*/ 	.word	0x050000f0


	//   ....[11]....
        /*04dc*/ 	.word	0x050000f0


	//   ....[12]....
        /*04e0*/ 	.word	0x050000f0


	//   ....[13]....
        /*04e4*/ 	.word	0x050000f0


	//   ....[14]....
        /*04e8*/ 	.word	0x050000f0


	//   ....[15]....
        /*04ec*/ 	.word	0x050000f0


	//   ....[16]....
        /*04f0*/ 	.word	0x050000f0


	//   ....[17]....
        /*04f4*/ 	.word	0x050000f0


	//   ....[18]....
        /*04f8*/ 	.word	0x050000f0


	//   ....[19]....
        /*04fc*/ 	.word	0x050000f0


	//----- nvinfo : EIATTR_COOP_GROUP_INSTR_OFFSETS
	.align		4
.L_1857:
        /*0500*/ 	.byte	0x04, 0x28
        /*0502*/ 	.short	(.L_1859 - .L_1858)


	//   ....[0]....
.L_1858:
        /*0504*/ 	.word	0x00002b70


	//   ....[1]....
        /*0508*/ 	.word	0x00002b90


	//   ....[2]....
        /*050c*/ 	.word	0x00002bb0


	//   ....[3]....
        /*0510*/ 	.word	0x00002bd0


	//   ....[4]....
        /*0514*/ 	.word	0x00002bf0


	//   ....[5]....
        /*0518*/ 	.word	0x00002c10


	//   ....[6]....
        /*051c*/ 	.word	0x00002c30


	//   ....[7]....
        /*0520*/ 	.word	0x00002c50


	//   ....[8]....
        /*0524*/ 	.word	0x00002c60


	//   ....[9]....
        /*0528*/ 	.word	0x00002c80


	//   ....[10]....
        /*052c*/ 	.word	0x0000e810


	//   ....[11]....
        /*0530*/ 	.word	0x0000e8a0


	//   ....[12]....
        /*0534*/ 	.word	0x0000e910


	//   ....[13]....
        /*0538*/ 	.word	0x0000e970


	//   ....[14]....
        /*053c*/ 	.word	0x0000e9e0


	//   ....[15]....
        /*0540*/ 	.word	0x0000ea40


	//   ....[16]....
        /*0544*/ 	.word	0x0000eab0


	//   ....[17]....
        /*0548*/ 	.word	0x0000eb10


	//   ....[18]....
        /*054c*/ 	.word	0x0000eb80


	//   ....[19]....
        /*0550*/ 	.word	0x0000ebe0


	//----- nvinfo : EIATTR_VRC_CTA_INIT_COUNT
	.align		4
.L_1859:
        /*0554*/ 	.byte	0x02, 0x4a
	.zero		1
	.zero		1


	//----- nvinfo : EIATTR_EXIT_INSTR_OFFSETS
	.align		4
        /*0558*/ 	.byte	0x04, 0x1c
        /*055a*/ 	.short	(.L_1861 - .L_1860)


	//   ....[0]....
.L_1860:
        /*055c*/ 	.word	0x0000e7a0


	//----- nvinfo : EIATTR_MAX_THREADS
	.align		4
.L_1861:
        /*0560*/ 	.byte	0x04, 0x05
        /*0562*/ 	.short	(.L_1863 - .L_1862)
.L_1862:
        /*0564*/ 	.word	0x00000080
        /*0568*/ 	.word	0x00000001
        /*056c*/ 	.word	0x00000001


	//----- nvinfo : EIATTR_CRS_STACK_SIZE
	.align		4
.L_1863:
        /*0570*/ 	.byte	0x04, 0x1e
        /*0572*/ 	.short	(.L_1865 - .L_1864)
.L_1864:
        /*0574*/ 	.word	0x00000000


	//----- nvinfo : EIATTR_CBANK_PARAM_SIZE
	.align		4
.L_1865:
        /*0578*/ 	.byte	0x03, 0x19
        /*057a*/ 	.short	0x0128


	//----- nvinfo : EIATTR_PARAM_CBANK
	.align		4
        /*057c*/ 	.byte	0x04, 0x0a
        /*057e*/ 	.short	(.L_1867 - .L_1866)
	.align		4
.L_1866:
        /*0580*/ 	.word	index@(.nv.constant0._ZN10layer_norm31ln_parallel_residual_bwd_kernelINS_13Kernel_traitsIf13__nv_bfloat16fS2_fjLj1280ELj1ELj4ELj1ELj16ENS_18Kernel_traits_baseILj1280EfS2_fS2_fjLj128EEEEELb1ELb1ELb1EEEvNS_9BwdParamsE)
        /*0584*/ 	.short	0x0380
        /*0586*/ 	.short	0x0128


	//----- nvinfo : EIATTR_SW_WAR
	.align		4
.L_1867:
        /*0588*/ 	.byte	0x04, 0x36
        /*058a*/ 	.short	(.L_1869 - .L_1868)
.L_1868:
        /*058c*/ 	.word	0x00000008
.L_1869:


//--------------------- .nv.info._ZN10layer_norm31ln_parallel_residual_bwd_kernelINS_13Kernel_traitsIf6__halfS2_S2_fjLj1280ELj1ELj4ELj1ELj16ENS_18Kernel_traits_baseILj1280EfS2_S2_S2_fjLj128EEEEELb0ELb0ELb0EEEvNS_9BwdParamsE --------------------------
	.section	.nv.info._ZN10layer_norm31ln_parallel_residual_bwd_kernelINS_13Kernel_traitsIf6__halfS2_S2_fjLj1280ELj1ELj4ELj1ELj16ENS_18Kernel_traits_baseILj1280EfS2_S2_S2_fjLj128EEEEELb0ELb0ELb0EEEvNS_9BwdParamsE,"",@"SHT_CUDA_INFO"
	.sectionflags	@""
	.align	4


	//----- nvinfo : EIATTR_CUDA_API_VERSION
	.align		4
        /*0000*/ 	.byte	0x04, 0x37
        /*0002*/ 	.short	(.L_1871 - .L_1870)
.L_1870:
        /*0004*/ 	.word	0x00000082


	//----- nvinfo : EIATTR_KPARAM_INFO
	.align		4
.L_1871:
        /*0008*/ 	.byte	0x04, 0x17
        /*000a*/ 	.short	(.L_1873 - .L_1872)
.L_1872:
        /*000c*/ 	.word	0x00000000
        /*0010*/ 	.short	0x0000
        /*0012*/ 	.short	0x0000
        /*0014*/ 	.byte	0x00, 0xf0, 0xa1, 0x04


	//----- nvinfo : EIATTR_SPARSE_MMA_MASK
	.align		4
.L_1873:
        /*0018*/ 	.byte	0x03, 0x50
        /*001a*/ 	.short	0x0000


	//----- nvinfo : EIATTR_MAXREG_COUNT
	.align		4
        /*001c*/ 	.byte	0x03, 0x1b
        /*001e*/ 	.short	0x00ff


	//----- nvinfo : EIATTR_NUM_BARRIERS
	.align		4
        /*0020*/ 	.byte	0x02, 0x4c
        /*0022*/ 	.byte	0x01
	.zero		1


	//----- nvinfo : EIATTR_ANNOTATIONS
	.align		4
        /*0024*/ 	.byte	0x04, 0x55
        /*0026*/ 	.short	(.L_1875 - .L_1874)


	//   ....[0]....
.L_1874:
        /* <DEDUP_REMOVED lines=176> */


	//----- nvinfo : EIATTR_MERCURY_ISA_VERSION
	.align		4
.L_1875:
        /*0b10*/ 	.byte	0x03, 0x5f
        /*0b12*/ 	.short	0x0101


	//----- nvinfo : EIATTR_COOP_GROUP_MASK_REGIDS
	.align		4
        /*0b14*/ 	.byte	0x04, 0x29
        /*0b16*/ 	.short	(.L_1877 - .L_1876)


	//   ....[0]....
.L_1876:
        /*0b18*/ 	.word	0xffffffff


	//   ....[1]....
        /*0b1c*/ 	.word	0xffffffff


	//   ....[2]....
        /*0b20*/ 	.word	0xffffffff


	//   ....[3]....
        /*0b24*/ 	.word	0xffffffff


	//   ....[4]....
        /*0b28*/ 	.word	0xffffffff


	//   ....[5]....
        /*0b2c*/ 	.word	0xffffffff


	//   ....[6]....
        /*0b30*/ 	.word	0xffffffff


	//   ....[7]....
        /*0b34*/ 	.word	0xffffffff


	//   ....[8]....
        /*0b38*/ 	.word	0xffffffff


	//   ....[9]....
        /*0b3c*/ 	.word	0xffffffff


	//   ....[10]....
        /*0b40*/ 	.word	0x05000088


	//   ....[11]....
        /*0b44*/ 	.word	0x05000088


	//   ....[12]....
        /*0b48*/ 	.word	0x05000088


	//   ....[13]....
        /*0b4c*/ 	.word	0x05000088


	//   ....[14]....
        /*0b50*/ 	.word	0x05000088


	//   ....[15]....
        /*0b54*/ 	.word	0x05000088


	//   ....[16]....
        /*0b58*/ 	.word	0x05000088


	//   ....[17]....
        /*0b5c*/ 	.word	0x05000088


	//   ....[18]....
        /*0b60*/ 	.word	0x05000088


	//   ....[19]....
        /*0b64*/ 	.word	0x05000088


	//----- nvinfo : EIATTR_COOP_GROUP_INSTR_OFFSETS
	.align		4
.L_1877:
        /*0b68*/ 	.byte	0x04, 0x28
        /*0b6a*/ 	.short	(.L_1879 - .L_1878)


	//   ....[0]....
.L_1878:
        /*0b6c*/ 	.word	0x000047c0


	//   ....[1]....
        /*0b70*/ 	.word	0x000047e0


	//   ....[2]....
        /*0b74*/ 	.word	0x00004800


	//   ....[3]....
        /*0b78*/ 	.word	0x00004820


	//   ....[4]....
        /*0b7c*/ 	.word	0x00004840


	//   ....[5]....
        /*0b80*/ 	.word	0x00004860


	//   ....[6]....
        /*0b84*/ 	.word	0x00004880


	//   ....[7]....
        /*0b88*/ 	.word	0x000048a0


	//   ....[8]....
        /*0b8c*/ 	.word	0x000048b0


	//   ....[9]....
        /*0b90*/ 	.word	0x000048d0


	//   ....[10]....
        /*0b94*/ 	.word	0x0000dc20


	//   ....[11]....
        /*0b98*/ 	.word	0x0000dcc0


	//   ....[12]....
        /*0b9c*/ 	.word	0x0000dd40


	//   ....[13]....
        /*0ba0*/ 	.word	0x0000ddb0


	//   ....[14]....
        /*0ba4*/ 	.word	0x0000de30


	//   ....[15]....
        /*0ba8*/ 	.word	0x0000dea0


	//   ....[16]....
        /*0bac*/ 	.word	0x0000df20


	//   ....[17]....
        /*0bb0*/ 	.word	0x0000df90


	//   ....[18]....
        /*0bb4*/ 	.word	0x0000e010


	//   ....[19]....
        /*0bb8*/ 	.word	0x0000e060


	//----- nvinfo : EIATTR_VRC_CTA_INIT_COUNT
	.align		4
.L_1879:
        /*0bbc*/ 	.byte	0x02, 0x4a
	.zero		1
	.zero		1


	//----- nvinfo : EIATTR_EXIT_INSTR_OFFSETS
	.align		4
        /*0bc0*/ 	.byte	0x04, 0x1c
        /*0bc2*/ 	.short	(.L_1881 - .L_1880)


	//   ....[0]....
.L_1880:
        /*0bc4*/ 	.word	0x0000db30


	//   ....[1]....
        /*0bc8*/ 	.word	0x0000dbb0


	//----- nvinfo : EIATTR_MAX_THREADS
	.align		4
.L_1881:
        /*0bcc*/ 	.byte	0x04, 0x05
        /*0bce*/ 	.short	(.L_1883 - .L_1882)
.L_1882:
        /*0bd0*/ 	.word	0x00000080
        /*0bd4*/ 	.word	0x00000001
        /*0bd8*/ 	.word	0x00000001


	//----- nvinfo : EIATTR_CRS_STACK_SIZE
	.align		4
.L_1883:
        /*0bdc*/ 	.byte	0x04, 0x1e
        /*0bde*/ 	.short	(.L_1885 - .L_1884)
.L_1884:
        /*0be0*/ 	.word	0x00000000


	//----- nvinfo : EIATTR_CBANK_PARAM_SIZE
	.align		4
.L_1885:
        /*0be4*/ 	.byte	0x03, 0x19
        /*0be6*/ 	.short	0x0128


	//----- nvinfo : EIATTR_PARAM_CBANK
	.align		4
        /*0be8*/ 	.byte	0x04, 0x0a
        /*0bea*/ 	.short	(.L_1887 - .L_1886)
	.align		4
.L_1886:
        /*0bec*/ 	.word	index@(.nv.constant0._ZN10layer_norm31ln_parallel_residual_bwd_kernelINS_13Kernel_traitsIf6__halfS2_S2_fjLj1280ELj1ELj4ELj1ELj16ENS_18Kernel_traits_baseILj1280EfS2_S2_S2_fjLj128EEEEELb0ELb0ELb0EEEvNS_9BwdParamsE)
        /*0bf0*/ 	.short	0x0380
        /*0bf2*/ 	.short	0x0128


	//----- nvinfo : EIATTR_SW_WAR
	.align		4
.L_1887:
        /*0bf4*/ 	.byte	0x04, 0x36
        /*0bf6*/ 	.short	(.L_1889 - .L_1888)
.L_1888:
        /*0bf8*/ 	.word	0x00000008
.L_1889:


//--------------------- .nv.info._ZN10layer_norm31ln_parallel_residual_bwd_kernelINS_13Kernel_traitsIf6__halfS2_S2_fjLj1280ELj1ELj4ELj1ELj16ENS_18Kernel_traits_baseILj1280EfS2_S2_S2_fjLj128EEEEELb0ELb0ELb1EEEvNS_9BwdParamsE --------------------------
	.section	.nv.info._ZN10layer_norm31ln_parallel_residual_bwd_kernelINS_13Kernel_traitsIf6__halfS2_S2_fjLj1280ELj1ELj4ELj1ELj16ENS_18Kernel_traits_baseILj1280EfS2_S2_S2_fjLj128EEEEELb0ELb0ELb1EEEvNS_9BwdParamsE,"",@"SHT_CUDA_INFO"
	.sectionflags	@""
	.align	4


	//----- nvinfo : EIATTR_CUDA_API_VERSION
	.align		4
        /*0000*/ 	.byte	0x04, 0x37
        /*0002*/ 	.short	(.L_1891 - .L_1890)
.L_1890:
        /*0004*/ 	.word	0x00000082


	//----- nvinfo : EIATTR_KPARAM_INFO
	.align		4
.L_1891:
        /*0008*/ 	.byte	0x04, 0x17
        /*000a*/ 	.short	(.L_1893 - .L_1892)
.L_1892:
        /*000c*/ 	.word	0x00000000
        /*0010*/ 	.short	0x0000
        /*0012*/ 	.short	0x0000
        /*0014*/ 	.byte	0x00, 0xf0, 0xa1, 0x04


	//----- nvinfo : EIATTR_SPARSE_MMA_MASK
	.align		4
.L_1893:
        /*0018*/ 	.byte	0x03, 0x50
        /*001a*/ 	.short	0x0000


	//----- nvinfo : EIATTR_MAXREG_COUNT
	.align		4
        /*001c*/ 	.byte	0x03, 0x1b
        /*001e*/ 	.short	0x00ff


	//----- nvinfo : EIATTR_NUM_BARRIERS
	.align		4
        /*0020*/ 	.byte	0x02, 0x4c
        /*0022*/ 	.byte	0x01
	.zero		1


	//----- nvinfo : EIATTR_ANNOTATIONS
	.align		4
        /*0024*/ 	.byte	0x04, 0x55
        /*0026*/ 	.short	(.L_1895 - .L_1894)


	//   ....[0]....
.L_1894:
        /* <DEDUP_REMOVED lines=227> */


	//----- nvinfo : EIATTR_MERCURY_ISA_VERSION
	.align		4
.L_1895:
        /*0e48*/ 	.byte	0x03, 0x5f
        /*0e4a*/ 	.short	0x0101


	//----- nvinfo : EIATTR_COOP_GROUP_MASK_REGIDS
	.align		4
        /*0e4c*/ 	.byte	0x04, 0x29
        /*0e4e*/ 	.short	(.L_1897 - .L_1896)


	//   ....[0]....
.L_1896:
        /*0e50*/ 	.word	0xffffffff


	//   ....[1]....
        /*0e54*/ 	.word	0xffffffff


	//   ....[2]....
        /*0e58*/ 	.word	0xffffffff


	//   ....[3]....
        /*0e5c*/ 	.word	0xffffffff


	//   ....[4]....
        /*0e60*/ 	.word	0xffffffff


	//   ....[5]....
        /*0e64*/ 	.word	0xffffffff


	//   ....[6]....
        /*0e68*/ 	.word	0xffffffff


	//   ....[7]....
        /*0e6c*/ 	.word	0xffffffff


	//   ....[8]....
        /*0e70*/ 	.word	0xffffffff


	//   ....[9]....
        /*0e74*/ 	.word	0xffffffff


	//   ....[10]....
        /*0e78*/ 	.word	0x050000ee


	//   ....[11]....
        /*0e7c*/ 	.word	0x050000ee


	//   ....[12]....
        /*0e80*/ 	.word	0x050000ee


	//   ....[13]....
        /*0e84*/ 	.word	0x050000ee


	//   ....[14]....
        /*0e88*/ 	.word	0x050000ee


	//   ....[15]....
        /*0e8c*/ 	.word	0x050000ee


	//   ....[16]....
        /*0e90*/ 	.word	0x050000ee


	//   ....[17]....
        /*0e94*/ 	.word	0x050000ee


	//   ....[18]....
        /*0e98*/ 	.word	0x050000ee


	//   ....[19]....
        /*0e9c*/ 	.word	0x050000ee


	//----- nvinfo : EIATTR_COOP_GROUP_INSTR_OFFSETS
	.align		4
.L_1897:
        /*0ea0*/ 	.byte	0x04, 0x28
        /*0ea2*/ 	.short	(.L_1899 - .L_1898)


	//   ....[0]....
.L_1898:
        /*0ea4*/ 	.word	0x000043a0


	//   ....[1]....
        /*0ea8*/ 	.word	0x00004430


	//   ....[2]....
        /*0eac*/ 	.word	0x00004450


	//   ....[3]....
        /*0eb0*/ 	.word	0x00004470


	//   ....[4]....
        /*0eb4*/ 	.word	0x00004490


	//   ....[5]....
        /*0eb8*/ 	.word	0x000044b0


	//   ....[6]....
        /*0ebc*/ 	.word	0x000044d0


	//   ....[7]....
        /*0ec0*/ 	.word	0x000044f0


	//   ....[8]....
        /*0ec4*/ 	.word	0x00004500


	//   ....[9]....
        /*0ec8*/ 	.word	0x00004520


	//   ....[10]....
        /*0ecc*/ 	.word	0x0000cce0


	//   ....[11]....
        /*0ed0*/ 	.word	0x0000cd90


	//   ....[12]....
        /*0ed4*/ 	.word	0x0000ce10


	//   ....[13]....
        /*0ed8*/ 	.word	0x0000ce60


	//   ....[14]....
        /*0edc*/ 	.word	0x0000cec0


	//   ....[15]....
        /*0ee0*/ 	.word	0x0000cf10


	//   ....[16]....
        /*0ee4*/ 	.word	0x0000cf70


	//   ....[17]....
        /*0ee8*/ 	.word	0x0000cfc0


	//   ....[18]....
        /*0eec*/ 	.word	0x0000d020


	//   ....[19]....
        /*0ef0*/ 	.word	0x0000d070


	//----- nvinfo : EIATTR_VRC_CTA_INIT_COUNT
	.align		4
.L_1899:
        /*0ef4*/ 	.byte	0x02, 0x4a
	.zero		1
	.zero		1


	//----- nvinfo : EIATTR_EXIT_INSTR_OFFSETS
	.align		4
        /*0ef8*/ 	.byte	0x04, 0x1c
        /*0efa*/ 	.short	(.L_1901 - .L_1900)


	//   ....[0]....
.L_1900:
        /*0efc*/ 	.word	0x0000cc70


	//----- nvinfo : EIATTR_MAX_THREADS
	.align		4
.L_1901:
        /*0f00*/ 	.byte	0x04, 0x05
        /*0f02*/ 	.short	(.L_1903 - .L_1902)
.L_1902:
        /*0f04*/ 	.word	0x00000080
        /*0f08*/ 	.word	0x00000001
        /*0f0c*/ 	.word	0x00000001


	//----- nvinfo : EIATTR_CRS_STACK_SIZE
	.align		4
.L_1903:
        /*0f10*/ 	.byte	0x04, 0x1e
        /*0f12*/ 	.short	(.L_1905 - .L_1904)
.L_1904:
        /*0f14*/ 	.word	0x00000000


	//----- nvinfo : EIATTR_CBANK_PARAM_SIZE
	.align		4
.L_1905:
        /*0f18*/ 	.byte	0x03, 0x19
        /*0f1a*/ 	.short	0x0128


	//----- nvinfo : EIATTR_PARAM_CBANK
	.align		4
        /*0f1c*/ 	.byte	0x04, 0x0a
        /*0f1e*/ 	.short	(.L_1907 - .L_1906)
	.align		4
.L_1906:
        /*0f20*/ 	.word	index@(.nv.constant0._ZN10layer_norm31ln_parallel_residual_bwd_kernelINS_13Kernel_traitsIf6__halfS2_S2_fjLj1280ELj1ELj4ELj1ELj16ENS_18Kernel_traits_baseILj1280EfS2_S2_S2_fjLj128EEEEELb0ELb0ELb1EEEvNS_9BwdParamsE)
        /*0f24*/ 	.short	0x0380
        /*0f26*/ 	.short	0x0128


	//----- nvinfo : EIATTR_SW_WAR
	.align		4
.L_1907:
        /*0f28*/ 	.byte	0x04, 0x36
        /*0f2a*/ 	.short	(.L_1909 - .L_1908)
.L_1908:
        /*0f2c*/ 	.word	0x00000008
.L_1909:


//--------------------- .nv.info._ZN10layer_norm31ln_parallel_residual_bwd_kernelINS_13Kernel_traitsIf6__halfS2_S2_fjLj1280ELj1ELj4ELj1ELj16ENS_18Kernel_traits_baseILj1280EfS2_S2_S2_fjLj128EEEEELb0ELb1ELb0EEEvNS_9BwdParamsE --------------------------
	.section	.nv.info._ZN10layer_norm31ln_parallel_residual_bwd_kernelINS_13Kernel_traitsIf6__halfS2_S2_fjLj1280ELj1ELj4ELj1ELj16ENS_18Kernel_traits_baseILj1280EfS2_S2_S2_fjLj128EEEEELb0ELb1ELb0EEEvNS_9BwdParamsE,"",@"SHT_CUDA_INFO"
	.sectionflags	@""
	.align	4


	//----- nvinfo : EIATTR_CUDA_API_VERSION
	.align		4
        /*0000*/ 	.byte	0x04, 0x37
        /*0002*/ 	.short	(.L_1911 - .L_1910)
.L_1910:
        /*0004*/ 	.word	0x00000082


	//----- nvinfo : EIATTR_KPARAM_INFO
	.align		4
.L_1911:
        /*0008*/ 	.byte	0x04, 0x17
        /*000a*/ 	.short	(.L_1913 - .L_1912)
.L_1912:
        /*000c*/ 	.word	0x00000000
        /*0010*/ 	.short	0x0000
        /*0012*/ 	.short	0x0000
        /*0014*/ 	.byte	0x00, 0xf0, 0xa1, 0x04


	//----- nvinfo : EIATTR_SPARSE_MMA_MASK
	.align		4
.L_1913:
        /*0018*/ 	.byte	0x03, 0x50
        /*001a*/ 	.short	0x0000


	//----- nvinfo : EIATTR_MAXREG_COUNT
	.align		4
        /*001c*/ 	.byte	0x03, 0x1b
        /*001e*/ 	.short	0x00ff


	//----- nvinfo : EIATTR_NUM_BARRIERS
	.align		4
        /*0020*/ 	.byte	0x02, 0x4c
        /*0022*/ 	.byte	0x01
	.zero		1


	//----- nvinfo : EIATTR_MERCURY_ISA_VERSION
	.align		4
        /*0024*/ 	.byte	0x03, 0x5f
        /*0026*/ 	.short	0x0101


	//----- nvinfo : EIATTR_COOP_GROUP_MASK_REGIDS
	.align		4
        /*0028*/ 	.byte	0x04, 0x29
        /*002a*/ 	.short	(.L_1915 - .L_1914)


	//   ....[0]....
.L_1914:
        /*002c*/ 	.word	0xffffffff


	//   ....[1]....
        /*0030*/ 	.word	0xffffffff


	//   ....[2]....
        /*0034*/ 	.word	0xffffffff


	//   ....[3]....
        /*0038*/ 	.word	0xffffffff


	//   ....[4]....
        /*003c*/ 	.word	0xffffffff


	//   ....[5]....
        /*0040*/ 	.word	0xffffffff


	//   ....[6]....
        /*0044*/ 	.word	0xffffffff


	//   ....[7]....
        /*0048*/ 	.word	0xffffffff


	//   ....[8]....
        /*004c*/ 	.word	0xffffffff


	//   ....[9]....
        /*0050*/ 	.word	0xffffffff


	//   ....[10]....
        /*0054*/ 	.word	0x050000f6


	//   ....[11]....
        /*0058*/ 	.word	0x050000f6


	//   ....[12]....
        /*005c*/ 	.word	0x050000f6


	//   ....[13]....
        /*0060*/ 	.word	0x050000f6


	//   ....[14]....
        /*0064*/ 	.word	0x050000f6


	//   ....[15]....
        /*0068*/ 	.word	0x050000f6


	//   ....[16]....
        /*006c*/ 	.word	0x050000f6


	//   ....[17]....
        /*0070*/ 	.word	0x050000f6


	//   ....[18]....
        /*0074*/ 	.word	0x050000f6


	//   ....[19]....
        /*0078*/ 	.word	0x050000f6


	//----- nvinfo : EIATTR_COOP_GROUP_INSTR_OFFSETS
	.align		4
.L_1915:
        /*007c*/ 	.byte	0x04, 0x28
        /*007e*/ 	.short	(.L_1917 - .L_1916)


	//   ....[0]....
.L_1916:
        /*0080*/ 	.word	0x00003ef0


	//   ....[1]....
        /*0084*/ 	.word	0x00003f00


	//   ....[2]....
        /*0088*/ 	.word	0x00003f30


	//   ....[3]....
        /*008c*/ 	.word	0x00003f40


	//   ....[4]....
        /*0090*/ 	.word	0x00003f70


	//   ....[5]....
        /*0094*/ 	.word	0x00003f80


	//   ....[6]....
        /*0098*/ 	.word	0x00003fb0


	//   ....[7]....
        /*009c*/ 	.word	0x00003fc0


	//   ....[8]....
        /*00a0*/ 	.word	0x00003ff0


	//   ....[9]....
        /*00a4*/ 	.word	0x00004000


	//   ....[10]....
        /*00a8*/ 	.word	0x0000bd80


	//   ....[11]....
        /*00ac*/ 	.word	0x0000be20


	//   ....[12]....
        /*00b0*/ 	.word	0x0000be80


	//   ....[13]....
        /*00b4*/ 	.word	0x0000bee0


	//   ....[14]....
        /*00b8*/ 	.word	0x0000bf50


	//   ....[15]....
        /*00bc*/ 	.word	0x0000bfb0


	//   ....[16]....
        /*00c0*/ 	.word	0x0000c020


	//   ....[17]....
        /*00c4*/ 	.word	0x0000c080


	//   ....[18]....
        /*00c8*/ 	.word	0x0000c0f0


	//   ....[19]....
        /*00cc*/ 	.word	0x0000c150


	//----- nvinfo : EIATTR_VRC_CTA_INIT_COUNT
	.align		4
.L_1917:
        /*00d0*/ 	.byte	0x02, 0x4a
	.zero		1
	.zero		1


	//----- nvinfo : EIATTR_EXIT_INSTR_OFFSETS
	.align		4
        /*00d4*/ 	.byte	0x04, 0x1c
        /*00d6*/ 	.short	(.L_1919 - .L_1918)


	//   ....[0]....
.L_1918:
        /*00d8*/ 	.word	0x0000bcf0


	//   ....[1]....
        /*00dc*/ 	.word	0x0000bd20


	//----- nvinfo : EIATTR_MAX_THREADS
	.align		4
.L_1919:
        /*00e0*/ 	.byte	0x04, 0x05
        /*00e2*/ 	.short	(.L_1921 - .L_1920)
.L_1920:
        /*00e4*/ 	.word	0x00000080
        /*00e8*/ 	.word	0x00000001
        /*00ec*/ 	.word	0x00000001


	//----- nvinfo : EIATTR_CRS_STACK_SIZE
	.align		4
.L_1921:
        /*00f0*/ 	.byte	0x04, 0x1e
        /*00f2*/ 	.short	(.L_1923 - .L_1922)
.L_1922:
        /*00f4*/ 	.word	0x00000000


	//----- nvinfo : EIATTR_CBANK_PARAM_SIZE
	.align		4
.L_1923:
        /*00f8*/ 	.byte	0x03, 0x19
        /*00fa*/ 	.short	0x0128


	//----- nvinfo : EIATTR_PARAM_CBANK
	.align		4
        /*00fc*/ 	.byte	0x04, 0x0a
        /*00fe*/ 	.short	(.L_1925 - .L_1924)
	.align		4
.L_1924:
        /*0100*/ 	.word	index@(.nv.constant0._ZN10layer_norm31ln_parallel_residual_bwd_kernelINS_13Kernel_traitsIf6__halfS2_S2_fjLj1280ELj1ELj4ELj1ELj16ENS_18Kernel_traits_baseILj1280EfS2_S2_S2_fjLj128EEEEELb0ELb1ELb0EEEvNS_9BwdParamsE)
        /*0104*/ 	.short	0x0380
        /*0106*/ 	.short	0x0128


	//----- nvinfo : EIATTR_SW_WAR
	.align		4
.L_1925:
        /*0108*/ 	.byte	0x04, 0x36
        /*010a*/ 	.short	(.L_1927 - .L_1926)
.L_1926:
        /*010c*/ 	.word	0x00000008
.L_1927:


//--------------------- .nv.info._ZN10layer_norm31ln_parallel_residual_bwd_kernelINS_13Kernel_traitsIf6__halfS2_S2_fjLj1280ELj1ELj4ELj1ELj16ENS_18Kernel_traits_baseILj1280EfS2_S2_S2_fjLj128EEEEELb0ELb1ELb1EEEvNS_9BwdParamsE --------------------------
	.section	.nv.info._ZN10layer_norm31ln_parallel_residual_bwd_kernelINS_13Kernel_traitsIf6__halfS2_S2_fjLj1280ELj1ELj4ELj1ELj16ENS_18Kernel_traits_baseILj1280EfS2_S2_S2_fjLj128EEEEELb0ELb1ELb1EEEvNS_9BwdParamsE,"",@"SHT_CUDA_INFO"
	.sectionflags	@""
	.align	4


	//----- nvinfo : EIATTR_CUDA_API_VERSION
	.align		4
        /*0000*/ 	.byte	0x04, 0x37
        /*0002*/ 	.short	(.L_1929 - .L_1928)
.L_1928:
        /*0004*/ 	.word	0x00000082


	//----- nvinfo : EIATTR_KPARAM_INFO
	.align		4
.L_1929:
        /*0008*/ 	.byte	0x04, 0x17
        /*000a*/ 	.short	(.L_1931 - .L_1930)
.L_1930:
        /*000c*/ 	.word	0x00000000
        /*0010*/ 	.short	0x0000
        /*0012*/ 	.short	0x0000
        /*0014*/ 	.byte	0x00, 0xf0, 0xa1, 0x04


	//----- nvinfo : EIATTR_SPARSE_MMA_MASK
	.align		4
.L_1931:
        /*0018*/ 	.byte	0x03, 0x50
        /*001a*/ 	.short	0x0000


	//----- nvinfo : EIATTR_MAXREG_COUNT
	.align		4
        /*001c*/ 	.byte	0x03, 0x1b
        /*001e*/ 	.short	0x00ff


	//----- nvinfo : EIATTR_NUM_BARRIERS
	.align		4
        /*0020*/ 	.byte	0x02, 0x4c
        /*0022*/ 	.byte	0x01
	.zero		1


	//----- nvinfo : EIATTR_ANNOTATIONS
	.align		4
        /*0024*/ 	.byte	0x04, 0x55
        /*0026*/ 	.short	(.L_1933 - .L_1932)


	//   ....[0]....
.L_1932:
        /* <DEDUP_REMOVED lines=177> */


	//----- nvinfo : EIATTR_MERCURY_ISA_VERSION
	.align		4
.L_1933:
        /*0b20*/ 	.byte	0x03, 0x5f
        /*0b22*/ 	.short	0x0101


	//----- nvinfo : EIATTR_COOP_GROUP_MASK_REGIDS
	.align		4
        /*0b24*/ 	.byte	0x04, 0x29
        /*0b26*/ 	.short	(.L_1935 - .L_1934)


	//   ....[0]....
.L_1934:
        /*0b28*/ 	.word	0xffffffff


	//   ....[1]....
        /*0b2c*/ 	.word	0xffffffff


	//   ....[2]....
        /*0b30*/ 	.word	0xffffffff


	//   ....[3]....
        /*0b34*/ 	.word	0xffffffff


	//   ....[4]....
        /*0b38*/ 	.word	0xffffffff


	//   ....[5]....
        /*0b3c*/ 	.word	0xffffffff


	//   ....[6]....
        /*0b40*/ 	.word	0xffffffff


	//   ....[7]....
        /*0b44*/ 	.word	0xffffffff


	//   ....[8]....
        /*0b48*/ 	.word	0xffffffff


	//   ....[9]....
        /*0b4c*/ 	.word	0xffffffff


	//   ....[10]....
        /*0b50*/ 	.word	0x0500001b


	//   ....[11]....
        /*0b54*/ 	.word	0x0500001b


	//   ....[12]....
        /*0b58*/ 	.word	0x0500001b


	//   ....[13]....
        /*0b5c*/ 	.word	0x0500001b


	//   ....[14]....
        /*0b60*/ 	.word	0x0500001b


	//   ....[15]....
        /*0b64*/ 	.word	0x0500001b


	//   ....[16]....
        /*0b68*/ 	.word	0x0500001b


	//   ....[17]....
        /*0b6c*/ 	.word	0x0500001b


	//   ....[18]....
        /*0b70*/ 	.word	0x0500001b


	//   ....[19]....
        /*0b74*/ 	.word	0x0500001b


	//----- nvinfo : EIATTR_COOP_GROUP_INSTR_OFFSETS
	.align		4
.L_1935:
        /*0b78*/ 	.byte	0x04, 0x28
        /*0b7a*/ 	.short	(.L_1937 - .L_1936)


	//   ....[0]....
.L_1936:
        /*0b7c*/ 	.word	0x00004090


	//   ....[1]....
        /*0b80*/ 	.word	0x000040a0


	//   ....[2]....
        /*0b84*/ 	.word	0x00004130


	//   ....[3]....
        /*0b88*/ 	.word	0x00004140


	//   ....[4]....
        /*0b8c*/ 	.word	0x000041c0


	//   ....[5]....
        /*0b90*/ 	.word	0x000041d0


	//   ....[6]....
        /*0b94*/ 	.word	0x00004390


	//   ....[7]....
        /*0b98*/ 	.word	0x000043b0


	//   ....[8]....
        /*0b9c*/ 	.word	0x000045b0


	//   ....[9]....
        /*0ba0*/ 	.word	0x000045c0


	//   ....[10]....
        /*0ba4*/ 	.word	0x0000bc50


	//   ....[11]....
        /*0ba8*/ 	.word	0x0000bd00


	//   ....[12]....
        /*0bac*/ 	.word	0x0000bdf0


	//   ....[13]....
        /*0bb0*/ 	.word	0x0000bee0


	//   ....[14]....
        /*0bb4*/ 	.word	0x0000bfd0


	//   ....[15]....
        /*0bb8*/ 	.word	0x0000c0c0


	//   ....[16]....
        /*0bbc*/ 	.word	0x0000c1b0


	//   ....[17]....
        /*0bc0*/ 	.word	0x0000c2a0


	//   ....[18]....
        /*0bc4*/ 	.word	0x0000c390


	//   ....[19]....
        /*0bc8*/ 	.word	0x0000c470


	//----- nvinfo : EIATTR_VRC_CTA_INIT_COUNT
	.align		4
.L_1937:
        /*0bcc*/ 	.byte	0x02, 0x4a
	.zero		1
	.zero		1


	//----- nvinfo : EIATTR_EXIT_INSTR_OFFSETS
	.align		4
        /*0bd0*/ 	.byte	0x04, 0x1c
        /*0bd2*/ 	.short	(.L_1939 - .L_1938)


	//   ....[0]....
.L_1938:
        /*0bd4*/ 	.word	0x0000bbf0


	//----- nvinfo : EIATTR_MAX_THREADS
	.align		4
.L_1939:
        /*0bd8*/ 	.byte	0x04, 0x05
        /*0bda*/ 	.short	(.L_1941 - .L_1940)
.L_1940:
        /*0bdc*/ 	.word	0x00000080
        /*0be0*/ 	.word	0x00000001
        /*0be4*/ 	.word	0x00000001


	//----- nvinfo : EIATTR_CRS_STACK_SIZE
	.align		4
.L_1941:
        /*0be8*/ 	.byte	0x04, 0x1e
        /*0bea*/ 	.short	(.L_1943 - .L_1942)
.L_1942:
        /*0bec*/ 	.word	0x00000000


	//----- nvinfo : EIATTR_CBANK_PARAM_SIZE
	.align		4
.L_1943:
        /*0bf0*/ 	.byte	0x03, 0x19
        /*0bf2*/ 	.short	0x0128


	//----- nvinfo : EIATTR_PARAM_CBANK
	.align		4
        /*0bf4*/ 	.byte	0x04, 0x0a
        /*0bf6*/ 	.short	(.L_1945 - .L_1944)
	.align		4
.L_1944:
        /*0bf8*/ 	.word	index@(.nv.constant0._ZN10layer_norm31ln_parallel_residual_bwd_kernelINS_13Kernel_traitsIf6__halfS2_S2_fjLj1280ELj1ELj4ELj1ELj16ENS_18Kernel_traits_baseILj1280EfS2_S2_S2_fjLj128EEEEELb0ELb1ELb1EEEvNS_9BwdParamsE)
        /*0bfc*/ 	.short	0x0380
        /*0bfe*/ 	.short	0x0128


	//----- nvinfo : EIATTR_SW_WAR
	.align		4
.L_1945:
        /*0c00*/ 	.byte	0x04, 0x36
        /*0c02*/ 	.short	(.L_1947 - .L_1946)
.L_1946:
        /*0c04*/ 	.word	0x00000008
.L_1947:


//--------------------- .nv.info._ZN10layer_norm31ln_parallel_residual_bwd_kernelINS_13Kernel_traitsIf6__halfS2_S2_fjLj1280ELj1ELj4ELj1ELj16ENS_18Kernel_traits_baseILj1280EfS2_S2_S2_fjLj128EEEEELb1ELb0ELb0EEEvNS_9BwdParamsE --------------------------
	.section	.nv.info._ZN10layer_norm31ln_parallel_residual_bwd_kernelINS_13Kernel_traitsIf6__halfS2_S2_fjLj1280ELj1ELj4ELj1ELj16ENS_18Kernel_traits_baseILj1280EfS2_S2_S2_fjLj128EEEEELb1ELb0ELb0EEEvNS_9BwdParamsE,"",@"SHT_CUDA_INFO"
	.sectionflags	@""
	.align	4


	//----- nvinfo : EIATTR_CUDA_API_VERSION
	.align		4
        /*0000*/ 	.byte	0x04, 0x37
        /*0002*/ 	.short	(.L_1949 - .L_1948)
.L_1948:
        /*0004*/ 	.word	0x00000082


	//----- nvinfo : EIATTR_KPARAM_INFO
	.align		4
.L_1949:
        /*0008*/ 	.byte	0x04, 0x17
        /*000a*/ 	.short	(.L_1951 - .L_1950)
.L_1950:
        /*000c*/ 	.word	0x00000000
        /*0010*/ 	.short	0x0000
        /*0012*/ 	.short	0x0000
        /*0014*/ 	.byte	0x00, 0xf0, 0xa1, 0x04


	//----- nvinfo : EIATTR_SPARSE_MMA_MASK
	.align		4
.L_1951:
        /*0018*/ 	.byte	0x03, 0x50
        /*001a*/ 	.short	0x0000


	//----- nvinfo : EIATTR_MAXREG_COUNT
	.align		4
        /*001c*/ 	.byte	0x03, 0x1b
        /*001e*/ 	.short	0x00ff


	//----- nvinfo : EIATTR_NUM_BARRIERS
	.align		4
        /*0020*/ 	.byte	0x02, 0x4c
        /*0022*/ 	.byte	0x01
	.zero		1


	//----- nvinfo : EIATTR_ANNOTATIONS
	.align		4
        /*0024*/ 	.byte	0x04, 0x55
        /*0026*/ 	.short	(.L_1953 - .L_1952)


	//   ....[0]....
.L_1952:
        /* <DEDUP_REMOVED lines=228> */


	//----- nvinfo : EIATTR_MERCURY_ISA_VERSION
	.align		4
.L_1953:
        /*0e50*/ 	.byte	0x03, 0x5f
        /*0e52*/ 	.short	0x0101


	//----- nvinfo : EIATTR_COOP_GROUP_MASK_REGIDS
	.align		4
        /*0e54*/ 	.byte	0x04, 0x29
        /*0e56*/ 	.short	(.L_1955 - .L_1954)


	//   ....[0]....
.L_1954:
        /*0e58*/ 	.word	0xffffffff


	//   ....[1]....
        /*0e5c*/ 	.word	0xffffffff


	//   ....[2]....
        /*0e60*/ 	.word	0xffffffff


	//   ....[3]....
        /*0e64*/ 	.word	0xffffffff


	//   ....[4]....
        /*0e68*/ 	.word	0xffffffff


	//   ....[5]....
        /*0e6c*/ 	.word	0xffffffff


	//   ....[6]....
        /*0e70*/ 	.word	0xffffffff


	//   ....[7]....
        /*0e74*/ 	.word	0xffffffff


	//   ....[8]....
        /*0e78*/ 	.word	0xffffffff


	//   ....[9]....
        /*0e7c*/ 	.word	0xffffffff


	//   ....[10]....
        /*0e80*/ 	.word	0x0500007c


	//   ....[11]....
        /*0e84*/ 	.word	0x0500007c


	//   ....[12]....
        /*0e88*/ 	.word	0x0500007c


	//   ....[13]....
        /*0e8c*/ 	.word	0x0500007c


	//   ....[14]....
        /*0e90*/ 	.word	0x0500007c


	//   ....[15]....
        /*0e94*/ 	.word	0x0500007c


	//   ....[16]....
        /*0e98*/ 	.word	0x0500007c


	//   ....[17]....
        /*0e9c*/ 	.word	0x0500007c


	//   ....[18]....
        /*0ea0*/ 	.word	0x0500007c


	//   ....[19]....
        /*0ea4*/ 	.word	0x0500007c


	//----- nvinfo : EIATTR_COOP_GROUP_INSTR_OFFSETS
	.align		4
.L_1955:
        /*0ea8*/ 	.byte	0x04, 0x28
        /*0eaa*/ 	.short	(.L_1957 - .L_1956)


	//   ....[0]....
.L_1956:
        /*0eac*/ 	.word	0x00004e50


	//   ....[1]....
        /*0eb0*/ 	.word	0x00004e70


	//   ....[2]....
        /*0eb4*/ 	.word	0x00004e90


	//   ....[3]....
        /*0eb8*/ 	.word	0x00004eb0


	//   ....[4]....
        /*0ebc*/ 	.word	0x00004ed0


	//   ....[5]....
        /*0ec0*/ 	.word	0x00004ef0


	//   ....[6]....
        /*0ec4*/ 	.word	0x00004f10


	//   ....[7]....
        /*0ec8*/ 	.word	0x00004f30


	//   ....[8]....
        /*0ecc*/ 	.word	0x00004f40


	//   ....[9]....
        /*0ed0*/ 	.word	0x00004f60


	//   ....[10]....
        /*0ed4*/ 	.word	0x00013720


	//   ....[11]....
        /*0ed8*/ 	.word	0x000137c0


	//   ....[12]....
        /*0edc*/ 	.word	0x00013840


	//   ....[13]....
        /*0ee0*/ 	.word	0x000138b0


	//   ....[14]....
        /*0ee4*/ 	.word	0x00013930


	//   ....[15]....
        /*0ee8*/ 	.word	0x000139a0


	//   ....[16]....
        /*0eec*/ 	.word	0x00013a20


	//   ....[17]....
        /*0ef0*/ 	.word	0x00013a90


	//   ....[18]....
        /*0ef4*/ 	.word	0x00013b10


	//   ....[19]....
        /*0ef8*/ 	.word	0x00013b60


	//----- nvinfo : EIATTR_VRC_CTA_INIT_COUNT
	.align		4
.L_1957:
        /*0efc*/ 	.byte	0x02, 0x4a
	.zero		1
	.zero		1


	//----- nvinfo : EIATTR_EXIT_INSTR_OFFSETS
	.align		4
        /*0f00*/ 	.byte	0x04, 0x1c
        /*0f02*/ 	.short	(.L_1959 - .L_1958)


	//   ....[0]....
.L_1958:
        /*0f04*/ 	.word	0x00013630


	//   ....[1]....
        /*0f08*/ 	.word	0x000136b0


	//----- nvinfo : EIATTR_MAX_THREADS
	.align		4
.L_1959:
        /*0f0c*/ 	.byte	0x04, 0x05
        /*0f0e*/ 	.short	(.L_1961 - .L_1960)
.L_1960:
        /*0f10*/ 	.word	0x00000080
        /*0f14*/ 	.word	0x00000001
        /*0f18*/ 	.word	0x00000001


	//----- nvinfo : EIATTR_CRS_STACK_SIZE
	.align		4
.L_1961:
        /*0f1c*/ 	.byte	0x04, 0x1e
        /*0f1e*/ 	.short	(.L_1963 - .L_1962)
.L_1962:
        /*0f20*/ 	.word	0x00000000


	//----- nvinfo : EIATTR_CBANK_PARAM_SIZE
	.align		4
.L_1963:
        /*0f24*/ 	.byte	0x03, 0x19
        /*0f26*/ 	.short	0x0128


	//----- nvinfo : EIATTR_PARAM_CBANK
	.align		4
        /*0f28*/ 	.byte	0x04, 0x0a
        /*0f2a*/ 	.short	(.L_1965 - .L_1964)
	.align		4
.L_1964:
        /*0f2c*/ 	.word	index@(.nv.constant0._ZN10layer_norm31ln_parallel_residual_bwd_kernelINS_13Kernel_traitsIf6__halfS2_S2_fjLj1280ELj1ELj4ELj1ELj16ENS_18Kernel_traits_baseILj1280EfS2_S2_S2_fjLj128EEEEELb1ELb0ELb0EEEvNS_9BwdParamsE)
        /*0f30*/ 	.short	0x0380
        /*0f32*/ 	.short	0x0128


	//----- nvinfo : EIATTR_SW_WAR
	.align		4
.L_1965:
        /*0f34*/ 	.byte	0x04, 0x36
        /*0f36*/ 	.short	(.L_1967 - .L_1966)
.L_1966:
        /*0f38*/ 	.word	0x00000008
.L_1967:


//--------------------- .nv.info._ZN10layer_norm31ln_parallel_residual_bwd_kernelINS_13Kernel_traitsIf6__halfS2_S2_fjLj1280ELj1ELj4ELj1ELj16ENS_18Kernel_traits_baseILj1280EfS2_S2_S2_fjLj128EEEEELb1ELb0ELb1EEEvNS_9BwdParamsE --------------------------
	.section	.nv.info._ZN10layer_norm31ln_parallel_residual_bwd_kernelINS_13Kernel_traitsIf6__halfS2_S2_fjLj1280ELj1ELj4ELj1ELj16ENS_18Kernel_traits_baseILj1280EfS2_S2_S2_fjLj128EEEEELb1ELb0ELb1EEEvNS_9BwdParamsE,"",@"SHT_CUDA_INFO"
	.sectionflags	@""
	.align	4


	//----- nvinfo : EIATTR_CUDA_API_VERSION
	.align		4
        /*0000*/ 	.byte	0x04, 0x37
        /*0002*/ 	.short	(.L_1969 - .L_1968)
.L_1968:
        /*0004*/ 	.word	0x00000082


	//----- nvinfo : EIATTR_KPARAM_INFO
	.align		4
.L_1969:
        /*0008*/ 	.byte	0x04, 0x17
        /*000a*/ 	.short	(.L_1971 - .L_1970)
.L_1970:
        /*000c*/ 	.word	0x00000000
        /*0010*/ 	.short	0x0000
        /*0012*/ 	.short	0x0000
        /*0014*/ 	.byte	0x00, 0xf0, 0xa1, 0x04


	//----- nvinfo : EIATTR_SPARSE_MMA_MASK
	.align		4
.L_1971:
        /*0018*/ 	.byte	0x03, 0x50
        /*001a*/ 	.short	0x0000


	//----- nvinfo : EIATTR_MAXREG_COUNT
	.align		4
        /*001c*/ 	.byte	0x03, 0x1b
        /*001e*/ 	.short	0x00ff


	//----- nvinfo : EIATTR_NUM_BARRIERS
	.align		4
        /*0020*/ 	.byte	0x02, 0x4c
        /*0022*/ 	.byte	0x01
	.zero		1


	//----- nvinfo : EIATTR_ANNOTATIONS
	.align		4
        /*0024*/ 	.byte	0x04, 0x55
        /*0026*/ 	.short	(.L_1973 - .L_1972)


	//   ....[0]....
.L_1972:
        /* <DEDUP_REMOVED lines=265> */


	//----- nvinfo : EIATTR_MERCURY_ISA_VERSION
	.align		4
.L_1973:
        /*10a8*/ 	.byte	0x03, 0x5f
        /*10aa*/ 	.short	0x0101


	//----- nvinfo : EIATTR_COOP_GROUP_MASK_REGIDS
	.align		4
        /*10ac*/ 	.byte	0x04, 0x29
        /*10ae*/ 	.short	(.L_1975 - .L_1974)


	//   ....[0]....
.L_1974:
        /*10b0*/ 	.word	0xffffffff


	//   ....[1]....
        /*10b4*/ 	.word	0xffffffff


	//   ....[2]....
        /*10b8*/ 	.word	0xffffffff


	//   ....[3]....
        /*10bc*/ 	.word	0xffffffff


	//   ....[4]....
        /*10c0*/ 	.word	0xffffffff


	//   ....[5]....
        /*10c4*/ 	.word	0xffffffff


	//   ....[6]....
        /*10c8*/ 	.word	0xffffffff


	//   ....[7]....
        /*10cc*/ 	.word	0xffffffff


	//   ....[8]....
        /*10d0*/ 	.word	0xffffffff


	//   ....[9]....
        /*10d4*/ 	.word	0xffffffff


	//   ....[10]....
        /*10d8*/ 	.word	0x050000f2


	//   ....[11]....
        /*10dc*/ 	.word	0x050000f2


	//   ....[12]....
        /*10e0*/ 	.word	0x050000f2


	//   ....[13]....
        /*10e4*/ 	.word	0x050000f2


	//   ....[14]....
        /*10e8*/ 	.word	0x050000f2


	//   ....[15]....
        /*10ec*/ 	.word	0x050000f2


	//   ....[16]....
        /*10f0*/ 	.word	0x050000f2


	//   ....[17]....
        /*10f4*/ 	.word	0x050000f2


	//   ....[18]....
        /*10f8*/ 	.word	0x050000f2


	//   ....[19]....
        /*10fc*/ 	.word	0x050000f2


	//----- nvinfo : EIATTR_COOP_GROUP_INSTR_OFFSETS
	.align		4
.L_1975:
        /*1100*/ 	.byte	0x04, 0x28
        /*1102*/ 	.short	(.L_1977 - .L_1976)


	//   ....[0]....
.L_1976:
        /*1104*/ 	.word	0x00004840


	//   ....[1]....
        /*1108*/ 	.word	0x00004860


	//   ....[2]....
        /*110c*/ 	.word	0x000048c0


	//   ....[3]....
        /*1110*/ 	.word	0x000048e0


	//   ....[4]....
        /*1114*/ 	.word	0x00004900


	//   ....[5]....
        /*1118*/ 	.word	0x00004920


	//   ....[6]....
        /*111c*/ 	.word	0x00004940


	//   ....[7]....
        /*1120*/ 	.word	0x00004960


	//   ....[8]....
        /*1124*/ 	.word	0x00004970


	//   ....[9]....
        /*1128*/ 	.word	0x00004990


	//   ....[10]....
        /*112c*/ 	.word	0x000125b0


	//   ....[11]....
        /*1130*/ 	.word	0x00012680


	//   ....[12]....
        /*1134*/ 	.word	0x00012700


	//   ....[13]....
        /*1138*/ 	.word	0x00012760


	//   ....[14]....
        /*113c*/ 	.word	0x000127d0


	//   ....[15]....
        /*1140*/ 	.word	0x00012830


	//   ....[16]....
        /*1144*/ 	.word	0x000128a0


	//   ....[17]....
        /*1148*/ 	.word	0x00012900


	//   ....[18]....
        /*114c*/ 	.word	0x00012970


	//   ....[19]....
        /*1150*/ 	.word	0x000129d0


	//----- nvinfo : EIATTR_VRC_CTA_INIT_COUNT
	.align		4
.L_1977:
        /*1154*/ 	.byte	0x02, 0x4a
	.zero		1
	.zero		1


	//----- nvinfo : EIATTR_EXIT_INSTR_OFFSETS
	.align		4
        /*1158*/ 	.byte	0x04, 0x1c
        /*115a*/ 	.short	(.L_1979 - .L_1978)


	//   ....[0]....
.L_1978:
        /*115c*/ 	.word	0x00012550


	//----- nvinfo : EIATTR_MAX_THREADS
	.align		4
.L_1979:
        /*1160*/ 	.byte	0x04, 0x05
        /*1162*/ 	.short	(.L_1981 - .L_1980)
.L_1980:
        /*1164*/ 	.word	0x00000080
        /*1168*/ 	.word	0x00000001
        /*116c*/ 	.word	0x00000001


	//----- nvinfo : EIATTR_CRS_STACK_SIZE
	.align		4
.L_1981:
        /*1170*/ 	.byte	0x04, 0x1e
        /*1172*/ 	.short	(.L_1983 - .L_1982)
.L_1982:
        /*1174*/ 	.word	0x00000000


	//----- nvinfo : EIATTR_CBANK_PARAM_SIZE
	.align		4
.L_1983:
        /*1178*/ 	.byte	0x03, 0x19
        /*117a*/ 	.short	0x0128


	//----- nvinfo : EIATTR_PARAM_CBANK
	.align		4
        /*117c*/ 	.byte	0x04, 0x0a
        /*117e*/ 	.short	(.L_1985 - .L_1984)
	.align		4
.L_1984:
        /*1180*/ 	.word	index@(.nv.constant0._ZN10layer_norm31ln_parallel_residual_bwd_kernelINS_13Kernel_traitsIf6__halfS2_S2_fjLj1280ELj1ELj4ELj1ELj16ENS_18Kernel_traits_baseILj1280EfS2_S2_S2_fjLj128EEEEELb1ELb0ELb1EEEvNS_9BwdParamsE)
        /*1184*/ 	.short	0x0380
        /*1186*/ 	.short	0x0128


	//----- nvinfo : EIATTR_SW_WAR
	.align		4
.L_1985:
        /*1188*/ 	.byte	0x04, 0x36
        /*118a*/ 	.short	(.L_1987 - .L_1986)
.L_1986:
        /*118c*/ 	.word	0x00000008
.L_1987:


//--------------------- .nv.info._ZN10layer_norm22ln_bwd_finalize_kernelINS_22Kernel_traits_finalizeILj1280Ef6__halfS2_S2_fjLb0ELj1024ELj4ENS_18Kernel_traits_baseILj1280EfS2_S2_S2_fjLj1024EEEEELb0ELb0EEEvNS_9BwdParamsE --------------------------
	.section	.nv.info._ZN10layer_norm22ln_bwd_finalize_kernelINS_22Kernel_traits_finalizeILj1280Ef6__halfS2_S2_fjLb0ELj1024ELj4ENS_18Kernel_traits_baseILj1280EfS2_S2_S2_fjLj1024EEEEELb0ELb0EEEvNS_9BwdParamsE,"",@"SHT_CUDA_INFO"
	.sectionflags	@""
	.align	4


	//----- nvinfo : EIATTR_CUDA_API_VERSION
	.align		4
        /*0000*/ 	.byte	0x04, 0x37
        /*0002*/ 	.short	(.L_1989 - .L_1988)
.L_1988:
        /*0004*/ 	.word	0x00000082


	//----- nvinfo : EIATTR_KPARAM_INFO
	.align		4
.L_1989:
        /*0008*/ 	.byte	0x04, 0x17
        /*000a*/ 	.short	(.L_1991 - .L_1990)
.L_1990:
        /*000c*/ 	.word	0x00000000
        /*0010*/ 	.short	0x0000
        /*0012*/ 	.short	0x0000
        /*0014*/ 	.byte	0x00, 0xf0, 0xa1, 0x04


	//----- nvinfo : EIATTR_SPARSE_MMA_MASK
	.align		4
.L_1991:
        /*0018*/ 	.byte	0x03, 0x50
        /*001a*/ 	.short	0x0000


	//----- nvinfo : EIATTR_MAXREG_COUNT
	.align		4
        /*001c*/ 	.byte	0x03, 0x1b
        /*001e*/ 	.short	0x0040


	//----- nvinfo : EIATTR_NUM_BARRIERS
	.align		4
        /*0020*/ 	.byte	0x02, 0x4c
        /*0022*/ 	.byte	0x01
	.zero		1


	//----- nvinfo : EIATTR_MERCURY_ISA_VERSION
	.align		4
        /*0024*/ 	.byte	0x03, 0x5f
        /*0026*/ 	.short	0x0101


	//----- nvinfo : EIATTR_COOP_GROUP_MASK_REGIDS
	.align		4
        /*0028*/ 	.byte	0x04, 0x29
        /*002a*/ 	.short	(.L_1993 - .L_1992)


	//   ....[0]....
.L_1992:
        /*002c*/ 	.word	0xffffffff


	//   ....[1]....
        /*0030*/ 	.word	0xffffffff


	//   ....[2]....
        /*0034*/ 	.word	0xffffffff


	//   ....[3]....
        /*0038*/ 	.word	0xffffffff


	//   ....[4]....
        /*003c*/ 	.word	0xffffffff


	//   ....[5]....
        /*0040*/ 	.word	0xffffffff


	//   ....[6]....
        /*0044*/ 	.word	0xffffffff


	//   ....[7]....
        /*0048*/ 	.word	0xffffffff


	//   ....[8]....
        /*004c*/ 	.word	0xffffffff


	//   ....[9]....
        /*0050*/ 	.word	0xffffffff


	//----- nvinfo : EIATTR_COOP_GROUP_INSTR_OFFSETS
	.align		4
.L_1993:
        /*0054*/ 	.byte	0x04, 0x28
        /*0056*/ 	.short	(.L_1995 - .L_1994)


	//   ....[0]....
.L_1994:
        /*0058*/ 	.word	0x00001550


	//   ....[1]....
        /*005c*/ 	.word	0x00001560


	//   ....[2]....
        /*0060*/ 	.word	0x00001590


	//   ....[3]....
        /*0064*/ 	.word	0x000015a0


	//   ....[4]....
        /*0068*/ 	.word	0x000015d0


	//   ....[5]....
        /*006c*/ 	.word	0x000015e0


	//   ....[6]....
        /*0070*/ 	.word	0x00001610


	//   ....[7]....
        /*0074*/ 	.word	0x00001630


	//   ....[8]....
        /*0078*/ 	.word	0x00001680


	//   ....[9]....
        /*007c*/ 	.word	0x00001690


	//----- nvinfo : EIATTR_VRC_CTA_INIT_COUNT
	.align		4
.L_1995:
        /*0080*/ 	.byte	0x02, 0x4a
	.zero		1
	.zero		1


	//----- nvinfo : EIATTR_EXIT_INSTR_OFFSETS
	.align		4
        /*0084*/ 	.byte	0x04, 0x1c
        /*0086*/ 	.short	(.L_1997 - .L_1996)


	//   ....[0]....
.L_1996:
        /*0088*/ 	.word	0x00000060


	//   ....[1]....
        /*008c*/ 	.word	0x000016f0


	//   ....[2]....
        /*0090*/ 	.word	0x00001720


	//   ....[3]....
        /*0094*/ 	.word	0x000017c0


	//----- nvinfo : EIATTR_MAX_THREADS
	.align		4
.L_1997:
        /*0098*/ 	.byte	0x04, 0x05
        /*009a*/ 	.short	(.L_1999 - .L_1998)
.L_1998:
        /*009c*/ 	.word	0x00000400
        /*00a0*/ 	.word	0x00000001
        /*00a4*/ 	.word	0x00000001


	//----- nvinfo : EIATTR_CRS_STACK_SIZE
	.align		4
.L_1999:
        /*00a8*/ 	.byte	0x04, 0x1e
        /*00aa*/ 	.short	(.L_2001 - .L_2000)
.L_2000:
        /*00ac*/ 	.word	0x00000000


	//----- nvinfo : EIATTR_CBANK_PARAM_SIZE
	.align		4
.L_2001:
        /*00b0*/ 	.byte	0x03, 0x19
        /*00b2*/ 	.short	0x0128


	//----- nvinfo : EIATTR_PARAM_CBANK
	.align		4
        /*00b4*/ 	.byte	0x04, 0x0a
        /*00b6*/ 	.short	(.L_2003 - .L_2002)
	.align		4
.L_2002:
        /*00b8*/ 	.word	index@(.nv.constant0._ZN10layer_norm22ln_bwd_finalize_kernelINS_22Kernel_traits_finalizeILj1280Ef6__halfS2_S2_fjLb0ELj1024ELj4ENS_18Kernel_traits_baseILj1280EfS2_S2_S2_fjLj1024EEEEELb0ELb0EEEvNS_9BwdParamsE)
        /*00bc*/ 	.short	0x0380
        /*00be*/ 	.short	0x0128


	//----- nvinfo : EIATTR_SW_WAR
	.align		4
.L_2003:
        /*00c0*/ 	.byte	0x04, 0x36
        /*00c2*/ 	.short	(.L_2005 - .L_2004)
.L_2004:
        /*00c4*/ 	.word	0x00000008
.L_2005:


//--------------------- .nv.info._ZN10layer_norm40ln_parallel_residual_bwd_finalize_kernelINS_22Kernel_traits_finalizeILj1280Ef6__halfS2_S2_fjLb0ELj1024ELj4ENS_18Kernel_traits_baseILj1280EfS2_S2_S2_fjLj1024EEEEELb0EEEvNS_9BwdParamsE --------------------------
	.section	.nv.info._ZN10layer_norm40ln_parallel_residual_bwd_finalize_kernelINS_22Kernel_traits_finalizeILj1280Ef6__halfS2_S2_fjLb0ELj1024ELj4ENS_18Kernel_traits_baseILj1280EfS2_S2_S2_fjLj1024EEEEELb0EEEvNS_9BwdParamsE,"",@"SHT_CUDA_INFO"
	.sectionflags	@""
	.align	4


	//----- nvinfo : EIATTR_CUDA_API_VERSION
	.align		4
        /*0000*/ 	.byte	0x04, 0x37
        /*0002*/ 	.short	(.L_2007 - .L_2006)
.L_2006:
        /*0004*/ 	.word	0x00000082


	//----- nvinfo : EIATTR_KPARAM_INFO
	.align		4
.L_2007:
        /*0008*/ 	.byte	0x04, 0x17
        /*000a*/ 	.short	(.L_2009 - .L_2008)
.L_2008:
        /*000c*/ 	.word	0x00000000
        /*0010*/ 	.short	0x0000
        /*0012*/ 	.short	0x0000
        /*0014*/ 	.byte	0x00, 0xf0, 0xa1, 0x04


	//----- nvinfo : EIATTR_SPARSE_MMA_MASK
	.align		4
.L_2009:
        /*0018*/ 	.byte	0x03, 0x50
        /*001a*/ 	.short	0x0000


	//----- nvinfo : EIATTR_MAXREG_COUNT
	.align		4
        /*001c*/ 	.byte	0x03, 0x1b
        /*001e*/ 	.short	0x0040


	//----- nvinfo : EIATTR_NUM_BARRIERS
	.align		4
        /*0020*/ 	.byte	0x02, 0x4c
        /*0022*/ 	.byte	0x01
	.zero		1


	//----- nvinfo : EIATTR_MERCURY_ISA_VERSION
	.align		4
        /*0024*/ 	.byte	0x03, 0x5f
        /*0026*/ 	.short	0x0101


	//----- nvinfo : EIATTR_COOP_GROUP_MASK_REGIDS
	.align		4
        /*0028*/ 	.byte	0x04, 0x29
        /*002a*/ 	.short	(.L_2011 - .L_2010)


	//   ....[0]....
.L_2010:
        /*002c*/ 	.word	0xffffffff


	//   ....[1]....
        /*0030*/ 	.word	0xffffffff


	//   ....[2]....
        /*0034*/ 	.word	0xffffffff


	//   ....[3]....
        /*0038*/ 	.word	0xffffffff


	//   ....[4]....
        /*003c*/ 	.word	0xffffffff


	//   ....[5]....
        /*0040*/ 	.word	0xffffffff


	//   ....[6]....
        /*0044*/ 	.word	0xffffffff


	//   ....[7]....
        /*0048*/ 	.word	0xffffffff


	//   ....[8]....
        /*004c*/ 	.word	0xffffffff


	//   ....[9]....
        /*0050*/ 	.word	0xffffffff


	//   ....[10]....
        /*0054*/ 	.word	0xffffffff


	//   ....[11]....
        /*0058*/ 	.word	0xffffffff


	//   ....[12]....
        /*005c*/ 	.word	0xffffffff


	//   ....[13]....
        /*0060*/ 	.word	0xffffffff


	//   ....[14]....
        /*0064*/ 	.word	0xffffffff


	//   ....[15]....
        /*0068*/ 	.word	0xffffffff


	//   ....[16]....
        /*006c*/ 	.word	0xffffffff


	//   ....[17]....
        /*0070*/ 	.word	0xffffffff


	//   ....[18]....
        /*0074*/ 	.word	0xffffffff


	//   ....[19]....
        /*0078*/ 	.word	0xffffffff


	//----- nvinfo : EIATTR_COOP_GROUP_INSTR_OFFSETS
	.align		4
.L_2011:
        /*007c*/ 	.byte	0x04, 0x28
        /*007e*/ 	.short	(.L_2013 - .L_2012)


	//   ....[0]....
.L_2012:
        /*0080*/ 	.word	0x000013a0


	//   ....[1]....
        /*0084*/ 	.word	0x000013b0


	//   ....[2]....
        /*0088*/ 	.word	0x000013c0


	//   ....[3]....
        /*008c*/ 	.word	0x000013d0


	//   ....[4]....
        /*0090*/ 	.word	0x00001410


	//   ....[5]....
        /*0094*/ 	.word	0x00001430


	//   ....[6]....
        /*0098*/ 	.word	0x00001440


	//   ....[7]....
        /*009c*/ 	.word	0x00001450


	//   ....[8]....
        /*00a0*/ 	.word	0x00001480


	//   ....[9]....
        /*00a4*/ 	.word	0x000014b0


	//   ....[10]....
        /*00a8*/ 	.word	0x000014e0


	//   ....[11]....
        /*00ac*/ 	.word	0x000014f0


	//   ....[12]....
        /*00b0*/ 	.word	0x00001520


	//   ....[13]....
        /*00b4*/ 	.word	0x00001540


	//   ....[14]....
        /*00b8*/ 	.word	0x00001560


	//   ....[15]....
        /*00bc*/ 	.word	0x00001570


	//   ....[16]....
        /*00c0*/ 	.word	0x000015b0


	//   ....[17]....
        /*00c4*/ 	.word	0x000015e0


	//   ....[18]....
        /*00c8*/ 	.word	0x00001600


	//   ....[19]....
        /*00cc*/ 	.word	0x00001610


	//----- nvinfo : EIATTR_VRC_CTA_INIT_COUNT
	.align		4
.L_2013:
        /*00d0*/ 	.byte	0x02, 0x4a
	.zero		1
	.zero		1


	//----- nvinfo : EIATTR_EXIT_INSTR_OFFSETS
	.align		4
        /*00d4*/ 	.byte	0x04, 0x1c
        /*00d6*/ 	.short	(.L_2015 - .L_2014)


	//   ....[0]....
.L_2014:
        /*00d8*/ 	.word	0x00000060


	//   ....[1]....
        /*00dc*/ 	.word	0x000016c0


	//   ....[2]....
        /*00e0*/ 	.word	0x000016f0


	//   ....[3]....
        /*00e4*/ 	.word	0x00001810


	//----- nvinfo : EIATTR_MAX_THREADS
	.align		4
.L_2015:
        /*00e8*/ 	.byte	0x04, 0x05
        /*00ea*/ 	.short	(.L_2017 - .L_2016)
.L_2016:
        /*00ec*/ 	.word	0x00000400
        /*00f0*/ 	.word	0x00000001
        /*00f4*/ 	.word	0x00000001


	//----- nvinfo : EIATTR_CRS_STACK_SIZE
	.align		4
.L_2017:
        /*00f8*/ 	.byte	0x04, 0x1e
        /*00fa*/ 	.short	(.L_2019 - .L_2018)
.L_2018:
        /*00fc*/ 	.word	0x00000000


	//----- nvinfo : EIATTR_CBANK_PARAM_SIZE
	.align		4
.L_2019:
        /*0100*/ 	.byte	0x03, 0x19
        /*0102*/ 	.short	0x0128


	//----- nvinfo : EIATTR_PARAM_CBANK
	.align		4
        /*0104*/ 	.byte	0x04, 0x0a
        /*0106*/ 	.short	(.L_2021 - .L_2020)
	.align		4
.L_2020:
        /*0108*/ 	.word	index@(.nv.constant0._ZN10layer_norm40ln_parallel_residual_bwd_finalize_kernelINS_22Kernel_traits_finalizeILj1280Ef6__halfS2_S2_fjLb0ELj1024ELj4ENS_18Kernel_traits_baseILj1280EfS2_S2_S2_fjLj1024EEEEELb0EEEvNS_9BwdParamsE)
        /*010c*/ 	.short	0x0380
        /*010e*/ 	.short	0x0128


	//----- nvinfo : EIATTR_SW_WAR
	.align		4
.L_2021:
        /*0110*/ 	.byte	0x04, 0x36
        /*0112*/ 	.short	(.L_2023 - .L_2022)
.L_2022:
        /*0114*/ 	.word	0x00000008
.L_2023:


//--------------------- .nv.info._ZN10layer_norm31ln_parallel_residual_bwd_kernelINS_13Kernel_traitsIf6__halfS2_S2_fjLj1280ELj1ELj4ELj1ELj16ENS_18Kernel_traits_baseILj1280EfS2_S2_S2_fjLj128EEEEELb1ELb1ELb0EEEvNS_9BwdParamsE --------------------------
	.section	.nv.info._ZN10layer_norm31ln_parallel_residual_bwd_kernelINS_13Kernel_traitsIf6__halfS2_S2_fjLj1280ELj1ELj4ELj1ELj16ENS_18Kernel_traits_baseILj1280EfS2_S2_S2_fjLj128EEEEELb1ELb1ELb0EEEvNS_9BwdParamsE,"",@"SHT_CUDA_INFO"
	.sectionflags	@""
	.align	4


	//----- nvinfo : EIATTR_CUDA_API_VERSION
	.align		4
        /*0000*/ 	.byte	0x04, 0x37
        /*0002*/ 	.short	(.L_2025 - .L_2024)
.L_2024:
        /*0004*/ 	.word	0x00000082


	//----- nvinfo : EIATTR_KPARAM_INFO
	.align		4
.L_2025:
        /*0008*/ 	.byte	0x04, 0x17
        /*000a*/ 	.short	(.L_2027 - .L_2026)
.L_2026:
        /*000c*/ 	.word	0x00000000
        /*0010*/ 	.short	0x0000
        /*0012*/ 	.short	0x0000
        /*0014*/ 	.byte	0x00, 0xf0, 0xa1, 0x04


	//----- nvinfo : EIATTR_SPARSE_MMA_MASK
	.align		4
.L_2027:
        /*0018*/ 	.byte	0x03, 0x50
        /*001a*/ 	.short	0x0000


	//----- nvinfo : EIATTR_MAXREG_COUNT
	.align		4
        /*001c*/ 	.byte	0x03, 0x1b
        /*001e*/ 	.short	0x00ff


	//----- nvinfo : EIATTR_NUM_BARRIERS
	.align		4
        /*0020*/ 	.byte	0x02, 0x4c
        /*0022*/ 	.byte	0x01
	.zero		1


	//----- nvinfo : EIATTR_ANNOTATIONS
	.align		4
        /*0024*/ 	.byte	0x04, 0x55
        /*0026*/ 	.short	(.L_2029 - .L_2028)


	//   ....[0]....
.L_2028:
        /* <DEDUP_REMOVED lines=17> */


	//----- nvinfo : EIATTR_MERCURY_ISA_VERSION
	.align		4
.L_2029:
        /*0128*/ 	.byte	0x03, 0x5f
        /*012a*/ 	.short	0x0101


	//----- nvinfo : EIATTR_COOP_GROUP_MASK_REGIDS
	.align		4
        /*012c*/ 	.byte	0x04, 0x29
        /*012e*/ 	.short	(.L_2031 - .L_2030)


	//   ....[0]....
.L_2030:
        /*0130*/ 	.word	0xffffffff


	//   ....[1]....
        /*0134*/ 	.word	0xffffffff


	//   ....[2]....
        /*0138*/ 	.word	0xffffffff


	//   ....[3]....
        /*013c*/ 	.word	0xffffffff


	//   ....[4]....
        /*0140*/ 	.word	0xffffffff


	//   ....[5]....
        /*0144*/ 	.word	0xffffffff


	//   ....[6]....
        /*0148*/ 	.word	0xffffffff


	//   ....[7]....
        /*014c*/ 	.word	0xffffffff


	//   ....[8]....
        /*0150*/ 	.word	0xffffffff


	//   ....[9]....
        /*0154*/ 	.word	0xffffffff


	//   ....[10]....
        /*0158*/ 	.word	0x05000088


	//   ....[11]....
        /*015c*/ 	.word	0x05000088


	//   ....[12]....
        /*0160*/ 	.word	0x05000088


	//   ....[13]....
        /*0164*/ 	.word	0x05000088


	//   ....[14]....
        /*0168*/ 	.word	0x05000088


	//   ....[15]....
        /*016c*/ 	.word	0x05000088


	//   ....[16]....
        /*0170*/ 	.word	0x05000088


	//   ....[17]....
        /*0174*/ 	.word	0x05000088


	//   ....[18]....
        /*0178*/ 	.word	0x05000088


	//   ....[19]....
        /*017c*/ 	.word	0x05000088


	//----- nvinfo : EIATTR_COOP_GROUP_INSTR_OFFSETS
	.align		4
.L_2031:
        /*0180*/ 	.byte	0x04, 0x28
        /*0182*/ 	.short	(.L_2033 - .L_2032)


	//   ....[0]....
.L_2032:
        /*0184*/ 	.word	0x000029d0


	//   ....[1]....
        /*0188*/ 	.word	0x000029f0


	//   ....[2]....
        /*018c*/ 	.word	0x00002a10


	//   ....[3]....
        /*0190*/ 	.word	0x00002a30


	//   ....[4]....
        /*0194*/ 	.word	0x00002a50


	//   ....[5]....
        /*0198*/ 	.word	0x00002a70


	//   ....[6]....
        /*019c*/ 	.word	0x00002a90


	//   ....[7]....
        /*01a0*/ 	.word	0x00002ab0


	//   ....[8]....
        /*01a4*/ 	.word	0x00002ac0


	//   ....[9]....
        /*01a8*/ 	.word	0x00002ae0


	//   ....[10]....
        /*01ac*/ 	.word	0x0000fbc0


	//   ....[11]....
        /*01b0*/ 	.word	0x0000fc60


	//   ....[12]....
        /*01b4*/ 	.word	0x0000fce0


	//   ....[13]....
        /*01b8*/ 	.word	0x0000fd50


	//   ....[14]....
        /*01bc*/ 	.word	0x0000fdd0


	//   ....[15]....
        /*01c0*/ 	.word	0x0000fe40


	//   ....[16]....
        /*01c4*/ 	.word	0x0000fec0


	//   ....[17]....
        /*01c8*/ 	.word	0x0000ff30


	//   ....[18]....
        /*01cc*/ 	.word	0x0000ffb0


	//   ....[19]....
        /*01d0*/ 	.word	0x00010000


	//----- nvinfo : EIATTR_VRC_CTA_INIT_COUNT
	.align		4
.L_2033:
        /*01d4*/ 	.byte	0x02, 0x4a
	.zero		1
	.zero		1


	//----- nvinfo : EIATTR_EXIT_INSTR_OFFSETS
	.align		4
        /*01d8*/ 	.byte	0x04, 0x1c
        /*01da*/ 	.short	(.L_2035 - .L_2034)


	//   ....[0]....
.L_2034:
        /*01dc*/ 	.word	0x0000fb20


	//   ....[1]....
        /*01e0*/ 	.word	0x0000fb50


	//----- nvinfo : EIATTR_MAX_THREADS
	.align		4
.L_2035:
        /*01e4*/ 	.byte	0x04, 0x05
        /*01e6*/ 	.short	(.L_2037 - .L_2036)
.L_2036:
        /*01e8*/ 	.word	0x00000080
        /*01ec*/ 	.word	0x00000001
        /*01f0*/ 	.word	0x00000001


	//----- nvinfo : EIATTR_CRS_STACK_SIZE
	.align		4
.L_2037:
        /*01f4*/ 	.byte	0x04, 0x1e
        /*01f6*/ 	.short	(.L_2039 - .L_2038)
.L_2038:
        /*01f8*/ 	.word	0x00000000


	//----- nvinfo : EIATTR_CBANK_PARAM_SIZE
	.align		4
.L_2039:
        /*01fc*/ 	.byte	0x03, 0x19
        /*01fe*/ 	.short	0x0128


	//----- nvinfo : EIATTR_PARAM_CBANK
	.align		4
        /*0200*/ 	.byte	0x04, 0x0a
        /*0202*/ 	.short	(.L_2041 - .L_2040)
	.align		4
.L_2040:
        /*0204*/ 	.word	index@(.nv.constant0._ZN10layer_norm31ln_parallel_residual_bwd_kernelINS_13Kernel_traitsIf6__halfS2_S2_fjLj1280ELj1ELj4ELj1ELj16ENS_18Kernel_traits_baseILj1280EfS2_S2_S2_fjLj128EEEEELb1ELb1ELb0EEEvNS_9BwdParamsE)
        /*0208*/ 	.short	0x0380
        /*020a*/ 	.short	0x0128


	//----- nvinfo : EIATTR_SW_WAR
	.align		4
.L_2041:
        /*020c*/ 	.byte	0x04, 0x36
        /*020e*/ 	.short	(.L_2043 - .L_2042)
.L_2042:
        /*0210*/ 	.word	0x00000008
.L_2043:


//--------------------- .nv.info._ZN10layer_norm22ln_bwd_finalize_kernelINS_22Kernel_traits_finalizeILj1280Ef6__halfS2_S2_fjLb0ELj1024ELj4ENS_18Kernel_traits_baseILj1280EfS2_S2_S2_fjLj1024EEEEELb0ELb1EEEvNS_9BwdParamsE --------------------------
	.section	.nv.info._ZN10layer_norm22ln_bwd_finalize_kernelINS_22Kernel_traits_finalizeILj1280Ef6__halfS2_S2_fjLb0ELj1024ELj4ENS_18Kernel_traits_baseILj1280EfS2_S2_S2_fjLj1024EEEEELb0ELb1EEEvNS_9BwdParamsE,"",@"SHT_CUDA_INFO"
	.sectionflags	@""
	.align	4


	//----- nvinfo : EIATTR_CUDA_API_VERSION
	.align		4
        /*0000*/ 	.byte	0x04, 0x37
        /*0002*/ 	.short	(.L_2045 - .L_2044)
.L_2044:
        /*0004*/ 	.word	0x00000082


	//----- nvinfo : EIATTR_KPARAM_INFO
	.align		4
.L_2045:
        /*0008*/ 	.byte	0x04, 0x17
        /*000a*/ 	.short	(.L_2047 - .L_2046)
.L_2046:
        /*000c*/ 	.word	0x00000000
        /*0010*/ 	.short	0x0000
        /*0012*/ 	.short	0x0000
        /*0014*/ 	.byte	0x00, 0xf0, 0xa1, 0x04


	//----- nvinfo : EIATTR_SPARSE_MMA_MASK
	.align		4
.L_2047:
        /*0018*/ 	.byte	0x03, 0x50
        /*001a*/ 	.short	0x0000


	//----- nvinfo : EIATTR_MAXREG_COUNT
	.align		4
        /*001c*/ 	.byte	0x03, 0x1b
        /*001e*/ 	.short	0x0040


	//----- nvinfo : EIATTR_NUM_BARRIERS
	.align		4
        /*0020*/ 	.byte	0x02, 0x4c
        /*0022*/ 	.byte	0x01
	.zero		1


	//----- nvinfo : EIATTR_MERCURY_ISA_VERSION
	.align		4
        /*0024*/ 	.byte	0x03, 0x5f
        /*0026*/ 	.short	0x0101


	//----- nvinfo : EIATTR_COOP_GROUP_MASK_REGIDS
	.align		4
        /*0028*/ 	.byte	0x04, 0x29
        /*002a*/ 	.short	(.L_2049 - .L_2048)


	//   ....[0]....
.L_2048:
        /*002c*/ 	.word	0xffffffff


	//   ....[1]....
        /*0030*/ 	.word	0xffffffff


	//   ....[2]....
        /*0034*/ 	.word	0xffffffff


	//   ....[3]....
        /*0038*/ 	.word	0xffffffff


	//   ....[4]....
        /*003c*/ 	.word	0xffffffff


	//   ....[5]....
        /*0040*/ 	.word	0xffffffff


	//   ....[6]....
        /*0044*/ 	.word	0xffffffff


	//   ....[7]....
        /*0048*/ 	.word	0xffffffff


	//   ....[8]....
        /*004c*/ 	.word	0xffffffff


	//   ....[9]....
        /*0050*/ 	.word	0xffffffff


	//----- nvinfo : EIATTR_COOP_GROUP_INSTR_OFFSETS
	.align		4
.L_2049:
        /*0054*/ 	.byte	0x04, 0x28
        /*0056*/ 	.short	(.L_2051 - .L_2050)


	//   ....[0]....
.L_2050:
        /*0058*/ 	.word	0x00001560


	//   ....[1]....
        /*005c*/ 	.word	0x00001570


	//   ....[2]....
        /*0060*/ 	.word	0x000015a0


	//   ....[3]....
        /*0064*/ 	.word	0x000015b0


	//   ....[4]....
        /*0068*/ 	.word	0x000015e0


	//   ....[5]....
        /*006c*/ 	.word	0x000015f0


	//   ....[6]....
        /*0070*/ 	.word	0x00001620


	//   ....[7]....
        /*0074*/ 	.word	0x00001640


	//   ....[8]....
        /*0078*/ 	.word	0x00001670


	//   ....[9]....
        /*007c*/ 	.word	0x00001680


	//----- nvinfo : EIATTR_VRC_CTA_INIT_COUNT
	.align		4
.L_2051:
        /*0080*/ 	.byte	0x02, 0x4a
	.zero		1
	.zero		1


	//----- nvinfo : EIATTR_EXIT_INSTR_OFFSETS
	.align		4
        /*0084*/ 	.byte	0x04, 0x1c
        /*0086*/ 	.short	(.L_2053 - .L_2052)


	//   ....[0]....
.L_2052:
        /*0088*/ 	.word	0x00000060


	//   ....[1]....
        /*008c*/ 	.word	0x000016e0


	//   ....[2]....
        /*0090*/ 	.word	0x000017b0


	//----- nvinfo : EIATTR_MAX_THREADS
	.align		4
.L_2053:
        /*0094*/ 	.byte	0x04, 0x05
        /*0096*/ 	.short	(.L_2055 - .L_2054)
.L_2054:
        /*0098*/ 	.word	0x00000400
        /*009c*/ 	.word	0x00000001
        /*00a0*/ 	.word	0x00000001


	//----- nvinfo : EIATTR_CRS_STACK_SIZE
	.align		4
.L_2055:
        /*00a4*/ 	.byte	0x04, 0x1e
        /*00a6*/ 	.short	(.L_2057 - .L_2056)
.L_2056:
        /*00a8*/ 	.word	0x00000000


	//----- nvinfo : EIATTR_CBANK_PARAM_SIZE
	.align		4
.L_2057:
        /*00ac*/ 	.byte	0x03, 0x19
        /*00ae*/ 	.short	0x0128


	//----- nvinfo : EIATTR_PARAM_CBANK
	.align		4
        /*00b0*/ 	.byte	0x04, 0x0a
        /*00b2*/ 	.short	(.L_2059 - .L_2058)
	.align		4
.L_2058:
        /*00b4*/ 	.word	index@(.nv.constant0._ZN10layer_norm22ln_bwd_finalize_kernelINS_22Kernel_traits_finalizeILj1280Ef6__halfS2_S2_fjLb0ELj1024ELj4ENS_18Kernel_traits_baseILj1280EfS2_S2_S2_fjLj1024EEEEELb0ELb1EEEvNS_9BwdParamsE)
        /*00b8*/ 	.short	0x0380
        /*00ba*/ 	.short	0x0128


	//----- nvinfo : EIATTR_SW_WAR
	.align		4
.L_2059:
        /*00bc*/ 	.byte	0x04, 0x36
        /*00be*/ 	.short	(.L_2061 - .L_2060)
.L_2060:
        /*00c0*/ 	.word	0x00000008
.L_2061:


//--------------------- .nv.info._ZN10layer_norm40ln_parallel_residual_bwd_finalize_kernelINS_22Kernel_traits_finalizeILj1280Ef6__halfS2_S2_fjLb0ELj1024ELj4ENS_18Kernel_traits_baseILj1280EfS2_S2_S2_fjLj1024EEEEELb1EEEvNS_9BwdParamsE --------------------------
	.section	.nv.info._ZN10layer_norm40ln_parallel_residual_bwd_finalize_kernelINS_22Kernel_traits_finalizeILj1280Ef6__halfS2_S2_fjLb0ELj1024ELj4ENS_18Kernel_traits_baseILj1280EfS2_S2_S2_fjLj1024EEEEELb1EEEvNS_9BwdParamsE,"",@"SHT_CUDA_INFO"
	.sectionflags	@""
	.align	4


	//----- nvinfo : EIATTR_CUDA_API_VERSION
	.align		4
        /*0000*/ 	.byte	0x04, 0x37
        /*0002*/ 	.short	(.L_2063 - .L_2062)
.L_2062:
        /*0004*/ 	.word	0x00000082


	//----- nvinfo : EIATTR_KPARAM_INFO
	.align		4
.L_2063:
        /*0008*/ 	.byte	0x04, 0x17
        /*000a*/ 	.short	(.L_2065 - .L_2064)
.L_2064:
        /*000c*/ 	.word	0x00000000
        /*0010*/ 	.short	0x0000
        /*0012*/ 	.short	0x0000
        /*0014*/ 	.byte	0x00, 0xf0, 0xa1, 0x04


	//----- nvinfo : EIATTR_SPARSE_MMA_MASK
	.align		4
.L_2065:
        /*0018*/ 	.byte	0x03, 0x50
        /*001a*/ 	.short	0x0000


	//----- nvinfo : EIATTR_MAXREG_COUNT
	.align		4
        /*001c*/ 	.byte	0x03, 0x1b
        /*001e*/ 	.short	0x0040


	//----- nvinfo : EIATTR_NUM_BARRIERS
	.align		4
        /*0020*/ 	.byte	0x02, 0x4c
        /*0022*/ 	.byte	0x01
	.zero		1


	//----- nvinfo : EIATTR_MERCURY_ISA_VERSION
	.align		4
        /*0024*/ 	.byte	0x03, 0x5f
        /*0026*/ 	.short	0x0101


	//----- nvinfo : EIATTR_COOP_GROUP_MASK_REGIDS
	.align		4
        /*0028*/ 	.byte	0x04, 0x29
        /*002a*/ 	.short	(.L_2067 - .L_2066)


	//   ....[0]....
.L_2066:
        /*002c*/ 	.word	0xffffffff


	//   ....[1]....
        /*0030*/ 	.word	0xffffffff


	//   ....[2]....
        /*0034*/ 	.word	0xffffffff


	//   ....[3]....
        /*0038*/ 	.word	0xffffffff


	//   ....[4]....
        /*003c*/ 	.word	0xffffffff


	//   ....[5]....
        /*0040*/ 	.word	0xffffffff


	//   ....[6]....
        /*0044*/ 	.word	0xffffffff


	//   ....[7]....
        /*0048*/ 	.word	0xffffffff


	//   ....[8]....
        /*004c*/ 	.word	0xffffffff


	//   ....[9]....
        /*0050*/ 	.word	0xffffffff


	//   ....[10]....
        /*0054*/ 	.word	0xffffffff


	//   ....[11]....
        /*0058*/ 	.word	0xffffffff


	//   ....[12]....
        /*005c*/ 	.word	0xffffffff


	//   ....[13]....
        /*0060*/ 	.word	0xffffffff


	//   ....[14]....
        /*0064*/ 	.word	0xffffffff


	//   ....[15]....
        /*0068*/ 	.word	0xffffffff


	//   ....[16]....
        /*006c*/ 	.word	0xffffffff


	//   ....[17]....
        /*0070*/ 	.word	0xffffffff


	//   ....[18]....
        /*0074*/ 	.word	0xffffffff


	//   ....[19]....
        /*0078*/ 	.word	0xffffffff


	//----- nvinfo : EIATTR_COOP_GROUP_INSTR_OFFSETS
	.align		4
.L_2067:
        /*007c*/ 	.byte	0x04, 0x28
        /*007e*/ 	.short	(.L_2069 - .L_2068)


	//   ....[0]....
.L_2068:
        /*0080*/ 	.word	0x000013e0


	//   ....[1]....
        /*0084*/ 	.word	0x000013f0


	//   ....[2]....
        /*0088*/ 	.word	0x00001400


	//   ....[3]....
        /*008c*/ 	.word	0x00001410


	//   ....[4]....
        /*0090*/ 	.word	0x00001450


	//   ....[5]....
        /*0094*/ 	.word	0x00001470


	//   ....[6]....
        /*0098*/ 	.word	0x00001480


	//   ....[7]....
        /*009c*/ 	.word	0x00001490


	//   ....[8]....
        /*00a0*/ 	.word	0x000014d0


	//   ....[9]....
        /*00a4*/ 	.word	0x000014f0


	//   ....[10]....
        /*00a8*/ 	.word	0x00001500


	//   ....[11]....
        /*00ac*/ 	.word	0x00001510


	//   ....[12]....
        /*00b0*/ 	.word	0x00001540


	//   ....[13]....
        /*00b4*/ 	.word	0x00001560


	//   ....[14]....
        /*00b8*/ 	.word	0x00001580


	//   ....[15]....
        /*00bc*/ 	.word	0x00001590


	//   ....[16]....
        /*00c0*/ 	.word	0x000015c0


	//   ....[17]....
        /*00c4*/ 	.word	0x000015e0


	//   ....[18]....
        /*00c8*/ 	.word	0x00001600


	//   ....[19]....
        /*00cc*/ 	.word	0x00001610


	//----- nvinfo : EIATTR_VRC_CTA_INIT_COUNT
	.align		4
.L_2069:
        /*00d0*/ 	.byte	0x02, 0x4a
	.zero		1
	.zero		1


	//----- nvinfo : EIATTR_EXIT_INSTR_OFFSETS
	.align		4
        /*00d4*/ 	.byte	0x04, 0x1c
        /*00d6*/ 	.short	(.L_2071 - .L_2070)


	//   ....[0]....
.L_2070:
        /*00d8*/ 	.word	0x00000060


	//   ....[1]....
        /*00dc*/ 	.word	0x000016b0


	//   ....[2]....
        /*00e0*/ 	.word	0x00001800


	//----- nvinfo : EIATTR_MAX_THREADS
	.align		4
.L_2071:
        /*00e4*/ 	.byte	0x04, 0x05
        /*00e6*/ 	.short	(.L_2073 - .L_2072)
.L_2072:
        /*00e8*/ 	.word	0x00000400
        /*00ec*/ 	.word	0x00000001
        /*00f0*/ 	.word	0x00000001


	//----- nvinfo : EIATTR_CRS_STACK_SIZE
	.align		4
.L_2073:
        /*00f4*/ 	.byte	0x04, 0x1e
        /*00f6*/ 	.short	(.L_2075 - .L_2074)
.L_2074:
        /*00f8*/ 	.word	0x00000000


	//----- nvinfo : EIATTR_CBANK_PARAM_SIZE
	.align		4
.L_2075:
        /*00fc*/ 	.byte	0x03, 0x19
        /*00fe*/ 	.short	0x0128


	//----- nvinfo : EIATTR_PARAM_CBANK
	.align		4
        /*0100*/ 	.byte	0x04, 0x0a
        /*0102*/ 	.short	(.L_2077 - .L_2076)
	.align		4
.L_2076:
        /*0104*/ 	.word	index@(.nv.constant0._ZN10layer_norm40ln_parallel_residual_bwd_finalize_kernelINS_22Kernel_traits_finalizeILj1280Ef6__halfS2_S2_fjLb0ELj1024ELj4ENS_18Kernel_traits_baseILj1280EfS2_S2_S2_fjLj1024EEEEELb1EEEvNS_9BwdParamsE)
        /*0108*/ 	.short	0x0380
        /*010a*/ 	.short	0x0128


	//----- nvinfo : EIATTR_SW_WAR
	.align		4
.L_2077:
        /*010c*/ 	.byte	0x04, 0x36
        /*010e*/ 	.short	(.L_2079 - .L_2078)
.L_2078:
        /*0110*/ 	.word	0x00000008
.L_2079:


//--------------------- .nv.info._ZN10layer_norm31ln_parallel_residual_bwd_kernelINS_13Kernel_traitsIf6__halfS2_S2_fjLj1280ELj1ELj4ELj1ELj16ENS_18Kernel_traits_baseILj1280EfS2_S2_S2_fjLj128EEEEELb1ELb1ELb1EEEvNS_9BwdParamsE --------------------------
	.section	.nv.info._ZN10layer_norm31ln_parallel_residual_bwd_kernelINS_13Kernel_traitsIf6__halfS2_S2_fjLj1280ELj1ELj4ELj1ELj16ENS_18Kernel_traits_baseILj1280EfS2_S2_S2_fjLj128EEEEELb1ELb1ELb1EEEvNS_9BwdParamsE,"",@"SHT_CUDA_INFO"
	.sectionflags	@""
	.align	4


	//----- nvinfo : EIATTR_CUDA_API_VERSION
	.align		4
        /*0000*/ 	.byte	0x04, 0x37
        /*0002*/ 	.short	(.L_2081 - .L_2080)
.L_2080:
        /*0004*/ 	.word	0x00000082


	//----- nvinfo : EIATTR_KPARAM_INFO
	.align		4
.L_2081:
        /*0008*/ 	.byte	0x04, 0x17
        /*000a*/ 	.short	(.L_2083 - .L_2082)
.L_2082:
        /*000c*/ 	.word	0x00000000
        /*0010*/ 	.short	0x0000
        /*0012*/ 	.short	0x0000
        /*0014*/ 	.byte	0x00, 0xf0, 0xa1, 0x04


	//----- nvinfo : EIATTR_SPARSE_MMA_MASK
	.align		4
.L_2083:
        /*0018*/ 	.byte	0x03, 0x50
        /*001a*/ 	.short	0x0000


	//----- nvinfo : EIATTR_MAXREG_COUNT
	.align		4
        /*001c*/ 	.byte	0x03, 0x1b
        /*001e*/ 	.short	0x00ff


	//----- nvinfo : EIATTR_NUM_BARRIERS
	.align		4
        /*0020*/ 	.byte	0x02, 0x4c
        /*0022*/ 	.byte	0x01
	.zero		1


	//----- nvinfo : EIATTR_ANNOTATIONS
	.align		4
        /*0024*/ 	.byte	0x04, 0x55
        /*0026*/ 	.short	(.L_2085 - .L_2084)


	//   ....[0]....
.L_2084:
        /* <DEDUP_REMOVED lines=27> */


	//----- nvinfo : EIATTR_MERCURY_ISA_VERSION
	.align		4
.L_2085:
        /*01c8*/ 	.byte	0x03, 0x5f
        /*01ca*/ 	.short	0x0101


	//----- nvinfo : EIATTR_COOP_GROUP_MASK_REGIDS
	.align		4
        /*01cc*/ 	.byte	0x04, 0x29
        /*01ce*/ 	.short	(.L_2087 - .L_2086)


	//   ....[0]....
.L_2086:
        /*01d0*/ 	.word	0xffffffff


	//   ....[1]....
        /*01d4*/ 	.word	0xffffffff


	//   ....[2]....
        /*01d8*/ 	.word	0xffffffff


	//   ....[3]....
        /*01dc*/ 	.word	0xffffffff


	//   ....[4]....
        /*01e0*/ 	.word	0xffffffff


	//   ....[5]....
        /*01e4*/ 	.word	0xffffffff


	//   ....[6]....
        /*01e8*/ 	.word	0xffffffff


	//   ....[7]....
        /*01ec*/ 	.word	0xffffffff


	//   ....[8]....
        /*01f0*/ 	.word	0xffffffff


	//   ....[9]....
        /*01f4*/ 	.word	0xffffffff


	//   ....[10]....
        /*01f8*/ 	.word	0x050000ed


	//   ....[11]....
        /*01fc*/ 	.word	0x050000ed


	//   ....[12]....
        /*0200*/ 	.word	0x050000ed


	//   ....[13]....
        /*0204*/ 	.word	0x050000ed


	//   ....[14]....
        /*0208*/ 	.word	0x050000ed


	//   ....[15]....
        /*020c*/ 	.word	0x050000ed


	//   ....[16]....
        /*0210*/ 	.word	0x050000ed


	//   ....[17]....
        /*0214*/ 	.word	0x050000ed


	//   ....[18]....
        /*0218*/ 	.word	0x050000ed


	//   ....[19]....
        /*021c*/ 	.word	0x050000ed


	//----- nvinfo : EIATTR_COOP_GROUP_INSTR_OFFSETS
	.align		4
.L_2087:
        /*0220*/ 	.byte	0x04, 0x28
        /*0222*/ 	.short	(.L_2089 - .L_2088)


	//   ....[0]....
.L_2088:
        /*0224*/ 	.word	0x00002590


	//   ....[1]....
        /*0228*/ 	.word	0x000025b0


	//   ....[2]....
        /*022c*/ 	.word	0x000025d0


	//   ....[3]....
        /*0230*/ 	.word	0x000025f0


	//   ....[4]....
        /*0234*/ 	.word	0x00002610


	//   ....[5]....
        /*0238*/ 	.word	0x00002630


	//   ....[6]....
        /*023c*/ 	.word	0x00002650


	//   ....[7]....
        /*0240*/ 	.word	0x00002670


	//   ....[8]....
        /*0244*/ 	.word	0x00002680


	//   ....[9]....
        /*0248*/ 	.word	0x000026a0


	//   ....[10]....
        /*024c*/ 	.word	0x0000f0b0


	//   ....[11]....
        /*0250*/ 	.word	0x0000f140


	//   ....[12]....
        /*0254*/ 	.word	0x0000f1a0


	//   ....[13]....
        /*0258*/ 	.word	0x0000f1f0


	//   ....[14]....
        /*025c*/ 	.word	0x0000f250


	//   ....[15]....
        /*0260*/ 	.word	0x0000f2a0


	//   ....[16]....
        /*0264*/ 	.word	0x0000f300


	//   ....[17]....
        /*0268*/ 	.word	0x0000f350


	//   ....[18]....
        /*026c*/ 	.word	0x0000f3b0


	//   ....[19]....
        /*0270*/ 	.word	0x0000f400


	//----- nvinfo : EIATTR_VRC_CTA_INIT_COUNT
	.align		4
.L_2089:
        /*0274*/ 	.byte	0x02, 0x4a
	.zero		1
	.zero		1


	//----- nvinfo : EIATTR_EXIT_INSTR_OFFSETS
	.align		4
        /*0278*/ 	.byte	0x04, 0x1c
        /*027a*/ 	.short	(.L_2091 - .L_2090)


	//   ....[0]....
.L_2090:
        /*027c*/ 	.word	0x0000f040


	//----- nvinfo : EIATTR_MAX_THREADS
	.align		4
.L_2091:
        /*0280*/ 	.byte	0x04, 0x05
        /*0282*/ 	.short	(.L_2093 - .L_2092)
.L_2092:
        /*0284*/ 	.word	0x00000080
        /*0288*/ 	.word	0x00000001
        /*028c*/ 	.word	0x00000001


	//----- nvinfo : EIATTR_CRS_STACK_SIZE
	.align		4
.L_2093:
        /*0290*/ 	.byte	0x04, 0x1e
        /*0292*/ 	.short	(.L_2095 - .L_2094)
.L_2094:
        /*0294*/ 	.word	0x00000000


	//----- nvinfo : EIATTR_CBANK_PARAM_SIZE
	.align		4
.L_2095:
        /*0298*/ 	.byte	0x03, 0x19
        /*029a*/ 	.short	0x0128


	//----- nvinfo : EIATTR_PARAM_CBANK
	.align		4
        /*029c*/ 	.byte	0x04, 0x0a
        /*029e*/ 	.short	(.L_2097 - .L_2096)
	.align		4
.L_2096:
        /*02a0*/ 	.word	index@(.nv.constant0._ZN10layer_norm31ln_parallel_residual_bwd_kernelINS_13Kernel_traitsIf6__halfS2_S2_fjLj1280ELj1ELj4ELj1ELj16ENS_18Kernel_traits_baseILj1280EfS2_S2_S2_fjLj128EEEEELb1ELb1ELb1EEEvNS_9BwdParamsE)
        /*02a4*/ 	.short	0x0380
        /*02a6*/ 	.short	0x0128


	//----- nvinfo : EIATTR_SW_WAR
	.align		4
.L_2097:
        /*02a8*/ 	.byte	0x04, 0x36
        /*02aa*/ 	.short	(.L_2099 - .L_2098)
.L_2098:
        /*02ac*/ 	.word	0x00000008
.L_2099:


//--------------------- .nv.info._ZN10layer_norm31ln_parallel_residual_bwd_kernelINS_13Kernel_traitsI6__halfS2_fS2_fjLj1280ELj1ELj4ELj1ELj16ENS_18Kernel_traits_baseILj1280ES2_S2_fS2_fjLj128EEEEELb0ELb0ELb0EEEvNS_9BwdParamsE --------------------------
	.section	.nv.info._ZN10layer_norm31ln_parallel_residual_bwd_kernelINS_13Kernel_traitsI6__halfS2_fS2_fjLj1280ELj1ELj4ELj1ELj16ENS_18Kernel_traits_baseILj1280ES2_S2_fS2_fjLj128EEEEELb0ELb0ELb0EEEvNS_9BwdParamsE,"",@"SHT_CUDA_INFO"
	.sectionflags	@""
	.align	4


	//----- nvinfo : EIATTR_CUDA_API_VERSION
	.align		4
        /*0000*/ 	.byte	0x04, 0x37
        /*0002*/ 	.short	(.L_2101 - .L_2100)
.L_2100:
        /*0004*/ 	.word	0x00000082


	//----- nvinfo : EIATTR_KPARAM_INFO
	.align		4
.L_2101:
        /*0008*/ 	.byte	0x04, 0x17
        /*000a*/ 	.short	(.L_2103 - .L_2102)
.L_2102:
        /*000c*/ 	.word	0x00000000
        /*0010*/ 	.short	0x0000
        /*0012*/ 	.short	0x0000
        /*0014*/ 	.byte	0x00, 0xf0, 0xa1, 0x04


	//----- nvinfo : EIATTR_SPARSE_MMA_MASK
	.align		4
.L_2103:
        /*0018*/ 	.byte	0x03, 0x50
        /*001a*/ 	.short	0x0000


	//----- nvinfo : EIATTR_MAXREG_COUNT
	.align		4
        /*001c*/ 	.byte	0x03, 0x1b
        /*001e*/ 	.short	0x00ff


	//----- nvinfo : EIATTR_NUM_BARRIERS
	.align		4
        /*0020*/ 	.byte	0x02, 0x4c
        /*0022*/ 	.byte	0x01
	.zero		1


	//----- nvinfo : EIATTR_ANNOTATIONS
	.align		4
        /*0024*/ 	.byte	0x04, 0x55
        /*0026*/ 	.short	(.L_2105 - .L_2104)


	//   ....[0]....
.L_2104:
        /* <DEDUP_REMOVED lines=266> */


	//----- nvinfo : EIATTR_MERCURY_ISA_VERSION
	.align		4
.L_2105:
        /*10b0*/ 	.byte	0x03, 0x5f
        /*10b2*/ 	.short	0x0101


	//----- nvinfo : EIATTR_COOP_GROUP_MASK_REGIDS
	.align		4
        /*10b4*/ 	.byte	0x04, 0x29
        /*10b6*/ 	.short	(.L_2107 - .L_2106)


	//   ....[0]....
.L_2106:
        /*10b8*/ 	.word	0xffffffff


	//   ....[1]....
        /*10bc*/ 	.word	0xffffffff


	//   ....[2]....
        /*10c0*/ 	.word	0xffffffff


	//   ....[3]....
        /*10c4*/ 	.word	0xffffffff


	//   ....[4]....
        /*10c8*/ 	.word	0xffffffff


	//   ....[5]....
        /*10cc*/ 	.word	0xffffffff


	//   ....[6]....
        /*10d0*/ 	.word	0xffffffff


	//   ....[7]....
        /*10d4*/ 	.word	0xffffffff


	//   ....[8]....
        /*10d8*/ 	.word	0xffffffff


	//   ....[9]....
        /*10dc*/ 	.word	0xffffffff


	//   ....[10]....
        /*10e0*/ 	.word	0x0500007c


	//   ....[11]....
        /*10e4*/ 	.word	0x0500007c


	//   ....[12]....
        /*10e8*/ 	.word	0x0500007c


	//   ....[13]....
        /*10ec*/ 	.word	0x0500007c


	//   ....[14]....
        /*10f0*/ 	.word	0x0500007c


	//   ....[15]....
        /*10f4*/ 	.word	0x0500007c


	//   ....[16]....
        /*10f8*/ 	.word	0x0500007c


	//   ....[17]....
        /*10fc*/ 	.word	0x0500007c


	//   ....[18]....
        /*1100*/ 	.word	0x0500007c


	//   ....[19]....
        /*1104*/ 	.word	0x0500007c


	//----- nvinfo : EIATTR_COOP_GROUP_INSTR_OFFSETS
	.align		4
.L_2107:
        /*1108*/ 	.byte	0x04, 0x28
        /*110a*/ 	.short	(.L_2109 - .L_2108)


	//   ....[0]....
.L_2108:
        /*110c*/ 	.word	0x00004d00


	//   ....[1]....
        /*1110*/ 	.word	0x00004d20


	//   ....[2]....
        /*1114*/ 	.word	0x00004d40


	//   ....[3]....
        /*1118*/ 	.word	0x00004d60


	//   ....[4]....
        /*111c*/ 	.word	0x00004d80


	//   ....[5]....
        /*1120*/ 	.word	0x00004da0


	//   ....[6]....
        /*1124*/ 	.word	0x00004dc0


	//   ....[7]....
        /*1128*/ 	.word	0x00004de0


	//   ....[8]....
        /*112c*/ 	.word	0x00004df0


	//   ....[9]....
        /*1130*/ 	.word	0x00004e10


	//   ....[10]....
        /*1134*/ 	.word	0x0000d8e0


	//   ....[11]....
        /*1138*/ 	.word	0x0000d980


	//   ....[12]....
        /*113c*/ 	.word	0x0000da00


	//   ....[13]....
        /*1140*/ 	.word	0x0000da70


	//   ....[14]....
        /*1144*/ 	.word	0x0000daf0


	//   ....[15]....
        /*1148*/ 	.word	0x0000db60


	//   ....[16]....
        /*114c*/ 	.word	0x0000dbe0


	//   ....[17]....
        /*1150*/ 	.word	0x0000dc50


	//   ....[18]....
        /*1154*/ 	.word	0x0000dcd0


	//   ....[19]....
        /*1158*/ 	.word	0x0000dd20


	//----- nvinfo : EIATTR_VRC_CTA_INIT_COUNT
	.align		4
.L_2109:
        /*115c*/ 	.byte	0x02, 0x4a
	.zero		1
	.zero		1


	//----- nvinfo : EIATTR_EXIT_INSTR_OFFSETS
	.align		4
        /*1160*/ 	.byte	0x04, 0x1c
        /*1162*/ 	.short	(.L_2111 - .L_2110)


	//   ....[0]....
.L_2110:
        /*1164*/ 	.word	0x0000d7f0


	//   ....[1]....
        /*1168*/ 	.word	0x0000d870


	//----- nvinfo : EIATTR_MAX_THREADS
	.align		4
.L_2111:
        /*116c*/ 	.byte	0x04, 0x05
        /*116e*/ 	.short	(.L_2113 - .L_2112)
.L_2112:
        /*1170*/ 	.word	0x00000080
        /*1174*/ 	.word	0x00000001
        /*1178*/ 	.word	0x00000001


	//----- nvinfo : EIATTR_CRS_STACK_SIZE
	.align		4
.L_2113:
        /*117c*/ 	.byte	0x04, 0x1e
        /*117e*/ 	.short	(.L_2115 - .L_2114)
.L_2114:
        /*1180*/ 	.word	0x00000000


	//----- nvinfo : EIATTR_CBANK_PARAM_SIZE
	.align		4
.L_2115:
        /*1184*/ 	.byte	0x03, 0x19
        /*1186*/ 	.short	0x0128


	//----- nvinfo : EIATTR_PARAM_CBANK
	.align		4
        /*1188*/ 	.byte	0x04, 0x0a
        /*118a*/ 	.short	(.L_2117 - .L_2116)
	.align		4
.L_2116:
        /*118c*/ 	.word	index@(.nv.constant0._ZN10layer_norm31ln_parallel_residual_bwd_kernelINS_13Kernel_traitsI6__halfS2_fS2_fjLj1280ELj1ELj4ELj1ELj16ENS_18Kernel_traits_baseILj1280ES2_S2_fS2_fjLj128EEEEELb0ELb0ELb0EEEvNS_9BwdParamsE)
        /*1190*/ 	.short	0x0380
        /*1192*/ 	.short	0x0128


	//----- nvinfo : EIATTR_SW_WAR
	.align		4
.L_2117:
        /*1194*/ 	.byte	0x04, 0x36
        /*1196*/ 	.short	(.L_2119 - .L_2118)
.L_2118:
        /*1198*/ 	.word	0x00000008
.L_2119:


//--------------------- .nv.info._ZN10layer_norm31ln_parallel_residual_bwd_kernelINS_13Kernel_traitsI6__halfS2_fS2_fjLj1280ELj1ELj4ELj1ELj16ENS_18Kernel_traits_baseILj1280ES2_S2_fS2_fjLj128EEEEELb0ELb0ELb1EEEvNS_9BwdParamsE --------------------------
	.section	.nv.info._ZN10layer_norm31ln_parallel_residual_bwd_kernelINS_13Kernel_traitsI6__halfS2_fS2_fjLj1280ELj1ELj4ELj1ELj16ENS_18Kernel_traits_baseILj1280ES2_S2_fS2_fjLj128EEEEELb0ELb0ELb1EEEvNS_9BwdParamsE,"",@"SHT_CUDA_INFO"
	.sectionflags	@""
	.align	4


	//----- nvinfo : EIATTR_CUDA_API_VERSION
	.align		4
        /*0000*/ 	.byte	0x04, 0x37
        /*0002*/ 	.short	(.L_2121 - .L_2120)
.L_2120:
        /*0004*/ 	.word	0x00000082


	//----- nvinfo : EIATTR_KPARAM_INFO
	.align		4
.L_2121:
        /*0008*/ 	.byte	0x04, 0x17
        /*000a*/ 	.short	(.L_2123 - .L_2122)
.L_2122:
        /*000c*/ 	.word	0x00000000
        /*0010*/ 	.short	0x0000
        /*0012*/ 	.short	0x0000
        /*0014*/ 	.byte	0x00, 0xf0, 0xa1, 0x04


	//----- nvinfo : EIATTR_SPARSE_MMA_MASK
	.align		4
.L_2123:
        /*0018*/ 	.byte	0x03, 0x50
        /*001a*/ 	.short	0x0000


	//----- nvinfo : EIATTR_MAXREG_COUNT
	.align		4
        /*001c*/ 	.byte	0x03, 0x1b
        /*001e*/ 	.short	0x00ff


	//----- nvinfo : EIATTR_NUM_BARRIERS
	.align		4
        /*0020*/ 	.byte	0x02, 0x4c
        /*0022*/ 	.byte	0x01
	.zero		1


	//----- nvinfo : EIATTR_ANNOTATIONS
	.align		4
        /*0024*/ 	.byte	0x04, 0x55
        /*0026*/ 	.short	(.L_2125 - .L_2124)


	//   ....[0]....
.L_2124:
        /* <DEDUP_REMOVED lines=196> */


	//----- nvinfo : EIATTR_MERCURY_ISA_VERSION
	.align		4
.L_2125:
        /*0c58*/ 	.byte	0x03, 0x5f
        /*0c5a*/ 	.short	0x0101


	//----- nvinfo : EIATTR_COOP_GROUP_MASK_REGIDS
	.align		4
        /*0c5c*/ 	.byte	0x04, 0x29
        /*0c5e*/ 	.short	(.L_2127 - .L_2126)


	//   ....[0]....
.L_2126:
        /*0c60*/ 	.word	0xffffffff


	//   ....[1]....
        /*0c64*/ 	.word	0xffffffff


	//   ....[2]....
        /*0c68*/ 	.word	0xffffffff


	//   ....[3]....
        /*0c6c*/ 	.word	0xffffffff


	//   ....[4]....
        /*0c70*/ 	.word	0xffffffff


	//   ....[5]....
        /*0c74*/ 	.word	0xffffffff


	//   ....[6]....
        /*0c78*/ 	.word	0xffffffff


	//   ....[7]....
        /*0c7c*/ 	.word	0xffffffff


	//   ....[8]....
        /*0c80*/ 	.word	0xffffffff


	//   ....[9]....
        /*0c84*/ 	.word	0xffffffff


	//   ....[10]....
        /*0c88*/ 	.word	0x05000031


	//   ....[11]....
        /*0c8c*/ 	.word	0x05000031


	//   ....[12]....
        /*0c90*/ 	.word	0x05000031


	//   ....[13]....
        /*0c94*/ 	.word	0x05000031


	//   ....[14]....
        /*0c98*/ 	.word	0x05000031


	//   ....[15]....
        /*0c9c*/ 	.word	0x05000031


	//   ....[16]....
        /*0ca0*/ 	.word	0x05000031


	//   ....[17]....
        /*0ca4*/ 	.word	0x05000031


	//   ....[18]....
        /*0ca8*/ 	.word	0x05000031


	//   ....[19]....
        /*0cac*/ 	.word	0x05000031


	//----- nvinfo : EIATTR_COOP_GROUP_INSTR_OFFSETS
	.align		4
.L_2127:
        /*0cb0*/ 	.byte	0x04, 0x28
        /*0cb2*/ 	.short	(.L_2129 - .L_2128)


	//   ....[0]....
.L_2128:
        /*0cb4*/ 	.word	0x000047a0


	//   ....[1]....
        /*0cb8*/ 	.word	0x000047c0


	//   ....[2]....
        /*0cbc*/ 	.word	0x000047e0


	//   ....[3]....
        /*0cc0*/ 	.word	0x00004800


	//   ....[4]....
        /*0cc4*/ 	.word	0x00004820


	//   ....[5]....
        /*0cc8*/ 	.word	0x00004840


	//   ....[6]....
        /*0ccc*/ 	.word	0x00004860


	//   ....[7]....
        /*0cd0*/ 	.word	0x00004880


	//   ....[8]....
        /*0cd4*/ 	.word	0x00004890


	//   ....[9]....
        /*0cd8*/ 	.word	0x000048b0


	//   ....[10]....
        /*0cdc*/ 	.word	0x0000c160


	//   ....[11]....
        /*0ce0*/ 	.word	0x0000c1f0


	//   ....[12]....
        /*0ce4*/ 	.word	0x0000c250


	//   ....[13]....
        /*0ce8*/ 	.word	0x0000c2a0


	//   ....[14]....
        /*0cec*/ 	.word	0x0000c300


	//   ....[15]....
        /*0cf0*/ 	.word	0x0000c350


	//   ....[16]....
        /*0cf4*/ 	.word	0x0000c3b0


	//   ....[17]....
        /*0cf8*/ 	.word	0x0000c400


	//   ....[18]....
        /*0cfc*/ 	.word	0x0000c460


	//   ....[19]....
        /*0d00*/ 	.word	0x0000c4b0


	//----- nvinfo : EIATTR_VRC_CTA_INIT_COUNT
	.align		4
.L_2129:
        /*0d04*/ 	.byte	0x02, 0x4a
	.zero		1
	.zero		1


	//----- nvinfo : EIATTR_EXIT_INSTR_OFFSETS
	.align		4
        /*0d08*/ 	.byte	0x04, 0x1c
        /*0d0a*/ 	.short	(.L_2131 - .L_2130)


	//   ....[0]....
.L_2130:
        /*0d0c*/ 	.word	0x0000c0f0


	//----- nvinfo : EIATTR_MAX_THREADS
	.align		4
.L_2131:
        /*0d10*/ 	.byte	0x04, 0x05
        /*0d12*/ 	.short	(.L_2133 - .L_2132)
.L_2132:
        /*0d14*/ 	.word	0x00000080
        /*0d18*/ 	.word	0x00000001
        /*0d1c*/ 	.word	0x00000001


	//----- nvinfo : EIATTR_CRS_STACK_SIZE
	.align		4
.L_2133:
        /*0d20*/ 	.byte	0x04, 0x1e
        /*0d22*/ 	.short	(.L_2135 - .L_2134)
.L_2134:
        /*0d24*/ 	.word	0x00000000


	//----- nvinfo : EIATTR_CBANK_PARAM_SIZE
	.align		4
.L_2135:
        /*0d28*/ 	.byte	0x03, 0x19
        /*0d2a*/ 	.short	0x0128


	//----- nvinfo : EIATTR_PARAM_CBANK
	.align		4
        /*0d2c*/ 	.byte	0x04, 0x0a
        /*0d2e*/ 	.short	(.L_2137 - .L_2136)
	.align		4
.L_2136:
        /*0d30*/ 	.word	index@(.nv.constant0._ZN10layer_norm31ln_parallel_residual_bwd_kernelINS_13Kernel_traitsI6__halfS2_fS2_fjLj1280ELj1ELj4ELj1ELj16ENS_18Kernel_traits_baseILj1280ES2_S2_fS2_fjLj128EEEEELb0ELb0ELb1EEEvNS_9BwdParamsE)
        /*0d34*/ 	.short	0x0380
        /*0d36*/ 	.short	0x0128


	//----- nvinfo : EIATTR_SW_WAR
	.align		4
.L_2137:
        /*0d38*/ 	.byte	0x04, 0x36
        /*0d3a*/ 	.short	(.L_2139 - .L_2138)
.L_2138:
        /*0d3c*/ 	.word	0x00000008
.L_2139:


//--------------------- .nv.info._ZN10layer_norm31ln_parallel_residual_bwd_kernelINS_13Kernel_traitsI6__halfS2_fS2_fjLj1280ELj1ELj4ELj1ELj16ENS_18Kernel_traits_baseILj1280ES2_S2_fS2_fjLj128EEEEELb0ELb1ELb0EEEvNS_9BwdParamsE --------------------------
	.section	.nv.info._ZN10layer_norm31ln_parallel_residual_bwd_kernelINS_13Kernel_traitsI6__halfS2_fS2_fjLj1280ELj1ELj4ELj1ELj16ENS_18Kernel_traits_baseILj1280ES2_S2_fS2_fjLj128EEEEELb0ELb1ELb0EEEvNS_9BwdParamsE,"",@"SHT_CUDA_INFO"
	.sectionflags	@""
	.align	4


	//----- nvinfo : EIATTR_CUDA_API_VERSION
	.align		4
        /*0000*/ 	.byte	0x04, 0x37
        /*0002*/ 	.short	(.L_2141 - .L_2140)
.L_2140:
        /*0004*/ 	.word	0x00000082


	//----- nvinfo : EIATTR_KPARAM_INFO
	.align		4
.L_2141:
        /*0008*/ 	.byte	0x04, 0x17
        /*000a*/ 	.short	(.L_2143 - .L_2142)
.L_2142:
        /*000c*/ 	.word	0x00000000
        /*0010*/ 	.short	0x0000
        /*0012*/ 	.short	0x0000
        /*0014*/ 	.byte	0x00, 0xf0, 0xa1, 0x04


	//----- nvinfo : EIATTR_SPARSE_MMA_MASK
	.align		4
.L_2143:
        /*0018*/ 	.byte	0x03, 0x50
        /*001a*/ 	.short	0x0000


	//----- nvinfo : EIATTR_MAXREG_COUNT
	.align		4
        /*001c*/ 	.byte	0x03, 0x1b
        /*001e*/ 	.short	0x00ff


	//----- nvinfo : EIATTR_NUM_BARRIERS
	.align		4
        /*0020*/ 	.byte	0x02, 0x4c
        /*0022*/ 	.byte	0x01
	.zero		1


	//----- nvinfo : EIATTR_ANNOTATIONS
	.align		4
        /*0024*/ 	.byte	0x04, 0x55
        /*0026*/ 	.short	(.L_2145 - .L_2144)


	//   ....[0]....
.L_2144:
        /*0028*/ 	.word	0x00000001
        /*002c*/ 	.byte	0xb0, 0x00, 0x00, 0x00, 0x01, 0x00, 0x00, 0x00, 0x30, 0x09, 0x00, 0x00, 0x01, 0x00, 0x00, 0x00
        /*003c*/ 	.byte	0x90, 0x81, 0x00, 0x00


	//----- nvinfo : EIATTR_MERCURY_ISA_VERSION
	.align		4
.L_2145:
        /*0040*/ 	.byte	0x03, 0x5f
        /*0042*/ 	.short	0x0101


	//----- nvinfo : EIATTR_COOP_GROUP_MASK_REGIDS
	.align		4
        /*0044*/ 	.byte	0x04, 0x29
        /*0046*/ 	.short	(.L_2147 - .L_2146)


	//   ....[0]....
.L_2146:
        /*0048*/ 	.word	0xffffffff


	//   ....[1]....
        /*004c*/ 	.word	0xffffffff


	//   ....[2]....
        /*0050*/ 	.word	0xffffffff


	//   ....[3]....
        /*0054*/ 	.word	0xffffffff


	//   ....[4]....
        /*0058*/ 	.word	0xffffffff


	//   ....[5]....
        /*005c*/ 	.word	0xffffffff


	//   ....[6]....
        /*0060*/ 	.word	0xffffffff


	//   ....[7]....
        /*0064*/ 	.word	0xffffffff


	//   ....[8]....
        /*0068*/ 	.word	0xffffffff


	//   ....[9]....
        /*006c*/ 	.word	0xffffffff


	//   ....[10]....
        /*0070*/ 	.word	0x0500008a


	//   ....[11]....
        /*0074*/ 	.word	0x0500008a


	//   ....[12]....
        /*0078*/ 	.word	0x0500008a


	//   ....[13]....
        /*007c*/ 	.word	0x0500008a


	//   ....[14]....
        /*0080*/ 	.word	0x0500008a


	//   ....[15]....
        /*0084*/ 	.word	0x0500008a


	//   ....[16]....
        /*0088*/ 	.word	0x0500008a


	//   ....[17]....
        /*008c*/ 	.word	0x0500008a


	//   ....[18]....
        /*0090*/ 	.word	0x0500008a


	//   ....[19]....
        /*0094*/ 	.word	0x0500008a


	//----- nvinfo : EIATTR_COOP_GROUP_INSTR_OFFSETS
	.align		4
.L_2147:
        /*0098*/ 	.byte	0x04, 0x28
        /*009a*/ 	.short	(.L_2149 - .L_2148)


	//   ....[0]....
.L_2148:
        /*009c*/ 	.word	0x000025c0


	//   ....[1]....
        /*00a0*/ 	.word	0x000025d0


	//   ....[2]....
        /*00a4*/ 	.word	0x00002600


	//   ....[3]....
        /*00a8*/ 	.word	0x00002610


	//   ....[4]....
        /*00ac*/ 	.word	0x00002640


	//   ....[5]....
        /*00b0*/ 	.word	0x00002650


	//   ....[6]....
        /*00b4*/ 	.word	0x00002680


	//   ....[7]....
        /*00b8*/ 	.word	0x00002690


	//   ....[8]....
        /*00bc*/ 	.word	0x000026c0


	//   ....[9]....
        /*00c0*/ 	.word	0x000026d0


	//   ....[10]....
        /*00c4*/ 	.word	0x000095a0


	//   ....[11]....
        /*00c8*/ 	.word	0x00009640


	//   ....[12]....
        /*00cc*/ 	.word	0x000096a0


	//   ....[13]....
        /*00d0*/ 	.word	0x00009700


	//   ....[14]....
        /*00d4*/ 	.word	0x00009770


	//   ....[15]....
        /*00d8*/ 	.word	0x000097d0


	//   ....[16]....
        /*00dc*/ 	.word	0x00009840


	//   ....[17]....
        /*00e0*/ 	.word	0x000098a0


	//   ....[18]....
        /*00e4*/ 	.word	0x00009910


	//   ....[19]....
        /*00e8*/ 	.word	0x00009970


	//----- nvinfo : EIATTR_VRC_CTA_INIT_COUNT
	.align		4
.L_2149:
        /*00ec*/ 	.byte	0x02, 0x4a
	.zero		1
	.zero		1


	//----- nvinfo : EIATTR_EXIT_INSTR_OFFSETS
	.align		4
        /*00f0*/ 	.byte	0x04, 0x1c
        /*00f2*/ 	.short	(.L_2151 - .L_2150)


	//   ....[0]....
.L_2150:
        /*00f4*/ 	.word	0x00009500


	//   ....[1]....
        /*00f8*/ 	.word	0x00009530


	//----- nvinfo : EIATTR_MAX_THREADS
	.align		4
.L_2151:
        /*00fc*/ 	.byte	0x04, 0x05
        /*00fe*/ 	.short	(.L_2153 - .L_2152)
.L_2152:
        /*0100*/ 	.word	0x00000080
        /*0104*/ 	.word	0x00000001
        /*0108*/ 	.word	0x00000001


	//----- nvinfo : EIATTR_CRS_STACK_SIZE
	.align		4
.L_2153:
        /*010c*/ 	.byte	0x04, 0x1e
        /*010e*/ 	.short	(.L_2155 - .L_2154)
.L_2154:
        /*0110*/ 	.word	0x00000000


	//----- nvinfo : EIATTR_CBANK_PARAM_SIZE
	.align		4
.L_2155:
        /*0114*/ 	.byte	0x03, 0x19
        /*0116*/ 	.short	0x0128


	//----- nvinfo : EIATTR_PARAM_CBANK
	.align		4
        /*0118*/ 	.byte	0x04, 0x0a
        /*011a*/ 	.short	(.L_2157 - .L_2156)
	.align		4
.L_2156:
        /*011c*/ 	.word	index@(.nv.constant0._ZN10layer_norm31ln_parallel_residual_bwd_kernelINS_13Kernel_traitsI6__halfS2_fS2_fjLj1280ELj1ELj4ELj1ELj16ENS_18Kernel_traits_baseILj1280ES2_S2_fS2_fjLj128EEEEELb0ELb1ELb0EEEvNS_9BwdParamsE)
        /*0120*/ 	.short	0x0380
        /*0122*/ 	.short	0x0128


	//----- nvinfo : EIATTR_SW_WAR
	.align		4
.L_2157:
        /*0124*/ 	.byte	0x04, 0x36
        /*0126*/ 	.short	(.L_2159 - .L_2158)
.L_2158:
        /*0128*/ 	.word	0x00000008
.L_2159:


//--------------------- .nv.info._ZN10layer_norm31ln_parallel_residual_bwd_kernelINS_13Kernel_traitsI6__halfS2_fS2_fjLj1280ELj1ELj4ELj1ELj16ENS_18Kernel_traits_baseILj1280ES2_S2_fS2_fjLj128EEEEELb0ELb1ELb1EEEvNS_9BwdParamsE --------------------------
	.section	.nv.info._ZN10layer_norm31ln_parallel_residual_bwd_kernelINS_13Kernel_traitsI6__halfS2_fS2_fjLj1280ELj1ELj4ELj1ELj16ENS_18Kernel_traits_baseILj1280ES2_S2_fS2_fjLj128EEEEELb0ELb1ELb1EEEvNS_9BwdParamsE,"",@"SHT_CUDA_INFO"
	.sectionflags	@""
	.align	4


	//----- nvinfo : EIATTR_CUDA_API_VERSION
	.align		4
        /*0000*/ 	.byte	0x04, 0x37
        /*0002*/ 	.short	(.L_2161 - .L_2160)
.L_2160:
        /*0004*/ 	.word	0x00000082


	//----- nvinfo : EIATTR_KPARAM_INFO
	.align		4
.L_2161:
        /*0008*/ 	.byte	0x04, 0x17
        /*000a*/ 	.short	(.L_2163 - .L_2162)
.L_2162:
        /*000c*/ 	.word	0x00000000
        /*0010*/ 	.short	0x0000
        /*0012*/ 	.short	0x0000
        /*0014*/ 	.byte	0x00, 0xf0, 0xa1, 0x04


	//----- nvinfo : EIATTR_SPARSE_MMA_MASK
	.align		4
.L_2163:
        /*0018*/ 	.byte	0x03, 0x50
        /*001a*/ 	.short	0x0000


	//----- nvinfo : EIATTR_MAXREG_COUNT
	.align		4
        /*001c*/ 	.byte	0x03, 0x1b
        /*001e*/ 	.short	0x00ff


	//----- nvinfo : EIATTR_NUM_BARRIERS
	.align		4
        /*0020*/ 	.byte	0x02, 0x4c
        /*0022*/ 	.byte	0x01
	.zero		1


	//----- nvinfo : EIATTR_ANNOTATIONS
	.align		4
        /*0024*/ 	.byte	0x04, 0x55
        /*0026*/ 	.short	(.L_2165 - .L_2164)


	//   ....[0]....
.L_2164:
        /* <DEDUP_REMOVED lines=28> */


	//----- nvinfo : EIATTR_MERCURY_ISA_VERSION
	.align		4
.L_2165:
        /*01d8*/ 	.byte	0x03, 0x5f
        /*01da*/ 	.short	0x0101


	//----- nvinfo : EIATTR_COOP_GROUP_MASK_REGIDS
	.align		4
        /*01dc*/ 	.byte	0x04, 0x29
        /*01de*/ 	.short	(.L_2167 - .L_2166)


	//   ....[0]....
.L_2166:
        /*01e0*/ 	.word	0xffffffff


	//   ....[1]....
        /*01e4*/ 	.word	0xffffffff


	//   ....[2]....
        /*01e8*/ 	.word	0xffffffff


	//   ....[3]....
        /*01ec*/ 	.word	0xffffffff


	//   ....[4]....
        /*01f0*/ 	.word	0xffffffff


	//   ....[5]....
        /*01f4*/ 	.word	0xffffffff


	//   ....[6]....
        /*01f8*/ 	.word	0xffffffff


	//   ....[7]....
        /*01fc*/ 	.word	0xffffffff


	//   ....[8]....
        /*0200*/ 	.word	0xffffffff


	//   ....[9]....
        /*0204*/ 	.word	0xffffffff


	//   ....[10]....
        /*0208*/ 	.word	0x050000db


	//   ....[11]....
        /*020c*/ 	.word	0x050000db


	//   ....[12]....
        /*0210*/ 	.word	0x050000db


	//   ....[13]....
        /*0214*/ 	.word	0x050000db


	//   ....[14]....
        /*0218*/ 	.word	0x050000db


	//   ....[15]....
        /*021c*/ 	.word	0x050000db


	//   ....[16]....
        /*0220*/ 	.word	0x050000db


	//   ....[17]....
        /*0224*/ 	.word	0x050000db


	//   ....[18]....
        /*0228*/ 	.word	0x050000db


	//   ....[19]....
        /*022c*/ 	.word	0x050000db


	//----- nvinfo : EIATTR_COOP_GROUP_INSTR_OFFSETS
	.align		4
.L_2167:
        /*0230*/ 	.byte	0x04, 0x28
        /*0232*/ 	.short	(.L_2169 - .L_2168)


	//   ....[0]....
.L_2168:
        /*0234*/ 	.word	0x00002510


	//   ....[1]....
        /*0238*/ 	.word	0x00002530


	//   ....[2]....
        /*023c*/ 	.word	0x00002550


	//   ....[3]....
        /*0240*/ 	.word	0x00002570


	//   ....[4]....
        /*0244*/ 	.word	0x00002590


	//   ....[5]....
        /*0248*/ 	.word	0x000025b0


	//   ....[6]....
        /*024c*/ 	.word	0x000025d0


	//   ....[7]....
        /*0250*/ 	.word	0x000025f0


	//   ....[8]....
        /*0254*/ 	.word	0x00002600


	//   ....[9]....
        /*0258*/ 	.word	0x00002620


	//   ....[10]....
        /*025c*/ 	.word	0x00008de0


	//   ....[11]....
        /*0260*/ 	.word	0x00008e70


	//   ....[12]....
        /*0264*/ 	.word	0x00008ed0


	//   ....[13]....
        /*0268*/ 	.word	0x00008f20


	//   ....[14]....
        /*026c*/ 	.word	0x00008f80


	//   ....[15]....
        /*0270*/ 	.word	0x00008fd0


	//   ....[16]....
        /*0274*/ 	.word	0x00009030


	//   ....[17]....
        /*0278*/ 	.word	0x00009080


	//   ....[18]....
        /*027c*/ 	.word	0x000090e0


	//   ....[19]....
        /*0280*/ 	.word	0x00009130


	//----- nvinfo : EIATTR_VRC_CTA_INIT_COUNT
	.align		4
.L_2169:
        /*0284*/ 	.byte	0x02, 0x4a
	.zero		1
	.zero		1


	//----- nvinfo : EIATTR_EXIT_INSTR_OFFSETS
	.align		4
        /*0288*/ 	.byte	0x04, 0x1c
        /*028a*/ 	.short	(.L_2171 - .L_2170)


	//   ....[0]....
.L_2170:
        /*028c*/ 	.word	0x00008d70


	//----- nvinfo : EIATTR_MAX_THREADS
	.align		4
.L_2171:
        /*0290*/ 	.byte	0x04, 0x05
        /*0292*/ 	.short	(.L_2173 - .L_2172)
.L_2172:
        /*0294*/ 	.word	0x00000080
        /*0298*/ 	.word	0x00000001
        /*029c*/ 	.word	0x00000001


	//----- nvinfo : EIATTR_CRS_STACK_SIZE
	.align		4
.L_2173:
        /*02a0*/ 	.byte	0x04, 0x1e
        /*02a2*/ 	.short	(.L_2175 - .L_2174)
.L_2174:
        /*02a4*/ 	.word	0x00000000


	//----- nvinfo : EIATTR_CBANK_PARAM_SIZE
	.align		4
.L_2175:
        /*02a8*/ 	.byte	0x03, 0x19
        /*02aa*/ 	.short	0x0128


	//----- nvinfo : EIATTR_PARAM_CBANK
	.align		4
        /*02ac*/ 	.byte	0x04, 0x0a
        /*02ae*/ 	.short	(.L_2177 - .L_2176)
	.align		4
.L_2176:
        /*02b0*/ 	.word	index@(.nv.constant0._ZN10layer_norm31ln_parallel_residual_bwd_kernelINS_13Kernel_traitsI6__halfS2_fS2_fjLj1280ELj1ELj4ELj1ELj16ENS_18Kernel_traits_baseILj1280ES2_S2_fS2_fjLj128EEEEELb0ELb1ELb1EEEvNS_9BwdParamsE)
        /*02b4*/ 	.short	0x0380
        /*02b6*/ 	.short	0x0128


	//----- nvinfo : EIATTR_SW_WAR
	.align		4
.L_2177:
        /*02b8*/ 	.byte	0x04, 0x36
        /*02ba*/ 	.short	(.L_2179 - .L_2178)
.L_2178:
        /*02bc*/ 	.word	0x00000008
.L_2179:


//--------------------- .nv.info._ZN10layer_norm31ln_parallel_residual_bwd_kernelINS_13Kernel_traitsI6__halfS2_fS2_fjLj1280ELj1ELj4ELj1ELj16ENS_18Kernel_traits_baseILj1280ES2_S2_fS2_fjLj128EEEEELb1ELb0ELb0EEEvNS_9BwdParamsE --------------------------
	.section	.nv.info._ZN10layer_norm31ln_parallel_residual_bwd_kernelINS_13Kernel_traitsI6__halfS2_fS2_fjLj1280ELj1ELj4ELj1ELj16ENS_18Kernel_traits_baseILj1280ES2_S2_fS2_fjLj128EEEEELb1ELb0ELb0EEEvNS_9BwdParamsE,"",@"SHT_CUDA_INFO"
	.sectionflags	@""
	.align	4


	//----- nvinfo : EIATTR_CUDA_API_VERSION
	.align		4
        /*0000*/ 	.byte	0x04, 0x37
        /*0002*/ 	.short	(.L_2181 - .L_2180)
.L_2180:
        /*0004*/ 	.word	0x00000082


	//----- nvinfo : EIATTR_KPARAM_INFO
	.align		4
.L_2181:
        /*0008*/ 	.byte	0x04, 0x17
        /*000a*/ 	.short	(.L_2183 - .L_2182)
.L_2182:
        /*000c*/ 	.word	0x00000000
        /*0010*/ 	.short	0x0000
        /*0012*/ 	.short	0x0000
        /*0014*/ 	.byte	0x00, 0xf0, 0xa1, 0x04


	//----- nvinfo : EIATTR_SPARSE_MMA_MASK
	.align		4
.L_2183:
        /*0018*/ 	.byte	0x03, 0x50
        /*001a*/ 	.short	0x0000


	//----- nvinfo : EIATTR_MAXREG_COUNT
	.align		4
        /*001c*/ 	.byte	0x03, 0x1b
        /*001e*/ 	.short	0x00ff


	//----- nvinfo : EIATTR_NUM_BARRIERS
	.align		4
        /*0020*/ 	.byte	0x02, 0x4c
        /*0022*/ 	.byte	0x01
	.zero		1


	//----- nvinfo : EIATTR_ANNOTATIONS
	.align		4
        /*0024*/ 	.byte	0x04, 0x55
        /*0026*/ 	.short	(.L_2185 - .L_2184)


	//   ....[0]....
.L_2184:
        /* <DEDUP_REMOVED lines=313> */


	//----- nvinfo : EIATTR_MERCURY_ISA_VERSION
	.align		4
.L_2185:
        /*13a0*/ 	.byte	0x03, 0x5f
        /*13a2*/ 	.short	0x0101


	//----- nvinfo : EIATTR_COOP_GROUP_MASK_REGIDS
	.align		4
        /*13a4*/ 	.byte	0x04, 0x29
        /*13a6*/ 	.short	(.L_2187 - .L_2186)


	//   ....[0]....
.L_2186:
        /*13a8*/ 	.word	0xffffffff


	//   ....[1]....
        /*13ac*/ 	.word	0xffffffff


	//   ....[2]....
        /*13b0*/ 	.word	0xffffffff


	//   ....[3]....
        /*13b4*/ 	.word	0xffffffff


	//   ....[4]....
        /*13b8*/ 	.word	0xffffffff


	//   ....[5]....
        /*13bc*/ 	.word	0xffffffff


	//   ....[6]....
        /*13c0*/ 	.word	0xffffffff


	//   ....[7]....
        /*13c4*/ 	.word	0xffffffff


	//   ....[8]....
        /*13c8*/ 	.word	0xffffffff


	//   ....[9]....
        /*13cc*/ 	.word	0xffffffff


	//   ....[10]....
        /*13d0*/ 	.word	0x05000074


	//   ....[11]....
        /*13d4*/ 	.word	0x05000074


	//   ....[12]....
        /*13d8*/ 	.word	0x05000074


	//   ....[13]....
        /*13dc*/ 	.word	0x05000074


	//   ....[14]....
        /*13e0*/ 	.word	0x05000074


	//   ....[15]....
        /*13e4*/ 	.word	0x05000074


	//   ....[16]....
        /*13e8*/ 	.word	0x05000074


	//   ....[17]....
        /*13ec*/ 	.word	0x05000074


	//   ....[18]....
        /*13f0*/ 	.word	0x05000074


	//   ....[19]....
        /*13f4*/ 	.word	0x05000074


	//----- nvinfo : EIATTR_COOP_GROUP_INSTR_OFFSETS
	.align		4
.L_2187:
        /*13f8*/ 	.byte	0x04, 0x28
        /*13fa*/ 	.short	(.L_2189 - .L_2188)


	//   ....[0]....
.L_2188:
        /*13fc*/ 	.word	0x000052f0


	//   ....[1]....
        /*1400*/ 	.word	0x00005310


	//   ....[2]....
        /*1404*/ 	.word	0x00005330


	//   ....[3]....
        /*1408*/ 	.word	0x00005350


	//   ....[4]....
        /*140c*/ 	.word	0x00005370


	//   ....[5]....
        /*1410*/ 	.word	0x00005390


	//   ....[6]....
        /*1414*/ 	.word	0x000053b0


	//   ....[7]....
        /*1418*/ 	.word	0x000053d0


	//   ....[8]....
        /*141c*/ 	.word	0x000053e0


	//   ....[9]....
        /*1420*/ 	.word	0x00005400


	//   ....[10]....
        /*1424*/ 	.word	0x00014170


	//   ....[11]....
        /*1428*/ 	.word	0x00014210


	//   ....[12]....
        /*142c*/ 	.word	0x00014290


	//   ....[13]....
        /*1430*/ 	.word	0x00014300


	//   ....[14]....
        /*1434*/ 	.word	0x00014380


	//   ....[15]....
        /*1438*/ 	.word	0x000143f0


	//   ....[16]....
        /*143c*/ 	.word	0x00014470


	//   ....[17]....
        /*1440*/ 	.word	0x000144e0


	//   ....[18]....
        /*1444*/ 	.word	0x00014560


	//   ....[19]....
        /*1448*/ 	.word	0x000145b0


	//----- nvinfo : EIATTR_VRC_CTA_INIT_COUNT
	.align		4
.L_2189:
        /*144c*/ 	.byte	0x02, 0x4a
	.zero		1
	.zero		1


	//----- nvinfo : EIATTR_EXIT_INSTR_OFFSETS
	.align		4
        /*1450*/ 	.byte	0x04, 0x1c
        /*1452*/ 	.short	(.L_2191 - .L_2190)


	//   ....[0]....
.L_2190:
        /*1454*/ 	.word	0x00014080


	//   ....[1]....
        /*1458*/ 	.word	0x00014100


	//----- nvinfo : EIATTR_MAX_THREADS
	.align		4
.L_2191:
        /*145c*/ 	.byte	0x04, 0x05
        /*145e*/ 	.short	(.L_2193 - .L_2192)
.L_2192:
        /*1460*/ 	.word	0x00000080
        /*1464*/ 	.word	0x00000001
        /*1468*/ 	.word	0x00000001


	//----- nvinfo : EIATTR_CRS_STACK_SIZE
	.align		4
.L_2193:
        /*146c*/ 	.byte	0x04, 0x1e
        /*146e*/ 	.short	(.L_2195 - .L_2194)
.L_2194:
        /*1470*/ 	.word	0x00000000


	//----- nvinfo : EIATTR_CBANK_PARAM_SIZE
	.align		4
.L_2195:
        /*1474*/ 	.byte	0x03, 0x19
        /*1476*/ 	.short	0x0128


	//----- nvinfo : EIATTR_PARAM_CBANK
	.align		4
        /*1478*/ 	.byte	0x04, 0x0a
        /*147a*/ 	.short	(.L_2197 - .L_2196)
	.align		4
.L_2196:
        /*147c*/ 	.word	index@(.nv.constant0._ZN10layer_norm31ln_parallel_residual_bwd_kernelINS_13Kernel_traitsI6__halfS2_fS2_fjLj1280ELj1ELj4ELj1ELj16ENS_18Kernel_traits_baseILj1280ES2_S2_fS2_fjLj128EEEEELb1ELb0ELb0EEEvNS_9BwdParamsE)
        /*1480*/ 	.short	0x0380
        /*1482*/ 	.short	0x0128


	//----- nvinfo : EIATTR_SW_WAR
	.align		4
.L_2197:
        /*1484*/ 	.byte	0x04, 0x36
        /*1486*/ 	.short	(.L_2199 - .L_2198)
.L_2198:
        /*1488*/ 	.word	0x00000008
.L_2199:


//--------------------- .nv.info._ZN10layer_norm31ln_parallel_residual_bwd_kernelINS_13Kernel_traitsI6__halfS2_fS2_fjLj1280ELj1ELj4ELj1ELj16ENS_18Kernel_traits_baseILj1280ES2_S2_fS2_fjLj128EEEEELb1ELb0ELb1EEEvNS_9BwdParamsE --------------------------
	.section	.nv.info._ZN10layer_norm31ln_parallel_residual_bwd_kernelINS_13Kernel_traitsI6__halfS2_fS2_fjLj1280ELj1ELj4ELj1ELj16ENS_18Kernel_traits_baseILj1280ES2_S2_fS2_fjLj128EEEEELb1ELb0ELb1EEEvNS_9BwdParamsE,"",@"SHT_CUDA_INFO"
	.sectionflags	@""
	.align	4


	//----- nvinfo : EIATTR_CUDA_API_VERSION
	.align		4
        /*0000*/ 	.byte	0x04, 0x37
        /*0002*/ 	.short	(.L_2201 - .L_2200)
.L_2200:
        /*0004*/ 	.word	0x00000082


	//----- nvinfo : EIATTR_KPARAM_INFO
	.align		4
.L_2201:
        /*0008*/ 	.byte	0x04, 0x17
        /*000a*/ 	.short	(.L_2203 - .L_2202)
.L_2202:
        /*000c*/ 	.word	0x00000000
        /*0010*/ 	.short	0x0000
        /*0012*/ 	.short	0x0000
        /*0014*/ 	.byte	0x00, 0xf0, 0xa1, 0x04


	//----- nvinfo : EIATTR_SPARSE_MMA_MASK
	.align		4
.L_2203:
        /*0018*/ 	.byte	0x03, 0x50
        /*001a*/ 	.short	0x0000


	//----- nvinfo : EIATTR_MAXREG_COUNT
	.align		4
        /*001c*/ 	.byte	0x03, 0x1b
        /*001e*/ 	.short	0x00ff


	//----- nvinfo : EIATTR_NUM_BARRIERS
	.align		4
        /*0020*/ 	.byte	0x02, 0x4c
        /*0022*/ 	.byte	0x01
	.zero		1


	//----- nvinfo : EIATTR_ANNOTATIONS
	.align		4
        /*0024*/ 	.byte	0x04, 0x55
        /*0026*/ 	.short	(.L_2205 - .L_2204)


	//   ....[0]....
.L_2204:
        /* <DEDUP_REMOVED lines=240> */


	//----- nvinfo : EIATTR_MERCURY_ISA_VERSION
	.align		4
.L_2205:
        /*0f18*/ 	.byte	0x03, 0x5f
        /*0f1a*/ 	.short	0x0101


	//----- nvinfo : EIATTR_COOP_GROUP_MASK_REGIDS
	.align		4
        /*0f1c*/ 	.byte	0x04, 0x29
        /*0f1e*/ 	.short	(.L_2207 - .L_2206)


	//   ....[0]....
.L_2206:
        /*0f20*/ 	.word	0xffffffff


	//   ....[1]....
        /*0f24*/ 	.word	0xffffffff


	//   ....[2]....
        /*0f28*/ 	.word	0xffffffff


	//   ....[3]....
        /*0f2c*/ 	.word	0xffffffff


	//   ....[4]....
        /*0f30*/ 	.word	0xffffffff


	//   ....[5]....
        /*0f34*/ 	.word	0xffffffff


	//   ....[6]....
        /*0f38*/ 	.word	0xffffffff


	//   ....[7]....
        /*0f3c*/ 	.word	0xffffffff


	//   ....[8]....
        /*0f40*/ 	.word	0xffffffff


	//   ....[9]....
        /*0f44*/ 	.word	0xffffffff


	//   ....[10]....
        /*0f48*/ 	.word	0x0500005d


	//   ....[11]....
        /*0f4c*/ 	.word	0x0500005d


	//   ....[12]....
        /*0f50*/ 	.word	0x0500005d


	//   ....[13]....
        /*0f54*/ 	.word	0x0500005d


	//   ....[14]....
        /*0f58*/ 	.word	0x0500005d


	//   ....[15]....
        /*0f5c*/ 	.word	0x0500005d


	//   ....[16]....
        /*0f60*/ 	.word	0x0500005d


	//   ....[17]....
        /*0f64*/ 	.word	0x0500005d


	//   ....[18]....
        /*0f68*/ 	.word	0x0500005d


	//   ....[19]....
        /*0f6c*/ 	.word	0x0500005d


	//----- nvinfo : EIATTR_COOP_GROUP_INSTR_OFFSETS
	.align		4
.L_2207:
        /*0f70*/ 	.byte	0x04, 0x28
        /*0f72*/ 	.short	(.L_2209 - .L_2208)


	//   ....[0]....
.L_2208:
        /*0f74*/ 	.word	0x00004cd0


	//   ....[1]....
        /*0f78*/ 	.word	0x00004cf0


	//   ....[2]....
        /*0f7c*/ 	.word	0x00004d10


	//   ....[3]....
        /*0f80*/ 	.word	0x00004d30


	//   ....[4]....
        /*0f84*/ 	.word	0x00004d50


	//   ....[5]....
        /*0f88*/ 	.word	0x00004d70


	//   ....[6]....
        /*0f8c*/ 	.word	0x00004d90


	//   ....[7]....
        /*0f90*/ 	.word	0x00004db0


	//   ....[8]....
        /*0f94*/ 	.word	0x00004dc0


	//   ....[9]....
        /*0f98*/ 	.word	0x00004de0


	//   ....[10]....
        /*0f9c*/ 	.word	0x00011b50


	//   ....[11]....
        /*0fa0*/ 	.word	0x00011be0


	//   ....[12]....
        /*0fa4*/ 	.word	0x00011c40


	//   ....[13]....
        /*0fa8*/ 	.word	0x00011c90


	//   ....[14]....
        /*0fac*/ 	.word	0x00011cf0


	//   ....[15]....
        /*0fb0*/ 	.word	0x00011d40


	//   ....[16]....
        /*0fb4*/ 	.word	0x00011da0


	//   ....[17]....
        /*0fb8*/ 	.word	0x00011df0


	//   ....[18]....
        /*0fbc*/ 	.word	0x00011e50


	//   ....[19]....
        /*0fc0*/ 	.word	0x00011ea0


	//----- nvinfo : EIATTR_VRC_CTA_INIT_COUNT
	.align		4
.L_2209:
        /*0fc4*/ 	.byte	0x02, 0x4a
	.zero		1
	.zero		1


	//----- nvinfo : EIATTR_EXIT_INSTR_OFFSETS
	.align		4
        /*0fc8*/ 	.byte	0x04, 0x1c
        /*0fca*/ 	.short	(.L_2211 - .L_2210)


	//   ....[0]....
.L_2210:
        /*0fcc*/ 	.word	0x00011ae0


	//----- nvinfo : EIATTR_MAX_THREADS
	.align		4
.L_2211:
        /*0fd0*/ 	.byte	0x04, 0x05
        /*0fd2*/ 	.short	(.L_2213 - .L_2212)
.L_2212:
        /*0fd4*/ 	.word	0x00000080
        /*0fd8*/ 	.word	0x00000001
        /*0fdc*/ 	.word	0x00000001


	//----- nvinfo : EIATTR_CRS_STACK_SIZE
	.align		4
.L_2213:
        /*0fe0*/ 	.byte	0x04, 0x1e
        /*0fe2*/ 	.short	(.L_2215 - .L_2214)
.L_2214:
        /*0fe4*/ 	.word	0x00000000


	//----- nvinfo : EIATTR_CBANK_PARAM_SIZE
	.align		4
.L_2215:
        /*0fe8*/ 	.byte	0x03, 0x19
        /*0fea*/ 	.short	0x0128


	//----- nvinfo : EIATTR_PARAM_CBANK
	.align		4
        /*0fec*/ 	.byte	0x04, 0x0a
        /*0fee*/ 	.short	(.L_2217 - .L_2216)
	.align		4
.L_2216:
        /*0ff0*/ 	.word	index@(.nv.constant0._ZN10layer_norm31ln_parallel_residual_bwd_kernelINS_13Kernel_traitsI6__halfS2_fS2_fjLj1280ELj1ELj4ELj1ELj16ENS_18Kernel_traits_baseILj1280ES2_S2_fS2_fjLj128EEEEELb1ELb0ELb1EEEvNS_9BwdParamsE)
        /*0ff4*/ 	.short	0x0380
        /*0ff6*/ 	.short	0x0128


	//----- nvinfo : EIATTR_SW_WAR
	.align		4
.L_2217:
        /*0ff8*/ 	.byte	0x04, 0x36
        /*0ffa*/ 	.short	(.L_2219 - .L_2218)
.L_2218:
        /*0ffc*/ 	.word	0x00000008
.L_2219:


//--------------------- .nv.info._ZN10layer_norm22ln_bwd_finalize_kernelINS_22Kernel_traits_finalizeILj1280E6__halfS2_fS2_fjLb0ELj1024ELj4ENS_18Kernel_traits_baseILj1280ES2_S2_fS2_fjLj1024EEEEELb0ELb0EEEvNS_9BwdParamsE --------------------------
	.section	.nv.info._ZN10layer_norm22ln_bwd_finalize_kernelINS_22Kernel_traits_finalizeILj1280E6__halfS2_fS2_fjLb0ELj1024ELj4ENS_18Kernel_traits_baseILj1280ES2_S2_fS2_fjLj1024EEEEELb0ELb0EEEvNS_9BwdParamsE,"",@"SHT_CUDA_INFO"
	.sectionflags	@""
	.align	4


	//----- nvinfo : EIATTR_CUDA_API_VERSION
	.align		4
        /*0000*/ 	.byte	0x04, 0x37
        /*0002*/ 	.short	(.L_2221 - .L_2220)
.L_2220:
        /*0004*/ 	.word	0x00000082


	//----- nvinfo : EIATTR_KPARAM_INFO
	.align		4
.L_2221:
        /*0008*/ 	.byte	0x04, 0x17
        /*000a*/ 	.short	(.L_2223 - .L_2222)
.L_2222:
        /*000c*/ 	.word	0x00000000
        /*0010*/ 	.short	0x0000
        /*0012*/ 	.short	0x0000
        /*0014*/ 	.byte	0x00, 0xf0, 0xa1, 0x04


	//----- nvinfo : EIATTR_SPARSE_MMA_MASK
	.align		4
.L_2223:
        /*0018*/ 	.byte	0x03, 0x50
        /*001a*/ 	.short	0x0000


	//----- nvinfo : EIATTR_MAXREG_COUNT
	.align		4
        /*001c*/ 	.byte	0x03, 0x1b
        /*001e*/ 	.short	0x0040


	//----- nvinfo : EIATTR_NUM_BARRIERS
	.align		4
        /*0020*/ 	.byte	0x02, 0x4c
        /*0022*/ 	.byte	0x01
	.zero		1


	//----- nvinfo : EIATTR_MERCURY_ISA_VERSION
	.align		4
        /*0024*/ 	.byte	0x03, 0x5f
        /*0026*/ 	.short	0x0101


	//----- nvinfo : EIATTR_COOP_GROUP_MASK_REGIDS
	.align		4
        /*0028*/ 	.byte	0x04, 0x29
        /*002a*/ 	.short	(.L_2225 - .L_2224)


	//   ....[0]....
.L_2224:
        /*002c*/ 	.word	0xffffffff


	//   ....[1]....
        /*0030*/ 	.word	0xffffffff


	//   ....[2]....
        /*0034*/ 	.word	0xffffffff


	//   ....[3]....
        /*0038*/ 	.word	0xffffffff


	//   ....[4]....
        /*003c*/ 	.word	0xffffffff


	//   ....[5]....
        /*0040*/ 	.word	0xffffffff


	//   ....[6]....
        /*0044*/ 	.word	0xffffffff


	//   ....[7]....
        /*0048*/ 	.word	0xffffffff


	//   ....[8]....
        /*004c*/ 	.word	0xffffffff


	//   ....[9]....
        /*0050*/ 	.word	0xffffffff


	//----- nvinfo : EIATTR_COOP_GROUP_INSTR_OFFSETS
	.align		4
.L_2225:
        /*0054*/ 	.byte	0x04, 0x28
        /*0056*/ 	.short	(.L_2227 - .L_2226)


	//   ....[0]....
.L_2226:
        /*0058*/ 	.word	0x00001540


	//   ....[1]....
        /*005c*/ 	.word	0x00001550


	//   ....[2]....
        /*0060*/ 	.word	0x00001580


	//   ....[3]....
        /*0064*/ 	.word	0x00001590


	//   ....[4]....
        /*0068*/ 	.word	0x000015c0


	//   ....[5]....
        /*006c*/ 	.word	0x000015d0


	//   ....[6]....
        /*0070*/ 	.word	0x00001610


	//   ....[7]....
        /*0074*/ 	.word	0x00001630


	//   ....[8]....
        /*0078*/ 	.word	0x00001680


	//   ....[9]....
        /*007c*/ 	.word	0x00001690


	//----- nvinfo : EIATTR_VRC_CTA_INIT_COUNT
	.align		4
.L_2227:
        /*0080*/ 	.byte	0x02, 0x4a
	.zero		1
	.zero		1


	//----- nvinfo : EIATTR_EXIT_INSTR_OFFSETS
	.align		4
        /*0084*/ 	.byte	0x04, 0x1c
        /*0086*/ 	.short	(.L_2229 - .L_2228)


	//   ....[0]....
.L_2228:
        /*0088*/ 	.word	0x00000060


	//   ....[1]....
        /*008c*/ 	.word	0x000016f0


	//   ....[2]....
        /*0090*/ 	.word	0x00001720


	//   ....[3]....
        /*0094*/ 	.word	0x000017e0


	//----- nvinfo : EIATTR_MAX_THREADS
	.align		4
.L_2229:
        /*0098*/ 	.byte	0x04, 0x05
        /*009a*/ 	.short	(.L_2231 - .L_2230)
.L_2230:
        /*009c*/ 	.word	0x00000400
        /*00a0*/ 	.word	0x00000001
        /*00a4*/ 	.word	0x00000001


	//----- nvinfo : EIATTR_CRS_STACK_SIZE
	.align		4
.L_2231:
        /*00a8*/ 	.byte	0x04, 0x1e
        /*00aa*/ 	.short	(.L_2233 - .L_2232)
.L_2232:
        /*00ac*/ 	.word	0x00000000


	//----- nvinfo : EIATTR_CBANK_PARAM_SIZE
	.align		4
.L_2233:
        /*00b0*/ 	.byte	0x03, 0x19
        /*00b2*/ 	.short	0x0128


	//----- nvinfo : EIATTR_PARAM_CBANK
	.align		4
        /*00b4*/ 	.byte	0x04, 0x0a
        /*00b6*/ 	.short	(.L_2235 - .L_2234)
	.align		4
.L_2234:
        /*00b8*/ 	.word	index@(.nv.constant0._ZN10layer_norm22ln_bwd_finalize_kernelINS_22Kernel_traits_finalizeILj1280E6__halfS2_fS2_fjLb0ELj1024ELj4ENS_18Kernel_traits_baseILj1280ES2_S2_fS2_fjLj1024EEEEELb0ELb0EEEvNS_9BwdParamsE)
        /*00bc*/ 	.short	0x0380
        /*00be*/ 	.short	0x0128


	//----- nvinfo : EIATTR_SW_WAR
	.align		4
.L_2235:
        /*00c0*/ 	.byte	0x04, 0x36
        /*00c2*/ 	.short	(.L_2237 - .L_2236)
.L_2236:
        /*00c4*/ 	.word	0x00000008
.L_2237:


//--------------------- .nv.info._ZN10layer_norm40ln_parallel_residual_bwd_finalize_kernelINS_22Kernel_traits_finalizeILj1280E6__halfS2_fS2_fjLb0ELj1024ELj4ENS_18Kernel_traits_baseILj1280ES2_S2_fS2_fjLj1024EEEEELb0EEEvNS_9BwdParamsE --------------------------
	.section	.nv.info._ZN10layer_norm40ln_parallel_residual_bwd_finalize_kernelINS_22Kernel_traits_finalizeILj1280E6__halfS2_fS2_fjLb0ELj1024ELj4ENS_18Kernel_traits_baseILj1280ES2_S2_fS2_fjLj1024EEEEELb0EEEvNS_9BwdParamsE,"",@"SHT_CUDA_INFO"
	.sectionflags	@""
	.align	4


	//----- nvinfo : EIATTR_CUDA_API_VERSION
	.align		4
        /*0000*/ 	.byte	0x04, 0x37
        /*0002*/ 	.short	(.L_2239 - .L_2238)
.L_2238:
        /*0004*/ 	.word	0x00000082


	//----- nvinfo : EIATTR_KPARAM_INFO
	.align		4
.L_2239:
        /*0008*/ 	.byte	0x04, 0x17
        /*000a*/ 	.short	(.L_2241 - .L_2240)
.L_2240:
        /*000c*/ 	.word	0x00000000
        /*0010*/ 	.short	0x0000
        /*0012*/ 	.short	0x0000
        /*0014*/ 	.byte	0x00, 0xf0, 0xa1, 0x04


	//----- nvinfo : EIATTR_SPARSE_MMA_MASK
	.align		4
.L_2241:
        /*0018*/ 	.byte	0x03, 0x50
        /*001a*/ 	.short	0x0000


	//----- nvinfo : EIATTR_MAXREG_COUNT
	.align		4
        /*001c*/ 	.byte	0x03, 0x1b
        /*001e*/ 	.short	0x0040


	//----- nvinfo : EIATTR_NUM_BARRIERS
	.align		4
        /*0020*/ 	.byte	0x02, 0x4c
        /*0022*/ 	.byte	0x01
	.zero		1


	//----- nvinfo : EIATTR_MERCURY_ISA_VERSION
	.align		4
        /*0024*/ 	.byte	0x03, 0x5f
        /*0026*/ 	.short	0x0101


	//----- nvinfo : EIATTR_COOP_GROUP_MASK_REGIDS
	.align		4
        /*0028*/ 	.byte	0x04, 0x29
        /*002a*/ 	.short	(.L_2243 - .L_2242)


	//   ....[0]....
.L_2242:
        /*002c*/ 	.word	0xffffffff


	//   ....[1]....
        /*0030*/ 	.word	0xffffffff


	//   ....[2]....
        /*0034*/ 	.word	0xffffffff


	//   ....[3]....
        /*0038*/ 	.word	0xffffffff


	//   ....[4]....
        /*003c*/ 	.word	0xffffffff


	//   ....[5]....
        /*0040*/ 	.word	0xffffffff


	//   ....[6]....
        /*0044*/ 	.word	0xffffffff


	//   ....[7]....
        /*0048*/ 	.word	0xffffffff


	//   ....[8]....
        /*004c*/ 	.word	0xffffffff


	//   ....[9]....
        /*0050*/ 	.word	0xffffffff


	//   ....[10]....
        /*0054*/ 	.word	0xffffffff


	//   ....[11]....
        /*0058*/ 	.word	0xffffffff


	//   ....[12]....
        /*005c*/ 	.word	0xffffffff


	//   ....[13]....
        /*0060*/ 	.word	0xffffffff


	//   ....[14]....
        /*0064*/ 	.word	0xffffffff


	//   ....[15]....
        /*0068*/ 	.word	0xffffffff


	//   ....[16]....
        /*006c*/ 	.word	0xffffffff


	//   ....[17]....
        /*0070*/ 	.word	0xffffffff


	//   ....[18]....
        /*0074*/ 	.word	0xffffffff


	//   ....[19]....
        /*0078*/ 	.word	0xffffffff


	//----- nvinfo : EIATTR_COOP_GROUP_INSTR_OFFSETS
	.align		4
.L_2243:
        /*007c*/ 	.byte	0x04, 0x28
        /*007e*/ 	.short	(.L_2245 - .L_2244)


	//   ....[0]....
.L_2244:
        /*0080*/ 	.word	0x000013a0


	//   ....[1]....
        /*0084*/ 	.word	0x000013b0


	//   ....[2]....
        /*0088*/ 	.word	0x000013c0


	//   ....[3]....
        /*008c*/ 	.word	0x000013d0


	//   ....[4]....
        /*0090*/ 	.word	0x00001400


	//   ....[5]....
        /*0094*/ 	.word	0x00001430


	//   ....[6]....
        /*0098*/ 	.word	0x00001440


	//   ....[7]....
        /*009c*/ 	.word	0x00001450


	//   ....[8]....
        /*00a0*/ 	.word	0x00001470


	//   ....[9]....
        /*00a4*/ 	.word	0x000014b0


	//   ....[10]....
        /*00a8*/ 	.word	0x000014e0


	//   ....[11]....
        /*00ac*/ 	.word	0x000014f0


	//   ....[12]....
        /*00b0*/ 	.word	0x00001510


	//   ....[13]....
        /*00b4*/ 	.word	0x00001540


	//   ....[14]....
        /*00b8*/ 	.word	0x00001560


	//   ....[15]....
        /*00bc*/ 	.word	0x00001570


	//   ....[16]....
        /*00c0*/ 	.word	0x000015b0


	//   ....[17]....
        /*00c4*/ 	.word	0x000015e0


	//   ....[18]....
        /*00c8*/ 	.word	0x00001600


	//   ....[19]....
        /*00cc*/ 	.word	0x00001610


	//----- nvinfo : EIATTR_VRC_CTA_INIT_COUNT
	.align		4
.L_2245:
        /*00d0*/ 	.byte	0x02, 0x4a
	.zero		1
	.zero		1


	//----- nvinfo : EIATTR_EXIT_INSTR_OFFSETS
	.align		4
        /*00d4*/ 	.byte	0x04, 0x1c
        /*00d6*/ 	.short	(.L_2247 - .L_2246)


	//   ....[0]....
.L_2246:
        /*00d8*/ 	.word	0x00000060


	//   ....[1]....
        /*00dc*/ 	.word	0x000016c0


	//   ....[2]....
        /*00e0*/ 	.word	0x000016f0


	//   ....[3]....
        /*00e4*/ 	.word	0x00001850


	//----- nvinfo : EIATTR_MAX_THREADS
	.align		4
.L_2247:
        /*00e8*/ 	.byte	0x04, 0x05
        /*00ea*/ 	.short	(.L_2249 - .L_2248)
.L_2248:
        /*00ec*/ 	.word	0x00000400
        /*00f0*/ 	.word	0x00000001
        /*00f4*/ 	.word	0x00000001


	//----- nvinfo : EIATTR_CRS_STACK_SIZE
	.align		4
.L_2249:
        /*00f8*/ 	.byte	0x04, 0x1e
        /*00fa*/ 	.short	(.L_2251 - .L_2250)
.L_2250:
        /*00fc*/ 	.word	0x00000000


	//----- nvinfo : EIATTR_CBANK_PARAM_SIZE
	.align		4
.L_2251:
        /*0100*/ 	.byte	0x03, 0x19
        /*0102*/ 	.short	0x0128


	//----- nvinfo : EIATTR_PARAM_CBANK
	.align		4
        /*0104*/ 	.byte	0x04, 0x0a
        /*0106*/ 	.short	(.L_2253 - .L_2252)
	.align		4
.L_2252:
        /*0108*/ 	.word	index@(.nv.constant0._ZN10layer_norm40ln_parallel_residual_bwd_finalize_kernelINS_22Kernel_traits_finalizeILj1280E6__halfS2_fS2_fjLb0ELj1024ELj4ENS_18Kernel_traits_baseILj1280ES2_S2_fS2_fjLj1024EEEEELb0EEEvNS_9BwdParamsE)
        /*010c*/ 	.short	0x0380
        /*010e*/ 	.short	0x0128


	//----- nvinfo : EIATTR_SW_WAR
	.align		4
.L_2253:
        /*0110*/ 	.byte	0x04, 0x36
        /*0112*/ 	.short	(.L_2255 - .L_2254)
.L_2254:
        /*0114*/ 	.word	0x00000008
.L_2255:


//--------------------- .nv.info._ZN10layer_norm31ln_parallel_residual_bwd_kernelINS_13Kernel_traitsI6__halfS2_fS2_fjLj1280ELj1ELj4ELj1ELj16ENS_18Kernel_traits_baseILj1280ES2_S2_fS2_fjLj128EEEEELb1ELb1ELb0EEEvNS_9BwdParamsE --------------------------
	.section	.nv.info._ZN10layer_norm31ln_parallel_residual_bwd_kernelINS_13Kernel_traitsI6__halfS2_fS2_fjLj1280ELj1ELj4ELj1ELj16ENS_18Kernel_traits_baseILj1280ES2_S2_fS2_fjLj128EEEEELb1ELb1ELb0EEEvNS_9BwdParamsE,"",@"SHT_CUDA_INFO"
	.sectionflags	@""
	.align	4


	//----- nvinfo : EIATTR_CUDA_API_VERSION
	.align		4
        /*0000*/ 	.byte	0x04, 0x37
        /*0002*/ 	.short	(.L_2257 - .L_2256)
.L_2256:
        /*0004*/ 	.word	0x00000082


	//----- nvinfo : EIATTR_KPARAM_INFO
	.align		4
.L_2257:
        /*0008*/ 	.byte	0x04, 0x17
        /*000a*/ 	.short	(.L_2259 - .L_2258)
.L_2258:
        /*000c*/ 	.word	0x00000000
        /*0010*/ 	.short	0x0000
        /*0012*/ 	.short	0x0000
        /*0014*/ 	.byte	0x00, 0xf0, 0xa1, 0x04


	//----- nvinfo : EIATTR_SPARSE_MMA_MASK
	.align		4
.L_2259:
        /*0018*/ 	.byte	0x03, 0x50
        /*001a*/ 	.short	0x0000


	//----- nvinfo : EIATTR_MAXREG_COUNT
	.align		4
        /*001c*/ 	.byte	0x03, 0x1b
        /*001e*/ 	.short	0x00ff


	//----- nvinfo : EIATTR_NUM_BARRIERS
	.align		4
        /*0020*/ 	.byte	0x02, 0x4c
        /*0022*/ 	.byte	0x01
	.zero		1


	//----- nvinfo : EIATTR_ANNOTATIONS
	.align		4
        /*0024*/ 	.byte	0x04, 0x55
        /*0026*/ 	.short	(.L_2261 - .L_2260)


	//   ....[0]....
.L_2260:
        /* <DEDUP_REMOVED lines=53> */


	//----- nvinfo : EIATTR_MERCURY_ISA_VERSION
	.align		4
.L_2261:
        /*0360*/ 	.byte	0x03, 0x5f
        /*0362*/ 	.short	0x0101


	//----- nvinfo : EIATTR_COOP_GROUP_MASK_REGIDS
	.align		4
        /*0364*/ 	.byte	0x04, 0x29
        /*0366*/ 	.short	(.L_2263 - .L_2262)


	//   ....[0]....
.L_2262:
        /*0368*/ 	.word	0xffffffff


	//   ....[1]....
        /*036c*/ 	.word	0xffffffff


	//   ....[2]....
        /*0370*/ 	.word	0xffffffff


	//   ....[3]....
        /*0374*/ 	.word	0xffffffff


	//   ....[4]....
        /*0378*/ 	.word	0xffffffff


	//   ....[5]....
        /*037c*/ 	.word	0xffffffff


	//   ....[6]....
        /*0380*/ 	.word	0xffffffff


	//   ....[7]....
        /*0384*/ 	.word	0xffffffff


	//   ....[8]....
        /*0388*/ 	.word	0xffffffff


	//   ....[9]....
        /*038c*/ 	.word	0xffffffff


	//   ....[10]....
        /*0390*/ 	.word	0x0500007c


	//   ....[11]....
        /*0394*/ 	.word	0x0500007c


	//   ....[12]....
        /*0398*/ 	.word	0x0500007c


	//   ....[13]....
        /*039c*/ 	.word	0x0500007c


	//   ....[14]....
        /*03a0*/ 	.word	0x0500007c


	//   ....[15]....
        /*03a4*/ 	.word	0x0500007c


	//   ....[16]....
        /*03a8*/ 	.word	0x0500007c


	//   ....[17]....
        /*03ac*/ 	.word	0x0500007c


	//   ....[18]....
        /*03b0*/ 	.word	0x0500007c


	//   ....[19]....
        /*03b4*/ 	.word	0x0500007c


	//----- nvinfo : EIATTR_COOP_GROUP_INSTR_OFFSETS
	.align		4
.L_2263:
        /*03b8*/ 	.byte	0x04, 0x28
        /*03ba*/ 	.short	(.L_2265 - .L_2264)


	//   ....[0]....
.L_2264:
        /*03bc*/ 	.word	0x00002c10


	//   ....[1]....
        /*03c0*/ 	.word	0x00002c30


	//   ....[2]....
        /*03c4*/ 	.word	0x00002c50


	//   ....[3]....
        /*03c8*/ 	.word	0x00002c70


	//   ....[4]....
        /*03cc*/ 	.word	0x00002c90


	//   ....[5]....
        /*03d0*/ 	.word	0x00002cb0


	//   ....[6]....
        /*03d4*/ 	.word	0x00002cd0


	//   ....[7]....
        /*03d8*/ 	.word	0x00002cf0


	//   ....[8]....
        /*03dc*/ 	.word	0x00002d00


	//   ....[9]....
        /*03e0*/ 	.word	0x00002d20


	//   ....[10]....
        /*03e4*/ 	.word	0x0000f0b0


	//   ....[11]....
        /*03e8*/ 	.word	0x0000f150


	//   ....[12]....
        /*03ec*/ 	.word	0x0000f1d0


	//   ....[13]....
        /*03f0*/ 	.word	0x0000f240


	//   ....[14]....
        /*03f4*/ 	.word	0x0000f2c0


	//   ....[15]....
        /*03f8*/ 	.word	0x0000f330


	//   ....[16]....
        /*03fc*/ 	.word	0x0000f3b0


	//   ....[17]....
        /*0400*/ 	.word	0x0000f420


	//   ....[18]....
        /*0404*/ 	.word	0x0000f4a0


	//   ....[19]....
        /*0408*/ 	.word	0x0000f4f0


	//----- nvinfo : EIATTR_VRC_CTA_INIT_COUNT
	.align		4
.L_2265:
        /*040c*/ 	.byte	0x02, 0x4a
	.zero		1
	.zero		1


	//----- nvinfo : EIATTR_EXIT_INSTR_OFFSETS
	.align		4
        /*0410*/ 	.byte	0x04, 0x1c
        /*0412*/ 	.short	(.L_2267 - .L_2266)


	//   ....[0]....
.L_2266:
        /*0414*/ 	.word	0x0000f010


	//   ....[1]....
        /*0418*/ 	.word	0x0000f040


	//----- nvinfo : EIATTR_MAX_THREADS
	.align		4
.L_2267:
        /*041c*/ 	.byte	0x04, 0x05
        /*041e*/ 	.short	(.L_2269 - .L_2268)
.L_2268:
        /*0420*/ 	.word	0x00000080
        /*0424*/ 	.word	0x00000001
        /*0428*/ 	.word	0x00000001


	//----- nvinfo : EIATTR_CRS_STACK_SIZE
	.align		4
.L_2269:
        /*042c*/ 	.byte	0x04, 0x1e
        /*042e*/ 	.short	(.L_2271 - .L_2270)
.L_2270:
        /*0430*/ 	.word	0x00000000


	//----- nvinfo : EIATTR_CBANK_PARAM_SIZE
	.align		4
.L_2271:
        /*0434*/ 	.byte	0x03, 0x19
        /*0436*/ 	.short	0x0128


	//----- nvinfo : EIATTR_PARAM_CBANK
	.align		4
        /*0438*/ 	.byte	0x04, 0x0a
        /*043a*/ 	.short	(.L_2273 - .L_2272)
	.align		4
.L_2272:
        /*043c*/ 	.word	index@(.nv.constant0._ZN10layer_norm31ln_parallel_residual_bwd_kernelINS_13Kernel_traitsI6__halfS2_fS2_fjLj1280ELj1ELj4ELj1ELj16ENS_18Kernel_traits_baseILj1280ES2_S2_fS2_fjLj128EEEEELb1ELb1ELb0EEEvNS_9BwdParamsE)
        /*0440*/ 	.short	0x0380
        /*0442*/ 	.short	0x0128


	//----- nvinfo : EIATTR_SW_WAR
	.align		4
.L_2273:
        /*0444*/ 	.byte	0x04, 0x36
        /*0446*/ 	.short	(.L_2275 - .L_2274)
.L_2274:
        /*0448*/ 	.word	0x00000008
.L_2275:


//--------------------- .nv.info._ZN10layer_norm22ln_bwd_finalize_kernelINS_22Kernel_traits_finalizeILj1280E6__halfS2_fS2_fjLb0ELj1024ELj4ENS_18Kernel_traits_baseILj1280ES2_S2_fS2_fjLj1024EEEEELb0ELb1EEEvNS_9BwdParamsE --------------------------
	.section	.nv.info._ZN10layer_norm22ln_bwd_finalize_kernelINS_22Kernel_traits_finalizeILj1280E6__halfS2_fS2_fjLb0ELj1024ELj4ENS_18Kernel_traits_baseILj1280ES2_S2_fS2_fjLj1024EEEEELb0ELb1EEEvNS_9BwdParamsE,"",@"SHT_CUDA_INFO"
	.sectionflags	@""
	.align	4


	//----- nvinfo : EIATTR_CUDA_API_VERSION
	.align		4
        /*0000*/ 	.byte	0x04, 0x37
        /*0002*/ 	.short	(.L_2277 - .L_2276)
.L_2276:
        /*0004*/ 	.word	0x00000082


	//----- nvinfo : EIATTR_KPARAM_INFO
	.align		4
.L_2277:
        /*0008*/ 	.byte	0x04, 0x17
        /*000a*/ 	.short	(.L_2279 - .L_2278)
.L_2278:
        /*000c*/ 	.word	0x00000000
        /*0010*/ 	.short	0x0000
        /*0012*/ 	.short	0x0000
        /*0014*/ 	.byte	0x00, 0xf0, 0xa1, 0x04


	//----- nvinfo : EIATTR_SPARSE_MMA_MASK
	.align		4
.L_2279:
        /*0018*/ 	.byte	0x03, 0x50
        /*001a*/ 	.short	0x0000


	//----- nvinfo : EIATTR_MAXREG_COUNT
	.align		4
        /*001c*/ 	.byte	0x03, 0x1b
        /*001e*/ 	.short	0x0040


	//----- nvinfo : EIATTR_NUM_BARRIERS
	.align		4
        /*0020*/ 	.byte	0x02, 0x4c
        /*0022*/ 	.byte	0x01
	.zero		1


	//----- nvinfo : EIATTR_MERCURY_ISA_VERSION
	.align		4
        /*0024*/ 	.byte	0x03, 0x5f
        /*0026*/ 	.short	0x0101


	//----- nvinfo : EIATTR_COOP_GROUP_MASK_REGIDS
	.align		4
        /*0028*/ 	.byte	0x04, 0x29
        /*002a*/ 	.short	(.L_2281 - .L_2280)


	//   ....[0]....
.L_2280:
        /*002c*/ 	.word	0xffffffff


	//   ....[1]....
        /*0030*/ 	.word	0xffffffff


	//   ....[2]....
        /*0034*/ 	.word	0xffffffff


	//   ....[3]....
        /*0038*/ 	.word	0xffffffff


	//   ....[4]....
        /*003c*/ 	.word	0xffffffff


	//   ....[5]....
        /*0040*/ 	.word	0xffffffff


	//   ....[6]....
        /*0044*/ 	.word	0xffffffff


	//   ....[7]....
        /*0048*/ 	.word	0xffffffff


	//   ....[8]....
        /*004c*/ 	.word	0xffffffff


	//   ....[9]....
        /*0050*/ 	.word	0xffffffff


	//----- nvinfo : EIATTR_COOP_GROUP_INSTR_OFFSETS
	.align		4
.L_2281:
        /*0054*/ 	.byte	0x04, 0x28
        /*0056*/ 	.short	(.L_2283 - .L_2282)


	//   ....[0]....
.L_2282:
        /*0058*/ 	.word	0x00001560


	//   ....[1]....
        /*005c*/ 	.word	0x00001570


	//   ....[2]....
        /*0060*/ 	.word	0x000015a0


	//   ....[3]....
        /*0064*/ 	.word	0x000015b0


	//   ....[4]....
        /*0068*/ 	.word	0x000015e0


	//   ....[5]....
        /*006c*/ 	.word	0x000015f0


	//   ....[6]....
        /*0070*/ 	.word	0x00001620


	//   ....[7]....
        /*0074*/ 	.word	0x00001640


	//   ....[8]....
        /*0078*/ 	.word	0x00001670


	//   ....[9]....
        /*007c*/ 	.word	0x00001680


	//----- nvinfo : EIATTR_VRC_CTA_INIT_COUNT
	.align		4
.L_2283:
        /*0080*/ 	.byte	0x02, 0x4a
	.zero		1
	.zero		1


	//----- nvinfo : EIATTR_EXIT_INSTR_OFFSETS
	.align		4
        /*0084*/ 	.byte	0x04, 0x1c
        /*0086*/ 	.short	(.L_2285 - .L_2284)


	//   ....[0]....
.L_2284:
        /*0088*/ 	.word	0x00000060


	//   ....[1]....
        /*008c*/ 	.word	0x000016e0


	//   ....[2]....
        /*0090*/ 	.word	0x000017d0


	//----- nvinfo : EIATTR_MAX_THREADS
	.align		4
.L_2285:
        /*0094*/ 	.byte	0x04, 0x05
        /*0096*/ 	.short	(.L_2287 - .L_2286)
.L_2286:
        /*0098*/ 	.word	0x00000400
        /*009c*/ 	.word	0x00000001
        /*00a0*/ 	.word	0x00000001


	//----- nvinfo : EIATTR_CRS_STACK_SIZE
	.align		4
.L_2287:
        /*00a4*/ 	.byte	0x04, 0x1e
        /*00a6*/ 	.short	(.L_2289 - .L_2288)
.L_2288:
        /*00a8*/ 	.word	0x00000000


	//----- nvinfo : EIATTR_CBANK_PARAM_SIZE
	.align		4
.L_2289:
        /*00ac*/ 	.byte	0x03, 0x19
        /*00ae*/ 	.short	0x0128


	//----- nvinfo : EIATTR_PARAM_CBANK
	.align		4
        /*00b0*/ 	.byte	0x04, 0x0a
        /*00b2*/ 	.short	(.L_2291 - .L_2290)
	.align		4
.L_2290:
        /*00b4*/ 	.word	index@(.nv.constant0._ZN10layer_norm22ln_bwd_finalize_kernelINS_22Kernel_traits_finalizeILj1280E6__halfS2_fS2_fjLb0ELj1024ELj4ENS_18Kernel_traits_baseILj1280ES2_S2_fS2_fjLj1024EEEEELb0ELb1EEEvNS_9BwdParamsE)
        /*00b8*/ 	.short	0x0380
        /*00ba*/ 	.short	0x0128


	//----- nvinfo : EIATTR_SW_WAR
	.align		4
.L_2291:
        /*00bc*/ 	.byte	0x04, 0x36
        /*00be*/ 	.short	(.L_2293 - .L_2292)
.L_2292:
        /*00c0*/ 	.word	0x00000008
.L_2293:


//--------------------- .nv.info._ZN10layer_norm40ln_parallel_residual_bwd_finalize_kernelINS_22Kernel_traits_finalizeILj1280E6__halfS2_fS2_fjLb0ELj1024ELj4ENS_18Kernel_traits_baseILj1280ES2_S2_fS2_fjLj1024EEEEELb1EEEvNS_9BwdParamsE --------------------------
	.section	.nv.info._ZN10layer_norm40ln_parallel_residual_bwd_finalize_kernelINS_22Kernel_traits_finalizeILj1280E6__halfS2_fS2_fjLb0ELj1024ELj4ENS_18Kernel_traits_baseILj1280ES2_S2_fS2_fjLj1024EEEEELb1EEEvNS_9BwdParamsE,"",@"SHT_CUDA_INFO"
	.sectionflags	@""
	.align	4


	//----- nvinfo : EIATTR_CUDA_API_VERSION
	.align		4
        /*0000*/ 	.byte	0x04, 0x37
        /*0002*/ 	.short	(.L_2295 - .L_2294)
.L_2294:
        /*0004*/ 	.word	0x00000082


	//----- nvinfo : EIATTR_KPARAM_INFO
	.align		4
.L_2295:
        /*0008*/ 	.byte	0x04, 0x17
        /*000a*/ 	.short	(.L_2297 - .L_2296)
.L_2296:
        /*000c*/ 	.word	0x00000000
        /*0010*/ 	.short	0x0000
        /*0012*/ 	.short	0x0000
        /*0014*/ 	.byte	0x00, 0xf0, 0xa1, 0x04


	//----- nvinfo : EIATTR_SPARSE_MMA_MASK
	.align		4
.L_2297:
        /*0018*/ 	.byte	0x03, 0x50
        /*001a*/ 	.short	0x0000


	//----- nvinfo : EIATTR_MAXREG_COUNT
	.align		4
        /*001c*/ 	.byte	0x03, 0x1b
        /*001e*/ 	.short	0x0040


	//----- nvinfo : EIATTR_NUM_BARRIERS
	.align		4
        /*0020*/ 	.byte	0x02, 0x4c
        /*0022*/ 	.byte	0x01
	.zero		1


	//----- nvinfo : EIATTR_MERCURY_ISA_VERSION
	.align		4
        /*0024*/ 	.byte	0x03, 0x5f
        /*0026*/ 	.short	0x0101


	//----- nvinfo : EIATTR_COOP_GROUP_MASK_REGIDS
	.align		4
        /*0028*/ 	.byte	0x04, 0x29
        /*002a*/ 	.short	(.L_2299 - .L_2298)


	//   ....[0]....
.L_2298:
        /*002c*/ 	.word	0xffffffff


	//   ....[1]....
        /*0030*/ 	.word	0xffffffff


	//   ....[2]....
        /*0034*/ 	.word	0xffffffff


	//   ....[3]....
        /*0038*/ 	.word	0xffffffff


	//   ....[4]....
        /*003c*/ 	.word	0xffffffff


	//   ....[5]....
        /*0040*/ 	.word	0xffffffff


	//   ....[6]....
        /*0044*/ 	.word	0xffffffff


	//   ....[7]....
        /*0048*/ 	.word	0xffffffff


	//   ....[8]....
        /*004c*/ 	.word	0xffffffff


	//   ....[9]....
        /*0050*/ 	.word	0xffffffff


	//   ....[10]....
        /*0054*/ 	.word	0xffffffff


	//   ....[11]....
        /*0058*/ 	.word	0xffffffff


	//   ....[12]....
        /*005c*/ 	.word	0xffffffff


	//   ....[13]....
        /*0060*/ 	.word	0xffffffff


	//   ....[14]....
        /*0064*/ 	.word	0xffffffff


	//   ....[15]....
        /*0068*/ 	.word	0xffffffff


	//   ....[16]....
        /*006c*/ 	.word	0xffffffff


	//   ....[17]....
        /*0070*/ 	.word	0xffffffff


	//   ....[18]....
        /*0074*/ 	.word	0xffffffff


	//   ....[19]....
        /*0078*/ 	.word	0xffffffff


	//----- nvinfo : EIATTR_COOP_GROUP_INSTR_OFFSETS
	.align		4
.L_2299:
        /*007c*/ 	.byte	0x04, 0x28
        /*007e*/ 	.short	(.L_2301 - .L_2300)


	//   ....[0]....
.L_2300:
        /*0080*/ 	.word	0x000013e0


	//   ....[1]....
        /*0084*/ 	.word	0x000013f0


	//   ....[2]....
        /*0088*/ 	.word	0x00001400


	//   ....[3]....
        /*008c*/ 	.word	0x00001410


	//   ....[4]....
        /*0090*/ 	.word	0x00001450


	//   ....[5]....
        /*0094*/ 	.word	0x00001470


	//   ....[6]....
        /*0098*/ 	.word	0x00001480


	//   ....[7]....
        /*009c*/ 	.word	0x00001490


	//   ....[8]....
        /*00a0*/ 	.word	0x000014d0


	//   ....[9]....
        /*00a4*/ 	.word	0x000014f0


	//   ....[10]....
        /*00a8*/ 	.word	0x00001500


	//   ....[11]....
        /*00ac*/ 	.word	0x00001510


	//   ....[12]....
        /*00b0*/ 	.word	0x00001540


	//   ....[13]....
        /*00b4*/ 	.word	0x00001560


	//   ....[14]....
        /*00b8*/ 	.word	0x00001580


	//   ....[15]....
        /*00bc*/ 	.word	0x00001590


	//   ....[16]....
        /*00c0*/ 	.word	0x000015c0


	//   ....[17]....
        /*00c4*/ 	.word	0x000015e0


	//   ....[18]....
        /*00c8*/ 	.word	0x00001600


	//   ....[19]....
        /*00cc*/ 	.word	0x00001610


	//----- nvinfo : EIATTR_VRC_CTA_INIT_COUNT
	.align		4
.L_2301:
        /*00d0*/ 	.byte	0x02, 0x4a
	.zero		1
	.zero		1


	//----- nvinfo : EIATTR_EXIT_INSTR_OFFSETS
	.align		4
        /*00d4*/ 	.byte	0x04, 0x1c
        /*00d6*/ 	.short	(.L_2303 - .L_2302)


	//   ....[0]....
.L_2302:
        /*00d8*/ 	.word	0x00000060


	//   ....[1]....
        /*00dc*/ 	.word	0x000016b0


	//   ....[2]....
        /*00e0*/ 	.word	0x00001840


	//----- nvinfo : EIATTR_MAX_THREADS
	.align		4
.L_2303:
        /*00e4*/ 	.byte	0x04, 0x05
        /*00e6*/ 	.short	(.L_2305 - .L_2304)
.L_2304:
        /*00e8*/ 	.word	0x00000400
        /*00ec*/ 	.word	0x00000001
        /*00f0*/ 	.word	0x00000001


	//----- nvinfo : EIATTR_CRS_STACK_SIZE
	.align		4
.L_2305:
        /*00f4*/ 	.byte	0x04, 0x1e
        /*00f6*/ 	.short	(.L_2307 - .L_2306)
.L_2306:
        /*00f8*/ 	.word	0x00000000


	//----- nvinfo : EIATTR_CBANK_PARAM_SIZE
	.align		4
.L_2307:
        /*00fc*/ 	.byte	0x03, 0x19
        /*00fe*/ 	.short	0x0128


	//----- nvinfo : EIATTR_PARAM_CBANK
	.align		4
        /*0100*/ 	.byte	0x04, 0x0a
        /*0102*/ 	.short	(.L_2309 - .L_2308)
	.align		4
.L_2308:
        /*0104*/ 	.word	index@(.nv.constant0._ZN10layer_norm40ln_parallel_residual_bwd_finalize_kernelINS_22Kernel_traits_finalizeILj1280E6__halfS2_fS2_fjLb0ELj1024ELj4ENS_18Kernel_traits_baseILj1280ES2_S2_fS2_fjLj1024EEEEELb1EEEvNS_9BwdParamsE)
        /*0108*/ 	.short	0x0380
        /*010a*/ 	.short	0x0128


	//----- nvinfo : EIATTR_SW_WAR
	.align		4
.L_2309:
        /*010c*/ 	.byte	0x04, 0x36
        /*010e*/ 	.short	(.L_2311 - .L_2310)
.L_2310:
        /*0110*/ 	.word	0x00000008
.L_2311:


//--------------------- .nv.info._ZN10layer_norm31ln_parallel_residual_bwd_kernelINS_13Kernel_traitsI6__halfS2_fS2_fjLj1280ELj1ELj4ELj1ELj16ENS_18Kernel_traits_baseILj1280ES2_S2_fS2_fjLj128EEEEELb1ELb1ELb1EEEvNS_9BwdParamsE --------------------------
	.section	.nv.info._ZN10layer_norm31ln_parallel_residual_bwd_kernelINS_13Kernel_traitsI6__halfS2_fS2_fjLj1280ELj1ELj4ELj1ELj16ENS_18Kernel_traits_baseILj1280ES2_S2_fS2_fjLj128EEEEELb1ELb1ELb1EEEvNS_9BwdParamsE,"",@"SHT_CUDA_INFO"
	.sectionflags	@""
	.align	4


	//----- nvinfo : EIATTR_CUDA_API_VERSION
	.align		4
        /*0000*/ 	.byte	0x04, 0x37
        /*0002*/ 	.short	(.L_2313 - .L_2312)
.L_2312:
        /*0004*/ 	.word	0x00000082


	//----- nvinfo : EIATTR_KPARAM_INFO
	.align		4
.L_2313:
        /*0008*/ 	.byte	0x04, 0x17
        /*000a*/ 	.short	(.L_2315 - .L_2314)
.L_2314:
        /*000c*/ 	.word	0x00000000
        /*0010*/ 	.short	0x0000
        /*0012*/ 	.short	0x0000
        /*0014*/ 	.byte	0x00, 0xf0, 0xa1, 0x04


	//----- nvinfo : EIATTR_SPARSE_MMA_MASK
	.align		4
.L_2315:
        /*0018*/ 	.byte	0x03, 0x50
        /*001a*/ 	.short	0x0000


	//----- nvinfo : EIATTR_MAXREG_COUNT
	.align		4
        /*001c*/ 	.byte	0x03, 0x1b
        /*001e*/ 	.short	0x00ff


	//----- nvinfo : EIATTR_NUM_BARRIERS
	.align		4
        /*0020*/ 	.byte	0x02, 0x4c
        /*0022*/ 	.byte	0x01
	.zero		1


	//----- nvinfo : EIATTR_ANNOTATIONS
	.align		4
        /*0024*/ 	.byte	0x04, 0x55
        /*0026*/ 	.short	(.L_2317 - .L_2316)


	//   ....[0]....
.L_2316:
        /* <DEDUP_REMOVED lines=58> */


	//----- nvinfo : EIATTR_MERCURY_ISA_VERSION
	.align		4
.L_2317:
        /*03b0*/ 	.byte	0x03, 0x5f
        /*03b2*/ 	.short	0x0101


	//----- nvinfo : EIATTR_COOP_GROUP_MASK_REGIDS
	.align		4
        /*03b4*/ 	.byte	0x04, 0x29
        /*03b6*/ 	.short	(.L_2319 - .L_2318)


	//   ....[0]....
.L_2318:
        /*03b8*/ 	.word	0xffffffff


	//   ....[1]....
        /*03bc*/ 	.word	0xffffffff


	//   ....[2]....
        /*03c0*/ 	.word	0xffffffff


	//   ....[3]....
        /*03c4*/ 	.word	0xffffffff


	//   ....[4]....
        /*03c8*/ 	.word	0xffffffff


	//   ....[5]....
        /*03cc*/ 	.word	0xffffffff


	//   ....[6]....
        /*03d0*/ 	.word	0xffffffff


	//   ....[7]....
        /*03d4*/ 	.word	0xffffffff


	//   ....[8]....
        /*03d8*/ 	.word	0xffffffff


	//   ....[9]....
        /*03dc*/ 	.word	0xffffffff


	//   ....[10]....
        /*03e0*/ 	.word	0x05000075


	//   ....[11]....
        /*03e4*/ 	.word	0x05000075


	//   ....[12]....
        /*03e8*/ 	.word	0x05000075


	//   ....[13]....
        /*03ec*/ 	.word	0x05000075


	//   ....[14]....
        /*03f0*/ 	.word	0x05000075


	//   ....[15]....
        /*03f4*/ 	.word	0x05000075


	//   ....[16]....
        /*03f8*/ 	.word	0x05000075


	//   ....[17]....
        /*03fc*/ 	.word	0x05000075


	//   ....[18]....
        /*0400*/ 	.word	0x05000075


	//   ....[19]....
        /*0404*/ 	.word	0x05000075


	//----- nvinfo : EIATTR_COOP_GROUP_INSTR_OFFSETS
	.align		4
.L_2319:
        /*0408*/ 	.byte	0x04, 0x28
        /*040a*/ 	.short	(.L_2321 - .L_2320)


	//   ....[0]....
.L_2320:
        /*040c*/ 	.word	0x00002a20


	//   ....[1]....
        /*0410*/ 	.word	0x00002a40


	//   ....[2]....
        /*0414*/ 	.word	0x00002a60


	//   ....[3]....
        /*0418*/ 	.word	0x00002a80


	//   ....[4]....
        /*041c*/ 	.word	0x00002aa0


	//   ....[5]....
        /*0420*/ 	.word	0x00002ac0


	//   ....[6]....
        /*0424*/ 	.word	0x00002ae0


	//   ....[7]....
        /*0428*/ 	.word	0x00002b00


	//   ....[8]....
        /*042c*/ 	.word	0x00002b10


	//   ....[9]....
        /*0430*/ 	.word	0x00002b30


	//   ....[10]....
        /*0434*/ 	.word	0x0000e6d0


	//   ....[11]....
        /*0438*/ 	.word	0x0000e760


	//   ....[12]....
        /*043c*/ 	.word	0x0000e7c0


	//   ....[13]....
        /*0440*/ 	.word	0x0000e810


	//   ....[14]....
        /*0444*/ 	.word	0x0000e870


	//   ....[15]....
        /*0448*/ 	.word	0x0000e8c0


	//   ....[16]....
        /*044c*/ 	.word	0x0000e920


	//   ....[17]....
        /*0450*/ 	.word	0x0000e970


	//   ....[18]....
        /*0454*/ 	.word	0x0000e9d0


	//   ....[19]....
        /*0458*/ 	.word	0x0000ea20


	//----- nvinfo : EIATTR_VRC_CTA_INIT_COUNT
	.align		4
.L_2321:
        /*045c*/ 	.byte	0x02, 0x4a
	.zero		1
	.zero		1


	//----- nvinfo : EIATTR_EXIT_INSTR_OFFSETS
	.align		4
        /*0460*/ 	.byte	0x04, 0x1c
        /*0462*/ 	.short	(.L_2323 - .L_2322)


	//   ....[0]....
.L_2322:
        /*0464*/ 	.word	0x0000e660


	//----- nvinfo : EIATTR_MAX_THREADS
	.align		4
.L_2323:
        /*0468*/ 	.byte	0x04, 0x05
        /*046a*/ 	.short	(.L_2325 - .L_2324)
.L_2324:
        /*046c*/ 	.word	0x00000080
        /*0470*/ 	.word	0x00000001
        /*0474*/ 	.word	0x00000001


	//----- nvinfo : EIATTR_CRS_STACK_SIZE
	.align		4
.L_2325:
        /*0478*/ 	.byte	0x04, 0x1e
        /*047a*/ 	.short	(.L_2327 - .L_2326)
.L_2326:
        /*047c*/ 	.word	0x00000000


	//----- nvinfo : EIATTR_CBANK_PARAM_SIZE
	.align		4
.L_2327:
        /*0480*/ 	.byte	0x03, 0x19
        /*0482*/ 	.short	0x0128


	//----- nvinfo : EIATTR_PARAM_CBANK
	.align		4
        /*0484*/ 	.byte	0x04, 0x0a
        /*0486*/ 	.short	(.L_2329 - .L_2328)
	.align		4
.L_2328:
        /*0488*/ 	.word	index@(.nv.constant0._ZN10layer_norm31ln_parallel_residual_bwd_kernelINS_13Kernel_traitsI6__halfS2_fS2_fjLj1280ELj1ELj4ELj1ELj16ENS_18Kernel_traits_baseILj1280ES2_S2_fS2_fjLj128EEEEELb1ELb1ELb1EEEvNS_9BwdParamsE)
        /*048c*/ 	.short	0x0380
        /*048e*/ 	.short	0x0128


	//----- nvinfo : EIATTR_SW_WAR
	.align		4
.L_2329:
        /*0490*/ 	.byte	0x04, 0x36
        /*0492*/ 	.short	(.L_2331 - .L_2330)
.L_2330:
        /*0494*/ 	.word	0x00000008
.L_2331:


//--------------------- .nv.info._ZN10layer_norm31ln_parallel_residual_bwd_kernelINS_13Kernel_traitsIf6__halffS2_fjLj1280ELj1ELj4ELj1ELj16ENS_18Kernel_traits_baseILj1280EfS2_fS2_fjLj128EEEEELb0ELb0ELb0EEEvNS_9BwdParamsE --------------------------
	.section	.nv.info._ZN10layer_norm31ln_parallel_residual_bwd_kernelINS_13Kernel_traitsIf6__halffS2_fjLj1280ELj1ELj4ELj1ELj16ENS_18Kernel_traits_baseILj1280EfS2_fS2_fjLj128EEEEELb0ELb0ELb0EEEvNS_9BwdParamsE,"",@"SHT_CUDA_INFO"
	.sectionflags	@""
	.align	4


	//----- nvinfo : EIATTR_CUDA_API_VERSION
	.align		4
        /*0000*/ 	.byte	0x04, 0x37
        /*0002*/ 	.short	(.L_2333 - .L_2332)
.L_2332:
        /*0004*/ 	.word	0x00000082


	//----- nvinfo : EIATTR_KPARAM_INFO
	.align		4
.L_2333:
        /*0008*/ 	.byte	0x04, 0x17
        /*000a*/ 	.short	(.L_2335 - .L_2334)
.L_2334:
        /*000c*/ 	.word	0x00000000
        /*0010*/ 	.short	0x0000
        /*0012*/ 	.short	0x0000
        /*0014*/ 	.byte	0x00, 0xf0, 0xa1, 0x04


	//----- nvinfo : EIATTR_SPARSE_MMA_MASK
	.align		4
.L_2335:
        /*0018*/ 	.byte	0x03, 0x50
        /*001a*/ 	.short	0x0000


	//----- nvinfo : EIATTR_MAXREG_COUNT
	.align		4
        /*001c*/ 	.byte	0x03, 0x1b
        /*001e*/ 	.short	0x00ff


	//----- nvinfo : EIATTR_NUM_BARRIERS
	.align		4
        /*0020*/ 	.byte	0x02, 0x4c
        /*0022*/ 	.byte	0x01
	.zero		1


	//----- nvinfo : EIATTR_ANNOTATIONS
	.align		4
        /*0024*/ 	.byte	0x04, 0x55
        /*0026*/ 	.short	(.L_2337 - .L_2336)


	//   ....[0]....
.L_2336:
        /* <DEDUP_REMOVED lines=250> */


	//----- nvinfo : EIATTR_MERCURY_ISA_VERSION
	.align		4
.L_2337:
        /*0fb0*/ 	.byte	0x03, 0x5f
        /*0fb2*/ 	.short	0x0101


	//----- nvinfo : EIATTR_COOP_GROUP_MASK_REGIDS
	.align		4
        /*0fb4*/ 	.byte	0x04, 0x29
        /*0fb6*/ 	.short	(.L_2339 - .L_2338)


	//   ....[0]....
.L_2338:
        /*0fb8*/ 	.word	0xffffffff


	//   ....[1]....
        /*0fbc*/ 	.word	0xffffffff


	//   ....[2]....
        /*0fc0*/ 	.word	0xffffffff


	//   ....[3]....
        /*0fc4*/ 	.word	0xffffffff


	//   ....[4]....
        /*0fc8*/ 	.word	0xffffffff


	//   ....[5]....
        /*0fcc*/ 	.word	0xffffffff


	//   ....[6]....
        /*0fd0*/ 	.word	0xffffffff


	//   ....[7]....
        /*0fd4*/ 	.word	0xffffffff


	//   ....[8]....
        /*0fd8*/ 	.word	0xffffffff


	//   ....[9]....
        /*0fdc*/ 	.word	0xffffffff


	//   ....[10]....
        /*0fe0*/ 	.word	0x0500007c


	//   ....[11]....
        /*0fe4*/ 	.word	0x0500007c


	//   ....[12]....
        /*0fe8*/ 	.word	0x0500007c


	//   ....[13]....
        /*0fec*/ 	.word	0x0500007c


	//   ....[14]....
        /*0ff0*/ 	.word	0x0500007c


	//   ....[15]....
        /*0ff4*/ 	.word	0x0500007c


	//   ....[16]....
        /*0ff8*/ 	.word	0x0500007c


	//   ....[17]....
        /*0ffc*/ 	.word	0x0500007c


	//   ....[18]....
        /*1000*/ 	.word	0x0500007c


	//   ....[19]....
        /*1004*/ 	.word	0x0500007c


	//----- nvinfo : EIATTR_COOP_GROUP_INSTR_OFFSETS
	.align		4
.L_2339:
        /*1008*/ 	.byte	0x04, 0x28
        /*100a*/ 	.short	(.L_2341 - .L_2340)


	//   ....[0]....
.L_2340:
        /*100c*/ 	.word	0x00004ba0


	//   ....[1]....
        /*1010*/ 	.word	0x00004bc0


	//   ....[2]....
        /*1014*/ 	.word	0x00004be0


	//   ....[3]....
        /*1018*/ 	.word	0x00004c00


	//   ....[4]....
        /*101c*/ 	.word	0x00004c20


	//   ....[5]....
        /*1020*/ 	.word	0x00004c40


	//   ....[6]....
        /*1024*/ 	.word	0x00004c60


	//   ....[7]....
        /*1028*/ 	.word	0x00004c80


	//   ....[8]....
        /*102c*/ 	.word	0x00004c90


	//   ....[9]....
        /*1030*/ 	.word	0x00004cb0


	//   ....[10]....
        /*1034*/ 	.word	0x0000d2c0


	//   ....[11]....
        /*1038*/ 	.word	0x0000d360


	//   ....[12]....
        /*103c*/ 	.word	0x0000d3e0


	//   ....[13]....
        /*1040*/ 	.word	0x0000d450


	//   ....[14]....
        /*1044*/ 	.word	0x0000d4d0


	//   ....[15]....
        /*1048*/ 	.word	0x0000d540


	//   ....[16]....
        /*104c*/ 	.word	0x0000d5c0


	//   ....[17]....
        /*1050*/ 	.word	0x0000d630


	//   ....[18]....
        /*1054*/ 	.word	0x0000d6b0


	//   ....[19]....
        /*1058*/ 	.word	0x0000d700


	//----- nvinfo : EIATTR_VRC_CTA_INIT_COUNT
	.align		4
.L_2341:
        /*105c*/ 	.byte	0x02, 0x4a
	.zero		1
	.zero		1


	//----- nvinfo : EIATTR_EXIT_INSTR_OFFSETS
	.align		4
        /*1060*/ 	.byte	0x04, 0x1c
        /*1062*/ 	.short	(.L_2343 - .L_2342)


	//   ....[0]....
.L_2342:
        /*1064*/ 	.word	0x0000d1d0


	//   ....[1]....
        /*1068*/ 	.word	0x0000d250


	//----- nvinfo : EIATTR_MAX_THREADS
	.align		4
.L_2343:
        /*106c*/ 	.byte	0x04, 0x05
        /*106e*/ 	.short	(.L_2345 - .L_2344)
.L_2344:
        /*1070*/ 	.word	0x00000080
        /*1074*/ 	.word	0x00000001
        /*1078*/ 	.word	0x00000001


	//----- nvinfo : EIATTR_CRS_STACK_SIZE
	.align		4
.L_2345:
        /*107c*/ 	.byte	0x04, 0x1e
        /*107e*/ 	.short	(.L_2347 - .L_2346)
.L_2346:
        /*1080*/ 	.word	0x00000000


	//----- nvinfo : EIATTR_CBANK_PARAM_SIZE
	.align		4
.L_2347:
        /*1084*/ 	.byte	0x03, 0x19
        /*1086*/ 	.short	0x0128


	//----- nvinfo : EIATTR_PARAM_CBANK
	.align		4
        /*1088*/ 	.byte	0x04, 0x0a
        /*108a*/ 	.short	(.L_2349 - .L_2348)
	.align		4
.L_2348:
        /*108c*/ 	.word	index@(.nv.constant0._ZN10layer_norm31ln_parallel_residual_bwd_kernelINS_13Kernel_traitsIf6__halffS2_fjLj1280ELj1ELj4ELj1ELj16ENS_18Kernel_traits_baseILj1280EfS2_fS2_fjLj128EEEEELb0ELb0ELb0EEEvNS_9BwdParamsE)
        /*1090*/ 	.short	0x0380
        /*1092*/ 	.short	0x0128


	//----- nvinfo : EIATTR_SW_WAR
	.align		4
.L_2349:
        /*1094*/ 	.byte	0x04, 0x36
        /*1096*/ 	.short	(.L_2351 - .L_2350)
.L_2350:
        /*1098*/ 	.word	0x00000008
.L_2351:


//--------------------- .nv.info._ZN10layer_norm31ln_parallel_residual_bwd_kernelINS_13Kernel_traitsIf6__halffS2_fjLj1280ELj1ELj4ELj1ELj16ENS_18Kernel_traits_baseILj1280EfS2_fS2_fjLj128EEEEELb0ELb0ELb1EEEvNS_9BwdParamsE --------------------------
	.section	.nv.info._ZN10layer_norm31ln_parallel_residual_bwd_kernelINS_13Kernel_traitsIf6__halffS2_fjLj1280ELj1ELj4ELj1ELj16ENS_18Kernel_traits_baseILj1280EfS2_fS2_fjLj128EEEEELb0ELb0ELb1EEEvNS_9BwdParamsE,"",@"SHT_CUDA_INFO"
	.sectionflags	@""
	.align	4


	//----- nvinfo : EIATTR_CUDA_API_VERSION
	.align		4
        /*0000*/ 	.byte	0x04, 0x37
        /*0002*/ 	.short	(.L_2353 - .L_2352)
.L_2352:
        /*0004*/ 	.word	0x00000082


	//----- nvinfo : EIATTR_KPARAM_INFO
	.align		4
.L_2353:
        /*0008*/ 	.byte	0x04, 0x17
        /*000a*/ 	.short	(.L_2355 - .L_2354)
.L_2354:
        /*000c*/ 	.word	0x00000000
        /*0010*/ 	.short	0x0000
        /*0012*/ 	.short	0x0000
        /*0014*/ 	.byte	0x00, 0xf0, 0xa1, 0x04


	//----- nvinfo : EIATTR_SPARSE_MMA_MASK
	.align		4
.L_2355:
        /*0018*/ 	.byte	0x03, 0x50
        /*001a*/ 	.short	0x0000


	//----- nvinfo : EIATTR_MAXREG_COUNT
	.align		4
        /*001c*/ 	.byte	0x03, 0x1b
        /*001e*/ 	.short	0x00ff


	//----- nvinfo : EIATTR_NUM_BARRIERS
	.align		4
        /*0020*/ 	.byte	0x02, 0x4c
        /*0022*/ 	.byte	0x01
	.zero		1


	//----- nvinfo : EIATTR_ANNOTATIONS
	.align		4
        /*0024*/ 	.byte	0x04, 0x55
        /*0026*/ 	.short	(.L_2357 - .L_2356)


	//   ....[0]....
.L_2356:
        /* <DEDUP_REMOVED lines=275> */


	//----- nvinfo : EIATTR_MERCURY_ISA_VERSION
	.align		4
.L_2357:
        /*1148*/ 	.byte	0x03, 0x5f
        /*114a*/ 	.short	0x0101


	//----- nvinfo : EIATTR_COOP_GROUP_MASK_REGIDS
	.align		4
        /*114c*/ 	.byte	0x04, 0x29
        /*114e*/ 	.short	(.L_2359 - .L_2358)


	//   ....[0]....
.L_2358:
        /*1150*/ 	.word	0xffffffff


	//   ....[1]....
        /*1154*/ 	.word	0xffffffff


	//   ....[2]....
        /*1158*/ 	.word	0xffffffff


	//   ....[3]....
        /*115c*/ 	.word	0xffffffff


	//   ....[4]....
        /*1160*/ 	.word	0xffffffff


	//   ....[5]....
        /*1164*/ 	.word	0xffffffff


	//   ....[6]....
        /*1168*/ 	.word	0xffffffff


	//   ....[7]....
        /*116c*/ 	.word	0xffffffff


	//   ....[8]....
        /*1170*/ 	.word	0xffffffff


	//   ....[9]....
        /*1174*/ 	.word	0xffffffff


	//   ....[10]....
        /*1178*/ 	.word	0x050000f2


	//   ....[11]....
        /*117c*/ 	.word	0x050000f2


	//   ....[12]....
        /*1180*/ 	.word	0x050000f2


	//   ....[13]....
        /*1184*/ 	.word	0x050000f2


	//   ....[14]....
        /*1188*/ 	.word	0x050000f2


	//   ....[15]....
        /*118c*/ 	.word	0x050000f2


	//   ....[16]....
        /*1190*/ 	.word	0x050000f2


	//   ....[17]....
        /*1194*/ 	.word	0x050000f2


	//   ....[18]....
        /*1198*/ 	.word	0x050000f2


	//   ....[19]....
        /*119c*/ 	.word	0x050000f2


	//----- nvinfo : EIATTR_COOP_GROUP_INSTR_OFFSETS
	.align		4
.L_2359:
        /*11a0*/ 	.byte	0x04, 0x28
        /*11a2*/ 	.short	(.L_2361 - .L_2360)


	//   ....[0]....
.L_2360:
        /*11a4*/ 	.word	0x00004520


	//   ....[1]....
        /*11a8*/ 	.word	0x00004540


	//   ....[2]....
        /*11ac*/ 	.word	0x00004560


	//   ....[3]....
        /*11b0*/ 	.word	0x00004580


	//   ....[4]....
        /*11b4*/ 	.word	0x000045a0


	//   ....[5]....
        /*11b8*/ 	.word	0x000045c0


	//   ....[6]....
        /*11bc*/ 	.word	0x000045e0


	//   ....[7]....
        /*11c0*/ 	.word	0x00004600


	//   ....[8]....
        /*11c4*/ 	.word	0x00004670


	//   ....[9]....
        /*11c8*/ 	.word	0x000046c0


	//   ....[10]....
        /*11cc*/ 	.word	0x0000c060


	//   ....[11]....
        /*11d0*/ 	.word	0x0000c0f0


	//   ....[12]....
        /*11d4*/ 	.word	0x0000c160


	//   ....[13]....
        /*11d8*/ 	.word	0x0000c1c0


	//   ....[14]....
        /*11dc*/ 	.word	0x0000c230


	//   ....[15]....
        /*11e0*/ 	.word	0x0000c290


	//   ....[16]....
        /*11e4*/ 	.word	0x0000c300


	//   ....[17]....
        /*11e8*/ 	.word	0x0000c360


	//   ....[18]....
        /*11ec*/ 	.word	0x0000c440


	//   ....[19]....
        /*11f0*/ 	.word	0x0000c4a0


	//----- nvinfo : EIATTR_VRC_CTA_INIT_COUNT
	.align		4
.L_2361:
        /*11f4*/ 	.byte	0x02, 0x4a
	.zero		1
	.zero		1


	//----- nvinfo : EIATTR_EXIT_INSTR_OFFSETS
	.align		4
        /*11f8*/ 	.byte	0x04, 0x1c
        /*11fa*/ 	.short	(.L_2363 - .L_2362)


	//   ....[0]....
.L_2362:
        /*11fc*/ 	.word	0x0000c000


	//----- nvinfo : EIATTR_MAX_THREADS
	.align		4
.L_2363:
        /*1200*/ 	.byte	0x04, 0x05
        /*1202*/ 	.short	(.L_2365 - .L_2364)
.L_2364:
        /*1204*/ 	.word	0x00000080
        /*1208*/ 	.word	0x00000001
        /*120c*/ 	.word	0x00000001


	//----- nvinfo : EIATTR_CRS_STACK_SIZE
	.align		4
.L_2365:
        /*1210*/ 	.byte	0x04, 0x1e
        /*1212*/ 	.short	(.L_2367 - .L_2366)
.L_2366:
        /*1214*/ 	.word	0x00000000


	//----- nvinfo : EIATTR_CBANK_PARAM_SIZE
	.align		4
.L_2367:
        /*1218*/ 	.byte	0x03, 0x19
        /*121a*/ 	.short	0x0128


	//----- nvinfo : EIATTR_PARAM_CBANK
	.align		4
        /*121c*/ 	.byte	0x04, 0x0a
        /*121e*/ 	.short	(.L_2369 - .L_2368)
	.align		4
.L_2368:
        /*1220*/ 	.word	index@(.nv.constant0._ZN10layer_norm31ln_parallel_residual_bwd_kernelINS_13Kernel_traitsIf6__halffS2_fjLj1280ELj1ELj4ELj1ELj16ENS_18Kernel_traits_baseILj1280EfS2_fS2_fjLj128EEEEELb0ELb0ELb1EEEvNS_9BwdParamsE)
        /*1224*/ 	.short	0x0380
        /*1226*/ 	.short	0x0128


	//----- nvinfo : EIATTR_SW_WAR
	.align		4
.L_2369:
        /*1228*/ 	.byte	0x04, 0x36
        /*122a*/ 	.short	(.L_2371 - .L_2370)
.L_2370:
        /*122c*/ 	.word	0x00000008
.L_2371:


//--------------------- .nv.info._ZN10layer_norm31ln_parallel_residual_bwd_kernelINS_13Kernel_traitsIf6__halffS2_fjLj1280ELj1ELj4ELj1ELj16ENS_18Kernel_traits_baseILj1280EfS2_fS2_fjLj128EEEEELb0ELb1ELb0EEEvNS_9BwdParamsE --------------------------
	.section	.nv.info._ZN10layer_norm31ln_parallel_residual_bwd_kernelINS_13Kernel_traitsIf6__halffS2_fjLj1280ELj1ELj4ELj1ELj16ENS_18Kernel_traits_baseILj1280EfS2_fS2_fjLj128EEEEELb0ELb1ELb0EEEvNS_9BwdParamsE,"",@"SHT_CUDA_INFO"
	.sectionflags	@""
	.align	4


	//----- nvinfo : EIATTR_CUDA_API_VERSION
	.align		4
        /*0000*/ 	.byte	0x04, 0x37
        /*0002*/ 	.short	(.L_2373 - .L_2372)
.L_2372:
        /*0004*/ 	.word	0x00000082


	//----- nvinfo : EIATTR_KPARAM_INFO
	.align		4
.L_2373:
        /*0008*/ 	.byte	0x04, 0x17
        /*000a*/ 	.short	(.L_2375 - .L_2374)
.L_2374:
        /*000c*/ 	.word	0x00000000
        /*0010*/ 	.short	0x0000
        /*0012*/ 	.short	0x0000
        /*0014*/ 	.byte	0x00, 0xf0, 0xa1, 0x04


	//----- nvinfo : EIATTR_SPARSE_MMA_MASK
	.align		4
.L_2375:
        /*0018*/ 	.byte	0x03, 0x50
        /*001a*/ 	.short	0x0000


	//----- nvinfo : EIATTR_MAXREG_COUNT
	.align		4
        /*001c*/ 	.byte	0x03, 0x1b
        /*001e*/ 	.short	0x00ff


	//----- nvinfo : EIATTR_NUM_BARRIERS
	.align		4
        /*0020*/ 	.byte	0x02, 0x4c
        /*0022*/ 	.byte	0x01
	.zero		1


	//----- nvinfo : EIATTR_ANNOTATIONS
	.align		4
        /*0024*/ 	.byte	0x04, 0x55
        /*0026*/ 	.short	(.L_2377 - .L_2376)


	//   ....[0]....
.L_2376:
        /* <DEDUP_REMOVED lines=25> */


	//----- nvinfo : EIATTR_MERCURY_ISA_VERSION
	.align		4
.L_2377:
        /*01a8*/ 	.byte	0x03, 0x5f
        /*01aa*/ 	.short	0x0101


	//----- nvinfo : EIATTR_COOP_GROUP_MASK_REGIDS
	.align		4
        /*01ac*/ 	.byte	0x04, 0x29
        /*01ae*/ 	.short	(.L_2379 - .L_2378)


	//   ....[0]....
.L_2378:
        /*01b0*/ 	.word	0xffffffff


	//   ....[1]....
        /*01b4*/ 	.word	0xffffffff


	//   ....[2]....
        /*01b8*/ 	.word	0xffffffff


	//   ....[3]....
        /*01bc*/ 	.word	0xffffffff


	//   ....[4]....
        /*01c0*/ 	.word	0xffffffff


	//   ....[5]....
        /*01c4*/ 	.word	0xffffffff


	//   ....[6]....
        /*01c8*/ 	.word	0xffffffff


	//   ....[7]....
        /*01cc*/ 	.word	0xffffffff


	//   ....[8]....
        /*01d0*/ 	.word	0xffffffff


	//   ....[9]....
        /*01d4*/ 	.word	0xffffffff


	//   ....[10]....
        /*01d8*/ 	.word	0x05000088


	//   ....[11]....
        /*01dc*/ 	.word	0x05000088


	//   ....[12]....
        /*01e0*/ 	.word	0x05000088


	//   ....[13]....
        /*01e4*/ 	.word	0x05000088


	//   ....[14]....
        /*01e8*/ 	.word	0x05000088


	//   ....[15]....
        /*01ec*/ 	.word	0x05000088


	//   ....[16]....
        /*01f0*/ 	.word	0x05000088


	//   ....[17]....
        /*01f4*/ 	.word	0x05000088


	//   ....[18]....
        /*01f8*/ 	.word	0x05000088


	//   ....[19]....
        /*01fc*/ 	.word	0x05000088


	//----- nvinfo : EIATTR_COOP_GROUP_INSTR_OFFSETS
	.align		4
.L_2379:
        /*0200*/ 	.byte	0x04, 0x28
        /*0202*/ 	.short	(.L_2381 - .L_2380)


	//   ....[0]....
.L_2380:
        /*0204*/ 	.word	0x00002650


	//   ....[1]....
        /*0208*/ 	.word	0x00002670


	//   ....[2]....
        /*020c*/ 	.word	0x00002690


	//   ....[3]....
        /*0210*/ 	.word	0x000026b0


	//   ....[4]....
        /*0214*/ 	.word	0x000026d0


	//   ....[5]....
        /*0218*/ 	.word	0x000026f0


	//   ....[6]....
        /*021c*/ 	.word	0x00002710


	//   ....[7]....
        /*0220*/ 	.word	0x00002730


	//   ....[8]....
        /*0224*/ 	.word	0x00002740


	//   ....[9]....
        /*0228*/ 	.word	0x00002760


	//   ....[10]....
        /*022c*/ 	.word	0x00009620


	//   ....[11]....
        /*0230*/ 	.word	0x000096c0


	//   ....[12]....
        /*0234*/ 	.word	0x00009740


	//   ....[13]....
        /*0238*/ 	.word	0x000097b0


	//   ....[14]....
        /*023c*/ 	.word	0x00009830


	//   ....[15]....
        /*0240*/ 	.word	0x000098a0


	//   ....[16]....
        /*0244*/ 	.word	0x00009920


	//   ....[17]....
        /*0248*/ 	.word	0x00009990


	//   ....[18]....
        /*024c*/ 	.word	0x00009a10


	//   ....[19]....
        /*0250*/ 	.word	0x00009a60


	//----- nvinfo : EIATTR_VRC_CTA_INIT_COUNT
	.align		4
.L_2381:
        /*0254*/ 	.byte	0x02, 0x4a
	.zero		1
	.zero		1


	//----- nvinfo : EIATTR_EXIT_INSTR_OFFSETS
	.align		4
        /*0258*/ 	.byte	0x04, 0x1c
        /*025a*/ 	.short	(.L_2383 - .L_2382)


	//   ....[0]....
.L_2382:
        /*025c*/ 	.word	0x00009580


	//   ....[1]....
        /*0260*/ 	.word	0x000095b0


	//----- nvinfo : EIATTR_MAX_THREADS
	.align		4
.L_2383:
        /*0264*/ 	.byte	0x04, 0x05
        /*0266*/ 	.short	(.L_2385 - .L_2384)
.L_2384:
        /*0268*/ 	.word	0x00000080
        /*026c*/ 	.word	0x00000001
        /*0270*/ 	.word	0x00000001


	//----- nvinfo : EIATTR_CRS_STACK_SIZE
	.align		4
.L_2385:
        /*0274*/ 	.byte	0x04, 0x1e
        /*0276*/ 	.short	(.L_2387 - .L_2386)
.L_2386:
        /*0278*/ 	.word	0x00000000


	//----- nvinfo : EIATTR_CBANK_PARAM_SIZE
	.align		4
.L_2387:
        /*027c*/ 	.byte	0x03, 0x19
        /*027e*/ 	.short	0x0128


	//----- nvinfo : EIATTR_PARAM_CBANK
	.align		4
        /*0280*/ 	.byte	0x04, 0x0a
        /*0282*/ 	.short	(.L_2389 - .L_2388)
	.align		4
.L_2388:
        /*0284*/ 	.word	index@(.nv.constant0._ZN10layer_norm31ln_parallel_residual_bwd_kernelINS_13Kernel_traitsIf6__halffS2_fjLj1280ELj1ELj4ELj1ELj16ENS_18Kernel_traits_baseILj1280EfS2_fS2_fjLj128EEEEELb0ELb1ELb0EEEvNS_9BwdParamsE)
        /*0288*/ 	.short	0x0380
        /*028a*/ 	.short	0x0128


	//----- nvinfo : EIATTR_SW_WAR
	.align		4
.L_2389:
        /*028c*/ 	.byte	0x04, 0x36
        /*028e*/ 	.short	(.L_2391 - .L_2390)
.L_2390:
        /*0290*/ 	.word	0x00000008
.L_2391:


//--------------------- .nv.info._ZN10layer_norm31ln_parallel_residual_bwd_kernelINS_13Kernel_traitsIf6__halffS2_fjLj1280ELj1ELj4ELj1ELj16ENS_18Kernel_traits_baseILj1280EfS2_fS2_fjLj128EEEEELb0ELb1ELb1EEEvNS_9BwdParamsE --------------------------
	.section	.nv.info._ZN10layer_norm31ln_parallel_residual_bwd_kernelINS_13Kernel_traitsIf6__halffS2_fjLj1280ELj1ELj4ELj1ELj16ENS_18Kernel_traits_baseILj1280EfS2_fS2_fjLj128EEEEELb0ELb1ELb1EEEvNS_9BwdParamsE,"",@"SHT_CUDA_INFO"
	.sectionflags	@""
	.align	4


	//----- nvinfo : EIATTR_CUDA_API_VERSION
	.align		4
        /*0000*/ 	.byte	0x04, 0x37
        /*0002*/ 	.short	(.L_2393 - .L_2392)
.L_2392:
        /*0004*/ 	.word	0x00000082


	//----- nvinfo : EIATTR_KPARAM_INFO
	.align		4
.L_2393:
        /*0008*/ 	.byte	0x04, 0x17
        /*000a*/ 	.short	(.L_2395 - .L_2394)
.L_2394:
        /*000c*/ 	.word	0x00000000
        /*0010*/ 	.short	0x0000
        /*0012*/ 	.short	0x0000
        /*0014*/ 	.byte	0x00, 0xf0, 0xa1, 0x04


	//----- nvinfo : EIATTR_SPARSE_MMA_MASK
	.align		4
.L_2395:
        /*0018*/ 	.byte	0x03, 0x50
        /*001a*/ 	.short	0x0000


	//----- nvinfo : EIATTR_MAXREG_COUNT
	.align		4
        /*001c*/ 	.byte	0x03, 0x1b
        /*001e*/ 	.short	0x00ff


	//----- nvinfo : EIATTR_NUM_BARRIERS
	.align		4
        /*0020*/ 	.byte	0x02, 0x4c
        /*0022*/ 	.byte	0x01
	.zero		1


	//----- nvinfo : EIATTR_ANNOTATIONS
	.align		4
        /*0024*/ 	.byte	0x04, 0x55
        /*0026*/ 	.short	(.L_2397 - .L_2396)


	//   ....[0]....
.L_2396:
        /* <DEDUP_REMOVED lines=33> */


	//----- nvinfo : EIATTR_MERCURY_ISA_VERSION
	.align		4
.L_2397:
        /*0220*/ 	.byte	0x03, 0x5f
        /*0222*/ 	.short	0x0101


	//----- nvinfo : EIATTR_COOP_GROUP_MASK_REGIDS
	.align		4
        /*0224*/ 	.byte	0x04, 0x29
        /*0226*/ 	.short	(.L_2399 - .L_2398)


	//   ....[0]....
.L_2398:
        /*0228*/ 	.word	0xffffffff


	//   ....[1]....
        /*022c*/ 	.word	0xffffffff


	//   ....[2]....
        /*0230*/ 	.word	0xffffffff


	//   ....[3]....
        /*0234*/ 	.word	0xffffffff


	//   ....[4]....
        /*0238*/ 	.word	0xffffffff


	//   ....[5]....
        /*023c*/ 	.word	0xffffffff


	//   ....[6]....
        /*0240*/ 	.word	0xffffffff


	//   ....[7]....
        /*0244*/ 	.word	0xffffffff


	//   ....[8]....
        /*0248*/ 	.word	0xffffffff


	//   ....[9]....
        /*024c*/ 	.word	0xffffffff


	//   ....[10]....
        /*0250*/ 	.word	0x050000ee


	//   ....[11]....
        /*0254*/ 	.word	0x050000ee


	//   ....[12]....
        /*0258*/ 	.word	0x050000ee


	//   ....[13]....
        /*025c*/ 	.word	0x050000ee


	//   ....[14]....
        /*0260*/ 	.word	0x050000ee


	//   ....[15]....
        /*0264*/ 	.word	0x050000ee


	//   ....[16]....
        /*0268*/ 	.word	0x050000ee


	//   ....[17]....
        /*026c*/ 	.word	0x050000ee


	//   ....[18]....
        /*0270*/ 	.word	0x050000ee


	//   ....[19]....
        /*0274*/ 	.word	0x050000ee


	//----- nvinfo : EIATTR_COOP_GROUP_INSTR_OFFSETS
	.align		4
.L_2399:
        /*0278*/ 	.byte	0x04, 0x28
        /*027a*/ 	.short	(.L_2401 - .L_2400)


	//   ....[0]....
.L_2400:
        /*027c*/ 	.word	0x000025e0


	//   ....[1]....
        /*0280*/ 	.word	0x00002600


	//   ....[2]....
        /*0284*/ 	.word	0x00002620


	//   ....[3]....
        /*0288*/ 	.word	0x00002640


	//   ....[4]....
        /*028c*/ 	.word	0x00002660


	//   ....[5]....
        /*0290*/ 	.word	0x00002680


	//   ....[6]....
        /*0294*/ 	.word	0x000026a0


	//   ....[7]....
        /*0298*/ 	.word	0x000026c0


	//   ....[8]....
        /*029c*/ 	.word	0x000026d0


	//   ....[9]....
        /*02a0*/ 	.word	0x000026f0


	//   ....[10]....
        /*02a4*/ 	.word	0x00008e50


	//   ....[11]....
        /*02a8*/ 	.word	0x00008ee0


	//   ....[12]....
        /*02ac*/ 	.word	0x00008f40


	//   ....[13]....
        /*02b0*/ 	.word	0x00008f90


	//   ....[14]....
        /*02b4*/ 	.word	0x00008ff0


	//   ....[15]....
        /*02b8*/ 	.word	0x00009040


	//   ....[16]....
        /*02bc*/ 	.word	0x000090a0


	//   ....[17]....
        /*02c0*/ 	.word	0x000090f0


	//   ....[18]....
        /*02c4*/ 	.word	0x00009150


	//   ....[19]....
        /*02c8*/ 	.word	0x000091a0


	//----- nvinfo : EIATTR_VRC_CTA_INIT_COUNT
	.align		4
.L_2401:
        /*02cc*/ 	.byte	0x02, 0x4a
	.zero		1
	.zero		1


	//----- nvinfo : EIATTR_EXIT_INSTR_OFFSETS
	.align		4
        /*02d0*/ 	.byte	0x04, 0x1c
        /*02d2*/ 	.short	(.L_2403 - .L_2402)


	//   ....[0]....
.L_2402:
        /*02d4*/ 	.word	0x00008de0


	//----- nvinfo : EIATTR_MAX_THREADS
	.align		4
.L_2403:
        /*02d8*/ 	.byte	0x04, 0x05
        /*02da*/ 	.short	(.L_2405 - .L_2404)
.L_2404:
        /*02dc*/ 	.word	0x00000080
        /*02e0*/ 	.word	0x00000001
        /*02e4*/ 	.word	0x00000001


	//----- nvinfo : EIATTR_CRS_STACK_SIZE
	.align		4
.L_2405:
        /*02e8*/ 	.byte	0x04, 0x1e
        /*02ea*/ 	.short	(.L_2407 - .L_2406)
.L_2406:
        /*02ec*/ 	.word	0x00000000


	//----- nvinfo : EIATTR_CBANK_PARAM_SIZE
	.align		4
.L_2407:
        /*02f0*/ 	.byte	0x03, 0x19
        /*02f2*/ 	.short	0x0128


	//----- nvinfo : EIATTR_PARAM_CBANK
	.align		4
        /*02f4*/ 	.byte	0x04, 0x0a
        /*02f6*/ 	.short	(.L_2409 - .L_2408)
	.align		4
.L_2408:
        /*02f8*/ 	.word	index@(.nv.constant0._ZN10layer_norm31ln_parallel_residual_bwd_kernelINS_13Kernel_traitsIf6__halffS2_fjLj1280ELj1ELj4ELj1ELj16ENS_18Kernel_traits_baseILj1280EfS2_fS2_fjLj128EEEEELb0ELb1ELb1EEEvNS_9BwdParamsE)
        /*02fc*/ 	.short	0x0380
        /*02fe*/ 	.short	0x0128


	//----- nvinfo : EIATTR_SW_WAR
	.align		4
.L_2409:
        /*0300*/ 	.byte	0x04, 0x36
        /*0302*/ 	.short	(.L_2411 - .L_2410)
.L_2410:
        /*0304*/ 	.word	0x00000008
.L_2411:


//--------------------- .nv.info._ZN10layer_norm31ln_parallel_residual_bwd_kernelINS_13Kernel_traitsIf6__halffS2_fjLj1280ELj1ELj4ELj1ELj16ENS_18Kernel_traits_baseILj1280EfS2_fS2_fjLj128EEEEELb1ELb0ELb0EEEvNS_9BwdParamsE --------------------------
	.section	.nv.info._ZN10layer_norm31ln_parallel_residual_bwd_kernelINS_13Kernel_traitsIf6__halffS2_fjLj1280ELj1ELj4ELj1ELj16ENS_18Kernel_traits_baseILj1280EfS2_fS2_fjLj128EEEEELb1ELb0ELb0EEEvNS_9BwdParamsE,"",@"SHT_CUDA_INFO"
	.sectionflags	@""
	.align	4


	//----- nvinfo : EIATTR_CUDA_API_VERSION
	.align		4
        /*0000*/ 	.byte	0x04, 0x37
        /*0002*/ 	.short	(.L_2413 - .L_2412)
.L_2412:
        /*0004*/ 	.word	0x00000082


	//----- nvinfo : EIATTR_KPARAM_INFO
	.align		4
.L_2413:
        /*0008*/ 	.byte	0x04, 0x17
        /*000a*/ 	.short	(.L_2415 - .L_2414)
.L_2414:
        /*000c*/ 	.word	0x00000000
        /*0010*/ 	.short	0x0000
        /*0012*/ 	.short	0x0000
        /*0014*/ 	.byte	0x00, 0xf0, 0xa1, 0x04


	//----- nvinfo : EIATTR_SPARSE_MMA_MASK
	.align		4
.L_2415:
        /*0018*/ 	.byte	0x03, 0x50
        /*001a*/ 	.short	0x0000


	//----- nvinfo : EIATTR_MAXREG_COUNT
	.align		4
        /*001c*/ 	.byte	0x03, 0x1b
        /*001e*/ 	.short	0x00ff


	//----- nvinfo : EIATTR_NUM_BARRIERS
	.align		4
        /*0020*/ 	.byte	0x02, 0x4c
        /*0022*/ 	.byte	0x01
	.zero		1


	//----- nvinfo : EIATTR_ANNOTATIONS
	.align		4
        /*0024*/ 	.byte	0x04, 0x55
        /*0026*/ 	.short	(.L_2417 - .L_2416)


	//   ....[0]....
.L_2416:
        /* <DEDUP_REMOVED lines=301> */


	//----- nvinfo : EIATTR_MERCURY_ISA_VERSION
	.align		4
.L_2417:
        /*12e0*/ 	.byte	0x03, 0x5f
        /*12e2*/ 	.short	0x0101


	//----- nvinfo : EIATTR_COOP_GROUP_MASK_REGIDS
	.align		4
        /*12e4*/ 	.byte	0x04, 0x29
        /*12e6*/ 	.short	(.L_2419 - .L_2418)


	//   ....[0]....
.L_2418:
        /*12e8*/ 	.word	0xffffffff


	//   ....[1]....
        /*12ec*/ 	.word	0xffffffff


	//   ....[2]....
        /*12f0*/ 	.word	0xffffffff


	//   ....[3]....
        /*12f4*/ 	.word	0xffffffff


	//   ....[4]....
        /*12f8*/ 	.word	0xffffffff


	//   ....[5]....
        /*12fc*/ 	.word	0xffffffff


	//   ....[6]....
        /*1300*/ 	.word	0xffffffff


	//   ....[7]....
        /*1304*/ 	.word	0xffffffff


	//   ....[8]....
        /*1308*/ 	.word	0xffffffff


	//   ....[9]....
        /*130c*/ 	.word	0xffffffff


	//   ....[10]....
        /*1310*/ 	.word	0x05000074


	//   ....[11]....
        /*1314*/ 	.word	0x05000074


	//   ....[12]....
        /*1318*/ 	.word	0x05000074


	//   ....[13]....
        /*131c*/ 	.word	0x05000074


	//   ....[14]....
        /*1320*/ 	.word	0x05000074


	//   ....[15]....
        /*1324*/ 	.word	0x05000074


	//   ....[16]....
        /*1328*/ 	.word	0x05000074


	//   ....[17]....
        /*132c*/ 	.word	0x05000074


	//   ....[18]....
        /*1330*/ 	.word	0x05000074


	//   ....[19]....
        /*1334*/ 	.word	0x05000074


	//----- nvinfo : EIATTR_COOP_GROUP_INSTR_OFFSETS
	.align		4
.L_2419:
        /*1338*/ 	.byte	0x04, 0x28
        /*133a*/ 	.short	(.L_2421 - .L_2420)


	//   ....[0]....
.L_2420:
        /*133c*/ 	.word	0x00005210


	//   ....[1]....
        /*1340*/ 	.word	0x00005230


	//   ....[2]....
        /*1344*/ 	.word	0x00005250


	//   ....[3]....
        /*1348*/ 	.word	0x00005270


	//   ....[4]....
        /*134c*/ 	.word	0x00005290


	//   ....[5]....
        /*1350*/ 	.word	0x000052b0


	//   ....[6]....
        /*1354*/ 	.word	0x000052d0


	//   ....[7]....
        /*1358*/ 	.word	0x000052f0


	//   ....[8]....
        /*135c*/ 	.word	0x00005300


	//   ....[9]....
        /*1360*/ 	.word	0x00005320


	//   ....[10]....
        /*1364*/ 	.word	0x00012df0


	//   ....[11]....
        /*1368*/ 	.word	0x00012e90


	//   ....[12]....
        /*136c*/ 	.word	0x00012f10


	//   ....[13]....
        /*1370*/ 	.word	0x00012f80


	//   ....[14]....
        /*1374*/ 	.word	0x00013000


	//   ....[15]....
        /*1378*/ 	.word	0x00013070


	//   ....[16]....
        /*137c*/ 	.word	0x000130f0


	//   ....[17]....
        /*1380*/ 	.word	0x00013160


	//   ....[18]....
        /*1384*/ 	.word	0x000131e0


	//   ....[19]....
        /*1388*/ 	.word	0x00013230


	//----- nvinfo : EIATTR_VRC_CTA_INIT_COUNT
	.align		4
.L_2421:
        /*138c*/ 	.byte	0x02, 0x4a
	.zero		1
	.zero		1


	//----- nvinfo : EIATTR_EXIT_INSTR_OFFSETS
	.align		4
        /*1390*/ 	.byte	0x04, 0x1c
        /*1392*/ 	.short	(.L_2423 - .L_2422)


	//   ....[0]....
.L_2422:
        /*1394*/ 	.word	0x00012d00


	//   ....[1]....
        /*1398*/ 	.word	0x00012d80


	//----- nvinfo : EIATTR_MAX_THREADS
	.align		4
.L_2423:
        /*139c*/ 	.byte	0x04, 0x05
        /*139e*/ 	.short	(.L_2425 - .L_2424)
.L_2424:
        /*13a0*/ 	.word	0x00000080
        /*13a4*/ 	.word	0x00000001
        /*13a8*/ 	.word	0x00000001


	//----- nvinfo : EIATTR_CRS_STACK_SIZE
	.align		4
.L_2425:
        /*13ac*/ 	.byte	0x04, 0x1e
        /*13ae*/ 	.short	(.L_2427 - .L_2426)
.L_2426:
        /*13b0*/ 	.word	0x00000000


	//----- nvinfo : EIATTR_CBANK_PARAM_SIZE
	.align		4
.L_2427:
        /*13b4*/ 	.byte	0x03, 0x19
        /*13b6*/ 	.short	0x0128


	//----- nvinfo : EIATTR_PARAM_CBANK
	.align		4
        /*13b8*/ 	.byte	0x04, 0x0a
        /*13ba*/ 	.short	(.L_2429 - .L_2428)
	.align		4
.L_2428:
        /*13bc*/ 	.word	index@(.nv.constant0._ZN10layer_norm31ln_parallel_residual_bwd_kernelINS_13Kernel_traitsIf6__halffS2_fjLj1280ELj1ELj4ELj1ELj16ENS_18Kernel_traits_baseILj1280EfS2_fS2_fjLj128EEEEELb1ELb0ELb0EEEvNS_9BwdParamsE)
        /*13c0*/ 	.short	0x0380
        /*13c2*/ 	.short	0x0128


	//----- nvinfo : EIATTR_SW_WAR
	.align		4
.L_2429:
        /*13c4*/ 	.byte	0x04, 0x36
        /*13c6*/ 	.short	(.L_2431 - .L_2430)
.L_2430:
        /*13c8*/ 	.word	0x00000008
.L_2431:


//--------------------- .nv.info._ZN10layer_norm31ln_parallel_residual_bwd_kernelINS_13Kernel_traitsIf6__halffS2_fjLj1280ELj1ELj4ELj1ELj16ENS_18Kernel_traits_baseILj1280EfS2_fS2_fjLj128EEEEELb1ELb0ELb1EEEvNS_9BwdParamsE --------------------------
	.section	.nv.info._ZN10layer_norm31ln_parallel_residual_bwd_kernelINS_13Kernel_traitsIf6__halffS2_fjLj1280ELj1ELj4ELj1ELj16ENS_18Kernel_traits_baseILj1280EfS2_fS2_fjLj128EEEEELb1ELb0ELb1EEEvNS_9BwdParamsE,"",@"SHT_CUDA_INFO"
	.sectionflags	@""
	.align	4


	//----- nvinfo : EIATTR_CUDA_API_VERSION
	.align		4
        /*0000*/ 	.byte	0x04, 0x37
        /*0002*/ 	.short	(.L_2433 - .L_2432)
.L_2432:
        /*0004*/ 	.word	0x00000082


	//----- nvinfo : EIATTR_KPARAM_INFO
	.align		4
.L_2433:
        /*0008*/ 	.byte	0x04, 0x17
        /*000a*/ 	.short	(.L_2435 - .L_2434)
.L_2434:
        /*000c*/ 	.word	0x00000000
        /*0010*/ 	.short	0x0000
        /*0012*/ 	.short	0x0000
        /*0014*/ 	.byte	0x00, 0xf0, 0xa1, 0x04


	//----- nvinfo : EIATTR_SPARSE_MMA_MASK
	.align		4
.L_2435:
        /*0018*/ 	.byte	0x03, 0x50
        /*001a*/ 	.short	0x0000


	//----- nvinfo : EIATTR_MAXREG_COUNT
	.align		4
        /*001c*/ 	.byte	0x03, 0x1b
        /*001e*/ 	.short	0x00ff


	//----- nvinfo : EIATTR_NUM_BARRIERS
	.align		4
        /*0020*/ 	.byte	0x02, 0x4c
        /*0022*/ 	.byte	0x01
	.zero		1


	//----- nvinfo : EIATTR_ANNOTATIONS
	.align		4
        /*0024*/ 	.byte	0x04, 0x55
        /*0026*/ 	.short	(.L_2437 - .L_2436)


	//   ....[0]....
.L_2436:
        /* <DEDUP_REMOVED lines=285> */


	//----- nvinfo : EIATTR_MERCURY_ISA_VERSION
	.align		4
.L_2437:
        /*11e8*/ 	.byte	0x03, 0x5f
        /*11ea*/ 	.short	0x0101


	//----- nvinfo : EIATTR_COOP_GROUP_MASK_REGIDS
	.align		4
        /*11ec*/ 	.byte	0x04, 0x29
        /*11ee*/ 	.short	(.L_2439 - .L_2438)


	//   ....[0]....
.L_2438:
        /*11f0*/ 	.word	0xffffffff


	//   ....[1]....
        /*11f4*/ 	.word	0xffffffff


	//   ....[2]....
        /*11f8*/ 	.word	0xffffffff


	//   ....[3]....
        /*11fc*/ 	.word	0xffffffff


	//   ....[4]....
        /*1200*/ 	.word	0xffffffff


	//   ....[5]....
        /*1204*/ 	.word	0xffffffff


	//   ....[6]....
        /*1208*/ 	.word	0xffffffff


	//   ....[7]....
        /*120c*/ 	.word	0xffffffff


	//   ....[8]....
        /*1210*/ 	.word	0xffffffff


	//   ....[9]....
        /*1214*/ 	.word	0xffffffff


	//   ....[10]....
        /*1218*/ 	.word	0x050000f2


	//   ....[11]....
        /*121c*/ 	.word	0x050000f2


	//   ....[12]....
        /*1220*/ 	.word	0x050000f2


	//   ....[13]....
        /*1224*/ 	.word	0x050000f2


	//   ....[14]....
        /*1228*/ 	.word	0x050000f2


	//   ....[15]....
        /*122c*/ 	.word	0x050000f2


	//   ....[16]....
        /*1230*/ 	.word	0x050000f2


	//   ....[17]....
        /*1234*/ 	.word	0x050000f2


	//   ....[18]....
        /*1238*/ 	.word	0x050000f2


	//   ....[19]....
        /*123c*/ 	.word	0x050000f2


	//----- nvinfo : EIATTR_COOP_GROUP_INSTR_OFFSETS
	.align		4
.L_2439:
        /*1240*/ 	.byte	0x04, 0x28
        /*1242*/ 	.short	(.L_2441 - .L_2440)


	//   ....[0]....
.L_2440:
        /*1244*/ 	.word	0x000048f0


	//   ....[1]....
        /*1248*/ 	.word	0x00004960


	//   ....[2]....
        /*124c*/ 	.word	0x00004980


	//   ....[3]....
        /*1250*/ 	.word	0x000049a0


	//   ....[4]....
        /*1254*/ 	.word	0x000049c0


	//   ....[5]....
        /*1258*/ 	.word	0x000049e0


	//   ....[6]....
        /*125c*/ 	.word	0x00004a00


	//   ....[7]....
        /*1260*/ 	.word	0x00004a20


	//   ....[8]....
        /*1264*/ 	.word	0x00004a30


	//   ....[9]....
        /*1268*/ 	.word	0x00004a60


	//   ....[10]....
        /*126c*/ 	.word	0x000117e0


	//   ....[11]....
        /*1270*/ 	.word	0x000118a0


	//   ....[12]....
        /*1274*/ 	.word	0x00011910


	//   ....[13]....
        /*1278*/ 	.word	0x00011970


	//   ....[14]....
        /*127c*/ 	.word	0x000119e0


	//   ....[15]....
        /*1280*/ 	.word	0x00011a40


	//   ....[16]....
        /*1284*/ 	.word	0x00011ab0


	//   ....[17]....
        /*1288*/ 	.word	0x00011b10


	//   ....[18]....
        /*128c*/ 	.word	0x00011b80


	//   ....[19]....
        /*1290*/ 	.word	0x00011be0


	//----- nvinfo : EIATTR_VRC_CTA_INIT_COUNT
	.align		4
.L_2441:
        /*1294*/ 	.byte	0x02, 0x4a
	.zero		1
	.zero		1


	//----- nvinfo : EIATTR_EXIT_INSTR_OFFSETS
	.align		4
        /*1298*/ 	.byte	0x04, 0x1c
        /*129a*/ 	.short	(.L_2443 - .L_2442)


	//   ....[0]....
.L_2442:
        /*129c*/ 	.word	0x00011780


	//----- nvinfo : EIATTR_MAX_THREADS
	.align		4
.L_2443:
        /*12a0*/ 	.byte	0x04, 0x05
        /*12a2*/ 	.short	(.L_2445 - .L_2444)
.L_2444:
        /*12a4*/ 	.word	0x00000080
        /*12a8*/ 	.word	0x00000001
        /*12ac*/ 	.word	0x00000001


	//----- nvinfo : EIATTR_CRS_STACK_SIZE
	.align		4
.L_2445:
        /*12b0*/ 	.byte	0x04, 0x1e
        /*12b2*/ 	.short	(.L_2447 - .L_2446)
.L_2446:
        /*12b4*/ 	.word	0x00000000


	//----- nvinfo : EIATTR_CBANK_PARAM_SIZE
	.align		4
.L_2447:
        /*12b8*/ 	.byte	0x03, 0x19
        /*12ba*/ 	.short	0x0128


	//----- nvinfo : EIATTR_PARAM_CBANK
	.align		4
        /*12bc*/ 	.byte	0x04, 0x0a
        /*12be*/ 	.short	(.L_2449 - .L_2448)
	.align		4
.L_2448:
        /*12c0*/ 	.word	index@(.nv.constant0._ZN10layer_norm31ln_parallel_residual_bwd_kernelINS_13Kernel_traitsIf6__halffS2_fjLj1280ELj1ELj4ELj1ELj16ENS_18Kernel_traits_baseILj1280EfS2_fS2_fjLj128EEEEELb1ELb0ELb1EEEvNS_9BwdParamsE)
        /*12c4*/ 	.short	0x0380
        /*12c6*/ 	.short	0x0128


	//----- nvinfo : EIATTR_SW_WAR
	.align		4
.L_2449:
        /*12c8*/ 	.byte	0x04, 0x36
        /*12ca*/ 	.short	(.L_2451 - .L_2450)
.L_2450:
        /*12cc*/ 	.word	0x00000008
.L_2451:


//--------------------- .nv.info._ZN10layer_norm22ln_bwd_finalize_kernelINS_22Kernel_traits_finalizeILj1280Ef6__halffS2_fjLb0ELj1024ELj4ENS_18Kernel_traits_baseILj1280EfS2_fS2_fjLj1024EEEEELb0ELb0EEEvNS_9BwdParamsE --------------------------
	.section	.nv.info._ZN10layer_norm22ln_bwd_finalize_kernelINS_22Kernel_traits_finalizeILj1280Ef6__halffS2_fjLb0ELj1024ELj4ENS_18Kernel_traits_baseILj1280EfS2_fS2_fjLj1024EEEEELb0ELb0EEEvNS_9BwdParamsE,"",@"SHT_CUDA_INFO"
	.sectionflags	@""
	.align	4


	//----- nvinfo : EIATTR_CUDA_API_VERSION
	.align		4
        /*0000*/ 	.byte	0x04, 0x37
        /*0002*/ 	.short	(.L_2453 - .L_2452)
.L_2452:
        /*0004*/ 	.word	0x00000082


	//----- nvinfo : EIATTR_KPARAM_INFO
	.align		4
.L_2453:
        /*0008*/ 	.byte	0x04, 0x17
        /*000a*/ 	.short	(.L_2455 - .L_2454)
.L_2454:
        /*000c*/ 	.word	0x00000000
        /*0010*/ 	.short	0x0000
        /*0012*/ 	.short	0x0000
        /*0014*/ 	.byte	0x00, 0xf0, 0xa1, 0x04


	//----- nvinfo : EIATTR_SPARSE_MMA_MASK
	.align		4
.L_2455:
        /*0018*/ 	.byte	0x03, 0x50
        /*001a*/ 	.short	0x0000


	//----- nvinfo : EIATTR_MAXREG_COUNT
	.align		4
        /*001c*/ 	.byte	0x03, 0x1b
        /*001e*/ 	.short	0x0040


	//----- nvinfo : EIATTR_NUM_BARRIERS
	.align		4
        /*0020*/ 	.byte	0x02, 0x4c
        /*0022*/ 	.byte	0x01
	.zero		1


	//----- nvinfo : EIATTR_MERCURY_ISA_VERSION
	.align		4
        /*0024*/ 	.byte	0x03, 0x5f
        /*0026*/ 	.short	0x0101


	//----- nvinfo : EIATTR_COOP_GROUP_MASK_REGIDS
	.align		4
        /*0028*/ 	.byte	0x04, 0x29
        /*002a*/ 	.short	(.L_2457 - .L_2456)


	//   ....[0]....
.L_2456:
        /*002c*/ 	.word	0xffffffff


	//   ....[1]....
        /*0030*/ 	.word	0xffffffff


	//   ....[2]....
        /*0034*/ 	.word	0xffffffff


	//   ....[3]....
        /*0038*/ 	.word	0xffffffff


	//   ....[4]....
        /*003c*/ 	.word	0xffffffff


	//   ....[5]....
        /*0040*/ 	.word	0xffffffff


	//   ....[6]....
        /*0044*/ 	.word	0xffffffff


	//   ....[7]....
        /*0048*/ 	.word	0xffffffff


	//   ....[8]....
        /*004c*/ 	.word	0xffffffff


	//   ....[9]....
        /*0050*/ 	.word	0xffffffff


	//----- nvinfo : EIATTR_COOP_GROUP_INSTR_OFFSETS
	.align		4
.L_2457:
        /*0054*/ 	.byte	0x04, 0x28
        /*0056*/ 	.short	(.L_2459 - .L_2458)


	//   ....[0]....
.L_2458:
        /*0058*/ 	.word	0x00001550


	//   ....[1]....
        /*005c*/ 	.word	0x00001560


	//   ....[2]....
        /*0060*/ 	.word	0x00001590


	//   ....[3]....
        /*0064*/ 	.word	0x000015a0


	//   ....[4]....
        /*0068*/ 	.word	0x000015d0


	//   ....[5]....
        /*006c*/ 	.word	0x000015e0


	//   ....[6]....
        /*0070*/ 	.word	0x00001610


	//   ....[7]....
        /*0074*/ 	.word	0x00001630


	//   ....[8]....
        /*0078*/ 	.word	0x00001680


	//   ....[9]....
        /*007c*/ 	.word	0x00001690


	//----- nvinfo : EIATTR_VRC_CTA_INIT_COUNT
	.align		4
.L_2459:
        /*0080*/ 	.byte	0x02, 0x4a
	.zero		1
	.zero		1


	//----- nvinfo : EIATTR_EXIT_INSTR_OFFSETS
	.align		4
        /*0084*/ 	.byte	0x04, 0x1c
        /*0086*/ 	.short	(.L_2461 - .L_2460)


	//   ....[0]....
.L_2460:
        /*0088*/ 	.word	0x00000060


	//   ....[1]....
        /*008c*/ 	.word	0x000016f0


	//   ....[2]....
        /*0090*/ 	.word	0x00001720


	//   ....[3]....
        /*0094*/ 	.word	0x000017c0


	//----- nvinfo : EIATTR_MAX_THREADS
	.align		4
.L_2461:
        /*0098*/ 	.byte	0x04, 0x05
        /*009a*/ 	.short	(.L_2463 - .L_2462)
.L_2462:
        /*009c*/ 	.word	0x00000400
        /*00a0*/ 	.word	0x00000001
        /*00a4*/ 	.word	0x00000001


	//----- nvinfo : EIATTR_CRS_STACK_SIZE
	.align		4
.L_2463:
        /*00a8*/ 	.byte	0x04, 0x1e
        /*00aa*/ 	.short	(.L_2465 - .L_2464)
.L_2464:
        /*00ac*/ 	.word	0x00000000


	//----- nvinfo : EIATTR_CBANK_PARAM_SIZE
	.align		4
.L_2465:
        /*00b0*/ 	.byte	0x03, 0x19
        /*00b2*/ 	.short	0x0128


	//----- nvinfo : EIATTR_PARAM_CBANK
	.align		4
        /*00b4*/ 	.byte	0x04, 0x0a
        /*00b6*/ 	.short	(.L_2467 - .L_2466)
	.align		4
.L_2466:
        /*00b8*/ 	.word	index@(.nv.constant0._ZN10layer_norm22ln_bwd_finalize_kernelINS_22Kernel_traits_finalizeILj1280Ef6__halffS2_fjLb0ELj1024ELj4ENS_18Kernel_traits_baseILj1280EfS2_fS2_fjLj1024EEEEELb0ELb0EEEvNS_9BwdParamsE)
        /*00bc*/ 	.short	0x0380
        /*00be*/ 	.short	0x0128


	//----- nvinfo : EIATTR_SW_WAR
	.align		4
.L_2467:
        /*00c0*/ 	.byte	0x04, 0x36
        /*00c2*/ 	.short	(.L_2469 - .L_2468)
.L_2468:
        /*00c4*/ 	.word	0x00000008
.L_2469:


//--------------------- .nv.info._ZN10layer_norm40ln_parallel_residual_bwd_finalize_kernelINS_22Kernel_traits_finalizeILj1280Ef6__halffS2_fjLb0ELj1024ELj4ENS_18Kernel_traits_baseILj1280EfS2_fS2_fjLj1024EEEEELb0EEEvNS_9BwdParamsE --------------------------
	.section	.nv.info._ZN10layer_norm40ln_parallel_residual_bwd_finalize_kernelINS_22Kernel_traits_finalizeILj1280Ef6__halffS2_fjLb0ELj1024ELj4ENS_18Kernel_traits_baseILj1280EfS2_fS2_fjLj1024EEEEELb0EEEvNS_9BwdParamsE,"",@"SHT_CUDA_INFO"
	.sectionflags	@""
	.align	4


	//----- nvinfo : EIATTR_CUDA_API_VERSION
	.align		4
        /*0000*/ 	.byte	0x04, 0x37
        /*0002*/ 	.short	(.L_2471 - .L_2470)
.L_2470:
        /*0004*/ 	.word	0x00000082


	//----- nvinfo : EIATTR_KPARAM_INFO
	.align		4
.L_2471:
        /*0008*/ 	.byte	0x04, 0x17
        /*000a*/ 	.short	(.L_2473 - .L_2472)
.L_2472:
        /*000c*/ 	.word	0x00000000
        /*0010*/ 	.short	0x0000
        /*0012*/ 	.short	0x0000
        /*0014*/ 	.byte	0x00, 0xf0, 0xa1, 0x04


	//----- nvinfo : EIATTR_SPARSE_MMA_MASK
	.align		4
.L_2473:
        /*0018*/ 	.byte	0x03, 0x50
        /*001a*/ 	.short	0x0000


	//----- nvinfo : EIATTR_MAXREG_COUNT
	.align		4
        /*001c*/ 	.byte	0x03, 0x1b
        /*001e*/ 	.short	0x0040


	//----- nvinfo : EIATTR_NUM_BARRIERS
	.align		4
        /*0020*/ 	.byte	0x02, 0x4c
        /*0022*/ 	.byte	0x01
	.zero		1


	//----- nvinfo : EIATTR_MERCURY_ISA_VERSION
	.align		4
        /*0024*/ 	.byte	0x03, 0x5f
        /*0026*/ 	.short	0x0101


	//----- nvinfo : EIATTR_COOP_GROUP_MASK_REGIDS
	.align		4
        /*0028*/ 	.byte	0x04, 0x29
        /*002a*/ 	.short	(.L_2475 - .L_2474)


	//   ....[0]....
.L_2474:
        /*002c*/ 	.word	0xffffffff


	//   ....[1]....
        /*0030*/ 	.word	0xffffffff


	//   ....[2]....
        /*0034*/ 	.word	0xffffffff


	//   ....[3]....
        /*0038*/ 	.word	0xffffffff


	//   ....[4]....
        /*003c*/ 	.word	0xffffffff


	//   ....[5]....
        /*0040*/ 	.word	0xffffffff


	//   ....[6]....
        /*0044*/ 	.word	0xffffffff


	//   ....[7]....
        /*0048*/ 	.word	0xffffffff


	//   ....[8]....
        /*004c*/ 	.word	0xffffffff


	//   ....[9]....
        /*0050*/ 	.word	0xffffffff


	//   ....[10]....
        /*0054*/ 	.word	0xffffffff


	//   ....[11]....
        /*0058*/ 	.word	0xffffffff


	//   ....[12]....
        /*005c*/ 	.word	0xffffffff


	//   ....[13]....
        /*0060*/ 	.word	0xffffffff


	//   ....[14]....
        /*0064*/ 	.word	0xffffffff


	//   ....[15]....
        /*0068*/ 	.word	0xffffffff


	//   ....[16]....
        /*006c*/ 	.word	0xffffffff


	//   ....[17]....
        /*0070*/ 	.word	0xffffffff


	//   ....[18]....
        /*0074*/ 	.word	0xffffffff


	//   ....[19]....
        /*0078*/ 	.word	0xffffffff


	//----- nvinfo : EIATTR_COOP_GROUP_INSTR_OFFSETS
	.align		4
.L_2475:
        /*007c*/ 	.byte	0x04, 0x28
        /*007e*/ 	.short	(.L_2477 - .L_2476)


	//   ....[0]....
.L_2476:
        /*0080*/ 	.word	0x000013a0


	//   ....[1]....
        /*0084*/ 	.word	0x000013b0


	//   ....[2]....
        /*0088*/ 	.word	0x000013c0


	//   ....[3]....
        /*008c*/ 	.word	0x000013d0


	//   ....[4]....
        /*0090*/ 	.word	0x00001410


	//   ....[5]....
        /*0094*/ 	.word	0x00001430


	//   ....[6]....
        /*0098*/ 	.word	0x00001440


	//   ....[7]....
        /*009c*/ 	.word	0x00001450


	//   ....[8]....
        /*00a0*/ 	.word	0x00001480


	//   ....[9]....
        /*00a4*/ 	.word	0x000014b0


	//   ....[10]....
        /*00a8*/ 	.word	0x000014e0


	//   ....[11]....
        /*00ac*/ 	.word	0x000014f0


	//   ....[12]....
        /*00b0*/ 	.word	0x00001520


	//   ....[13]....
        /*00b4*/ 	.word	0x00001540


	//   ....[14]....
        /*00b8*/ 	.word	0x00001560


	//   ....[15]....
        /*00bc*/ 	.word	0x00001570


	//   ....[16]....
        /*00c0*/ 	.word	0x000015b0


	//   ....[17]....
        /*00c4*/ 	.word	0x000015e0


	//   ....[18]....
        /*00c8*/ 	.word	0x00001600


	//   ....[19]....
        /*00cc*/ 	.word	0x00001610


	//----- nvinfo : EIATTR_VRC_CTA_INIT_COUNT
	.align		4
.L_2477:
        /*00d0*/ 	.byte	0x02, 0x4a
	.zero		1
	.zero		1


	//----- nvinfo : EIATTR_EXIT_INSTR_OFFSETS
	.align		4
        /*00d4*/ 	.byte	0x04, 0x1c
        /*00d6*/ 	.short	(.L_2479 - .L_2478)


	//   ....[0]....
.L_2478:
        /*00d8*/ 	.word	0x00000060


	//   ....[1]....
        /*00dc*/ 	.word	0x000016c0


	//   ....[2]....
        /*00e0*/ 	.word	0x000016f0


	//   ....[3]....
        /*00e4*/ 	.word	0x00001810


	//----- nvinfo : EIATTR_MAX_THREADS
	.align		4
.L_2479:
        /*00e8*/ 	.byte	0x04, 0x05
        /*00ea*/ 	.short	(.L_2481 - .L_2480)
.L_2480:
        /*00ec*/ 	.word	0x00000400
        /*00f0*/ 	.word	0x00000001
        /*00f4*/ 	.word	0x00000001


	//----- nvinfo : EIATTR_CRS_STACK_SIZE
	.align		4
.L_2481:
        /*00f8*/ 	.byte	0x04, 0x1e
        /*00fa*/ 	.short	(.L_2483 - .L_2482)
.L_2482:
        /*00fc*/ 	.word	0x00000000


	//----- nvinfo : EIATTR_CBANK_PARAM_SIZE
	.align		4
.L_2483:
        /*0100*/ 	.byte	0x03, 0x19
        /*0102*/ 	.short	0x0128


	//----- nvinfo : EIATTR_PARAM_CBANK
	.align		4
        /*0104*/ 	.byte	0x04, 0x0a
        /*0106*/ 	.short	(.L_2485 - .L_2484)
	.align		4
.L_2484:
        /*0108*/ 	.word	index@(.nv.constant0._ZN10layer_norm40ln_parallel_residual_bwd_finalize_kernelINS_22Kernel_traits_finalizeILj1280Ef6__halffS2_fjLb0ELj1024ELj4ENS_18Kernel_traits_baseILj1280EfS2_fS2_fjLj1024EEEEELb0EEEvNS_9BwdParamsE)
        /*010c*/ 	.short	0x0380
        /*010e*/ 	.short	0x0128


	//----- nvinfo : EIATTR_SW_WAR
	.align		4
.L_2485:
        /*0110*/ 	.byte	0x04, 0x36
        /*0112*/ 	.short	(.L_2487 - .L_2486)
.L_2486:
        /*0114*/ 	.word	0x00000008
.L_2487:


//--------------------- .nv.info._ZN10layer_norm31ln_parallel_residual_bwd_kernelINS_13Kernel_traitsIf6__halffS2_fjLj1280ELj1ELj4ELj1ELj16ENS_18Kernel_traits_baseILj1280EfS2_fS2_fjLj128EEEEELb1ELb1ELb0EEEvNS_9BwdParamsE --------------------------
	.section	.nv.info._ZN10layer_norm31ln_parallel_residual_bwd_kernelINS_13Kernel_traitsIf6__halffS2_fjLj1280ELj1ELj4ELj1ELj16ENS_18Kernel_traits_baseILj1280EfS2_fS2_fjLj128EEEEELb1ELb1ELb0EEEvNS_9BwdParamsE,"",@"SHT_CUDA_INFO"
	.sectionflags	@""
	.align	4


	//----- nvinfo : EIATTR_CUDA_API_VERSION
	.align		4
        /*0000*/ 	.byte	0x04, 0x37
        /*0002*/ 	.short	(.L_2489 - .L_2488)
.L_2488:
        /*0004*/ 	.word	0x00000082


	//----- nvinfo : EIATTR_KPARAM_INFO
	.align		4
.L_2489:
        /*0008*/ 	.byte	0x04, 0x17
        /*000a*/ 	.short	(.L_2491 - .L_2490)
.L_2490:
        /*000c*/ 	.word	0x00000000
        /*0010*/ 	.short	0x0000
        /*0012*/ 	.short	0x0000
        /*0014*/ 	.byte	0x00, 0xf0, 0xa1, 0x04


	//----- nvinfo : EIATTR_SPARSE_MMA_MASK
	.align		4
.L_2491:
        /*0018*/ 	.byte	0x03, 0x50
        /*001a*/ 	.short	0x0000


	//----- nvinfo : EIATTR_MAXREG_COUNT
	.align		4
        /*001c*/ 	.byte	0x03, 0x1b
        /*001e*/ 	.short	0x00ff


	//----- nvinfo : EIATTR_NUM_BARRIERS
	.align		4
        /*0020*/ 	.byte	0x02, 0x4c
        /*0022*/ 	.byte	0x01
	.zero		1


	//----- nvinfo : EIATTR_ANNOTATIONS
	.align		4
        /*0024*/ 	.byte	0x04, 0x55
        /*0026*/ 	.short	(.L_2493 - .L_2492)


	//   ....[0]....
.L_2492:
        /* <DEDUP_REMOVED lines=43> */


	//----- nvinfo : EIATTR_MERCURY_ISA_VERSION
	.align		4
.L_2493:
        /*02c0*/ 	.byte	0x03, 0x5f
        /*02c2*/ 	.short	0x0101


	//----- nvinfo : EIATTR_COOP_GROUP_MASK_REGIDS
	.align		4
        /*02c4*/ 	.byte	0x04, 0x29
        /*02c6*/ 	.short	(.L_2495 - .L_2494)


	//   ....[0]....
.L_2494:
        /*02c8*/ 	.word	0xffffffff


	//   ....[1]....
        /*02cc*/ 	.word	0xffffffff


	//   ....[2]....
        /*02d0*/ 	.word	0xffffffff


	//   ....[3]....
        /*02d4*/ 	.word	0xffffffff


	//   ....[4]....
        /*02d8*/ 	.word	0xffffffff


	//   ....[5]....
        /*02dc*/ 	.word	0xffffffff


	//   ....[6]....
        /*02e0*/ 	.word	0xffffffff


	//   ....[7]....
        /*02e4*/ 	.word	0xffffffff


	//   ....[8]....
        /*02e8*/ 	.word	0xffffffff


	//   ....[9]....
        /*02ec*/ 	.word	0xffffffff


	//   ....[10]....
        /*02f0*/ 	.word	0x05000078


	//   ....[11]....
        /*02f4*/ 	.word	0x05000078


	//   ....[12]....
        /*02f8*/ 	.word	0x05000078


	//   ....[13]....
        /*02fc*/ 	.word	0x05000078


	//   ....[14]....
        /*0300*/ 	.word	0x05000078


	//   ....[15]....
        /*0304*/ 	.word	0x05000078


	//   ....[16]....
        /*0308*/ 	.word	0x05000078


	//   ....[17]....
        /*030c*/ 	.word	0x05000078


	//   ....[18]....
        /*0310*/ 	.word	0x05000078


	//   ....[19]....
        /*0314*/ 	.word	0x05000078


	//----- nvinfo : EIATTR_COOP_GROUP_INSTR_OFFSETS
	.align		4
.L_2495:
        /*0318*/ 	.byte	0x04, 0x28
        /*031a*/ 	.short	(.L_2497 - .L_2496)


	//   ....[0]....
.L_2496:
        /*031c*/ 	.word	0x00002b20


	//   ....[1]....
        /*0320*/ 	.word	0x00002b40


	//   ....[2]....
        /*0324*/ 	.word	0x00002b60


	//   ....[3]....
        /*0328*/ 	.word	0x00002b80


	//   ....[4]....
        /*032c*/ 	.word	0x00002ba0


	//   ....[5]....
        /*0330*/ 	.word	0x00002bc0


	//   ....[6]....
        /*0334*/ 	.word	0x00002be0


	//   ....[7]....
        /*0338*/ 	.word	0x00002c00


	//   ....[8]....
        /*033c*/ 	.word	0x00002c10


	//   ....[9]....
        /*0340*/ 	.word	0x00002c30


	//   ....[10]....
        /*0344*/ 	.word	0x0000ee80


	//   ....[11]....
        /*0348*/ 	.word	0x0000ef20


	//   ....[12]....
        /*034c*/ 	.word	0x0000efa0


	//   ....[13]....
        /*0350*/ 	.word	0x0000f010


	//   ....[14]....
        /*0354*/ 	.word	0x0000f090


	//   ....[15]....
        /*0358*/ 	.word	0x0000f100


	//   ....[16]....
        /*035c*/ 	.word	0x0000f180


	//   ....[17]....
        /*0360*/ 	.word	0x0000f1f0


	//   ....[18]....
        /*0364*/ 	.word	0x0000f270


	//   ....[19]....
        /*0368*/ 	.word	0x0000f2c0


	//----- nvinfo : EIATTR_VRC_CTA_INIT_COUNT
	.align		4
.L_2497:
        /*036c*/ 	.byte	0x02, 0x4a
	.zero		1
	.zero		1


	//----- nvinfo : EIATTR_EXIT_INSTR_OFFSETS
	.align		4
        /*0370*/ 	.byte	0x04, 0x1c
        /*0372*/ 	.short	(.L_2499 - .L_2498)


	//   ....[0]....
.L_2498:
        /*0374*/ 	.word	0x0000ede0


	//   ....[1]....
        /*0378*/ 	.word	0x0000ee10


	//----- nvinfo : EIATTR_MAX_THREADS
	.align		4
.L_2499:
        /*037c*/ 	.byte	0x04, 0x05
        /*037e*/ 	.short	(.L_2501 - .L_2500)
.L_2500:
        /*0380*/ 	.word	0x00000080
        /*0384*/ 	.word	0x00000001
        /*0388*/ 	.word	0x00000001


	//----- nvinfo : EIATTR_CRS_STACK_SIZE
	.align		4
.L_2501:
        /*038c*/ 	.byte	0x04, 0x1e
        /*038e*/ 	.short	(.L_2503 - .L_2502)
.L_2502:
        /*0390*/ 	.word	0x00000000


	//----- nvinfo : EIATTR_CBANK_PARAM_SIZE
	.align		4
.L_2503:
        /*0394*/ 	.byte	0x03, 0x19
        /*0396*/ 	.short	0x0128


	//----- nvinfo : EIATTR_PARAM_CBANK
	.align		4
        /*0398*/ 	.byte	0x04, 0x0a
        /*039a*/ 	.short	(.L_2505 - .L_2504)
	.align		4
.L_2504:
        /*039c*/ 	.word	index@(.nv.constant0._ZN10layer_norm31ln_parallel_residual_bwd_kernelINS_13Kernel_traitsIf6__halffS2_fjLj1280ELj1ELj4ELj1ELj16ENS_18Kernel_traits_baseILj1280EfS2_fS2_fjLj128EEEEELb1ELb1ELb0EEEvNS_9BwdParamsE)
        /*03a0*/ 	.short	0x0380
        /*03a2*/ 	.short	0x0128


	//----- nvinfo : EIATTR_SW_WAR
	.align		4
.L_2505:
        /*03a4*/ 	.byte	0x04, 0x36
        /*03a6*/ 	.short	(.L_2507 - .L_2506)
.L_2506:
        /*03a8*/ 	.word	0x00000008
.L_2507:


//--------------------- .nv.info._ZN10layer_norm22ln_bwd_finalize_kernelINS_22Kernel_traits_finalizeILj1280Ef6__halffS2_fjLb0ELj1024ELj4ENS_18Kernel_traits_baseILj1280EfS2_fS2_fjLj1024EEEEELb0ELb1EEEvNS_9BwdParamsE --------------------------
	.section	.nv.info._ZN10layer_norm22ln_bwd_finalize_kernelINS_22Kernel_traits_finalizeILj1280Ef6__halffS2_fjLb0ELj1024ELj4ENS_18Kernel_traits_baseILj1280EfS2_fS2_fjLj1024EEEEELb0ELb1EEEvNS_9BwdParamsE,"",@"SHT_CUDA_INFO"
	.sectionflags	@""
	.align	4


	//----- nvinfo : EIATTR_CUDA_API_VERSION
	.align		4
        /*0000*/ 	.byte	0x04, 0x37
        /*0002*/ 	.short	(.L_2509 - .L_2508)
.L_2508:
        /*0004*/ 	.word	0x00000082


	//----- nvinfo : EIATTR_KPARAM_INFO
	.align		4
.L_2509:
        /*0008*/ 	.byte	0x04, 0x17
        /*000a*/ 	.short	(.L_2511 - .L_2510)
.L_2510:
        /*000c*/ 	.word	0x00000000
        /*0010*/ 	.short	0x0000
        /*0012*/ 	.short	0x0000
        /*0014*/ 	.byte	0x00, 0xf0, 0xa1, 0x04


	//----- nvinfo : EIATTR_SPARSE_MMA_MASK
	.align		4
.L_2511:
        /*0018*/ 	.byte	0x03, 0x50
        /*001a*/ 	.short	0x0000


	//----- nvinfo : EIATTR_MAXREG_COUNT
	.align		4
        /*001c*/ 	.byte	0x03, 0x1b
        /*001e*/ 	.short	0x0040


	//----- nvinfo : EIATTR_NUM_BARRIERS
	.align		4
        /*0020*/ 	.byte	0x02, 0x4c
        /*0022*/ 	.byte	0x01
	.zero		1


	//----- nvinfo : EIATTR_MERCURY_ISA_VERSION
	.align		4
        /*0024*/ 	.byte	0x03, 0x5f
        /*0026*/ 	.short	0x0101


	//----- nvinfo : EIATTR_COOP_GROUP_MASK_REGIDS
	.align		4
        /*0028*/ 	.byte	0x04, 0x29
        /*002a*/ 	.short	(.L_2513 - .L_2512)


	//   ....[0]....
.L_2512:
        /*002c*/ 	.word	0xffffffff


	//   ....[1]....
        /*0030*/ 	.word	0xffffffff


	//   ....[2]....
        /*0034*/ 	.word	0xffffffff


	//   ....[3]....
        /*0038*/ 	.word	0xffffffff


	//   ....[4]....
        /*003c*/ 	.word	0xffffffff


	//   ....[5]....
        /*0040*/ 	.word	0xffffffff


	//   ....[6]....
        /*0044*/ 	.word	0xffffffff


	//   ....[7]....
        /*0048*/ 	.word	0xffffffff


	//   ....[8]....
        /*004c*/ 	.word	0xffffffff


	//   ....[9]....
        /*0050*/ 	.word	0xffffffff


	//----- nvinfo : EIATTR_COOP_GROUP_INSTR_OFFSETS
	.align		4
.L_2513:
        /*0054*/ 	.byte	0x04, 0x28
        /*0056*/ 	.short	(.L_2515 - .L_2514)


	//   ....[0]....
.L_2514:
        /*0058*/ 	.word	0x00001560


	//   ....[1]....
        /*005c*/ 	.word	0x00001570


	//   ....[2]....
        /*0060*/ 	.word	0x000015a0


	//   ....[3]....
        /*0064*/ 	.word	0x000015b0


	//   ....[4]....
        /*0068*/ 	.word	0x000015e0


	//   ....[5]....
        /*006c*/ 	.word	0x000015f0


	//   ....[6]....
        /*0070*/ 	.word	0x00001620


	//   ....[7]....
        /*0074*/ 	.word	0x00001640


	//   ....[8]....
        /*0078*/ 	.word	0x00001670


	//   ....[9]....
        /*007c*/ 	.word	0x00001680


	//----- nvinfo : EIATTR_VRC_CTA_INIT_COUNT
	.align		4
.L_2515:
        /*0080*/ 	.byte	0x02, 0x4a
	.zero		1
	.zero		1


	//----- nvinfo : EIATTR_EXIT_INSTR_OFFSETS
	.align		4
        /*0084*/ 	.byte	0x04, 0x1c
        /*0086*/ 	.short	(.L_2517 - .L_2516)


	//   ....[0]....
.L_2516:
        /*0088*/ 	.word	0x00000060


	//   ....[1]....
        /*008c*/ 	.word	0x000016e0


	//   ....[2]....
        /*0090*/ 	.word	0x000017b0


	//----- nvinfo : EIATTR_MAX_THREADS
	.align		4
.L_2517:
        /*0094*/ 	.byte	0x04, 0x05
        /*0096*/ 	.short	(.L_2519 - .L_2518)
.L_2518:
        /*0098*/ 	.word	0x00000400
        /*009c*/ 	.word	0x00000001
        /*00a0*/ 	.word	0x00000001


	//----- nvinfo : EIATTR_CRS_STACK_SIZE
	.align		4
.L_2519:
        /*00a4*/ 	.byte	0x04, 0x1e
        /*00a6*/ 	.short	(.L_2521 - .L_2520)
.L_2520:
        /*00a8*/ 	.word	0x00000000


	//----- nvinfo : EIATTR_CBANK_PARAM_SIZE
	.align		4
.L_2521:
        /*00ac*/ 	.byte	0x03, 0x19
        /*00ae*/ 	.short	0x0128


	//----- nvinfo : EIATTR_PARAM_CBANK
	.align		4
        /*00b0*/ 	.byte	0x04, 0x0a
        /*00b2*/ 	.short	(.L_2523 - .L_2522)
	.align		4
.L_2522:
        /*00b4*/ 	.word	index@(.nv.constant0._ZN10layer_norm22ln_bwd_finalize_kernelINS_22Kernel_traits_finalizeILj1280Ef6__halffS2_fjLb0ELj1024ELj4ENS_18Kernel_traits_baseILj1280EfS2_fS2_fjLj1024EEEEELb0ELb1EEEvNS_9BwdParamsE)
        /*00b8*/ 	.short	0x0380
        /*00ba*/ 	.short	0x0128


	//----- nvinfo : EIATTR_SW_WAR
	.align		4
.L_2523:
        /*00bc*/ 	.byte	0x04, 0x36
        /*00be*/ 	.short	(.L_2525 - .L_2524)
.L_2524:
        /*00c0*/ 	.word	0x00000008
.L_2525:


//--------------------- .nv.info._ZN10layer_norm40ln_parallel_residual_bwd_finalize_kernelINS_22Kernel_traits_finalizeILj1280Ef6__halffS2_fjLb0ELj1024ELj4ENS_18Kernel_traits_baseILj1280EfS2_fS2_fjLj1024EEEEELb1EEEvNS_9BwdParamsE --------------------------
	.section	.nv.info._ZN10layer_norm40ln_parallel_residual_bwd_finalize_kernelINS_22Kernel_traits_finalizeILj1280Ef6__halffS2_fjLb0ELj1024ELj4ENS_18Kernel_traits_baseILj1280EfS2_fS2_fjLj1024EEEEELb1EEEvNS_9BwdParamsE,"",@"SHT_CUDA_INFO"
	.sectionflags	@""
	.align	4


	//----- nvinfo : EIATTR_CUDA_API_VERSION
	.align		4
        /*0000*/ 	.byte	0x04, 0x37
        /*0002*/ 	.short	(.L_2527 - .L_2526)
.L_2526:
        /*0004*/ 	.word	0x00000082


	//----- nvinfo : EIATTR_KPARAM_INFO
	.align		4
.L_2527:
        /*0008*/ 	.byte	0x04, 0x17
        /*000a*/ 	.short	(.L_2529 - .L_2528)
.L_2528:
        /*000c*/ 	.word	0x00000000
        /*0010*/ 	.short	0x0000
        /*0012*/ 	.short	0x0000
        /*0014*/ 	.byte	0x00, 0xf0, 0xa1, 0x04


	//----- nvinfo : EIATTR_SPARSE_MMA_MASK
	.align		4
.L_2529:
        /*0018*/ 	.byte	0x03, 0x50
        /*001a*/ 	.short	0x0000


	//----- nvinfo : EIATTR_MAXREG_COUNT
	.align		4
        /*001c*/ 	.byte	0x03, 0x1b
        /*001e*/ 	.short	0x0040


	//----- nvinfo : EIATTR_NUM_BARRIERS
	.align		4
        /*0020*/ 	.byte	0x02, 0x4c
        /*0022*/ 	.byte	0x01
	.zero		1


	//----- nvinfo : EIATTR_MERCURY_ISA_VERSION
	.align		4
        /*0024*/ 	.byte	0x03, 0x5f
        /*0026*/ 	.short	0x0101


	//----- nvinfo : EIATTR_COOP_GROUP_MASK_REGIDS
	.align		4
        /*0028*/ 	.byte	0x04, 0x29
        /*002a*/ 	.short	(.L_2531 - .L_2530)


	//   ....[0]....
.L_2530:
        /*002c*/ 	.word	0xffffffff


	//   ....[1]....
        /*0030*/ 	.word	0xffffffff


	//   ....[2]....
        /*0034*/ 	.word	0xffffffff


	//   ....[3]....
        /*0038*/ 	.word	0xffffffff


	//   ....[4]....
        /*003c*/ 	.word	0xffffffff


	//   ....[5]....
        /*0040*/ 	.word	0xffffffff


	//   ....[6]....
        /*0044*/ 	.word	0xffffffff


	//   ....[7]....
        /*0048*/ 	.word	0xffffffff


	//   ....[8]....
        /*004c*/ 	.word	0xffffffff


	//   ....[9]....
        /*0050*/ 	.word	0xffffffff


	//   ....[10]....
        /*0054*/ 	.word	0xffffffff


	//   ....[11]....
        /*0058*/ 	.word	0xffffffff


	//   ....[12]....
        /*005c*/ 	.word	0xffffffff


	//   ....[13]....
        /*0060*/ 	.word	0xffffffff


	//   ....[14]....
        /*0064*/ 	.word	0xffffffff


	//   ....[15]....
        /*0068*/ 	.word	0xffffffff


	//   ....[16]....
        /*006c*/ 	.word	0xffffffff


	//   ....[17]....
        /*0070*/ 	.word	0xffffffff


	//   ....[18]....
        /*0074*/ 	.word	0xffffffff


	//   ....[19]....
        /*0078*/ 	.word	0xffffffff


	//----- nvinfo : EIATTR_COOP_GROUP_INSTR_OFFSETS
	.align		4
.L_2531:
        /*007c*/ 	.byte	0x04, 0x28
        /*007e*/ 	.short	(.L_2533 - .L_2532)


	//   ....[0]....
.L_2532:
        /*0080*/ 	.word	0x000013e0


	//   ....[1]....
        /*0084*/ 	.word	0x000013f0


	//   ....[2]....
        /*0088*/ 	.word	0x00001400


	//   ....[3]....
        /*008c*/ 	.word	0x00001410


	//   ....[4]....
        /*0090*/ 	.word	0x00001450


	//   ....[5]....
        /*0094*/ 	.word	0x00001470


	//   ....[6]....
        /*0098*/ 	.word	0x00001480


	//   ....[7]....
        /*009c*/ 	.word	0x00001490


	//   ....[8]....
        /*00a0*/ 	.word	0x000014d0


	//   ....[9]....
        /*00a4*/ 	.word	0x000014f0


	//   ....[10]....
        /*00a8*/ 	.word	0x00001500


	//   ....[11]....
        /*00ac*/ 	.word	0x00001510


	//   ....[12]....
        /*00b0*/ 	.word	0x00001540


	//   ....[13]....
        /*00b4*/ 	.word	0x00001560


	//   ....[14]....
        /*00b8*/ 	.word	0x00001580


	//   ....[15]....
        /*00bc*/ 	.word	0x00001590


	//   ....[16]....
        /*00c0*/ 	.word	0x000015c0


	//   ....[17]....
        /*00c4*/ 	.word	0x000015e0


	//   ....[18]....
        /*00c8*/ 	.word	0x00001600


	//   ....[19]....
        /*00cc*/ 	.word	0x00001610


	//----- nvinfo : EIATTR_VRC_CTA_INIT_COUNT
	.align		4
.L_2533:
        /*00d0*/ 	.byte	0x02, 0x4a
	.zero		1
	.zero		1


	//----- nvinfo : EIATTR_EXIT_INSTR_OFFSETS
	.align		4
        /*00d4*/ 	.byte	0x04, 0x1c
        /*00d6*/ 	.short	(.L_2535 - .L_2534)


	//   ....[0]....
.L_2534:
        /*00d8*/ 	.word	0x00000060


	//   ....[1]....
        /*00dc*/ 	.word	0x000016b0


	//   ....[2]....
        /*00e0*/ 	.word	0x00001800


	//----- nvinfo : EIATTR_MAX_THREADS
	.align		4
.L_2535:
        /*00e4*/ 	.byte	0x04, 0x05
        /*00e6*/ 	.short	(.L_2537 - .L_2536)
.L_2536:
        /*00e8*/ 	.word	0x00000400
        /*00ec*/ 	.word	0x00000001
        /*00f0*/ 	.word	0x00000001


	//----- nvinfo : EIATTR_CRS_STACK_SIZE
	.align		4
.L_2537:
        /*00f4*/ 	.byte	0x04, 0x1e
        /*00f6*/ 	.short	(.L_2539 - .L_2538)
.L_2538:
        /*00f8*/ 	.word	0x00000000


	//----- nvinfo : EIATTR_CBANK_PARAM_SIZE
	.align		4
.L_2539:
        /*00fc*/ 	.byte	0x03, 0x19
        /*00fe*/ 	.short	0x0128


	//----- nvinfo : EIATTR_PARAM_CBANK
	.align		4
        /*0100*/ 	.byte	0x04, 0x0a
        /*0102*/ 	.short	(.L_2541 - .L_2540)
	.align		4
.L_2540:
        /*0104*/ 	.word	index@(.nv.constant0._ZN10layer_norm40ln_parallel_residual_bwd_finalize_kernelINS_22Kernel_traits_finalizeILj1280Ef6__halffS2_fjLb0ELj1024ELj4ENS_18Kernel_traits_baseILj1280EfS2_fS2_fjLj1024EEEEELb1EEEvNS_9BwdParamsE)
        /*0108*/ 	.short	0x0380
        /*010a*/ 	.short	0x0128


	//----- nvinfo : EIATTR_SW_WAR
	.align		4
.L_2541:
        /*010c*/ 	.byte	0x04, 0x36
        /*010e*/ 	.short	(.L_2543 - .L_2542)
.L_2542:
        /*0110*/ 	.word	0x00000008
.L_2543:


//--------------------- .nv.info._ZN10layer_norm31ln_parallel_residual_bwd_kernelINS_13Kernel_traitsIf6__halffS2_fjLj1280ELj1ELj4ELj1ELj16ENS_18Kernel_traits_baseILj1280EfS2_fS2_fjLj128EEEEELb1ELb1ELb1EEEvNS_9BwdParamsE --------------------------
	.section	.nv.info._ZN10layer_norm31ln_parallel_residual_bwd_kernelINS_13Kernel_traitsIf6__halffS2_fjLj1280ELj1ELj4ELj1ELj16ENS_18Kernel_traits_baseILj1280EfS2_fS2_fjLj128EEEEELb1ELb1ELb1EEEvNS_9BwdParamsE,"",@"SHT_CUDA_INFO"
	.sectionflags	@""
	.align	4


	//----- nvinfo : EIATTR_CUDA_API_VERSION
	.align		4
        /*0000*/ 	.byte	0x04, 0x37
        /*0002*/ 	.short	(.L_2545 - .L_2544)
.L_2544:
        /*0004*/ 	.word	0x00000082


	//----- nvinfo : EIATTR_KPARAM_INFO
	.align		4
.L_2545:
        /*0008*/ 	.byte	0x04, 0x17
        /*000a*/ 	.short	(.L_2547 - .L_2546)
.L_2546:
        /*000c*/ 	.word	0x00000000
        /*0010*/ 	.short	0x0000
        /*0012*/ 	.short	0x0000
        /*0014*/ 	.byte	0x00, 0xf0, 0xa1, 0x04


	//----- nvinfo : EIATTR_SPARSE_MMA_MASK
	.align		4
.L_2547:
        /*0018*/ 	.byte	0x03, 0x50
        /*001a*/ 	.short	0x0000


	//----- nvinfo : EIATTR_MAXREG_COUNT
	.align		4
        /*001c*/ 	.byte	0x03, 0x1b
        /*001e*/ 	.short	0x00ff


	//----- nvinfo : EIATTR_NUM_BARRIERS
	.align		4
        /*0020*/ 	.byte	0x02, 0x4c
        /*0022*/ 	.byte	0x01
	.zero		1


	//----- nvinfo : EIATTR_ANNOTATIONS
	.align		4
        /*0024*/ 	.byte	0x04, 0x55
        /*0026*/ 	.short	(.L_2549 - .L_2548)


	//   ....[0]....
.L_2548:
        /* <DEDUP_REMOVED lines=83> */


	//----- nvinfo : EIATTR_MERCURY_ISA_VERSION
	.align		4
.L_2549:
        /*0548*/ 	.byte	0x03, 0x5f
        /*054a*/ 	.short	0x0101


	//----- nvinfo : EIATTR_COOP_GROUP_MASK_REGIDS
	.align		4
        /*054c*/ 	.byte	0x04, 0x29
        /*054e*/ 	.short	(.L_2551 - .L_2550)


	//   ....[0]....
.L_2550:
        /*0550*/ 	.word	0xffffffff


	//   ....[1]....
        /*0554*/ 	.word	0xffffffff


	//   ....[2]....
        /*0558*/ 	.word	0xffffffff


	//   ....[3]....
        /*055c*/ 	.word	0xffffffff


	//   ....[4]....
        /*0560*/ 	.word	0xffffffff


	//   ....[5]....
        /*0564*/ 	.word	0xffffffff


	//   ....[6]....
        /*0568*/ 	.word	0xffffffff


	//   ....[7]....
        /*056c*/ 	.word	0xffffffff


	//   ....[8]....
        /*0570*/ 	.word	0xffffffff


	//   ....[9]....
        /*0574*/ 	.word	0xffffffff


	//   ....[10]....
        /*0578*/ 	.word	0x050000ee


	//   ....[11]....
        /*057c*/ 	.word	0x050000ee


	//   ....[12]....
        /*0580*/ 	.word	0x050000ee


	//   ....[13]....
        /*0584*/ 	.word	0x050000ee


	//   ....[14]....
        /*0588*/ 	.word	0x050000ee


	//   ....[15]....
        /*058c*/ 	.word	0x050000ee


	//   ....[16]....
        /*0590*/ 	.word	0x050000ee


	//   ....[17]....
        /*0594*/ 	.word	0x050000ee


	//   ....[18]....
        /*0598*/ 	.word	0x050000ee


	//   ....[19]....
        /*059c*/ 	.word	0x050000ee


	//----- nvinfo : EIATTR_COOP_GROUP_INSTR_OFFSETS
	.align		4
.L_2551:
        /*05a0*/ 	.byte	0x04, 0x28
        /*05a2*/ 	.short	(.L_2553 - .L_2552)


	//   ....[0]....
.L_2552:
        /*05a4*/ 	.word	0x00002890


	//   ....[1]....
        /*05a8*/ 	.word	0x000028b0


	//   ....[2]....
        /*05ac*/ 	.word	0x000028d0


	//   ....[3]....
        /*05b0*/ 	.word	0x000028f0


	//   ....[4]....
        /*05b4*/ 	.word	0x00002910


	//   ....[5]....
        /*05b8*/ 	.word	0x00002930


	//   ....[6]....
        /*05bc*/ 	.word	0x00002950


	//   ....[7]....
        /*05c0*/ 	.word	0x00002970


	//   ....[8]....
        /*05c4*/ 	.word	0x00002980


	//   ....[9]....
        /*05c8*/ 	.word	0x000029a0


	//   ....[10]....
        /*05cc*/ 	.word	0x0000e400


	//   ....[11]....
        /*05d0*/ 	.word	0x0000e490


	//   ....[12]....
        /*05d4*/ 	.word	0x0000e4f0


	//   ....[13]....
        /*05d8*/ 	.word	0x0000e540


	//   ....[14]....
        /*05dc*/ 	.word	0x0000e5a0


	//   ....[15]....
        /*05e0*/ 	.word	0x0000e5f0


	//   ....[16]....
        /*05e4*/ 	.word	0x0000e650


	//   ....[17]....
        /*05e8*/ 	.word	0x0000e6a0


	//   ....[18]....
        /*05ec*/ 	.word	0x0000e700


	//   ....[19]....
        /*05f0*/ 	.word	0x0000e750


	//----- nvinfo : EIATTR_VRC_CTA_INIT_COUNT
	.align		4
.L_2553:
        /*05f4*/ 	.byte	0x02, 0x4a
	.zero		1
	.zero		1


	//----- nvinfo : EIATTR_EXIT_INSTR_OFFSETS
	.align		4
        /*05f8*/ 	.byte	0x04, 0x1c
        /*05fa*/ 	.short	(.L_2555 - .L_2554)


	//   ....[0]....
.L_2554:
        /*05fc*/ 	.word	0x0000e390


	//----- nvinfo : EIATTR_MAX_THREADS
	.align		4
.L_2555:
        /*0600*/ 	.byte	0x04, 0x05
        /*0602*/ 	.short	(.L_2557 - .L_2556)
.L_2556:
        /*0604*/ 	.word	0x00000080
        /*0608*/ 	.word	0x00000001
        /*060c*/ 	.word	0x00000001


	//----- nvinfo : EIATTR_CRS_STACK_SIZE
	.align		4
.L_2557:
        /*0610*/ 	.byte	0x04, 0x1e
        /*0612*/ 	.short	(.L_2559 - .L_2558)
.L_2558:
        /*0614*/ 	.word	0x00000000


	//----- nvinfo : EIATTR_CBANK_PARAM_SIZE
	.align		4
.L_2559:
        /*0618*/ 	.byte	0x03, 0x19
        /*061a*/ 	.short	0x0128


	//----- nvinfo : EIATTR_PARAM_CBANK
	.align		4
        /*061c*/ 	.byte	0x04, 0x0a
        /*061e*/ 	.short	(.L_2561 - .L_2560)
	.align		4
.L_2560:
        /*0620*/ 	.word	index@(.nv.constant0._ZN10layer_norm31ln_parallel_residual_bwd_kernelINS_13Kernel_traitsIf6__halffS2_fjLj1280ELj1ELj4ELj1ELj16ENS_18Kernel_traits_baseILj1280EfS2_fS2_fjLj128EEEEELb1ELb1ELb1EEEvNS_9BwdParamsE)
        /*0624*/ 	.short	0x0380
        /*0626*/ 	.short	0x0128


	//----- nvinfo : EIATTR_SW_WAR
	.align		4
.L_2561:
        /*0628*/ 	.byte	0x04, 0x36
        /*062a*/ 	.short	(.L_2563 - .L_2562)
.L_2562:
        /*062c*/ 	.word	0x00000008
.L_2563:


//--------------------- .nv.info._ZN10layer_norm31ln_parallel_residual_bwd_kernelINS_13Kernel_traitsI6__halfffffjLj1280ELj1ELj4ELj1ELj16ENS_18Kernel_traits_baseILj1280ES2_ffffjLj128EEEEELb0ELb0ELb0EEEvNS_9BwdParamsE --------------------------
	.section	.nv.info._ZN10layer_norm31ln_parallel_residual_bwd_kernelINS_13Kernel_traitsI6__halfffffjLj1280ELj1ELj4ELj1ELj16ENS_18Kernel_traits_baseILj1280ES2_ffffjLj128EEEEELb0ELb0ELb0EEEvNS_9BwdParamsE,"",@"SHT_CUDA_INFO"
	.sectionflags	@""
	.align	4


	//----- nvinfo : EIATTR_CUDA_API_VERSION
	.align		4
        /*0000*/ 	.byte	0x04, 0x37
        /*0002*/ 	.short	(.L_2565 - .L_2564)
.L_2564:
        /*0004*/ 	.word	0x00000082


	//----- nvinfo : EIATTR_KPARAM_INFO
	.align		4
.L_2565:
        /*0008*/ 	.byte	0x04, 0x17
        /*000a*/ 	.short	(.L_2567 - .L_2566)
.L_2566:
        /*000c*/ 	.word	0x00000000
        /*0010*/ 	.short	0x0000
        /*0012*/ 	.short	0x0000
        /*0014*/ 	.byte	0x00, 0xf0, 0xa1, 0x04


	//----- nvinfo : EIATTR_SPARSE_MMA_MASK
	.align		4
.L_2567:
        /*0018*/ 	.byte	0x03, 0x50
        /*001a*/ 	.short	0x0000


	//----- nvinfo : EIATTR_MAXREG_COUNT
	.align		4
        /*001c*/ 	.byte	0x03, 0x1b
        /*001e*/ 	.short	0x00ff


	//----- nvinfo : EIATTR_NUM_BARRIERS
	.align		4
        /*0020*/ 	.byte	0x02, 0x4c
        /*0022*/ 	.byte	0x01
	.zero		1


	//----- nvinfo : EIATTR_ANNOTATIONS
	.align		4
        /*0024*/ 	.byte	0x04, 0x55
        /*0026*/ 	.short	(.L_2569 - .L_2568)


	//   ....[0]....
.L_2568:
        /* <DEDUP_REMOVED lines=227> */


	//----- nvinfo : EIATTR_MERCURY_ISA_VERSION
	.align		4
.L_2569:
        /*0e48*/ 	.byte	0x03, 0x5f
        /*0e4a*/ 	.short	0x0101


	//----- nvinfo : EIATTR_COOP_GROUP_MASK_REGIDS
	.align		4
        /*0e4c*/ 	.byte	0x04, 0x29
        /*0e4e*/ 	.short	(.L_2571 - .L_2570)


	//   ....[0]....
.L_2570:
        /*0e50*/ 	.word	0xffffffff


	//   ....[1]....
        /*0e54*/ 	.word	0xffffffff


	//   ....[2]....
        /*0e58*/ 	.word	0xffffffff


	//   ....[3]....
        /*0e5c*/ 	.word	0xffffffff


	//   ....[4]....
        /*0e60*/ 	.word	0xffffffff


	//   ....[5]....
        /*0e64*/ 	.word	0xffffffff


	//   ....[6]....
        /*0e68*/ 	.word	0xffffffff


	//   ....[7]....
        /*0e6c*/ 	.word	0xffffffff


	//   ....[8]....
        /*0e70*/ 	.word	0xffffffff


	//   ....[9]....
        /*0e74*/ 	.word	0xffffffff


	//   ....[10]....
        /*0e78*/ 	.word	0x05000060


	//   ....[11]....
        /*0e7c*/ 	.word	0x05000060


	//   ....[12]....
        /*0e80*/ 	.word	0x05000060


	//   ....[13]....
        /*0e84*/ 	.word	0x05000060


	//   ....[14]....
        /*0e88*/ 	.word	0x05000060


	//   ....[15]....
        /*0e8c*/ 	.word	0x05000060


	//   ....[16]....
        /*0e90*/ 	.word	0x05000060


	//   ....[17]....
        /*0e94*/ 	.word	0x05000060


	//   ....[18]....
        /*0e98*/ 	.word	0x05000060


	//   ....[19]....
        /*0e9c*/ 	.word	0x05000060


	//----- nvinfo : EIATTR_COOP_GROUP_INSTR_OFFSETS
	.align		4
.L_2571:
        /*0ea0*/ 	.byte	0x04, 0x28
        /*0ea2*/ 	.short	(.L_2573 - .L_2572)


	//   ....[0]....
.L_2572:
        /*0ea4*/ 	.word	0x00005680


	//   ....[1]....
        /*0ea8*/ 	.word	0x000056a0


	//   ....[2]....
        /*0eac*/ 	.word	0x000056c0


	//   ....[3]....
        /*0eb0*/ 	.word	0x000056e0


	//   ....[4]....
        /*0eb4*/ 	.word	0x00005700


	//   ....[5]....
        /*0eb8*/ 	.word	0x00005720


	//   ....[6]....
        /*0ebc*/ 	.word	0x00005740


	//   ....[7]....
        /*0ec0*/ 	.word	0x00005760


	//   ....[8]....
        /*0ec4*/ 	.word	0x00005770


	//   ....[9]....
        /*0ec8*/ 	.word	0x00005790


	//   ....[10]....
        /*0ecc*/ 	.word	0x0000f110


	//   ....[11]....
        /*0ed0*/ 	.word	0x0000f1b0


	//   ....[12]....
        /*0ed4*/ 	.word	0x0000f230


	//   ....[13]....
        /*0ed8*/ 	.word	0x0000f2a0


	//   ....[14]....
        /*0edc*/ 	.word	0x0000f320


	//   ....[15]....
        /*0ee0*/ 	.word	0x0000f390


	//   ....[16]....
        /*0ee4*/ 	.word	0x0000f410


	//   ....[17]....
        /*0ee8*/ 	.word	0x0000f480


	//   ....[18]....
        /*0eec*/ 	.word	0x0000f500


	//   ....[19]....
        /*0ef0*/ 	.word	0x0000f550


	//----- nvinfo : EIATTR_VRC_CTA_INIT_COUNT
	.align		4
.L_2573:
        /*0ef4*/ 	.byte	0x02, 0x4a
	.zero		1
	.zero		1


	//----- nvinfo : EIATTR_EXIT_INSTR_OFFSETS
	.align		4
        /*0ef8*/ 	.byte	0x04, 0x1c
        /*0efa*/ 	.short	(.L_2575 - .L_2574)


	//   ....[0]....
.L_2574:
        /*0efc*/ 	.word	0x0000f020


	//   ....[1]....
        /*0f00*/ 	.word	0x0000f0a0


	//----- nvinfo : EIATTR_MAX_THREADS
	.align		4
.L_2575:
        /*0f04*/ 	.byte	0x04, 0x05
        /*0f06*/ 	.short	(.L_2577 - .L_2576)
.L_2576:
        /*0f08*/ 	.word	0x00000080
        /*0f0c*/ 	.word	0x00000001
        /*0f10*/ 	.word	0x00000001


	//----- nvinfo : EIATTR_CRS_STACK_SIZE
	.align		4
.L_2577:
        /*0f14*/ 	.byte	0x04, 0x1e
        /*0f16*/ 	.short	(.L_2579 - .L_2578)
.L_2578:
        /*0f18*/ 	.word	0x00000000


	//----- nvinfo : EIATTR_CBANK_PARAM_SIZE
	.align		4
.L_2579:
        /*0f1c*/ 	.byte	0x03, 0x19
        /*0f1e*/ 	.short	0x0128


	//----- nvinfo : EIATTR_PARAM_CBANK
	.align		4
        /*0f20*/ 	.byte	0x04, 0x0a
        /*0f22*/ 	.short	(.L_2581 - .L_2580)
	.align		4
.L_2580:
        /*0f24*/ 	.word	index@(.nv.constant0._ZN10layer_norm31ln_parallel_residual_bwd_kernelINS_13Kernel_traitsI6__halfffffjLj1280ELj1ELj4ELj1ELj16ENS_18Kernel_traits_baseILj1280ES2_ffffjLj128EEEEELb0ELb0ELb0EEEvNS_9BwdParamsE)
        /*0f28*/ 	.short	0x0380
        /*0f2a*/ 	.short	0x0128


	//----- nvinfo : EIATTR_SW_WAR
	.align		4
.L_2581:
        /*0f2c*/ 	.byte	0x04, 0x36
        /*0f2e*/ 	.short	(.L_2583 - .L_2582)
.L_2582:
        /*0f30*/ 	.word	0x00000008
.L_2583:


//--------------------- .nv.info._ZN10layer_norm31ln_parallel_residual_bwd_kernelINS_13Kernel_traitsI6__halfffffjLj1280ELj1ELj4ELj1ELj16ENS_18Kernel_traits_baseILj1280ES2_ffffjLj128EEEEELb0ELb0ELb1EEEvNS_9BwdParamsE --------------------------
	.section	.nv.info._ZN10layer_norm31ln_parallel_residual_bwd_kernelINS_13Kernel_traitsI6__halfffffjLj1280ELj1ELj4ELj1ELj16ENS_18Kernel_traits_baseILj1280ES2_ffffjLj128EEEEELb0ELb0ELb1EEEvNS_9BwdParamsE,"",@"SHT_CUDA_INFO"
	.sectionflags	@""
	.align	4


	//----- nvinfo : EIATTR_CUDA_API_VERSION
	.align		4
        /*0000*/ 	.byte	0x04, 0x37
        /*0002*/ 	.short	(.L_2585 - .L_2584)
.L_2584:
        /*0004*/ 	.word	0x00000082


	//----- nvinfo : EIATTR_KPARAM_INFO
	.align		4
.L_2585:
        /*0008*/ 	.byte	0x04, 0x17
        /*000a*/ 	.short	(.L_2587 - .L_2586)
.L_2586:
        /*000c*/ 	.word	0x00000000
        /*0010*/ 	.short	0x0000
        /*0012*/ 	.short	0x0000
        /*0014*/ 	.byte	0x00, 0xf0, 0xa1, 0x04


	//----- nvinfo : EIATTR_SPARSE_MMA_MASK
	.align		4
.L_2587:
        /*0018*/ 	.byte	0x03, 0x50
        /*001a*/ 	.short	0x0000


	//----- nvinfo : EIATTR_MAXREG_COUNT
	.align		4
        /*001c*/ 	.byte	0x03, 0x1b
        /*001e*/ 	.short	0x00ff


	//----- nvinfo : EIATTR_NUM_BARRIERS
	.align		4
        /*0020*/ 	.byte	0x02, 0x4c
        /*0022*/ 	.byte	0x01
	.zero		1


	//----- nvinfo : EIATTR_ANNOTATIONS
	.align		4
        /*0024*/ 	.byte	0x04, 0x55
        /*0026*/ 	.short	(.L_2589 - .L_2588)


	//   ....[0]....
.L_2588:
        /* <DEDUP_REMOVED lines=218> */


	//----- nvinfo : EIATTR_MERCURY_ISA_VERSION
	.align		4
.L_2589:
        /*0db0*/ 	.byte	0x03, 0x5f
        /*0db2*/ 	.short	0x0101


	//----- nvinfo : EIATTR_COOP_GROUP_MASK_REGIDS
	.align		4
        /*0db4*/ 	.byte	0x04, 0x29
        /*0db6*/ 	.short	(.L_2591 - .L_2590)


	//   ....[0]....
.L_2590:
        /*0db8*/ 	.word	0xffffffff


	//   ....[1]....
        /*0dbc*/ 	.word	0xffffffff


	//   ....[2]....
        /*0dc0*/ 	.word	0xffffffff


	//   ....[3]....
        /*0dc4*/ 	.word	0xffffffff


	//   ....[4]....
        /*0dc8*/ 	.word	0xffffffff


	//   ....[5]....
        /*0dcc*/ 	.word	0xffffffff


	//   ....[6]....
        /*0dd0*/ 	.word	0xffffffff


	//   ....[7]....
        /*0dd4*/ 	.word	0xffffffff


	//   ....[8]....
        /*0dd8*/ 	.word	0xffffffff


	//   ....[9]....
        /*0ddc*/ 	.word	0xffffffff


	//   ....[10]....
        /*0de0*/ 	.word	0x05000057


	//   ....[11]....
        /*0de4*/ 	.word	0x05000057


	//   ....[12]....
        /*0de8*/ 	.word	0x05000057


	//   ....[13]....
        /*0dec*/ 	.word	0x05000057


	//   ....[14]....
        /*0df0*/ 	.word	0x05000057


	//   ....[15]....
        /*0df4*/ 	.word	0x05000057


	//   ....[16]....
        /*0df8*/ 	.word	0x05000057


	//   ....[17]....
        /*0dfc*/ 	.word	0x05000057


	//   ....[18]....
        /*0e00*/ 	.word	0x05000057


	//   ....[19]....
        /*0e04*/ 	.word	0x05000057


	//----- nvinfo : EIATTR_COOP_GROUP_INSTR_OFFSETS
	.align		4
.L_2591:
        /*0e08*/ 	.byte	0x04, 0x28
        /*0e0a*/ 	.short	(.L_2593 - .L_2592)


	//   ....[0]....
.L_2592:
        /*0e0c*/ 	.word	0x00004a50


	//   ....[1]....
        /*0e10*/ 	.word	0x00004a70


	//   ....[2]....
        /*0e14*/ 	.word	0x00004a90


	//   ....[3]....
        /*0e18*/ 	.word	0x00004ab0


	//   ....[4]....
        /*0e1c*/ 	.word	0x00004ad0


	//   ....[5]....
        /*0e20*/ 	.word	0x00004af0


	//   ....[6]....
        /*0e24*/ 	.word	0x00004b10


	//   ....[7]....
        /*0e28*/ 	.word	0x00004b30


	//   ....[8]....
        /*0e2c*/ 	.word	0x00004b40


	//   ....[9]....
        /*0e30*/ 	.word	0x00004b60


	//   ....[10]....
        /*0e34*/ 	.word	0x0000cfd0


	//   ....[11]....
        /*0e38*/ 	.word	0x0000d060


	//   ....[12]....
        /*0e3c*/ 	.word	0x0000d0c0


	//   ....[13]....
        /*0e40*/ 	.word	0x0000d110


	//   ....[14]....
        /*0e44*/ 	.word	0x0000d170


	//   ....[15]....
        /*0e48*/ 	.word	0x0000d1c0


	//   ....[16]....
        /*0e4c*/ 	.word	0x0000d220


	//   ....[17]....
        /*0e50*/ 	.word	0x0000d270


	//   ....[18]....
        /*0e54*/ 	.word	0x0000d2d0


	//   ....[19]....
        /*0e58*/ 	.word	0x0000d320


	//----- nvinfo : EIATTR_VRC_CTA_INIT_COUNT
	.align		4
.L_2593:
        /*0e5c*/ 	.byte	0x02, 0x4a
	.zero		1
	.zero		1


	//----- nvinfo : EIATTR_EXIT_INSTR_OFFSETS
	.align		4
        /*0e60*/ 	.byte	0x04, 0x1c
        /*0e62*/ 	.short	(.L_2595 - .L_2594)


	//   ....[0]....
.L_2594:
        /*0e64*/ 	.word	0x0000cf60


	//----- nvinfo : EIATTR_MAX_THREADS
	.align		4
.L_2595:
        /*0e68*/ 	.byte	0x04, 0x05
        /*0e6a*/ 	.short	(.L_2597 - .L_2596)
.L_2596:
        /*0e6c*/ 	.word	0x00000080
        /*0e70*/ 	.word	0x00000001
        /*0e74*/ 	.word	0x00000001


	//----- nvinfo : EIATTR_CRS_STACK_SIZE
	.align		4
.L_2597:
        /*0e78*/ 	.byte	0x04, 0x1e
        /*0e7a*/ 	.short	(.L_2599 - .L_2598)
.L_2598:
        /*0e7c*/ 	.word	0x00000000


	//----- nvinfo : EIATTR_CBANK_PARAM_SIZE
	.align		4
.L_2599:
        /*0e80*/ 	.byte	0x03, 0x19
        /*0e82*/ 	.short	0x0128


	//----- nvinfo : EIATTR_PARAM_CBANK
	.align		4
        /*0e84*/ 	.byte	0x04, 0x0a
        /*0e86*/ 	.short	(.L_2601 - .L_2600)
	.align		4
.L_2600:
        /*0e88*/ 	.word	index@(.nv.constant0._ZN10layer_norm31ln_parallel_residual_bwd_kernelINS_13Kernel_traitsI6__halfffffjLj1280ELj1ELj4ELj1ELj16ENS_18Kernel_traits_baseILj1280ES2_ffffjLj128EEEEELb0ELb0ELb1EEEvNS_9BwdParamsE)
        /*0e8c*/ 	.short	0x0380
        /*0e8e*/ 	.short	0x0128


	//----- nvinfo : EIATTR_SW_WAR
	.align		4
.L_2601:
        /*0e90*/ 	.byte	0x04, 0x36
        /*0e92*/ 	.short	(.L_2603 - .L_2602)
.L_2602:
        /*0e94*/ 	.word	0x00000008
.L_2603:


//--------------------- .nv.info._ZN10layer_norm31ln_parallel_residual_bwd_kernelINS_13Kernel_traitsI6__halfffffjLj1280ELj1ELj4ELj1ELj16ENS_18Kernel_traits_baseILj1280ES2_ffffjLj128EEEEELb0ELb1ELb0EEEvNS_9BwdParamsE --------------------------
	.section	.nv.info._ZN10layer_norm31ln_parallel_residual_bwd_kernelINS_13Kernel_traitsI6__halfffffjLj1280ELj1ELj4ELj1ELj16ENS_18Kernel_traits_baseILj1280ES2_ffffjLj128EEEEELb0ELb1ELb0EEEvNS_9BwdParamsE,"",@"SHT_CUDA_INFO"
	.sectionflags	@""
	.align	4


	//----- nvinfo : EIATTR_CUDA_API_VERSION
	.align		4
        /*0000*/ 	.byte	0x04, 0x37
        /*0002*/ 	.short	(.L_2605 - .L_2604)
.L_2604:
        /*0004*/ 	.word	0x00000082


	//----- nvinfo : EIATTR_KPARAM_INFO
	.align		4
.L_2605:
        /*0008*/ 	.byte	0x04, 0x17
        /*000a*/ 	.short	(.L_2607 - .L_2606)
.L_2606:
        /*000c*/ 	.word	0x00000000
        /*0010*/ 	.short	0x0000
        /*0012*/ 	.short	0x0000
        /*0014*/ 	.byte	0x00, 0xf0, 0xa1, 0x04


	//----- nvinfo : EIATTR_SPARSE_MMA_MASK
	.align		4
.L_2607:
        /*0018*/ 	.byte	0x03, 0x50
        /*001a*/ 	.short	0x0000


	//----- nvinfo : EIATTR_MAXREG_COUNT
	.align		4
        /*001c*/ 	.byte	0x03, 0x1b
        /*001e*/ 	.short	0x00ff


	//----- nvinfo : EIATTR_NUM_BARRIERS
	.align		4
        /*0020*/ 	.byte	0x02, 0x4c
        /*0022*/ 	.byte	0x01
	.zero		1


	//----- nvinfo : EIATTR_MERCURY_ISA_VERSION
	.align		4
        /*0024*/ 	.byte	0x03, 0x5f
        /*0026*/ 	.short	0x0101


	//----- nvinfo : EIATTR_COOP_GROUP_MASK_REGIDS
	.align		4
        /*0028*/ 	.byte	0x04, 0x29
        /*002a*/ 	.short	(.L_2609 - .L_2608)


	//   ....[0]....
.L_2608:
        /*002c*/ 	.word	0xffffffff


	//   ....[1]....
        /*0030*/ 	.word	0xffffffff


	//   ....[2]....
        /*0034*/ 	.word	0xffffffff


	//   ....[3]....
        /*0038*/ 	.word	0xffffffff


	//   ....[4]....
        /*003c*/ 	.word	0xffffffff


	//   ....[5]....
        /*0040*/ 	.word	0xffffffff


	//   ....[6]....
        /*0044*/ 	.word	0xffffffff


	//   ....[7]....
        /*0048*/ 	.word	0xffffffff


	//   ....[8]....
        /*004c*/ 	.word	0xffffffff


	//   ....[9]....
        /*0050*/ 	.word	0xffffffff


	//   ....[10]....
        /*0054*/ 	.word	0x050000a4


	//   ....[11]....
        /*0058*/ 	.word	0x050000a4


	//   ....[12]....
        /*005c*/ 	.word	0x050000a4


	//   ....[13]....
        /*0060*/ 	.word	0x050000a4


	//   ....[14]....
        /*0064*/ 	.word	0x050000a4


	//   ....[15]....
        /*0068*/ 	.word	0x050000a4


	//   ....[16]....
        /*006c*/ 	.word	0x050000a4


	//   ....[17]....
        /*0070*/ 	.word	0x050000a4


	//   ....[18]....
        /*0074*/ 	.word	0x050000a4


	//   ....[19]....
        /*0078*/ 	.word	0x050000a4


	//----- nvinfo : EIATTR_COOP_GROUP_INSTR_OFFSETS
	.align		4
.L_2609:
        /*007c*/ 	.byte	0x04, 0x28
        /*007e*/ 	.short	(.L_2611 - .L_2610)


	//   ....[0]....
.L_2610:
        /*0080*/ 	.word	0x00004840


	//   ....[1]....
        /*0084*/ 	.word	0x00004850


	//   ....[2]....
        /*0088*/ 	.word	0x00004880


	//   ....[3]....
        /*008c*/ 	.word	0x00004890


	//   ....[4]....
        /*0090*/ 	.word	0x000048c0


	//   ....[5]....
        /*0094*/ 	.word	0x000048d0


	//   ....[6]....
        /*0098*/ 	.word	0x00004900


	//   ....[7]....
        /*009c*/ 	.word	0x00004910


	//   ....[8]....
        /*00a0*/ 	.word	0x00004940


	//   ....[9]....
        /*00a4*/ 	.word	0x00004950


	//   ....[10]....
        /*00a8*/ 	.word	0x0000cbe0


	//   ....[11]....
        /*00ac*/ 	.word	0x0000cc80


	//   ....[12]....
        /*00b0*/ 	.word	0x0000cce0


	//   ....[13]....
        /*00b4*/ 	.word	0x0000cd30


	//   ....[14]....
        /*00b8*/ 	.word	0x0000cda0


	//   ....[15]....
        /*00bc*/ 	.word	0x0000cdf0


	//   ....[16]....
        /*00c0*/ 	.word	0x0000ce60


	//   ....[17]....
        /*00c4*/ 	.word	0x0000ceb0


	//   ....[18]....
        /*00c8*/ 	.word	0x0000cf20


	//   ....[19]....
        /*00cc*/ 	.word	0x0000cf70


	//----- nvinfo : EIATTR_VRC_CTA_INIT_COUNT
	.align		4
.L_2611:
        /*00d0*/ 	.byte	0x02, 0x4a
	.zero		1
	.zero		1


	//----- nvinfo : EIATTR_EXIT_INSTR_OFFSETS
	.align		4
        /*00d4*/ 	.byte	0x04, 0x1c
        /*00d6*/ 	.short	(.L_2613 - .L_2612)


	//   ....[0]....
.L_2612:
        /*00d8*/ 	.word	0x0000cb50


	//   ....[1]....
        /*00dc*/ 	.word	0x0000cb80


	//----- nvinfo : EIATTR_MAX_THREADS
	.align		4
.L_2613:
        /*00e0*/ 	.byte	0x04, 0x05
        /*00e2*/ 	.short	(.L_2615 - .L_2614)
.L_2614:
        /*00e4*/ 	.word	0x00000080
        /*00e8*/ 	.word	0x00000001
        /*00ec*/ 	.word	0x00000001


	//----- nvinfo : EIATTR_CRS_STACK_SIZE
	.align		4
.L_2615:
        /*00f0*/ 	.byte	0x04, 0x1e
        /*00f2*/ 	.short	(.L_2617 - .L_2616)
.L_2616:
        /*00f4*/ 	.word	0x00000000


	//----- nvinfo : EIATTR_CBANK_PARAM_SIZE
	.align		4
.L_2617:
        /*00f8*/ 	.byte	0x03, 0x19
        /*00fa*/ 	.short	0x0128


	//----- nvinfo : EIATTR_PARAM_CBANK
	.align		4
        /*00fc*/ 	.byte	0x04, 0x0a
        /*00fe*/ 	.short	(.L_2619 - .L_2618)
	.align		4
.L_2618:
        /*0100*/ 	.word	index@(.nv.constant0._ZN10layer_norm31ln_parallel_residual_bwd_kernelINS_13Kernel_traitsI6__halfffffjLj1280ELj1ELj4ELj1ELj16ENS_18Kernel_traits_baseILj1280ES2_ffffjLj128EEEEELb0ELb1ELb0EEEvNS_9BwdParamsE)
        /*0104*/ 	.short	0x0380
        /*0106*/ 	.short	0x0128


	//----- nvinfo : EIATTR_SW_WAR
	.align		4
.L_2619:
        /*0108*/ 	.byte	0x04, 0x36
        /*010a*/ 	.short	(.L_2621 - .L_2620)
.L_2620:
        /*010c*/ 	.word	0x00000008
.L_2621:


//--------------------- .nv.info._ZN10layer_norm31ln_parallel_residual_bwd_kernelINS_13Kernel_traitsI6__halfffffjLj1280ELj1ELj4ELj1ELj16ENS_18Kernel_traits_baseILj1280ES2_ffffjLj128EEEEELb0ELb1ELb1EEEvNS_9BwdParamsE --------------------------
	.section	.nv.info._ZN10layer_norm31ln_parallel_residual_bwd_kernelINS_13Kernel_traitsI6__halfffffjLj1280ELj1ELj4ELj1ELj16ENS_18Kernel_traits_baseILj1280ES2_ffffjLj128EEEEELb0ELb1ELb1EEEvNS_9BwdParamsE,"",@"SHT_CUDA_INFO"
	.sectionflags	@""
	.align	4


	//----- nvinfo : EIATTR_CUDA_API_VERSION
	.align		4
        /*0000*/ 	.byte	0x04, 0x37
        /*0002*/ 	.short	(.L_2623 - .L_2622)
.L_2622:
        /*0004*/ 	.word	0x00000082


	//----- nvinfo : EIATTR_KPARAM_INFO
	.align		4
.L_2623:
        /*0008*/ 	.byte	0x04, 0x17
        /*000a*/ 	.short	(.L_2625 - .L_2624)
.L_2624:
        /*000c*/ 	.word	0x00000000
        /*0010*/ 	.short	0x0000
        /*0012*/ 	.short	0x0000
        /*0014*/ 	.byte	0x00, 0xf0, 0xa1, 0x04


	//----- nvinfo : EIATTR_SPARSE_MMA_MASK
	.align		4
.L_2625:
        /*0018*/ 	.byte	0x03, 0x50
        /*001a*/ 	.short	0x0000


	//----- nvinfo : EIATTR_MAXREG_COUNT
	.align		4
        /*001c*/ 	.byte	0x03, 0x1b
        /*001e*/ 	.short	0x00ff


	//----- nvinfo : EIATTR_NUM_BARRIERS
	.align		4
        /*0020*/ 	.byte	0x02, 0x4c
        /*0022*/ 	.byte	0x01
	.zero		1


	//----- nvinfo : EIATTR_ANNOTATIONS
	.align		4
        /*0024*/ 	.byte	0x04, 0x55
        /*0026*/ 	.short	(.L_2627 - .L_2626)


	//   ....[0]....
.L_2626:
        /* <DEDUP_REMOVED lines=194> */


	//----- nvinfo : EIATTR_MERCURY_ISA_VERSION
	.align		4
.L_2627:
        /*0c38*/ 	.byte	0x03, 0x5f
        /*0c3a*/ 	.short	0x0101


	//----- nvinfo : EIATTR_COOP_GROUP_MASK_REGIDS
	.align		4
        /*0c3c*/ 	.byte	0x04, 0x29
        /*0c3e*/ 	.short	(.L_2629 - .L_2628)


	//   ....[0]....
.L_2628:
        /*0c40*/ 	.word	0xffffffff


	//   ....[1]....
        /*0c44*/ 	.word	0xffffffff


	//   ....[2]....
        /*0c48*/ 	.word	0xffffffff


	//   ....[3]....
        /*0c4c*/ 	.word	0xffffffff


	//   ....[4]....
        /*0c50*/ 	.word	0xffffffff


	//   ....[5]....
        /*0c54*/ 	.word	0xffffffff


	//   ....[6]....
        /*0c58*/ 	.word	0xffffffff


	//   ....[7]....
        /*0c5c*/ 	.word	0xffffffff


	//   ....[8]....
        /*0c60*/ 	.word	0xffffffff


	//   ....[9]....
        /*0c64*/ 	.word	0xffffffff


	//   ....[10]....
        /*0c68*/ 	.word	0x050000e7


	//   ....[11]....
        /*0c6c*/ 	.word	0x050000e7


	//   ....[12]....
        /*0c70*/ 	.word	0x050000e7


	//   ....[13]....
        /*0c74*/ 	.word	0x050000e7


	//   ....[14]....
        /*0c78*/ 	.word	0x050000e7


	//   ....[15]....
        /*0c7c*/ 	.word	0x050000e7


	//   ....[16]....
        /*0c80*/ 	.word	0x050000e7


	//   ....[17]....
        /*0c84*/ 	.word	0x050000e7


	//   ....[18]....
        /*0c88*/ 	.word	0x050000e7


	//   ....[19]....
        /*0c8c*/ 	.word	0x050000e7


	//----- nvinfo : EIATTR_COOP_GROUP_INSTR_OFFSETS
	.align		4
.L_2629:
        /*0c90*/ 	.byte	0x04, 0x28
        /*0c92*/ 	.short	(.L_2631 - .L_2630)


	//   ....[0]....
.L_2630:
        /*0c94*/ 	.word	0x00004370


	//   ....[1]....
        /*0c98*/ 	.word	0x00004380


	//   ....[2]....
        /*0c9c*/ 	.word	0x00004410


	//   ....[3]....
        /*0ca0*/ 	.word	0x00004490


	//   ....[4]....
        /*0ca4*/ 	.word	0x00004510


	//   ....[5]....
        /*0ca8*/ 	.word	0x00004520


	//   ....[6]....
        /*0cac*/ 	.word	0x000045a0


	//   ....[7]....
        /*0cb0*/ 	.word	0x000046f0


	//   ....[8]....
        /*0cb4*/ 	.word	0x000048e0


	//   ....[9]....
        /*0cb8*/ 	.word	0x000048f0


	//   ....[10]....
        /*0cbc*/ 	.word	0x0000bc60


	//   ....[11]....
        /*0cc0*/ 	.word	0x0000bd20


	//   ....[12]....
        /*0cc4*/ 	.word	0x0000be00


	//   ....[13]....
        /*0cc8*/ 	.word	0x0000bee0


	//   ....[14]....
        /*0ccc*/ 	.word	0x0000bfc0


	//   ....[15]....
        /*0cd0*/ 	.word	0x0000c0a0


	//   ....[16]....
        /*0cd4*/ 	.word	0x0000c190


	//   ....[17]....
        /*0cd8*/ 	.word	0x0000c270


	//   ....[18]....
        /*0cdc*/ 	.word	0x0000c350


	//   ....[19]....
        /*0ce0*/ 	.word	0x0000c440


	//----- nvinfo : EIATTR_VRC_CTA_INIT_COUNT
	.align		4
.L_2631:
        /*0ce4*/ 	.byte	0x02, 0x4a
	.zero		1
	.zero		1


	//----- nvinfo : EIATTR_EXIT_INSTR_OFFSETS
	.align		4
        /*0ce8*/ 	.byte	0x04, 0x1c
        /*0cea*/ 	.short	(.L_2633 - .L_2632)


	//   ....[0]....
.L_2632:
        /*0cec*/ 	.word	0x0000bc00


	//----- nvinfo : EIATTR_MAX_THREADS
	.align		4
.L_2633:
        /*0cf0*/ 	.byte	0x04, 0x05
        /*0cf2*/ 	.short	(.L_2635 - .L_2634)
.L_2634:
        /*0cf4*/ 	.word	0x00000080
        /*0cf8*/ 	.word	0x00000001
        /*0cfc*/ 	.word	0x00000001


	//----- nvinfo : EIATTR_CRS_STACK_SIZE
	.align		4
.L_2635:
        /*0d00*/ 	.byte	0x04, 0x1e
        /*0d02*/ 	.short	(.L_2637 - .L_2636)
.L_2636:
        /*0d04*/ 	.word	0x00000000


	//----- nvinfo : EIATTR_CBANK_PARAM_SIZE
	.align		4
.L_2637:
        /*0d08*/ 	.byte	0x03, 0x19
        /*0d0a*/ 	.short	0x0128


	//----- nvinfo : EIATTR_PARAM_CBANK
	.align		4
        /*0d0c*/ 	.byte	0x04, 0x0a
        /*0d0e*/ 	.short	(.L_2639 - .L_2638)
	.align		4
.L_2638:
        /*0d10*/ 	.word	index@(.nv.constant0._ZN10layer_norm31ln_parallel_residual_bwd_kernelINS_13Kernel_traitsI6__halfffffjLj1280ELj1ELj4ELj1ELj16ENS_18Kernel_traits_baseILj1280ES2_ffffjLj128EEEEELb0ELb1ELb1EEEvNS_9BwdParamsE)
        /*0d14*/ 	.short	0x0380
        /*0d16*/ 	.short	0x0128


	//----- nvinfo : EIATTR_SW_WAR
	.align		4
.L_2639:
        /*0d18*/ 	.byte	0x04, 0x36
        /*0d1a*/ 	.short	(.L_2641 - .L_2640)
.L_2640:
        /*0d1c*/ 	.word	0x00000008
.L_2641:


//--------------------- .nv.info._ZN10layer_norm31ln_parallel_residual_bwd_kernelINS_13Kernel_traitsI6__halfffffjLj1280ELj1ELj4ELj1ELj16ENS_18Kernel_traits_baseILj1280ES2_ffffjLj128EEEEELb1ELb0ELb0EEEvNS_9BwdParamsE --------------------------
	.section	.nv.info._ZN10layer_norm31ln_parallel_residual_bwd_kernelINS_13Kernel_traitsI6__halfffffjLj1280ELj1ELj4ELj1ELj16ENS_18Kernel_traits_baseILj1280ES2_ffffjLj128EEEEELb1ELb0ELb0EEEvNS_9BwdParamsE,"",@"SHT_CUDA_INFO"
	.sectionflags	@""
	.align	4


	//----- nvinfo : EIATTR_CUDA_API_VERSION
	.align		4
        /*0000*/ 	.byte	0x04, 0x37
        /*0002*/ 	.short	(.L_2643 - .L_2642)
.L_2642:
        /*0004*/ 	.word	0x00000082


	//----- nvinfo : EIATTR_KPARAM_INFO
	.align		4
.L_2643:
        /*0008*/ 	.byte	0x04, 0x17
        /*000a*/ 	.short	(.L_2645 - .L_2644)
.L_2644:
        /*000c*/ 	.word	0x00000000
        /*0010*/ 	.short	0x0000
        /*0012*/ 	.short	0x0000
        /*0014*/ 	.byte	0x00, 0xf0, 0xa1, 0x04


	//----- nvinfo : EIATTR_SPARSE_MMA_MASK
	.align		4
.L_2645:
        /*0018*/ 	.byte	0x03, 0x50
        /*001a*/ 	.short	0x0000


	//----- nvinfo : EIATTR_MAXREG_COUNT
	.align		4
        /*001c*/ 	.byte	0x03, 0x1b
        /*001e*/ 	.short	0x00ff


	//----- nvinfo : EIATTR_NUM_BARRIERS
	.align		4
        /*0020*/ 	.byte	0x02, 0x4c
        /*0022*/ 	.byte	0x01
	.zero		1


	//----- nvinfo : EIATTR_ANNOTATIONS
	.align		4
        /*0024*/ 	.byte	0x04, 0x55
        /*0026*/ 	.short	(.L_2647 - .L_2646)


	//   ....[0]....
.L_2646:
        /* <DEDUP_REMOVED lines=279> */


	//----- nvinfo : EIATTR_MERCURY_ISA_VERSION
	.align		4
.L_2647:
        /*1188*/ 	.byte	0x03, 0x5f
        /*118a*/ 	.short	0x0101


	//----- nvinfo : EIATTR_COOP_GROUP_MASK_REGIDS
	.align		4
        /*118c*/ 	.byte	0x04, 0x29
        /*118e*/ 	.short	(.L_2649 - .L_2648)


	//   ....[0]....
.L_2648:
        /*1190*/ 	.word	0xffffffff


	//   ....[1]....
        /*1194*/ 	.word	0xffffffff


	//   ....[2]....
        /*1198*/ 	.word	0xffffffff


	//   ....[3]....
        /*119c*/ 	.word	0xffffffff


	//   ....[4]....
        /*11a0*/ 	.word	0xffffffff


	//   ....[5]....
        /*11a4*/ 	.word	0xffffffff


	//   ....[6]....
        /*11a8*/ 	.word	0xffffffff


	//   ....[7]....
        /*11ac*/ 	.word	0xffffffff


	//   ....[8]....
        /*11b0*/ 	.word	0xffffffff


	//   ....[9]....
        /*11b4*/ 	.word	0xffffffff


	//   ....[10]....
        /*11b8*/ 	.word	0x05000033


	//   ....[11]....
        /*11bc*/ 	.word	0x05000033


	//   ....[12]....
        /*11c0*/ 	.word	0x05000033


	//   ....[13]....
        /*11c4*/ 	.word	0x05000033


	//   ....[14]....
        /*11c8*/ 	.word	0x05000033


	//   ....[15]....
        /*11cc*/ 	.word	0x05000033


	//   ....[16]....
        /*11d0*/ 	.word	0x05000033


	//   ....[17]....
        /*11d4*/ 	.word	0x05000033


	//   ....[18]....
        /*11d8*/ 	.word	0x05000033


	//   ....[19]....
        /*11dc*/ 	.word	0x05000033


	//----- nvinfo : EIATTR_COOP_GROUP_INSTR_OFFSETS
	.align		4
.L_2649:
        /*11e0*/ 	.byte	0x04, 0x28
        /*11e2*/ 	.short	(.L_2651 - .L_2650)


	//   ....[0]....
.L_2650:
        /*11e4*/ 	.word	0x00005f80


	//   ....[1]....
        /*11e8*/ 	.word	0x00005fa0


	//   ....[2]....
        /*11ec*/ 	.word	0x00005fc0


	//   ....[3]....
        /*11f0*/ 	.word	0x00005fe0


	//   ....[4]....
        /*11f4*/ 	.word	0x00006000


	//   ....[5]....
        /*11f8*/ 	.word	0x00006020


	//   ....[6]....
        /*11fc*/ 	.word	0x00006040


	//   ....[7]....
        /*1200*/ 	.word	0x00006060


	//   ....[8]....
        /*1204*/ 	.word	0x00006070


	//   ....[9]....
        /*1208*/ 	.word	0x00006090


	//   ....[10]....
        /*120c*/ 	.word	0x00013670


	//   ....[11]....
        /*1210*/ 	.word	0x00013710


	//   ....[12]....
        /*1214*/ 	.word	0x00013790


	//   ....[13]....
        /*1218*/ 	.word	0x00013800


	//   ....[14]....
        /*121c*/ 	.word	0x00013880


	//   ....[15]....
        /*1220*/ 	.word	0x000138f0


	//   ....[16]....
        /*1224*/ 	.word	0x00013970


	//   ....[17]....
        /*1228*/ 	.word	0x000139e0


	//   ....[18]....
        /*122c*/ 	.word	0x00013a60


	//   ....[19]....
        /*1230*/ 	.word	0x00013ab0


	//----- nvinfo : EIATTR_VRC_CTA_INIT_COUNT
	.align		4
.L_2651:
        /*1234*/ 	.byte	0x02, 0x4a
	.zero		1
	.zero		1


	//----- nvinfo : EIATTR_EXIT_INSTR_OFFSETS
	.align		4
        /*1238*/ 	.byte	0x04, 0x1c
        /*123a*/ 	.short	(.L_2653 - .L_2652)


	//   ....[0]....
.L_2652:
        /*123c*/ 	.word	0x00013580


	//   ....[1]....
        /*1240*/ 	.word	0x00013600


	//----- nvinfo : EIATTR_MAX_THREADS
	.align		4
.L_2653:
        /*1244*/ 	.byte	0x04, 0x05
        /*1246*/ 	.short	(.L_2655 - .L_2654)
.L_2654:
        /*1248*/ 	.word	0x00000080
        /*124c*/ 	.word	0x00000001
        /*1250*/ 	.word	0x00000001


	//----- nvinfo : EIATTR_CRS_STACK_SIZE
	.align		4
.L_2655:
        /*1254*/ 	.byte	0x04, 0x1e
        /*1256*/ 	.short	(.L_2657 - .L_2656)
.L_2656:
        /*1258*/ 	.word	0x00000000


	//----- nvinfo : EIATTR_CBANK_PARAM_SIZE
	.align		4
.L_2657:
        /*125c*/ 	.byte	0x03, 0x19
        /*125e*/ 	.short	0x0128


	//----- nvinfo : EIATTR_PARAM_CBANK
	.align		4
        /*1260*/ 	.byte	0x04, 0x0a
        /*1262*/ 	.short	(.L_2659 - .L_2658)
	.align		4
.L_2658:
        /*1264*/ 	.word	index@(.nv.constant0._ZN10layer_norm31ln_parallel_residual_bwd_kernelINS_13Kernel_traitsI6__halfffffjLj1280ELj1ELj4ELj1ELj16ENS_18Kernel_traits_baseILj1280ES2_ffffjLj128EEEEELb1ELb0ELb0EEEvNS_9BwdParamsE)
        /*1268*/ 	.short	0x0380
        /*126a*/ 	.short	0x0128


	//----- nvinfo : EIATTR_SW_WAR
	.align		4
.L_2659:
        /*126c*/ 	.byte	0x04, 0x36
        /*126e*/ 	.short	(.L_2661 - .L_2660)
.L_2660:
        /*1270*/ 	.word	0x00000008
.L_2661:


//--------------------- .nv.info._ZN10layer_norm31ln_parallel_residual_bwd_kernelINS_13Kernel_traitsI6__halfffffjLj1280ELj1ELj4ELj1ELj16ENS_18Kernel_traits_baseILj1280ES2_ffffjLj128EEEEELb1ELb0ELb1EEEvNS_9BwdParamsE --------------------------
	.section	.nv.info._ZN10layer_norm31ln_parallel_residual_bwd_kernelINS_13Kernel_traitsI6__halfffffjLj1280ELj1ELj4ELj1ELj16ENS_18Kernel_traits_baseILj1280ES2_ffffjLj128EEEEELb1ELb0ELb1EEEvNS_9BwdParamsE,"",@"SHT_CUDA_INFO"
	.sectionflags	@""
	.align	4


	//----- nvinfo : EIATTR_CUDA_API_VERSION
	.align		4
        /*0000*/ 	.byte	0x04, 0x37
        /*0002*/ 	.short	(.L_2663 - .L_2662)
.L_2662:
        /*0004*/ 	.word	0x00000082


	//----- nvinfo : EIATTR_KPARAM_INFO
	.align		4
.L_2663:
        /*0008*/ 	.byte	0x04, 0x17
        /*000a*/ 	.short	(.L_2665 - .L_2664)
.L_2664:
        /*000c*/ 	.word	0x00000000
        /*0010*/ 	.short	0x0000
        /*0012*/ 	.short	0x0000
        /*0014*/ 	.byte	0x00, 0xf0, 0xa1, 0x04


	//----- nvinfo : EIATTR_SPARSE_MMA_MASK
	.align		4
.L_2665:
        /*0018*/ 	.byte	0x03, 0x50
        /*001a*/ 	.short	0x0000


	//----- nvinfo : EIATTR_MAXREG_COUNT
	.align		4
        /*001c*/ 	.byte	0x03, 0x1b
        /*001e*/ 	.short	0x00ff


	//----- nvinfo : EIATTR_NUM_BARRIERS
	.align		4
        /*0020*/ 	.byte	0x02, 0x4c
        /*0022*/ 	.byte	0x01
	.zero		1


	//----- nvinfo : EIATTR_ANNOTATIONS
	.align		4
        /*0024*/ 	.byte	0x04, 0x55
        /*0026*/ 	.short	(.L_2667 - .L_2666)


	//   ....[0]....
.L_2666:
        /* <DEDUP_REMOVED lines=247> */


	//----- nvinfo : EIATTR_MERCURY_ISA_VERSION
	.align		4
.L_2667:
        /*0f88*/ 	.byte	0x03, 0x5f
        /*0f8a*/ 	.short	0x0101


	//----- nvinfo : EIATTR_COOP_GROUP_MASK_REGIDS
	.align		4
        /*0f8c*/ 	.byte	0x04, 0x29
        /*0f8e*/ 	.short	(.L_2669 - .L_2668)


	//   ....[0]....
.L_2668:
        /*0f90*/ 	.word	0xffffffff


	//   ....[1]....
        /*0f94*/ 	.word	0xffffffff


	//   ....[2]....
        /*0f98*/ 	.word	0xffffffff


	//   ....[3]....
        /*0f9c*/ 	.word	0xffffffff


	//   ....[4]....
        /*0fa0*/ 	.word	0xffffffff


	//   ....[5]....
        /*0fa4*/ 	.word	0xffffffff


	//   ....[6]....
        /*0fa8*/ 	.word	0xffffffff


	//   ....[7]....
        /*0fac*/ 	.word	0xffffffff


	//   ....[8]....
        /*0fb0*/ 	.word	0xffffffff


	//   ....[9]....
        /*0fb4*/ 	.word	0xffffffff


	//   ....[10]....
        /*0fb8*/ 	.word	0x05000027


	//   ....[11]....
        /*0fbc*/ 	.word	0x05000027


	//   ....[12]....
        /*0fc0*/ 	.word	0x05000027


	//   ....[13]....
        /*0fc4*/ 	.word	0x05000027


	//   ....[14]....
        /*0fc8*/ 	.word	0x05000027


	//   ....[15]....
        /*0fcc*/ 	.word	0x05000027


	//   ....[16]....
        /*0fd0*/ 	.word	0x05000027


	//   ....[17]....
        /*0fd4*/ 	.word	0x05000027


	//   ....[18]....
        /*0fd8*/ 	.word	0x05000027


	//   ....[19]....
        /*0fdc*/ 	.word	0x05000027


	//----- nvinfo : EIATTR_COOP_GROUP_INSTR_OFFSETS
	.align		4
.L_2669:
        /*0fe0*/ 	.byte	0x04, 0x28
        /*0fe2*/ 	.short	(.L_2671 - .L_2670)


	//   ....[0]....
.L_2670:
        /*0fe4*/ 	.word	0x00004fa0


	//   ....[1]....
        /*0fe8*/ 	.word	0x00004fc0


	//   ....[2]....
        /*0fec*/ 	.word	0x00004fe0


	//   ....[3]....
        /*0ff0*/ 	.word	0x00005000


	//   ....[4]....
        /*0ff4*/ 	.word	0x00005020


	//   ....[5]....
        /*0ff8*/ 	.word	0x00005040


	//   ....[6]....
        /*0ffc*/ 	.word	0x00005060


	//   ....[7]....
        /*1000*/ 	.word	0x00005080


	//   ....[8]....
        /*1004*/ 	.word	0x00005090


	//   ....[9]....
        /*1008*/ 	.word	0x000050b0


	//   ....[10]....
        /*100c*/ 	.word	0x000110e0


	//   ....[11]....
        /*1010*/ 	.word	0x00011170


	//   ....[12]....
        /*1014*/ 	.word	0x000111d0


	//   ....[13]....
        /*1018*/ 	.word	0x00011220


	//   ....[14]....
        /*101c*/ 	.word	0x00011280


	//   ....[15]....
        /*1020*/ 	.word	0x000112d0


	//   ....[16]....
        /*1024*/ 	.word	0x00011330


	//   ....[17]....
        /*1028*/ 	.word	0x00011380


	//   ....[18]....
        /*102c*/ 	.word	0x000113e0


	//   ....[19]....
        /*1030*/ 	.word	0x00011430


	//----- nvinfo : EIATTR_VRC_CTA_INIT_COUNT
	.align		4
.L_2671:
        /*1034*/ 	.byte	0x02, 0x4a
	.zero		1
	.zero		1


	//----- nvinfo : EIATTR_EXIT_INSTR_OFFSETS
	.align		4
        /*1038*/ 	.byte	0x04, 0x1c
        /*103a*/ 	.short	(.L_2673 - .L_2672)


	//   ....[0]....
.L_2672:
        /*103c*/ 	.word	0x00011070


	//----- nvinfo : EIATTR_MAX_THREADS
	.align		4
.L_2673:
        /*1040*/ 	.byte	0x04, 0x05
        /*1042*/ 	.short	(.L_2675 - .L_2674)
.L_2674:
        /*1044*/ 	.word	0x00000080
        /*1048*/ 	.word	0x00000001
        /*104c*/ 	.word	0x00000001


	//----- nvinfo : EIATTR_CRS_STACK_SIZE
	.align		4
.L_2675:
        /*1050*/ 	.byte	0x04, 0x1e
        /*1052*/ 	.short	(.L_2677 - .L_2676)
.L_2676:
        /*1054*/ 	.word	0x00000000


	//----- nvinfo : EIATTR_CBANK_PARAM_SIZE
	.align		4
.L_2677:
        /*1058*/ 	.byte	0x03, 0x19
        /*105a*/ 	.short	0x0128


	//----- nvinfo : EIATTR_PARAM_CBANK
	.align		4
        /*105c*/ 	.byte	0x04, 0x0a
        /*105e*/ 	.short	(.L_2679 - .L_2678)
	.align		4
.L_2678:
        /*1060*/ 	.word	index@(.nv.constant0._ZN10layer_norm31ln_parallel_residual_bwd_kernelINS_13Kernel_traitsI6__halfffffjLj1280ELj1ELj4ELj1ELj16ENS_18Kernel_traits_baseILj1280ES2_ffffjLj128EEEEELb1ELb0ELb1EEEvNS_9BwdParamsE)
        /*1064*/ 	.short	0x0380
        /*1066*/ 	.short	0x0128


	//----- nvinfo : EIATTR_SW_WAR
	.align		4
.L_2679:
        /*1068*/ 	.byte	0x04, 0x36
        /*106a*/ 	.short	(.L_2681 - .L_2680)
.L_2680:
        /*106c*/ 	.word	0x00000008
.L_2681:


//--------------------- .nv.info._ZN10layer_norm22ln_bwd_finalize_kernelINS_22Kernel_traits_finalizeILj1280E6__halfffffjLb0ELj1024ELj4ENS_18Kernel_traits_baseILj1280ES2_ffffjLj1024EEEEELb0ELb0EEEvNS_9BwdParamsE --------------------------
	.section	.nv.info._ZN10layer_norm22ln_bwd_finalize_kernelINS_22Kernel_traits_finalizeILj1280E6__halfffffjLb0ELj1024ELj4ENS_18Kernel_traits_baseILj1280ES2_ffffjLj1024EEEEELb0ELb0EEEvNS_9BwdParamsE,"",@"SHT_CUDA_INFO"
	.sectionflags	@""
	.align	4


	//----- nvinfo : EIATTR_CUDA_API_VERSION
	.align		4
        /*0000*/ 	.byte	0x04, 0x37
        /*0002*/ 	.short	(.L_2683 - .L_2682)
.L_2682:
        /*0004*/ 	.word	0x00000082


	//----- nvinfo : EIATTR_KPARAM_INFO
	.align		4
.L_2683:
        /*0008*/ 	.byte	0x04, 0x17
        /*000a*/ 	.short	(.L_2685 - .L_2684)
.L_2684:
        /*000c*/ 	.word	0x00000000
        /*0010*/ 	.short	0x0000
        /*0012*/ 	.short	0x0000
        /*0014*/ 	.byte	0x00, 0xf0, 0xa1, 0x04


	//----- nvinfo : EIATTR_SPARSE_MMA_MASK
	.align		4
.L_2685:
        /*0018*/ 	.byte	0x03, 0x50
        /*001a*/ 	.short	0x0000


	//----- nvinfo : EIATTR_MAXREG_COUNT
	.align		4
        /*001c*/ 	.byte	0x03, 0x1b
        /*001e*/ 	.short	0x0040


	//----- nvinfo : EIATTR_NUM_BARRIERS
	.align		4
        /*0020*/ 	.byte	0x02, 0x4c
        /*0022*/ 	.byte	0x01
	.zero		1


	//----- nvinfo : EIATTR_MERCURY_ISA_VERSION
	.align		4
        /*0024*/ 	.byte	0x03, 0x5f
        /*0026*/ 	.short	0x0101


	//----- nvinfo : EIATTR_COOP_GROUP_MASK_REGIDS
	.align		4
        /*0028*/ 	.byte	0x04, 0x29
        /*002a*/ 	.short	(.L_2687 - .L_2686)


	//   ....[0]....
.L_2686:
        /*002c*/ 	.word	0xffffffff


	//   ....[1]....
        /*0030*/ 	.word	0xffffffff


	//   ....[2]....
        /*0034*/ 	.word	0xffffffff


	//   ....[3]....
        /*0038*/ 	.word	0xffffffff


	//   ....[4]....
        /*003c*/ 	.word	0xffffffff


	//   ....[5]....
        /*0040*/ 	.word	0xffffffff


	//   ....[6]....
        /*0044*/ 	.word	0xffffffff


	//   ....[7]....
        /*0048*/ 	.word	0xffffffff


	//   ....[8]....
        /*004c*/ 	.word	0xffffffff


	//   ....[9]....
        /*0050*/ 	.word	0xffffffff


	//----- nvinfo : EIATTR_COOP_GROUP_INSTR_OFFSETS
	.align		4
.L_2687:
        /*0054*/ 	.byte	0x04, 0x28
        /*0056*/ 	.short	(.L_2689 - .L_2688)


	//   ....[0]....
.L_2688:
        /*0058*/ 	.word	0x00001540


	//   ....[1]....
        /*005c*/ 	.word	0x00001550


	//   ....[2]....
        /*0060*/ 	.word	0x00001580


	//   ....[3]....
        /*0064*/ 	.word	0x00001590


	//   ....[4]....
        /*0068*/ 	.word	0x000015c0


	//   ....[5]....
        /*006c*/ 	.word	0x000015d0


	//   ....[6]....
        /*0070*/ 	.word	0x00001610


	//   ....[7]....
        /*0074*/ 	.word	0x00001630


	//   ....[8]....
        /*0078*/ 	.word	0x00001680


	//   ....[9]....
        /*007c*/ 	.word	0x00001690


	//----- nvinfo : EIATTR_VRC_CTA_INIT_COUNT
	.align		4
.L_2689:
        /*0080*/ 	.byte	0x02, 0x4a
	.zero		1
	.zero		1


	//----- nvinfo : EIATTR_EXIT_INSTR_OFFSETS
	.align		4
        /*0084*/ 	.byte	0x04, 0x1c
        /*0086*/ 	.short	(.L_2691 - .L_2690)


	//   ....[0]....
.L_2690:
        /*0088*/ 	.word	0x00000060


	//   ....[1]....
        /*008c*/ 	.word	0x000016f0


	//   ....[2]....
        /*0090*/ 	.word	0x00001720


	//   ....[3]....
        /*0094*/ 	.word	0x000017e0


	//----- nvinfo : EIATTR_MAX_THREADS
	.align		4
.L_2691:
        /*0098*/ 	.byte	0x04, 0x05
        /*009a*/ 	.short	(.L_2693 - .L_2692)
.L_2692:
        /*009c*/ 	.word	0x00000400
        /*00a0*/ 	.word	0x00000001
        /*00a4*/ 	.word	0x00000001


	//----- nvinfo : EIATTR_CRS_STACK_SIZE
	.align		4
.L_2693:
        /*00a8*/ 	.byte	0x04, 0x1e
        /*00aa*/ 	.short	(.L_2695 - .L_2694)
.L_2694:
        /*00ac*/ 	.word	0x00000000


	//----- nvinfo : EIATTR_CBANK_PARAM_SIZE
	.align		4
.L_2695:
        /*00b0*/ 	.byte	0x03, 0x19
        /*00b2*/ 	.short	0x0128


	//----- nvinfo : EIATTR_PARAM_CBANK
	.align		4
        /*00b4*/ 	.byte	0x04, 0x0a
        /*00b6*/ 	.short	(.L_2697 - .L_2696)
	.align		4
.L_2696:
        /*00b8*/ 	.word	index@(.nv.constant0._ZN10layer_norm22ln_bwd_finalize_kernelINS_22Kernel_traits_finalizeILj1280E6__halfffffjLb0ELj1024ELj4ENS_18Kernel_traits_baseILj1280ES2_ffffjLj1024EEEEELb0ELb0EEEvNS_9BwdParamsE)
        /*00bc*/ 	.short	0x0380
        /*00be*/ 	.short	0x0128


	//----- nvinfo : EIATTR_SW_WAR
	.align		4
.L_2697:
        /*00c0*/ 	.byte	0x04, 0x36
        /*00c2*/ 	.short	(.L_2699 - .L_2698)
.L_2698:
        /*00c4*/ 	.word	0x00000008
.L_2699:


//--------------------- .nv.info._ZN10layer_norm40ln_parallel_residual_bwd_finalize_kernelINS_22Kernel_traits_finalizeILj1280E6__halfffffjLb0ELj1024ELj4ENS_18Kernel_traits_baseILj1280ES2_ffffjLj1024EEEEELb0EEEvNS_9BwdParamsE --------------------------
	.section	.nv.info._ZN10layer_norm40ln_parallel_residual_bwd_finalize_kernelINS_22Kernel_traits_finalizeILj1280E6__halfffffjLb0ELj1024ELj4ENS_18Kernel_traits_baseILj1280ES2_ffffjLj1024EEEEELb0EEEvNS_9BwdParamsE,"",@"SHT_CUDA_INFO"
	.sectionflags	@""
	.align	4


	//----- nvinfo : EIATTR_CUDA_API_VERSION
	.align		4
        /*0000*/ 	.byte	0x04, 0x37
        /*0002*/ 	.short	(.L_2701 - .L_2700)
.L_2700:
        /*0004*/ 	.word	0x00000082


	//----- nvinfo : EIATTR_KPARAM_INFO
	.align		4
.L_2701:
        /*0008*/ 	.byte	0x04, 0x17
        /*000a*/ 	.short	(.L_2703 - .L_2702)
.L_2702:
        /*000c*/ 	.word	0x00000000
        /*0010*/ 	.short	0x0000
        /*0012*/ 	.short	0x0000
        /*0014*/ 	.byte	0x00, 0xf0, 0xa1, 0x04


	//----- nvinfo : EIATTR_SPARSE_MMA_MASK
	.align		4
.L_2703:
        /*0018*/ 	.byte	0x03, 0x50
        /*001a*/ 	.short	0x0000


	//----- nvinfo : EIATTR_MAXREG_COUNT
	.align		4
        /*001c*/ 	.byte	0x03, 0x1b
        /*001e*/ 	.short	0x0040


	//----- nvinfo : EIATTR_NUM_BARRIERS
	.align		4
        /*0020*/ 	.byte	0x02, 0x4c
        /*0022*/ 	.byte	0x01
	.zero		1


	//----- nvinfo : EIATTR_MERCURY_ISA_VERSION
	.align		4
        /*0024*/ 	.byte	0x03, 0x5f
        /*0026*/ 	.short	0x0101


	//----- nvinfo : EIATTR_COOP_GROUP_MASK_REGIDS
	.align		4
        /*0028*/ 	.byte	0x04, 0x29
        /*002a*/ 	.short	(.L_2705 - .L_2704)


	//   ....[0]....
.L_2704:
        /*002c*/ 	.word	0xffffffff


	//   ....[1]....
        /*0030*/ 	.word	0xffffffff


	//   ....[2]....
        /*0034*/ 	.word	0xffffffff


	//   ....[3]....
        /*0038*/ 	.word	0xffffffff


	//   ....[4]....
        /*003c*/ 	.word	0xffffffff


	//   ....[5]....
        /*0040*/ 	.word	0xffffffff


	//   ....[6]....
        /*0044*/ 	.word	0xffffffff


	//   ....[7]....
        /*0048*/ 	.word	0xffffffff


	//   ....[8]....
        /*004c*/ 	.word	0xffffffff


	//   ....[9]....
        /*0050*/ 	.word	0xffffffff


	//   ....[10]....
        /*0054*/ 	.word	0xffffffff


	//   ....[11]....
        /*0058*/ 	.word	0xffffffff


	//   ....[12]....
        /*005c*/ 	.word	0xffffffff


	//   ....[13]....
        /*0060*/ 	.word	0xffffffff


	//   ....[14]....
        /*0064*/ 	.word	0xffffffff


	//   ....[15]....
        /*0068*/ 	.word	0xffffffff


	//   ....[16]....
        /*006c*/ 	.word	0xffffffff


	//   ....[17]....
        /*0070*/ 	.word	0xffffffff


	//   ....[18]....
        /*0074*/ 	.word	0xffffffff


	//   ....[19]....
        /*0078*/ 	.word	0xffffffff


	//----- nvinfo : EIATTR_COOP_GROUP_INSTR_OFFSETS
	.align		4
.L_2705:
        /*007c*/ 	.byte	0x04, 0x28
        /*007e*/ 	.short	(.L_2707 - .L_2706)


	//   ....[0]....
.L_2706:
        /*0080*/ 	.word	0x000013a0


	//   ....[1]....
        /*0084*/ 	.word	0x000013b0


	//   ....[2]....
        /*0088*/ 	.word	0x000013c0


	//   ....[3]....
        /*008c*/ 	.word	0x000013d0


	//   ....[4]....
        /*0090*/ 	.word	0x00001400


	//   ....[5]....
        /*0094*/ 	.word	0x00001430


	//   ....[6]....
        /*0098*/ 	.word	0x00001440


	//   ....[7]....
        /*009c*/ 	.word	0x00001450


	//   ....[8]....
        /*00a0*/ 	.word	0x00001470


	//   ....[9]....
        /*00a4*/ 	.word	0x000014b0


	//   ....[10]....
        /*00a8*/ 	.word	0x000014e0


	//   ....[11]....
        /*00ac*/ 	.word	0x000014f0


	//   ....[12]....
        /*00b0*/ 	.word	0x00001510


	//   ....[13]....
        /*00b4*/ 	.word	0x00001540


	//   ....[14]....
        /*00b8*/ 	.word	0x00001560


	//   ....[15]....
        /*00bc*/ 	.word	0x00001570


	//   ....[16]....
        /*00c0*/ 	.word	0x000015b0


	//   ....[17]....
        /*00c4*/ 	.word	0x000015e0


	//   ....[18]....
        /*00c8*/ 	.word	0x00001600


	//   ....[19]....
        /*00cc*/ 	.word	0x00001610


	//----- nvinfo : EIATTR_VRC_CTA_INIT_COUNT
	.align		4
.L_2707:
        /*00d0*/ 	.byte	0x02, 0x4a
	.zero		1
	.zero		1


	//----- nvinfo : EIATTR_EXIT_INSTR_OFFSETS
	.align		4
        /*00d4*/ 	.byte	0x04, 0x1c
        /*00d6*/ 	.short	(.L_2709 - .L_2708)


	//   ....[0]....
.L_2708:
        /*00d8*/ 	.word	0x00000060


	//   ....[1]....
        /*00dc*/ 	.word	0x000016c0


	//   ....[2]....
        /*00e0*/ 	.word	0x000016f0


	//   ....[3]....
        /*00e4*/ 	.word	0x00001850


	//----- nvinfo : EIATTR_MAX_THREADS
	.align		4
.L_2709:
        /*00e8*/ 	.byte	0x04, 0x05
        /*00ea*/ 	.short	(.L_2711 - .L_2710)
.L_2710:
        /*00ec*/ 	.word	0x00000400
        /*00f0*/ 	.word	0x00000001
        /*00f4*/ 	.word	0x00000001


	//----- nvinfo : EIATTR_CRS_STACK_SIZE
	.align		4
.L_2711:
        /*00f8*/ 	.byte	0x04, 0x1e
        /*00fa*/ 	.short	(.L_2713 - .L_2712)
.L_2712:
        /*00fc*/ 	.word	0x00000000


	//----- nvinfo : EIATTR_CBANK_PARAM_SIZE
	.align		4
.L_2713:
        /*0100*/ 	.byte	0x03, 0x19
        /*0102*/ 	.short	0x0128


	//----- nvinfo : EIATTR_PARAM_CBANK
	.align		4
        /*0104*/ 	.byte	0x04, 0x0a
        /*0106*/ 	.short	(.L_2715 - .L_2714)
	.align		4
.L_2714:
        /*0108*/ 	.word	index@(.nv.constant0._ZN10layer_norm40ln_parallel_residual_bwd_finalize_kernelINS_22Kernel_traits_finalizeILj1280E6__halfffffjLb0ELj1024ELj4ENS_18Kernel_traits_baseILj1280ES2_ffffjLj1024EEEEELb0EEEvNS_9BwdParamsE)
        /*010c*/ 	.short	0x0380
        /*010e*/ 	.short	0x0128


	//----- nvinfo : EIATTR_SW_WAR
	.align		4
.L_2715:
        /*0110*/ 	.byte	0x04, 0x36
        /*0112*/ 	.short	(.L_2717 - .L_2716)
.L_2716:
        /*0114*/ 	.word	0x00000008
.L_2717:


//--------------------- .nv.info._ZN10layer_norm31ln_parallel_residual_bwd_kernelINS_13Kernel_traitsI6__halfffffjLj1280ELj1ELj4ELj1ELj16ENS_18Kernel_traits_baseILj1280ES2_ffffjLj128EEEEELb1ELb1ELb0EEEvNS_9BwdParamsE --------------------------
	.section	.nv.info._ZN10layer_norm31ln_parallel_residual_bwd_kernelINS_13Kernel_traitsI6__halfffffjLj1280ELj1ELj4ELj1ELj16ENS_18Kernel_traits_baseILj1280ES2_ffffjLj128EEEEELb1ELb1ELb0EEEvNS_9BwdParamsE,"",@"SHT_CUDA_INFO"
	.sectionflags	@""
	.align	4


	//----- nvinfo : EIATTR_CUDA_API_VERSION
	.align		4
        /*0000*/ 	.byte	0x04, 0x37
        /*0002*/ 	.short	(.L_2719 - .L_2718)
.L_2718:
        /*0004*/ 	.word	0x00000082


	//----- nvinfo : EIATTR_KPARAM_INFO
	.align		4
.L_2719:
        /*0008*/ 	.byte	0x04, 0x17
        /*000a*/ 	.short	(.L_2721 - .L_2720)
.L_2720:
        /*000c*/ 	.word	0x00000000
        /*0010*/ 	.short	0x0000
        /*0012*/ 	.short	0x0000
        /*0014*/ 	.byte	0x00, 0xf0, 0xa1, 0x04


	//----- nvinfo : EIATTR_SPARSE_MMA_MASK
	.align		4
.L_2721:
        /*0018*/ 	.byte	0x03, 0x50
        /*001a*/ 	.short	0x0000


	//----- nvinfo : EIATTR_MAXREG_COUNT
	.align		4
        /*001c*/ 	.byte	0x03, 0x1b
        /*001e*/ 	.short	0x00ff


	//----- nvinfo : EIATTR_NUM_BARRIERS
	.align		4
        /*0020*/ 	.byte	0x02, 0x4c
        /*0022*/ 	.byte	0x01
	.zero		1


	//----- nvinfo : EIATTR_ANNOTATIONS
	.align		4
        /*0024*/ 	.byte	0x04, 0x55
        /*0026*/ 	.short	(.L_2723 - .L_2722)


	//   ....[0]....
.L_2722:
        /* <DEDUP_REMOVED lines=33> */


	//----- nvinfo : EIATTR_MERCURY_ISA_VERSION
	.align		4
.L_2723:
        /*0228*/ 	.byte	0x03, 0x5f
        /*022a*/ 	.short	0x0101


	//----- nvinfo : EIATTR_COOP_GROUP_MASK_REGIDS
	.align		4
        /*022c*/ 	.byte	0x04, 0x29
        /*022e*/ 	.short	(.L_2725 - .L_2724)


	//   ....[0]....
.L_2724:
        /*0230*/ 	.word	0xffffffff


	//   ....[1]....
        /*0234*/ 	.word	0xffffffff


	//   ....[2]....
        /*0238*/ 	.word	0xffffffff


	//   ....[3]....
        /*023c*/ 	.word	0xffffffff


	//   ....[4]....
        /*0240*/ 	.word	0xffffffff


	//   ....[5]....
        /*0244*/ 	.word	0xffffffff


	//   ....[6]....
        /*0248*/ 	.word	0xffffffff


	//   ....[7]....
        /*024c*/ 	.word	0xffffffff


	//   ....[8]....
        /*0250*/ 	.word	0xffffffff


	//   ....[9]....
        /*0254*/ 	.word	0xffffffff


	//   ....[10]....
        /*0258*/ 	.word	0x05000064


	//   ....[11]....
        /*025c*/ 	.word	0x05000064


	//   ....[12]....
        /*0260*/ 	.word	0x05000064


	//   ....[13]....
        /*0264*/ 	.word	0x05000064


	//   ....[14]....
        /*0268*/ 	.word	0x05000064


	//   ....[15]....
        /*026c*/ 	.word	0x05000064


	//   ....[16]....
        /*0270*/ 	.word	0x05000064


	//   ....[17]....
        /*0274*/ 	.word	0x05000064


	//   ....[18]....
        /*0278*/ 	.word	0x05000064


	//   ....[19]....
        /*027c*/ 	.word	0x05000064


	//----- nvinfo : EIATTR_COOP_GROUP_INSTR_OFFSETS
	.align		4
.L_2725:
        /*0280*/ 	.byte	0x04, 0x28
        /*0282*/ 	.short	(.L_2727 - .L_2726)


	//   ....[0]....
.L_2726:
        /*0284*/ 	.word	0x00003580


	//   ....[1]....
        /*0288*/ 	.word	0x000035a0


	//   ....[2]....
        /*028c*/ 	.word	0x000035c0


	//   ....[3]....
        /*0290*/ 	.word	0x000035e0


	//   ....[4]....
        /*0294*/ 	.word	0x00003600


	//   ....[5]....
        /*0298*/ 	.word	0x00003620


	//   ....[6]....
        /*029c*/ 	.word	0x00003640


	//   ....[7]....
        /*02a0*/ 	.word	0x00003660


	//   ....[8]....
        /*02a4*/ 	.word	0x00003670


	//   ....[9]....
        /*02a8*/ 	.word	0x00003690


	//   ....[10]....
        /*02ac*/ 	.word	0x0000f450


	//   ....[11]....
        /*02b0*/ 	.word	0x0000f4e0


	//   ....[12]....
        /*02b4*/ 	.word	0x0000f540


	//   ....[13]....
        /*02b8*/ 	.word	0x0000f590


	//   ....[14]....
        /*02bc*/ 	.word	0x0000f5f0


	//   ....[15]....
        /*02c0*/ 	.word	0x0000f640


	//   ....[16]....
        /*02c4*/ 	.word	0x0000f6a0


	//   ....[17]....
        /*02c8*/ 	.word	0x0000f6f0


	//   ....[18]....
        /*02cc*/ 	.word	0x0000f750


	//   ....[19]....
        /*02d0*/ 	.word	0x0000f7a0


	//----- nvinfo : EIATTR_VRC_CTA_INIT_COUNT
	.align		4
.L_2727:
        /*02d4*/ 	.byte	0x02, 0x4a
	.zero		1
	.zero		1


	//----- nvinfo : EIATTR_EXIT_INSTR_OFFSETS
	.align		4
        /*02d8*/ 	.byte	0x04, 0x1c
        /*02da*/ 	.short	(.L_2729 - .L_2728)


	//   ....[0]....
.L_2728:
        /*02dc*/ 	.word	0x0000f3b0


	//   ....[1]....
        /*02e0*/ 	.word	0x0000f3e0


	//----- nvinfo : EIATTR_MAX_THREADS
	.align		4
.L_2729:
        /*02e4*/ 	.byte	0x04, 0x05
        /*02e6*/ 	.short	(.L_2731 - .L_2730)
.L_2730:
        /*02e8*/ 	.word	0x00000080
        /*02ec*/ 	.word	0x00000001
        /*02f0*/ 	.word	0x00000001


	//----- nvinfo : EIATTR_CRS_STACK_SIZE
	.align		4
.L_2731:
        /*02f4*/ 	.byte	0x04, 0x1e
        /*02f6*/ 	.short	(.L_2733 - .L_2732)
.L_2732:
        /*02f8*/ 	.word	0x00000000


	//----- nvinfo : EIATTR_CBANK_PARAM_SIZE
	.align		4
.L_2733:
        /*02fc*/ 	.byte	0x03, 0x19
        /*02fe*/ 	.short	0x0128


	//----- nvinfo : EIATTR_PARAM_CBANK
	.align		4
        /*0300*/ 	.byte	0x04, 0x0a
        /*0302*/ 	.short	(.L_2735 - .L_2734)
	.align		4
.L_2734:
        /*0304*/ 	.word	index@(.nv.constant0._ZN10layer_norm31ln_parallel_residual_bwd_kernelINS_13Kernel_traitsI6__halfffffjLj1280ELj1ELj4ELj1ELj16ENS_18Kernel_traits_baseILj1280ES2_ffffjLj128EEEEELb1ELb1ELb0EEEvNS_9BwdParamsE)
        /*0308*/ 	.short	0x0380
        /*030a*/ 	.short	0x0128


	//----- nvinfo : EIATTR_SW_WAR
	.align		4
.L_2735:
        /*030c*/ 	.byte	0x04, 0x36
        /*030e*/ 	.short	(.L_2737 - .L_2736)
.L_2736:
        /*0310*/ 	.word	0x00000008
.L_2737:


//--------------------- .nv.info._ZN10layer_norm22ln_bwd_finalize_kernelINS_22Kernel_traits_finalizeILj1280E6__halfffffjLb0ELj1024ELj4ENS_18Kernel_traits_baseILj1280ES2_ffffjLj1024EEEEELb0ELb1EEEvNS_9BwdParamsE --------------------------
	.section	.nv.info._ZN10layer_norm22ln_bwd_finalize_kernelINS_22Kernel_traits_finalizeILj1280E6__halfffffjLb0ELj1024ELj4ENS_18Kernel_traits_baseILj1280ES2_ffffjLj1024EEEEELb0ELb1EEEvNS_9BwdParamsE,"",@"SHT_CUDA_INFO"
	.sectionflags	@""
	.align	4


	//----- nvinfo : EIATTR_CUDA_API_VERSION
	.align		4
        /*0000*/ 	.byte	0x04, 0x37
        /*0002*/ 	.short	(.L_2739 - .L_2738)
.L_2738:
        /*0004*/ 	.word	0x00000082


	//----- nvinfo : EIATTR_KPARAM_INFO
	.align		4
.L_2739:
        /*0008*/ 	.byte	0x04, 0x17
        /*000a*/ 	.short	(.L_2741 - .L_2740)
.L_2740:
        /*000c*/ 	.word	0x00000000
        /*0010*/ 	.short	0x0000
        /*0012*/ 	.short	0x0000
        /*0014*/ 	.byte	0x00, 0xf0, 0xa1, 0x04


	//----- nvinfo : EIATTR_SPARSE_MMA_MASK
	.align		4
.L_2741:
        /*0018*/ 	.byte	0x03, 0x50
        /*001a*/ 	.short	0x0000


	//----- nvinfo : EIATTR_MAXREG_COUNT
	.align		4
        /*001c*/ 	.byte	0x03, 0x1b
        /*001e*/ 	.short	0x0040


	//----- nvinfo : EIATTR_NUM_BARRIERS
	.align		4
        /*0020*/ 	.byte	0x02, 0x4c
        /*0022*/ 	.byte	0x01
	.zero		1


	//----- nvinfo : EIATTR_MERCURY_ISA_VERSION
	.align		4
        /*0024*/ 	.byte	0x03, 0x5f
        /*0026*/ 	.short	0x0101


	//----- nvinfo : EIATTR_COOP_GROUP_MASK_REGIDS
	.align		4
        /*0028*/ 	.byte	0x04, 0x29
        /*002a*/ 	.short	(.L_2743 - .L_2742)


	//   ....[0]....
.L_2742:
        /*002c*/ 	.word	0xffffffff


	//   ....[1]....
        /*0030*/ 	.word	0xffffffff


	//   ....[2]....
        /*0034*/ 	.word	0xffffffff


	//   ....[3]....
        /*0038*/ 	.word	0xffffffff


	//   ....[4]....
        /*003c*/ 	.word	0xffffffff


	//   ....[5]....
        /*0040*/ 	.word	0xffffffff


	//   ....[6]....
        /*0044*/ 	.word	0xffffffff


	//   ....[7]....
        /*0048*/ 	.word	0xffffffff


	//   ....[8]....
        /*004c*/ 	.word	0xffffffff


	//   ....[9]....
        /*0050*/ 	.word	0xffffffff


	//----- nvinfo : EIATTR_COOP_GROUP_INSTR_OFFSETS
	.align		4
.L_2743:
        /*0054*/ 	.byte	0x04, 0x28
        /*0056*/ 	.short	(.L_2745 - .L_2744)


	//   ....[0]....
.L_2744:
        /*0058*/ 	.word	0x00001560


	//   ....[1]....
        /*005c*/ 	.word	0x00001570


	//   ....[2]....
        /*0060*/ 	.word	0x000015a0


	//   ....[3]....
        /*0064*/ 	.word	0x000015b0


	//   ....[4]....
        /*0068*/ 	.word	0x000015e0


	//   ....[5]....
        /*006c*/ 	.word	0x000015f0


	//   ....[6]....
        /*0070*/ 	.word	0x00001620


	//   ....[7]....
        /*0074*/ 	.word	0x00001640


	//   ....[8]....
        /*0078*/ 	.word	0x00001670


	//   ....[9]....
        /*007c*/ 	.word	0x00001680


	//----- nvinfo : EIATTR_VRC_CTA_INIT_COUNT
	.align		4
.L_2745:
        /*0080*/ 	.byte	0x02, 0x4a
	.zero		1
	.zero		1


	//----- nvinfo : EIATTR_EXIT_INSTR_OFFSETS
	.align		4
        /*0084*/ 	.byte	0x04, 0x1c
        /*0086*/ 	.short	(.L_2747 - .L_2746)


	//   ....[0]....
.L_2746:
        /*0088*/ 	.word	0x00000060


	//   ....[1]....
        /*008c*/ 	.word	0x000016e0


	//   ....[2]....
        /*0090*/ 	.word	0x000017d0


	//----- nvinfo : EIATTR_MAX_THREADS
	.align		4
.L_2747:
        /*0094*/ 	.byte	0x04, 0x05
        /*0096*/ 	.short	(.L_2749 - .L_2748)
.L_2748:
        /*0098*/ 	.word	0x00000400
        /*009c*/ 	.word	0x00000001
        /*00a0*/ 	.word	0x00000001


	//----- nvinfo : EIATTR_CRS_STACK_SIZE
	.align		4
.L_2749:
        /*00a4*/ 	.byte	0x04, 0x1e
        /*00a6*/ 	.short	(.L_2751 - .L_2750)
.L_2750:
        /*00a8*/ 	.word	0x00000000


	//----- nvinfo : EIATTR_CBANK_PARAM_SIZE
	.align		4
.L_2751:
        /*00ac*/ 	.byte	0x03, 0x19
        /*00ae*/ 	.short	0x0128


	//----- nvinfo : EIATTR_PARAM_CBANK
	.align		4
        /*00b0*/ 	.byte	0x04, 0x0a
        /*00b2*/ 	.short	(.L_2753 - .L_2752)
	.align		4
.L_2752:
        /*00b4*/ 	.word	index@(.nv.constant0._ZN10layer_norm22ln_bwd_finalize_kernelINS_22Kernel_traits_finalizeILj1280E6__halfffffjLb0ELj1024ELj4ENS_18Kernel_traits_baseILj1280ES2_ffffjLj1024EEEEELb0ELb1EEEvNS_9BwdParamsE)
        /*00b8*/ 	.short	0x0380
        /*00ba*/ 	.short	0x0128


	//----- nvinfo : EIATTR_SW_WAR
	.align		4
.L_2753:
        /*00bc*/ 	.byte	0x04, 0x36
        /*00be*/ 	.short	(.L_2755 - .L_2754)
.L_2754:
        /*00c0*/ 	.word	0x00000008
.L_2755:


//--------------------- .nv.info._ZN10layer_norm40ln_parallel_residual_bwd_finalize_kernelINS_22Kernel_traits_finalizeILj1280E6__halfffffjLb0ELj1024ELj4ENS_18Kernel_traits_baseILj1280ES2_ffffjLj1024EEEEELb1EEEvNS_9BwdParamsE --------------------------
	.section	.nv.info._ZN10layer_norm40ln_parallel_residual_bwd_finalize_kernelINS_22Kernel_traits_finalizeILj1280E6__halfffffjLb0ELj1024ELj4ENS_18Kernel_traits_baseILj1280ES2_ffffjLj1024EEEEELb1EEEvNS_9BwdParamsE,"",@"SHT_CUDA_INFO"
	.sectionflags	@""
	.align	4


	//----- nvinfo : EIATTR_CUDA_API_VERSION
	.align		4
        /*0000*/ 	.byte	0x04, 0x37
        /*0002*/ 	.short	(.L_2757 - .L_2756)
.L_2756:
        /*0004*/ 	.word	0x00000082


	//----- nvinfo : EIATTR_KPARAM_INFO
	.align		4
.L_2757:
        /*0008*/ 	.byte	0x04, 0x17
        /*000a*/ 	.short	(.L_2759 - .L_2758)
.L_2758:
        /*000c*/ 	.word	0x00000000
        /*0010*/ 	.short	0x0000
        /*0012*/ 	.short	0x0000
        /*0014*/ 	.byte	0x00, 0xf0, 0xa1, 0x04


	//----- nvinfo : EIATTR_SPARSE_MMA_MASK
	.align		4
.L_2759:
        /*0018*/ 	.byte	0x03, 0x50
        /*001a*/ 	.short	0x0000


	//----- nvinfo : EIATTR_MAXREG_COUNT
	.align		4
        /*001c*/ 	.byte	0x03, 0x1b
        /*001e*/ 	.short	0x0040


	//----- nvinfo : EIATTR_NUM_BARRIERS
	.align		4
        /*0020*/ 	.byte	0x02, 0x4c
        /*0022*/ 	.byte	0x01
	.zero		1


	//----- nvinfo : EIATTR_MERCURY_ISA_VERSION
	.align		4
        /*0024*/ 	.byte	0x03, 0x5f
        /*0026*/ 	.short	0x0101


	//----- nvinfo : EIATTR_COOP_GROUP_MASK_REGIDS
	.align		4
        /*0028*/ 	.byte	0x04, 0x29
        /*002a*/ 	.short	(.L_2761 - .L_2760)


	//   ....[0]....
.L_2760:
        /*002c*/ 	.word	0xffffffff


	//   ....[1]....
        /*0030*/ 	.word	0xffffffff


	//   ....[2]....
        /*0034*/ 	.word	0xffffffff


	//   ....[3]....
        /*0038*/ 	.word	0xffffffff


	//   ....[4]....
        /*003c*/ 	.word	0xffffffff


	//   ....[5]....
        /*0040*/ 	.word	0xffffffff


	//   ....[6]....
        /*0044*/ 	.word	0xffffffff


	//   ....[7]....
        /*0048*/ 	.word	0xffffffff


	//   ....[8]....
        /*004c*/ 	.word	0xffffffff


	//   ....[9]....
        /*0050*/ 	.word	0xffffffff


	//   ....[10]....
        /*0054*/ 	.word	0xffffffff


	//   ....[11]....
        /*0058*/ 	.word	0xffffffff


	//   ....[12]....
        /*005c*/ 	.word	0xffffffff


	//   ....[13]....
        /*0060*/ 	.word	0xffffffff


	//   ....[14]....
        /*0064*/ 	.word	0xffffffff


	//   ....[15]....
        /*0068*/ 	.word	0xffffffff


	//   ....[16]....
        /*006c*/ 	.word	0xffffffff


	//   ....[17]....
        /*0070*/ 	.word	0xffffffff


	//   ....[18]....
        /*0074*/ 	.word	0xffffffff


	//   ....[19]....
        /*0078*/ 	.word	0xffffffff


	//----- nvinfo : EIATTR_COOP_GROUP_INSTR_OFFSETS
	.align		4
.L_2761:
        /*007c*/ 	.byte	0x04, 0x28
        /*007e*/ 	.short	(.L_2763 - .L_2762)


	//   ....[0]....
.L_2762:
        /*0080*/ 	.word	0x000013e0


	//   ....[1]....
        /*0084*/ 	.word	0x000013f0


	//   ....[2]....
        /*0088*/ 	.word	0x00001400


	//   ....[3]....
        /*008c*/ 	.word	0x00001410


	//   ....[4]....
        /*0090*/ 	.word	0x00001450


	//   ....[5]....
        /*0094*/ 	.word	0x00001470


	//   ....[6]....
        /*0098*/ 	.word	0x00001480


	//   ....[7]....
        /*009c*/ 	.word	0x00001490


	//   ....[8]....
        /*00a0*/ 	.word	0x000014d0


	//   ....[9]....
        /*00a4*/ 	.word	0x000014f0


	//   ....[10]....
        /*00a8*/ 	.word	0x00001500


	//   ....[11]....
        /*00ac*/ 	.word	0x00001510


	//   ....[12]....
        /*00b0*/ 	.word	0x00001540


	//   ....[13]....
        /*00b4*/ 	.word	0x00001560


	//   ....[14]....
        /*00b8*/ 	.word	0x00001580


	//   ....[15]....
        /*00bc*/ 	.word	0x00001590


	//   ....[16]....
        /*00c0*/ 	.word	0x000015c0


	//   ....[17]....
        /*00c4*/ 	.word	0x000015e0


	//   ....[18]....
        /*00c8*/ 	.word	0x00001600


	//   ....[19]....
        /*00cc*/ 	.word	0x00001610


	//----- nvinfo : EIATTR_VRC_CTA_INIT_COUNT
	.align		4
.L_2763:
        /*00d0*/ 	.byte	0x02, 0x4a
	.zero		1
	.zero		1


	//----- nvinfo : EIATTR_EXIT_INSTR_OFFSETS
	.align		4
        /*00d4*/ 	.byte	0x04, 0x1c
        /*00d6*/ 	.short	(.L_2765 - .L_2764)


	//   ....[0]....
.L_2764:
        /*00d8*/ 	.word	0x00000060


	//   ....[1]....
        /*00dc*/ 	.word	0x000016b0


	//   ....[2]....
        /*00e0*/ 	.word	0x00001840


	//----- nvinfo : EIATTR_MAX_THREADS
	.align		4
.L_2765:
        /*00e4*/ 	.byte	0x04, 0x05
        /*00e6*/ 	.short	(.L_2767 - .L_2766)
.L_2766:
        /*00e8*/ 	.word	0x00000400
        /*00ec*/ 	.word	0x00000001
        /*00f0*/ 	.word	0x00000001


	//----- nvinfo : EIATTR_CRS_STACK_SIZE
	.align		4
.L_2767:
        /*00f4*/ 	.byte	0x04, 0x1e
        /*00f6*/ 	.short	(.L_2769 - .L_2768)
.L_2768:
        /*00f8*/ 	.word	0x00000000


	//----- nvinfo : EIATTR_CBANK_PARAM_SIZE
	.align		4
.L_2769:
        /*00fc*/ 	.byte	0x03, 0x19
        /*00fe*/ 	.short	0x0128


	//----- nvinfo : EIATTR_PARAM_CBANK
	.align		4
        /*0100*/ 	.byte	0x04, 0x0a
        /*0102*/ 	.short	(.L_2771 - .L_2770)
	.align		4
.L_2770:
        /*0104*/ 	.word	index@(.nv.constant0._ZN10layer_norm40ln_parallel_residual_bwd_finalize_kernelINS_22Kernel_traits_finalizeILj1280E6__halfffffjLb0ELj1024ELj4ENS_18Kernel_traits_baseILj1280ES2_ffffjLj1024EEEEELb1EEEvNS_9BwdParamsE)
        /*0108*/ 	.short	0x0380
        /*010a*/ 	.short	0x0128


	//----- nvinfo : EIATTR_SW_WAR
	.align		4
.L_2771:
        /*010c*/ 	.byte	0x04, 0x36
        /*010e*/ 	.short	(.L_2773 - .L_2772)
.L_2772:
        /*0110*/ 	.word	0x00000008
.L_2773:


//--------------------- .nv.info._ZN10layer_norm31ln_parallel_residual_bwd_kernelINS_13Kernel_traitsI6__halfffffjLj1280ELj1ELj4ELj1ELj16ENS_18Kernel_traits_baseILj1280ES2_ffffjLj128EEEEELb1ELb1ELb1EEEvNS_9BwdParamsE --------------------------
	.section	.nv.info._ZN10layer_norm31ln_parallel_residual_bwd_kernelINS_13Kernel_traitsI6__halfffffjLj1280ELj1ELj4ELj1ELj16ENS_18Kernel_traits_baseILj1280ES2_ffffjLj128EEEEELb1ELb1ELb1EEEvNS_9BwdParamsE,"",@"SHT_CUDA_INFO"
	.sectionflags	@""
	.align	4


	//----- nvinfo : EIATTR_CUDA_API_VERSION
	.align		4
        /*0000*/ 	.byte	0x04, 0x37
        /*0002*/ 	.short	(.L_2775 - .L_2774)
.L_2774:
        /*0004*/ 	.word	0x00000082


	//----- nvinfo : EIATTR_KPARAM_INFO
	.align		4
.L_2775:
        /*0008*/ 	.byte	0x04, 0x17
        /*000a*/ 	.short	(.L_2777 - .L_2776)
.L_2776:
        /*000c*/ 	.word	0x00000000
        /*0010*/ 	.short	0x0000
        /*0012*/ 	.short	0x0000
        /*0014*/ 	.byte	0x00, 0xf0, 0xa1, 0x04


	//----- nvinfo : EIATTR_SPARSE_MMA_MASK
	.align		4
.L_2777:
        /*0018*/ 	.byte	0x03, 0x50
        /*001a*/ 	.short	0x0000


	//----- nvinfo : EIATTR_MAXREG_COUNT
	.align		4
        /*001c*/ 	.byte	0x03, 0x1b
        /*001e*/ 	.short	0x00ff


	//----- nvinfo : EIATTR_NUM_BARRIERS
	.align		4
        /*0020*/ 	.byte	0x02, 0x4c
        /*0022*/ 	.byte	0x01
	.zero		1


	//----- nvinfo : EIATTR_ANNOTATIONS
	.align		4
        /*0024*/ 	.byte	0x04, 0x55
        /*0026*/ 	.short	(.L_2779 - .L_2778)


	//   ....[0]....
.L_2778:
        /* <DEDUP_REMOVED lines=55> */


	//----- nvinfo : EIATTR_MERCURY_ISA_VERSION
	.align		4
.L_2779:
        /*0380*/ 	.byte	0x03, 0x5f
        /*0382*/ 	.short	0x0101


	//----- nvinfo : EIATTR_COOP_GROUP_MASK_REGIDS
	.align		4
        /*0384*/ 	.byte	0x04, 0x29
        /*0386*/ 	.short	(.L_2781 - .L_2780)


	//   ....[0]....
.L_2780:
        /*0388*/ 	.word	0xffffffff


	//   ....[1]....
        /*038c*/ 	.word	0xffffffff


	//   ....[2]....
        /*0390*/ 	.word	0xffffffff


	//   ....[3]....
        /*0394*/ 	.word	0xffffffff


	//   ....[4]....
        /*0398*/ 	.word	0xffffffff


	//   ....[5]....
        /*039c*/ 	.word	0xffffffff


	//   ....[6]....
        /*03a0*/ 	.word	0xffffffff


	//   ....[7]....
        /*03a4*/ 	.word	0xffffffff


	//   ....[8]....
        /*03a8*/ 	.word	0xffffffff


	//   ....[9]....
        /*03ac*/ 	.word	0xffffffff


	//   ....[10]....
        /*03b0*/ 	.word	0x050000c5


	//   ....[11]....
        /*03b4*/ 	.word	0x050000c5


	//   ....[12]....
        /*03b8*/ 	.word	0x050000c5


	//   ....[13]....
        /*03bc*/ 	.word	0x050000c5


	//   ....[14]....
        /*03c0*/ 	.word	0x050000c5


	//   ....[15]....
        /*03c4*/ 	.word	0x050000c5


	//   ....[16]....
        /*03c8*/ 	.word	0x050000c5


	//   ....[17]....
        /*03cc*/ 	.word	0x050000c5


	//   ....[18]....
        /*03d0*/ 	.word	0x050000c5


	//   ....[19]....
        /*03d4*/ 	.word	0x050000c5


	//----- nvinfo : EIATTR_COOP_GROUP_INSTR_OFFSETS
	.align		4
.L_2781:
        /*03d8*/ 	.byte	0x04, 0x28
        /*03da*/ 	.short	(.L_2783 - .L_2782)


	//   ....[0]....
.L_2782:
        /*03dc*/ 	.word	0x00002c80


	//   ....[1]....
        /*03e0*/ 	.word	0x00002ca0


	//   ....[2]....
        /*03e4*/ 	.word	0x00002cc0


	//   ....[3]....
        /*03e8*/ 	.word	0x00002ce0


	//   ....[4]....
        /*03ec*/ 	.word	0x00002d00


	//   ....[5]....
        /*03f0*/ 	.word	0x00002d20


	//   ....[6]....
        /*03f4*/ 	.word	0x00002d40


	//   ....[7]....
        /*03f8*/ 	.word	0x00002d60


	//   ....[8]....
        /*03fc*/ 	.word	0x00002d70


	//   ....[9]....
        /*0400*/ 	.word	0x00002d90


	//   ....[10]....
        /*0404*/ 	.word	0x0000dcb0


	//   ....[11]....
        /*0408*/ 	.word	0x0000dd40


	//   ....[12]....
        /*040c*/ 	.word	0x0000dda0


	//   ....[13]....
        /*0410*/ 	.word	0x0000ddf0


	//   ....[14]....
        /*0414*/ 	.word	0x0000de50


	//   ....[15]....
        /*0418*/ 	.word	0x0000dea0


	//   ....[16]....
        /*041c*/ 	.word	0x0000df00


	//   ....[17]....
        /*0420*/ 	.word	0x0000df50


	//   ....[18]....
        /*0424*/ 	.word	0x0000dfb0


	//   ....[19]....
        /*0428*/ 	.word	0x0000e000


	//----- nvinfo : EIATTR_VRC_CTA_INIT_COUNT
	.align		4
.L_2783:
        /*042c*/ 	.byte	0x02, 0x4a
	.zero		1
	.zero		1


	//----- nvinfo : EIATTR_EXIT_INSTR_OFFSETS
	.align		4
        /*0430*/ 	.byte	0x04, 0x1c
        /*0432*/ 	.short	(.L_2785 - .L_2784)


	//   ....[0]....
.L_2784:
        /*0434*/ 	.word	0x0000dc40


	//----- nvinfo : EIATTR_MAX_THREADS
	.align		4
.L_2785:
        /*0438*/ 	.byte	0x04, 0x05
        /*043a*/ 	.short	(.L_2787 - .L_2786)
.L_2786:
        /*043c*/ 	.word	0x00000080
        /*0440*/ 	.word	0x00000001
        /*0444*/ 	.word	0x00000001


	//----- nvinfo : EIATTR_CRS_STACK_SIZE
	.align		4
.L_2787:
        /*0448*/ 	.byte	0x04, 0x1e
        /*044a*/ 	.short	(.L_2789 - .L_2788)
.L_2788:
        /*044c*/ 	.word	0x00000000


	//----- nvinfo : EIATTR_CBANK_PARAM_SIZE
	.align		4
.L_2789:
        /*0450*/ 	.byte	0x03, 0x19
        /*0452*/ 	.short	0x0128


	//----- nvinfo : EIATTR_PARAM_CBANK
	.align		4
        /*0454*/ 	.byte	0x04, 0x0a
        /*0456*/ 	.short	(.L_2791 - .L_2790)
	.align		4
.L_2790:
        /*0458*/ 	.word	index@(.nv.constant0._ZN10layer_norm31ln_parallel_residual_bwd_kernelINS_13Kernel_traitsI6__halfffffjLj1280ELj1ELj4ELj1ELj16ENS_18Kernel_traits_baseILj1280ES2_ffffjLj128EEEEELb1ELb1ELb1EEEvNS_9BwdParamsE)
        /*045c*/ 	.short	0x0380
        /*045e*/ 	.short	0x0128


	//----- nvinfo : EIATTR_SW_WAR
	.align		4
.L_2791:
        /*0460*/ 	.byte	0x04, 0x36
        /*0462*/ 	.short	(.L_2793 - .L_2792)
.L_2792:
        /*0464*/ 	.word	0x00000008
.L_2793:


//--------------------- .nv.info._ZN10layer_norm31ln_parallel_residual_bwd_kernelINS_13Kernel_traitsIfffffjLj1280ELj1ELj4ELj1ELj16ENS_18Kernel_traits_baseILj1280EfffffjLj128EEEEELb0ELb0ELb0EEEvNS_9BwdParamsE --------------------------
	.section	.nv.info._ZN10layer_norm31ln_parallel_residual_bwd_kernelINS_13Kernel_traitsIfffffjLj1280ELj1ELj4ELj1ELj16ENS_18Kernel_traits_baseILj1280EfffffjLj128EEEEELb0ELb0ELb0EEEvNS_9BwdParamsE,"",@"SHT_CUDA_INFO"
	.sectionflags	@""
	.align	4


	//----- nvinfo : EIATTR_CUDA_API_VERSION
	.align		4
        /*0000*/ 	.byte	0x04, 0x37
        /*0002*/ 	.short	(.L_2795 - .L_2794)
.L_2794:
        /*0004*/ 	.word	0x00000082


	//----- nvinfo : EIATTR_KPARAM_INFO
	.align		4
.L_2795:
        /*0008*/ 	.byte	0x04, 0x17
        /*000a*/ 	.short	(.L_2797 - .L_2796)
.L_2796:
        /*000c*/ 	.word	0x00000000
        /*0010*/ 	.short	0x0000
        /*0012*/ 	.short	0x0000
        /*0014*/ 	.byte	0x00, 0xf0, 0xa1, 0x04


	//----- nvinfo : EIATTR_SPARSE_MMA_MASK
	.align		4
.L_2797:
        /*0018*/ 	.byte	0x03, 0x50
        /*001a*/ 	.short	0x0000


	//----- nvinfo : EIATTR_MAXREG_COUNT
	.align		4
        /*001c*/ 	.byte	0x03, 0x1b
        /*001e*/ 	.short	0x00ff


	//----- nvinfo : EIATTR_NUM_BARRIERS
	.align		4
        /*0020*/ 	.byte	0x02, 0x4c
        /*0022*/ 	.byte	0x01
	.zero		1


	//----- nvinfo : EIATTR_ANNOTATIONS
	.align		4
        /*0024*/ 	.byte	0x04, 0x55
        /*0026*/ 	.short	(.L_2799 - .L_2798)


	//   ....[0]....
.L_2798:
        /* <DEDUP_REMOVED lines=249> */


	//----- nvinfo : EIATTR_MERCURY_ISA_VERSION
	.align		4
.L_2799:
        /*0fa8*/ 	.byte	0x03, 0x5f
        /*0faa*/ 	.short	0x0101


	//----- nvinfo : EIATTR_COOP_GROUP_MASK_REGIDS
	.align		4
        /*0fac*/ 	.byte	0x04, 0x29
        /*0fae*/ 	.short	(.L_2801 - .L_2800)


	//   ....[0]....
.L_2800:
        /*0fb0*/ 	.word	0xffffffff


	//   ....[1]....
        /*0fb4*/ 	.word	0xffffffff


	//   ....[2]....
        /*0fb8*/ 	.word	0xffffffff


	//   ....[3]....
        /*0fbc*/ 	.word	0xffffffff


	//   ....[4]....
        /*0fc0*/ 	.word	0xffffffff


	//   ....[5]....
        /*0fc4*/ 	.word	0xffffffff


	//   ....[6]....
        /*0fc8*/ 	.word	0xffffffff


	//   ....[7]....
        /*0fcc*/ 	.word	0xffffffff


	//   ....[8]....
        /*0fd0*/ 	.word	0xffffffff


	//   ....[9]....
        /*0fd4*/ 	.word	0xffffffff


	//   ....[10]....
        /*0fd8*/ 	.word	0x05000064


	//   ....[11]....
        /*0fdc*/ 	.word	0x05000064


	//   ....[12]....
        /*0fe0*/ 	.word	0x05000064


	//   ....[13]....
        /*0fe4*/ 	.word	0x05000064


	//   ....[14]....
        /*0fe8*/ 	.word	0x05000064


	//   ....[15]....
        /*0fec*/ 	.word	0x05000064


	//   ....[16]....
        /*0ff0*/ 	.word	0x05000064


	//   ....[17]....
        /*0ff4*/ 	.word	0x05000064


	//   ....[18]....
        /*0ff8*/ 	.word	0x05000064


	//   ....[19]....
        /*0ffc*/ 	.word	0x05000064


	//----- nvinfo : EIATTR_COOP_GROUP_INSTR_OFFSETS
	.align		4
.L_2801:
        /*1000*/ 	.byte	0x04, 0x28
        /*1002*/ 	.short	(.L_2803 - .L_2802)


	//   ....[0]....
.L_2802:
        /*1004*/ 	.word	0x00004f30


	//   ....[1]....
        /*1008*/ 	.word	0x00004f50


	//   ....[2]....
        /*100c*/ 	.word	0x00004f70


	//   ....[3]....
        /*1010*/ 	.word	0x00004f90


	//   ....[4]....
        /*1014*/ 	.word	0x00004fb0


	//   ....[5]....
        /*1018*/ 	.word	0x00004fd0


	//   ....[6]....
        /*101c*/ 	.word	0x00004ff0


	//   ....[7]....
        /*1020*/ 	.word	0x00005010


	//   ....[8]....
        /*1024*/ 	.word	0x00005020


	//   ....[9]....
        /*1028*/ 	.word	0x00005040


	//   ....[10]....
        /*102c*/ 	.word	0x0000e9b0


	//   ....[11]....
        /*1030*/ 	.word	0x0000ea50


	//   ....[12]....
        /*1034*/ 	.word	0x0000eac0


	//   ....[13]....
        /*1038*/ 	.word	0x0000eb20


	//   ....[14]....
        /*103c*/ 	.word	0x0000eb90


	//   ....[15]....
        /*1040*/ 	.word	0x0000ebf0


	//   ....[16]....
        /*1044*/ 	.word	0x0000ec60


	//   ....[17]....
        /*1048*/ 	.word	0x0000ecc0


	//   ....[18]....
        /*104c*/ 	.word	0x0000ed30


	//   ....[19]....
        /*1050*/ 	.word	0x0000ed80


	//----- nvinfo : EIATTR_VRC_CTA_INIT_COUNT
	.align		4
.L_2803:
        /*1054*/ 	.byte	0x02, 0x4a
	.zero		1
	.zero		1


	//----- nvinfo : EIATTR_EXIT_INSTR_OFFSETS
	.align		4
        /*1058*/ 	.byte	0x04, 0x1c
        /*105a*/ 	.short	(.L_2805 - .L_2804)


	//   ....[0]....
.L_2804:
        /*105c*/ 	.word	0x0000e8d0


	//   ....[1]....
        /*1060*/ 	.word	0x0000e950


	//----- nvinfo : EIATTR_MAX_THREADS
	.align		4
.L_2805:
        /*1064*/ 	.byte	0x04, 0x05
        /*1066*/ 	.short	(.L_2807 - .L_2806)
.L_2806:
        /*1068*/ 	.word	0x00000080
        /*106c*/ 	.word	0x00000001
        /*1070*/ 	.word	0x00000001


	//----- nvinfo : EIATTR_CRS_STACK_SIZE
	.align		4
.L_2807:
        /*1074*/ 	.byte	0x04, 0x1e
        /*1076*/ 	.short	(.L_2809 - .L_2808)
.L_2808:
        /*1078*/ 	.word	0x00000000


	//----- nvinfo : EIATTR_CBANK_PARAM_SIZE
	.align		4
.L_2809:
        /*107c*/ 	.byte	0x03, 0x19
        /*107e*/ 	.short	0x0128


	//----- nvinfo : EIATTR_PARAM_CBANK
	.align		4
        /*1080*/ 	.byte	0x04, 0x0a
        /*1082*/ 	.short	(.L_2811 - .L_2810)
	.align		4
.L_2810:
        /*1084*/ 	.word	index@(.nv.constant0._ZN10layer_norm31ln_parallel_residual_bwd_kernelINS_13Kernel_traitsIfffffjLj1280ELj1ELj4ELj1ELj16ENS_18Kernel_traits_baseILj1280EfffffjLj128EEEEELb0ELb0ELb0EEEvNS_9BwdParamsE)
        /*1088*/ 	.short	0x0380
        /*108a*/ 	.short	0x0128


	//----- nvinfo : EIATTR_SW_WAR
	.align		4
.L_2811:
        /*108c*/ 	.byte	0x04, 0x36
        /*108e*/ 	.short	(.L_2813 - .L_2812)
.L_2812:
        /*1090*/ 	.word	0x00000008
.L_2813:


//--------------------- .nv.info._ZN10layer_norm31ln_parallel_residual_bwd_kernelINS_13Kernel_traitsIfffffjLj1280ELj1ELj4ELj1ELj16ENS_18Kernel_traits_baseILj1280EfffffjLj128EEEEELb0ELb0ELb1EEEvNS_9BwdParamsE --------------------------
	.section	.nv.info._ZN10layer_norm31ln_parallel_residual_bwd_kernelINS_13Kernel_traitsIfffffjLj1280ELj1ELj4ELj1ELj16ENS_18Kernel_traits_baseILj1280EfffffjLj128EEEEELb0ELb0ELb1EEEvNS_9BwdParamsE,"",@"SHT_CUDA_INFO"
	.sectionflags	@""
	.align	4


	//----- nvinfo : EIATTR_CUDA_API_VERSION
	.align		4
        /*0000*/ 	.byte	0x04, 0x37
        /*0002*/ 	.short	(.L_2815 - .L_2814)
.L_2814:
        /*0004*/ 	.word	0x00000082


	//----- nvinfo : EIATTR_KPARAM_INFO
	.align		4
.L_2815:
        /*0008*/ 	.byte	0x04, 0x17
        /*000a*/ 	.short	(.L_2817 - .L_2816)
.L_2816:
        /*000c*/ 	.word	0x00000000
        /*0010*/ 	.short	0x0000
        /*0012*/ 	.short	0x0000
        /*0014*/ 	.byte	0x00, 0xf0, 0xa1, 0x04


	//----- nvinfo : EIATTR_SPARSE_MMA_MASK
	.align		4
.L_2817:
        /*0018*/ 	.byte	0x03, 0x50
        /*001a*/ 	.short	0x0000


	//----- nvinfo : EIATTR_MAXREG_COUNT
	.align		4
        /*001c*/ 	.byte	0x03, 0x1b
        /*001e*/ 	.short	0x00ff


	//----- nvinfo : EIATTR_NUM_BARRIERS
	.align		4
        /*0020*/ 	.byte	0x02, 0x4c
        /*0022*/ 	.byte	0x01
	.zero		1


	//----- nvinfo : EIATTR_ANNOTATIONS
	.align		4
        /*0024*/ 	.byte	0x04, 0x55
        /*0026*/ 	.short	(.L_2819 - .L_2818)


	//   ....[0]....
.L_2818:
        /* <DEDUP_REMOVED lines=299> */


	//----- nvinfo : EIATTR_MERCURY_ISA_VERSION
	.align		4
.L_2819:
        /*12c0*/ 	.byte	0x03, 0x5f
        /*12c2*/ 	.short	0x0101


	//----- nvinfo : EIATTR_COOP_GROUP_MASK_REGIDS
	.align		4
        /*12c4*/ 	.byte	0x04, 0x29
        /*12c6*/ 	.short	(.L_2821 - .L_2820)


	//   ....[0]....
.L_2820:
        /*12c8*/ 	.word	0xffffffff


	//   ....[1]....
        /*12cc*/ 	.word	0xffffffff


	//   ....[2]....
        /*12d0*/ 	.word	0xffffffff


	//   ....[3]....
        /*12d4*/ 	.word	0xffffffff


	//   ....[4]....
        /*12d8*/ 	.word	0xffffffff


	//   ....[5]....
        /*12dc*/ 	.word	0xffffffff


	//   ....[6]....
        /*12e0*/ 	.word	0xffffffff


	//   ....[7]....
        /*12e4*/ 	.word	0xffffffff


	//   ....[8]....
        /*12e8*/ 	.word	0xffffffff


	//   ....[9]....
        /*12ec*/ 	.word	0xffffffff


	//   ....[10]....
        /*12f0*/ 	.word	0x0500009c


	//   ....[11]....
        /*12f4*/ 	.word	0x0500009c


	//   ....[12]....
        /*12f8*/ 	.word	0x0500009c


	//   ....[13]....
        /*12fc*/ 	.word	0x0500009c


	//   ....[14]....
        /*1300*/ 	.word	0x0500009c


	//   ....[15]....
        /*1304*/ 	.word	0x0500009c


	//   ....[16]....
        /*1308*/ 	.word	0x0500009c


	//   ....[17]....
        /*130c*/ 	.word	0x0500009c


	//   ....[18]....
        /*1310*/ 	.word	0x0500009c


	//   ....[19]....
        /*1314*/ 	.word	0x0500009c


	//----- nvinfo : EIATTR_COOP_GROUP_INSTR_OFFSETS
	.align		4
.L_2821:
        /*1318*/ 	.byte	0x04, 0x28
        /*131a*/ 	.short	(.L_2823 - .L_2822)


	//   ....[0]....
.L_2822:
        /*131c*/ 	.word	0x00004510


	//   ....[1]....
        /*1320*/ 	.word	0x00004560


	//   ....[2]....
        /*1324*/ 	.word	0x00004580


	//   ....[3]....
        /*1328*/ 	.word	0x000045a0


	//   ....[4]....
        /*132c*/ 	.word	0x000045c0


	//   ....[5]....
        /*1330*/ 	.word	0x000045e0


	//   ....[6]....
        /*1334*/ 	.word	0x00004600


	//   ....[7]....
        /*1338*/ 	.word	0x00004620


	//   ....[8]....
        /*133c*/ 	.word	0x00004630


	//   ....[9]....
        /*1340*/ 	.word	0x00004650


	//   ....[10]....
        /*1344*/ 	.word	0x0000cb20


	//   ....[11]....
        /*1348*/ 	.word	0x0000cbd0


	//   ....[12]....
        /*134c*/ 	.word	0x0000cc40


	//   ....[13]....
        /*1350*/ 	.word	0x0000cc90


	//   ....[14]....
        /*1354*/ 	.word	0x0000ccf0


	//   ....[15]....
        /*1358*/ 	.word	0x0000cd40


	//   ....[16]....
        /*135c*/ 	.word	0x0000cda0


	//   ....[17]....
        /*1360*/ 	.word	0x0000cdf0


	//   ....[18]....
        /*1364*/ 	.word	0x0000ce50


	//   ....[19]....
        /*1368*/ 	.word	0x0000cea0


	//----- nvinfo : EIATTR_VRC_CTA_INIT_COUNT
	.align		4
.L_2823:
        /*136c*/ 	.byte	0x02, 0x4a
	.zero		1
	.zero		1


	//----- nvinfo : EIATTR_EXIT_INSTR_OFFSETS
	.align		4
        /*1370*/ 	.byte	0x04, 0x1c
        /*1372*/ 	.short	(.L_2825 - .L_2824)


	//   ....[0]....
.L_2824:
        /*1374*/ 	.word	0x0000cab0


	//----- nvinfo : EIATTR_MAX_THREADS
	.align		4
.L_2825:
        /*1378*/ 	.byte	0x04, 0x05
        /*137a*/ 	.short	(.L_2827 - .L_2826)
.L_2826:
        /*137c*/ 	.word	0x00000080
        /*1380*/ 	.word	0x00000001
        /*1384*/ 	.word	0x00000001


	//----- nvinfo : EIATTR_CRS_STACK_SIZE
	.align		4
.L_2827:
        /*1388*/ 	.byte	0x04, 0x1e
        /*138a*/ 	.short	(.L_2829 - .L_2828)
.L_2828:
        /*138c*/ 	.word	0x00000000


	//----- nvinfo : EIATTR_CBANK_PARAM_SIZE
	.align		4
.L_2829:
        /*1390*/ 	.byte	0x03, 0x19
        /*1392*/ 	.short	0x0128


	//----- nvinfo : EIATTR_PARAM_CBANK
	.align		4
        /*1394*/ 	.byte	0x04, 0x0a
        /*1396*/ 	.short	(.L_2831 - .L_2830)
	.align		4
.L_2830:
        /*1398*/ 	.word	index@(.nv.constant0._ZN10layer_norm31ln_parallel_residual_bwd_kernelINS_13Kernel_traitsIfffffjLj1280ELj1ELj4ELj1ELj16ENS_18Kernel_traits_baseILj1280EfffffjLj128EEEEELb0ELb0ELb1EEEvNS_9BwdParamsE)
        /*139c*/ 	.short	0x0380
        /*139e*/ 	.short	0x0128


	//----- nvinfo : EIATTR_SW_WAR
	.align		4
.L_2831:
        /*13a0*/ 	.byte	0x04, 0x36
        /*13a2*/ 	.short	(.L_2833 - .L_2832)
.L_2832:
        /*13a4*/ 	.word	0x00000008
.L_2833:


//--------------------- .nv.info._ZN10layer_norm31ln_parallel_residual_bwd_kernelINS_13Kernel_traitsIfffffjLj1280ELj1ELj4ELj1ELj16ENS_18Kernel_traits_baseILj1280EfffffjLj128EEEEELb0ELb1ELb0EEEvNS_9BwdParamsE --------------------------
	.section	.nv.info._ZN10layer_norm31ln_parallel_residual_bwd_kernelINS_13Kernel_traitsIfffffjLj1280ELj1ELj4ELj1ELj16ENS_18Kernel_traits_baseILj1280EfffffjLj128EEEEELb0ELb1ELb0EEEvNS_9BwdParamsE,"",@"SHT_CUDA_INFO"
	.sectionflags	@""
	.align	4


	//----- nvinfo : EIATTR_CUDA_API_VERSION
	.align		4
        /*0000*/ 	.byte	0x04, 0x37
        /*0002*/ 	.short	(.L_2835 - .L_2834)
.L_2834:
        /*0004*/ 	.word	0x00000082


	//----- nvinfo : EIATTR_KPARAM_INFO
	.align		4
.L_2835:
        /*0008*/ 	.byte	0x04, 0x17
        /*000a*/ 	.short	(.L_2837 - .L_2836)
.L_2836:
        /*000c*/ 	.word	0x00000000
        /*0010*/ 	.short	0x0000
        /*0012*/ 	.short	0x0000
        /*0014*/ 	.byte	0x00, 0xf0, 0xa1, 0x04


	//----- nvinfo : EIATTR_SPARSE_MMA_MASK
	.align		4
.L_2837:
        /*0018*/ 	.byte	0x03, 0x50
        /*001a*/ 	.short	0x0000


	//----- nvinfo : EIATTR_MAXREG_COUNT
	.align		4
        /*001c*/ 	.byte	0x03, 0x1b
        /*001e*/ 	.short	0x00ff


	//----- nvinfo : EIATTR_NUM_BARRIERS
	.align		4
        /*0020*/ 	.byte	0x02, 0x4c
        /*0022*/ 	.byte	0x01
	.zero		1


	//----- nvinfo : EIATTR_ANNOTATIONS
	.align		4
        /*0024*/ 	.byte	0x04, 0x55
        /*0026*/ 	.short	(.L_2839 - .L_2838)


	//   ....[0]....
.L_2838:
        /* <DEDUP_REMOVED lines=25> */


	//----- nvinfo : EIATTR_MERCURY_ISA_VERSION
	.align		4
.L_2839:
        /*01a8*/ 	.byte	0x03, 0x5f
        /*01aa*/ 	.short	0x0101


	//----- nvinfo : EIATTR_COOP_GROUP_MASK_REGIDS
	.align		4
        /*01ac*/ 	.byte	0x04, 0x29
        /*01ae*/ 	.short	(.L_2841 - .L_2840)


	//   ....[0]....
.L_2840:
        /*01b0*/ 	.word	0xffffffff


	//   ....[1]....
        /*01b4*/ 	.word	0xffffffff


	//   ....[2]....
        /*01b8*/ 	.word	0xffffffff


	//   ....[3]....
        /*01bc*/ 	.word	0xffffffff


	//   ....[4]....
        /*01c0*/ 	.word	0xffffffff


	//   ....[5]....
        /*01c4*/ 	.word	0xffffffff


	//   ....[6]....
        /*01c8*/ 	.word	0xffffffff


	//   ....[7]....
        /*01cc*/ 	.word	0xffffffff


	//   ....[8]....
        /*01d0*/ 	.word	0xffffffff


	//   ....[9]....
        /*01d4*/ 	.word	0xffffffff


	//   ....[10]....
        /*01d8*/ 	.word	0x05000006


	//   ....[11]....
        /*01dc*/ 	.word	0x05000006


	//   ....[12]....
        /*01e0*/ 	.word	0x05000006


	//   ....[13]....
        /*01e4*/ 	.word	0x05000006


	//   ....[14]....
        /*01e8*/ 	.word	0x05000006


	//   ....[15]....
        /*01ec*/ 	.word	0x05000006


	//   ....[16]....
        /*01f0*/ 	.word	0x05000006


	//   ....[17]....
        /*01f4*/ 	.word	0x05000006


	//   ....[18]....
        /*01f8*/ 	.word	0x05000006


	//   ....[19]....
        /*01fc*/ 	.word	0x05000006


	//----- nvinfo : EIATTR_COOP_GROUP_INSTR_OFFSETS
	.align		4
.L_2841:
        /*0200*/ 	.byte	0x04, 0x28
        /*0202*/ 	.short	(.L_2843 - .L_2842)


	//   ....[0]....
.L_2842:
        /*0204*/ 	.word	0x00004290


	//   ....[1]....
        /*0208*/ 	.word	0x000042b0


	//   ....[2]....
        /*020c*/ 	.word	0x000042d0


	//   ....[3]....
        /*0210*/ 	.word	0x000042f0


	//   ....[4]....
        /*0214*/ 	.word	0x00004310


	//   ....[5]....
        /*0218*/ 	.word	0x00004330


	//   ....[6]....
        /*021c*/ 	.word	0x00004350


	//   ....[7]....
        /*0220*/ 	.word	0x00004370


	//   ....[8]....
        /*0224*/ 	.word	0x00004380


	//   ....[9]....
        /*0228*/ 	.word	0x000043a0


	//   ....[10]....
        /*022c*/ 	.word	0x0000c630


	//   ....[11]....
        /*0230*/ 	.word	0x0000c6d0


	//   ....[12]....
        /*0234*/ 	.word	0x0000c750


	//   ....[13]....
        /*0238*/ 	.word	0x0000c7c0


	//   ....[14]....
        /*023c*/ 	.word	0x0000c840


	//   ....[15]....
        /*0240*/ 	.word	0x0000c8b0


	//   ....[16]....
        /*0244*/ 	.word	0x0000c930


	//   ....[17]....
        /*0248*/ 	.word	0x0000c9a0


	//   ....[18]....
        /*024c*/ 	.word	0x0000ca20


	//   ....[19]....
        /*0250*/ 	.word	0x0000ca70


	//----- nvinfo : EIATTR_VRC_CTA_INIT_COUNT
	.align		4
.L_2843:
        /*0254*/ 	.byte	0x02, 0x4a
	.zero		1
	.zero		1


	//----- nvinfo : EIATTR_EXIT_INSTR_OFFSETS
	.align		4
        /*0258*/ 	.byte	0x04, 0x1c
        /*025a*/ 	.short	(.L_2845 - .L_2844)


	//   ....[0]....
.L_2844:
        /*025c*/ 	.word	0x0000c5a0


	//   ....[1]....
        /*0260*/ 	.word	0x0000c5d0


	//----- nvinfo : EIATTR_MAX_THREADS
	.align		4
.L_2845:
        /*0264*/ 	.byte	0x04, 0x05
        /*0266*/ 	.short	(.L_2847 - .L_2846)
.L_2846:
        /*0268*/ 	.word	0x00000080
        /*026c*/ 	.word	0x00000001
        /*0270*/ 	.word	0x00000001


	//----- nvinfo : EIATTR_CRS_STACK_SIZE
	.align		4
.L_2847:
        /*0274*/ 	.byte	0x04, 0x1e
        /*0276*/ 	.short	(.L_2849 - .L_2848)
.L_2848:
        /*0278*/ 	.word	0x00000000


	//----- nvinfo : EIATTR_CBANK_PARAM_SIZE
	.align		4
.L_2849:
        /*027c*/ 	.byte	0x03, 0x19
        /*027e*/ 	.short	0x0128


	//----- nvinfo : EIATTR_PARAM_CBANK
	.align		4
        /*0280*/ 	.byte	0x04, 0x0a
        /*0282*/ 	.short	(.L_2851 - .L_2850)
	.align		4
.L_2850:
        /*0284*/ 	.word	index@(.nv.constant0._ZN10layer_norm31ln_parallel_residual_bwd_kernelINS_13Kernel_traitsIfffffjLj1280ELj1ELj4ELj1ELj16ENS_18Kernel_traits_baseILj1280EfffffjLj128EEEEELb0ELb1ELb0EEEvNS_9BwdParamsE)
        /*0288*/ 	.short	0x0380
        /*028a*/ 	.short	0x0128


	//----- nvinfo : EIATTR_SW_WAR
	.align		4
.L_2851:
        /*028c*/ 	.byte	0x04, 0x36
        /*028e*/ 	.short	(.L_2853 - .L_2852)
.L_2852:
        /*0290*/ 	.word	0x00000008
.L_2853:


//--------------------- .nv.info._ZN10layer_norm31ln_parallel_residual_bwd_kernelINS_13Kernel_traitsIfffffjLj1280ELj1ELj4ELj1ELj16ENS_18Kernel_traits_baseILj1280EfffffjLj128EEEEELb0ELb1ELb1EEEvNS_9BwdParamsE --------------------------
	.section	.nv.info._ZN10layer_norm31ln_parallel_residual_bwd_kernelINS_13Kernel_traitsIfffffjLj1280ELj1ELj4ELj1ELj16ENS_18Kernel_traits_baseILj1280EfffffjLj128EEEEELb0ELb1ELb1EEEvNS_9BwdParamsE,"",@"SHT_CUDA_INFO"
	.sectionflags	@""
	.align	4


	//----- nvinfo : EIATTR_CUDA_API_VERSION
	.align		4
        /*0000*/ 	.byte	0x04, 0x37
        /*0002*/ 	.short	(.L_2855 - .L_2854)
.L_2854:
        /*0004*/ 	.word	0x00000082


	//----- nvinfo : EIATTR_KPARAM_INFO
	.align		4
.L_2855:
        /*0008*/ 	.byte	0x04, 0x17
        /*000a*/ 	.short	(.L_2857 - .L_2856)
.L_2856:
        /*000c*/ 	.word	0x00000000
        /*0010*/ 	.short	0x0000
        /*0012*/ 	.short	0x0000
        /*0014*/ 	.byte	0x00, 0xf0, 0xa1, 0x04


	//----- nvinfo : EIATTR_SPARSE_MMA_MASK
	.align		4
.L_2857:
        /*0018*/ 	.byte	0x03, 0x50
        /*001a*/ 	.short	0x0000


	//----- nvinfo : EIATTR_MAXREG_COUNT
	.align		4
        /*001c*/ 	.byte	0x03, 0x1b
        /*001e*/ 	.short	0x00ff


	//----- nvinfo : EIATTR_NUM_BARRIERS
	.align		4
        /*0020*/ 	.byte	0x02, 0x4c
        /*0022*/ 	.byte	0x01
	.zero		1


	//----- nvinfo : EIATTR_ANNOTATIONS
	.align		4
        /*0024*/ 	.byte	0x04, 0x55
        /*0026*/ 	.short	(.L_2859 - .L_2858)


	//   ....[0]....
.L_2858:
        /* <DEDUP_REMOVED lines=267> */


	//----- nvinfo : EIATTR_MERCURY_ISA_VERSION
	.align		4
.L_2859:
        /*10c8*/ 	.byte	0x03, 0x5f
        /*10ca*/ 	.short	0x0101


	//----- nvinfo : EIATTR_COOP_GROUP_MASK_REGIDS
	.align		4
        /*10cc*/ 	.byte	0x04, 0x29
        /*10ce*/ 	.short	(.L_2861 - .L_2860)


	//   ....[0]....
.L_2860:
        /*10d0*/ 	.word	0xffffffff


	//   ....[1]....
        /*10d4*/ 	.word	0xffffffff


	//   ....[2]....
        /*10d8*/ 	.word	0xffffffff


	//   ....[3]....
        /*10dc*/ 	.word	0xffffffff


	//   ....[4]....
        /*10e0*/ 	.word	0xffffffff


	//   ....[5]....
        /*10e4*/ 	.word	0xffffffff


	//   ....[6]....
        /*10e8*/ 	.word	0xffffffff


	//   ....[7]....
        /*10ec*/ 	.word	0xffffffff


	//   ....[8]....
        /*10f0*/ 	.word	0xffffffff


	//   ....[9]....
        /*10f4*/ 	.word	0xffffffff


	//   ....[10]....
        /*10f8*/ 	.word	0x05000044


	//   ....[11]....
        /*10fc*/ 	.word	0x05000044


	//   ....[12]....
        /*1100*/ 	.word	0x05000044


	//   ....[13]....
        /*1104*/ 	.word	0x05000044


	//   ....[14]....
        /*1108*/ 	.word	0x05000044


	//   ....[15]....
        /*110c*/ 	.word	0x05000044


	//   ....[16]....
        /*1110*/ 	.word	0x05000044


	//   ....[17]....
        /*1114*/ 	.word	0x05000044


	//   ....[18]....
        /*1118*/ 	.word	0x05000044


	//   ....[19]....
        /*111c*/ 	.word	0x05000044


	//----- nvinfo : EIATTR_COOP_GROUP_INSTR_OFFSETS
	.align		4
.L_2861:
        /*1120*/ 	.byte	0x04, 0x28
        /*1122*/ 	.short	(.L_2863 - .L_2862)


	//   ....[0]....
.L_2862:
        /*1124*/ 	.word	0x000040b0


	//   ....[1]....
        /*1128*/ 	.word	0x000040e0


	//   ....[2]....
        /*112c*/ 	.word	0x00004100


	//   ....[3]....
        /*1130*/ 	.word	0x00004120


	//   ....[4]....
        /*1134*/ 	.word	0x00004140


	//   ....[5]....
        /*1138*/ 	.word	0x00004160


	//   ....[6]....
        /*113c*/ 	.word	0x00004180


	//   ....[7]....
        /*1140*/ 	.word	0x000041a0


	//   ....[8]....
        /*1144*/ 	.word	0x000047a0


	//   ....[9]....
        /*1148*/ 	.word	0x000047b0


	//   ....[10]....
        /*114c*/ 	.word	0x0000bb30


	//   ....[11]....
        /*1150*/ 	.word	0x0000bbc0


	//   ....[12]....
        /*1154*/ 	.word	0x0000bc30


	//   ....[13]....
        /*1158*/ 	.word	0x0000bc90


	//   ....[14]....
        /*115c*/ 	.word	0x0000bd00


	//   ....[15]....
        /*1160*/ 	.word	0x0000bd60


	//   ....[16]....
        /*1164*/ 	.word	0x0000bdd0


	//   ....[17]....
        /*1168*/ 	.word	0x0000be30


	//   ....[18]....
        /*116c*/ 	.word	0x0000c280


	//   ....[19]....
        /*1170*/ 	.word	0x0000c4c0


	//----- nvinfo : EIATTR_VRC_CTA_INIT_COUNT
	.align		4
.L_2863:
        /*1174*/ 	.byte	0x02, 0x4a
	.zero		1
	.zero		1


	//----- nvinfo : EIATTR_EXIT_INSTR_OFFSETS
	.align		4
        /*1178*/ 	.byte	0x04, 0x1c
        /*117a*/ 	.short	(.L_2865 - .L_2864)


	//   ....[0]....
.L_2864:
        /*117c*/ 	.word	0x0000bac0


	//----- nvinfo : EIATTR_MAX_THREADS
	.align		4
.L_2865:
        /*1180*/ 	.byte	0x04, 0x05
        /*1182*/ 	.short	(.L_2867 - .L_2866)
.L_2866:
        /*1184*/ 	.word	0x00000080
        /*1188*/ 	.word	0x00000001
        /*118c*/ 	.word	0x00000001


	//----- nvinfo : EIATTR_CRS_STACK_SIZE
	.align		4
.L_2867:
        /*1190*/ 	.byte	0x04, 0x1e
        /*1192*/ 	.short	(.L_2869 - .L_2868)
.L_2868:
        /*1194*/ 	.word	0x00000000


	//----- nvinfo : EIATTR_CBANK_PARAM_SIZE
	.align		4
.L_2869:
        /*1198*/ 	.byte	0x03, 0x19
        /*119a*/ 	.short	0x0128


	//----- nvinfo : EIATTR_PARAM_CBANK
	.align		4
        /*119c*/ 	.byte	0x04, 0x0a
        /*119e*/ 	.short	(.L_2871 - .L_2870)
	.align		4
.L_2870:
        /*11a0*/ 	.word	index@(.nv.constant0._ZN10layer_norm31ln_parallel_residual_bwd_kernelINS_13Kernel_traitsIfffffjLj1280ELj1ELj4ELj1ELj16ENS_18Kernel_traits_baseILj1280EfffffjLj128EEEEELb0ELb1ELb1EEEvNS_9BwdParamsE)
        /*11a4*/ 	.short	0x0380
        /*11a6*/ 	.short	0x0128


	//----- nvinfo : EIATTR_SW_WAR
	.align		4
.L_2871:
        /*11a8*/ 	.byte	0x04, 0x36
        /*11aa*/ 	.short	(.L_2873 - .L_2872)
.L_2872:
        /*11ac*/ 	.word	0x00000008
.L_2873:


//--------------------- .nv.info._ZN10layer_norm31ln_parallel_residual_bwd_kernelINS_13Kernel_traitsIfffffjLj1280ELj1ELj4ELj1ELj16ENS_18Kernel_traits_baseILj1280EfffffjLj128EEEEELb1ELb0ELb0EEEvNS_9BwdParamsE --------------------------
	.section	.nv.info._ZN10layer_norm31ln_parallel_residual_bwd_kernelINS_13Kernel_traitsIfffffjLj1280ELj1ELj4ELj1ELj16ENS_18Kernel_traits_baseILj1280EfffffjLj128EEEEELb1ELb0ELb0EEEvNS_9BwdParamsE,"",@"SHT_CUDA_INFO"
	.sectionflags	@""
	.align	4


	//----- nvinfo : EIATTR_CUDA_API_VERSION
	.align		4
        /*0000*/ 	.byte	0x04, 0x37
        /*0002*/ 	.short	(.L_2875 - .L_2874)
.L_2874:
        /*0004*/ 	.word	0x00000082


	//----- nvinfo : EIATTR_KPARAM_INFO
	.align		4
.L_2875:
        /*0008*/ 	.byte	0x04, 0x17
        /*000a*/ 	.short	(.L_2877 - .L_2876)
.L_2876:
        /*000c*/ 	.word	0x00000000
        /*0010*/ 	.short	0x0000
        /*0012*/ 	.short	0x0000
        /*0014*/ 	.byte	0x00, 0xf0, 0xa1, 0x04


	//----- nvinfo : EIATTR_SPARSE_MMA_MASK
	.align		4
.L_2877:
        /*0018*/ 	.byte	0x03, 0x50
        /*001a*/ 	.short	0x0000


	//----- nvinfo : EIATTR_MAXREG_COUNT
	.align		4
        /*001c*/ 	.byte	0x03, 0x1b
        /*001e*/ 	.short	0x00ff


	//----- nvinfo : EIATTR_NUM_BARRIERS
	.align		4
        /*0020*/ 	.byte	0x02, 0x4c
        /*0022*/ 	.byte	0x01
	.zero		1


	//----- nvinfo : EIATTR_ANNOTATIONS
	.align		4
        /*0024*/ 	.byte	0x04, 0x55
        /*0026*/ 	.short	(.L_2879 - .L_2878)


	//   ....[0]....
.L_2878:
        /* <DEDUP_REMOVED lines=303> */


	//----- nvinfo : EIATTR_MERCURY_ISA_VERSION
	.align		4
.L_2879:
        /*1300*/ 	.byte	0x03, 0x5f
        /*1302*/ 	.short	0x0101


	//----- nvinfo : EIATTR_COOP_GROUP_MASK_REGIDS
	.align		4
        /*1304*/ 	.byte	0x04, 0x29
        /*1306*/ 	.short	(.L_2881 - .L_2880)


	//   ....[0]....
.L_2880:
        /*1308*/ 	.word	0xffffffff


	//   ....[1]....
        /*130c*/ 	.word	0xffffffff


	//   ....[2]....
        /*1310*/ 	.word	0xffffffff


	//   ....[3]....
        /*1314*/ 	.word	0xffffffff


	//   ....[4]....
        /*1318*/ 	.word	0xffffffff


	//   ....[5]....
        /*131c*/ 	.word	0xffffffff


	//   ....[6]....
        /*1320*/ 	.word	0xffffffff


	//   ....[7]....
        /*1324*/ 	.word	0xffffffff


	//   ....[8]....
        /*1328*/ 	.word	0xffffffff


	//   ....[9]....
        /*132c*/ 	.word	0xffffffff


	//   ....[10]....
        /*1330*/ 	.word	0x05000033


	//   ....[11]....
        /*1334*/ 	.word	0x05000033


	//   ....[12]....
        /*1338*/ 	.word	0x05000033


	//   ....[13]....
        /*133c*/ 	.word	0x05000033


	//   ....[14]....
        /*1340*/ 	.word	0x05000033


	//   ....[15]....
        /*1344*/ 	.word	0x05000033


	//   ....[16]....
        /*1348*/ 	.word	0x05000033


	//   ....[17]....
        /*134c*/ 	.word	0x05000033


	//   ....[18]....
        /*1350*/ 	.word	0x05000033


	//   ....[19]....
        /*1354*/ 	.word	0x05000033


	//----- nvinfo : EIATTR_COOP_GROUP_INSTR_OFFSETS
	.align		4
.L_2881:
        /*1358*/ 	.byte	0x04, 0x28
        /*135a*/ 	.short	(.L_2883 - .L_2882)


	//   ....[0]....
.L_2882:
        /*135c*/ 	.word	0x00005850


	//   ....[1]....
        /*1360*/ 	.word	0x00005870


	//   ....[2]....
        /*1364*/ 	.word	0x00005890


	//   ....[3]....
        /*1368*/ 	.word	0x000058b0


	//   ....[4]....
        /*136c*/ 	.word	0x000058d0


	//   ....[5]....
        /*1370*/ 	.word	0x000058f0


	//   ....[6]....
        /*1374*/ 	.word	0x00005910


	//   ....[7]....
        /*1378*/ 	.word	0x00005930


	//   ....[8]....
        /*137c*/ 	.word	0x00005940


	//   ....[9]....
        /*1380*/ 	.word	0x00005960


	//   ....[10]....
        /*1384*/ 	.word	0x00012f50


	//   ....[11]....
        /*1388*/ 	.word	0x00012ff0


	//   ....[12]....
        /*138c*/ 	.word	0x00013070


	//   ....[13]....
        /*1390*/ 	.word	0x000130e0


	//   ....[14]....
        /*1394*/ 	.word	0x00013160


	//   ....[15]....
        /*1398*/ 	.word	0x000131d0


	//   ....[16]....
        /*139c*/ 	.word	0x00013250


	//   ....[17]....
        /*13a0*/ 	.word	0x000132c0


	//   ....[18]....
        /*13a4*/ 	.word	0x00013340


	//   ....[19]....
        /*13a8*/ 	.word	0x00013390


	//----- nvinfo : EIATTR_VRC_CTA_INIT_COUNT
	.align		4
.L_2883:
        /*13ac*/ 	.byte	0x02, 0x4a
	.zero		1
	.zero		1


	//----- nvinfo : EIATTR_EXIT_INSTR_OFFSETS
	.align		4
        /*13b0*/ 	.byte	0x04, 0x1c
        /*13b2*/ 	.short	(.L_2885 - .L_2884)


	//   ....[0]....
.L_2884:
        /*13b4*/ 	.word	0x00012e60


	//   ....[1]....
        /*13b8*/ 	.word	0x00012ee0


	//----- nvinfo : EIATTR_MAX_THREADS
	.align		4
.L_2885:
        /*13bc*/ 	.byte	0x04, 0x05
        /*13be*/ 	.short	(.L_2887 - .L_2886)
.L_2886:
        /*13c0*/ 	.word	0x00000080
        /*13c4*/ 	.word	0x00000001
        /*13c8*/ 	.word	0x00000001


	//----- nvinfo : EIATTR_CRS_STACK_SIZE
	.align		4
.L_2887:
        /*13cc*/ 	.byte	0x04, 0x1e
        /*13ce*/ 	.short	(.L_2889 - .L_2888)
.L_2888:
        /*13d0*/ 	.word	0x00000000


	//----- nvinfo : EIATTR_CBANK_PARAM_SIZE
	.align		4
.L_2889:
        /*13d4*/ 	.byte	0x03, 0x19
        /*13d6*/ 	.short	0x0128


	//----- nvinfo : EIATTR_PARAM_CBANK
	.align		4
        /*13d8*/ 	.byte	0x04, 0x0a
        /*13da*/ 	.short	(.L_2891 - .L_2890)
	.align		4
.L_2890:
        /*13dc*/ 	.word	index@(.nv.constant0._ZN10layer_norm31ln_parallel_residual_bwd_kernelINS_13Kernel_traitsIfffffjLj1280ELj1ELj4ELj1ELj16ENS_18Kernel_traits_baseILj1280EfffffjLj128EEEEELb1ELb0ELb0EEEvNS_9BwdParamsE)
        /*13e0*/ 	.short	0x0380
        /*13e2*/ 	.short	0x0128


	//----- nvinfo : EIATTR_SW_WAR
	.align		4
.L_2891:
        /*13e4*/ 	.byte	0x04, 0x36
        /*13e6*/ 	.short	(.L_2893 - .L_2892)
.L_2892:
        /*13e8*/ 	.word	0x00000008
.L_2893:


//--------------------- .nv.info._ZN10layer_norm31ln_parallel_residual_bwd_kernelINS_13Kernel_traitsIfffffjLj1280ELj1ELj4ELj1ELj16ENS_18Kernel_traits_baseILj1280EfffffjLj128EEEEELb1ELb0ELb1EEEvNS_9BwdParamsE --------------------------
	.section	.nv.info._ZN10layer_norm31ln_parallel_residual_bwd_kernelINS_13Kernel_traitsIfffffjLj1280ELj1ELj4ELj1ELj16ENS_18Kernel_traits_baseILj1280EfffffjLj128EEEEELb1ELb0ELb1EEEvNS_9BwdParamsE,"",@"SHT_CUDA_INFO"
	.sectionflags	@""
	.align	4


	//----- nvinfo : EIATTR_CUDA_API_VERSION
	.align		4
        /*0000*/ 	.byte	0x04, 0x37
        /*0002*/ 	.short	(.L_2895 - .L_2894)
.L_2894:
        /*0004*/ 	.word	0x00000082


	//----- nvinfo : EIATTR_KPARAM_INFO
	.align		4
.L_2895:
        /*0008*/ 	.byte	0x04, 0x17
        /*000a*/ 	.short	(.L_2897 - .L_2896)
.L_2896:
        /*000c*/ 	.word	0x00000000
        /*0010*/ 	.short	0x0000
        /*0012*/ 	.short	0x0000
        /*0014*/ 	.byte	0x00, 0xf0, 0xa1, 0x04


	//----- nvinfo : EIATTR_SPARSE_MMA_MASK
	.align		4
.L_2897:
        /*0018*/ 	.byte	0x03, 0x50
        /*001a*/ 	.short	0x0000


	//----- nvinfo : EIATTR_MAXREG_COUNT
	.align		4
        /*001c*/ 	.byte	0x03, 0x1b
        /*001e*/ 	.short	0x00ff


	//----- nvinfo : EIATTR_NUM_BARRIERS
	.align		4
        /*0020*/ 	.byte	0x02, 0x4c
        /*0022*/ 	.byte	0x01
	.zero		1


	//----- nvinfo : EIATTR_ANNOTATIONS
	.align		4
        /*0024*/ 	.byte	0x04, 0x55
        /*0026*/ 	.short	(.L_2899 - .L_2898)


	//   ....[0]....
.L_2898:
        /* <DEDUP_REMOVED lines=314> */


	//----- nvinfo : EIATTR_MERCURY_ISA_VERSION
	.align		4
.L_2899:
        /*13b0*/ 	.byte	0x03, 0x5f
        /*13b2*/ 	.short	0x0101


	//----- nvinfo : EIATTR_COOP_GROUP_MASK_REGIDS
	.align		4
        /*13b4*/ 	.byte	0x04, 0x29
        /*13b6*/ 	.short	(.L_2901 - .L_2900)


	//   ....[0]....
.L_2900:
        /*13b8*/ 	.word	0xffffffff


	//   ....[1]....
        /*13bc*/ 	.word	0xffffffff


	//   ....[2]....
        /*13c0*/ 	.word	0xffffffff


	//   ....[3]....
        /*13c4*/ 	.word	0xffffffff


	//   ....[4]....
        /*13c8*/ 	.word	0xffffffff


	//   ....[5]....
        /*13cc*/ 	.word	0xffffffff


	//   ....[6]....
        /*13d0*/ 	.word	0xffffffff


	//   ....[7]....
        /*13d4*/ 	.word	0xffffffff


	//   ....[8]....
        /*13d8*/ 	.word	0xffffffff


	//   ....[9]....
        /*13dc*/ 	.word	0xffffffff


	//   ....[10]....
        /*13e0*/ 	.word	0x050000f3


	//   ....[11]....
        /*13e4*/ 	.word	0x050000f3


	//   ....[12]....
        /*13e8*/ 	.word	0x050000f3


	//   ....[13]....
        /*13ec*/ 	.word	0x050000f3


	//   ....[14]....
        /*13f0*/ 	.word	0x050000f3


	//   ....[15]....
        /*13f4*/ 	.word	0x050000f3


	//   ....[16]....
        /*13f8*/ 	.word	0x050000f3


	//   ....[17]....
        /*13fc*/ 	.word	0x050000f3


	//   ....[18]....
        /*1400*/ 	.word	0x050000f3


	//   ....[19]....
        /*1404*/ 	.word	0x050000f3


	//----- nvinfo : EIATTR_COOP_GROUP_INSTR_OFFSETS
	.align		4
.L_2901:
        /*1408*/ 	.byte	0x04, 0x28
        /*140a*/ 	.short	(.L_2903 - .L_2902)


	//   ....[0]....
.L_2902:
        /*140c*/ 	.word	0x000049b0


	//   ....[1]....
        /*1410*/ 	.word	0x00004a90


	//   ....[2]....
        /*1414*/ 	.word	0x00004ac0


	//   ....[3]....
        /*1418*/ 	.word	0x00004ae0


	//   ....[4]....
        /*141c*/ 	.word	0x00004b00


	//   ....[5]....
        /*1420*/ 	.word	0x00004b20


	//   ....[6]....
        /*1424*/ 	.word	0x00004b40


	//   ....[7]....
        /*1428*/ 	.word	0x00004b60


	//   ....[8]....
        /*142c*/ 	.word	0x00004b70


	//   ....[9]....
        /*1430*/ 	.word	0x00004b90


	//   ....[10]....
        /*1434*/ 	.word	0x00010cc0


	//   ....[11]....
        /*1438*/ 	.word	0x00010da0


	//   ....[12]....
        /*143c*/ 	.word	0x00010e70


	//   ....[13]....
        /*1440*/ 	.word	0x00010ee0


	//   ....[14]....
        /*1444*/ 	.word	0x00010f60


	//   ....[15]....
        /*1448*/ 	.word	0x00010fd0


	//   ....[16]....
        /*144c*/ 	.word	0x00011050


	//   ....[17]....
        /*1450*/ 	.word	0x000110c0


	//   ....[18]....
        /*1454*/ 	.word	0x00011140


	//   ....[19]....
        /*1458*/ 	.word	0x00011190


	//----- nvinfo : EIATTR_VRC_CTA_INIT_COUNT
	.align		4
.L_2903:
        /*145c*/ 	.byte	0x02, 0x4a
	.zero		1
	.zero		1


	//----- nvinfo : EIATTR_EXIT_INSTR_OFFSETS
	.align		4
        /*1460*/ 	.byte	0x04, 0x1c
        /*1462*/ 	.short	(.L_2905 - .L_2904)


	//   ....[0]....
.L_2904:
        /*1464*/ 	.word	0x00010c50


	//----- nvinfo : EIATTR_MAX_THREADS
	.align		4
.L_2905:
        /*1468*/ 	.byte	0x04, 0x05
        /*146a*/ 	.short	(.L_2907 - .L_2906)
.L_2906:
        /*146c*/ 	.word	0x00000080
        /*1470*/ 	.word	0x00000001
        /*1474*/ 	.word	0x00000001


	//----- nvinfo : EIATTR_CRS_STACK_SIZE
	.align		4
.L_2907:
        /*1478*/ 	.byte	0x04, 0x1e
        /*147a*/ 	.short	(.L_2909 - .L_2908)
.L_2908:
        /*147c*/ 	.word	0x00000000


	//----- nvinfo : EIATTR_CBANK_PARAM_SIZE
	.align		4
.L_2909:
        /*1480*/ 	.byte	0x03, 0x19
        /*1482*/ 	.short	0x0128


	//----- nvinfo : EIATTR_PARAM_CBANK
	.align		4
        /*1484*/ 	.byte	0x04, 0x0a
        /*1486*/ 	.short	(.L_2911 - .L_2910)
	.align		4
.L_2910:
        /*1488*/ 	.word	index@(.nv.constant0._ZN10layer_norm31ln_parallel_residual_bwd_kernelINS_13Kernel_traitsIfffffjLj1280ELj1ELj4ELj1ELj16ENS_18Kernel_traits_baseILj1280EfffffjLj128EEEEELb1ELb0ELb1EEEvNS_9BwdParamsE)
        /*148c*/ 	.short	0x0380
        /*148e*/ 	.short	0x0128


	//----- nvinfo : EIATTR_SW_WAR
	.align		4
.L_2911:
        /*1490*/ 	.byte	0x04, 0x36
        /*1492*/ 	.short	(.L_2913 - .L_2912)
.L_2912:
        /*1494*/ 	.word	0x00000008
.L_2913:


//--------------------- .nv.info._ZN10layer_norm22ln_bwd_finalize_kernelINS_22Kernel_traits_finalizeILj1280EfffffjLb0ELj1024ELj4ENS_18Kernel_traits_baseILj1280EfffffjLj1024EEEEELb0ELb0EEEvNS_9BwdParamsE --------------------------
	.section	.nv.info._ZN10layer_norm22ln_bwd_finalize_kernelINS_22Kernel_traits_finalizeILj1280EfffffjLb0ELj1024ELj4ENS_18Kernel_traits_baseILj1280EfffffjLj1024EEEEELb0ELb0EEEvNS_9BwdParamsE,"",@"SHT_CUDA_INFO"
	.sectionflags	@""
	.align	4


	//----- nvinfo : EIATTR_CUDA_API_VERSION
	.align		4
        /*0000*/ 	.byte	0x04, 0x37
        /*0002*/ 	.short	(.L_2915 - .L_2914)
.L_2914:
        /*0004*/ 	.word	0x00000082


	//----- nvinfo : EIATTR_KPARAM_INFO
	.align		4
.L_2915:
        /*0008*/ 	.byte	0x04, 0x17
        /*000a*/ 	.short	(.L_2917 - .L_2916)
.L_2916:
        /*000c*/ 	.word	0x00000000
        /*0010*/ 	.short	0x0000
        /*0012*/ 	.short	0x0000
        /*0014*/ 	.byte	0x00, 0xf0, 0xa1, 0x04


	//----- nvinfo : EIATTR_SPARSE_MMA_MASK
	.align		4
.L_2917:
        /*0018*/ 	.byte	0x03, 0x50
        /*001a*/ 	.short	0x0000


	//----- nvinfo : EIATTR_MAXREG_COUNT
	.align		4
        /*001c*/ 	.byte	0x03, 0x1b
        /*001e*/ 	.short	0x0040


	//----- nvinfo : EIATTR_NUM_BARRIERS
	.align		4
        /*0020*/ 	.byte	0x02, 0x4c
        /*0022*/ 	.byte	0x01
	.zero		1


	//----- nvinfo : EIATTR_MERCURY_ISA_VERSION
	.align		4
        /*0024*/ 	.byte	0x03, 0x5f
        /*0026*/ 	.short	0x0101


	//----- nvinfo : EIATTR_COOP_GROUP_MASK_REGIDS
	.align		4
        /*0028*/ 	.byte	0x04, 0x29
        /*002a*/ 	.short	(.L_2919 - .L_2918)


	//   ....[0]....
.L_2918:
        /*002c*/ 	.word	0xffffffff


	//   ....[1]....
        /*0030*/ 	.word	0xffffffff


	//   ....[2]....
        /*0034*/ 	.word	0xffffffff


	//   ....[3]....
        /*0038*/ 	.word	0xffffffff


	//   ....[4]....
        /*003c*/ 	.word	0xffffffff


	//   ....[5]....
        /*0040*/ 	.word	0xffffffff


	//   ....[6]....
        /*0044*/ 	.word	0xffffffff


	//   ....[7]....
        /*0048*/ 	.word	0xffffffff


	//   ....[8]....
        /*004c*/ 	.word	0xffffffff


	//   ....[9]....
        /*0050*/ 	.word	0xffffffff


	//----- nvinfo : EIATTR_COOP_GROUP_INSTR_OFFSETS
	.align		4
.L_2919:
        /*0054*/ 	.byte	0x04, 0x28
        /*0056*/ 	.short	(.L_2921 - .L_2920)


	//   ....[0]....
.L_2920:
        /*0058*/ 	.word	0x00001550


	//   ....[1]....
        /*005c*/ 	.word	0x00001560


	//   ....[2]....
        /*0060*/ 	.word	0x00001590


	//   ....[3]....
        /*0064*/ 	.word	0x000015a0


	//   ....[4]....
        /*0068*/ 	.word	0x000015d0


	//   ....[5]....
        /*006c*/ 	.word	0x000015e0


	//   ....[6]....
        /*0070*/ 	.word	0x00001610


	//   ....[7]....
        /*0074*/ 	.word	0x00001630


	//   ....[8]....
        /*0078*/ 	.word	0x00001680


	//   ....[9]....
        /*007c*/ 	.word	0x00001690


	//----- nvinfo : EIATTR_VRC_CTA_INIT_COUNT
	.align		4
.L_2921:
        /*0080*/ 	.byte	0x02, 0x4a
	.zero		1
	.zero		1


	//----- nvinfo : EIATTR_EXIT_INSTR_OFFSETS
	.align		4
        /*0084*/ 	.byte	0x04, 0x1c
        /*0086*/ 	.short	(.L_2923 - .L_2922)


	//   ....[0]....
.L_2922:
        /*0088*/ 	.word	0x00000060


	//   ....[1]....
        /*008c*/ 	.word	0x000016f0


	//   ....[2]....
        /*0090*/ 	.word	0x00001720


	//   ....[3]....
        /*0094*/ 	.word	0x000017c0


	//----- nvinfo : EIATTR_MAX_THREADS
	.align		4
.L_2923:
        /*0098*/ 	.byte	0x04, 0x05
        /*009a*/ 	.short	(.L_2925 - .L_2924)
.L_2924:
        /*009c*/ 	.word	0x00000400
        /*00a0*/ 	.word	0x00000001
        /*00a4*/ 	.word	0x00000001


	//----- nvinfo : EIATTR_CRS_STACK_SIZE
	.align		4
.L_2925:
        /*00a8*/ 	.byte	0x04, 0x1e
        /*00aa*/ 	.short	(.L_2927 - .L_2926)
.L_2926:
        /*00ac*/ 	.word	0x00000000


	//----- nvinfo : EIATTR_CBANK_PARAM_SIZE
	.align		4
.L_2927:
        /*00b0*/ 	.byte	0x03, 0x19
        /*00b2*/ 	.short	0x0128


	//----- nvinfo : EIATTR_PARAM_CBANK
	.align		4
        /*00b4*/ 	.byte	0x04, 0x0a
        /*00b6*/ 	.short	(.L_2929 - .L_2928)
	.align		4
.L_2928:
        /*00b8*/ 	.word	index@(.nv.constant0._ZN10layer_norm22ln_bwd_finalize_kernelINS_22Kernel_traits_finalizeILj1280EfffffjLb0ELj1024ELj4ENS_18Kernel_traits_baseILj1280EfffffjLj1024EEEEELb0ELb0EEEvNS_9BwdParamsE)
        /*00bc*/ 	.short	0x0380
        /*00be*/ 	.short	0x0128


	//----- nvinfo : EIATTR_SW_WAR
	.align		4
.L_2929:
        /*00c0*/ 	.byte	0x04, 0x36
        /*00c2*/ 	.short	(.L_2931 - .L_2930)
.L_2930:
        /*00c4*/ 	.word	0x00000008
.L_2931:


//--------------------- .nv.info._ZN10layer_norm40ln_parallel_residual_bwd_finalize_kernelINS_22Kernel_traits_finalizeILj1280EfffffjLb0ELj1024ELj4ENS_18Kernel_traits_baseILj1280EfffffjLj1024EEEEELb0EEEvNS_9BwdParamsE --------------------------
	.section	.nv.info._ZN10layer_norm40ln_parallel_residual_bwd_finalize_kernelINS_22Kernel_traits_finalizeILj1280EfffffjLb0ELj1024ELj4ENS_18Kernel_traits_baseILj1280EfffffjLj1024EEEEELb0EEEvNS_9BwdParamsE,"",@"SHT_CUDA_INFO"
	.sectionflags	@""
	.align	4


	//----- nvinfo : EIATTR_CUDA_API_VERSION
	.align		4
        /*0000*/ 	.byte	0x04, 0x37
        /*0002*/ 	.short	(.L_2933 - .L_2932)
.L_2932:
        /*0004*/ 	.word	0x00000082


	//----- nvinfo : EIATTR_KPARAM_INFO
	.align		4
.L_2933:
        /*0008*/ 	.byte	0x04, 0x17
        /*000a*/ 	.short	(.L_2935 - .L_2934)
.L_2934:
        /*000c*/ 	.word	0x00000000
        /*0010*/ 	.short	0x0000
        /*0012*/ 	.short	0x0000
        /*0014*/ 	.byte	0x00, 0xf0, 0xa1, 0x04


	//----- nvinfo : EIATTR_SPARSE_MMA_MASK
	.align		4
.L_2935:
        /*0018*/ 	.byte	0x03, 0x50
        /*001a*/ 	.short	0x0000


	//----- nvinfo : EIATTR_MAXREG_COUNT
	.align		4
        /*001c*/ 	.byte	0x03, 0x1b
        /*001e*/ 	.short	0x0040


	//----- nvinfo : EIATTR_NUM_BARRIERS
	.align		4
        /*0020*/ 	.byte	0x02, 0x4c
        /*0022*/ 	.byte	0x01
	.zero		1


	//----- nvinfo : EIATTR_MERCURY_ISA_VERSION
	.align		4
        /*0024*/ 	.byte	0x03, 0x5f
        /*0026*/ 	.short	0x0101


	//----- nvinfo : EIATTR_COOP_GROUP_MASK_REGIDS
	.align		4
        /*0028*/ 	.byte	0x04, 0x29
        /*002a*/ 	.short	(.L_2937 - .L_2936)


	//   ....[0]....
.L_2936:
        /*002c*/ 	.word	0xffffffff


	//   ....[1]....
        /*0030*/ 	.word	0xffffffff


	//   ....[2]....
        /*0034*/ 	.word	0xffffffff


	//   ....[3]....
        /*0038*/ 	.word	0xffffffff


	//   ....[4]....
        /*003c*/ 	.word	0xffffffff


	//   ....[5]....
        /*0040*/ 	.word	0xffffffff


	//   ....[6]....
        /*0044*/ 	.word	0xffffffff


	//   ....[7]....
        /*0048*/ 	.word	0xffffffff


	//   ....[8]....
        /*004c*/ 	.word	0xffffffff


	//   ....[9]....
        /*0050*/ 	.word	0xffffffff


	//   ....[10]....
        /*0054*/ 	.word	0xffffffff


	//   ....[11]....
        /*0058*/ 	.word	0xffffffff


	//   ....[12]....
        /*005c*/ 	.word	0xffffffff


	//   ....[13]....
        /*0060*/ 	.word	0xffffffff


	//   ....[14]....
        /*0064*/ 	.word	0xffffffff


	//   ....[15]....
        /*0068*/ 	.word	0xffffffff


	//   ....[16]....
        /*006c*/ 	.word	0xffffffff


	//   ....[17]....
        /*0070*/ 	.word	0xffffffff


	//   ....[18]....
        /*0074*/ 	.word	0xffffffff


	//   ....[19]....
        /*0078*/ 	.word	0xffffffff


	//----- nvinfo : EIATTR_COOP_GROUP_INSTR_OFFSETS
	.align		4
.L_2937:
        /*007c*/ 	.byte	0x04, 0x28
        /*007e*/ 	.short	(.L_2939 - .L_2938)


	//   ....[0]....
.L_2938:
        /*0080*/ 	.word	0x000013a0


	//   ....[1]....
        /*0084*/ 	.word	0x000013b0


	//   ....[2]....
        /*0088*/ 	.word	0x000013c0


	//   ....[3]....
        /*008c*/ 	.word	0x000013d0


	//   ....[4]....
        /*0090*/ 	.word	0x00001410


	//   ....[5]....
        /*0094*/ 	.word	0x00001430


	//   ....[6]....
        /*0098*/ 	.word	0x00001440


	//   ....[7]....
        /*009c*/ 	.word	0x00001450


	//   ....[8]....
        /*00a0*/ 	.word	0x00001480


	//   ....[9]....
        /*00a4*/ 	.word	0x000014b0


	//   ....[10]....
        /*00a8*/ 	.word	0x000014e0


	//   ....[11]....
        /*00ac*/ 	.word	0x000014f0


	//   ....[12]....
        /*00b0*/ 	.word	0x00001520


	//   ....[13]....
        /*00b4*/ 	.word	0x00001540


	//   ....[14]....
        /*00b8*/ 	.word	0x00001560


	//   ....[15]....
        /*00bc*/ 	.word	0x00001570


	//   ....[16]....
        /*00c0*/ 	.word	0x000015b0


	//   ....[17]....
        /*00c4*/ 	.word	0x000015e0


	//   ....[18]....
        /*00c8*/ 	.word	0x00001600


	//   ....[19]....
        /*00cc*/ 	.word	0x00001610


	//----- nvinfo : EIATTR_VRC_CTA_INIT_COUNT
	.align		4
.L_2939:
        /*00d0*/ 	.byte	0x02, 0x4a
	.zero		1
	.zero		1


	//----- nvinfo : EIATTR_EXIT_INSTR_OFFSETS
	.align		4
        /*00d4*/ 	.byte	0x04, 0x1c
        /*00d6*/ 	.short	(.L_2941 - .L_2940)


	//   ....[0]....
.L_2940:
        /*00d8*/ 	.word	0x00000060


	//   ....[1]....
        /*00dc*/ 	.word	0x000016c0


	//   ....[2]....
        /*00e0*/ 	.word	0x000016f0


	//   ....[3]....
        /*00e4*/ 	.word	0x00001810


	//----- nvinfo : EIATTR_MAX_THREADS
	.align		4
.L_2941:
        /*00e8*/ 	.byte	0x04, 0x05
        /*00ea*/ 	.short	(.L_2943 - .L_2942)
.L_2942:
        /*00ec*/ 	.word	0x00000400
        /*00f0*/ 	.word	0x00000001
        /*00f4*/ 	.word	0x00000001


	//----- nvinfo : EIATTR_CRS_STACK_SIZE
	.align		4
.L_2943:
        /*00f8*/ 	.byte	0x04, 0x1e
        /*00fa*/ 	.short	(.L_2945 - .L_2944)
.L_2944:
        /*00fc*/ 	.word	0x00000000


	//----- nvinfo : EIATTR_CBANK_PARAM_SIZE
	.align		4
.L_2945:
        /*0100*/ 	.byte	0x03, 0x19
        /*0102*/ 	.short	0x0128


	//----- nvinfo : EIATTR_PARAM_CBANK
	.align		4
        /*0104*/ 	.byte	0x04, 0x0a
        /*0106*/ 	.short	(.L_2947 - .L_2946)
	.align		4
.L_2946:
        /*0108*/ 	.word	index@(.nv.constant0._ZN10layer_norm40ln_parallel_residual_bwd_finalize_kernelINS_22Kernel_traits_finalizeILj1280EfffffjLb0ELj1024ELj4ENS_18Kernel_traits_baseILj1280EfffffjLj1024EEEEELb0EEEvNS_9BwdParamsE)
        /*010c*/ 	.short	0x0380
        /*010e*/ 	.short	0x0128


	//----- nvinfo : EIATTR_SW_WAR
	.align		4
.L_2947:
        /*0110*/ 	.byte	0x04, 0x36
        /*0112*/ 	.short	(.L_2949 - .L_2948)
.L_2948:
        /*0114*/ 	.word	0x00000008
.L_2949:


//--------------------- .nv.info._ZN10layer_norm31ln_parallel_residual_bwd_kernelINS_13Kernel_traitsIfffffjLj1280ELj1ELj4ELj1ELj16ENS_18Kernel_traits_baseILj1280EfffffjLj128EEEEELb1ELb1ELb0EEEvNS_9BwdParamsE --------------------------
	.section	.nv.info._ZN10layer_norm31ln_parallel_residual_bwd_kernelINS_13Kernel_traitsIfffffjLj1280ELj1ELj4ELj1ELj16ENS_18Kernel_traits_baseILj1280EfffffjLj128EEEEELb1ELb1ELb0EEEvNS_9BwdParamsE,"",@"SHT_CUDA_INFO"
	.sectionflags	@""
	.align	4


	//----- nvinfo : EIATTR_CUDA_API_VERSION
	.align		4
        /*0000*/ 	.byte	0x04, 0x37
        /*0002*/ 	.short	(.L_2951 - .L_2950)
.L_2950:
        /*0004*/ 	.word	0x00000082


	//----- nvinfo : EIATTR_KPARAM_INFO
	.align		4
.L_2951:
        /*0008*/ 	.byte	0x04, 0x17
        /*000a*/ 	.short	(.L_2953 - .L_2952)
.L_2952:
        /*000c*/ 	.word	0x00000000
        /*0010*/ 	.short	0x0000
        /*0012*/ 	.short	0x0000
        /*0014*/ 	.byte	0x00, 0xf0, 0xa1, 0x04


	//----- nvinfo : EIATTR_SPARSE_MMA_MASK
	.align		4
.L_2953:
        /*0018*/ 	.byte	0x03, 0x50
        /*001a*/ 	.short	0x0000


	//----- nvinfo : EIATTR_MAXREG_COUNT
	.align		4
        /*001c*/ 	.byte	0x03, 0x1b
        /*001e*/ 	.short	0x00ff


	//----- nvinfo : EIATTR_NUM_BARRIERS
	.align		4
        /*0020*/ 	.byte	0x02, 0x4c
        /*0022*/ 	.byte	0x01
	.zero		1


	//----- nvinfo : EIATTR_ANNOTATIONS
	.align		4
        /*0024*/ 	.byte	0x04, 0x55
        /*0026*/ 	.short	(.L_2955 - .L_2954)


	//   ....[0]....
.L_2954:
        /* <DEDUP_REMOVED lines=37> */


	//----- nvinfo : EIATTR_MERCURY_ISA_VERSION
	.align		4
.L_2955:
        /*0268*/ 	.byte	0x03, 0x5f
        /*026a*/ 	.short	0x0101


	//----- nvinfo : EIATTR_COOP_GROUP_MASK_REGIDS
	.align		4
        /*026c*/ 	.byte	0x04, 0x29
        /*026e*/ 	.short	(.L_2957 - .L_2956)


	//   ....[0]....
.L_2956:
        /*0270*/ 	.word	0xffffffff


	//   ....[1]....
        /*0274*/ 	.word	0xffffffff


	//   ....[2]....
        /*0278*/ 	.word	0xffffffff


	//   ....[3]....
        /*027c*/ 	.word	0xffffffff


	//   ....[4]....
        /*0280*/ 	.word	0xffffffff


	//   ....[5]....
        /*0284*/ 	.word	0xffffffff


	//   ....[6]....
        /*0288*/ 	.word	0xffffffff


	//   ....[7]....
        /*028c*/ 	.word	0xffffffff


	//   ....[8]....
        /*0290*/ 	.word	0xffffffff


	//   ....[9]....
        /*0294*/ 	.word	0xffffffff


	//   ....[10]....
        /*0298*/ 	.word	0x05000064


	//   ....[11]....
        /*029c*/ 	.word	0x05000064


	//   ....[12]....
        /*02a0*/ 	.word	0x05000064


	//   ....[13]....
        /*02a4*/ 	.word	0x05000064


	//   ....[14]....
        /*02a8*/ 	.word	0x05000064


	//   ....[15]....
        /*02ac*/ 	.word	0x05000064


	//   ....[16]....
        /*02b0*/ 	.word	0x05000064


	//   ....[17]....
        /*02b4*/ 	.word	0x05000064


	//   ....[18]....
        /*02b8*/ 	.word	0x05000064


	//   ....[19]....
        /*02bc*/ 	.word	0x05000064


	//----- nvinfo : EIATTR_COOP_GROUP_INSTR_OFFSETS
	.align		4
.L_2957:
        /*02c0*/ 	.byte	0x04, 0x28
        /*02c2*/ 	.short	(.L_2959 - .L_2958)


	//   ....[0]....
.L_2958:
        /*02c4*/ 	.word	0x000030a0


	//   ....[1]....
        /*02c8*/ 	.word	0x000030c0


	//   ....[2]....
        /*02cc*/ 	.word	0x000030e0


	//   ....[3]....
        /*02d0*/ 	.word	0x00003100


	//   ....[4]....
        /*02d4*/ 	.word	0x00003120


	//   ....[5]....
        /*02d8*/ 	.word	0x00003140


	//   ....[6]....
        /*02dc*/ 	.word	0x00003160


	//   ....[7]....
        /*02e0*/ 	.word	0x00003180


	//   ....[8]....
        /*02e4*/ 	.word	0x00003190


	//   ....[9]....
        /*02e8*/ 	.word	0x000031b0


	//   ....[10]....
        /*02ec*/ 	.word	0x0000ef70


	//   ....[11]....
        /*02f0*/ 	.word	0x0000f010


	//   ....[12]....
        /*02f4*/ 	.word	0x0000f090


	//   ....[13]....
        /*02f8*/ 	.word	0x0000f100


	//   ....[14]....
        /*02fc*/ 	.word	0x0000f180


	//   ....[15]....
        /*0300*/ 	.word	0x0000f1f0


	//   ....[16]....
        /*0304*/ 	.word	0x0000f270


	//   ....[17]....
        /*0308*/ 	.word	0x0000f2e0


	//   ....[18]....
        /*030c*/ 	.word	0x0000f360


	//   ....[19]....
        /*0310*/ 	.word	0x0000f3b0


	//----- nvinfo : EIATTR_VRC_CTA_INIT_COUNT
	.align		4
.L_2959:
        /*0314*/ 	.byte	0x02, 0x4a
	.zero		1
	.zero		1


	//----- nvinfo : EIATTR_EXIT_INSTR_OFFSETS
	.align		4
        /*0318*/ 	.byte	0x04, 0x1c
        /*031a*/ 	.short	(.L_2961 - .L_2960)


	//   ....[0]....
.L_2960:
        /*031c*/ 	.word	0x0000eed0


	//   ....[1]....
        /*0320*/ 	.word	0x0000ef00


	//----- nvinfo : EIATTR_MAX_THREADS
	.align		4
.L_2961:
        /*0324*/ 	.byte	0x04, 0x05
        /*0326*/ 	.short	(.L_2963 - .L_2962)
.L_2962:
        /*0328*/ 	.word	0x00000080
        /*032c*/ 	.word	0x00000001
        /*0330*/ 	.word	0x00000001


	//----- nvinfo : EIATTR_CRS_STACK_SIZE
	.align		4
.L_2963:
        /*0334*/ 	.byte	0x04, 0x1e
        /*0336*/ 	.short	(.L_2965 - .L_2964)
.L_2964:
        /*0338*/ 	.word	0x00000000


	//----- nvinfo : EIATTR_CBANK_PARAM_SIZE
	.align		4
.L_2965:
        /*033c*/ 	.byte	0x03, 0x19
        /*033e*/ 	.short	0x0128


	//----- nvinfo : EIATTR_PARAM_CBANK
	.align		4
        /*0340*/ 	.byte	0x04, 0x0a
        /*0342*/ 	.short	(.L_2967 - .L_2966)
	.align		4
.L_2966:
        /*0344*/ 	.word	index@(.nv.constant0._ZN10layer_norm31ln_parallel_residual_bwd_kernelINS_13Kernel_traitsIfffffjLj1280ELj1ELj4ELj1ELj16ENS_18Kernel_traits_baseILj1280EfffffjLj128EEEEELb1ELb1ELb0EEEvNS_9BwdParamsE)
        /*0348*/ 	.short	0x0380
        /*034a*/ 	.short	0x0128


	//----- nvinfo : EIATTR_SW_WAR
	.align		4
.L_2967:
        /*034c*/ 	.byte	0x04, 0x36
        /*034e*/ 	.short	(.L_2969 - .L_2968)
.L_2968:
        /*0350*/ 	.word	0x00000008
.L_2969:


//--------------------- .nv.info._ZN10layer_norm22ln_bwd_finalize_kernelINS_22Kernel_traits_finalizeILj1280EfffffjLb0ELj1024ELj4ENS_18Kernel_traits_baseILj1280EfffffjLj1024EEEEELb0ELb1EEEvNS_9BwdParamsE --------------------------
	.section	.nv.info._ZN10layer_norm22ln_bwd_finalize_kernelINS_22Kernel_traits_finalizeILj1280EfffffjLb0ELj1024ELj4ENS_18Kernel_traits_baseILj1280EfffffjLj1024EEEEELb0ELb1EEEvNS_9BwdParamsE,"",@"SHT_CUDA_INFO"
	.sectionflags	@""
	.align	4


	//----- nvinfo : EIATTR_CUDA_API_VERSION
	.align		4
        /*0000*/ 	.byte	0x04, 0x37
        /*0002*/ 	.short	(.L_2971 - .L_2970)
.L_2970:
        /*0004*/ 	.word	0x00000082


	//----- nvinfo : EIATTR_KPARAM_INFO
	.align		4
.L_2971:
        /*0008*/ 	.byte	0x04, 0x17
        /*000a*/ 	.short	(.L_2973 - .L_2972)
.L_2972:
        /*000c*/ 	.word	0x00000000
        /*0010*/ 	.short	0x0000
        /*0012*/ 	.short	0x0000
        /*0014*/ 	.byte	0x00, 0xf0, 0xa1, 0x04


	//----- nvinfo : EIATTR_SPARSE_MMA_MASK
	.align		4
.L_2973:
        /*0018*/ 	.byte	0x03, 0x50
        /*001a*/ 	.short	0x0000


	//----- nvinfo : EIATTR_MAXREG_COUNT
	.align		4
        /*001c*/ 	.byte	0x03, 0x1b
        /*001e*/ 	.short	0x0040


	//----- nvinfo : EIATTR_NUM_BARRIERS
	.align		4
        /*0020*/ 	.byte	0x02, 0x4c
        /*0022*/ 	.byte	0x01
	.zero		1


	//----- nvinfo : EIATTR_MERCURY_ISA_VERSION
	.align		4
        /*0024*/ 	.byte	0x03, 0x5f
        /*0026*/ 	.short	0x0101


	//----- nvinfo : EIATTR_COOP_GROUP_MASK_REGIDS
	.align		4
        /*0028*/ 	.byte	0x04, 0x29
        /*002a*/ 	.short	(.L_2975 - .L_2974)


	//   ....[0]....
.L_2974:
        /*002c*/ 	.word	0xffffffff


	//   ....[1]....
        /*0030*/ 	.word	0xffffffff


	//   ....[2]....
        /*0034*/ 	.word	0xffffffff


	//   ....[3]....
        /*0038*/ 	.word	0xffffffff


	//   ....[4]....
        /*003c*/ 	.word	0xffffffff


	//   ....[5]....
        /*0040*/ 	.word	0xffffffff


	//   ....[6]....
        /*0044*/ 	.word	0xffffffff


	//   ....[7]....
        /*0048*/ 	.word	0xffffffff


	//   ....[8]....
        /*004c*/ 	.word	0xffffffff


	//   ....[9]....
        /*0050*/ 	.word	0xffffffff


	//----- nvinfo : EIATTR_COOP_GROUP_INSTR_OFFSETS
	.align		4
.L_2975:
        /*0054*/ 	.byte	0x04, 0x28
        /*0056*/ 	.short	(.L_2977 - .L_2976)


	//   ....[0]....
.L_2976:
        /*0058*/ 	.word	0x00001560


	//   ....[1]....
        /*005c*/ 	.word	0x00001570


	//   ....[2]....
        /*0060*/ 	.word	0x000015a0


	//   ....[3]....
        /*0064*/ 	.word	0x000015b0


	//   ....[4]....
        /*0068*/ 	.word	0x000015e0


	//   ....[5]....
        /*006c*/ 	.word	0x000015f0


	//   ....[6]....
        /*0070*/ 	.word	0x00001620


	//   ....[7]....
        /*0074*/ 	.word	0x00001640


	//   ....[8]....
        /*0078*/ 	.word	0x00001670


	//   ....[9]....
        /*007c*/ 	.word	0x00001680


	//----- nvinfo : EIATTR_VRC_CTA_INIT_COUNT
	.align		4
.L_2977:
        /*0080*/ 	.byte	0x02, 0x4a
	.zero		1
	.zero		1


	//----- nvinfo : EIATTR_EXIT_INSTR_OFFSETS
	.align		4
        /*0084*/ 	.byte	0x04, 0x1c
        /*0086*/ 	.short	(.L_2979 - .L_2978)


	//   ....[0]....
.L_2978:
        /*0088*/ 	.word	0x00000060


	//   ....[1]....
        /*008c*/ 	.word	0x000016e0


	//   ....[2]....
        /*0090*/ 	.word	0x000017b0


	//----- nvinfo : EIATTR_MAX_THREADS
	.align		4
.L_2979:
        /*0094*/ 	.byte	0x04, 0x05
        /*0096*/ 	.short	(.L_2981 - .L_2980)
.L_2980:
        /*0098*/ 	.word	0x00000400
        /*009c*/ 	.word	0x00000001
        /*00a0*/ 	.word	0x00000001


	//----- nvinfo : EIATTR_CRS_STACK_SIZE
	.align		4
.L_2981:
        /*00a4*/ 	.byte	0x04, 0x1e
        /*00a6*/ 	.short	(.L_2983 - .L_2982)
.L_2982:
        /*00a8*/ 	.word	0x00000000


	//----- nvinfo : EIATTR_CBANK_PARAM_SIZE
	.align		4
.L_2983:
        /*00ac*/ 	.byte	0x03, 0x19
        /*00ae*/ 	.short	0x0128


	//----- nvinfo : EIATTR_PARAM_CBANK
	.align		4
        /*00b0*/ 	.byte	0x04, 0x0a
        /*00b2*/ 	.short	(.L_2985 - .L_2984)
	.align		4
.L_2984:
        /*00b4*/ 	.word	index@(.nv.constant0._ZN10layer_norm22ln_bwd_finalize_kernelINS_22Kernel_traits_finalizeILj1280EfffffjLb0ELj1024ELj4ENS_18Kernel_traits_baseILj1280EfffffjLj1024EEEEELb0ELb1EEEvNS_9BwdParamsE)
        /*00b8*/ 	.short	0x0380
        /*00ba*/ 	.short	0x0128


	//----- nvinfo : EIATTR_SW_WAR
	.align		4
.L_2985:
        /*00bc*/ 	.byte	0x04, 0x36
        /*00be*/ 	.short	(.L_2987 - .L_2986)
.L_2986:
        /*00c0*/ 	.word	0x00000008
.L_2987:


//--------------------- .nv.info._ZN10layer_norm40ln_parallel_residual_bwd_finalize_kernelINS_22Kernel_traits_finalizeILj1280EfffffjLb0ELj1024ELj4ENS_18Kernel_traits_baseILj1280EfffffjLj1024EEEEELb1EEEvNS_9BwdParamsE --------------------------
	.section	.nv.info._ZN10layer_norm40ln_parallel_residual_bwd_finalize_kernelINS_22Kernel_traits_finalizeILj1280EfffffjLb0ELj1024ELj4ENS_18Kernel_traits_baseILj1280EfffffjLj1024EEEEELb1EEEvNS_9BwdParamsE,"",@"SHT_CUDA_INFO"
	.sectionflags	@""
	.align	4


	//----- nvinfo : EIATTR_CUDA_API_VERSION
	.align		4
        /*0000*/ 	.byte	0x04, 0x37
        /*0002*/ 	.short	(.L_2989 - .L_2988)
.L_2988:
        /*0004*/ 	.word	0x00000082


	//----- nvinfo : EIATTR_KPARAM_INFO
	.align		4
.L_2989:
        /*0008*/ 	.byte	0x04, 0x17
        /*000a*/ 	.short	(.L_2991 - .L_2990)
.L_2990:
        /*000c*/ 	.word	0x00000000
        /*0010*/ 	.short	0x0000
        /*0012*/ 	.short	0x0000
        /*0014*/ 	.byte	0x00, 0xf0, 0xa1, 0x04


	//----- nvinfo : EIATTR_SPARSE_MMA_MASK
	.align		4
.L_2991:
        /*0018*/ 	.byte	0x03, 0x50
        /*001a*/ 	.short	0x0000


	//----- nvinfo : EIATTR_MAXREG_COUNT
	.align		4
        /*001c*/ 	.byte	0x03, 0x1b
        /*001e*/ 	.short	0x0040


	//----- nvinfo : EIATTR_NUM_BARRIERS
	.align		4
        /*0020*/ 	.byte	0x02, 0x4c
        /*0022*/ 	.byte	0x01
	.zero		1


	//----- nvinfo : EIATTR_MERCURY_ISA_VERSION
	.align		4
        /*0024*/ 	.byte	0x03, 0x5f
        /*0026*/ 	.short	0x0101


	//----- nvinfo : EIATTR_COOP_GROUP_MASK_REGIDS
	.align		4
        /*0028*/ 	.byte	0x04, 0x29
        /*002a*/ 	.short	(.L_2993 - .L_2992)


	//   ....[0]....
.L_2992:
        /*002c*/ 	.word	0xffffffff


	//   ....[1]....
        /*0030*/ 	.word	0xffffffff


	//   ....[2]....
        /*0034*/ 	.word	0xffffffff


	//   ....[3]....
        /*0038*/ 	.word	0xffffffff


	//   ....[4]....
        /*003c*/ 	.word	0xffffffff


	//   ....[5]....
        /*0040*/ 	.word	0xffffffff


	//   ....[6]....
        /*0044*/ 	.word	0xffffffff


	//   ....[7]....
        /*0048*/ 	.word	0xffffffff


	//   ....[8]....
        /*004c*/ 	.word	0xffffffff


	//   ....[9]....
        /*0050*/ 	.word	0xffffffff


	//   ....[10]....
        /*0054*/ 	.word	0xffffffff


	//   ....[11]....
        /*0058*/ 	.word	0xffffffff


	//   ....[12]....
        /*005c*/ 	.word	0xffffffff


	//   ....[13]....
        /*0060*/ 	.word	0xffffffff


	//   ....[14]....
        /*0064*/ 	.word	0xffffffff


	//   ....[15]....
        /*0068*/ 	.word	0xffffffff


	//   ....[16]....
        /*006c*/ 	.word	0xffffffff


	//   ....[17]....
        /*0070*/ 	.word	0xffffffff


	//   ....[18]....
        /*0074*/ 	.word	0xffffffff


	//   ....[19]....
        /*0078*/ 	.word	0xffffffff


	//----- nvinfo : EIATTR_COOP_GROUP_INSTR_OFFSETS
	.align		4
.L_2993:
        /*007c*/ 	.byte	0x04, 0x28
        /*007e*/ 	.short	(.L_2995 - .L_2994)


	//   ....[0]....
.L_2994:
        /*0080*/ 	.word	0x000013e0


	//   ....[1]....
        /*0084*/ 	.word	0x000013f0


	//   ....[2]....
        /*0088*/ 	.word	0x00001400


	//   ....[3]....
        /*008c*/ 	.word	0x00001410


	//   ....[4]....
        /*0090*/ 	.word	0x00001450


	//   ....[5]....
        /*0094*/ 	.word	0x00001470


	//   ....[6]....
        /*0098*/ 	.word	0x00001480


	//   ....[7]....
        /*009c*/ 	.word	0x00001490


	//   ....[8]....
        /*00a0*/ 	.word	0x000014d0


	//   ....[9]....
        /*00a4*/ 	.word	0x000014f0


	//   ....[10]....
        /*00a8*/ 	.word	0x00001500


	//   ....[11]....
        /*00ac*/ 	.word	0x00001510


	//   ....[12]....
        /*00b0*/ 	.word	0x00001540


	//   ....[13]....
        /*00b4*/ 	.word	0x00001560


	//   ....[14]....
        /*00b8*/ 	.word	0x00001580


	//   ....[15]....
        /*00bc*/ 	.word	0x00001590


	//   ....[16]....
        /*00c0*/ 	.word	0x000015c0


	//   ....[17]....
        /*00c4*/ 	.word	0x000015e0


	//   ....[18]....
        /*00c8*/ 	.word	0x00001600


	//   ....[19]....
        /*00cc*/ 	.word	0x00001610


	//----- nvinfo : EIATTR_VRC_CTA_INIT_COUNT
	.align		4
.L_2995:
        /*00d0*/ 	.byte	0x02, 0x4a
	.zero		1
	.zero		1


	//----- nvinfo : EIATTR_EXIT_INSTR_OFFSETS
	.align		4
        /*00d4*/ 	.byte	0x04, 0x1c
        /*00d6*/ 	.short	(.L_2997 - .L_2996)


	//   ....[0]....
.L_2996:
        /*00d8*/ 	.word	0x00000060


	//   ....[1]....
        /*00dc*/ 	.word	0x000016b0


	//   ....[2]....
        /*00e0*/ 	.word	0x00001800


	//----- nvinfo : EIATTR_MAX_THREADS
	.align		4
.L_2997:
        /*00e4*/ 	.byte	0x04, 0x05
        /*00e6*/ 	.short	(.L_2999 - .L_2998)
.L_2998:
        /*00e8*/ 	.word	0x00000400
        /*00ec*/ 	.word	0x00000001
        /*00f0*/ 	.word	0x00000001


	//----- nvinfo : EIATTR_CRS_STACK_SIZE
	.align		4
.L_2999:
        /*00f4*/ 	.byte	0x04, 0x1e
        /*00f6*/ 	.short	(.L_3001 - .L_3000)
.L_3000:
        /*00f8*/ 	.word	0x00000000


	//----- nvinfo : EIATTR_CBANK_PARAM_SIZE
	.align		4
.L_3001:
        /*00fc*/ 	.byte	0x03, 0x19
        /*00fe*/ 	.short	0x0128


	//----- nvinfo : EIATTR_PARAM_CBANK
	.align		4
        /*0100*/ 	.byte	0x04, 0x0a
        /*0102*/ 	.short	(.L_3003 - .L_3002)
	.align		4
.L_3002:
        /*0104*/ 	.word	index@(.nv.constant0._ZN10layer_norm40ln_parallel_residual_bwd_finalize_kernelINS_22Kernel_traits_finalizeILj1280EfffffjLb0ELj1024ELj4ENS_18Kernel_traits_baseILj1280EfffffjLj1024EEEEELb1EEEvNS_9BwdParamsE)
        /*0108*/ 	.short	0x0380
        /*010a*/ 	.short	0x0128


	//----- nvinfo : EIATTR_SW_WAR
	.align		4
.L_3003:
        /*010c*/ 	.byte	0x04, 0x36
        /*010e*/ 	.short	(.L_3005 - .L_3004)
.L_3004:
        /*0110*/ 	.word	0x00000008
.L_3005:


//--------------------- .nv.info._ZN10layer_norm31ln_parallel_residual_bwd_kernelINS_13Kernel_traitsIfffffjLj1280ELj1ELj4ELj1ELj16ENS_18Kernel_traits_baseILj1280EfffffjLj128EEEEELb1ELb1ELb1EEEvNS_9BwdParamsE --------------------------
	.section	.nv.info._ZN10layer_norm31ln_parallel_residual_bwd_kernelINS_13Kernel_traitsIfffffjLj1280ELj1ELj4ELj1ELj16ENS_18Kernel_traits_baseILj1280EfffffjLj128EEEEELb1ELb1ELb1EEEvNS_9BwdParamsE,"",@"SHT_CUDA_INFO"
	.sectionflags	@""
	.align	4


	//----- nvinfo : EIATTR_CUDA_API_VERSION
	.align		4
        /*0000*/ 	.byte	0x04, 0x37
        /*0002*/ 	.short	(.L_3007 - .L_3006)
.L_3006:
        /*0004*/ 	.word	0x00000082


	//----- nvinfo : EIATTR_KPARAM_INFO
	.align		4
.L_3007:
        /*0008*/ 	.byte	0x04, 0x17
        /*000a*/ 	.short	(.L_3009 - .L_3008)
.L_3008:
        /*000c*/ 	.word	0x00000000
        /*0010*/ 	.short	0x0000
        /*0012*/ 	.short	0x0000
        /*0014*/ 	.byte	0x00, 0xf0, 0xa1, 0x04


	//----- nvinfo : EIATTR_SPARSE_MMA_MASK
	.align		4
.L_3009:
        /*0018*/ 	.byte	0x03, 0x50
        /*001a*/ 	.short	0x0000


	//----- nvinfo : EIATTR_MAXREG_COUNT
	.align		4
        /*001c*/ 	.byte	0x03, 0x1b
        /*001e*/ 	.short	0x00ff


	//----- nvinfo : EIATTR_NUM_BARRIERS
	.align		4
        /*0020*/ 	.byte	0x02, 0x4c
        /*0022*/ 	.byte	0x01
	.zero		1


	//----- nvinfo : EIATTR_ANNOTATIONS
	.align		4
        /*0024*/ 	.byte	0x04, 0x55
        /*0026*/ 	.short	(.L_3011 - .L_3010)


	//   ....[0]....
.L_3010:
        /* <DEDUP_REMOVED lines=86> */


	//----- nvinfo : EIATTR_MERCURY_ISA_VERSION
	.align		4
.L_3011:
        /*0578*/ 	.byte	0x03, 0x5f
        /*057a*/ 	.short	0x0101


	//----- nvinfo : EIATTR_COOP_GROUP_MASK_REGIDS
	.align		4
        /*057c*/ 	.byte	0x04, 0x29
        /*057e*/ 	.short	(.L_3013 - .L_3012)


	//   ....[0]....
.L_3012:
        /*0580*/ 	.word	0xffffffff


	//   ....[1]....
        /*0584*/ 	.word	0xffffffff


	//   ....[2]....
        /*0588*/ 	.word	0xffffffff


	//   ....[3]....
        /*058c*/ 	.word	0xffffffff


	//   ....[4]....
        /*0590*/ 	.word	0xffffffff


	//   ....[5]....
        /*0594*/ 	.word	0xffffffff


	//   ....[6]....
        /*0598*/ 	.word	0xffffffff


	//   ....[7]....
        /*059c*/ 	.word	0xffffffff


	//   ....[8]....
        /*05a0*/ 	.word	0xffffffff


	//   ....[9]....
        /*05a4*/ 	.word	0xffffffff


	//   ....[10]....
        /*05a8*/ 	.word	0x050000d7


	//   ....[11]....
        /*05ac*/ 	.word	0x050000d7


	//   ....[12]....
        /*05b0*/ 	.word	0x050000d7


	//   ....[13]....
        /*05b4*/ 	.word	0x050000d7


	//   ....[14]....
        /*05b8*/ 	.word	0x050000d7


	//   ....[15]....
        /*05bc*/ 	.word	0x050000d7


	//   ....[16]....
        /*05c0*/ 	.word	0x050000d7


	//   ....[17]....
        /*05c4*/ 	.word	0x050000d7


	//   ....[18]....
        /*05c8*/ 	.word	0x050000d7


	//   ....[19]....
        /*05cc*/ 	.word	0x050000d7


	//----- nvinfo : EIATTR_COOP_GROUP_INSTR_OFFSETS
	.align		4
.L_3013:
        /*05d0*/ 	.byte	0x04, 0x28
        /*05d2*/ 	.short	(.L_3015 - .L_3014)


	//   ....[0]....
.L_3014:
        /*05d4*/ 	.word	0x00002930


	//   ....[1]....
        /*05d8*/ 	.word	0x00002950


	//   ....[2]....
        /*05dc*/ 	.word	0x00002970


	//   ....[3]....
        /*05e0*/ 	.word	0x00002990


	//   ....[4]....
        /*05e4*/ 	.word	0x000029b0


	//   ....[5]....
        /*05e8*/ 	.word	0x000029d0


	//   ....[6]....
        /*05ec*/ 	.word	0x000029f0


	//   ....[7]....
        /*05f0*/ 	.word	0x00002a10


	//   ....[8]....
        /*05f4*/ 	.word	0x00002a20


	//   ....[9]....
        /*05f8*/ 	.word	0x00002a40


	//   ....[10]....
        /*05fc*/ 	.word	0x0000d9b0


	//   ....[11]....
        /*0600*/ 	.word	0x0000da40


	//   ....[12]....
        /*0604*/ 	.word	0x0000daa0


	//   ....[13]....
        /*0608*/ 	.word	0x0000daf0


	//   ....[14]....
        /*060c*/ 	.word	0x0000db50


	//   ....[15]....
        /*0610*/ 	.word	0x0000dba0


	//   ....[16]....
        /*0614*/ 	.word	0x0000dc00


	//   ....[17]....
        /*0618*/ 	.word	0x0000dc50


	//   ....[18]....
        /*061c*/ 	.word	0x0000dcb0


	//   ....[19]....
        /*0620*/ 	.word	0x0000dd00


	//----- nvinfo : EIATTR_VRC_CTA_INIT_COUNT
	.align		4
.L_3015:
        /*0624*/ 	.byte	0x02, 0x4a
	.zero		1
	.zero		1


	//----- nvinfo : EIATTR_EXIT_INSTR_OFFSETS
	.align		4
        /*0628*/ 	.byte	0x04, 0x1c
        /*062a*/ 	.short	(.L_3017 - .L_3016)


	//   ....[0]....
.L_3016:
        /*062c*/ 	.word	0x0000d940


	//----- nvinfo : EIATTR_MAX_THREADS
	.align		4
.L_3017:
        /*0630*/ 	.byte	0x04, 0x05
        /*0632*/ 	.short	(.L_3019 - .L_3018)
.L_3018:
        /*0634*/ 	.word	0x00000080
        /*0638*/ 	.word	0x00000001
        /*063c*/ 	.word	0x00000001


	//----- nvinfo : EIATTR_CRS_STACK_SIZE
	.align		4
.L_3019:
        /*0640*/ 	.byte	0x04, 0x1e
        /*0642*/ 	.short	(.L_3021 - .L_3020)
.L_3020:
        /*0644*/ 	.word	0x00000000


	//----- nvinfo : EIATTR_CBANK_PARAM_SIZE
	.align		4
.L_3021:
        /*0648*/ 	.byte	0x03, 0x19
        /*064a*/ 	.short	0x0128


	//----- nvinfo : EIATTR_PARAM_CBANK
	.align		4
        /*064c*/ 	.byte	0x04, 0x0a
        /*064e*/ 	.short	(.L_3023 - .L_3022)
	.align		4
.L_3022:
        /*0650*/ 	.word	index@(.nv.constant0._ZN10layer_norm31ln_parallel_residual_bwd_kernelINS_13Kernel_traitsIfffffjLj1280ELj1ELj4ELj1ELj16ENS_18Kernel_traits_baseILj1280EfffffjLj128EEEEELb1ELb1ELb1EEEvNS_9BwdParamsE)
        /*0654*/ 	.short	0x0380
        /*0656*/ 	.short	0x0128


	//----- nvinfo : EIATTR_SW_WAR
	.align		4
.L_3023:
        /*0658*/ 	.byte	0x04, 0x36
        /*065a*/ 	.short	(.L_3025 - .L_3024)
.L_3024:
        /*065c*/ 	.word	0x00000008
.L_3025:


//--------------------- .nv.callgraph             --------------------------
	.section	.nv.callgraph,"",@"SHT_CUDA_CALLGRAPH"
	.align	4
	.sectionentsize	8
	.align		4
        /*0000*/ 	.word	0x00000000
	.align		4
        /*0004*/ 	.word	0xffffffff
	.align		4
        /*0008*/ 	.word	0x00000000
	.align		4
        /*000c*/ 	.word	0xfffffffe
	.align		4
        /*0010*/ 	.word	0x00000000
	.align		4
        /*0014*/ 	.word	0xfffffffd
	.align		4
        /*0018*/ 	.word	0x00000000
	.align		4
        /*001c*/ 	.word	0xfffffffc


//--------------------- .text._ZN10layer_norm31ln_parallel_residual_bwd_kernelINS_13Kernel_traitsI13__nv_bfloat16S2_S2_S2_fjLj1280ELj1ELj4ELj1ELj16ENS_18Kernel_traits_baseILj1280ES2_S2_S2_S2_fjLj128EEEEELb0ELb0ELb0EEEvNS_9BwdParamsE --------------------------
	.section	.text._ZN10layer_norm31ln_parallel_residual_bwd_kernelINS_13Kernel_traitsI13__nv_bfloat16S2_S2_S2_fjLj1280ELj1ELj4ELj1ELj16ENS_18Kernel_traits_baseILj1280ES2_S2_S2_S2_fjLj128EEEEELb0ELb0ELb0EEEvNS_9BwdParamsE,"ax",@progbits
	.align	128
        .global         _ZN10layer_norm31ln_parallel_residual_bwd_kernelINS_13Kernel_traitsI13__nv_bfloat16S2_S2_S2_fjLj1280ELj1ELj4ELj1ELj16ENS_18Kernel_traits_baseILj1280ES2_S2_S2_S2_fjLj128EEEEELb0ELb0ELb0EEEvNS_9BwdParamsE
        .type           _ZN10layer_norm31ln_parallel_residual_bwd_kernelINS_13Kernel_traitsI13__nv_bfloat16S2_S2_S2_fjLj1280ELj1ELj4ELj1ELj16ENS_18Kernel_traits_baseILj1280ES2_S2_S2_S2_fjLj128EEEEELb0ELb0ELb0EEEvNS_9BwdParamsE,@function
        .size           _ZN10layer_norm31ln_parallel_residual_bwd_kernelINS_13Kernel_traitsI13__nv_bfloat16S2_S2_S2_fjLj1280ELj1ELj4ELj1ELj16ENS_18Kernel_traits_baseILj1280ES2_S2_S2_S2_fjLj128EEEEELb0ELb0ELb0EEEvNS_9BwdParamsE,(.L_x_7066 - _ZN10layer_norm31ln_parallel_residual_bwd_kernelINS_13Kernel_traitsI13__nv_bfloat16S2_S2_S2_fjLj1280ELj1ELj4ELj1ELj16ENS_18Kernel_traits_baseILj1280ES2_S2_S2_S2_fjLj128EEEEELb0ELb0ELb0EEEvNS_9BwdParamsE)
        .other          _ZN10layer_norm31ln_parallel_residual_bwd_kernelINS_13Kernel_traitsI13__nv_bfloat16S2_S2_S2_fjLj1280ELj1ELj4ELj1ELj16ENS_18Kernel_traits_baseILj1280ES2_S2_S2_S2_fjLj128EEEEELb0ELb0ELb0EEEvNS_9BwdParamsE,@"STO_CUDA_ENTRY STV_DEFAULT"
_ZN10layer_norm31ln_parallel_residual_bwd_kernelINS_13Kernel_traitsI13__nv_bfloat16S2_S2_S2_fjLj1280ELj1ELj4ELj1ELj16ENS_18Kernel_traits_baseILj1280ES2_S2_S2_S2_fjLj128EEEEELb0ELb0ELb0EEEvNS_9BwdParamsE:
.text._ZN10layer_norm31ln_parallel_residual_bwd_kernelINS_13Kernel_traitsI13__nv_bfloat16S2_S2_S2_fjLj1280ELj1ELj4ELj1ELj16ENS_18Kernel_traits_baseILj1280ES2_S2_S2_S2_fjLj128EEEEELb0ELb0ELb0EEEvNS_9BwdParamsE:
[----:B------:R-:W0:Y:S01]  /*0000*/  LDC R1, c[0x0][0x37c] ;  /* 0x0000df00ff017b82 */ /* 0x000e220000000800 */
[----:B------:R-:W1:Y:S01]  /*0010*/  LDCU UR4, c[0x0][0x388] ;  /* 0x00007100ff0477ac */ /* 0x000e620008000800 */
[----:B0-----:R-:W-:Y:S01]  /*0020*/  IADD3 R1, PT, PT, R1, -0x1d8, RZ ;  /* 0xfffffe2801017810 */ /* 0x001fe20007ffe0ff */
[----:B------:R-:W0:Y:S05]  /*0030*/  S2R R215, SR_TID.X ;  /* 0x0000000000d77919 */ /* 0x000e2a0000002100 */
[----:B------:R-:W2:Y:S08]  /*0040*/  LDC.64 R2, c[0x0][0x3d0] ;  /* 0x0000f400ff027b82 */ /* 0x000eb00000000a00 */
[----:B------:R-:W3:Y:S01]  /*0050*/  LDC.64 R4, c[0x0][0x3d8] ;  /* 0x0000f600ff047b82 */ /* 0x000ee20000000a00 */
[----:B------:R-:W4:Y:S01]  /*0060*/  LDCU.64 UR10, c[0x0][0x358] ;  /* 0x00006b00ff0a77ac */ /* 0x000f220008000a00 */
[----:B------:R-:W5:Y:S01]  /*0070*/  LDCU UR5, c[0x0][0x384] ;  /* 0x00007080ff0577ac */ /* 0x000f620008000800 */
[----:B-1----:R-:W-:-:S05]  /*0080*/  MOV R6, UR4 ;  /* 0x0000000400067c02 */ /* 0x002fca0008000f00 */
[----:B------:R-:W1:Y:S01]  /*0090*/  LDC.64 R8, c[0x0][0x3d8] ;  /* 0x0000f600ff087b82 */ /* 0x000e620000000a00 */
[----:B------:R-:W1:Y:S01]  /*00a0*/  LDCU UR24, c[0x0][0x388] ;  /* 0x00007100ff1877ac */ /* 0x000e620008000800 */
[----:B------:R-:W-:Y:S01]  /*00b0*/  SHF.R.S32.HI R0, RZ, 0x1f, R6 ;  /* 0x0000001fff007819 */ /* 0x000fe20000011406 */
[----:B------:R4:W-:Y:S01]  /*00c0*/  STL [R1+0x130], R6 ;  /* 0x0001300601007387 */ /* 0x0009e20000100800 */
[----:B------:R-:W1:Y:S02]  /*00d0*/  LDCU.U8 UR15, c[0x0][0x410] ;  /* 0x00008200ff0f77ac */ /* 0x000e640008000000 */
[----:B------:R-:W-:Y:S01]  /*00e0*/  LEA.HI R0, R0, R6, RZ, 0x3 ;  /* 0x0000000600007211 */ /* 0x000fe200078f18ff */
[----:B------:R1:W5:Y:S01]  /*00f0*/  LDL.64 R44, [R1+0x120] ;  /* 0x00012000012c7983 */ /* 0x0003620000100a00 */
[----:B------:R-:W1:Y:S01]  /*0100*/  LDC.64 R14, c[0x0][0x3d0] ;  /* 0x0000f400ff0e7b82 */ /* 0x000e620000000a00 */
[----:B------:R-:W1:Y:S02]  /*0110*/  LDCU UR14, c[0x0][0x400] ;  /* 0x00008000ff0e77ac */ /* 0x000e640008000800 */
[----:B------:R1:W5:Y:S01]  /*0120*/  LDL.64 R46, [R1+0x128] ;  /* 0x00012800012e7983 */ /* 0x0003620000100a00 */
[----:B------:R-:W1:Y:S01]  /*0130*/  LDCU.64 UR6, c[0x0][0x470] ;  /* 0x00008e00ff0677ac */ /* 0x000e620008000a00 */
[----:B0-----:R-:W-:-:S02]  /*0140*/  LOP3.LUT R7, R215, 0x1f, RZ, 0xc, !PT ;  /* 0x0000001fd7077812 */ /* 0x001fc400078e0cff */
[----:B------:R0:W5:Y:S01]  /*0150*/  LDL.64 R40, [R1+0x110] ;  /* 0x0001100001287983 */ /* 0x0001620000100a00 */
[----:B------:R-:W0:Y:S01]  /*0160*/  LDC.64 R16, c[0x0][0x3d8] ;  /* 0x0000f600ff107b82 */ /* 0x000e220000000a00 */
[----:B------:R-:W0:Y:S02]  /*0170*/  LDCU.64 UR12, c[0x0][0x438] ;  /* 0x00008700ff0c77ac */ /* 0x000e240008000a00 */
[----:B------:R0:W5:Y:S01]  /*0180*/  LDL.64 R42, [R1+0x118] ;  /* 0x00011800012a7983 */ /* 0x0001620000100a00 */
[----:B------:R-:W0:Y:S03]  /*0190*/  LDCU.64 UR8, c[0x0][0x478] ;  /* 0x00008f00ff0877ac */ /* 0x000e260008000a00 */
[----:B------:R0:W5:Y:S01]  /*01a0*/  LDL.64 R36, [R1+0x100] ;  /* 0x0001000001247983 */ /* 0x0001620000100a00 */
[----:B------:R-:W0:Y:S03]  /*01b0*/  LDC.64 R18, c[0x0][0x3d0] ;  /* 0x0000f400ff127b82 */ /* 0x000e260000000a00 */
[----:B------:R0:W5:Y:S01]  /*01c0*/  LDL.64 R38, [R1+0x108] ;  /* 0x0001080001267983 */ /* 0x0001620000100a00 */
[----:B------:R-:W-:-:S02]  /*01d0*/  LEA.HI.SX32 R252, R0, R7, 0x1d ;  /* 0x0000000700fc7211 */ /* 0x000fc400078feaff */
[----:B------:R-:W-:Y:S01]  /*01e0*/  LOP3.LUT R10, R215, 0x1f, RZ, 0xc0, !PT ;  /* 0x0000001fd70a7812 */ /* 0x000fe200078ec0ff */
[----:B------:R0:W5:Y:S01]  /*01f0*/  LDL.64 R60, [R1+0xf0] ;  /* 0x0000f000013c7983 */ /* 0x0001620000100a00 */
[----:B----4-:R-:W4:Y:S01]  /*0200*/  LDC.64 R6, c[0x0][0x3d0] ;  /* 0x0000f400ff067b82 */ /* 0x010f220000000a00 */
[C---:B------:R-:W-:Y:S02]  /*0210*/  ISETP.GE.U32.AND P3, PT, R252.reuse, 0x20, PT ;  /* 0x00000020fc00780c */ /* 0x040fe40003f66070 */
[----:B------:R-:W-:Y:S01]  /*0220*/  ISETP.GE.U32.AND P0, PT, R252, 0x40, PT ;  /* 0x00000040fc00780c */ /* 0x000fe20003f06070 */
[----:B------:R0:W5:Y:S01]  /*0230*/  LDL.64 R62, [R1+0xf8] ;  /* 0x0000f800013e7983 */ /* 0x0001620000100a00 */
[----:B------:R-:W-:-:S03]  /*0240*/  MOV R27, R10 ;  /* 0x0000000a001b7202 */ /* 0x000fc60000000f00 */
[----:B------:R0:W5:Y:S01]  /*0250*/  LDL.64 R56, [R1+0xe0] ;  /* 0x0000e00001387983 */ /* 0x0001620000100a00 */
[----:B------:R-:W0:Y:S03]  /*0260*/  LDC.64 R20, c[0x0][0x3d8] ;  /* 0x0000f600ff147b82 */ /* 0x000e260000000a00 */
[----:B------:R0:W5:Y:S02]  /*0270*/  LDL.64 R58, [R1+0xe8] ;  /* 0x0000e800013a7983 */ /* 0x0001640000100a00 */
[----:B--2---:R-:W-:-:S03]  /*0280*/  @P3 IMAD.WIDE.U32 R2, R27, 0x10, R2 ;  /* 0x000000101b023825 */ /* 0x004fc600078e0002 */
[----:B------:R-:W2:Y:S01]  /*0290*/  LDC.64 R22, c[0x0][0x3d0] ;  /* 0x0000f400ff167b82 */ /* 0x000ea20000000a00 */
[C---:B---3--:R-:W-:Y:S01]  /*02a0*/  @P3 IMAD.WIDE.U32 R4, R27.reuse, 0x10, R4 ;  /* 0x000000101b043825 */ /* 0x048fe200078e0004 */
[----:B------:R-:W-:-:S05]  /*02b0*/  @P3 LOP3.LUT R27, R27, 0x20, RZ, 0xfc, !PT ;  /* 0x000000201b1b3812 */ /* 0x000fca00078efcff */
[----:B----4-:R-:W-:Y:S01]  /*02c0*/  @P0 IMAD.WIDE.U32 R10, R27, 0x10, R6 ;  /* 0x000000101b0a0825 */ /* 0x010fe200078e0006 */
[----:B------:R-:W3:Y:S01]  /*02d0*/  LDC.64 R24, c[0x0][0x3d8] ;  /* 0x0000f600ff187b82 */ /* 0x000ee20000000a00 */
[----:B-----5:R-:W4:Y:S04]  /*02e0*/  @P3 LDG.E.128 R44, desc[UR10][R2.64] ;  /* 0x0000000a022c3981 */ /* 0x020f28000c1e1d00 */
[----:B------:R-:W5:Y:S04]  /*02f0*/  @P3 LDG.E.128 R40, desc[UR10][R4.64] ;  /* 0x0000000a04283981 */ /* 0x000f68000c1e1d00 */
[----:B------:R-:W2:Y:S01]  /*0300*/  @P0 LDG.E.128 R36, desc[UR10][R10.64] ;  /* 0x0000000a0a240981 */ /* 0x000ea2000c1e1d00 */
[----:B------:R-:W-:-:S03]  /*0310*/  ISETP.GE.U32.AND P1, PT, R252, 0x60, PT ;  /* 0x00000060fc00780c */ /* 0x000fc60003f26070 */
[----:B----4-:R4:W-:Y:S04]  /*0320*/  @P3 STL.64 [R1+0x120], R44 ;  /* 0x0001202c01003387 */ /* 0x0109e80000100a00 */
[----:B------:R1:W-:Y:S01]  /*0330*/  @P3 STL.64 [R1+0x128], R46 ;  /* 0x0001282e01003387 */ /* 0x0003e20000100a00 */
[----:B------:R-:W-:-:S03]  /*0340*/  MOV R129, R47 ;  /* 0x0000002f00817202 */ /* 0x000fc60000000f00 */
[----:B------:R0:W3:Y:S01]  /*0350*/  LDL.64 R52, [R1+0xd0] ;  /* 0x0000d00001347983 */ /* 0x0000e20000100a00 */
[----:B------:R-:W-:-:S03]  /*0360*/  MOV R127, R46 ;  /* 0x0000002e007f7202 */ /* 0x000fc60000000f00 */
[----:B------:R0:W3:Y:S01]  /*0370*/  LDL.64 R54, [R1+0xd8] ;  /* 0x0000d80001367983 */ /* 0x0000e20000100a00 */
[----:B------:R-:W-:-:S03]  /*0380*/  MOV R125, R45 ;  /* 0x0000002d007d7202 */ /* 0x000fc60000000f00 */
[----:B------:R0:W3:Y:S01]  /*0390*/  LDL.64 R48, [R1+0xc0] ;  /* 0x0000c00001307983 */ /* 0x0000e20000100a00 */
[----:B------:R-:W-:-:S03]  /*03a0*/  MOV R123, R44 ;  /* 0x0000002c007b7202 */ /* 0x000fc60000000f00 */
[----:B------:R0:W3:Y:S01]  /*03b0*/  LDL.64 R50, [R1+0xc8] ;  /* 0x0000c80001327983 */ /* 0x0000e20000100a00 */
[----:B-----5:R-:W-:-:S03]  /*03c0*/  MOV R130, R43 ;  /* 0x0000002b00827202 */ /* 0x020fc60000000f00 */
[----:B------:R5:W-:Y:S01]  /*03d0*/  @P3 STL.64 [R1+0x110], R40 ;  /* 0x0001102801003387 */ /* 0x000be20000100a00 */
[----:B------:R-:W-:Y:S02]  /*03e0*/  MOV R128, R42 ;  /* 0x0000002a00807202 */ /* 0x000fe40000000f00 */
[----:B------:R-:W-:Y:S01]  /*03f0*/  MOV R126, R41 ;  /* 0x00000029007e7202 */ /* 0x000fe20000000f00 */
[----:B------:R0:W-:Y:S01]  /*0400*/  @P3 STL.64 [R1+0x118], R42 ;  /* 0x0001182a01003387 */ /* 0x0001e20000100a00 */
[----:B------:R-:W-:-:S03]  /*0410*/  MOV R124, R40 ;  /* 0x00000028007c7202 */ /* 0x000fc60000000f00 */
[----:B----4-:R4:W4:Y:S01]  /*0420*/  LDL.64 R44, [R1+0xb0] ;  /* 0x0000b000012c7983 */ /* 0x0109220000100a00 */
[----:B--2---:R-:W-:-:S03]  /*0430*/  MOV R121, R39 ;  /* 0x0000002700797202 */ /* 0x004fc60000000f00 */
[----:B-1----:R1:W4:Y:S01]  /*0440*/  LDL.64 R46, [R1+0xb8] ;  /* 0x0000b800012e7983 */ /* 0x0023220000100a00 */
[----:B------:R-:W-:-:S03]  /*0450*/  MOV R119, R38 ;  /* 0x0000002600777202 */ /* 0x000fc60000000f00 */
[----:B-----5:R1:W2:Y:S01]  /*0460*/  LDL.64 R40, [R1+0xa0] ;  /* 0x0000a00001287983 */ /* 0x0202a20000100a00 */
[----:B------:R-:W-:-:S03]  /*0470*/  MOV R117, R37 ;  /* 0x0000002500757202 */ /* 0x000fc60000000f00 */
[----:B0-----:R1:W2:Y:S01]  /*0480*/  LDL.64 R42, [R1+0xa8] ;  /* 0x0000a800012a7983 */ /* 0x0012a20000100a00 */
[----:B------:R-:W-:-:S03]  /*0490*/  MOV R115, R36 ;  /* 0x0000002400737202 */ /* 0x000fc60000000f00 */
[----:B------:R0:W-:Y:S04]  /*04a0*/  @P0 STL.64 [R1+0x100], R36 ;  /* 0x0001002401000387 */ /* 0x0001e80000100a00 */
[----:B------:R5:W-:Y:S04]  /*04b0*/  @P0 STL.64 [R1+0x108], R38 ;  /* 0x0001082601000387 */ /* 0x000be80000100a00 */
[----:B0-----:R1:W2:Y:S04]  /*04c0*/  LDL.64 R36, [R1+0x90] ;  /* 0x0000900001247983 */ /* 0x0012a80000100a00 */
[----:B-----5:R1:W5:Y:S01]  /*04d0*/  LDL.64 R38, [R1+0x98] ;  /* 0x0000980001267983 */ /* 0x0203620000100a00 */
[----:B------:R-:W-:Y:S01]  /*04e0*/  ISETP.GE.U32.AND P2, PT, R252, 0x80, PT ;  /* 0x00000080fc00780c */ /* 0x000fe20003f46070 */
[C---:B------:R-:W-:Y:S01]  /*04f0*/  @P0 IMAD.WIDE.U32 R12, R27.reuse, 0x10, R8 ;  /* 0x000000101b0c0825 */ /* 0x040fe200078e0008 */
[----:B------:R-:W-:-:S02]  /*0500*/  @P0 IADD3 R27, PT, PT, R27, 0x20, RZ ;  /* 0x000000201b1b0810 */ /* 0x000fc40007ffe0ff */
[----:B------:R-:W-:Y:S02]  /*0510*/  ISETP.GE.U32.AND P4, PT, R252, 0xa0, PT ;  /* 0x000000a0fc00780c */ /* 0x000fe40003f86070 */
[----:B------:R-:W5:Y:S01]  /*0520*/  @P0 LDG.E.128 R60, desc[UR10][R12.64] ;  /* 0x0000000a0c3c0981 */ /* 0x000f62000c1e1d00 */
[----:B------:R-:W-:-:S04]  /*0530*/  @P1 IMAD.WIDE.U32 R14, R27, 0x10, R14 ;  /* 0x000000101b0e1825 */ /* 0x000fc800078e000e */
[C---:B------:R-:W-:Y:S01]  /*0540*/  @P1 IMAD.WIDE.U32 R16, R27.reuse, 0x10, R16 ;  /* 0x000000101b101825 */ /* 0x040fe200078e0010 */
[----:B------:R-:W-:Y:S01]  /*0550*/  @P1 IADD3 R27, PT, PT, R27, 0x20, RZ ;  /* 0x000000201b1b1810 */ /* 0x000fe20007ffe0ff */
[----:B------:R-:W5:Y:S04]  /*0560*/  @P1 LDG.E.128 R56, desc[UR10][R14.64] ;  /* 0x0000000a0e381981 */ /* 0x000f68000c1e1d00 */
[----:B------:R-:W-:-:S04]  /*0570*/  @P2 IMAD.WIDE.U32 R18, R27, 0x10, R18 ;  /* 0x000000101b122825 */ /* 0x000fc800078e0012 */
[C---:B------:R-:W-:Y:S01]  /*0580*/  @P2 IMAD.WIDE.U32 R20, R27.reuse, 0x10, R20 ;  /* 0x000000101b142825 */ /* 0x040fe200078e0014 */
[----:B------:R-:W-:-:S05]  /*0590*/  @P2 IADD3 R27, PT, PT, R27, 0x20, RZ ;  /* 0x000000201b1b2810 */ /* 0x000fca0007ffe0ff */
[----:B------:R-:W-:-:S04]  /*05a0*/  @P4 IMAD.WIDE.U32 R6, R27, 0x10, R22 ;  /* 0x000000101b064825 */ /* 0x000fc800078e0016 */
[----:B---3--:R-:W-:Y:S01]  /*05b0*/  @P4 IMAD.WIDE.U32 R8, R27, 0x10, R24 ;  /* 0x000000101b084825 */ /* 0x008fe200078e0018 */
[----:B------:R-:W3:Y:S04]  /*05c0*/  @P1 LDG.E.128 R52, desc[UR10][R16.64] ;  /* 0x0000000a10341981 */ /* 0x000ee8000c1e1d00 */
[----:B------:R-:W3:Y:S04]  /*05d0*/  @P2 LDG.E.128 R48, desc[UR10][R18.64] ;  /* 0x0000000a12302981 */ /* 0x000ee8000c1e1d00 */
[----:B----4-:R-:W4:Y:S04]  /*05e0*/  @P2 LDG.E.128 R44, desc[UR10][R20.64] ;  /* 0x0000000a142c2981 */ /* 0x010f28000c1e1d00 */
[----:B--2---:R-:W2:Y:S04]  /*05f0*/  @P4 LDG.E.128 R40, desc[UR10][R6.64] ;  /* 0x0000000a06284981 */ /* 0x004ea8000c1e1d00 */
[----:B-----5:R-:W5:Y:S04]  /*0600*/  @P4 LDG.E.128 R36, desc[UR10][R8.64] ;  /* 0x0000000a08244981 */ /* 0x020f68000c1e1d00 */
[----:B------:R-:W-:Y:S04]  /*0610*/  @P0 STL.64 [R1+0xf0], R60 ;  /* 0x0000f03c01000387 */ /* 0x000fe80000100a00 */
[----:B------:R-:W-:Y:S04]  /*0620*/  @P0 STL.64 [R1+0xf8], R62 ;  /* 0x0000f83e01000387 */ /* 0x000fe80000100a00 */
[----:B------:R0:W-:Y:S04]  /*0630*/  @P1 STL.64 [R1+0xe0], R56 ;  /* 0x0000e03801001387 */ /* 0x0001e80000100a00 */
[----:B------:R1:W-:Y:S01]  /*0640*/  @P1 STL.64 [R1+0xe8], R58 ;  /* 0x0000e83a01001387 */ /* 0x0003e20000100a00 */
[----:B------:R-:W0:Y:S01]  /*0650*/  S2UR UR4, SR_CTAID.X ;  /* 0x00000000000479c3 */ /* 0x000e220000002500 */
[----:B------:R-:W-:Y:S01]  /*0660*/  SHF.R.U32.HI R215, RZ, 0x5, R215 ;  /* 0x00000005ffd77819 */ /* 0x000fe200000116d7 */
[----:B------:R-:W-:Y:S01]  /*0670*/  BSSY B0, `(.L_x_0) ;  /* 0x0000bd8000007945 */ /* 0x000fe20003800000 */
[----:B0-----:R-:W-:-:S06]  /*0680*/  USHF.L.U32 UR4, UR4, 0x2, URZ ;  /* 0x0000000204047899 */ /* 0x001fcc00080006ff */
[----:B------:R-:W-:-:S04]  /*0690*/  LOP3.LUT R215, R215, UR4, RZ, 0xfc, !PT ;  /* 0x00000004d7d77c12 */ /* 0x000fc8000f8efcff */
[----:B------:R-:W-:Y:S02]  /*06a0*/  ISETP.GE.AND P0, PT, R215, UR5, PT ;  /* 0x00000005d7007c0c */ /* 0x000fe4000bf06270 */
[----:B------:R-:W-:Y:S02]  /*06b0*/  CS2R R248, SRZ ;  /* 0x0000000000f87805 */ /* 0x000fe4000001ff00 */
[----:B------:R-:W-:Y:S02]  /*06c0*/  MOV R122, R63 ;  /* 0x0000003f007a7202 */ /* 0x000fe40000000f00 */
[----:B------:R-:W-:Y:S02]  /*06d0*/  CS2R R250, SRZ ;  /* 0x0000000000fa7805 */ /* 0x000fe4000001ff00 */
[----:B------:R-:W-:Y:S02]  /*06e0*/  MOV R120, R62 ;  /* 0x0000003e00787202 */ /* 0x000fe40000000f00 */
[----:B------:R-:W-:-:S02]  /*06f0*/  CS2R R244, SRZ ;  /* 0x0000000000f47805 */ /* 0x000fc4000001ff00 */
[----:B------:R-:W-:Y:S02]  /*0700*/  MOV R118, R61 ;  /* 0x0000003d00767202 */ /* 0x000fe40000000f00 */
        /* <DEDUP_REMOVED lines=11> */
[----:B------:R-:W-:Y:S02]  /*07c0*/  CS2R R234, SRZ ;  /* 0x0000000000ea7805 */ /* 0x000fe4000001ff00 */
[----:B------:R-:W-:Y:S02]  /*07d0*/  CS2R R228, SRZ ;  /* 0x0000000000e47805 */ /* 0x000fe4000001ff00 */
[----:B------:R-:W-:Y:S02]  /*07e0*/  CS2R R230, SRZ ;  /* 0x0000000000e67805 */ /* 0x000fe4000001ff00 */
[----:B------:R-:W-:Y:S02]  /*07f0*/  CS2R R224, SRZ ;  /* 0x0000000000e07805 */ /* 0x000fe4000001ff00 */
[----:B------:R-:W-:Y:S02]  /*0800*/  CS2R R226, SRZ ;  /* 0x0000000000e27805 */ /* 0x000fe4000001ff00 */
        /* <DEDUP_REMOVED lines=15> */
[----:B-1----:R-:W-:Y:S02]  /*0900*/  CS2R R58, SRZ ;  /* 0x00000000003a7805 */ /* 0x002fe4000001ff00 */
        /* <DEDUP_REMOVED lines=21> */
[----:B------:R-:W-:Y:S01]  /*0a60*/  CS2R R106, SRZ ;  /* 0x00000000006a7805 */ /* 0x000fe2000001ff00 */
[----:B---3--:R-:W-:Y:S04]  /*0a70*/  @P1 STL.64 [R1+0xd0], R52 ;  /* 0x0000d03401001387 */ /* 0x008fe80000100a00 */
[----:B------:R0:W-:Y:S04]  /*0a80*/  @P1 STL.64 [R1+0xd8], R54 ;  /* 0x0000d83601001387 */ /* 0x0001e80000100a00 */
[----:B------:R-:W-:Y:S04]  /*0a90*/  @P2 STL.64 [R1+0xc0], R48 ;  /* 0x0000c03001002387 */ /* 0x000fe80000100a00 */
[----:B------:R1:W-:Y:S04]  /*0aa0*/  @P2 STL.64 [R1+0xc8], R50 ;  /* 0x0000c83201002387 */ /* 0x0003e80000100a00 */
[----:B----4-:R-:W-:Y:S04]  /*0ab0*/  @P2 STL.64 [R1+0xb0], R44 ;  /* 0x0000b02c01002387 */ /* 0x010fe80000100a00 */
[----:B------:R3:W-:Y:S04]  /*0ac0*/  @P2 STL.64 [R1+0xb8], R46 ;  /* 0x0000b82e01002387 */ /* 0x0007e80000100a00 */
[----:B--2---:R-:W-:Y:S04]  /*0ad0*/  @P4 STL.64 [R1+0xa0], R40 ;  /* 0x0000a02801004387 */ /* 0x004fe80000100a00 */
[----:B------:R2:W-:Y:S04]  /*0ae0*/  @P4 STL.64 [R1+0xa8], R42 ;  /* 0x0000a82a01004387 */ /* 0x0005e80000100a00 */
[----:B-----5:R-:W-:Y:S04]  /*0af0*/  @P4 STL.64 [R1+0x90], R36 ;  /* 0x0000902401004387 */ /* 0x020fe80000100a00 */
[----:B------:R4:W-:Y:S04]  /*0b00*/  @P4 STL.64 [R1+0x98], R38 ;  /* 0x0000982601004387 */ /* 0x0009e80000100a00 */
[----:B------:R0:W-:Y:S04]  /*0b10*/  STL [R1+0x80], RZ ;  /* 0x000080ff01007387 */ /* 0x0001e80000100800 */
        /* <DEDUP_REMOVED lines=31> */
[----:B------:R0:W-:Y:S04]  /*0d10*/  STL [R1], RZ ;  /* 0x000000ff01007387 */ /* 0x0001e80000100800 */
[----:B------:R0:W-:Y:S04]  /*0d20*/  STL [R1+0x4], RZ ;  /* 0x000004ff01007387 */ /* 0x0001e80000100800 */
[----:B------:R0:W-:Y:S04]  /*0d30*/  STL [R1+0x8], RZ ;  /* 0x000008ff01007387 */ /* 0x0001e80000100800 */
[----:B------:R1:W-:Y:S01]  /*0d40*/  STL [R1+0xc], RZ ;  /* 0x00000cff01007387 */ /* 0x0003e20000100800 */
[----:B------:R-:W-:-:S02]  /*0d50*/  MOV R114, R55 ;  /* 0x0000003700727202 */ /* 0x000fc40000000f00 */
[----:B------:R-:W-:Y:S02]  /*0d60*/  MOV R112, R54 ;  /* 0x0000003600707202 */ /* 0x000fe40000000f00 */
[----:B0-----:R-:W-:Y:S02]  /*0d70*/  CS2R R54, SRZ ;  /* 0x0000000000367805 */ /* 0x001fe4000001ff00 */
[----:B------:R-:W-:Y:S02]  /*0d80*/  MOV R110, R53 ;  /* 0x00000035006e7202 */ /* 0x000fe40000000f00 */
[----:B------:R-:W-:Y:S02]  /*0d90*/  MOV R108, R52 ;  /* 0x00000034006c7202 */ /* 0x000fe40000000f00 */
[----:B------:R-:W-:Y:S02]  /*0da0*/  CS2R R52, SRZ ;  /* 0x0000000000347805 */ /* 0x000fe4000001ff00 */
[----:B------:R-:W-:-:S02]  /*0db0*/  MOV R30, R51 ;  /* 0x00000033001e7202 */ /* 0x000fc40000000f00 */
[----:B------:R-:W-:Y:S02]  /*0dc0*/  MOV R26, R50 ;  /* 0x00000032001a7202 */ /* 0x000fe40000000f00 */
[----:B-1----:R-:W-:Y:S02]  /*0dd0*/  CS2R R50, SRZ ;  /* 0x0000000000327805 */ /* 0x002fe4000001ff00 */
[----:B------:R-:W-:Y:S02]  /*0de0*/  MOV R22, R49 ;  /* 0x0000003100167202 */ /* 0x000fe40000000f00 */
[----:B------:R-:W-:Y:S02]  /*0df0*/  MOV R18, R48 ;  /* 0x0000003000127202 */ /* 0x000fe40000000f00 */
[----:B------:R-:W-:Y:S02]  /*0e00*/  CS2R R48, SRZ ;  /* 0x0000000000307805 */ /* 0x000fe4000001ff00 */
[----:B------:R-:W-:-:S02]  /*0e10*/  MOV R32, R47 ;  /* 0x0000002f00207202 */ /* 0x000fc40000000f00 */
[----:B------:R-:W-:Y:S02]  /*0e20*/  MOV R28, R46 ;  /* 0x0000002e001c7202 */ /* 0x000fe40000000f00 */
[----:B---3--:R-:W-:Y:S02]  /*0e30*/  CS2R R46, SRZ ;  /* 0x00000000002e7805 */ /* 0x008fe4000001ff00 */
[----:B------:R-:W-:Y:S02]  /*0e40*/  MOV R24, R45 ;  /* 0x0000002d00187202 */ /* 0x000fe40000000f00 */
[----:B------:R-:W-:Y:S02]  /*0e50*/  MOV R20, R44 ;  /* 0x0000002c00147202 */ /* 0x000fe40000000f00 */
[----:B------:R-:W-:Y:S02]  /*0e60*/  CS2R R44, SRZ ;  /* 0x00000000002c7805 */ /* 0x000fe4000001ff00 */
[----:B------:R-:W-:-:S02]  /*0e70*/  MOV R14, R43 ;  /* 0x0000002b000e7202 */ /* 0x000fc40000000f00 */
[----:B------:R-:W-:Y:S02]  /*0e80*/  MOV R10, R42 ;  /* 0x0000002a000a7202 */ /* 0x000fe40000000f00 */
[----:B--2---:R-:W-:Y:S02]  /*0e90*/  CS2R R42, SRZ ;  /* 0x00000000002a7805 */ /* 0x004fe4000001ff00 */
[----:B------:R-:W-:Y:S02]  /*0ea0*/  MOV R6, R41 ;  /* 0x0000002900067202 */ /* 0x000fe40000000f00 */
[----:B------:R-:W-:Y:S02]  /*0eb0*/  MOV R2, R40 ;  /* 0x0000002800027202 */ /* 0x000fe40000000f00 */
[----:B------:R-:W-:Y:S02]  /*0ec0*/  CS2R R40, SRZ ;  /* 0x0000000000287805 */ /* 0x000fe4000001ff00 */
[----:B------:R-:W-:-:S02]  /*0ed0*/  MOV R16, R39 ;  /* 0x0000002700107202 */ /* 0x000fc40000000f00 */
[----:B------:R-:W-:Y:S02]  /*0ee0*/  MOV R12, R38 ;  /* 0x00000026000c7202 */ /* 0x000fe40000000f00 */
[----:B----4-:R-:W-:Y:S02]  /*0ef0*/  CS2R R38, SRZ ;  /* 0x0000000000267805 */ /* 0x010fe4000001ff00 */
[----:B------:R-:W-:Y:S02]  /*0f00*/  MOV R8, R37 ;  /* 0x0000002500087202 */ /* 0x000fe40000000f00 */
[----:B------:R-:W-:Y:S02]  /*0f10*/  MOV R4, R36 ;  /* 0x0000002400047202 */ /* 0x000fe40000000f00 */
[----:B------:R-:W-:Y:S01]  /*0f20*/  CS2R R36, SRZ ;  /* 0x0000000000247805 */ /* 0x000fe2000001ff00 */
[----:B------:R-:W-:Y:S06]  /*0f30*/  @P0 BRA `(.L_x_1) ;  /* 0x000000b4002c0947 */ /* 0x000fec0003800000 */
[----:B------:R-:W-:Y:S01]  /*0f40*/  PRMT R57, R130, 0x7632, R57 ;  /* 0x0000763282397816 */ /* 0x000fe20000000039 */
[----:B------:R-:W0:Y:S01]  /*0f50*/  LDCU.U8 UR4, c[0x0][0x410] ;  /* 0x00008200ff0477ac */ /* 0x000e220008000000 */
[----:B------:R-:W-:Y:S02]  /*0f60*/  PRMT R56, R129, 0x7632, R56 ;  /* 0x0000763281387816 */ /* 0x000fe40000000038 */
[----:B------:R-:W-:Y:S02]  /*0f70*/  CS2R R248, SRZ ;  /* 0x0000000000f87805 */ /* 0x000fe4000001ff00 */
[----:B------:R-:W-:Y:S01]  /*0f80*/  PRMT R55, R128, 0x7632, R55 ;  /* 0x0000763280377816 */ /* 0x000fe20000000037 */
[----:B------:R-:W-:Y:S01]  /*0f90*/  STL.S16 [R1+0x1d0], R57 ;  /* 0x0001d03901007387 */ /* 0x000fe20000100600 */
[----:B------:R-:W-:Y:S02]  /*0fa0*/  PRMT R54, R127, 0x7632, R54 ;  /* 0x000076327f367816 */ /* 0x000fe40000000036 */
[----:B------:R-:W-:-:S02]  /*0fb0*/  CS2R R250, SRZ ;  /* 0x0000000000fa7805 */ /* 0x000fc4000001ff00 */
[----:B------:R-:W-:Y:S01]  /*0fc0*/  PRMT R53, R126, 0x7632, R53 ;  /* 0x000076327e357816 */ /* 0x000fe20000000035 */
[----:B------:R-:W-:Y:S01]  /*0fd0*/  STL.S16 [R1+0x1cc], R56 ;  /* 0x0001cc3801007387 */ /* 0x000fe20000100600 */
        /* <DEDUP_REMOVED lines=8> */
[----:B------:R-:W-:Y:S01]  /*1060*/  PRMT R48, R121, 0x7632, R48 ;  /* 0x0000763279307816 */ /* 0x000fe20000000030 */
[----:B0-----:R-:W-:Y:S01]  /*1070*/  UISETP.NE.AND UP0, UPT, UR4, URZ, UPT ;  /* 0x000000ff0400728c */ /* 0x001fe2000bf05270 */
[----:B------:R-:W-:Y:S01]  /*1080*/  PRMT R47, R120, 0x7632, R47 ;  /* 0x00007632782f7816 */ /* 0x000fe2000000002f */
[----:B------:R-:W-:Y:S01]  /*1090*/  STL.S16 [R1+0x1c0], R53 ;  /* 0x0001c03501007387 */ /* 0x000fe20000100600 */
[----:B------:R-:W-:Y:S02]  /*10a0*/  PRMT R46, R119, 0x7632, R46 ;  /* 0x00007632772e7816 */ /* 0x000fe4000000002e */
[----:B------:R-:W-:Y:S02]  /*10b0*/  CS2R R240, SRZ ;  /* 0x0000000000f07805 */ /* 0x000fe4000001ff00 */
[----:B------:R-:W-:Y:S01]  /*10c0*/  PRMT R45, R118, 0x7632, R45 ;  /* 0x00007632762d7816 */ /* 0x000fe2000000002d */
[----:B------:R-:W-:Y:S01]  /*10d0*/  STL.S16 [R1+0x1bc], R52 ;  /* 0x0001bc3401007387 */ /* 0x000fe20000100600 */
[----:B------:R-:W-:-:S02]  /*10e0*/  PRMT R44, R117, 0x7632, R44 ;  /* 0x00007632752c7816 */ /* 0x000fc4000000002c */
[----:B------:R-:W-:Y:S02]  /*10f0*/  CS2R R242, SRZ ;  /* 0x0000000000f27805 */ /* 0x000fe4000001ff00 */
        /* <DEDUP_REMOVED lines=52> */
[----:B------:R-:W-:Y:S01]  /*1440*/  CS2R R210, SRZ ;  /* 0x0000000000d27805 */ /* 0x000fe2000001ff00 */
[----:B------:R0:W-:Y:S01]  /*1450*/  STL.S16 [R1+0x184], R38 ;  /* 0x0001842601007387 */ /* 0x0001e20000100600 */
[----:B------:R-:W-:-:S02]  /*1460*/  CS2R R204, SRZ ;  /* 0x0000000000cc7805 */ /* 0x000fc4000001ff00 */
[----:B------:R-:W-:Y:S02]  /*1470*/  CS2R R206, SRZ ;  /* 0x0000000000ce7805 */ /* 0x000fe4000001ff00 */
[----:B------:R-:W-:Y:S01]  /*1480*/  CS2R R200, SRZ ;  /* 0x0000000000c87805 */ /* 0x000fe2000001ff00 */
[----:B------:R-:W-:Y:S01]  /*1490*/  STL.S16 [R1+0x180], R37 ;  /* 0x0001802501007387 */ /* 0x000fe20000100600 */
[----:B------:R-:W-:Y:S02]  /*14a0*/  CS2R R202, SRZ ;  /* 0x0000000000ca7805 */ /* 0x000fe4000001ff00 */
[----:B------:R-:W-:Y:S02]  /*14b0*/  CS2R R196, SRZ ;  /* 0x0000000000c47805 */ /* 0x000fe4000001ff00 */
[----:B------:R-:W-:Y:S01]  /*14c0*/  CS2R R198, SRZ ;  /* 0x0000000000c67805 */ /* 0x000fe2000001ff00 */
[----:B------:R1:W-:Y:S01]  /*14d0*/  STL.S16 [R1+0x17c], R36 ;  /* 0x00017c2401007387 */ /* 0x0003e20000100600 */
[----:B------:R-:W-:-:S02]  /*14e0*/  CS2R R80, SRZ ;  /* 0x0000000000507805 */ /* 0x000fc4000001ff00 */
[----:B0-----:R-:W-:Y:S02]  /*14f0*/  CS2R R38, SRZ ;  /* 0x0000000000267805 */ /* 0x001fe4000001ff00 */
[----:B------:R-:W-:Y:S01]  /*1500*/  CS2R R82, SRZ ;  /* 0x0000000000527805 */ /* 0x000fe2000001ff00 */
[----:B------:R0:W-:Y:S01]  /*1510*/  STL.S16 [R1+0x178], R35 ;  /* 0x0001782301007387 */ /* 0x0001e20000100600 */
[----:B------:R-:W-:Y:S02]  /*1520*/  CS2R R48, SRZ ;  /* 0x0000000000307805 */ /* 0x000fe4000001ff00 */
[----:B------:R-:W-:Y:S02]  /*1530*/  CS2R R50, SRZ ;  /* 0x0000000000327805 */ /* 0x000fe4000001ff00 */
[----:B------:R-:W-:Y:S01]  /*1540*/  CS2R R52, SRZ ;  /* 0x0000000000347805 */ /* 0x000fe2000001ff00 */
[----:B------:R0:W-:Y:S01]  /*1550*/  STL.S16 [R1+0x174], R33 ;  /* 0x0001742101007387 */ /* 0x0001e20000100600 */
[----:B------:R-:W-:-:S02]  /*1560*/  CS2R R54, SRZ ;  /* 0x0000000000367805 */ /* 0x000fc4000001ff00 */
[----:B-1----:R-:W-:Y:S02]  /*1570*/  CS2R R36, SRZ ;  /* 0x0000000000247805 */ /* 0x002fe4000001ff00 */
[----:B------:R-:W-:Y:S01]  /*1580*/  CS2R R56, SRZ ;  /* 0x0000000000387805 */ /* 0x000fe2000001ff00 */
[----:B------:R0:W-:Y:S01]  /*1590*/  STL.S16 [R1+0x170], R31 ;  /* 0x0001701f01007387 */ /* 0x0001e20000100600 */
[----:B------:R-:W-:Y:S02]  /*15a0*/  CS2R R58, SRZ ;  /* 0x00000000003a7805 */ /* 0x000fe4000001ff00 */
[----:B------:R-:W-:Y:S02]  /*15b0*/  CS2R R60, SRZ ;  /* 0x00000000003c7805 */ /* 0x000fe4000001ff00 */
[----:B------:R-:W-:Y:S01]  /*15c0*/  CS2R R62, SRZ ;  /* 0x00000000003e7805 */ /* 0x000fe2000001ff00 */
[----:B------:R0:W-:Y:S01]  /*15d0*/  STL.S16 [R1+0x16c], R29 ;  /* 0x00016c1d01007387 */ /* 0x0001e20000100600 */
[----:B------:R-:W-:-:S02]  /*15e0*/  CS2R R64, SRZ ;  /* 0x0000000000407805 */ /* 0x000fc4000001ff00 */
[----:B------:R-:W-:Y:S02]  /*15f0*/  CS2R R66, SRZ ;  /* 0x0000000000427805 */ /* 0x000fe4000001ff00 */
        /* <DEDUP_REMOVED lines=23> */
[----:B------:R-:W-:Y:S02]  /*1770*/  PLOP3.LUT P2, PT, PT, PT, UP0, 0x80, 0x8 ;  /* 0x000000000008781c */ /* 0x000fe40003f4f008 */
[----:B------:R-:W-:Y:S01]  /*1780*/  CS2R R98, SRZ ;  /* 0x0000000000627805 */ /* 0x000fe2000001ff00 */
[----:B------:R0:W-:Y:S01]  /*1790*/  STL.S16 [R1+0x150], R15 ;  /* 0x0001500f01007387 */ /* 0x0001e20000100600 */
[----:B------:R-:W-:Y:S02]  /*17a0*/  CS2R R100, SRZ ;  /* 0x0000000000647805 */ /* 0x000fe4000001ff00 */
[----:B------:R-:W-:Y:S02]  /*17b0*/  CS2R R102, SRZ ;  /* 0x0000000000667805 */ /* 0x000fe4000001ff00 */
[----:B------:R-:W-:Y:S01]  /*17c0*/  CS2R R104, SRZ ;  /* 0x0000000000687805 */ /* 0x000fe2000001ff00 */
[----:B------:R0:W-:Y:S01]  /*17d0*/  STL.S16 [R1+0x14c], R13 ;  /* 0x00014c0d01007387 */ /* 0x0001e20000100600 */
[----:B------:R-:W-:-:S03]  /*17e0*/  CS2R R106, SRZ ;  /* 0x00000000006a7805 */ /* 0x000fc6000001ff00 */
[----:B------:R0:W-:Y:S04]  /*17f0*/  STL.S16 [R1+0x148], R11 ;  /* 0x0001480b01007387 */ /* 0x0001e80000100600 */
[----:B------:R0:W-:Y:S04]  /*1800*/  STL.S16 [R1+0x144], R9 ;  /* 0x0001440901007387 */ /* 0x0001e80000100600 */
[----:B------:R0:W-:Y:S04]  /*1810*/  STL.S16 [R1+0x140], R7 ;  /* 0x0001400701007387 */ /* 0x0001e80000100600 */
[----:B------:R0:W-:Y:S04]  /*1820*/  STL.S16 [R1+0x13c], R5 ;  /* 0x00013c0501007387 */ /* 0x0001e80000100600 */
[----:B------:R0:W-:Y:S04]  /*1830*/  STL.S16 [R1+0x138], R3 ;  /* 0x0001380301007387 */ /* 0x0001e80000100600 */
[----:B------:R0:W-:Y:S04]  /*1840*/  STL [R1+0x80], RZ ;  /* 0x000080ff01007387 */ /* 0x0001e80000100800 */
[----:B------:R0:W-:Y:S04]  /*1850*/  STL.S16 [R1+0x134], R0 ;  /* 0x0001340001007387 */ /* 0x0001e80000100600 */
        /* <DEDUP_REMOVED lines=34> */
[----:B------:R0:W-:Y:S02]  /*1a80*/  STL [R1+0xc], RZ ;  /* 0x00000cff01007387 */ /* 0x0001e40000100800 */
.L_x_63:
[----:B------:R-:W1:Y:S02]  /*1a90*/  LDC.64 R136, c[0x0][0x3c0] ;  /* 0x0000f000ff887b82 */ /* 0x000e640000000a00 */
[----:B-1----:R-:W-:-:S05]  /*1aa0*/  IMAD.WIDE R136, R215, 0x4, R136 ;  /* 0x00000004d7887825 */ /* 0x002fca00078e0288 */
[----:B------:R1:W2:Y:S01]  /*1ab0*/  LDG.E R138, desc[UR10][R136.64] ;  /* 0x0000000a888a7981 */ /* 0x0002a2000c1e1900 */
[----:B------:R-:W3:Y:S01]  /*1ac0*/  S2R R139, SR_TID.X ;  /* 0x00000000008b7919 */ /* 0x000ee20000002100 */
[----:B-1----:R-:W1:Y:S01]  /*1ad0*/  LDC.64 R136, c[0x0][0x3c8] ;  /* 0x0000f200ff887b82 */ /* 0x002e620000000a00 */
[----:B0-----:R-:W-:-:S05]  /*1ae0*/  MOV R5, UR24 ;  /* 0x0000001800057c02 */ /* 0x001fca0008000f00 */
[----:B------:R0:W-:Y:S02]  /*1af0*/  STL [R1+0x130], R5 ;  /* 0x0001300501007387 */ /* 0x0001e40000100800 */
[C---:B0-----:R-:W-:Y:S02]  /*1b00*/  IMAD R5, R215.reuse, R5, RZ ;  /* 0x00000005d7057224 */ /* 0x041fe400078e02ff */
[----:B-1----:R-:W-:-:S05]  /*1b10*/  IMAD.WIDE R136, R215, 0x4, R136 ;  /* 0x00000004d7887825 */ /* 0x002fca00078e0288 */
[----:B-----5:R0:W5:Y:S01]  /*1b20*/  LDG.E R6, desc[UR10][R136.64] ;  /* 0x0000000a88067981 */ /* 0x020162000c1e1900 */
[----:B---3--:R-:W-:Y:S01]  /*1b30*/  LOP3.LUT R139, R139, 0x1f, RZ, 0xc0, !PT ;  /* 0x0000001f8b8b7812 */ /* 0x008fe200078ec0ff */
[----:B------:R-:W-:Y:S01]  /*1b40*/  BSSY.RECONVERGENT B1, `(.L_x_2) ;  /* 0x00000bf000017945 */ /* 0x000fe20003800200 */
[C---:B------:R-:W-:Y:S02]  /*1b50*/  ISETP.GE.U32.AND P6, PT, R252.reuse, 0x40, PT ;  /* 0x00000040fc00780c */ /* 0x040fe40003fc6070 */
[----:B------:R-:W-:Y:S02]  /*1b60*/  CS2R R212, SRZ ;  /* 0x0000000000d47805 */ /* 0x000fe4000001ff00 */
[C---:B------:R-:W-:Y:S02]  /*1b70*/  ISETP.GE.U32.AND P5, PT, R252.reuse, 0x60, PT ;  /* 0x00000060fc00780c */ /* 0x040fe40003fa6070 */
[C---:B------:R-:W-:Y:S02]  /*1b80*/  ISETP.GE.U32.AND P4, PT, R252.reuse, 0x80, PT ;  /* 0x00000080fc00780c */ /* 0x040fe40003f86070 */
[----:B------:R-:W-:-:S02]  /*1b90*/  ISETP.GE.U32.AND P1, PT, R252, 0xa0, PT ;  /* 0x000000a0fc00780c */ /* 0x000fc40003f26070 */
[----:B0-----:R-:W-:-:S04]  /*1ba0*/  SHF.R.S32.HI R136, RZ, 0x1f, R5 ;  /* 0x0000001fff887819 */ /* 0x001fc80000011405 */
[----:B------:R-:W-:-:S04]  /*1bb0*/  LEA.HI R5, R136, R5, RZ, 0x3 ;  /* 0x0000000588057211 */ /* 0x000fc800078f18ff */
[----:B------:R-:W-:-:S04]  /*1bc0*/  LEA.HI.SX32 R5, R5, R139, 0x1d ;  /* 0x0000008b05057211 */ /* 0x000fc800078feaff */
[----:B------:R-:W-:Y:S02]  /*1bd0*/  MOV R214, R5 ;  /* 0x0000000500d67202 */ /* 0x000fe40000000f00 */
[----:B--2---:R-:W-:Y:S01]  /*1be0*/  FSEL R195, R138, RZ, !P2 ;  /* 0x000000ff8ac37208 */ /* 0x004fe20005000000 */
[----:B------:R-:W-:Y:S06]  /*1bf0*/  @!P3 BRA `(.L_x_3) ;  /* 0x0000000800ccb947 */ /* 0x000fec0003800000 */
[----:B------:R-:W0:Y:S01]  /*1c00*/  LDC.64 R140, c[0x0][0x3a8] ;  /* 0x0000ea00ff8c7b82 */ /* 0x000e220000000a00 */
[----:B------:R-:W2:Y:S04]  /*1c10*/  LDL R23, [R1+0x110] ;  /* 0x0001100001177983 */ /* 0x000ea80000100800 */
[----:B------:R-:W3:Y:S03]  /*1c20*/  LDL R30, [R1+0x120] ;  /* 0x00012000011e7983 */ /* 0x000ee60000100800 */
[----:B------:R-:W1:Y:S01]  /*1c30*/  LDC.64 R2, c[0x0][0x430] ;  /* 0x00010c00ff027b82 */ /* 0x000e620000000a00 */
[----:B------:R-:W4:Y:S04]  /*1c40*/  LDL.LU R29, [R1+0x80] ;  /* 0x00008000011d7983 */ /* 0x000f280000300800 */
[----:B------:R-:W4:Y:S03]  /*1c50*/  LDL R162, [R1+0x114] ;  /* 0x0001140001a27983 */ /* 0x000f260000100800 */
[----:B------:R-:W1:Y:S01]  /*1c60*/  LDC.64 R144, c[0x0][0x428] ;  /* 0x00010a00ff907b82 */ /* 0x000e620000000a00 */
[----:B------:R-:W4:Y:S04]  /*1c70*/  LDL R161, [R1+0x124] ;  /* 0x0001240001a17983 */ /* 0x000f280000100800 */
[----:B------:R-:W4:Y:S01]  /*1c80*/  LDL.LU R169, [R1+0x88] ;  /* 0x0000880001a97983 */ /* 0x000f220000300800 */
[----:B0-----:R-:W-:-:S03]  /*1c90*/  IMAD.WIDE.U32 R140, R5, 0x10, R140 ;  /* 0x00000010058c7825 */ /* 0x001fc600078e008c */
[----:B------:R-:W4:Y:S04]  /*1ca0*/  LDL R186, [R1+0x1b4] ;  /* 0x0001b40001ba7983 */ /* 0x000f280000100800 */
[----:B------:R-:W4:Y:S01]  /*1cb0*/  LDL R168, [R1+0x1b8] ;  /* 0x0001b80001a87983 */ /* 0x000f220000100800 */
[----:B-1----:R-:W-:-:S03]  /*1cc0*/  IMAD.WIDE.U32 R2, R5, 0x10, R2 ;  /* 0x0000001005027825 */ /* 0x002fc600078e0002 */
[----:B------:R-:W4:Y:S04]  /*1cd0*/  LDG.E.128 R140, desc[UR10][R140.64] ;  /* 0x0000000a8c8c7981 */ /* 0x000f28000c1e1d00 */
[----:B------:R2:W4:Y:S01]  /*1ce0*/  LDG.E.128 R136, desc[UR10][R2.64] ;  /* 0x0000000a02887981 */ /* 0x000522000c1e1d00 */
[----:B------:R-:W-:-:S03]  /*1cf0*/  IMAD.WIDE.U32 R144, R5, 0x10, R144 ;  /* 0x0000001005907825 */ /* 0x000fc600078e0090 */
[----:B------:R-:W4:Y:S04]  /*1d00*/  LDL R185, [R1+0x118] ;  /* 0x0001180001b97983 */ /* 0x000f280000100800 */
[----:B------:R-:W4:Y:S04]  /*1d10*/  LDL R182, [R1+0x128] ;  /* 0x0001280001b67983 */ /* 0x000f280000100800 */
[----:B------:R-:W4:Y:S04]  /*1d20*/  LDG.E.128 R144, desc[UR10][R144.64] ;  /* 0x0000000a90907981 */ /* 0x000f28000c1e1d00 */
[----:B------:R-:W4:Y:S01]  /*1d30*/  LDL.LU R167, [R1+0x70] ;  /* 0x0000700001a77983 */ /* 0x000f220000300800 */
[----:B--2---:R-:W-:-:S02]  /*1d40*/  SHF.L.U32 R3, R23, 0x10, RZ ;  /* 0x0000001017037819 */ /* 0x004fc400000006ff */
[----:B---3--:R-:W-:Y:S02]  /*1d50*/  SHF.L.U32 R23, R30, 0x10, RZ ;  /* 0x000000101e177819 */ /* 0x008fe400000006ff */
[----:B----4-:R-:W-:Y:S02]  /*1d60*/  SHF.L.U32 R0, R140, 0x10, RZ ;  /* 0x000000108c007819 */ /* 0x010fe400000006ff */
[----:B------:R-:W-:-:S03]  /*1d70*/  SHF.L.U32 R2, R136, 0x10, RZ ;  /* 0x0000001088027819 */ /* 0x000fc600000006ff */
[----:B------:R-:W-:Y:S02]  /*1d80*/  FADD.FTZ R0, -R195, R0 ;  /* 0x00000000c3007221 */ /* 0x000fe40000010100 */
[----:B------:R-:W-:Y:S02]  /*1d90*/  FMUL.FTZ R4, R3, R2 ;  /* 0x0000000203047220 */ /* 0x000fe40000410000 */
[----:B-----5:R-:W-:Y:S01]  /*1da0*/  FMUL.FTZ R0, R6, R0 ;  /* 0x0000000006007220 */ /* 0x020fe20000410000 */
[----:B------:R-:W-:-:S05]  /*1db0*/  SHF.L.U32 R3, R144, 0x10, RZ ;  /* 0x0000001090037819 */ /* 0x000fca00000006ff */
[-C--:B------:R-:W-:Y:S01]  /*1dc0*/  FFMA.FTZ R4, R23, R3.reuse, R4 ;  /* 0x0000000317047223 */ /* 0x080fe20000010004 */
[----:B------:R-:W-:Y:S01]  /*1dd0*/  FADD.FTZ R244, R244, R3 ;  /* 0x00000003f4f47221 */ /* 0x000fe20000010000 */
[----:B------:R-:W-:Y:S01]  /*1de0*/  FFMA.FTZ R29, R0, R3, R29 ;  /* 0x00000003001d7223 */ /* 0x000fe2000001001d */
[----:B------:R-:W-:Y:S02]  /*1df0*/  SHF.L.U32 R3, R141, 0x10, RZ ;  /* 0x000000108d037819 */ /* 0x000fe400000006ff */
[----:B------:R-:W-:-:S03]  /*1e00*/  SHF.L.U32 R24, R145, 0x10, RZ ;  /* 0x0000001091187819 */ /* 0x000fc600000006ff */
[----:B------:R-:W-:-:S04]  /*1e10*/  FADD.FTZ R3, -R195, R3 ;  /* 0x00000003c3037221 */ /* 0x000fc80000010100 */
[----:B------:R-:W-:-:S04]  /*1e20*/  FMUL.FTZ R3, R6, R3 ;  /* 0x0000000306037220 */ /* 0x000fc80000410000 */
[----:B------:R-:W-:Y:S01]  /*1e30*/  FFMA.FTZ R169, R3, R24, R169 ;  /* 0x0000001803a97223 */ /* 0x000fe200000100a9 */
[----:B------:R0:W-:Y:S01]  /*1e40*/  STL [R1+0x80], R29 ;  /* 0x0000801d01007387 */ /* 0x0001e20000100800 */
[----:B------:R-:W-:-:S03]  /*1e50*/  SHF.L.U32 R30, R186, 0x10, RZ ;  /* 0x00000010ba1e7819 */ /* 0x000fc600000006ff */
[----:B------:R1:W-:Y:S04]  /*1e60*/  STL [R1+0x88], R169 ;  /* 0x000088a901007387 */ /* 0x0003e80000100800 */
[----:B------:R-:W2:Y:S01]  /*1e70*/  LDL.LU R186, [R1+0x84] ;  /* 0x0000840001ba7983 */ /* 0x000ea20000300800 */
[----:B------:R-:W-:Y:S01]  /*1e80*/  FADD.FTZ R72, R72, R2 ;  /* 0x0000000248487221 */ /* 0x000fe20000010000 */
[----:B------:R-:W-:Y:S01]  /*1e90*/  FFMA.FTZ R200, R0, R2, R200 ;  /* 0x0000000200c87223 */ /* 0x000fe200000100c8 */
[----:B------:R-:W-:Y:S02]  /*1ea0*/  SHF.L.U32 R2, R162, 0x10, RZ ;  /* 0x00000010a2027819 */ /* 0x000fe400000006ff */
[----:B------:R-:W-:Y:S01]  /*1eb0*/  SHF.L.U32 R23, R137, 0x10, RZ ;  /* 0x0000001089177819 */ /* 0x000fe200000006ff */
[----:B------:R-:W-:Y:S01]  /*1ec0*/  FADD.FTZ R246, R246, R24 ;  /* 0x00000018f6f67221 */ /* 0x000fe20000010000 */
[----:B0-----:R-:W-:Y:S01]  /*1ed0*/  SHF.L.U32 R29, R161, 0x10, RZ ;  /* 0x00000010a11d7819 */ /* 0x001fe200000006ff */
[----:B------:R-:W3:Y:S02]  /*1ee0*/  LDL R162, [R1+0x1bc] ;  /* 0x0001bc0001a27983 */ /* 0x000ee40000100800 */
[-C--:B------:R-:W-:Y:S01]  /*1ef0*/  FMUL.FTZ R2, R2, R23.reuse ;  /* 0x0000001702027220 */ /* 0x080fe20000410000 */
[--C-:B------:R-:W-:Y:S01]  /*1f00*/  FADD.FTZ R74, R74, R23.reuse ;  /* 0x000000174a4a7221 */ /* 0x100fe20000010000 */
[----:B------:R-:W-:Y:S01]  /*1f10*/  FFMA.FTZ R202, R3, R23, R202 ;  /* 0x0000001703ca7223 */ /* 0x000fe200000100ca */
[----:B------:R-:W-:Y:S01]  /*1f20*/  PRMT R23, R136, 0x7632, R23 ;  /* 0x0000763288177816 */ /* 0x000fe20000000017 */
[----:B------:R-:W-:Y:S01]  /*1f30*/  FFMA.FTZ R2, R29, R24, R2 ;  /* 0x000000181d027223 */ /* 0x000fe20000010002 */
[----:B------:R-:W-:-:S02]  /*1f40*/  PRMT R24, R144, 0x7632, R24 ;  /* 0x0000763290187816 */ /* 0x000fc40000000018 */
[----:B------:R-:W-:Y:S02]  /*1f50*/  SHF.L.U32 R136, R23, 0x10, RZ ;  /* 0x0000001017887819 */ /* 0x000fe400000006ff */
[----:B------:R-:W-:Y:S02]  /*1f60*/  SHF.L.U32 R23, R168, 0x10, RZ ;  /* 0x00000010a8177819 */ /* 0x000fe400000006ff */
[----:B------:R-:W-:Y:S02]  /*1f70*/  SHF.L.U32 R144, R24, 0x10, RZ ;  /* 0x0000001018907819 */ /* 0x000fe400000006ff */
[----:B------:R-:W-:Y:S01]  /*1f80*/  SHF.L.U32 R29, R138, 0x10, RZ ;  /* 0x000000108a1d7819 */ /* 0x000fe200000006ff */
[----:B------:R-:W-:Y:S01]  /*1f90*/  FMUL.FTZ R24, R23, R136 ;  /* 0x0000008817187220 */ /* 0x000fe20000410000 */
[----:B------:R-:W-:Y:S02]  /*1fa0*/  SHF.L.U32 R23, R185, 0x10, RZ ;  /* 0x00000010b9177819 */ /* 0x000fe400000006ff */
[----:B------:R-:W4:Y:S01]  /*1fb0*/  LDL R185, [R1+0x1c0] ;  /* 0x0001c00001b97983 */ /* 0x000f220000100800 */
[----:B------:R-:W-:Y:S01]  /*1fc0*/  FFMA.FTZ R24, R30, R144, R24 ;  /* 0x000000901e187223 */ /* 0x000fe20000010018 */
[----:B------:R-:W-:Y:S01]  /*1fd0*/  SHF.L.U32 R161, R146, 0x10, RZ ;  /* 0x0000001092a17819 */ /* 0x000fe200000006ff */
[----:B------:R-:W-:Y:S01]  /*1fe0*/  FMUL.FTZ R30, R23, R29 ;  /* 0x0000001d171e7220 */ /* 0x000fe20000410000 */
[----:B------:R-:W-:-:S02]  /*1ff0*/  SHF.L.U32 R23, R182, 0x10, RZ ;  /* 0x00000010b6177819 */ /* 0x000fc400000006ff */
[----:B------:R-:W4:Y:S03]  /*2000*/  LDL.LU R182, [R1+0x8c] ;  /* 0x00008c0001b67983 */ /* 0x000f260000300800 */
[----:B------:R-:W-:Y:S01]  /*2010*/  FFMA.FTZ R23, R23, R161, R30 ;  /* 0x000000a117177223 */ /* 0x000fe2000001001e */
[----:B------:R-:W-:Y:S01]  /*2020*/  SHF.L.U32 R30, R142, 0x10, RZ ;  /* 0x000000108e1e7819 */ /* 0x000fe200000006ff */
[----:B-1----:R-:W4:Y:S01]  /*2030*/  LDL R169, [R1+0x1c8] ;  /* 0x0001c80001a97983 */ /* 0x002f220000100800 */
[----:B------:R-:W-:-:S03]  /*2040*/  PRMT R137, R140, 0x7632, R137 ;  /* 0x000076328c897816 */ /* 0x000fc60000000089 */
[----:B------:R-:W-:Y:S01]  /*2050*/  FADD.FTZ R30, -R195, R30 ;  /* 0x0000001ec31e7221 */ /* 0x000fe20000010100 */
[----:B------:R-:W-:Y:S01]  /*2060*/  SHF.L.U32 R140, R137, 0x10, RZ ;  /* 0x00000010898c7819 */ /* 0x000fe200000006ff */
[----:B------:R-:W-:Y:S01]  /*2070*/  FADD.FTZ R76, R76, R29 ;  /* 0x0000001d4c4c7221 */ /* 0x000fe20000010000 */
[----:B------:R-:W4:Y:S01]  /*2080*/  LDL R168, [R1+0x1c4] ;  /* 0x0001c40001a87983 */ /* 0x000f220000100800 */
[----:B------:R-:W-:Y:S02]  /*2090*/  FMUL.FTZ R30, R6, R30 ;  /* 0x0000001e061e7220 */ /* 0x000fe40000410000 */
[----:B------:R-:W-:Y:S02]  /*20a0*/  FADD.FTZ R140, -R195, R140 ;  /* 0x0000008cc38c7221 */ /* 0x000fe40000010100 */
[C---:B------:R-:W-:Y:S01]  /*20b0*/  FFMA.FTZ R167, R30.reuse, R161, R167 ;  /* 0x000000a11ea77223 */ /* 0x040fe200000100a7 */
[----:B------:R-:W-:Y:S01]  /*20c0*/  FFMA.FTZ R196, R30, R29, R196 ;  /* 0x0000001d1ec47223 */ /* 0x000fe200000100c4 */
[----:B------:R-:W-:-:S03]  /*20d0*/  FMUL.FTZ R29, R6, R140 ;  /* 0x0000008c061d7220 */ /* 0x000fc60000410000 */
[----:B------:R0:W-:Y:S01]  /*20e0*/  STL [R1+0x70], R167 ;  /* 0x000070a701007387 */ /* 0x0001e20000100800 */
[--C-:B------:R-:W-:Y:S01]  /*20f0*/  FADD.FTZ R73, R73, R136.reuse ;  /* 0x0000008849497221 */ /* 0x100fe20000010000 */
[----:B------:R-:W-:Y:S01]  /*2100*/  FFMA.FTZ R201, R29, R136, R201 ;  /* 0x000000881dc97223 */ /* 0x000fe200000100c9 */
[----:B------:R-:W-:Y:S02]  /*2110*/  PRMT R136, R137, 0x7632, R136 ;  /* 0x0000763289887816 */ /* 0x000fe40000000088 */
[----:B------:R-:W-:Y:S01]  /*2120*/  PRMT R137, R145, 0x7632, R137 ;  /* 0x0000763291897816 */ /* 0x000fe20000000089 */
[----:B0-----:R-:W4:Y:S01]  /*2130*/  LDL R167, [R1+0x11c] ;  /* 0x00011c0001a77983 */ /* 0x001f220000100800 */
[----:B--2---:R-:W-:-:S05]  /*2140*/  FFMA.FTZ R186, R29, R144, R186 ;  /* 0x000000901dba7223 */ /* 0x004fca00000100ba */
[----:B------:R-:W-:Y:S04]  /*2150*/  STL [R1+0x84], R186 ;  /* 0x000084ba01007387 */ /* 0x000fe80000100800 */
[----:B------:R-:W2:Y:S01]  /*2160*/  LDL R145, [R1+0x12c] ;  /* 0x00012c0001917983 */ /* 0x000ea20000100800 */
[----:B------:R-:W-:-:S04]  /*2170*/  PRMT R138, R141, 0x7632, R138 ;  /* 0x000076328d8a7816 */ /* 0x000fc8000000008a */
[----:B------:R-:W-:Y:S01]  /*2180*/  SHF.L.U32 R141, R138, 0x10, RZ ;  /* 0x000000108a8d7819 */ /* 0x000fe200000006ff */
[----:B------:R-:W-:Y:S01]  /*2190*/  FADD.FTZ R245, R245, R144 ;  /* 0x00000090f5f57221 */ /* 0x000fe20000010000 */
[----:B------:R-:W-:-:S03]  /*21a0*/  SHF.L.U32 R137, R137, 0x10, RZ ;  /* 0x0000001089897819 */ /* 0x000fc600000006ff */
[----:B------:R-:W-:Y:S01]  /*21b0*/  FADD.FTZ R144, -R195, R141 ;  /* 0x0000008dc3907221 */ /* 0x000fe20000010100 */
[----:B---3--:R-:W-:-:S03]  /*21c0*/  SHF.L.U32 R141, R162, 0x10, RZ ;  /* 0x00000010a28d7819 */ /* 0x008fc600000006ff */
[----:B------:R-:W-:Y:S01]  /*21d0*/  FMUL.FTZ R162, R6, R144 ;  /* 0x0000009006a27220 */ /* 0x000fe20000410000 */
[----:B------:R-:W-:-:S03]  /*21e0*/  SHF.L.U32 R136, R136, 0x10, RZ ;  /* 0x0000001088887819 */ /* 0x000fc600000006ff */
[----:B----4-:R-:W-:Y:S01]  /*21f0*/  FFMA.FTZ R182, R162, R137, R182 ;  /* 0x00000089a2b67223 */ /* 0x010fe200000100b6 */
[----:B------:R-:W-:-:S04]  /*2200*/  SHF.L.U32 R140, R185, 0x10, RZ ;  /* 0x00000010b98c7819 */ /* 0x000fc800000006ff */
[----:B------:R0:W-:Y:S01]  /*2210*/  STL [R1+0x8c], R182 ;  /* 0x00008cb601007387 */ /* 0x0001e20000100800 */
[-C--:B------:R-:W-:Y:S01]  /*2220*/  FMUL.FTZ R140, R140, R136.reuse ;  /* 0x000000888c8c7220 */ /* 0x080fe20000410000 */
[----:B------:R-:W-:Y:S02]  /*2230*/  PRMT R138, R138, 0x7632, R138 ;  /* 0x000076328a8a7816 */ /* 0x000fe4000000008a */
[----:B0-----:R-:W3:Y:S01]  /*2240*/  LDL.LU R182, [R1+0x78] ;  /* 0x0000780001b67983 */ /* 0x001ee20000300800 */
[----:B------:R-:W-:Y:S01]  /*2250*/  FADD.FTZ R240, R240, R161 ;  /* 0x000000a1f0f07221 */ /* 0x000fe20000010000 */
[----:B------:R-:W-:Y:S01]  /*2260*/  FADD.FTZ R75, R75, R136 ;  /* 0x000000884b4b7221 */ /* 0x000fe20000010000 */
[----:B------:R-:W-:Y:S01]  /*2270*/  FFMA.FTZ R203, R162, R136, R203 ;  /* 0x00000088a2cb7223 */ /* 0x000fe200000100cb */
[----:B------:R-:W-:Y:S01]  /*2280*/  FFMA.FTZ R161, R141, R137, R140 ;  /* 0x000000898da17223 */ /* 0x000fe2000001008c */
[----:B------:R-:W-:Y:S01]  /*2290*/  FADD.FTZ R247, R247, R137 ;  /* 0x00000089f7f77221 */ /* 0x000fe20000010000 */
[----:B------:R-:W-:Y:S01]  /*22a0*/  SHF.L.U32 R138, R138, 0x10, RZ ;  /* 0x000000108a8a7819 */ /* 0x000fe200000006ff */
[----:B------:R-:W4:Y:S01]  /*22b0*/  LDL.LU R186, [R1+0x74] ;  /* 0x0000740001ba7983 */ /* 0x000f220000300800 */
[----:B------:R-:W-:-:S02]  /*22c0*/  SHF.L.U32 R136, R169, 0x10, RZ ;  /* 0x00000010a9887819 */ /* 0x000fc400000006ff */
[----:B------:R-:W-:Y:S01]  /*22d0*/  PRMT R137, R146, 0x7632, R137 ;  /* 0x0000763292897816 */ /* 0x000fe20000000089 */
[----:B------:R-:W4:Y:S01]  /*22e0*/  LDL R185, [R1+0x1d0] ;  /* 0x0001d00001b97983 */ /* 0x000f220000100800 */
[----:B------:R-:W-:Y:S01]  /*22f0*/  SHF.L.U32 R144, R168, 0x10, RZ ;  /* 0x00000010a8907819 */ /* 0x000fe200000006ff */
[----:B------:R-:W-:Y:S01]  /*2300*/  FMUL.FTZ R141, R136, R138 ;  /* 0x0000008a888d7220 */ /* 0x000fe20000410000 */
[----:B------:R-:W-:Y:S01]  /*2310*/  SHF.L.U32 R140, R137, 0x10, RZ ;  /* 0x00000010898c7819 */ /* 0x000fe200000006ff */
[----:B------:R-:W4:Y:S01]  /*2320*/  LDL R146, [R1+0x1cc] ;  /* 0x0001cc0001927983 */ /* 0x000f220000100800 */
[----:B------:R-:W-:Y:S02]  /*2330*/  SHF.L.U32 R136, R139, 0x10, RZ ;  /* 0x000000108b887819 */ /* 0x000fe400000006ff */
[----:B------:R-:W-:Y:S01]  /*2340*/  SHF.L.U32 R137, R167, 0x10, RZ ;  /* 0x00000010a7897819 */ /* 0x000fe200000006ff */
[----:B------:R-:W-:-:S04]  /*2350*/  FFMA.FTZ R169, R144, R140, R141 ;  /* 0x0000008c90a97223 */ /* 0x000fc8000001008d */
[----:B------:R-:W-:Y:S01]  /*2360*/  FMUL.FTZ R141, R137, R136 ;  /* 0x00000088898d7220 */ /* 0x000fe20000410000 */
[----:B------:R-:W-:Y:S02]  /*2370*/  SHF.L.U32 R144, R147, 0x10, RZ ;  /* 0x0000001093907819 */ /* 0x000fe400000006ff */
[----:B------:R-:W-:-:S04]  /*2380*/  ISETP.NE.U32.AND P0, PT, RZ, UR12, PT ;  /* 0x0000000cff007c0c */ /* 0x000fc8000bf05070 */
[----:B------:R-:W-:Y:S02]  /*2390*/  ISETP.NE.AND.EX P0, PT, RZ, UR13, PT, P0 ;  /* 0x0000000dff007c0c */ /* 0x000fe4000bf05300 */
[----:B--2---:R-:W-:Y:S02]  /*23a0*/  SHF.L.U32 R137, R145, 0x10, RZ ;  /* 0x0000001091897819 */ /* 0x004fe400000006ff */
[----:B------:R-:W2:Y:S03]  /*23b0*/  LDL.LU R145, [R1+0x7c] ;  /* 0x00007c0001917983 */ /* 0x000ea60000300800 */
[----:B------:R-:W-:Y:S01]  /*23c0*/  FFMA.FTZ R168, R137, R144, R141 ;  /* 0x0000009089a87223 */ /* 0x000fe2000001008d */
[----:B------:R-:W-:-:S05]  /*23d0*/  SHF.L.U32 R137, R143, 0x10, RZ ;  /* 0x000000108f897819 */ /* 0x000fca00000006ff */
[----:B------:R-:W-:-:S04]  /*23e0*/  FADD.FTZ R137, -R195, R137 ;  /* 0x00000089c3897221 */ /* 0x000fc80000010100 */
[----:B------:R-:W-:Y:S01]  /*23f0*/  FMUL.FTZ R167, R6, R137 ;  /* 0x0000008906a77220 */ /* 0x000fe20000410000 */
[----:B------:R-:W-:-:S03]  /*2400*/  FADD.FTZ R78, R78, R136 ;  /* 0x000000884e4e7221 */ /* 0x000fc60000010000 */
[----:B------:R-:W-:Y:S02]  /*2410*/  FFMA.FTZ R198, R167, R136, R198 ;  /* 0x00000088a7c67223 */ /* 0x000fe400000100c6 */
[----:B------:R-:W0:Y:S02]  /*2420*/  @P0 LDC.64 R136, c[0x0][0x438] ;  /* 0x00010e00ff880b82 */ /* 0x000e240000000a00 */
[----:B0-----:R-:W-:-:S05]  /*2430*/  @P0 IMAD.WIDE.U32 R136, R5, 0x10, R136 ;  /* 0x0000001005880825 */ /* 0x001fca00078e0088 */
[----:B------:R0:W5:Y:S01]  /*2440*/  @P0 LDG.E.128 R112, desc[UR10][R136.64] ;  /* 0x0000000a88700981 */ /* 0x000162000c1e1d00 */
[----:B---3--:R-:W-:Y:S01]  /*2450*/  FFMA.FTZ R182, R167, R144, R182 ;  /* 0x00000090a7b67223 */ /* 0x008fe200000100b6 */
[----:B0-----:R-:W-:-:S04]  /*2460*/  PRMT R136, R142, 0x7632, R136 ;  /* 0x000076328e887816 */ /* 0x001fc80000000088 */
[----:B------:R-:W-:Y:S01]  /*2470*/  SHF.L.U32 R136, R136, 0x10, RZ ;  /* 0x0000001088887819 */ /* 0x000fe200000006ff */
[----:B------:R0:W-:Y:S04]  /*2480*/  STL [R1+0x78], R182 ;  /* 0x000078b601007387 */ /* 0x0001e80000100800 */
[----:B------:R-:W-:-:S04]  /*2490*/  FADD.FTZ R136, -R195, R136 ;  /* 0x00000088c3887221 */ /* 0x000fc80000010100 */
[----:B0-----:R-:W-:Y:S01]  /*24a0*/  FMUL.FTZ R182, R6, R136 ;  /* 0x0000008806b67220 */ /* 0x001fe20000410000 */
[----:B------:R-:W-:Y:S02]  /*24b0*/  PRMT R136, R139, 0x7632, R136 ;  /* 0x000076328b887816 */ /* 0x000fe40000000088 */
[----:B------:R-:W-:Y:S01]  /*24c0*/  PRMT R139, R143, 0x7632, R139 ;  /* 0x000076328f8b7816 */ /* 0x000fe2000000008b */
[----:B------:R-:W-:-:S03]  /*24d0*/  FADD.FTZ R77, R77, R138 ;  /* 0x0000008a4d4d7221 */ /* 0x000fc60000010000 */
[----:B------:R-:W-:Y:S01]  /*24e0*/  SHF.L.U32 R139, R139, 0x10, RZ ;  /* 0x000000108b8b7819 */ /* 0x000fe200000006ff */
[C---:B------:R-:W-:Y:S01]  /*24f0*/  FFMA.FTZ R197, R182.reuse, R138, R197 ;  /* 0x0000008ab6c57223 */ /* 0x040fe200000100c5 */
[----:B------:R-:W-:Y:S01]  /*2500*/  FADD.FTZ R241, R241, R140 ;  /* 0x0000008cf1f17221 */ /* 0x000fe20000010000 */
[----:B----4-:R-:W-:Y:S01]  /*2510*/  FFMA.FTZ R186, R182, R140, R186 ;  /* 0x0000008cb6ba7223 */ /* 0x010fe200000100ba */
[----:B------:R-:W-:Y:S01]  /*2520*/  PRMT R137, R147, 0x7632, R137 ;  /* 0x0000763293897816 */ /* 0x000fe20000000089 */
[----:B------:R-:W-:Y:S01]  /*2530*/  FADD.FTZ R140, -R195, R139 ;  /* 0x0000008bc38c7221 */ /* 0x000fe20000010100 */
[----:B------:R-:W-:Y:S02]  /*2540*/  SHF.L.U32 R136, R136, 0x10, RZ ;  /* 0x0000001088887819 */ /* 0x000fe400000006ff */
[----:B------:R-:W-:Y:S01]  /*2550*/  SHF.L.U32 R138, R185, 0x10, RZ ;  /* 0x00000010b98a7819 */ /* 0x000fe200000006ff */
[----:B------:R-:W-:Y:S01]  /*2560*/  FMUL.FTZ R185, R6, R140 ;  /* 0x0000008c06b97220 */ /* 0x000fe20000410000 */
[----:B------:R-:W-:-:S02]  /*2570*/  SHF.L.U32 R137, R137, 0x10, RZ ;  /* 0x0000001089897819 */ /* 0x000fc400000006ff */
[----:B------:R-:W-:Y:S01]  /*2580*/  SHF.L.U32 R139, R146, 0x10, RZ ;  /* 0x00000010928b7819 */ /* 0x000fe200000006ff */
[-C--:B------:R-:W-:Y:S01]  /*2590*/  FMUL.FTZ R138, R138, R136.reuse ;  /* 0x000000888a8a7220 */ /* 0x080fe20000410000 */
[----:B------:R0:W-:Y:S01]  /*25a0*/  STL [R1+0x74], R186 ;  /* 0x000074ba01007387 */ /* 0x0001e20000100800 */
[----:B------:R-:W-:Y:S01]  /*25b0*/  FADD.FTZ R243, R243, R137 ;  /* 0x00000089f3f37221 */ /* 0x000fe20000010000 */
[----:B------:R-:W-:Y:S01]  /*25c0*/  FADD.FTZ R79, R79, R136 ;  /* 0x000000884f4f7221 */ /* 0x000fe20000010000 */
[----:B------:R-:W-:Y:S01]  /*25d0*/  FFMA.FTZ R199, R185, R136, R199 ;  /* 0x00000088b9c77223 */ /* 0x000fe200000100c7 */
[----:B------:R-:W-:Y:S01]  /*25e0*/  FFMA.FTZ R136, R0, R4, RZ ;  /* 0x0000000400887223 */ /* 0x000fe200000100ff */
[----:B0-----:R-:W-:-:S03]  /*25f0*/  FFMA.FTZ R186, R139, R137, R138 ;  /* 0x000000898bba7223 */ /* 0x001fc6000001008a */
[----:B------:R-:W-:-:S04]  /*2600*/  FFMA.FTZ R136, R29, R24, R136 ;  /* 0x000000181d887223 */ /* 0x000fc80000010088 */
[----:B------:R-:W-:-:S04]  /*2610*/  FFMA.FTZ R136, R3, R2, R136 ;  /* 0x0000000203887223 */ /* 0x000fc80000010088 */
[----:B------:R-:W-:-:S04]  /*2620*/  FFMA.FTZ R136, R162, R161, R136 ;  /* 0x000000a1a2887223 */ /* 0x000fc80000010088 */
[----:B------:R-:W-:-:S04]  /*2630*/  FFMA.FTZ R136, R30, R23, R136 ;  /* 0x000000171e887223 */ /* 0x000fc80000010088 */
[----:B------:R-:W-:-:S04]  /*2640*/  FFMA.FTZ R136, R182, R169, R136 ;  /* 0x000000a9b6887223 */ /* 0x000fc80000010088 */
[----:B------:R-:W-:Y:S01]  /*2650*/  FFMA.FTZ R136, R167, R168, R136 ;  /* 0x000000a8a7887223 */ /* 0x000fe20000010088 */
[----:B------:R-:W-:Y:S01]  /*2660*/  FADD.FTZ R242, R242, R144 ;  /* 0x00000090f2f27221 */ /* 0x000fe20000010000 */
[----:B------:R-:W-:Y:S02]  /*2670*/  IADD3 R214, PT, PT, R5, 0x20, RZ ;  /* 0x0000002005d67810 */ /* 0x000fe40007ffe0ff */
[C---:B------:R-:W-:Y:S01]  /*2680*/  FFMA.FTZ R213, R185.reuse, R186, R136 ;  /* 0x000000bab9d57223 */ /* 0x040fe20000010088 */
[----:B--2---:R-:W-:Y:S01]  /*2690*/  FFMA.FTZ R145, R185, R137, R145 ;  /* 0x00000089b9917223 */ /* 0x004fe20000010091 */
[----:B------:R-:W-:-:S04]  /*26a0*/  FADD.FTZ R137, RZ, R4 ;  /* 0x00000004ff897221 */ /* 0x000fc80000010000 */
[----:B------:R-:W-:Y:S01]  /*26b0*/  FADD.FTZ R137, R137, R24 ;  /* 0x0000001889897221 */ /* 0x000fe20000010000 */
[----:B------:R0:W-:Y:S03]  /*26c0*/  STL [R1+0x7c], R145 ;  /* 0x00007c9101007387 */ /* 0x0001e60000100800 */
[----:B------:R-:W-:-:S04]  /*26d0*/  FADD.FTZ R137, R137, R2 ;  /* 0x0000000289897221 */ /* 0x000fc80000010000 */
[----:B------:R-:W-:-:S04]  /*26e0*/  FADD.FTZ R137, R137, R161 ;  /* 0x000000a189897221 */ /* 0x000fc80000010000 */
[----:B------:R-:W-:-:S04]  /*26f0*/  FADD.FTZ R137, R137, R23 ;  /* 0x0000001789897221 */ /* 0x000fc80000010000 */
[----:B------:R-:W-:-:S04]  /*2700*/  FADD.FTZ R137, R137, R169 ;  /* 0x000000a989897221 */ /* 0x000fc80000010000 */
[----:B------:R-:W-:-:S04]  /*2710*/  FADD.FTZ R137, R137, R168 ;  /* 0x000000a889897221 */ /* 0x000fc80000010000 */
[----:B0-----:R-:W-:-:S07]  /*2720*/  FADD.FTZ R212, R137, R186 ;  /* 0x000000ba89d47221 */ /* 0x001fce0000010000 */
.L_x_3:
[----:B------:R-:W-:Y:S05]  /*2730*/  BSYNC.RECONVERGENT B1 ;  /* 0x0000000000017941 */ /* 0x000fea0003800200 */
.L_x_2:
[----:B------:R-:W-:Y:S04]  /*2740*/  BSSY.RECONVERGENT B1, `(.L_x_4) ;  /* 0x00000b5000017945 */ /* 0x000fe80003800200 */
[----:B------:R-:W-:Y:S05]  /*2750*/  @!P6 BRA `(.L_x_5) ;  /* 0x0000000800cce947 */ /* 0x000fea0003800000 */
[----:B------:R-:W0:Y:S01]  /*2760*/  LDC.64 R140, c[0x0][0x3a8] ;  /* 0x0000ea00ff8c7b82 */ /* 0x000e220000000a00 */
[----:B------:R-:W2:Y:S04]  /*2770*/  LDL R181, [R1+0xf0] ;  /* 0x0000f00001b57983 */ /* 0x000ea80000100800 */
[----:B------:R-:W3:Y:S03]  /*2780*/  LDL R180, [R1+0x100] ;  /* 0x0001000001b47983 */ /* 0x000ee60000100800 */
[----:B------:R-:W1:Y:S01]  /*2790*/  LDC.64 R144, c[0x0][0x428] ;  /* 0x00010a00ff907b82 */ /* 0x000e620000000a00 */
[----:B------:R-:W4:Y:S04]  /*27a0*/  LDL.LU R179, [R1+0x60] ;  /* 0x0000600001b37983 */ /* 0x000f280000300800 */
[----:B------:R-:W2:Y:S03]  /*27b0*/  LDL R178, [R1+0xf4] ;  /* 0x0000f40001b27983 */ /* 0x000ea60000100800 */
[----:B------:R-:W1:Y:S01]  /*27c0*/  LDC.64 R8, c[0x0][0x430] ;  /* 0x00010c00ff087b82 */ /* 0x000e620000000a00 */
[----:B------:R-:W2:Y:S04]  /*27d0*/  LDL R187, [R1+0x104] ;  /* 0x0001040001bb7983 */ /* 0x000ea80000100800 */
[----:B------:R-:W2:Y:S01]  /*27e0*/  LDL R188, [R1+0x198] ;  /* 0x0001980001bc7983 */ /* 0x000ea20000100800 */
[----:B0-----:R-:W-:-:S03]  /*27f0*/  IMAD.WIDE.U32 R140, R214, 0x10, R140 ;  /* 0x00000010d68c7825 */ /* 0x001fc600078e008c */
[----:B------:R-:W2:Y:S04]  /*2800*/  LDL.LU R159, [R1+0x68] ;  /* 0x00006800019f7983 */ /* 0x000ea80000300800 */
[----:B------:R-:W4:Y:S01]  /*2810*/  LDG.E.128 R140, desc[UR10][R140.64] ;  /* 0x0000000a8c8c7981 */ /* 0x000f22000c1e1d00 */
[----:B-1----:R-:W-:-:S06]  /*2820*/  IMAD.WIDE.U32 R144, R214, 0x10, R144 ;  /* 0x00000010d6907825 */ /* 0x002fcc00078e0090 */
[----:B------:R-:W2:Y:S01]  /*2830*/  LDG.E.128 R144, desc[UR10][R144.64] ;  /* 0x0000000a90907981 */ /* 0x000ea2000c1e1d00 */
[----:B------:R-:W-:-:S05]  /*2840*/  IMAD.WIDE.U32 R8, R214, 0x10, R8 ;  /* 0x00000010d6087825 */ /* 0x000fca00078e0008 */
[----:B------:R0:W2:Y:S01]  /*2850*/  LDG.E.128 R136, desc[UR10][R8.64] ;  /* 0x0000000a08887981 */ /* 0x0000a2000c1e1d00 */
[----:B---3--:R-:W-:Y:S02]  /*2860*/  SHF.L.U32 R27, R180, 0x10, RZ ;  /* 0x00000010b41b7819 */ /* 0x008fe400000006ff */
[----:B----4-:R-:W-:-:S05]  /*2870*/  SHF.L.U32 R7, R140, 0x10, RZ ;  /* 0x000000108c077819 */ /* 0x010fca00000006ff */
[----:B------:R-:W-:Y:S01]  /*2880*/  FADD.FTZ R7, -R195, R7 ;  /* 0x00000007c3077221 */ /* 0x000fe20000010100 */
[----:B--2---:R-:W-:-:S03]  /*2890*/  SHF.L.U32 R10, R144, 0x10, RZ ;  /* 0x00000010900a7819 */ /* 0x004fc600000006ff */
[----:B-----5:R-:W-:-:S04]  /*28a0*/  FMUL.FTZ R7, R6, R7 ;  /* 0x0000000706077220 */ /* 0x020fc80000410000 */
[----:B------:R-:W-:-:S05]  /*28b0*/  FFMA.FTZ R179, R7, R10, R179 ;  /* 0x0000000a07b37223 */ /* 0x000fca00000100b3 */
[----:B------:R1:W-:Y:S04]  /*28c0*/  STL [R1+0x60], R179 ;  /* 0x000060b301007387 */ /* 0x0003e80000100800 */
[----:B------:R-:W2:Y:S04]  /*28d0*/  LDL R180, [R1+0x194] ;  /* 0x0001940001b47983 */ /* 0x000ea80000100800 */
[----:B-1----:R-:W3:Y:S01]  /*28e0*/  LDL.LU R179, [R1+0x64] ;  /* 0x0000640001b37983 */ /* 0x002ee20000300800 */
[----:B0-----:R-:W-:Y:S02]  /*28f0*/  SHF.L.U32 R8, R181, 0x10, RZ ;  /* 0x00000010b5087819 */ /* 0x001fe400000006ff */
[----:B------:R-:W-:Y:S01]  /*2900*/  SHF.L.U32 R9, R136, 0x10, RZ ;  /* 0x0000001088097819 */ /* 0x000fe200000006ff */
[----:B------:R-:W-:Y:S01]  /*2910*/  FADD.FTZ R236, R236, R10 ;  /* 0x0000000aecec7221 */ /* 0x000fe20000010000 */
[----:B------:R-:W-:Y:S01]  /*2920*/  SHF.L.U32 R28, R137, 0x10, RZ ;  /* 0x00000010891c7819 */ /* 0x000fe200000006ff */
[----:B------:R-:W4:Y:S02]  /*2930*/  LDL R160, [R1+0x19c] ;  /* 0x00019c0001a07983 */ /* 0x000f240000100800 */
[-C--:B------:R-:W-:Y:S01]  /*2940*/  FMUL.FTZ R8, R8, R9.reuse ;  /* 0x0000000908087220 */ /* 0x080fe20000410000 */
[----:B------:R-:W-:Y:S01]  /*2950*/  FADD.FTZ R40, R40, R9 ;  /* 0x0000000928287221 */ /* 0x000fe20000010000 */
[----:B------:R-:W-:Y:S01]  /*2960*/  FFMA.FTZ R36, R7, R9, R36 ;  /* 0x0000000907247223 */ /* 0x000fe20000010024 */
[----:B------:R-:W-:Y:S01]  /*2970*/  SHF.L.U32 R9, R141, 0x10, RZ ;  /* 0x000000108d097819 */ /* 0x000fe200000006ff */
[----:B------:R-:W-:Y:S01]  /*2980*/  FFMA.FTZ R8, R27, R10, R8 ;  /* 0x0000000a1b087223 */ /* 0x000fe20000010008 */
[----:B------:R-:W-:Y:S01]  /*2990*/  SHF.L.U32 R10, R178, 0x10, RZ ;  /* 0x00000010b20a7819 */ /* 0x000fe200000006ff */
[----:B------:R-:W4:Y:S02]  /*29a0*/  LDL R158, [R1+0xf8] ;  /* 0x0000f800019e7983 */ /* 0x000f240000100800 */
[----:B------:R-:W-:Y:S01]  /*29b0*/  FADD.FTZ R9, -R195, R9 ;  /* 0x00000009c3097221 */ /* 0x000fe20000010100 */
[----:B------:R-:W-:Y:S01]  /*29c0*/  SHF.L.U32 R27, R187, 0x10, RZ ;  /* 0x00000010bb1b7819 */ /* 0x000fe200000006ff */
[----:B------:R-:W4:Y:S01]  /*29d0*/  LDL R178, [R1+0x1a0] ;  /* 0x0001a00001b27983 */ /* 0x000f220000100800 */
[----:B------:R-:W-:Y:S01]  /*29e0*/  SHF.L.U32 R150, R145, 0x10, RZ ;  /* 0x0000001091967819 */ /* 0x000fe200000006ff */
[----:B------:R-:W-:Y:S01]  /*29f0*/  FMUL.FTZ R9, R6, R9 ;  /* 0x0000000906097220 */ /* 0x000fe20000410000 */
[----:B------:R-:W-:Y:S01]  /*2a00*/  FMUL.FTZ R10, R10, R28 ;  /* 0x0000001c0a0a7220 */ /* 0x000fe20000410000 */
[----:B------:R-:W-:-:S02]  /*2a10*/  FADD.FTZ R42, R42, R28 ;  /* 0x0000001c2a2a7221 */ /* 0x000fc40000010000 */
[----:B------:R-:W-:Y:S01]  /*2a20*/  FFMA.FTZ R38, R9, R28, R38 ;  /* 0x0000001c09267223 */ /* 0x000fe20000010026 */
[-C--:B------:R-:W-:Y:S01]  /*2a30*/  FFMA.FTZ R10, R27, R150.reuse, R10 ;  /* 0x000000961b0a7223 */ /* 0x080fe2000001000a */
[----:B------:R-:W-:Y:S02]  /*2a40*/  PRMT R28, R136, 0x7632, R28 ;  /* 0x00007632881c7816 */ /* 0x000fe4000000001c */
[----:B------:R-:W-:Y:S01]  /*2a50*/  PRMT R27, R140, 0x7632, R27 ;  /* 0x000076328c1b7816 */ /* 0x000fe2000000001b */
[----:B------:R-:W-:Y:S01]  /*2a60*/  FFMA.FTZ R159, R9, R150, R159 ;  /* 0x00000096099f7223 */ /* 0x000fe2000001009f */
[----:B------:R-:W-:Y:S02]  /*2a70*/  SHF.L.U32 R136, R28, 0x10, RZ ;  /* 0x000000101c887819 */ /* 0x000fe400000006ff */
[----:B------:R-:W-:Y:S02]  /*2a80*/  SHF.L.U32 R28, R27, 0x10, RZ ;  /* 0x000000101b1c7819 */ /* 0x000fe400000006ff */
[----:B------:R-:W-:Y:S01]  /*2a90*/  PRMT R137, R144, 0x7632, R137 ;  /* 0x0000763290897816 */ /* 0x000fe20000000089 */
[----:B------:R0:W-:Y:S02]  /*2aa0*/  STL [R1+0x68], R159 ;  /* 0x0000689f01007387 */ /* 0x0001e40000100800 */
[----:B------:R-:W-:Y:S01]  /*2ab0*/  FADD.FTZ R28, -R195, R28 ;  /* 0x0000001cc31c7221 */ /* 0x000fe20000010100 */
[----:B------:R-:W-:-:S03]  /*2ac0*/  SHF.L.U32 R140, R137, 0x10, RZ ;  /* 0x00000010898c7819 */ /* 0x000fc600000006ff */
[----:B------:R-:W-:Y:S01]  /*2ad0*/  FMUL.FTZ R28, R6, R28 ;  /* 0x0000001c061c7220 */ /* 0x000fe20000410000 */
[----:B0-----:R-:W4:Y:S03]  /*2ae0*/  LDL R159, [R1+0x108] ;  /* 0x00010800019f7983 */ /* 0x001f260000100800 */
[----:B---3--:R-:W-:-:S05]  /*2af0*/  FFMA.FTZ R179, R28, R140, R179 ;  /* 0x0000008c1cb37223 */ /* 0x008fca00000100b3 */
[----:B------:R0:W-:Y:S04]  /*2b00*/  STL [R1+0x64], R179 ;  /* 0x000064b301007387 */ /* 0x0001e80000100800 */
[----:B------:R-:W3:Y:S04]  /*2b10*/  LDL.LU R187, [R1+0x50] ;  /* 0x0000500001bb7983 */ /* 0x000ee80000300800 */
[----:B0-----:R-:W3:Y:S01]  /*2b20*/  LDL.LU R179, [R1+0x6c] ;  /* 0x00006c0001b37983 */ /* 0x001ee20000300800 */
[----:B------:R-:W-:Y:S01]  /*2b30*/  SHF.L.U32 R27, R188, 0x10, RZ ;  /* 0x00000010bc1b7819 */ /* 0x000fe200000006ff */
[----:B------:R-:W-:Y:S01]  /*2b40*/  FADD.FTZ R41, R41, R136 ;  /* 0x0000008829297221 */ /* 0x000fe20000010000 */
[-C--:B------:R-:W-:Y:S01]  /*2b50*/  FFMA.FTZ R37, R28, R136.reuse, R37 ;  /* 0x000000881c257223 */ /* 0x080fe20000010025 */
[----:B------:R-:W-:Y:S01]  /*2b60*/  FADD.FTZ R237, R237, R140 ;  /* 0x0000008ceded7221 */ /* 0x000fe20000010000 */
[----:B------:R-:W-:Y:S01]  /*2b70*/  FADD.FTZ R238, R238, R150 ;  /* 0x00000096eeee7221 */ /* 0x000fe20000010000 */
[----:B------:R-:W-:Y:S01]  /*2b80*/  FMUL.FTZ R144, R27, R136 ;  /* 0x000000881b907220 */ /* 0x000fe20000410000 */
[----:B--2---:R-:W-:Y:S01]  /*2b90*/  SHF.L.U32 R27, R180, 0x10, RZ ;  /* 0x00000010b41b7819 */ /* 0x004fe200000006ff */
[----:B------:R-:W2:Y:S01]  /*2ba0*/  LDL R181, [R1+0x1a8] ;  /* 0x0001a80001b57983 */ /* 0x000ea20000100800 */
[----:B------:R-:W-:-:S03]  /*2bb0*/  PRMT R136, R137, 0x7632, R136 ;  /* 0x0000763289887816 */ /* 0x000fc60000000088 */
[----:B------:R-:W-:Y:S01]  /*2bc0*/  FFMA.FTZ R27, R27, R140, R144 ;  /* 0x0000008c1b1b7223 */ /* 0x000fe20000010090 */
[----:B------:R-:W-:Y:S01]  /*2bd0*/  PRMT R140, R145, 0x7632, R140 ;  /* 0x00007632918c7816 */ /* 0x000fe2000000008c */
[----:B------:R-:W2:Y:S01]  /*2be0*/  LDL R180, [R1+0x1a4] ;  /* 0x0001a40001b47983 */ /* 0x000ea20000100800 */
[----:B------:R-:W-:Y:S02]  /*2bf0*/  SHF.L.U32 R136, R136, 0x10, RZ ;  /* 0x0000001088887819 */ /* 0x000fe400000006ff */
[----:B----4-:R-:W-:Y:S02]  /*2c00*/  SHF.L.U32 R137, R178, 0x10, RZ ;  /* 0x00000010b2897819 */ /* 0x010fe400000006ff */
[----:B------:R-:W-:Y:S02]  /*2c10*/  SHF.L.U32 R144, R140, 0x10, RZ ;  /* 0x000000108c907819 */ /* 0x000fe400000006ff */
[----:B------:R-:W-:Y:S01]  /*2c20*/  SHF.L.U32 R140, R160, 0x10, RZ ;  /* 0x00000010a08c7819 */ /* 0x000fe200000006ff */
[----:B------:R-:W-:-:S04]  /*2c30*/  FMUL.FTZ R137, R137, R136 ;  /* 0x0000008889897220 */ /* 0x000fc80000410000 */
[----:B------:R-:W-:Y:S01]  /*2c40*/  FFMA.FTZ R150, R140, R144, R137 ;  /* 0x000000908c967223 */ /* 0x000fe20000010089 */
[----:B------:R-:W-:Y:S02]  /*2c50*/  SHF.L.U32 R140, R142, 0x10, RZ ;  /* 0x000000108e8c7819 */ /* 0x000fe400000006ff */
[----:B------:R-:W-:Y:S02]  /*2c60*/  SHF.L.U32 R137, R158, 0x10, RZ ;  /* 0x000000109e897819 */ /* 0x000fe400000006ff */
[----:B------:R-:W-:Y:S02]  /*2c70*/  SHF.L.U32 R158, R138, 0x10, RZ ;  /* 0x000000108a9e7819 */ /* 0x000fe400000006ff */
[----:B------:R-:W-:Y:S01]  /*2c80*/  PRMT R138, R141, 0x7632, R138 ;  /* 0x000076328d8a7816 */ /* 0x000fe2000000008a */
[----:B------:R-:W-:Y:S01]  /*2c90*/  FADD.FTZ R141, -R195, R140 ;  /* 0x0000008cc38d7221 */ /* 0x000fe20000010100 */
[----:B------:R-:W-:Y:S01]  /*2ca0*/  SHF.L.U32 R140, R159, 0x10, RZ ;  /* 0x000000109f8c7819 */ /* 0x000fe200000006ff */
[----:B------:R-:W-:Y:S01]  /*2cb0*/  FMUL.FTZ R137, R137, R158 ;  /* 0x0000009e89897220 */ /* 0x000fe20000410000 */
[----:B------:R-:W-:-:S02]  /*2cc0*/  SHF.L.U32 R145, R146, 0x10, RZ ;  /* 0x0000001092917819 */ /* 0x000fc400000006ff */
[----:B------:R-:W-:Y:S01]  /*2cd0*/  SHF.L.U32 R178, R138, 0x10, RZ ;  /* 0x000000108ab27819 */ /* 0x000fe200000006ff */
[----:B------:R-:W-:Y:S02]  /*2ce0*/  FMUL.FTZ R160, R6, R141 ;  /* 0x0000008d06a07220 */ /* 0x000fe40000410000 */
[----:B------:R-:W-:Y:S02]  /*2cf0*/  FFMA.FTZ R159, R140, R145, R137 ;  /* 0x000000918c9f7223 */ /* 0x000fe40000010089 */
[----:B------:R-:W-:Y:S01]  /*2d00*/  FADD.FTZ R137, -R195, R178 ;  /* 0x000000b2c3897221 */ /* 0x000fe20000010100 */
[----:B------:R-:W-:Y:S01]  /*2d10*/  FADD.FTZ R44, R44, R158 ;  /* 0x0000009e2c2c7221 */ /* 0x000fe20000010000 */
[----:B------:R-:W-:Y:S02]  /*2d20*/  FFMA.FTZ R80, R160, R158, R80 ;  /* 0x0000009ea0507223 */ /* 0x000fe40000010050 */
[----:B------:R-:W-:Y:S01]  /*2d30*/  FMUL.FTZ R158, R6, R137 ;  /* 0x00000089069e7220 */ /* 0x000fe20000410000 */
[----:B------:R-:W-:Y:S01]  /*2d40*/  FADD.FTZ R232, R232, R145 ;  /* 0x00000091e8e87221 */ /* 0x000fe20000010000 */
[----:B------:R-:W-:Y:S01]  /*2d50*/  FADD.FTZ R239, R239, R144 ;  /* 0x00000090efef7221 */ /* 0x000fe20000010000 */
[----:B---3--:R-:W-:Y:S01]  /*2d60*/  FFMA.FTZ R187, R160, R145, R187 ;  /* 0x00000091a0bb7223 */ /* 0x008fe200000100bb */
[----:B------:R-:W-:-:S04]  /*2d70*/  FFMA.FTZ R179, R158, R144, R179 ;  /* 0x000000909eb37223 */ /* 0x000fc800000100b3 */
[----:B------:R-:W-:Y:S04]  /*2d80*/  STL [R1+0x50], R187 ;  /* 0x000050bb01007387 */ /* 0x000fe80000100800 */
[----:B------:R0:W-:Y:S04]  /*2d90*/  STL [R1+0x6c], R179 ;  /* 0x00006cb301007387 */ /* 0x0001e80000100800 */
[----:B0-----:R-:W3:Y:S04]  /*2da0*/  LDL.LU R179, [R1+0x54] ;  /* 0x0000540001b37983 */ /* 0x001ee80000300800 */
[----:B------:R-:W4:Y:S04]  /*2db0*/  LDL R145, [R1+0xfc] ;  /* 0x0000fc0001917983 */ /* 0x000f280000100800 */
[----:B------:R-:W4:Y:S04]  /*2dc0*/  LDL R178, [R1+0x10c] ;  /* 0x00010c0001b27983 */ /* 0x000f280000100800 */
[----:B------:R-:W4:Y:S01]  /*2dd0*/  LDL.LU R144, [R1+0x58] ;  /* 0x0000580001907983 */ /* 0x000f220000300800 */
[----:B------:R-:W-:-:S02]  /*2de0*/  PRMT R137, R138, 0x7632, R137 ;  /* 0x000076328a897816 */ /* 0x000fc40000000089 */
[----:B------:R-:W-:Y:S02]  /*2df0*/  PRMT R138, R142, 0x7632, R138 ;  /* 0x000076328e8a7816 */ /* 0x000fe4000000008a */
[----:B------:R-:W-:Y:S01]  /*2e00*/  SHF.L.U32 R140, R137, 0x10, RZ ;  /* 0x00000010898c7819 */ /* 0x000fe200000006ff */
[--C-:B------:R-:W-:Y:S01]  /*2e10*/  FADD.FTZ R43, R43, R136.reuse ;  /* 0x000000882b2b7221 */ /* 0x100fe20000010000 */
[----:B--2---:R-:W-:Y:S01]  /*2e20*/  SHF.L.U32 R137, R181, 0x10, RZ ;  /* 0x00000010b5897819 */ /* 0x004fe200000006ff */
[----:B------:R-:W-:Y:S01]  /*2e30*/  FFMA.FTZ R39, R158, R136, R39 ;  /* 0x000000889e277223 */ /* 0x000fe20000010027 */
[----:B------:R-:W-:Y:S02]  /*2e40*/  PRMT R136, R146, 0x7632, R136 ;  /* 0x0000763292887816 */ /* 0x000fe40000000088 */
[----:B------:R-:W-:Y:S01]  /*2e50*/  SHF.L.U32 R138, R138, 0x10, RZ ;  /* 0x000000108a8a7819 */ /* 0x000fe200000006ff */
[----:B------:R-:W-:Y:S01]  /*2e60*/  FMUL.FTZ R141, R137, R140 ;  /* 0x0000008c898d7220 */ /* 0x000fe20000410000 */
[----:B------:R-:W-:Y:S01]  /*2e70*/  SHF.L.U32 R136, R136, 0x10, RZ ;  /* 0x0000001088887819 */ /* 0x000fe200000006ff */
[----:B------:R-:W2:Y:S01]  /*2e80*/  LDL R146, [R1+0x1b0] ;  /* 0x0001b00001927983 */ /* 0x000ea20000100800 */
[----:B------:R-:W-:Y:S01]  /*2e90*/  SHF.L.U32 R137, R180, 0x10, RZ ;  /* 0x00000010b4897819 */ /* 0x000fe200000006ff */
[----:B------:R-:W-:-:S04]  /*2ea0*/  FADD.FTZ R138, -R195, R138 ;  /* 0x0000008ac38a7221 */ /* 0x000fc80000010100 */
[----:B------:R-:W-:Y:S01]  /*2eb0*/  FMUL.FTZ R181, R6, R138 ;  /* 0x0000008a06b57220 */ /* 0x000fe20000410000 */
[----:B------:R-:W-:Y:S01]  /*2ec0*/  FFMA.FTZ R180, R137, R136, R141 ;  /* 0x0000008889b47223 */ /* 0x000fe2000001008d */
[----:B------:R-:W-:Y:S01]  /*2ed0*/  SHF.L.U32 R137, R143, 0x10, RZ ;  /* 0x000000108f897819 */ /* 0x000fe200000006ff */
[----:B------:R-:W-:Y:S01]  /*2ee0*/  FADD.FTZ R233, R233, R136 ;  /* 0x00000088e9e97221 */ /* 0x000fe20000010000 */
[----:B------:R-:W-:-:S03]  /*2ef0*/  SHF.L.U32 R141, R147, 0x10, RZ ;  /* 0x00000010938d7819 */ /* 0x000fc600000006ff */
[----:B------:R-:W-:Y:S01]  /*2f00*/  FADD.FTZ R137, -R195, R137 ;  /* 0x00000089c3897221 */ /* 0x000fe20000010100 */
[----:B------:R-:W-:Y:S02]  /*2f10*/  ISETP.NE.U32.AND P0, PT, RZ, UR12, PT ;  /* 0x0000000cff007c0c */ /* 0x000fe4000bf05070 */
[----:B------:R-:W-:Y:S02]  /*2f20*/  SHF.L.U32 R142, R139, 0x10, RZ ;  /* 0x000000108b8e7819 */ /* 0x000fe400000006ff */
[----:B------:R-:W-:Y:S01]  /*2f30*/  ISETP.NE.AND.EX P0, PT, RZ, UR13, PT, P0 ;  /* 0x0000000dff007c0c */ /* 0x000fe2000bf05300 */
[----:B---3--:R-:W-:Y:S01]  /*2f40*/  FFMA.FTZ R179, R181, R136, R179 ;  /* 0x00000088b5b37223 */ /* 0x008fe200000100b3 */
[----:B----4-:R-:W-:-:S04]  /*2f50*/  SHF.L.U32 R136, R145, 0x10, RZ ;  /* 0x0000001091887819 */ /* 0x010fc800000006ff */
[----:B------:R0:W-:Y:S04]  /*2f60*/  STL [R1+0x54], R179 ;  /* 0x000054b301007387 */ /* 0x0001e80000100800 */
[----:B------:R-:W3:Y:S01]  /*2f70*/  LDL R145, [R1+0x1ac] ;  /* 0x0001ac0001917983 */ /* 0x000ee20000100800 */
[----:B0-----:R-:W-:-:S04]  /*2f80*/  FMUL.FTZ R179, R6, R137 ;  /* 0x0000008906b37220 */ /* 0x001fc80000410000 */
[----:B------:R-:W-:-:S05]  /*2f90*/  FFMA.FTZ R144, R179, R141, R144 ;  /* 0x0000008db3907223 */ /* 0x000fca0000010090 */
[----:B------:R0:W-:Y:S04]  /*2fa0*/  STL [R1+0x58], R144 ;  /* 0x0000589001007387 */ /* 0x0001e80000100800 */
[----:B0-----:R-:W4:Y:S01]  /*2fb0*/  LDL.LU R144, [R1+0x5c] ;  /* 0x00005c0001907983 */ /* 0x001f220000300800 */
[----:B------:R-:W-:Y:S01]  /*2fc0*/  FMUL.FTZ R136, R136, R142 ;  /* 0x0000008e88887220 */ /* 0x000fe20000410000 */
[----:B------:R-:W-:-:S05]  /*2fd0*/  SHF.L.U32 R138, R178, 0x10, RZ ;  /* 0x00000010b28a7819 */ /* 0x000fca00000006ff */
[----:B------:R-:W-:Y:S02]  /*2fe0*/  FFMA.FTZ R178, R138, R141, R136 ;  /* 0x0000008d8ab27223 */ /* 0x000fe40000010088 */
[----:B------:R-:W0:Y:S01]  /*2ff0*/  @P0 LDC.64 R136, c[0x0][0x438] ;  /* 0x00010e00ff880b82 */ /* 0x000e220000000a00 */
[----:B------:R-:W-:-:S04]  /*3000*/  PRMT R138, R143, 0x7632, R138 ;  /* 0x000076328f8a7816 */ /* 0x000fc8000000008a */
[----:B------:R-:W-:Y:S01]  /*3010*/  SHF.L.U32 R138, R138, 0x10, RZ ;  /* 0x000000108a8a7819 */ /* 0x000fe200000006ff */
[----:B------:R-:W-:Y:S01]  /*3020*/  FADD.FTZ R45, R45, R140 ;  /* 0x0000008c2d2d7221 */ /* 0x000fe20000010000 */
[----:B------:R-:W-:-:S03]  /*3030*/  FFMA.FTZ R81, R181, R140, R81 ;  /* 0x0000008cb5517223 */ /* 0x000fc60000010051 */
[----:B------:R-:W-:Y:S01]  /*3040*/  FADD.FTZ R138, -R195, R138 ;  /* 0x0000008ac38a7221 */ /* 0x000fe20000010100 */
[----:B0-----:R-:W-:-:S05]  /*3050*/  @P0 IMAD.WIDE.U32 R136, R214, 0x10, R136 ;  /* 0x00000010d6880825 */ /* 0x001fca00078e0088 */
[----:B------:R0:W5:Y:S02]  /*3060*/  @P0 LDG.E.128 R120, desc[UR10][R136.64] ;  /* 0x0000000a88780981 */ /* 0x000164000c1e1d00 */
[----:B0-----:R-:W-:Y:S02]  /*3070*/  PRMT R136, R139, 0x7632, R136 ;  /* 0x000076328b887816 */ /* 0x001fe40000000088 */
[----:B--2---:R-:W-:Y:S02]  /*3080*/  SHF.L.U32 R137, R146, 0x10, RZ ;  /* 0x0000001092897819 */ /* 0x004fe400000006ff */
[----:B------:R-:W-:Y:S02]  /*3090*/  SHF.L.U32 R136, R136, 0x10, RZ ;  /* 0x0000001088887819 */ /* 0x000fe400000006ff */
[----:B------:R-:W-:Y:S01]  /*30a0*/  PRMT R139, R147, 0x7632, R139 ;  /* 0x00007632938b7816 */ /* 0x000fe2000000008b */
[----:B------:R-:W-:Y:S02]  /*30b0*/  FMUL.FTZ R187, R6, R138 ;  /* 0x0000008a06bb7220 */ /* 0x000fe40000410000 */
[-C--:B------:R-:W-:Y:S01]  /*30c0*/  FMUL.FTZ R140, R137, R136.reuse ;  /* 0x00000088898c7220 */ /* 0x080fe20000410000 */
[----:B------:R-:W-:Y:S01]  /*30d0*/  SHF.L.U32 R139, R139, 0x10, RZ ;  /* 0x000000108b8b7819 */ /* 0x000fe200000006ff */
[----:B------:R-:W-:Y:S01]  /*30e0*/  FADD.FTZ R47, R47, R136 ;  /* 0x000000882f2f7221 */ /* 0x000fe20000010000 */
[----:B------:R-:W-:Y:S01]  /*30f0*/  FFMA.FTZ R83, R187, R136, R83 ;  /* 0x00000088bb537223 */ /* 0x000fe20000010053 */
[----:B------:R-:W-:-:S04]  /*3100*/  FADD.FTZ R136, R212, R8 ;  /* 0x00000008d4887221 */ /* 0x000fc80000010000 */
[----:B------:R-:W-:-:S04]  /*3110*/  FADD.FTZ R136, R136, R27 ;  /* 0x0000001b88887221 */ /* 0x000fc80000010000 */
[----:B------:R-:W-:-:S04]  /*3120*/  FADD.FTZ R136, R136, R10 ;  /* 0x0000000a88887221 */ /* 0x000fc80000010000 */
[----:B------:R-:W-:-:S04]  /*3130*/  FADD.FTZ R136, R136, R150 ;  /* 0x0000009688887221 */ /* 0x000fc80000010000 */
[----:B------:R-:W-:-:S04]  /*3140*/  FADD.FTZ R136, R136, R159 ;  /* 0x0000009f88887221 */ /* 0x000fc80000010000 */
[----:B------:R-:W-:-:S04]  /*3150*/  FADD.FTZ R136, R136, R180 ;  /* 0x000000b488887221 */ /* 0x000fc80000010000 */
[----:B------:R-:W-:Y:S01]  /*3160*/  FADD.FTZ R136, R136, R178 ;  /* 0x000000b288887221 */ /* 0x000fe20000010000 */
[----:B------:R-:W-:Y:S01]  /*3170*/  FADD.FTZ R234, R234, R141 ;  /* 0x0000008deaea7221 */ /* 0x000fe20000010000 */
[----:B------:R-:W-:Y:S01]  /*3180*/  FADD.FTZ R46, R46, R142 ;  /* 0x0000008e2e2e7221 */ /* 0x000fe20000010000 */
[----:B------:R-:W-:Y:S01]  /*3190*/  FFMA.FTZ R82, R179, R142, R82 ;  /* 0x0000008eb3527223 */ /* 0x000fe20000010052 */
[----:B------:R-:W-:Y:S01]  /*31a0*/  FADD.FTZ R235, R235, R139 ;  /* 0x0000008bebeb7221 */ /* 0x000fe20000010000 */
[----:B------:R-:W-:Y:S02]  /*31b0*/  IADD3 R214, PT, PT, R214, 0x20, RZ ;  /* 0x00000020d6d67810 */ /* 0x000fe40007ffe0ff */
[----:B---3--:R-:W-:-:S05]  /*31c0*/  SHF.L.U32 R137, R145, 0x10, RZ ;  /* 0x0000001091897819 */ /* 0x008fca00000006ff */
[----:B------:R-:W-:Y:S01]  /*31d0*/  FFMA.FTZ R188, R137, R139, R140 ;  /* 0x0000008b89bc7223 */ /* 0x000fe2000001008c */
[----:B------:R-:W-:-:S04]  /*31e0*/  FFMA.FTZ R137, R7, R8, R213 ;  /* 0x0000000807897223 */ /* 0x000fc800000100d5 */
[----:B------:R-:W-:-:S04]  /*31f0*/  FFMA.FTZ R137, R28, R27, R137 ;  /* 0x0000001b1c897223 */ /* 0x000fc80000010089 */
[----:B------:R-:W-:Y:S01]  /*3200*/  FFMA.FTZ R137, R9, R10, R137 ;  /* 0x0000000a09897223 */ /* 0x000fe20000010089 */
[----:B----4-:R-:W-:-:S03]  /*3210*/  FFMA.FTZ R144, R187, R139, R144 ;  /* 0x0000008bbb907223 */ /* 0x010fc60000010090 */
[----:B------:R-:W-:Y:S02]  /*3220*/  FFMA.FTZ R137, R158, R150, R137 ;  /* 0x000000969e897223 */ /* 0x000fe40000010089 */
[----:B------:R0:W-:Y:S02]  /*3230*/  STL [R1+0x5c], R144 ;  /* 0x00005c9001007387 */ /* 0x0001e40000100800 */
[----:B------:R-:W-:-:S04]  /*3240*/  FFMA.FTZ R137, R160, R159, R137 ;  /* 0x0000009fa0897223 */ /* 0x000fc80000010089 */
[----:B------:R-:W-:-:S04]  /*3250*/  FFMA.FTZ R137, R181, R180, R137 ;  /* 0x000000b4b5897223 */ /* 0x000fc80000010089 */
[----:B------:R-:W-:Y:S01]  /*3260*/  FFMA.FTZ R137, R179, R178, R137 ;  /* 0x000000b2b3897223 */ /* 0x000fe20000010089 */
[----:B------:R-:W-:-:S03]  /*3270*/  FADD.FTZ R212, R136, R188 ;  /* 0x000000bc88d47221 */ /* 0x000fc60000010000 */
[----:B0-----:R-:W-:-:S07]  /*3280*/  FFMA.FTZ R213, R187, R188, R137 ;  /* 0x000000bcbbd57223 */ /* 0x001fce0000010089 */
.L_x_5:
[----:B------:R-:W-:Y:S05]  /*3290*/  BSYNC.RECONVERGENT B1 ;  /* 0x0000000000017941 */ /* 0x000fea0003800200 */
.L_x_4:
        /* <DEDUP_REMOVED lines=41> */
[----:B------:R-:W-:Y:S01]  /*3530*/  FMUL.FTZ R14, R14, R32 ;  /* 0x000000200e0e7220 */ /* 0x000fe20000410000 */
[----:B------:R-:W-:Y:S01]  /*3540*/  SHF.L.U32 R149, R145, 0x10, RZ ;  /* 0x0000001091957819 */ /* 0x000fe200000006ff */
[----:B------:R-:W-:Y:S01]  /*3550*/  FMUL.FTZ R13, R6, R13 ;  /* 0x0000000d060d7220 */ /* 0x000fe20000410000 */
[----:B------:R-:W4:Y:S01]  /*3560*/  LDL R174, [R1+0x180] ;  /* 0x0001800001ae7983 */ /* 0x000f220000100800 */
[----:B------:R-:W-:-:S02]  /*3570*/  FADD.FTZ R86, R86, R32 ;  /* 0x0000002056567221 */ /* 0x000fc40000010000 */
[----:B------:R-:W-:Y:S01]  /*3580*/  FFMA.FTZ R50, R13, R32, R50 ;  /* 0x000000200d327223 */ /* 0x000fe20000010032 */
[-C--:B------:R-:W-:Y:S01]  /*3590*/  FFMA.FTZ R14, R31, R149.reuse, R14 ;  /* 0x000000951f0e7223 */ /* 0x080fe2000001000e */
[----:B------:R-:W-:Y:S02]  /*35a0*/  PRMT R32, R136, 0x7632, R32 ;  /* 0x0000763288207816 */ /* 0x000fe40000000020 */
[----:B------:R-:W-:Y:S02]  /*35b0*/  PRMT R31, R140, 0x7632, R31 ;  /* 0x000076328c1f7816 */ /* 0x000fe4000000001f */
[----:B------:R-:W-:Y:S02]  /*35c0*/  SHF.L.U32 R136, R32, 0x10, RZ ;  /* 0x0000001020887819 */ /* 0x000fe400000006ff */
[----:B------:R-:W-:Y:S01]  /*35d0*/  SHF.L.U32 R32, R31, 0x10, RZ ;  /* 0x000000101f207819 */ /* 0x000fe200000006ff */
[----:B------:R-:W-:Y:S01]  /*35e0*/  FFMA.FTZ R156, R13, R149, R156 ;  /* 0x000000950d9c7223 */ /* 0x000fe2000001009c */
[----:B------:R-:W-:-:S02]  /*35f0*/  SHF.L.U32 R31, R190, 0x10, RZ ;  /* 0x00000010be1f7819 */ /* 0x000fc400000006ff */
[----:B------:R-:W-:Y:S02]  /*3600*/  PRMT R137, R144, 0x7632, R137 ;  /* 0x0000763290897816 */ /* 0x000fe40000000089 */
[----:B------:R0:W-:Y:S01]  /*3610*/  STL [R1+0x48], R156 ;  /* 0x0000489c01007387 */ /* 0x0001e20000100800 */
[----:B------:R-:W-:Y:S01]  /*3620*/  FMUL.FTZ R144, R31, R136 ;  /* 0x000000881f907220 */ /* 0x000fe20000410000 */
        /* <DEDUP_REMOVED lines=8> */
[----:B--2---:R-:W-:Y:S01]  /*36b0*/  SHF.L.U32 R32, R176, 0x10, RZ ;  /* 0x00000010b0207819 */ /* 0x004fe200000006ff */
[--C-:B------:R-:W-:Y:S01]  /*36c0*/  FADD.FTZ R85, R85, R136.reuse ;  /* 0x0000008855557221 */ /* 0x100fe20000010000 */
[----:B------:R-:W-:Y:S01]  /*36d0*/  FFMA.FTZ R49, R31, R136, R49 ;  /* 0x000000881f317223 */ /* 0x000fe20000010031 */
[----:B------:R-:W-:Y:S01]  /*36e0*/  PRMT R136, R137, 0x7632, R136 ;  /* 0x0000763289887816 */ /* 0x000fe20000000088 */
[----:B------:R-:W-:Y:S01]  /*36f0*/  FADD.FTZ R229, R229, R140 ;  /* 0x0000008ce5e57221 */ /* 0x000fe20000010000 */
[----:B------:R-:W-:Y:S01]  /*3700*/  FFMA.FTZ R32, R32, R140, R144 ;  /* 0x0000008c20207223 */ /* 0x000fe20000010090 */
[----:B------:R-:W-:Y:S01]  /*3710*/  PRMT R140, R145, 0x7632, R140 ;  /* 0x00007632918c7816 */ /* 0x000fe2000000008c */
[----:B------:R-:W-:Y:S01]  /*3720*/  FADD.FTZ R230, R230, R149 ;  /* 0x00000095e6e67221 */ /* 0x000fe20000010000 */
[----:B------:R-:W-:Y:S01]  /*3730*/  SHF.L.U32 R136, R136, 0x10, RZ ;  /* 0x0000001088887819 */ /* 0x000fe200000006ff */
[----:B------:R-:W2:Y:S01]  /*3740*/  LDL R177, [R1+0x188] ;  /* 0x0001880001b17983 */ /* 0x000ea20000100800 */
[----:B----4-:R-:W-:-:S02]  /*3750*/  SHF.L.U32 R137, R174, 0x10, RZ ;  /* 0x00000010ae897819 */ /* 0x010fc400000006ff */
[----:B------:R-:W-:Y:S01]  /*3760*/  SHF.L.U32 R144, R140, 0x10, RZ ;  /* 0x000000108c907819 */ /* 0x000fe200000006ff */
[----:B------:R-:W4:Y:S01]  /*3770*/  LDL R176, [R1+0x184] ;  /* 0x0001840001b07983 */ /* 0x000f220000100800 */
        /* <DEDUP_REMOVED lines=12> */
[----:B------:R-:W-:-:S04]  /*3840*/  FMUL.FTZ R157, R6, R141 ;  /* 0x0000008d069d7220 */ /* 0x000fc80000410000 */
[----:B------:R-:W-:Y:S01]  /*3850*/  FFMA.FTZ R156, R140, R145, R137 ;  /* 0x000000918c9c7223 */ /* 0x000fe20000010089 */
        /* <DEDUP_REMOVED lines=11> */
[----:B------:R-:W3:Y:S04]  /*3910*/  LDL R145, [R1+0xdc] ;  /* 0x0000dc0001917983 */ /* 0x000ee80000100800 */
[----:B------:R-:W3:Y:S04]  /*3920*/  LDL R174, [R1+0xec] ;  /* 0x0000ec0001ae7983 */ /* 0x000ee80000100800 */
[----:B------:R-:W3:Y:S01]  /*3930*/  LDL.LU R144, [R1+0x38] ;  /* 0x0000380001907983 */ /* 0x000ee20000300800 */
        /* <DEDUP_REMOVED lines=11> */
[----:B----4-:R-:W-:Y:S01]  /*39f0*/  SHF.L.U32 R137, R176, 0x10, RZ ;  /* 0x00000010b0897819 */ /* 0x010fe200000006ff */
        /* <DEDUP_REMOVED lines=11> */
[----:B------:R-:W-:-:S04]  /*3ab0*/  SHF.L.U32 R136, R145, 0x10, RZ ;  /* 0x0000001091887819 */ /* 0x000fc800000006ff */
        /* <DEDUP_REMOVED lines=51> */
.L_x_7:
[----:B------:R-:W-:Y:S05]  /*3df0*/  BSYNC.RECONVERGENT B1 ;  /* 0x0000000000017941 */ /* 0x000fea0003800200 */
.L_x_6:
        /* <DEDUP_REMOVED lines=38> */
[----:B------:R-:W4:Y:S01]  /*4060*/  LDL R152, [R1+0xb8] ;  /* 0x0000b80001987983 */ /* 0x000f220000100800 */
[----:B------:R-:W-:Y:S01]  /*4070*/  SHF.L.U32 R33, R191, 0x10, RZ ;  /* 0x00000010bf217819 */ /* 0x000fe200000006ff */
[----:B------:R-:W-:Y:S01]  /*4080*/  FADD.FTZ R17, -R195, R17 ;  /* 0x00000011c3117221 */ /* 0x000fe20000010100 */
[----:B------:R-:W-:Y:S01]  /*4090*/  SHF.L.U32 R151, R145, 0x10, RZ ;  /* 0x0000001091977819 */ /* 0x000fe200000006ff */
[----:B------:R-:W-:Y:S01]  /*40a0*/  FMUL.FTZ R18, R18, R34 ;  /* 0x0000002212127220 */ /* 0x000fe20000410000 */
[----:B------:R-:W4:Y:S01]  /*40b0*/  LDL R170, [R1+0x160] ;  /* 0x0001600001aa7983 */ /* 0x000f220000100800 */
[----:B------:R-:W-:-:S02]  /*40c0*/  FMUL.FTZ R17, R6, R17 ;  /* 0x0000001106117220 */ /* 0x000fc40000410000 */
[-C--:B------:R-:W-:Y:S01]  /*40d0*/  FFMA.FTZ R18, R33, R151.reuse, R18 ;  /* 0x0000009721127223 */ /* 0x080fe20000010012 */
[----:B------:R-:W-:Y:S01]  /*40e0*/  PRMT R33, R136, 0x7632, R33 ;  /* 0x0000763288217816 */ /* 0x000fe20000000021 */
[----:B------:R-:W-:Y:S01]  /*40f0*/  FADD.FTZ R94, R94, R34 ;  /* 0x000000225e5e7221 */ /* 0x000fe20000010000 */
[----:B------:R-:W-:Y:S01]  /*4100*/  FFMA.FTZ R58, R17, R34, R58 ;  /* 0x00000022113a7223 */ /* 0x000fe2000001003a */
[----:B------:R-:W-:Y:S02]  /*4110*/  PRMT R34, R140, 0x7632, R34 ;  /* 0x000076328c227816 */ /* 0x000fe40000000022 */
[----:B------:R-:W-:Y:S01]  /*4120*/  SHF.L.U32 R136, R33, 0x10, RZ ;  /* 0x0000001021887819 */ /* 0x000fe200000006ff */
[----:B------:R-:W-:Y:S01]  /*4130*/  FFMA.FTZ R153, R17, R151, R153 ;  /* 0x0000009711997223 */ /* 0x000fe20000010099 */
[----:B------:R-:W-:Y:S02]  /*4140*/  SHF.L.U32 R33, R192, 0x10, RZ ;  /* 0x00000010c0217819 */ /* 0x000fe400000006ff */
[----:B------:R-:W-:-:S02]  /*4150*/  SHF.L.U32 R34, R34, 0x10, RZ ;  /* 0x0000001022227819 */ /* 0x000fc400000006ff */
[----:B------:R-:W-:Y:S01]  /*4160*/  PRMT R137, R144, 0x7632, R137 ;  /* 0x0000763290897816 */ /* 0x000fe20000000089 */
[----:B------:R-:W-:Y:S01]  /*4170*/  FMUL.FTZ R144, R33, R136 ;  /* 0x0000008821907220 */ /* 0x000fe20000410000 */
[----:B------:R0:W-:Y:S01]  /*4180*/  STL [R1+0x28], R153 ;  /* 0x0000289901007387 */ /* 0x0001e20000100800 */
        /* <DEDUP_REMOVED lines=124> */
.L_x_9:
[----:B------:R-:W-:Y:S05]  /*4950*/  BSYNC.RECONVERGENT B1 ;  /* 0x0000000000017941 */ /* 0x000fea0003800200 */
.L_x_8:
[----:B------:R-:W-:Y:S04]  /*4960*/  BSSY.RECONVERGENT B1, `(.L_x_10) ;  /* 0x00000ac000017945 */ /* 0x000fe80003800200 */
[----:B------:R-:W-:Y:S05]  /*4970*/  @!P1 BRA `(.L_x_11) ;  /* 0x0000000800a89947 */ /* 0x000fea0003800000 */
[----:B------:R-:W0:Y:S01]  /*4980*/  LDC.64 R140, c[0x0][0x3a8] ;  /* 0x0000ea00ff8c7b82 */ /* 0x000e220000000a00 */
[----:B------:R-:W2:Y:S04]  /*4990*/  LDL R35, [R1+0x90] ;  /* 0x0000900001237983 */ /* 0x000ea80000100800 */
[----:B------:R-:W3:Y:S03]  /*49a0*/  LDL R148, [R1+0xa0] ;  /* 0x0000a00001947983 */ /* 0x000ee60000100800 */
[----:B------:R-:W1:Y:S01]  /*49b0*/  LDC.64 R20, c[0x0][0x430] ;  /* 0x00010c00ff147b82 */ /* 0x000e620000000a00 */
[----:B------:R-:W4:Y:S04]  /*49c0*/  LDL.LU R163, [R1] ;  /* 0x0000000001a37983 */ /* 0x000f280000300800 */
[----:B------:R-:W4:Y:S03]  /*49d0*/  LDL R164, [R1+0x94] ;  /* 0x0000940001a47983 */ /* 0x000f260000100800 */
[----:B------:R-:W1:Y:S01]  /*49e0*/  LDC.64 R144, c[0x0][0x428] ;  /* 0x00010a00ff907b82 */ /* 0x000e620000000a00 */
[----:B------:R-:W4:Y:S04]  /*49f0*/  LDL R166, [R1+0xa4] ;  /* 0x0000a40001a67983 */ /* 0x000f280000100800 */
[----:B------:R-:W4:Y:S01]  /*4a00*/  LDL.LU R165, [R1+0x8] ;  /* 0x0000080001a57983 */ /* 0x000f220000300800 */
[----:B0-----:R-:W-:-:S03]  /*4a10*/  IMAD.WIDE.U32 R140, R214, 0x10, R140 ;  /* 0x00000010d68c7825 */ /* 0x001fc600078e008c */
[----:B------:R-:W4:Y:S04]  /*4a20*/  LDL R183, [R1+0x138] ;  /* 0x0001380001b77983 */ /* 0x000f280000100800 */
[----:B------:R-:W4:Y:S04]  /*4a30*/  LDL R193, [R1+0x134] ;  /* 0x0001340001c17983 */ /* 0x000f280000100800 */
[----:B------:R-:W4:Y:S01]  /*4a40*/  LDG.E.128 R140, desc[UR10][R140.64] ;  /* 0x0000000a8c8c7981 */ /* 0x000f22000c1e1d00 */
[----:B-1----:R-:W-:Y:S01]  /*4a50*/  IMAD.WIDE.U32 R20, R214, 0x10, R20 ;  /* 0x00000010d6147825 */ /* 0x002fe200078e0014 */
[----:B------:R-:W-:-:S02]  /*4a60*/  ISETP.NE.U32.AND P0, PT, RZ, UR12, PT ;  /* 0x0000000cff007c0c */ /* 0x000fc4000bf05070 */
[----:B------:R-:W4:Y:S04]  /*4a70*/  LDL R184, [R1+0x98] ;  /* 0x0000980001b87983 */ /* 0x000f280000100800 */
[----:B------:R0:W4:Y:S01]  /*4a80*/  LDG.E.128 R136, desc[UR10][R20.64] ;  /* 0x0000000a14887981 */ /* 0x000122000c1e1d00 */
[----:B------:R-:W-:-:S03]  /*4a90*/  IMAD.WIDE.U32 R144, R214, 0x10, R144 ;  /* 0x00000010d6907825 */ /* 0x000fc600078e0090 */
[----:B------:R-:W4:Y:S04]  /*4aa0*/  LDL R194, [R1+0xa8] ;  /* 0x0000a80001c27983 */ /* 0x000f280000100800 */
[----:B------:R-:W4:Y:S01]  /*4ab0*/  LDG.E.128 R144, desc[UR10][R144.64] ;  /* 0x0000000a90907981 */ /* 0x000f22000c1e1d00 */
[----:B------:R-:W-:-:S13]  /*4ac0*/  ISETP.NE.AND.EX P0, PT, RZ, UR13, PT, P0 ;  /* 0x0000000dff007c0c */ /* 0x000fda000bf05300 */
[----:B0-----:R-:W0:Y:S02]  /*4ad0*/  @P0 LDC.64 R20, c[0x0][0x438] ;  /* 0x00010e00ff140b82 */ /* 0x001e240000000a00 */
[----:B0-----:R-:W-:-:S05]  /*4ae0*/  @P0 IMAD.WIDE.U32 R20, R214, 0x10, R20 ;  /* 0x00000010d6140825 */ /* 0x001fca00078e0014 */
[----:B------:R2:W5:Y:S02]  /*4af0*/  @P0 LDG.E.128 R132, desc[UR10][R20.64] ;  /* 0x0000000a14840981 */ /* 0x000564000c1e1d00 */
[----:B--2---:R-:W-:Y:S02]  /*4b00*/  SHF.L.U32 R20, R35, 0x10, RZ ;  /* 0x0000001023147819 */ /* 0x004fe400000006ff */
[----:B---3--:R-:W-:Y:S02]  /*4b10*/  SHF.L.U32 R25, R148, 0x10, RZ ;  /* 0x0000001094197819 */ /* 0x008fe400000006ff */
[----:B----4-:R-:W-:-:S05]  /*4b20*/  SHF.L.U32 R19, R140, 0x10, RZ ;  /* 0x000000108c137819 */ /* 0x010fca00000006ff */
[----:B------:R-:W-:Y:S01]  /*4b30*/  FADD.FTZ R19, -R195, R19 ;  /* 0x00000013c3137221 */ /* 0x000fe20000010100 */
[----:B------:R-:W-:-:S03]  /*4b40*/  SHF.L.U32 R21, R136, 0x10, RZ ;  /* 0x0000001088157819 */ /* 0x000fc600000006ff */
[----:B-----5:R-:W-:Y:S02]  /*4b50*/  FMUL.FTZ R19, R6, R19 ;  /* 0x0000001306137220 */ /* 0x020fe40000410000 */
[-C--:B------:R-:W-:Y:S01]  /*4b60*/  FMUL.FTZ R20, R20, R21.reuse ;  /* 0x0000001514147220 */ /* 0x080fe20000410000 */
[----:B------:R-:W-:Y:S01]  /*4b70*/  FADD.FTZ R100, R100, R21 ;  /* 0x0000001564647221 */ /* 0x000fe20000010000 */
[----:B------:R-:W-:Y:S01]  /*4b80*/  FFMA.FTZ R64, R19, R21, R64 ;  /* 0x0000001513407223 */ /* 0x000fe20000010040 */
[----:B------:R-:W-:Y:S02]  /*4b90*/  SHF.L.U32 R21, R141, 0x10, RZ ;  /* 0x000000108d157819 */ /* 0x000fe400000006ff */
[----:B------:R-:W-:-:S03]  /*4ba0*/  SHF.L.U32 R22, R144, 0x10, RZ ;  /* 0x0000001090167819 */ /* 0x000fc600000006ff */
[----:B------:R-:W-:Y:S02]  /*4bb0*/  FADD.FTZ R21, -R195, R21 ;  /* 0x00000015c3157221 */ /* 0x000fe40000010100 */
[-C--:B------:R-:W-:Y:S01]  /*4bc0*/  FFMA.FTZ R20, R25, R22.reuse, R20 ;  /* 0x0000001619147223 */ /* 0x080fe20000010014 */
[----:B------:R-:W-:Y:S01]  /*4bd0*/  FADD.FTZ R208, R208, R22 ;  /* 0x00000016d0d07221 */ /* 0x000fe20000010000 */
[----:B------:R-:W-:Y:S01]  /*4be0*/  FFMA.FTZ R163, R19, R22, R163 ;  /* 0x0000001613a37223 */ /* 0x000fe200000100a3 */
[----:B------:R-:W-:Y:S01]  /*4bf0*/  SHF.L.U32 R22, R164, 0x10, RZ ;  /* 0x00000010a4167819 */ /* 0x000fe200000006ff */
[----:B------:R-:W-:Y:S01]  /*4c00*/  FMUL.FTZ R21, R6, R21 ;  /* 0x0000001506157220 */ /* 0x000fe20000410000 */
[----:B------:R-:W-:Y:S02]  /*4c10*/  SHF.L.U32 R25, R137, 0x10, RZ ;  /* 0x0000001089197819 */ /* 0x000fe400000006ff */
[----:B------:R-:W-:-:S03]  /*4c20*/  SHF.L.U32 R35, R145, 0x10, RZ ;  /* 0x0000001091237819 */ /* 0x000fc600000006ff */
[-C--:B------:R-:W-:Y:S01]  /*4c30*/  FMUL.FTZ R22, R22, R25.reuse ;  /* 0x0000001916167220 */ /* 0x080fe20000410000 */
[--C-:B------:R-:W-:Y:S01]  /*4c40*/  FADD.FTZ R102, R102, R25.reuse ;  /* 0x0000001966667221 */ /* 0x100fe20000010000 */
[----:B------:R-:W-:Y:S01]  /*4c50*/  FFMA.FTZ R66, R21, R25, R66 ;  /* 0x0000001915427223 */ /* 0x000fe20000010042 */
[----:B------:R-:W-:Y:S02]  /*4c60*/  PRMT R25, R136, 0x7632, R25 ;  /* 0x0000763288197816 */ /* 0x000fe40000000019 */
[----:B------:R-:W-:Y:S02]  /*4c70*/  SHF.L.U32 R26, R166, 0x10, RZ ;  /* 0x00000010a61a7819 */ /* 0x000fe400000006ff */
[----:B------:R-:W-:Y:S01]  /*4c80*/  SHF.L.U32 R136, R25, 0x10, RZ ;  /* 0x0000001019887819 */ /* 0x000fe200000006ff */
[-C--:B------:R-:W-:Y:S01]  /*4c90*/  FFMA.FTZ R165, R21, R35.reuse, R165 ;  /* 0x0000002315a57223 */ /* 0x080fe200000100a5 */
[----:B------:R-:W-:Y:S01]  /*4ca0*/  SHF.L.U32 R25, R183, 0x10, RZ ;  /* 0x00000010b7197819 */ /* 0x000fe200000006ff */
[----:B------:R-:W-:Y:S01]  /*4cb0*/  FFMA.FTZ R22, R26, R35, R22 ;  /* 0x000000231a167223 */ /* 0x000fe20000010016 */
[----:B------:R-:W-:Y:S01]  /*4cc0*/  FADD.FTZ R210, R210, R35 ;  /* 0x00000023d2d27221 */ /* 0x000fe20000010000 */
[----:B------:R0:W-:Y:S02]  /*4cd0*/  STL [R1], R163 ;  /* 0x000000a301007387 */ /* 0x0001e40000100800 */
[----:B------:R-:W-:Y:S01]  /*4ce0*/  FMUL.FTZ R35, R25, R136 ;  /* 0x0000008819237220 */ /* 0x000fe20000410000 */
[----:B------:R-:W-:Y:S01]  /*4cf0*/  SHF.L.U32 R25, R193, 0x10, RZ ;  /* 0x00000010c1197819 */ /* 0x000fe200000006ff */
[----:B------:R1:W-:Y:S04]  /*4d00*/  STL [R1+0x8], R165 ;  /* 0x000008a501007387 */ /* 0x0003e80000100800 */
[----:B------:R-:W2:Y:S01]  /*4d10*/  LDL.LU R193, [R1+0x4] ;  /* 0x0000040001c17983 */ /* 0x000ea20000300800 */
[----:B------:R-:W-:-:S02]  /*4d20*/  PRMT R26, R144, 0x7632, R26 ;  /* 0x00007632901a7816 */ /* 0x000fc4000000001a */
[----:B0-----:R-:W-:Y:S01]  /*4d30*/  SHF.L.U32 R163, R138, 0x10, RZ ;  /* 0x000000108aa37819 */ /* 0x001fe200000006ff */
[----:B------:R-:W3:Y:S01]  /*4d40*/  LDL R164, [R1+0x13c] ;  /* 0x00013c0001a47983 */ /* 0x000ee20000100800 */
[----:B------:R-:W-:Y:S02]  /*4d50*/  SHF.L.U32 R144, R26, 0x10, RZ ;  /* 0x000000101a907819 */ /* 0x000fe400000006ff */
[----:B------:R-:W-:Y:S01]  /*4d60*/  SHF.L.U32 R26, R184, 0x10, RZ ;  /* 0x00000010b81a7819 */ /* 0x000fe200000006ff */
[----:B-1----:R-:W4:Y:S01]  /*4d70*/  LDL R165, [R1+0x140] ;  /* 0x0001400001a57983 */ /* 0x002f220000100800 */
[----:B------:R-:W-:Y:S01]  /*4d80*/  SHF.L.U32 R148, R146, 0x10, RZ ;  /* 0x0000001092947819 */ /* 0x000fe200000006ff */
[----:B------:R-:W-:Y:S01]  /*4d90*/  FFMA.FTZ R25, R25, R144, R35 ;  /* 0x0000009019197223 */ /* 0x000fe20000010023 */
[----:B------:R-:W-:Y:S01]  /*4da0*/  SHF.L.U32 R35, R194, 0x10, RZ ;  /* 0x00000010c2237819 */ /* 0x000fe200000006ff */
[----:B------:R-:W-:Y:S01]  /*4db0*/  FMUL.FTZ R26, R26, R163 ;  /* 0x000000a31a1a7220 */ /* 0x000fe20000410000 */
[----:B------:R-:W-:Y:S01]  /*4dc0*/  PRMT R137, R140, 0x7632, R137 ;  /* 0x000076328c897816 */ /* 0x000fe20000000089 */
[----:B------:R-:W3:Y:S02]  /*4dd0*/  LDL R184, [R1+0x148] ;  /* 0x0001480001b87983 */ /* 0x000ee40000100800 */
[----:B------:R-:W-:Y:S01]  /*4de0*/  FFMA.FTZ R26, R35, R148, R26 ;  /* 0x00000094231a7223 */ /* 0x000fe2000001001a */
[----:B------:R-:W-:Y:S01]  /*4df0*/  SHF.L.U32 R35, R142, 0x10, RZ ;  /* 0x000000108e237819 */ /* 0x000fe200000006ff */
[----:B------:R-:W3:Y:S01]  /*4e00*/  LDL R183, [R1+0x144] ;  /* 0x0001440001b77983 */ /* 0x000ee20000100800 */
[----:B------:R-:W-:-:S03]  /*4e10*/  SHF.L.U32 R140, R137, 0x10, RZ ;  /* 0x00000010898c7819 */ /* 0x000fc600000006ff */
[C---:B------:R-:W-:Y:S01]  /*4e20*/  FADD.FTZ R35, -R195.reuse, R35 ;  /* 0x00000023c3237221 */ /* 0x040fe20000010100 */
[----:B------:R-:W3:Y:S01]  /*4e30*/  LDL R166, [R1+0x9c] ;  /* 0x00009c0001a67983 */ /* 0x000ee20000100800 */
[----:B------:R-:W-:Y:S02]  /*4e40*/  FADD.FTZ R140, -R195, R140 ;  /* 0x0000008cc38c7221 */ /* 0x000fe40000010100 */
[----:B------:R-:W-:Y:S01]  /*4e50*/  FMUL.FTZ R35, R6, R35 ;  /* 0x0000002306237220 */ /* 0x000fe20000410000 */
[----:B------:R-:W-:-:S03]  /*4e60*/  FADD.FTZ R204, R204, R148 ;  /* 0x00000094cccc7221 */ /* 0x000fc60000010000 */
[----:B------:R-:W-:Y:S01]  /*4e70*/  FFMA.FTZ R248, R35, R148, R248 ;  /* 0x0000009423f87223 */ /* 0x000fe200000100f8 */
[----:B------:R-:W-:-:S04]  /*4e80*/  FMUL.FTZ R148, R6, R140 ;  /* 0x0000008c06947220 */ /* 0x000fc80000410000 */
[----:B--2---:R-:W-:-:S05]  /*4e90*/  FFMA.FTZ R193, R148, R144, R193 ;  /* 0x0000009094c17223 */ /* 0x004fca00000100c1 */
[----:B------:R0:W-:Y:S04]  /*4ea0*/  STL [R1+0x4], R193 ;  /* 0x000004c101007387 */ /* 0x0001e80000100800 */
[----:B0-----:R-:W2:Y:S01]  /*4eb0*/  LDL.LU R193, [R1+0xc] ;  /* 0x00000c0001c17983 */ /* 0x001ea20000300800 */
[----:B----4-:R-:W-:-:S03]  /*4ec0*/  SHF.L.U32 R140, R165, 0x10, RZ ;  /* 0x00000010a58c7819 */ /* 0x010fc600000006ff */
[----:B------:R-:W4:Y:S01]  /*4ed0*/  LDL R165, [R1+0xac] ;  /* 0x0000ac0001a57983 */ /* 0x000f220000100800 */
[----:B------:R-:W-:Y:S01]  /*4ee0*/  PRMT R138, R141, 0x7632, R138 ;  /* 0x000076328d8a7816 */ /* 0x000fe2000000008a */
[--C-:B------:R-:W-:Y:S01]  /*4ef0*/  FADD.FTZ R101, R101, R136.reuse ;  /* 0x0000008865657221 */ /* 0x100fe20000010000 */
[----:B------:R-:W-:Y:S02]  /*4f00*/  FFMA.FTZ R65, R148, R136, R65 ;  /* 0x0000008894417223 */ /* 0x000fe40000010041 */
[----:B------:R-:W-:Y:S02]  /*4f10*/  SHF.L.U32 R141, R138, 0x10, RZ ;  /* 0x000000108a8d7819 */ /* 0x000fe400000006ff */
[----:B------:R-:W-:Y:S02]  /*4f20*/  PRMT R136, R137, 0x7632, R136 ;  /* 0x0000763289887816 */ /* 0x000fe40000000088 */
[----:B------:R-:W-:Y:S01]  /*4f30*/  PRMT R137, R145, 0x7632, R137 ;  /* 0x0000763291897816 */ /* 0x000fe20000000089 */
[----:B------:R-:W-:Y:S01]  /*4f40*/  FADD.FTZ R141, -R195, R141 ;  /* 0x0000008dc38d7221 */ /* 0x000fe20000010100 */
[----:B------:R-:W-:Y:S01]  /*4f50*/  FADD.FTZ R104, R104, R163 ;  /* 0x000000a368687221 */ /* 0x000fe20000010000 */
[----:B------:R-:W-:Y:S01]  /*4f60*/  FFMA.FTZ R68, R35, R163, R68 ;  /* 0x000000a323447223 */ /* 0x000fe20000010044 */
[----:B------:R-:W-:Y:S01]  /*4f70*/  SHF.L.U32 R137, R137, 0x10, RZ ;  /* 0x0000001089897819 */ /* 0x000fe200000006ff */
[----:B------:R-:W-:Y:S01]  /*4f80*/  FMUL.FTZ R163, R6, R141 ;  /* 0x0000008d06a37220 */ /* 0x000fe20000410000 */
[----:B------:R-:W-:Y:S01]  /*4f90*/  SHF.L.U32 R136, R136, 0x10, RZ ;  /* 0x0000001088887819 */ /* 0x000fe200000006ff */
[----:B------:R-:W-:-:S04]  /*4fa0*/  FADD.FTZ R209, R209, R144 ;  /* 0x00000090d1d17221 */ /* 0x000fc80000010000 */
[-C--:B------:R-:W-:Y:S01]  /*4fb0*/  FMUL.FTZ R144, R140, R136.reuse ;  /* 0x000000888c907220 */ /* 0x080fe20000410000 */
[--C-:B------:R-:W-:Y:S01]  /*4fc0*/  FADD.FTZ R103, R103, R136.reuse ;  /* 0x0000008867677221 */ /* 0x100fe20000010000 */
[----:B------:R-:W-:Y:S01]  /*4fd0*/  FFMA.FTZ R67, R163, R136, R67 ;  /* 0x00000088a3437223 */ /* 0x000fe20000010043 */
[----:B------:R-:W-:Y:S02]  /*4fe0*/  PRMT R136, R138, 0x7632, R136 ;  /* 0x000076328a887816 */ /* 0x000fe40000000088 */
[----:B------:R-:W-:Y:S02]  /*4ff0*/  PRMT R138, R146, 0x7632, R138 ;  /* 0x00007632928a7816 */ /* 0x000fe4000000008a */
[----:B---3--:R-:W-:Y:S01]  /*5000*/  SHF.L.U32 R140, R164, 0x10, RZ ;  /* 0x00000010a48c7819 */ /* 0x008fe200000006ff */
[----:B------:R-:W-:Y:S01]  /*5010*/  FADD.FTZ R211, R211, R137 ;  /* 0x00000089d3d37221 */ /* 0x000fe20000010000 */
[----:B--2---:R-:W-:-:S05]  /*5020*/  FFMA.FTZ R193, R163, R137, R193 ;  /* 0x00000089a3c17223 */ /* 0x004fca00000100c1 */
[----:B------:R0:W-:Y:S04]  /*5030*/  STL [R1+0xc], R193 ;  /* 0x00000cc101007387 */ /* 0x0001e80000100800 */
[----:B------:R-:W2:Y:S04]  /*5040*/  LDL R146, [R1+0x14c] ;  /* 0x00014c0001927983 */ /* 0x000ea80000100800 */
[----:B0-----:R-:W3:Y:S01]  /*5050*/  LDL R193, [R1+0x150] ;  /* 0x0001500001c17983 */ /* 0x001ee20000100800 */
[----:B------:R-:W-:Y:S01]  /*5060*/  FFMA.FTZ R164, R140, R137, R144 ;  /* 0x000000898ca47223 */ /* 0x000fe20000010090 */
[----:B------:R-:W-:-:S02]  /*5070*/  SHF.L.U32 R136, R136, 0x10, RZ ;  /* 0x0000001088887819 */ /* 0x000fc400000006ff */
[----:B------:R-:W-:Y:S02]  /*5080*/  SHF.L.U32 R137, R184, 0x10, RZ ;  /* 0x00000010b8897819 */ /* 0x000fe400000006ff */
[----:B------:R-:W-:Y:S02]  /*5090*/  SHF.L.U32 R141, R138, 0x10, RZ ;  /* 0x000000108a8d7819 */ /* 0x000fe400000006ff */
[----:B------:R-:W-:Y:S01]  /*50a0*/  SHF.L.U32 R138, R183, 0x10, RZ ;  /* 0x00000010b78a7819 */ /* 0x000fe200000006ff */
[----:B------:R-:W-:Y:S01]  /*50b0*/  FMUL.FTZ R140, R137, R136 ;  /* 0x00000088898c7220 */ /* 0x000fe20000410000 */
[----:B------:R-:W-:Y:S02]  /*50c0*/  SHF.L.U32 R137, R166, 0x10, RZ ;  /* 0x00000010a6897819 */ /* 0x000fe400000006ff */
[----:B------:R-:W-:Y:S01]  /*50d0*/  SHF.L.U32 R145, R139, 0x10, RZ ;  /* 0x000000108b917819 */ /* 0x000fe200000006ff */
[----:B------:R-:W-:Y:S01]  /*50e0*/  FFMA.FTZ R166, R138, R141, R140 ;  /* 0x0000008d8aa67223 */ /* 0x000fe2000001008c */
[----:B----4-:R-:W-:-:S02]  /*50f0*/  SHF.L.U32 R138, R165, 0x10, RZ ;  /* 0x00000010a58a7819 */ /* 0x010fc400000006ff */
[----:B------:R-:W-:Y:S01]  /*5100*/  SHF.L.U32 R144, R147, 0x10, RZ ;  /* 0x0000001093907819 */ /* 0x000fe200000006ff */
[----:B------:R-:W-:-:S04]  /*5110*/  FMUL.FTZ R137, R137, R145 ;  /* 0x0000009189897220 */ /* 0x000fc80000410000 */
[--C-:B------:R-:W-:Y:S01]  /*5120*/  FFMA.FTZ R165, R138, R144, R137.reuse ;  /* 0x000000908aa57223 */ /* 0x100fe20000010089 */
[----:B------:R-:W-:-:S04]  /*5130*/  PRMT R137, R142, 0x7632, R137 ;  /* 0x000076328e897816 */ /* 0x000fc80000000089 */
[----:B------:R-:W-:-:S05]  /*5140*/  SHF.L.U32 R137, R137, 0x10, RZ ;  /* 0x0000001089897819 */ /* 0x000fca00000006ff */
[----:B------:R-:W-:Y:S01]  /*5150*/  FADD.FTZ R137, -R195, R137 ;  /* 0x00000089c3897221 */ /* 0x000fe20000010100 */
[----:B------:R-:W-:-:S03]  /*5160*/  PRMT R138, R143, 0x7632, R138 ;  /* 0x000076328f8a7816 */ /* 0x000fc6000000008a */
[----:B------:R-:W-:Y:S01]  /*5170*/  FMUL.FTZ R184, R6, R137 ;  /* 0x0000008906b87220 */ /* 0x000fe20000410000 */
[----:B------:R-:W-:Y:S01]  /*5180*/  SHF.L.U32 R140, R143, 0x10, RZ ;  /* 0x000000108f8c7819 */ /* 0x000fe200000006ff */
[--C-:B------:R-:W-:Y:S02]  /*5190*/  FADD.FTZ R105, R105, R136.reuse ;  /* 0x0000008869697221 */ /* 0x100fe40000010000 */
[----:B------:R-:W-:Y:S01]  /*51a0*/  FFMA.FTZ R69, R184, R136, R69 ;  /* 0x00000088b8457223 */ /* 0x000fe20000010045 */
[----:B------:R-:W-:Y:S02]  /*51b0*/  PRMT R136, R139, 0x7632, R136 ;  /* 0x000076328b887816 */ /* 0x000fe40000000088 */
[----:B------:R-:W-:Y:S01]  /*51c0*/  SHF.L.U32 R138, R138, 0x10, RZ ;  /* 0x000000108a8a7819 */ /* 0x000fe200000006ff */
[----:B------:R-:W-:Y:S01]  /*51d0*/  FADD.FTZ R140, -R195, R140 ;  /* 0x0000008cc38c7221 */ /* 0x000fe20000010100 */
[----:B------:R-:W-:Y:S02]  /*51e0*/  SHF.L.U32 R136, R136, 0x10, RZ ;  /* 0x0000001088887819 */ /* 0x000fe400000006ff */
[----:B------:R-:W-:Y:S01]  /*51f0*/  PRMT R137, R147, 0x7632, R137 ;  /* 0x0000763293897816 */ /* 0x000fe20000000089 */
[----:B------:R-:W-:Y:S01]  /*5200*/  FADD.FTZ R138, -R195, R138 ;  /* 0x0000008ac38a7221 */ /* 0x000fe20000010100 */
[----:B------:R-:W-:-:S02]  /*5210*/  FMUL.FTZ R183, R6, R140 ;  /* 0x0000008c06b77220 */ /* 0x000fc40000410000 */
[----:B------:R-:W-:Y:S01]  /*5220*/  SHF.L.U32 R137, R137, 0x10, RZ ;  /* 0x0000001089897819 */ /* 0x000fe200000006ff */
[----:B------:R-:W-:-:S04]  /*5230*/  FADD.FTZ R107, R107, R136 ;  /* 0x000000886b6b7221 */ /* 0x000fc80000010000 */
[----:B------:R-:W-:Y:S01]  /*5240*/  FADD.FTZ R207, R207, R137 ;  /* 0x00000089cfcf7221 */ /* 0x000fe20000010000 */
[----:B------:R-:W-:Y:S01]  /*5250*/  FADD.FTZ R206, R206, R144 ;  /* 0x00000090cece7221 */ /* 0x000fe20000010000 */
[C---:B------:R-:W-:Y:S01]  /*5260*/  FFMA.FTZ R250, R183.reuse, R144, R250 ;  /* 0x00000090b7fa7223 */ /* 0x040fe200000100fa */
[----:B------:R-:W-:Y:S01]  /*5270*/  FADD.FTZ R106, R106, R145 ;  /* 0x000000916a6a7221 */ /* 0x000fe20000010000 */
[----:B------:R-:W-:Y:S01]  /*5280*/  FFMA.FTZ R70, R183, R145, R70 ;  /* 0x00000091b7467223 */ /* 0x000fe20000010046 */
[----:B------:R-:W-:Y:S01]  /*5290*/  FADD.FTZ R205, R205, R141 ;  /* 0x0000008dcdcd7221 */ /* 0x000fe20000010000 */
[----:B------:R-:W-:Y:S01]  /*52a0*/  FFMA.FTZ R249, R184, R141, R249 ;  /* 0x0000008db8f97223 */ /* 0x000fe200000100f9 */
[----:B---3--:R-:W-:Y:S01]  /*52b0*/  SHF.L.U32 R139, R193, 0x10, RZ ;  /* 0x00000010c18b7819 */ /* 0x008fe200000006ff */
[----:B------:R-:W-:-:S04]  /*52c0*/  FMUL.FTZ R193, R6, R138 ;  /* 0x0000008a06c17220 */ /* 0x000fc80000410000 */
[-C--:B------:R-:W-:Y:S01]  /*52d0*/  FMUL.FTZ R140, R139, R136.reuse ;  /* 0x000000888b8c7220 */ /* 0x080fe20000410000 */
[----:B--2---:R-:W-:Y:S01]  /*52e0*/  SHF.L.U32 R139, R146, 0x10, RZ ;  /* 0x00000010928b7819 */ /* 0x004fe200000006ff */
[CC--:B------:R-:W-:Y:S01]  /*52f0*/  FFMA.FTZ R251, R193.reuse, R137.reuse, R251 ;  /* 0x00000089c1fb7223 */ /* 0x0c0fe200000100fb */
[----:B------:R-:W-:Y:S01]  /*5300*/  FFMA.FTZ R71, R193, R136, R71 ;  /* 0x00000088c1477223 */ /* 0x000fe20000010047 */
[----:B------:R-:W-:Y:S02]  /*5310*/  FADD.FTZ R136, R212, R20 ;  /* 0x00000014d4887221 */ /* 0x000fe40000010000 */
[----:B------:R-:W-:Y:S01]  /*5320*/  FFMA.FTZ R194, R139, R137, R140 ;  /* 0x000000898bc27223 */ /* 0x000fe2000001008c */
[----:B------:R-:W-:Y:S01]  /*5330*/  FFMA.FTZ R137, R19, R20, R213 ;  /* 0x0000001413897223 */ /* 0x000fe200000100d5 */
[----:B------:R-:W-:-:S03]  /*5340*/  FADD.FTZ R136, R136, R25 ;  /* 0x0000001988887221 */ /* 0x000fc60000010000 */
        /* <DEDUP_REMOVED lines=12> */
[----:B------:R-:W-:-:S07]  /*5410*/  FFMA.FTZ R213, R193, R194, R137 ;  /* 0x000000c2c1d57223 */ /* 0x000fce0000010089 */
.L_x_11:
[----:B------:R-:W-:Y:S05]  /*5420*/  BSYNC.RECONVERGENT B1 ;  /* 0x0000000000017941 */ /* 0x000fea0003800200 */
.L_x_10:
[----:B------:R-:W-:Y:S01]  /*5430*/  UISETP.NE.AND UP0, UPT, UR15, URZ, UPT ;  /* 0x000000ff0f00728c */ /* 0x000fe2000bf05270 */
[----:B------:R-:W-:Y:S01]  /*5440*/  ISETP.GE.U32.AND P3, PT, R252, 0x20, PT ;  /* 0x00000020fc00780c */ /* 0x000fe20003f66070 */
[----:B------:R-:W-:-:S04]  /*5450*/  UMOV UR4, 0xffffffff ;  /* 0xffffffff00047882 */ /* 0x000fc80000000000 */
[----:B------:R-:W-:Y:S01]  /*5460*/  PLOP3.LUT P2, PT, PT, PT, UP0, 0x80, 0x8 ;  /* 0x000000000008781c */ /* 0x000fe20003f4f008 */
[----:B------:R-:W-:-:S12]  /*5470*/  BRA.DIV UR4, `(.L_x_12) ;  /* 0x0000009a04487947 */ /* 0x000fd8000b800000 */
[----:B------:R-:W0:Y:S02]  /*5480*/  SHFL.BFLY PT, R136, R212, 0x1, 0x1f ;  /* 0x0c201f00d4887f89 */ /* 0x000e2400000e0000 */
[----:B0-----:R-:W-:Y:S02]  /*5490*/  FADD.FTZ R140, R136, R212 ;  /* 0x000000d4888c7221 */ /* 0x001fe40000010000 */
[----:B------:R-:W0:Y:S02]  /*54a0*/  SHFL.BFLY PT, R136, R213, 0x1, 0x1f ;  /* 0x0c201f00d5887f89 */ /* 0x000e2400000e0000 */
[----:B0-----:R-:W-:Y:S02]  /*54b0*/  FADD.FTZ R141, R136, R213 ;  /* 0x000000d5888d7221 */ /* 0x001fe40000010000 */
[----:B------:R-:W0:Y:S02]  /*54c0*/  SHFL.BFLY PT, R136, R140, 0x2, 0x1f ;  /* 0x0c401f008c887f89 */ /* 0x000e2400000e0000 */
[----:B0-----:R-:W-:-:S02]  /*54d0*/  FADD.FTZ R140, R140, R136 ;  /* 0x000000888c8c7221 */ /* 0x001fc40000010000 */
        /* <DEDUP_REMOVED lines=8> */
[----:B------:R-:W0:Y:S04]  /*5560*/  SHFL.BFLY PT, R136, R141, 0x8, 0x1f ;  /* 0x0d001f008d887f89 */ /* 0x000e2800000e0000 */
[----:B------:R1:W2:Y:S01]  /*5570*/  SHFL.BFLY PT, R143, R140, 0x10, 0x1f ;  /* 0x0e001f008c8f7f89 */ /* 0x0002a200000e0000 */
[----:B0-----:R-:W-:-:S05]  /*5580*/  FADD.FTZ R141, R141, R136 ;  /* 0x000000888d8d7221 */ /* 0x001fca0000010000 */
[----:B--2---:R1:W0:Y:S02]  /*5590*/  SHFL.BFLY PT, R136, R141, 0x10, 0x1f ;  /* 0x0e001f008d887f89 */ /* 0x00422400000e0000 */
.L_x_93:
[----:B------:R-:W-:Y:S01]  /*55a0*/  FADD.FTZ R137, R140, R143 ;  /* 0x0000008f8c897221 */ /* 0x000fe20000010000 */
[----:B0-----:R-:W-:Y:S01]  /*55b0*/  FADD.FTZ R136, R141, R136 ;  /* 0x000000888d887221 */ /* 0x001fe20000010000 */
[----:B------:R-:W-:Y:S02]  /*55c0*/  BSSY.RECONVERGENT B1, `(.L_x_13) ;  /* 0x0000163000017945 */ /* 0x000fe40003800200 */
[----:B------:R-:W-:Y:S01]  /*55d0*/  FMUL.FTZ R137, R137, UR14 ;  /* 0x0000000e89897c20 */ /* 0x000fe20008410000 */
[----:B-1----:R-:W-:-:S04]  /*55e0*/  FMUL.FTZ R140, R136, UR14 ;  /* 0x0000000e888c7c20 */ /* 0x002fc80008410000 */
[----:B------:R-:W-:Y:S01]  /*55f0*/  FSEL R142, R137, RZ, !P2 ;  /* 0x000000ff898e7208 */ /* 0x000fe20005000000 */
[----:B------:R-:W-:Y:S06]  /*5600*/  @!P3 BRA `(.L_x_14) ;  /* 0x000000140078b947 */ /* 0x000fec0003800000 */
[----:B------:R-:W-:-:S04]  /*5610*/  UISETP.NE.U32.AND UP0, UPT, UR12, URZ, UPT ;  /* 0x000000ff0c00728c */ /* 0x000fc8000bf05070 */
[----:B------:R-:W-:-:S09]  /*5620*/  UISETP.NE.AND.EX UP0, UPT, UR13, URZ, UPT, UP0 ;  /* 0x000000ff0d00728c */ /* 0x000fd2000bf05300 */
[----:B------:R-:W-:Y:S05]  /*5630*/  BRA.U UP0, `(.L_x_15) ;  /* 0x00000009003c7547 */ /* 0x000fea000b800000 */
[----:B------:R-:W-:Y:S01]  /*5640*/  UMOV UR4, UR8 ;  /* 0x0000000800047c82 */ /* 0x000fe20008000000 */
[----:B------:R-:W-:Y:S01]  /*5650*/  UMOV UR5, UR9 ;  /* 0x0000000900057c82 */ /* 0x000fe20008000000 */
[----:B------:R-:W-:-:S04]  /*5660*/  UISETP.NE.U32.AND UP0, UPT, UR4, URZ, UPT ;  /* 0x000000ff0400728c */ /* 0x000fc8000bf05070 */
[----:B------:R-:W-:-:S09]  /*5670*/  UISETP.NE.AND.EX UP0, UPT, UR5, URZ, UPT, UP0 ;  /* 0x000000ff0500728c */ /* 0x000fd2000bf05300 */
[----:B------:R-:W-:Y:S05]  /*5680*/  BRA.U UP0, `(.L_x_16) ;  /* 0x0000000500047547 */ /* 0x000fea000b800000 */
[----:B------:R-:W-:-:S04]  /*5690*/  UISETP.NE.U32.AND UP0, UPT, UR6, URZ, UPT ;  /* 0x000000ff0600728c */ /* 0x000fc8000bf05070 */
[----:B------:R-:W-:-:S09]  /*56a0*/  UISETP.NE.AND.EX UP0, UPT, UR7, URZ, UPT, UP0 ;  /* 0x000000ff0700728c */ /* 0x000fd2000bf05300 */
[----:B------:R-:W-:Y:S05]  /*56b0*/  BRA.U UP0, `(.L_x_17) ;  /* 0x0000000100747547 */ /* 0x000fea000b800000 */
[-CC-:B------:R-:W-:Y:S01]  /*56c0*/  FFMA.FTZ R136, R0, R140.reuse, R142.reuse ;  /* 0x0000008c00887223 */ /* 0x180fe2000001008e */
[-CC-:B------:R-:W-:Y:S01]  /*56d0*/  FFMA.FTZ R137, R29, R140.reuse, R142.reuse ;  /* 0x0000008c1d897223 */ /* 0x180fe2000001008e */
[-CC-:B------:R-:W-:Y:S01]  /*56e0*/  FFMA.FTZ R138, R162, R140.reuse, R142.reuse ;  /* 0x0000008ca28a7223 */ /* 0x180fe2000001008e */
[----:B------:R-:W-:Y:S01]  /*56f0*/  FFMA.FTZ R139, R30, R140, R142 ;  /* 0x0000008c1e8b7223 */ /* 0x000fe2000001008e */
[----:B------:R-:W-:Y:S01]  /*5700*/  FADD.FTZ R136, R4, -R136 ;  /* 0x8000008804887221 */ /* 0x000fe20000010000 */
[----:B------:R-:W-:Y:S01]  /*5710*/  FADD.FTZ R137, R24, -R137 ;  /* 0x8000008918897221 */ /* 0x000fe20000010000 */
[----:B------:R-:W-:Y:S01]  /*5720*/  FADD.FTZ R138, R161, -R138 ;  /* 0x8000008aa18a7221 */ /* 0x000fe20000010000 */
[----:B------:R-:W-:Y:S01]  /*5730*/  FADD.FTZ R139, R23, -R139 ;  /* 0x8000008b178b7221 */ /* 0x000fe20000010000 */
[C---:B-----5:R-:W-:Y:S01]  /*5740*/  FMUL.FTZ R136, R6.reuse, R136 ;  /* 0x0000008806887220 */ /* 0x060fe20000410000 */
[C---:B------:R-:W-:Y:S01]  /*5750*/  FMUL.FTZ R137, R6.reuse, R137 ;  /* 0x0000008906897220 */ /* 0x040fe20000410000 */
[C---:B------:R-:W-:Y:S01]  /*5760*/  FMUL.FTZ R138, R6.reuse, R138 ;  /* 0x0000008a068a7220 */ /* 0x040fe20000410000 */
[----:B------:R-:W-:Y:S01]  /*5770*/  FMUL.FTZ R139, R6, R139 ;  /* 0x0000008b068b7220 */ /* 0x000fe20000410000 */
[----:B------:R-:W-:-:S02]  /*5780*/  FFMA.FTZ R141, R167, R140, R142 ;  /* 0x0000008ca78d7223 */ /* 0x000fc4000001008e */
[----:B------:R-:W-:Y:S01]  /*5790*/  F2FP.BF16.F32.PACK_AB R136, R137, R136 ;  /* 0x000000888988723e */ /* 0x000fe200000010ff */
[----:B------:R-:W-:Y:S01]  /*57a0*/  FFMA.FTZ R137, R3, R140, R142 ;  /* 0x0000008c03897223 */ /* 0x000fe2000001008e */
[----:B------:R-:W-:-:S03]  /*57b0*/  FADD.FTZ R141, R168, -R141 ;  /* 0x8000008da88d7221 */ /* 0x000fc60000010000 */
[----:B------:R-:W-:Y:S01]  /*57c0*/  FADD.FTZ R137, R2, -R137 ;  /* 0x8000008902897221 */ /* 0x000fe20000010000 */
[----:B------:R-:W-:-:S03]  /*57d0*/  FMUL.FTZ R141, R6, R141 ;  /* 0x0000008d068d7220 */ /* 0x000fc60000410000 */
[----:B------:R-:W-:-:S05]  /*57e0*/  FMUL.FTZ R137, R6, R137 ;  /* 0x0000008906897220 */ /* 0x000fca0000410000 */
[----:B------:R-:W-:Y:S01]  /*57f0*/  F2FP.BF16.F32.PACK_AB R137, R138, R137 ;  /* 0x000000898a89723e */ /* 0x000fe200000010ff */
[----:B------:R-:W-:-:S04]  /*5800*/  FFMA.FTZ R138, R182, R140, R142 ;  /* 0x0000008cb68a7223 */ /* 0x000fc8000001008e */
[----:B------:R-:W-:-:S04]  /*5810*/  FADD.FTZ R138, R169, -R138 ;  /* 0x8000008aa98a7221 */ /* 0x000fc80000010000 */
[----:B------:R-:W-:-:S05]  /*5820*/  FMUL.FTZ R138, R6, R138 ;  /* 0x0000008a068a7220 */ /* 0x000fca0000410000 */
[----:B------:R-:W-:Y:S01]  /*5830*/  F2FP.BF16.F32.PACK_AB R138, R138, R139 ;  /* 0x0000008b8a8a723e */ /* 0x000fe200000010ff */
[----:B------:R-:W-:-:S04]  /*5840*/  FFMA.FTZ R139, R185, R140, R142 ;  /* 0x0000008cb98b7223 */ /* 0x000fc8000001008e */
[----:B------:R-:W-:-:S04]  /*5850*/  FADD.FTZ R139, R186, -R139 ;  /* 0x8000008bba8b7221 */ /* 0x000fc80000010000 */
[----:B------:R-:W-:-:S05]  /*5860*/  FMUL.FTZ R139, R6, R139 ;  /* 0x0000008b068b7220 */ /* 0x000fca0000410000 */
[----:B------:R-:W-:Y:S01]  /*5870*/  F2FP.BF16.F32.PACK_AB R139, R139, R141 ;  /* 0x0000008d8b8b723e */ /* 0x000fe200000010ff */
[----:B------:R-:W-:Y:S06]  /*5880*/  BRA `(.L_x_18) ;  /* 0x0000001000a07947 */ /* 0x000fec0003800000 */
.L_x_17:
        /* <DEDUP_REMOVED lines=11> */
[----:B------:R-:W-:-:S03]  /*5940*/  FMUL.FTZ R117, R6, R117 ;  /* 0x0000007506757220 */ /* 0x000fc60000410000 */
[----:B------:R-:W-:Y:S01]  /*5950*/  F2FP.BF16.F32.PACK_AB R138, R119, R118 ;  /* 0x00000076778a723e */ /* 0x000fe200000010ff */
[--C-:B------:R-:W-:Y:S01]  /*5960*/  FFMA.FTZ R118, R3, R140, R142.reuse ;  /* 0x0000008c03767223 */ /* 0x100fe2000001008e */
[----:B------:R-:W-:Y:S01]  /*5970*/  F2FP.BF16.F32.PACK_AB R139, R117, R116 ;  /* 0x00000074758b723e */ /* 0x000fe200000010ff */
[-CC-:B------:R-:W-:Y:S01]  /*5980*/  FFMA.FTZ R116, R0, R140.reuse, R142.reuse ;  /* 0x0000008c00747223 */ /* 0x180fe2000001008e */
[-CC-:B------:R-:W-:Y:S01]  /*5990*/  FFMA.FTZ R119, R162, R140.reuse, R142.reuse ;  /* 0x0000008ca2777223 */ /* 0x180fe2000001008e */
[----:B------:R-:W-:Y:S01]  /*59a0*/  FFMA.FTZ R117, R29, R140, R142 ;  /* 0x0000008c1d757223 */ /* 0x000fe2000001008e */
[----:B------:R-:W-:Y:S01]  /*59b0*/  FADD.FTZ R118, R2, -R118 ;  /* 0x8000007602767221 */ /* 0x000fe20000010000 */
[----:B------:R-:W-:Y:S01]  /*59c0*/  FADD.FTZ R116, R4, -R116 ;  /* 0x8000007404747221 */ /* 0x000fe20000010000 */
[----:B------:R-:W-:Y:S01]  /*59d0*/  FADD.FTZ R119, R161, -R119 ;  /* 0x80000077a1777221 */ /* 0x000fe20000010000 */
[----:B------:R-:W-:Y:S01]  /*59e0*/  FADD.FTZ R117, R24, -R117 ;  /* 0x8000007518757221 */ /* 0x000fe20000010000 */
[C---:B------:R-:W-:Y:S01]  /*59f0*/  FMUL.FTZ R118, R6.reuse, R118 ;  /* 0x0000007606767220 */ /* 0x040fe20000410000 */
[C---:B------:R-:W-:Y:S01]  /*5a00*/  FMUL.FTZ R116, R6.reuse, R116 ;  /* 0x0000007406747220 */ /* 0x040fe20000410000 */
[C---:B------:R-:W-:Y:S01]  /*5a10*/  FMUL.FTZ R119, R6.reuse, R119 ;  /* 0x0000007706777220 */ /* 0x040fe20000410000 */
[----:B------:R-:W-:-:S04]  /*5a20*/  FMUL.FTZ R117, R6, R117 ;  /* 0x0000007506757220 */ /* 0x000fc80000410000 */
[----:B------:R-:W-:Y:S02]  /*5a30*/  F2FP.BF16.F32.PACK_AB R137, R119, R118 ;  /* 0x000000767789723e */ /* 0x000fe400000010ff */
[----:B------:R-:W-:Y:S02]  /*5a40*/  F2FP.BF16.F32.PACK_AB R136, R117, R116 ;  /* 0x000000747588723e */ /* 0x000fe400000010ff */
[----:B------:R-:W-:Y:S02]  /*5a50*/  MOV R119, R139 ;  /* 0x0000008b00777202 */ /* 0x000fe40000000f00 */
[----:B------:R-:W-:Y:S02]  /*5a60*/  MOV R118, R138 ;  /* 0x0000008a00767202 */ /* 0x000fe40000000f00 */
[----:B------:R-:W-:Y:S02]  /*5a70*/  MOV R117, R137 ;  /* 0x0000008900757202 */ /* 0x000fe40000000f00 */
[----:B------:R-:W-:Y:S01]  /*5a80*/  MOV R116, R136 ;  /* 0x0000008800747202 */ /* 0x000fe20000000f00 */
[----:B------:R-:W-:Y:S06]  /*5a90*/  BRA `(.L_x_18) ;  /* 0x00000010001c7947 */ /* 0x000fec0003800000 */
.L_x_16:
        /* <DEDUP_REMOVED lines=36> */
.L_x_19:
[-CC-:B------:R-:W-:Y:S01]  /*5ce0*/  FFMA.FTZ R108, R167, R140.reuse, R142.reuse ;  /* 0x0000008ca76c7223 */ /* 0x180fe2000001008e */
[-CC-:B------:R-:W-:Y:S01]  /*5cf0*/  FFMA.FTZ R109, R185, R140.reuse, R142.reuse ;  /* 0x0000008cb96d7223 */ /* 0x180fe2000001008e */
[-CC-:B------:R-:W-:Y:S01]  /*5d00*/  FFMA.FTZ R110, R3, R140.reuse, R142.reuse ;  /* 0x0000008c036e7223 */ /* 0x180fe2000001008e */
[-C--:B------:R-:W-:Y:S01]  /*5d10*/  FFMA.FTZ R111, R162, R140.reuse, R142 ;  /* 0x0000008ca26f7223 */ /* 0x080fe2000001008e */
[----:B------:R-:W-:Y:S01]  /*5d20*/  FADD.FTZ R108, R168, -R108 ;  /* 0x8000006ca86c7221 */ /* 0x000fe20000010000 */
[----:B------:R-:W-:Y:S01]  /*5d30*/  FADD.FTZ R109, R186, -R109 ;  /* 0x8000006dba6d7221 */ /* 0x000fe20000010000 */
[-CC-:B------:R-:W-:Y:S01]  /*5d40*/  FFMA.FTZ R116, R30, R140.reuse, R142.reuse ;  /* 0x0000008c1e747223 */ /* 0x180fe2000001008e */
[----:B------:R-:W-:Y:S01]  /*5d50*/  FFMA.FTZ R117, R182, R140, R142 ;  /* 0x0000008cb6757223 */ /* 0x000fe2000001008e */
[C---:B-----5:R-:W-:Y:S01]  /*5d60*/  FMUL.FTZ R108, R6.reuse, R108 ;  /* 0x0000006c066c7220 */ /* 0x060fe20000410000 */
[----:B------:R-:W-:Y:S01]  /*5d70*/  FMUL.FTZ R109, R6, R109 ;  /* 0x0000006d066d7220 */ /* 0x000fe20000410000 */
[----:B------:R-:W-:Y:S01]  /*5d80*/  FADD.FTZ R110, R2, -R110 ;  /* 0x8000006e026e7221 */ /* 0x000fe20000010000 */
[----:B------:R-:W-:Y:S01]  /*5d90*/  FADD.FTZ R111, R161, -R111 ;  /* 0x8000006fa16f7221 */ /* 0x000fe20000010000 */
[----:B------:R-:W-:Y:S01]  /*5da0*/  FADD.FTZ R116, R23, -R116 ;  /* 0x8000007417747221 */ /* 0x000fe20000010000 */
[----:B------:R-:W-:Y:S01]  /*5db0*/  FADD.FTZ R117, R169, -R117 ;  /* 0x80000075a9757221 */ /* 0x000fe20000010000 */
[----:B------:R-:W-:Y:S01]  /*5dc0*/  F2FP.BF16.F32.PACK_AB R139, R109, R108 ;  /* 0x0000006c6d8b723e */ /* 0x000fe200000010ff */
[-CC-:B------:R-:W-:Y:S01]  /*5dd0*/  FFMA.FTZ R108, R0, R140.reuse, R142.reuse ;  /* 0x0000008c006c7223 */ /* 0x180fe2000001008e */
[----:B------:R-:W-:Y:S01]  /*5de0*/  FFMA.FTZ R109, R29, R140, R142 ;  /* 0x0000008c1d6d7223 */ /* 0x000fe2000001008e */
[C---:B------:R-:W-:Y:S01]  /*5df0*/  FMUL.FTZ R110, R6.reuse, R110 ;  /* 0x0000006e066e7220 */ /* 0x040fe20000410000 */
[----:B------:R-:W-:Y:S01]  /*5e00*/  FMUL.FTZ R116, R6, R116 ;  /* 0x0000007406747220 */ /* 0x000fe20000410000 */
[----:B------:R-:W-:Y:S01]  /*5e10*/  FADD.FTZ R108, R4, -R108 ;  /* 0x8000006c046c7221 */ /* 0x000fe20000010000 */
[----:B------:R-:W-:Y:S01]  /*5e20*/  FADD.FTZ R109, R24, -R109 ;  /* 0x8000006d186d7221 */ /* 0x000fe20000010000 */
[C---:B------:R-:W-:Y:S01]  /*5e30*/  FMUL.FTZ R117, R6.reuse, R117 ;  /* 0x0000007506757220 */ /* 0x040fe20000410000 */
[C---:B------:R-:W-:Y:S01]  /*5e40*/  FMUL.FTZ R111, R6.reuse, R111 ;  /* 0x0000006f066f7220 */ /* 0x040fe20000410000 */
[C---:B------:R-:W-:Y:S01]  /*5e50*/  FMUL.FTZ R108, R6.reuse, R108 ;  /* 0x0000006c066c7220 */ /* 0x040fe20000410000 */
[----:B------:R-:W-:Y:S01]  /*5e60*/  FMUL.FTZ R109, R6, R109 ;  /* 0x0000006d066d7220 */ /* 0x000fe20000410000 */
[----:B------:R-:W-:-:S02]  /*5e70*/  MOV R119, R139 ;  /* 0x0000008b00777202 */ /* 0x000fc40000000f00 */
[----:B------:R-:W-:Y:S02]  /*5e80*/  F2FP.BF16.F32.PACK_AB R138, R117, R116 ;  /* 0x00000074758a723e */ /* 0x000fe400000010ff */
[----:B------:R-:W-:Y:S02]  /*5e90*/  F2FP.BF16.F32.PACK_AB R137, R111, R110 ;  /* 0x0000006e6f89723e */ /* 0x000fe400000010ff */
[----:B------:R-:W-:Y:S02]  /*5ea0*/  F2FP.BF16.F32.PACK_AB R136, R109, R108 ;  /* 0x0000006c6d88723e */ /* 0x000fe400000010ff */
[----:B------:R-:W-:Y:S02]  /*5eb0*/  MOV R118, R138 ;  /* 0x0000008a00767202 */ /* 0x000fe40000000f00 */
[----:B------:R-:W-:Y:S02]  /*5ec0*/  MOV R117, R137 ;  /* 0x0000008900757202 */ /* 0x000fe40000000f00 */
[----:B------:R-:W-:-:S02]  /*5ed0*/  MOV R116, R136 ;  /* 0x0000008800747202 */ /* 0x000fc40000000f00 */
[----:B------:R-:W-:Y:S02]  /*5ee0*/  MOV R111, R139 ;  /* 0x0000008b006f7202 */ /* 0x000fe40000000f00 */
[----:B------:R-:W-:Y:S02]  /*5ef0*/  MOV R110, R138 ;  /* 0x0000008a006e7202 */ /* 0x000fe40000000f00 */
[----:B------:R-:W-:Y:S02]  /*5f00*/  MOV R109, R137 ;  /* 0x00000089006d7202 */ /* 0x000fe40000000f00 */
[----:B------:R-:W-:Y:S01]  /*5f10*/  MOV R108, R136 ;  /* 0x00000088006c7202 */ /* 0x000fe20000000f00 */
[----:B------:R-:W-:Y:S06]  /*5f20*/  BRA `(.L_x_18) ;  /* 0x0000000800f87947 */ /* 0x000fec0003800000 */
.L_x_15:
        /* <DEDUP_REMOVED lines=8> */
[----:B-----5:R-:W-:Y:S01]  /*5fb0*/  PRMT R139, R115, 0x7632, R139 ;  /* 0x00007632738b7816 */ /* 0x020fe2000000008b */
[-CC-:B------:R-:W-:Y:S01]  /*5fc0*/  FFMA.FTZ R136, R185, R140.reuse, R142.reuse ;  /* 0x0000008cb9887223 */ /* 0x180fe2000001008e */
[----:B------:R-:W-:Y:S01]  /*5fd0*/  SHF.L.U32 R137, R115, 0x10, RZ ;  /* 0x0000001073897819 */ /* 0x000fe200000006ff */
[----:B------:R-:W-:Y:S01]  /*5fe0*/  FFMA.FTZ R138, R30, R140, R142 ;  /* 0x0000008c1e8a7223 */ /* 0x000fe2000001008e */
[----:B------:R-:W-:Y:S01]  /*5ff0*/  SHF.L.U32 R139, R139, 0x10, RZ ;  /* 0x000000108b8b7819 */ /* 0x000fe200000006ff */
[----:B------:R-:W-:Y:S02]  /*6000*/  FADD.FTZ R136, R186, -R136 ;  /* 0x80000088ba887221 */ /* 0x000fe40000010000 */
[----:B------:R-:W-:Y:S02]  /*6010*/  FADD.FTZ R138, R23, -R138 ;  /* 0x8000008a178a7221 */ /* 0x000fe40000010000 */
[----:B------:R-:W-:Y:S01]  /*6020*/  FFMA.FTZ R139, R6, R136, R139 ;  /* 0x00000088068b7223 */ /* 0x000fe2000001008b */
[----:B------:R-:W-:-:S04]  /*6030*/  FFMA.FTZ R136, R167, R140, R142 ;  /* 0x0000008ca7887223 */ /* 0x000fc8000001008e */
[----:B------:R-:W-:-:S04]  /*6040*/  FADD.FTZ R136, R168, -R136 ;  /* 0x80000088a8887221 */ /* 0x000fc80000010000 */
[--C-:B------:R-:W-:Y:S01]  /*6050*/  FFMA.FTZ R141, R6, R136, R137.reuse ;  /* 0x00000088068d7223 */ /* 0x100fe20000010089 */
[C---:B------:R-:W-:Y:S02]  /*6060*/  SHF.L.U32 R136, R114.reuse, 0x10, RZ ;  /* 0x0000001072887819 */ /* 0x040fe400000006ff */
[----:B------:R-:W-:Y:S02]  /*6070*/  PRMT R137, R114, 0x7632, R137 ;  /* 0x0000763272897816 */ /* 0x000fe40000000089 */
[----:B------:R-:W-:Y:S01]  /*6080*/  F2FP.BF16.F32.PACK_AB R139, R139, R141 ;  /* 0x0000008d8b8b723e */ /* 0x000fe200000010ff */
[----:B------:R-:W-:Y:S01]  /*6090*/  FFMA.FTZ R138, R6, R138, R136 ;  /* 0x0000008a068a7223 */ /* 0x000fe20000010088 */
[----:B------:R-:W-:Y:S01]  /*60a0*/  FFMA.FTZ R136, R182, R140, R142 ;  /* 0x0000008cb6887223 */ /* 0x000fe2000001008e */
[----:B------:R-:W-:-:S03]  /*60b0*/  SHF.L.U32 R137, R137, 0x10, RZ ;  /* 0x0000001089897819 */ /* 0x000fc600000006ff */
[----:B------:R-:W-:-:S04]  /*60c0*/  FADD.FTZ R136, R169, -R136 ;  /* 0x80000088a9887221 */ /* 0x000fc80000010000 */
[----:B------:R-:W-:Y:S01]  /*60d0*/  FFMA.FTZ R136, R6, R136, R137 ;  /* 0x0000008806887223 */ /* 0x000fe20000010089 */
[----:B------:R-:W-:-:S04]  /*60e0*/  SHF.L.U32 R137, R113, 0x10, RZ ;  /* 0x0000001071897819 */ /* 0x000fc800000006ff */
[----:B------:R-:W-:Y:S01]  /*60f0*/  F2FP.BF16.F32.PACK_AB R138, R136, R138 ;  /* 0x0000008a888a723e */ /* 0x000fe200000010ff */
[----:B------:R-:W-:-:S04]  /*6100*/  FFMA.FTZ R136, R3, R140, R142 ;  /* 0x0000008c03887223 */ /* 0x000fc8000001008e */
[----:B------:R-:W-:-:S04]  /*6110*/  FADD.FTZ R136, R2, -R136 ;  /* 0x8000008802887221 */ /* 0x000fc80000010000 */
[--C-:B------:R-:W-:Y:S01]  /*6120*/  FFMA.FTZ R141, R6, R136, R137.reuse ;  /* 0x00000088068d7223 */ /* 0x100fe20000010089 */
[----:B------:R-:W-:Y:S01]  /*6130*/  PRMT R137, R113, 0x7632, R137 ;  /* 0x0000763271897816 */ /* 0x000fe20000000089 */
[----:B------:R-:W-:-:S03]  /*6140*/  FFMA.FTZ R136, R162, R140, R142 ;  /* 0x0000008ca2887223 */ /* 0x000fc6000001008e */
[----:B------:R-:W-:Y:S01]  /*6150*/  SHF.L.U32 R137, R137, 0x10, RZ ;  /* 0x0000001089897819 */ /* 0x000fe200000006ff */
[----:B------:R-:W-:-:S04]  /*6160*/  FADD.FTZ R136, R161, -R136 ;  /* 0x80000088a1887221 */ /* 0x000fc80000010000 */
[----:B------:R-:W-:Y:S01]  /*6170*/  FFMA.FTZ R137, R6, R136, R137 ;  /* 0x0000008806897223 */ /* 0x000fe20000010089 */
[----:B------:R-:W-:-:S04]  /*6180*/  FFMA.FTZ R136, R0, R140, R142 ;  /* 0x0000008c00887223 */ /* 0x000fc8000001008e */
[----:B------:R-:W-:Y:S01]  /*6190*/  F2FP.BF16.F32.PACK_AB R137, R137, R141 ;  /* 0x0000008d8989723e */ /* 0x000fe200000010ff */
[----:B------:R-:W-:Y:S01]  /*61a0*/  FADD.FTZ R136, R4, -R136 ;  /* 0x8000008804887221 */ /* 0x000fe20000010000 */
[----:B------:R-:W-:-:S05]  /*61b0*/  SHF.L.U32 R141, R112, 0x10, RZ ;  /* 0x00000010708d7819 */ /* 0x000fca00000006ff */
[--C-:B------:R-:W-:Y:S01]  /*61c0*/  FFMA.FTZ R143, R6, R136, R141.reuse ;  /* 0x00000088068f7223 */ /* 0x100fe2000001008d */
[----:B------:R-:W-:Y:S01]  /*61d0*/  PRMT R141, R112, 0x7632, R141 ;  /* 0x00007632708d7816 */ /* 0x000fe2000000008d */
[----:B------:R-:W-:-:S03]  /*61e0*/  FFMA.FTZ R136, R29, R140, R142 ;  /* 0x0000008c1d887223 */ /* 0x000fc6000001008e */
[----:B------:R-:W-:Y:S01]  /*61f0*/  SHF.L.U32 R141, R141, 0x10, RZ ;  /* 0x000000108d8d7819 */ /* 0x000fe200000006ff */
[----:B------:R-:W-:-:S04]  /*6200*/  FADD.FTZ R136, R24, -R136 ;  /* 0x8000008818887221 */ /* 0x000fc80000010000 */
[----:B------:R-:W-:-:S05]  /*6210*/  FFMA.FTZ R136, R6, R136, R141 ;  /* 0x0000008806887223 */ /* 0x000fca000001008d */
[----:B------:R-:W-:Y:S01]  /*6220*/  F2FP.BF16.F32.PACK_AB R136, R136, R143 ;  /* 0x0000008f8888723e */ /* 0x000fe200000010ff */
[----:B------:R-:W-:Y:S06]  /*6230*/  BRA `(.L_x_18) ;  /* 0x0000000800347947 */ /* 0x000fec0003800000 */
.L_x_21:
[----:B-----5:R-:W-:Y:S01]  /*6240*/  PRMT R118, R114, 0x7632, R118 ;  /* 0x0000763272767816 */ /* 0x020fe20000000076 */
[-CC-:B------:R-:W-:Y:S01]  /*6250*/  FFMA.FTZ R116, R182, R140.reuse, R142.reuse ;  /* 0x0000008cb6747223 */ /* 0x180fe2000001008e */
[-CC-:B------:R-:W-:Y:S01]  /*6260*/  FFMA.FTZ R119, R30, R140.reuse, R142.reuse ;  /* 0x0000008c1e777223 */ /* 0x180fe2000001008e */
[----:B------:R-:W-:Y:S01]  /*6270*/  PRMT R117, R113, 0x7632, R117 ;  /* 0x0000763271757816 */ /* 0x000fe20000000075 */
[----:B------:R-:W-:Y:S01]  /*6280*/  FFMA.FTZ R136, R162, R140, R142 ;  /* 0x0000008ca2887223 */ /* 0x000fe2000001008e */
[----:B------:R-:W-:Y:S01]  /*6290*/  SHF.L.U32 R118, R118, 0x10, RZ ;  /* 0x0000001076767819 */ /* 0x000fe200000006ff */
[----:B------:R-:W-:Y:S01]  /*62a0*/  FADD.FTZ R116, R169, -R116 ;  /* 0x80000074a9747221 */ /* 0x000fe20000010000 */
[----:B------:R-:W-:Y:S01]  /*62b0*/  FADD.FTZ R119, R23, -R119 ;  /* 0x8000007717777221 */ /* 0x000fe20000010000 */
[----:B------:R-:W-:Y:S01]  /*62c0*/  SHF.L.U32 R117, R117, 0x10, RZ ;  /* 0x0000001075757819 */ /* 0x000fe200000006ff */
[----:B------:R-:W-:Y:S01]  /*62d0*/  FADD.FTZ R136, R161, -R136 ;  /* 0x80000088a1887221 */ /* 0x000fe20000010000 */
[----:B------:R-:W-:Y:S01]  /*62e0*/  FFMA.FTZ R118, R6, R116, R118 ;  /* 0x0000007406767223 */ /* 0x000fe20000010076 */
[----:B------:R-:W-:-:S02]  /*62f0*/  SHF.L.U32 R116, R114, 0x10, RZ ;  /* 0x0000001072747819 */ /* 0x000fc400000006ff */
[----:B------:R-:W-:Y:S01]  /*6300*/  PRMT R137, R112, 0x7632, R137 ;  /* 0x0000763270897816 */ /* 0x000fe20000000089 */
[C---:B------:R-:W-:Y:S01]  /*6310*/  FFMA.FTZ R117, R6.reuse, R136, R117 ;  /* 0x0000008806757223 */ /* 0x040fe20000010075 */
[----:B------:R-:W-:Y:S01]  /*6320*/  SHF.L.U32 R136, R115, 0x10, RZ ;  /* 0x0000001073887819 */ /* 0x000fe200000006ff */
[----:B------:R-:W-:Y:S01]  /*6330*/  FFMA.FTZ R119, R6, R119, R116 ;  /* 0x0000007706777223 */ /* 0x000fe20000010074 */
[----:B------:R-:W-:Y:S01]  /*6340*/  FFMA.FTZ R116, R29, R140, R142 ;  /* 0x0000008c1d747223 */ /* 0x000fe2000001008e */
[----:B------:R-:W-:-:S03]  /*6350*/  SHF.L.U32 R137, R137, 0x10, RZ ;  /* 0x0000001089897819 */ /* 0x000fc600000006ff */
[----:B------:R-:W-:Y:S01]  /*6360*/  F2FP.BF16.F32.PACK_AB R138, R118, R119 ;  /* 0x00000077768a723e */ /* 0x000fe200000010ff */
[----:B------:R-:W-:Y:S01]  /*6370*/  FFMA.FTZ R118, R0, R140, R142 ;  /* 0x0000008c00767223 */ /* 0x000fe2000001008e */
[----:B------:R-:W-:Y:S01]  /*6380*/  SHF.L.U32 R119, R112, 0x10, RZ ;  /* 0x0000001070777819 */ /* 0x000fe200000006ff */
[----:B------:R-:W-:Y:S02]  /*6390*/  FADD.FTZ R116, R24, -R116 ;  /* 0x8000007418747221 */ /* 0x000fe40000010000 */
[----:B------:R-:W-:Y:S02]  /*63a0*/  FADD.FTZ R118, R4, -R118 ;  /* 0x8000007604767221 */ /* 0x000fe40000010000 */
[C-C-:B------:R-:W-:Y:S01]  /*63b0*/  FFMA.FTZ R116, R6.reuse, R116, R137.reuse ;  /* 0x0000007406747223 */ /* 0x140fe20000010089 */
[----:B------:R-:W-:Y:S01]  /*63c0*/  PRMT R137, R115, 0x7632, R137 ;  /* 0x0000763273897816 */ /* 0x000fe20000000089 */
[----:B------:R-:W-:Y:S01]  /*63d0*/  FFMA.FTZ R141, R6, R118, R119 ;  /* 0x00000076068d7223 */ /* 0x000fe20000010077 */
[----:B------:R-:W-:Y:S01]  /*63e0*/  FFMA.FTZ R118, R3, R140, R142 ;  /* 0x0000008c03767223 */ /* 0x000fe2000001008e */
[----:B------:R-:W-:-:S02]  /*63f0*/  SHF.L.U32 R119, R113, 0x10, RZ ;  /* 0x0000001071777819 */ /* 0x000fc400000006ff */
[----:B------:R-:W-:Y:S01]  /*6400*/  SHF.L.U32 R137, R137, 0x10, RZ ;  /* 0x0000001089897819 */ /* 0x000fe200000006ff */
[----:B------:R-:W-:-:S04]  /*6410*/  FADD.FTZ R118, R2, -R118 ;  /* 0x8000007602767221 */ /* 0x000fc80000010000 */
[----:B------:R-:W-:Y:S01]  /*6420*/  FFMA.FTZ R118, R6, R118, R119 ;  /* 0x0000007606767223 */ /* 0x000fe20000010077 */
[----:B------:R-:W-:-:S04]  /*6430*/  FFMA.FTZ R119, R167, R140, R142 ;  /* 0x0000008ca7777223 */ /* 0x000fc8000001008e */
[----:B------:R-:W-:-:S04]  /*6440*/  FADD.FTZ R119, R168, -R119 ;  /* 0x80000077a8777221 */ /* 0x000fc80000010000 */
[----:B------:R-:W-:Y:S01]  /*6450*/  FFMA.FTZ R119, R6, R119, R136 ;  /* 0x0000007706777223 */ /* 0x000fe20000010088 */
[----:B------:R-:W-:-:S04]  /*6460*/  FFMA.FTZ R136, R185, R140, R142 ;  /* 0x0000008cb9887223 */ /* 0x000fc8000001008e */
[----:B------:R-:W-:-:S04]  /*6470*/  FADD.FTZ R136, R186, -R136 ;  /* 0x80000088ba887221 */ /* 0x000fc80000010000 */
[----:B------:R-:W-:Y:S01]  /*6480*/  FFMA.FTZ R136, R6, R136, R137 ;  /* 0x0000008806887223 */ /* 0x000fe20000010089 */
[----:B------:R-:W-:Y:S02]  /*6490*/  F2FP.BF16.F32.PACK_AB R137, R117, R118 ;  /* 0x000000767589723e */ /* 0x000fe400000010ff */
[----:B------:R-:W-:Y:S02]  /*64a0*/  MOV R118, R138 ;  /* 0x0000008a00767202 */ /* 0x000fe40000000f00 */
[----:B------:R-:W-:Y:S02]  /*64b0*/  F2FP.BF16.F32.PACK_AB R139, R136, R119 ;  /* 0x00000077888b723e */ /* 0x000fe400000010ff */
[----:B------:R-:W-:Y:S02]  /*64c0*/  F2FP.BF16.F32.PACK_AB R136, R116, R141 ;  /* 0x0000008d7488723e */ /* 0x000fe400000010ff */
[----:B------:R-:W-:Y:S02]  /*64d0*/  MOV R119, R139 ;  /* 0x0000008b00777202 */ /* 0x000fe40000000f00 */
[----:B------:R-:W-:-:S02]  /*64e0*/  MOV R117, R137 ;  /* 0x0000008900757202 */ /* 0x000fc40000000f00 */
[----:B------:R-:W-:Y:S01]  /*64f0*/  MOV R116, R136 ;  /* 0x0000008800747202 */ /* 0x000fe20000000f00 */
[----:B------:R-:W-:Y:S06]  /*6500*/  BRA `(.L_x_18) ;  /* 0x0000000400807947 */ /* 0x000fec0003800000 */
.L_x_20:
[----:B------:R-:W-:-:S04]  /*6510*/  UISETP.NE.U32.AND UP0, UPT, UR6, URZ, UPT ;  /* 0x000000ff0600728c */ /* 0x000fc8000bf05070 */
[----:B------:R-:W-:-:S09]  /*6520*/  UISETP.NE.AND.EX UP0, UPT, UR7, URZ, UPT, UP0 ;  /* 0x000000ff0700728c */ /* 0x000fd2000bf05300 */
[----:B------:R-:W-:Y:S05]  /*6530*/  BRA.U UP0, `(.L_x_22) ;  /* 0x0000000100b47547 */ /* 0x000fea000b800000 */
        /* <DEDUP_REMOVED lines=45> */
.L_x_22:
[----:B-----5:R-:W-:Y:S01]  /*6810*/  PRMT R110, R113, 0x7632, R110 ;  /* 0x00007632716e7816 */ /* 0x020fe2000000006e */
[-CC-:B------:R-:W-:Y:S01]  /*6820*/  FFMA.FTZ R109, R162, R140.reuse, R142.reuse ;  /* 0x0000008ca26d7223 */ /* 0x180fe2000001008e */
[----:B------:R-:W-:Y:S01]  /*6830*/  PRMT R111, R112, 0x7632, R111 ;  /* 0x00007632706f7816 */ /* 0x000fe2000000006f */
[-C--:B------:R-:W-:Y:S01]  /*6840*/  FFMA.FTZ R108, R29, R140.reuse, R142 ;  /* 0x0000008c1d6c7223 */ /* 0x080fe2000001008e */
[----:B------:R-:W-:Y:S01]  /*6850*/  SHF.L.U32 R110, R110, 0x10, RZ ;  /* 0x000000106e6e7819 */ /* 0x000fe200000006ff */
[----:B------:R-:W-:Y:S01]  /*6860*/  FADD.FTZ R109, R161, -R109 ;  /* 0x8000006da16d7221 */ /* 0x000fe20000010000 */
[----:B------:R-:W-:Y:S01]  /*6870*/  SHF.L.U32 R111, R111, 0x10, RZ ;  /* 0x000000106f6f7819 */ /* 0x000fe200000006ff */
[----:B------:R-:W-:Y:S01]  /*6880*/  FADD.FTZ R108, R24, -R108 ;  /* 0x8000006c186c7221 */ /* 0x000fe20000010000 */
[----:B------:R-:W-:Y:S01]  /*6890*/  PRMT R117, R114, 0x7632, R117 ;  /* 0x0000763272757816 */ /* 0x000fe20000000075 */
[----:B------:R-:W-:Y:S01]  /*68a0*/  FFMA.FTZ R110, R6, R109, R110 ;  /* 0x0000006d066e7223 */ /* 0x000fe2000001006e */
[--C-:B------:R-:W-:Y:S01]  /*68b0*/  FFMA.FTZ R109, R182, R140, R142.reuse ;  /* 0x0000008cb66d7223 */ /* 0x100fe2000001008e */
[----:B------:R-:W-:Y:S01]  /*68c0*/  FFMA.FTZ R108, R6, R108, R111 ;  /* 0x0000006c066c7223 */ /* 0x000fe2000001006f */
[----:B------:R-:W-:Y:S01]  /*68d0*/  FFMA.FTZ R111, R185, R140, R142 ;  /* 0x0000008cb96f7223 */ /* 0x000fe2000001008e */
[----:B------:R-:W-:Y:S01]  /*68e0*/  SHF.L.U32 R117, R117, 0x10, RZ ;  /* 0x0000001075757819 */ /* 0x000fe200000006ff */
[--C-:B------:R-:W-:Y:S01]  /*68f0*/  FADD.FTZ R116, R169, -R109.reuse ;  /* 0x8000006da9747221 */ /* 0x100fe20000010000 */
[----:B------:R-:W-:Y:S01]  /*6900*/  PRMT R109, R115, 0x7632, R109 ;  /* 0x00007632736d7816 */ /* 0x000fe2000000006d */
[----:B------:R-:W-:Y:S01]  /*6910*/  FADD.FTZ R111, R186, -R111 ;  /* 0x8000006fba6f7221 */ /* 0x000fe20000010000 */
[----:B------:R-:W-:Y:S01]  /*6920*/  SHF.L.U32 R119, R114, 0x10, RZ ;  /* 0x0000001072777819 */ /* 0x000fe200000006ff */
[----:B------:R-:W-:Y:S01]  /*6930*/  FFMA.FTZ R116, R6, R116, R117 ;  /* 0x0000007406747223 */ /* 0x000fe20000010075 */
[----:B------:R-:W-:-:S02]  /*6940*/  SHF.L.U32 R109, R109, 0x10, RZ ;  /* 0x000000106d6d7819 */ /* 0x000fc400000006ff */
[----:B------:R-:W-:Y:S02]  /*6950*/  SHF.L.U32 R137, R113, 0x10, RZ ;  /* 0x0000001071897819 */ /* 0x000fe400000006ff */
[----:B------:R-:W-:Y:S01]  /*6960*/  SHF.L.U32 R136, R112, 0x10, RZ ;  /* 0x0000001070887819 */ /* 0x000fe200000006ff */
[----:B------:R-:W-:Y:S01]  /*6970*/  FFMA.FTZ R118, R6, R111, R109 ;  /* 0x0000006f06767223 */ /* 0x000fe2000001006d */
[-CC-:B------:R-:W-:Y:S01]  /*6980*/  FFMA.FTZ R111, R30, R140.reuse, R142.reuse ;  /* 0x0000008c1e6f7223 */ /* 0x180fe2000001008e */
[----:B------:R-:W-:-:S03]  /*6990*/  FFMA.FTZ R109, R167, R140, R142 ;  /* 0x0000008ca76d7223 */ /* 0x000fc6000001008e */
[----:B------:R-:W-:Y:S01]  /*69a0*/  FADD.FTZ R117, R23, -R111 ;  /* 0x8000006f17757221 */ /* 0x000fe20000010000 */
[----:B------:R-:W-:Y:S01]  /*69b0*/  SHF.L.U32 R111, R115, 0x10, RZ ;  /* 0x00000010736f7819 */ /* 0x000fe200000006ff */
[----:B------:R-:W-:Y:S02]  /*69c0*/  FADD.FTZ R109, R168, -R109 ;  /* 0x8000006da86d7221 */ /* 0x000fe40000010000 */
[C---:B------:R-:W-:Y:S02]  /*69d0*/  FFMA.FTZ R117, R6.reuse, R117, R119 ;  /* 0x0000007506757223 */ /* 0x040fe40000010077 */
[----:B------:R-:W-:Y:S01]  /*69e0*/  FFMA.FTZ R119, R6, R109, R111 ;  /* 0x0000006d06777223 */ /* 0x000fe2000001006f */
[-CC-:B------:R-:W-:Y:S01]  /*69f0*/  FFMA.FTZ R109, R0, R140.reuse, R142.reuse ;  /* 0x0000008c006d7223 */ /* 0x180fe2000001008e */
[----:B------:R-:W-:Y:S01]  /*6a00*/  FFMA.FTZ R111, R3, R140, R142 ;  /* 0x0000008c036f7223 */ /* 0x000fe2000001008e */
[----:B------:R-:W-:Y:S02]  /*6a10*/  F2FP.BF16.F32.PACK_AB R138, R116, R117 ;  /* 0x00000075748a723e */ /* 0x000fe400000010ff */
[----:B------:R-:W-:Y:S01]  /*6a20*/  FADD.FTZ R109, R4, -R109 ;  /* 0x8000006d046d7221 */ /* 0x000fe20000010000 */
[----:B------:R-:W-:Y:S01]  /*6a30*/  FADD.FTZ R111, R2, -R111 ;  /* 0x8000006f026f7221 */ /* 0x000fe20000010000 */
[----:B------:R-:W-:-:S02]  /*6a40*/  F2FP.BF16.F32.PACK_AB R139, R118, R119 ;  /* 0x00000077768b723e */ /* 0x000fc400000010ff */
[C---:B------:R-:W-:Y:S01]  /*6a50*/  FFMA.FTZ R109, R6.reuse, R109, R136 ;  /* 0x0000006d066d7223 */ /* 0x040fe20000010088 */
[----:B------:R-:W-:Y:S01]  /*6a60*/  FFMA.FTZ R111, R6, R111, R137 ;  /* 0x0000006f066f7223 */ /* 0x000fe20000010089 */
[----:B------:R-:W-:Y:S02]  /*6a70*/  MOV R119, R139 ;  /* 0x0000008b00777202 */ /* 0x000fe40000000f00 */
[----:B------:R-:W-:Y:S02]  /*6a80*/  MOV R118, R138 ;  /* 0x0000008a00767202 */ /* 0x000fe40000000f00 */
[----:B------:R-:W-:Y:S02]  /*6a90*/  F2FP.BF16.F32.PACK_AB R137, R110, R111 ;  /* 0x0000006f6e89723e */ /* 0x000fe400000010ff */
[----:B------:R-:W-:Y:S02]  /*6aa0*/  F2FP.BF16.F32.PACK_AB R136, R108, R109 ;  /* 0x0000006d6c88723e */ /* 0x000fe400000010ff */
[----:B------:R-:W-:-:S02]  /*6ab0*/  MOV R117, R137 ;  /* 0x0000008900757202 */ /* 0x000fc40000000f00 */
[----:B------:R-:W-:Y:S02]  /*6ac0*/  MOV R116, R136 ;  /* 0x0000008800747202 */ /* 0x000fe40000000f00 */
[----:B------:R-:W-:Y:S02]  /*6ad0*/  MOV R111, R139 ;  /* 0x0000008b006f7202 */ /* 0x000fe40000000f00 */
[----:B------:R-:W-:Y:S02]  /*6ae0*/  MOV R110, R138 ;  /* 0x0000008a006e7202 */ /* 0x000fe40000000f00 */
[----:B------:R-:W-:Y:S02]  /*6af0*/  MOV R109, R137 ;  /* 0x00000089006d7202 */ /* 0x000fe40000000f00 */
[----:B------:R-:W-:-:S07]  /*6b00*/  MOV R108, R136 ;  /* 0x00000088006c7202 */ /* 0x000fce0000000f00 */
.L_x_18:
[----:B------:R-:W-:-:S04]  /*6b10*/  ISETP.NE.U32.AND P0, PT, RZ, UR4, PT ;  /* 0x00000004ff007c0c */ /* 0x000fc8000bf05070 */
[----:B------:R-:W-:-:S13]  /*6b20*/  ISETP.NE.AND.EX P0, PT, RZ, UR5, PT, P0 ;  /* 0x00000005ff007c0c */ /* 0x000fda000bf05300 */
[----:B------:R-:W0:Y:S02]  /*6b30*/  @P0 LDC.64 R144, c[0x0][0x478] ;  /* 0x00011e00ff900b82 */ /* 0x000e240000000a00 */
[----:B0-----:R-:W-:-:S05]  /*6b40*/  @P0 IMAD.WIDE.U32 R144, R5, 0x10, R144 ;  /* 0x0000001005900825 */ /* 0x001fca00078e0090 */
[----:B------:R0:W-:Y:S01]  /*6b50*/  @P0 STG.E.128 desc[UR10][R144.64], R108 ;  /* 0x0000006c90000986 */ /* 0x0001e2000c101d0a */
[----:B------:R-:W-:-:S04]  /*6b60*/  ISETP.NE.U32.AND P0, PT, RZ, UR6, PT ;  /* 0x00000006ff007c0c */ /* 0x000fc8000bf05070 */
[----:B------:R-:W-:Y:S01]  /*6b70*/  ISETP.NE.AND.EX P0, PT, RZ, UR7, PT, P0 ;  /* 0x00000007ff007c0c */ /* 0x000fe2000bf05300 */
[----:B0-----:R-:W0:Y:S02]  /*6b80*/  LDC.64 R144, c[0x0][0x468] ;  /* 0x00011a00ff907b82 */ /* 0x001e240000000a00 */
[----:B0-----:R-:W-:-:S05]  /*6b90*/  IMAD.WIDE.U32 R144, R5, 0x10, R144 ;  /* 0x0000001005907825 */ /* 0x001fca00078e0090 */
[----:B------:R0:W-:Y:S05]  /*6ba0*/  STG.E.128 desc[UR10][R144.64], R136 ;  /* 0x0000008890007986 */ /* 0x0001ea000c101d0a */
[----:B0-----:R-:W0:Y:S02]  /*6bb0*/  @P0 LDC.64 R136, c[0x0][0x470] ;  /* 0x00011c00ff880b82 */ /* 0x001e240000000a00 */
[C---:B0-----:R-:W-:Y:S01]  /*6bc0*/  @P0 IMAD.WIDE.U32 R136, R5.reuse, 0x10, R136 ;  /* 0x0000001005880825 */ /* 0x041fe200078e0088 */
[----:B------:R-:W-:-:S04]  /*6bd0*/  IADD3 R5, PT, PT, R5, 0x20, RZ ;  /* 0x0000002005057810 */ /* 0x000fc80007ffe0ff */
[----:B------:R0:W-:Y:S03]  /*6be0*/  @P0 STG.E.128 desc[UR10][R136.64], R116 ;  /* 0x0000007488000986 */ /* 0x0001e6000c101d0a */
.L_x_14:
[----:B------:R-:W-:Y:S05]  /*6bf0*/  BSYNC.RECONVERGENT B1 ;  /* 0x0000000000017941 */ /* 0x000fea0003800200 */
.L_x_13:
[----:B------:R-:W-:Y:S04]  /*6c00*/  BSSY.RECONVERGENT B1, `(.L_x_23) ;  /* 0x000015e000017945 */ /* 0x000fe80003800200 */
[----:B------:R-:W-:Y:S05]  /*6c10*/  @!P6 BRA `(.L_x_24) ;  /* 0x000000140070e947 */ /* 0x000fea0003800000 */
[----:B------:R-:W-:-:S04]  /*6c20*/  UISETP.NE.U32.AND UP0, UPT, UR12, URZ, UPT ;  /* 0x000000ff0c00728c */ /* 0x000fc8000bf05070 */
[----:B------:R-:W-:-:S09]  /*6c30*/  UISETP.NE.AND.EX UP0, UPT, UR13, URZ, UPT, UP0 ;  /* 0x000000ff0d00728c */ /* 0x000fd2000bf05300 */
[----:B------:R-:W-:Y:S05]  /*6c40*/  BRA.U !UP0, `(.L_x_25) ;  /* 0x0000000d08007547 */ /* 0x000fea000b800000 */
[----:B------:R-:W-:-:S04]  /*6c50*/  UISETP.NE.U32.AND UP0, UPT, UR8, URZ, UPT ;  /* 0x000000ff0800728c */ /* 0x000fc8000bf05070 */
[----:B------:R-:W-:-:S06]  /*6c60*/  UISETP.NE.AND.EX UP0, UPT, UR9, URZ, UPT, UP0 ;  /* 0x000000ff0900728c */ /* 0x000fcc000bf05300 */
[----:B------:R-:W-:-:S13]  /*6c70*/  PLOP3.LUT P0, PT, PT, PT, UP0, 0x80, 0x8 ;  /* 0x000000000008781c */ /* 0x000fda0003f0f008 */
[----:B------:R-:W-:Y:S05]  /*6c80*/  @!P0 BRA `(.L_x_26) ;  /* 0x0000000400888947 */ /* 0x000fea0003800000 */
[----:B------:R-:W-:-:S04]  /*6c90*/  UISETP.NE.U32.AND UP0, UPT, UR6, URZ, UPT ;  /* 0x000000ff0600728c */ /* 0x000fc8000bf05070 */
[----:B------:R-:W-:-:S06]  /*6ca0*/  UISETP.NE.AND.EX UP0, UPT, UR7, URZ, UPT, UP0 ;  /* 0x000000ff0700728c */ /* 0x000fcc000bf05300 */
[----:B------:R-:W-:-:S13]  /*6cb0*/  PLOP3.LUT P6, PT, PT, PT, UP0, 0x80, 0x8 ;  /* 0x000000000008781c */ /* 0x000fda0003fcf008 */
[----:B------:R-:W-:Y:S05]  /*6cc0*/  @!P6 BRA `(.L_x_27) ;  /* 0x0000000000c4e947 */ /* 0x000fea0003800000 */
        /* <DEDUP_REMOVED lines=8> */
[----:B0-----:R-:W-:Y:S01]  /*6d50*/  PRMT R117, R122, 0x7632, R117 ;  /* 0x000076327a757816 */ /* 0x001fe20000000075 */
[C---:B------:R-:W-:Y:S01]  /*6d60*/  FFMA.FTZ R110, R6.reuse, R109, R110 ;  /* 0x0000006d066e7223 */ /* 0x040fe2000001006e */
        /* <DEDUP_REMOVED lines=37> */
[----:B------:R-:W-:Y:S01]  /*6fc0*/  MOV R108, R136 ;  /* 0x00000088006c7202 */ /* 0x000fe20000000f00 */
[----:B------:R-:W-:Y:S06]  /*6fd0*/  BRA `(.L_x_28) ;  /* 0x0000001000587947 */ /* 0x000fec0003800000 */
.L_x_27:
[----:B-----5:R-:W-:Y:S01]  /*6fe0*/  PRMT R110, R122, 0x7632, R110 ;  /* 0x000076327a6e7816 */ /* 0x020fe2000000006e */
[-CC-:B------:R-:W-:Y:S01]  /*6ff0*/  FFMA.FTZ R108, R181, R140.reuse, R142.reuse ;  /* 0x0000008cb56c7223 */ /* 0x180fe2000001008e */
[-CC-:B------:R-:W-:Y:S01]  /*7000*/  FFMA.FTZ R111, R160, R140.reuse, R142.reuse ;  /* 0x0000008ca06f7223 */ /* 0x180fe2000001008e */
[----:B------:R-:W-:Y:S01]  /*7010*/  PRMT R109, R121, 0x7632, R109 ;  /* 0x00007632796d7816 */ /* 0x000fe2000000006d */
[----:B0-----:R-:W-:Y:S01]  /*7020*/  FFMA.FTZ R136, R158, R140, R142 ;  /* 0x0000008c9e887223 */ /* 0x001fe2000001008e */
        /* <DEDUP_REMOVED lines=40> */
.L_x_26:
[----:B0-----:R-:W0:Y:S02]  /*72b0*/  LDC.64 R136, c[0x0][0x470] ;  /* 0x00011c00ff887b82 */ /* 0x001e240000000a00 */
[----:B0-----:R-:W-:-:S04]  /*72c0*/  ISETP.NE.U32.AND P6, PT, R136, RZ, PT ;  /* 0x000000ff8800720c */ /* 0x001fc80003fc5070 */
[----:B------:R-:W-:-:S13]  /*72d0*/  ISETP.NE.AND.EX P6, PT, R137, RZ, PT, P6 ;  /* 0x000000ff8900720c */ /* 0x000fda0003fc5360 */
[----:B------:R-:W-:Y:S05]  /*72e0*/  @!P6 BRA `(.L_x_29) ;  /* 0x0000000000b4e947 */ /* 0x000fea0003800000 */
        /* <DEDUP_REMOVED lines=45> */
.L_x_29:
        /* <DEDUP_REMOVED lines=41> */
.L_x_25:
[----:B0-----:R-:W0:Y:S02]  /*7850*/  LDC.64 R136, c[0x0][0x478] ;  /* 0x00011e00ff887b82 */ /* 0x001e240000000a00 */
[----:B0-----:R-:W-:-:S04]  /*7860*/  ISETP.NE.U32.AND P0, PT, R136, RZ, PT ;  /* 0x000000ff8800720c */ /* 0x001fc80003f05070 */
[----:B------:R-:W-:-:S13]  /*7870*/  ISETP.NE.AND.EX P0, PT, R137, RZ, PT, P0 ;  /* 0x000000ff8900720c */ /* 0x000fda0003f05300 */
[----:B------:R-:W-:Y:S05]  /*7880*/  @!P0 BRA `(.L_x_30) ;  /* 0x0000000400288947 */ /* 0x000fea0003800000 */
[----:B------:R-:W0:Y:S02]  /*7890*/  LDC.64 R108, c[0x0][0x470] ;  /* 0x00011c00ff6c7b82 */ /* 0x000e240000000a00 */
[----:B0-----:R-:W-:-:S04]  /*78a0*/  ISETP.NE.U32.AND P6, PT, R108, RZ, PT ;  /* 0x000000ff6c00720c */ /* 0x001fc80003fc5070 */
[----:B------:R-:W-:-:S13]  /*78b0*/  ISETP.NE.AND.EX P6, PT, R109, RZ, PT, P6 ;  /* 0x000000ff6d00720c */ /* 0x000fda0003fc5360 */
[----:B------:R-:W-:Y:S05]  /*78c0*/  @!P6 BRA `(.L_x_31) ;  /* 0x000000000094e947 */ /* 0x000fea0003800000 */
        /* <DEDUP_REMOVED lines=37> */
.L_x_31:
        /* <DEDUP_REMOVED lines=33> */
.L_x_30:
[----:B------:R-:W0:Y:S02]  /*7d30*/  LDC.64 R136, c[0x0][0x470] ;  /* 0x00011c00ff887b82 */ /* 0x000e240000000a00 */
[----:B0-----:R-:W-:-:S04]  /*7d40*/  ISETP.NE.U32.AND P6, PT, R136, RZ, PT ;  /* 0x000000ff8800720c */ /* 0x001fc80003fc5070 */
[----:B------:R-:W-:-:S13]  /*7d50*/  ISETP.NE.AND.EX P6, PT, R137, RZ, PT, P6 ;  /* 0x000000ff8900720c */ /* 0x000fda0003fc5360 */
[----:B------:R-:W-:Y:S05]  /*7d60*/  @!P6 BRA `(.L_x_32) ;  /* 0x000000000084e947 */ /* 0x000fea0003800000 */
        /* <DEDUP_REMOVED lines=33> */
.L_x_32:
        /* <DEDUP_REMOVED lines=27> */
[----:B------:R-:W-:-:S07]  /*8130*/  F2FP.BF16.F32.PACK_AB R139, R139, R141 ;  /* 0x0000008d8b8b723e */ /* 0x000fce00000010ff */
.L_x_28:
[----:B------:R-:W0:Y:S02]  /*8140*/  @P0 LDC.64 R144, c[0x0][0x478] ;  /* 0x00011e00ff900b82 */ /* 0x000e240000000a00 */
[----:B0-----:R-:W-:-:S05]  /*8150*/  @P0 IMAD.WIDE.U32 R144, R5, 0x10, R144 ;  /* 0x0000001005900825 */ /* 0x001fca00078e0090 */
[----:B------:R0:W-:Y:S02]  /*8160*/  @P0 STG.E.128 desc[UR10][R144.64], R108 ;  /* 0x0000006c90000986 */ /* 0x0001e4000c101d0a */
[----:B0-----:R-:W0:Y:S02]  /*8170*/  LDC.64 R144, c[0x0][0x468] ;  /* 0x00011a00ff907b82 */ /* 0x001e240000000a00 */
[----:B0-----:R-:W-:-:S05]  /*8180*/  IMAD.WIDE.U32 R144, R5, 0x10, R144 ;  /* 0x0000001005907825 */ /* 0x001fca00078e0090 */
[----:B------:R0:W-:Y:S02]  /*8190*/  STG.E.128 desc[UR10][R144.64], R136 ;  /* 0x0000008890007986 */ /* 0x0001e4000c101d0a */
[----:B0-----:R-:W0:Y:S02]  /*81a0*/  @P6 LDC.64 R136, c[0x0][0x470] ;  /* 0x00011c00ff886b82 */ /* 0x001e240000000a00 */
[C---:B0-----:R-:W-:Y:S01]  /*81b0*/  @P6 IMAD.WIDE.U32 R136, R5.reuse, 0x10, R136 ;  /* 0x0000001005886825 */ /* 0x041fe200078e0088 */
[----:B------:R-:W-:-:S04]  /*81c0*/  IADD3 R5, PT, PT, R5, 0x20, RZ ;  /* 0x0000002005057810 */ /* 0x000fc80007ffe0ff */
[----:B------:R1:W-:Y:S03]  /*81d0*/  @P6 STG.E.128 desc[UR10][R136.64], R116 ;  /* 0x0000007488006986 */ /* 0x0003e6000c101d0a */
.L_x_24:
[----:B------:R-:W-:Y:S05]  /*81e0*/  BSYNC.RECONVERGENT B1 ;  /* 0x0000000000017941 */ /* 0x000fea0003800200 */
.L_x_23:
        /* <DEDUP_REMOVED lines=21> */
[----:B01----:R-:W-:Y:S01]  /*8340*/  PRMT R117, R126, 0x7632, R117 ;  /* 0x000076327e757816 */ /* 0x003fe20000000075 */
        /* <DEDUP_REMOVED lines=40> */
.L_x_37:
[----:B-----5:R-:W-:Y:S01]  /*85d0*/  PRMT R110, R126, 0x7632, R110 ;  /* 0x000076327e6e7816 */ /* 0x020fe2000000006e */
[-CC-:B------:R-:W-:Y:S01]  /*85e0*/  FFMA.FTZ R108, R177, R140.reuse, R142.reuse ;  /* 0x0000008cb16c7223 */ /* 0x180fe2000001008e */
[-CC-:B------:R-:W-:Y:S01]  /*85f0*/  FFMA.FTZ R111, R157, R140.reuse, R142.reuse ;  /* 0x0000008c9d6f7223 */ /* 0x180fe2000001008e */
[----:B------:R-:W-:Y:S01]  /*8600*/  PRMT R109, R125, 0x7632, R109 ;  /* 0x000076327d6d7816 */ /* 0x000fe2000000006d */
[----:B01----:R-:W-:Y:S01]  /*8610*/  FFMA.FTZ R136, R155, R140, R142 ;  /* 0x0000008c9b887223 */ /* 0x003fe2000001008e */
        /* <DEDUP_REMOVED lines=40> */
.L_x_36:
[----:B01----:R-:W0:Y:S02]  /*88a0*/  LDC.64 R136, c[0x0][0x470] ;  /* 0x00011c00ff887b82 */ /* 0x003e240000000a00 */
        /* <DEDUP_REMOVED lines=48> */
.L_x_39:
        /* <DEDUP_REMOVED lines=41> */
.L_x_35:
[----:B01----:R-:W0:Y:S02]  /*8e40*/  LDC.64 R136, c[0x0][0x478] ;  /* 0x00011e00ff887b82 */ /* 0x003e240000000a00 */
        /* <DEDUP_REMOVED lines=44> */
.L_x_41:
        /* <DEDUP_REMOVED lines=33> */
.L_x_40:
        /* <DEDUP_REMOVED lines=37> */
.L_x_42:
        /* <DEDUP_REMOVED lines=28> */
.L_x_38:
        /* <DEDUP_REMOVED lines=10> */
.L_x_34:
[----:B------:R-:W-:Y:S05]  /*97d0*/  BSYNC.RECONVERGENT B1 ;  /* 0x0000000000017941 */ /* 0x000fea0003800200 */
.L_x_33:
        /* <DEDUP_REMOVED lines=21> */
[----:B012---:R-:W-:Y:S01]  /*9930*/  PRMT R117, R130, 0x7632, R117 ;  /* 0x0000763282757816 */ /* 0x007fe20000000075 */
        /* <DEDUP_REMOVED lines=40> */
.L_x_47:
[----:B-----5:R-:W-:Y:S01]  /*9bc0*/  PRMT R110, R130, 0x7632, R110 ;  /* 0x00007632826e7816 */ /* 0x020fe2000000006e */
[-CC-:B------:R-:W-:Y:S01]  /*9bd0*/  FFMA.FTZ R108, R173, R140.reuse, R142.reuse ;  /* 0x0000008cad6c7223 */ /* 0x180fe2000001008e */
[-CC-:B------:R-:W-:Y:S01]  /*9be0*/  FFMA.FTZ R111, R154, R140.reuse, R142.reuse ;  /* 0x0000008c9a6f7223 */ /* 0x180fe2000001008e */
[----:B------:R-:W-:Y:S01]  /*9bf0*/  PRMT R109, R129, 0x7632, R109 ;  /* 0x00007632816d7816 */ /* 0x000fe2000000006d */
[----:B012---:R-:W-:Y:S01]  /*9c00*/  FFMA.FTZ R136, R152, R140, R142 ;  /* 0x0000008c98887223 */ /* 0x007fe2000001008e */
        /* <DEDUP_REMOVED lines=40> */
.L_x_46:
[----:B012---:R-:W0:Y:S02]  /*9e90*/  LDC.64 R136, c[0x0][0x470] ;  /* 0x00011c00ff887b82 */ /* 0x007e240000000a00 */
        /* <DEDUP_REMOVED lines=48> */
.L_x_49:
        /* <DEDUP_REMOVED lines=41> */
.L_x_45:
[----:B012---:R-:W0:Y:S02]  /*a430*/  LDC.64 R136, c[0x0][0x478] ;  /* 0x00011e00ff887b82 */ /* 0x007e240000000a00 */
        /* <DEDUP_REMOVED lines=44> */
.L_x_51:
        /* <DEDUP_REMOVED lines=33> */
.L_x_50:
        /* <DEDUP_REMOVED lines=37> */
.L_x_52:
        /* <DEDUP_REMOVED lines=28> */
.L_x_48:
        /* <DEDUP_REMOVED lines=10> */
.L_x_44:
[----:B------:R-:W-:Y:S05]  /*adc0*/  BSYNC.RECONVERGENT B1 ;  /* 0x0000000000017941 */ /* 0x000fea0003800200 */
.L_x_43:
        /* <DEDUP_REMOVED lines=13> */
[----:B------:R-:W-:Y:S01]  /*aea0*/  PRMT R109, R134, 0x7632, R109 ;  /* 0x00007632866d7816 */ /* 0x000fe2000000006d */
[-CC-:B------:R-:W-:Y:S01]  /*aeb0*/  FFMA.FTZ R110, R184, R140.reuse, R142.reuse ;  /* 0x0000008cb86e7223 */ /* 0x180fe2000001008e */
[----:B------:R-:W-:Y:S01]  /*aec0*/  PRMT R111, R133, 0x7632, R111 ;  /* 0x00007632856f7816 */ /* 0x000fe2000000006f */
[-C--:B------:R-:W-:Y:S01]  /*aed0*/  FFMA.FTZ R108, R163, R140.reuse, R142 ;  /* 0x0000008ca36c7223 */ /* 0x080fe2000001008e */
[----:B------:R-:W-:Y:S01]  /*aee0*/  SHF.L.U32 R109, R109, 0x10, RZ ;  /* 0x000000106d6d7819 */ /* 0x000fe200000006ff */
[----:B------:R-:W-:Y:S01]  /*aef0*/  FADD.FTZ R110, R166, -R110 ;  /* 0x8000006ea66e7221 */ /* 0x000fe20000010000 */
[----:B------:R-:W-:Y:S01]  /*af00*/  SHF.L.U32 R111, R111, 0x10, RZ ;  /* 0x000000106f6f7819 */ /* 0x000fe200000006ff */
[----:B------:R-:W-:Y:S01]  /*af10*/  FADD.FTZ R108, R164, -R108 ;  /* 0x8000006ca46c7221 */ /* 0x000fe20000010000 */
[----:B0123--:R-:W-:Y:S01]  /*af20*/  FFMA.FTZ R117, R19, R140, R142 ;  /* 0x0000008c13757223 */ /* 0x00ffe2000001008e */
[C---:B-----5:R-:W-:Y:S01]  /*af30*/  FFMA.FTZ R109, R6.reuse, R110, R109 ;  /* 0x0000006e066d7223 */ /* 0x060fe2000001006d */
[----:B------:R-:W-:Y:S01]  /*af40*/  PRMT R110, R135, 0x7632, R110 ;  /* 0x00007632876e7816 */ /* 0x000fe2000000006e */
[----:B------:R-:W-:Y:S01]  /*af50*/  FFMA.FTZ R108, R6, R108, R111 ;  /* 0x0000006c066c7223 */ /* 0x000fe2000001006f */
[-CC-:B------:R-:W-:Y:S01]  /*af60*/  FFMA.FTZ R111, R193, R140.reuse, R142.reuse ;  /* 0x0000008cc16f7223 */ /* 0x180fe2000001008e */
[----:B------:R-:W-:Y:S01]  /*af70*/  FADD.FTZ R117, R20, -R117 ;  /* 0x8000007514757221 */ /* 0x000fe20000010000 */
[----:B------:R-:W-:Y:S01]  /*af80*/  SHF.L.U32 R119, R110, 0x10, RZ ;  /* 0x000000106e777819 */ /* 0x000fe200000006ff */
[-CC-:B------:R-:W-:Y:S01]  /*af90*/  FFMA.FTZ R110, R21, R140.reuse, R142.reuse ;  /* 0x0000008c156e7223 */ /* 0x180fe2000001008e */
[----:B------:R-:W-:Y:S01]  /*afa0*/  FADD.FTZ R118, R194, -R111 ;  /* 0x8000006fc2767221 */ /* 0x000fe20000010000 */
[-CC-:B------:R-:W-:Y:S01]  /*afb0*/  FFMA.FTZ R111, R35, R140.reuse, R142.reuse ;  /* 0x0000008c236f7223 */ /* 0x180fe2000001008e */
[----:B------:R-:W-:Y:S01]  /*afc0*/  FFMA.FTZ R136, R183, R140, R142 ;  /* 0x0000008cb7887223 */ /* 0x000fe2000001008e */
[----:B------:R-:W-:Y:S01]  /*afd0*/  FADD.FTZ R110, R22, -R110 ;  /* 0x8000006e166e7221 */ /* 0x000fe20000010000 */
[----:B------:R-:W-:Y:S01]  /*afe0*/  FFMA.FTZ R118, R6, R118, R119 ;  /* 0x0000007606767223 */ /* 0x000fe20000010077 */
[----:B------:R-:W-:Y:S01]  /*aff0*/  SHF.L.U32 R119, R132, 0x10, RZ ;  /* 0x0000001084777819 */ /* 0x000fe200000006ff */
[----:B------:R-:W-:Y:S01]  /*b000*/  FADD.FTZ R111, R26, -R111 ;  /* 0x8000006f1a6f7221 */ /* 0x000fe20000010000 */
[----:B------:R-:W-:-:S03]  /*b010*/  FFMA.FTZ R116, R148, R140, R142 ;  /* 0x0000008c94747223 */ /* 0x000fc6000001008e */
[----:B------:R-:W-:Y:S01]  /*b020*/  FFMA.FTZ R117, R6, R117, R119 ;  /* 0x0000007506757223 */ /* 0x000fe20000010077 */
[----:B------:R-:W-:Y:S01]  /*b030*/  SHF.L.U32 R119, R133, 0x10, RZ ;  /* 0x0000001085777819 */ /* 0x000fe200000006ff */
[----:B------:R-:W-:-:S04]  /*b040*/  FADD.FTZ R116, R25, -R116 ;  /* 0x8000007419747221 */ /* 0x000fc80000010000 */
[----:B------:R-:W-:Y:S01]  /*b050*/  FFMA.FTZ R110, R6, R110, R119 ;  /* 0x0000006e066e7223 */ /* 0x000fe20000010077 */
[----:B------:R-:W-:-:S04]  /*b060*/  SHF.L.U32 R119, R134, 0x10, RZ ;  /* 0x0000001086777819 */ /* 0x000fc800000006ff */
[----:B------:R-:W-:Y:S01]  /*b070*/  F2FP.BF16.F32.PACK_AB R137, R108, R110 ;  /* 0x0000006e6c89723e */ /* 0x000fe200000010ff */
[----:B------:R-:W-:Y:S01]  /*b080*/  FFMA.FTZ R111, R6, R111, R119 ;  /* 0x0000006f066f7223 */ /* 0x000fe20000010077 */
[----:B------:R-:W-:Y:S01]  /*b090*/  FADD.FTZ R119, R165, -R136 ;  /* 0x80000088a5777221 */ /* 0x000fe20000010000 */
[----:B------:R-:W-:-:S03]  /*b0a0*/  SHF.L.U32 R136, R135, 0x10, RZ ;  /* 0x0000001087887819 */ /* 0x000fc600000006ff */
[----:B------:R-:W-:Y:S02]  /*b0b0*/  F2FP.BF16.F32.PACK_AB R138, R109, R111 ;  /* 0x0000006f6d8a723e */ /* 0x000fe400000010ff */
[--C-:B------:R-:W-:Y:S01]  /*b0c0*/  FFMA.FTZ R119, R6, R119, R136.reuse ;  /* 0x0000007706777223 */ /* 0x100fe20000010088 */
[----:B------:R-:W-:Y:S02]  /*b0d0*/  PRMT R136, R132, 0x7632, R136 ;  /* 0x0000763284887816 */ /* 0x000fe40000000088 */
[-C--:B------:R-:W-:Y:S02]  /*b0e0*/  MOV R110, R138.reuse ;  /* 0x0000008a006e7202 */ /* 0x080fe40000000f00 */
[----:B------:R-:W-:Y:S02]  /*b0f0*/  SHF.L.U32 R136, R136, 0x10, RZ ;  /* 0x0000001088887819 */ /* 0x000fe400000006ff */
[----:B------:R-:W-:Y:S02]  /*b100*/  F2FP.BF16.F32.PACK_AB R139, R118, R119 ;  /* 0x00000077768b723e */ /* 0x000fe400000010ff */
[----:B------:R-:W-:Y:S01]  /*b110*/  MOV R118, R138 ;  /* 0x0000008a00767202 */ /* 0x000fe20000000f00 */
[----:B------:R-:W-:Y:S01]  /*b120*/  FFMA.FTZ R6, R6, R116, R136 ;  /* 0x0000007406067223 */ /* 0x000fe20000010088 */
[----:B------:R-:W-:-:S02]  /*b130*/  MOV R119, R139 ;  /* 0x0000008b00777202 */ /* 0x000fc40000000f00 */
[----:B------:R-:W-:Y:S02]  /*b140*/  MOV R111, R139 ;  /* 0x0000008b006f7202 */ /* 0x000fe40000000f00 */
[----:B------:R-:W-:Y:S02]  /*b150*/  F2FP.BF16.F32.PACK_AB R136, R6, R117 ;  /* 0x000000750688723e */ /* 0x000fe400000010ff */
[-C--:B------:R-:W-:Y:S02]  /*b160*/  MOV R117, R137.reuse ;  /* 0x0000008900757202 */ /* 0x080fe40000000f00 */
[-C--:B------:R-:W-:Y:S02]  /*b170*/  MOV R116, R136.reuse ;  /* 0x0000008800747202 */ /* 0x080fe40000000f00 */
[----:B------:R-:W-:Y:S02]  /*b180*/  MOV R109, R137 ;  /* 0x00000089006d7202 */ /* 0x000fe40000000f00 */
[----:B------:R-:W-:Y:S01]  /*b190*/  MOV R108, R136 ;  /* 0x00000088006c7202 */ /* 0x000fe20000000f00 */
[----:B------:R-:W-:Y:S06]  /*b1a0*/  BRA `(.L_x_58) ;  /* 0x0000001000587947 */ /* 0x000fec0003800000 */
.L_x_57:
[----:B------:R-:W-:Y:S01]  /*b1b0*/  FFMA.FTZ R108, R19, R140, R142 ;  /* 0x0000008c136c7223 */ /* 0x000fe2000001008e */
[C---:B------:R-:W-:Y:S02]  /*b1c0*/  SHF.L.U32 R109, R132.reuse, 0x10, RZ ;  /* 0x00000010846d7819 */ /* 0x040fe400000006ff */
[----:B------:R-:W-:Y:S01]  /*b1d0*/  PRMT R110, R132, 0x7632, R110 ;  /* 0x00007632846e7816 */ /* 0x000fe2000000006e */
[----:B------:R-:W-:-:S03]  /*b1e0*/  FADD.FTZ R108, R20, -R108 ;  /* 0x8000006c146c7221 */ /* 0x000fc60000010000 */
[----:B------:R-:W-:Y:S01]  /*b1f0*/  SHF.L.U32 R110, R110, 0x10, RZ ;  /* 0x000000106e6e7819 */ /* 0x000fe200000006ff */
[----:B-----5:R-:W-:Y:S01]  /*b200*/  FFMA.FTZ R108, R6, R108, R109 ;  /* 0x0000006c066c7223 */ /* 0x020fe2000001006d */
[----:B------:R-:W-:-:S04]  /*b210*/  FFMA.FTZ R109, R148, R140, R142 ;  /* 0x0000008c946d7223 */ /* 0x000fc8000001008e */
[----:B------:R-:W-:-:S04]  /*b220*/  FADD.FTZ R109, R25, -R109 ;  /* 0x8000006d196d7221 */ /* 0x000fc80000010000 */
[--C-:B------:R-:W-:Y:S01]  /*b230*/  FFMA.FTZ R109, R6, R109, R110.reuse ;  /* 0x0000006d066d7223 */ /* 0x100fe2000001006e */
[----:B------:R-:W-:-:S04]  /*b240*/  PRMT R110, R133, 0x7632, R110 ;  /* 0x00007632856e7816 */ /* 0x000fc8000000006e */
[----:B0123--:R-:W-:Y:S01]  /*b250*/  F2FP.BF16.F32.PACK_AB R136, R109, R108 ;  /* 0x0000006c6d88723e */ /* 0x00ffe200000010ff */
[----:B------:R-:W-:Y:S01]  /*b260*/  FFMA.FTZ R108, R21, R140, R142 ;  /* 0x0000008c156c7223 */ /* 0x000fe2000001008e */
[----:B------:R-:W-:Y:S02]  /*b270*/  SHF.L.U32 R109, R133, 0x10, RZ ;  /* 0x00000010856d7819 */ /* 0x000fe400000006ff */
[----:B------:R-:W-:Y:S01]  /*b280*/  SHF.L.U32 R110, R110, 0x10, RZ ;  /* 0x000000106e6e7819 */ /* 0x000fe200000006ff */
[----:B------:R-:W-:-:S04]  /*b290*/  FADD.FTZ R108, R22, -R108 ;  /* 0x8000006c166c7221 */ /* 0x000fc80000010000 */
[----:B------:R-:W-:Y:S01]  /*b2a0*/  FFMA.FTZ R108, R6, R108, R109 ;  /* 0x0000006c066c7223 */ /* 0x000fe2000001006d */
[----:B------:R-:W-:-:S04]  /*b2b0*/  FFMA.FTZ R109, R163, R140, R142 ;  /* 0x0000008ca36d7223 */ /* 0x000fc8000001008e */
[----:B------:R-:W-:-:S04]  /*b2c0*/  FADD.FTZ R109, R164, -R109 ;  /* 0x8000006da46d7221 */ /* 0x000fc80000010000 */
[--C-:B------:R-:W-:Y:S01]  /*b2d0*/  FFMA.FTZ R109, R6, R109, R110.reuse ;  /* 0x0000006d066d7223 */ /* 0x100fe2000001006e */
[----:B------:R-:W-:-:S04]  /*b2e0*/  PRMT R110, R134, 0x7632, R110 ;  /* 0x00007632866e7816 */ /* 0x000fc8000000006e */
[----:B------:R-:W-:Y:S01]  /*b2f0*/  F2FP.BF16.F32.PACK_AB R137, R109, R108 ;  /* 0x0000006c6d89723e */ /* 0x000fe200000010ff */
[----:B------:R-:W-:Y:S01]  /*b300*/  FFMA.FTZ R108, R35, R140, R142 ;  /* 0x0000008c236c7223 */ /* 0x000fe2000001008e */
[----:B------:R-:W-:Y:S02]  /*b310*/  SHF.L.U32 R109, R134, 0x10, RZ ;  /* 0x00000010866d7819 */ /* 0x000fe400000006ff */
[----:B------:R-:W-:Y:S01]  /*b320*/  SHF.L.U32 R110, R110, 0x10, RZ ;  /* 0x000000106e6e7819 */ /* 0x000fe200000006ff */
[----:B------:R-:W-:-:S04]  /*b330*/  FADD.FTZ R108, R26, -R108 ;  /* 0x8000006c1a6c7221 */ /* 0x000fc80000010000 */
[----:B------:R-:W-:Y:S01]  /*b340*/  FFMA.FTZ R108, R6, R108, R109 ;  /* 0x0000006c066c7223 */ /* 0x000fe2000001006d */
[----:B------:R-:W-:-:S04]  /*b350*/  FFMA.FTZ R109, R184, R140, R142 ;  /* 0x0000008cb86d7223 */ /* 0x000fc8000001008e */
[----:B------:R-:W-:-:S04]  /*b360*/  FADD.FTZ R109, R166, -R109 ;  /* 0x8000006da66d7221 */ /* 0x000fc80000010000 */
[----:B------:R-:W-:Y:S01]  /*b370*/  FFMA.FTZ R109, R6, R109, R110 ;  /* 0x0000006d066d7223 */ /* 0x000fe2000001006e */
[----:B------:R-:W-:-:S04]  /*b380*/  SHF.L.U32 R110, R135, 0x10, RZ ;  /* 0x00000010876e7819 */ /* 0x000fc800000006ff */
[----:B------:R-:W-:Y:S01]  /*b390*/  F2FP.BF16.F32.PACK_AB R138, R109, R108 ;  /* 0x0000006c6d8a723e */ /* 0x000fe200000010ff */
[----:B------:R-:W-:Y:S01]  /*b3a0*/  FFMA.FTZ R108, R193, R140, R142 ;  /* 0x0000008cc16c7223 */ /* 0x000fe2000001008e */
[----:B------:R-:W-:-:S03]  /*b3b0*/  PRMT R109, R135, 0x7632, R109 ;  /* 0x00007632876d7816 */ /* 0x000fc6000000006d */
[----:B------:R-:W-:Y:S01]  /*b3c0*/  FADD.FTZ R108, R194, -R108 ;  /* 0x8000006cc26c7221 */ /* 0x000fe20000010000 */
[----:B------:R-:W-:-:S05]  /*b3d0*/  SHF.L.U32 R109, R109, 0x10, RZ ;  /* 0x000000106d6d7819 */ /* 0x000fca00000006ff */
[----:B------:R-:W-:Y:S01]  /*b3e0*/  FFMA.FTZ R108, R6, R108, R109 ;  /* 0x0000006c066c7223 */ /* 0x000fe2000001006d */
[----:B------:R-:W-:-:S04]  /*b3f0*/  FFMA.FTZ R109, R183, R140, R142 ;  /* 0x0000008cb76d7223 */ /* 0x000fc8000001008e */
[----:B------:R-:W-:-:S04]  /*b400*/  FADD.FTZ R109, R165, -R109 ;  /* 0x8000006da56d7221 */ /* 0x000fc80000010000 */
[----:B------:R-:W-:Y:S01]  /*b410*/  FFMA.FTZ R6, R6, R109, R110 ;  /* 0x0000006d06067223 */ /* 0x000fe2000001006e */
[----:B------:R-:W-:Y:S02]  /*b420*/  MOV R110, R138 ;  /* 0x0000008a006e7202 */ /* 0x000fe40000000f00 */
[----:B------:R-:W-:Y:S02]  /*b430*/  MOV R109, R137 ;  /* 0x00000089006d7202 */ /* 0x000fe40000000f00 */
[----:B------:R-:W-:Y:S02]  /*b440*/  F2FP.BF16.F32.PACK_AB R139, R108, R6 ;  /* 0x000000066c8b723e */ /* 0x000fe400000010ff */
[----:B------:R-:W-:Y:S02]  /*b450*/  MOV R108, R136 ;  /* 0x00000088006c7202 */ /* 0x000fe40000000f00 */
[----:B------:R-:W-:Y:S01]  /*b460*/  MOV R111, R139 ;  /* 0x0000008b006f7202 */ /* 0x000fe20000000f00 */
[----:B------:R-:W-:Y:S06]  /*b470*/  BRA `(.L_x_58) ;  /* 0x0000000c00a47947 */ /* 0x000fec0003800000 */
.L_x_56:
[----:B0123--:R-:W0:Y:S02]  /*b480*/  LDC.64 R136, c[0x0][0x470] ;  /* 0x00011c00ff887b82 */ /* 0x00fe240000000a00 */
[----:B0-----:R-:W-:-:S04]  /*b490*/  ISETP.NE.U32.AND P1, PT, R136, RZ, PT ;  /* 0x000000ff8800720c */ /* 0x001fc80003f25070 */
[----:B------:R-:W-:-:S13]  /*b4a0*/  ISETP.NE.AND.EX P1, PT, R137, RZ, PT, P1 ;  /* 0x000000ff8900720c */ /* 0x000fda0003f25310 */
[----:B------:R-:W-:Y:S05]  /*b4b0*/  @!P1 BRA `(.L_x_59) ;  /* 0x0000000000b49947 */ /* 0x000fea0003800000 */
        /* <DEDUP_REMOVED lines=45> */
.L_x_59:
[----:B------:R-:W-:Y:S01]  /*b790*/  PRMT R139, R135, 0x7632, R139 ;  /* 0x00007632878b7816 */ /* 0x000fe2000000008b */
[-CC-:B------:R-:W-:Y:S01]  /*b7a0*/  FFMA.FTZ R136, R193, R140.reuse, R142.reuse ;  /* 0x0000008cc1887223 */ /* 0x180fe2000001008e */
[----:B------:R-:W-:Y:S01]  /*b7b0*/  SHF.L.U32 R137, R135, 0x10, RZ ;  /* 0x0000001087897819 */ /* 0x000fe200000006ff */
[----:B------:R-:W-:Y:S01]  /*b7c0*/  FFMA.FTZ R138, R35, R140, R142 ;  /* 0x0000008c238a7223 */ /* 0x000fe2000001008e */
[----:B------:R-:W-:Y:S01]  /*b7d0*/  SHF.L.U32 R139, R139, 0x10, RZ ;  /* 0x000000108b8b7819 */ /* 0x000fe200000006ff */
[----:B------:R-:W-:Y:S02]  /*b7e0*/  FADD.FTZ R136, R194, -R136 ;  /* 0x80000088c2887221 */ /* 0x000fe40000010000 */
[----:B------:R-:W-:Y:S02]  /*b7f0*/  FADD.FTZ R138, R26, -R138 ;  /* 0x8000008a1a8a7221 */ /* 0x000fe40000010000 */
[----:B-----5:R-:W-:Y:S01]  /*b800*/  FFMA.FTZ R139, R6, R136, R139 ;  /* 0x00000088068b7223 */ /* 0x020fe2000001008b */
[----:B------:R-:W-:-:S04]  /*b810*/  FFMA.FTZ R136, R183, R140, R142 ;  /* 0x0000008cb7887223 */ /* 0x000fc8000001008e */
[----:B------:R-:W-:-:S04]  /*b820*/  FADD.FTZ R136, R165, -R136 ;  /* 0x80000088a5887221 */ /* 0x000fc80000010000 */
[--C-:B------:R-:W-:Y:S01]  /*b830*/  FFMA.FTZ R136, R6, R136, R137.reuse ;  /* 0x0000008806887223 */ /* 0x100fe20000010089 */
[----:B------:R-:W-:-:S04]  /*b840*/  PRMT R137, R134, 0x7632, R137 ;  /* 0x0000763286897816 */ /* 0x000fc80000000089 */
[----:B------:R-:W-:Y:S02]  /*b850*/  F2FP.BF16.F32.PACK_AB R139, R139, R136 ;  /* 0x000000888b8b723e */ /* 0x000fe400000010ff */
[----:B------:R-:W-:Y:S02]  /*b860*/  SHF.L.U32 R136, R134, 0x10, RZ ;  /* 0x0000001086887819 */ /* 0x000fe400000006ff */
[----:B------:R-:W-:-:S03]  /*b870*/  SHF.L.U32 R137, R137, 0x10, RZ ;  /* 0x0000001089897819 */ /* 0x000fc600000006ff */
[----:B------:R-:W-:Y:S01]  /*b880*/  FFMA.FTZ R138, R6, R138, R136 ;  /* 0x0000008a068a7223 */ /* 0x000fe20000010088 */
[----:B------:R-:W-:-:S04]  /*b890*/  FFMA.FTZ R136, R184, R140, R142 ;  /* 0x0000008cb8887223 */ /* 0x000fc8000001008e */
        /* <DEDUP_REMOVED lines=16> */
[----:B------:R-:W-:Y:S01]  /*b9a0*/  FFMA.FTZ R141, R6, R141, R136 ;  /* 0x0000008d068d7223 */ /* 0x000fe20000010088 */
[----:B------:R-:W-:Y:S01]  /*b9b0*/  FFMA.FTZ R136, R148, R140, R142 ;  /* 0x0000008c94887223 */ /* 0x000fe2000001008e */
[----:B------:R-:W-:-:S03]  /*b9c0*/  PRMT R140, R132, 0x7632, R140 ;  /* 0x00007632848c7816 */ /* 0x000fc6000000008c */
[----:B------:R-:W-:Y:S01]  /*b9d0*/  FADD.FTZ R136, R25, -R136 ;  /* 0x8000008819887221 */ /* 0x000fe20000010000 */
[----:B------:R-:W-:-:S05]  /*b9e0*/  SHF.L.U32 R140, R140, 0x10, RZ ;  /* 0x000000108c8c7819 */ /* 0x000fca00000006ff */
[----:B------:R-:W-:-:S05]  /*b9f0*/  FFMA.FTZ R6, R6, R136, R140 ;  /* 0x0000008806067223 */ /* 0x000fca000001008c */
[----:B------:R-:W-:Y:S01]  /*ba00*/  F2FP.BF16.F32.PACK_AB R136, R6, R141 ;  /* 0x0000008d0688723e */ /* 0x000fe200000010ff */
[----:B------:R-:W-:Y:S06]  /*ba10*/  BRA `(.L_x_58) ;  /* 0x00000008003c7947 */ /* 0x000fec0003800000 */
.L_x_55:
[----:B0123--:R-:W0:Y:S02]  /*ba20*/  LDC.64 R136, c[0x0][0x478] ;  /* 0x00011e00ff887b82 */ /* 0x00fe240000000a00 */
        /* <DEDUP_REMOVED lines=10> */
[-CC-:B------:R-:W-:Y:S01]  /*bad0*/  FFMA.FTZ R110, R163, R140.reuse, R142.reuse ;  /* 0x0000008ca36e7223 */ /* 0x180fe2000001008e */
        /* <DEDUP_REMOVED lines=8> */
[----:B------:R-:W-:Y:S01]  /*bb60*/  FADD.FTZ R109, R26, -R109 ;  /* 0x8000006d1a6d7221 */ /* 0x000fe20000010000 */
[----:B------:R-:W-:Y:S01]  /*bb70*/  FADD.FTZ R136, R166, -R108 ;  /* 0x8000006ca6887221 */ /* 0x000fe20000010000 */
[----:B------:R-:W-:Y:S01]  /*bb80*/  FADD.FTZ R119, R165, -R119 ;  /* 0x80000077a5777221 */ /* 0x000fe20000010000 */
[----:B------:R-:W-:Y:S01]  /*bb90*/  FADD.FTZ R111, R25, -R111 ;  /* 0x8000006f196f7221 */ /* 0x000fe20000010000 */
[C---:B-----5:R-:W-:Y:S01]  /*bba0*/  FMUL.FTZ R108, R6.reuse, R117 ;  /* 0x00000075066c7220 */ /* 0x060fe20000410000 */
[C---:B------:R-:W-:Y:S01]  /*bbb0*/  FMUL.FTZ R118, R6.reuse, R118 ;  /* 0x0000007606767220 */ /* 0x040fe20000410000 */
[C---:B------:R-:W-:Y:S01]  /*bbc0*/  FMUL.FTZ R116, R6.reuse, R116 ;  /* 0x0000007406747220 */ /* 0x040fe20000410000 */
[C---:B------:R-:W-:Y:S01]  /*bbd0*/  FMUL.FTZ R109, R6.reuse, R109 ;  /* 0x0000006d066d7220 */ /* 0x040fe20000410000 */
[C---:B------:R-:W-:Y:S01]  /*bbe0*/  FMUL.FTZ R119, R6.reuse, R119 ;  /* 0x0000007706777220 */ /* 0x040fe20000410000 */
[C---:B------:R-:W-:Y:S01]  /*bbf0*/  FMUL.FTZ R117, R6.reuse, R136 ;  /* 0x0000008806757220 */ /* 0x040fe20000410000 */
[C---:B------:R-:W-:Y:S01]  /*bc00*/  FMUL.FTZ R110, R6.reuse, R110 ;  /* 0x0000006e066e7220 */ /* 0x040fe20000410000 */
[----:B------:R-:W-:-:S02]  /*bc10*/  FMUL.FTZ R6, R6, R111 ;  /* 0x0000006f06067220 */ /* 0x000fc40000410000 */
[----:B------:R-:W-:Y:S02]  /*bc20*/  F2FP.BF16.F32.PACK_AB R139, R118, R119 ;  /* 0x00000077768b723e */ /* 0x000fe400000010ff */
[----:B------:R-:W-:Y:S02]  /*bc30*/  F2FP.BF16.F32.PACK_AB R138, R117, R109 ;  /* 0x0000006d758a723e */ /* 0x000fe400000010ff */
[----:B------:R-:W-:Y:S02]  /*bc40*/  F2FP.BF16.F32.PACK_AB R137, R110, R116 ;  /* 0x000000746e89723e */ /* 0x000fe400000010ff */
[----:B------:R-:W-:Y:S02]  /*bc50*/  F2FP.BF16.F32.PACK_AB R136, R6, R108 ;  /* 0x0000006c0688723e */ /* 0x000fe400000010ff */
[----:B------:R-:W-:Y:S02]  /*bc60*/  MOV R119, R139 ;  /* 0x0000008b00777202 */ /* 0x000fe40000000f00 */
[----:B------:R-:W-:-:S02]  /*bc70*/  MOV R118, R138 ;  /* 0x0000008a00767202 */ /* 0x000fc40000000f00 */
[----:B------:R-:W-:Y:S02]  /*bc80*/  MOV R117, R137 ;  /* 0x0000008900757202 */ /* 0x000fe40000000f00 */
[----:B------:R-:W-:Y:S02]  /*bc90*/  MOV R116, R136 ;  /* 0x0000008800747202 */ /* 0x000fe40000000f00 */
[----:B------:R-:W-:Y:S02]  /*bca0*/  MOV R111, R139 ;  /* 0x0000008b006f7202 */ /* 0x000fe40000000f00 */
[----:B------:R-:W-:Y:S02]  /*bcb0*/  MOV R110, R138 ;  /* 0x0000008a006e7202 */ /* 0x000fe40000000f00 */
[----:B------:R-:W-:Y:S02]  /*bcc0*/  MOV R109, R137 ;  /* 0x00000089006d7202 */ /* 0x000fe40000000f00 */
[----:B------:R-:W-:Y:S01]  /*bcd0*/  MOV R108, R136 ;  /* 0x00000088006c7202 */ /* 0x000fe20000000f00 */
[----:B------:R-:W-:Y:S06]  /*bce0*/  BRA `(.L_x_58) ;  /* 0x0000000400887947 */ /* 0x000fec0003800000 */
.L_x_61:
        /* <DEDUP_REMOVED lines=10> */
[----:B------:R-:W-:-:S04]  /*bd90*/  FMUL.FTZ R110, R6, R110 ;  /* 0x0000006e066e7220 */ /* 0x000fc80000410000 */
[----:B------:R-:W-:Y:S01]  /*bda0*/  F2FP.BF16.F32.PACK_AB R136, R109, R108 ;  /* 0x0000006c6d88723e */ /* 0x000fe200000010ff */
[-CC-:B------:R-:W-:Y:S01]  /*bdb0*/  FFMA.FTZ R109, R21, R140.reuse, R142.reuse ;  /* 0x0000008c156d7223 */ /* 0x180fe2000001008e */
[----:B------:R-:W-:-:S03]  /*bdc0*/  FFMA.FTZ R108, R163, R140, R142 ;  /* 0x0000008ca36c7223 */ /* 0x000fc6000001008e */
[----:B------:R-:W-:Y:S01]  /*bdd0*/  FADD.FTZ R109, R22, -R109 ;  /* 0x8000006d166d7221 */ /* 0x000fe20000010000 */
[----:B------:R-:W-:-:S03]  /*bde0*/  FADD.FTZ R108, R164, -R108 ;  /* 0x8000006ca46c7221 */ /* 0x000fc60000010000 */
[C---:B------:R-:W-:Y:S01]  /*bdf0*/  FMUL.FTZ R109, R6.reuse, R109 ;  /* 0x0000006d066d7220 */ /* 0x040fe20000410000 */
[----:B------:R-:W-:-:S05]  /*be00*/  FMUL.FTZ R108, R6, R108 ;  /* 0x0000006c066c7220 */ /* 0x000fca0000410000 */
[----:B------:R-:W-:Y:S01]  /*be10*/  F2FP.BF16.F32.PACK_AB R137, R108, R109 ;  /* 0x0000006d6c89723e */ /* 0x000fe200000010ff */
[-CC-:B------:R-:W-:Y:S01]  /*be20*/  FFMA.FTZ R109, R35, R140.reuse, R142.reuse ;  /* 0x0000008c236d7223 */ /* 0x180fe2000001008e */
[----:B------:R-:W-:-:S03]  /*be30*/  FFMA.FTZ R108, R184, R140, R142 ;  /* 0x0000008cb86c7223 */ /* 0x000fc6000001008e */
[----:B------:R-:W-:Y:S01]  /*be40*/  FADD.FTZ R109, R26, -R109 ;  /* 0x8000006d1a6d7221 */ /* 0x000fe20000010000 */
[----:B------:R-:W-:-:S03]  /*be50*/  FADD.FTZ R108, R166, -R108 ;  /* 0x8000006ca66c7221 */ /* 0x000fc60000010000 */
        /* <DEDUP_REMOVED lines=10> */
.L_x_60:
        /* <DEDUP_REMOVED lines=37> */
.L_x_62:
[-CC-:B------:R-:W-:Y:S01]  /*c150*/  FFMA.FTZ R136, R19, R140.reuse, R142.reuse ;  /* 0x0000008c13887223 */ /* 0x180fe2000001008e */
[-CC-:B------:R-:W-:Y:S01]  /*c160*/  FFMA.FTZ R137, R148, R140.reuse, R142.reuse ;  /* 0x0000008c94897223 */ /* 0x180fe2000001008e */
[-CC-:B------:R-:W-:Y:S01]  /*c170*/  FFMA.FTZ R138, R163, R140.reuse, R142.reuse ;  /* 0x0000008ca38a7223 */ /* 0x180fe2000001008e */
[-C--:B------:R-:W-:Y:S01]  /*c180*/  FFMA.FTZ R141, R35, R140.reuse, R142 ;  /* 0x0000008c238d7223 */ /* 0x080fe2000001008e */
[----:B------:R-:W-:Y:S01]  /*c190*/  FADD.FTZ R136, R20, -R136 ;  /* 0x8000008814887221 */ /* 0x000fe20000010000 */
[----:B------:R-:W-:Y:S01]  /*c1a0*/  FADD.FTZ R137, R25, -R137 ;  /* 0x8000008919897221 */ /* 0x000fe20000010000 */
[----:B------:R-:W-:Y:S01]  /*c1b0*/  FADD.FTZ R138, R164, -R138 ;  /* 0x8000008aa48a7221 */ /* 0x000fe20000010000 */
[--C-:B------:R-:W-:Y:S01]  /*c1c0*/  FFMA.FTZ R143, R184, R140, R142.reuse ;  /* 0x0000008cb88f7223 */ /* 0x100fe2000001008e */
[C---:B-----5:R-:W-:Y:S01]  /*c1d0*/  FMUL.FTZ R136, R6.reuse, R136 ;  /* 0x0000008806887220 */ /* 0x060fe20000410000 */
[C---:B------:R-:W-:Y:S01]  /*c1e0*/  FMUL.FTZ R137, R6.reuse, R137 ;  /* 0x0000008906897220 */ /* 0x040fe20000410000 */
[----:B------:R-:W-:Y:S01]  /*c1f0*/  FMUL.FTZ R138, R6, R138 ;  /* 0x0000008a068a7220 */ /* 0x000fe20000410000 */
[----:B------:R-:W-:Y:S01]  /*c200*/  FFMA.FTZ R139, R183, R140, R142 ;  /* 0x0000008cb78b7223 */ /* 0x000fe2000001008e */
[----:B------:R-:W-:-:S02]  /*c210*/  FADD.FTZ R141, R26, -R141 ;  /* 0x8000008d1a8d7221 */ /* 0x000fc40000010000 */
[----:B------:R-:W-:Y:S01]  /*c220*/  F2FP.BF16.F32.PACK_AB R136, R137, R136 ;  /* 0x000000888988723e */ /* 0x000fe200000010ff */
[----:B------:R-:W-:Y:S01]  /*c230*/  FFMA.FTZ R137, R21, R140, R142 ;  /* 0x0000008c15897223 */ /* 0x000fe2000001008e */
[----:B------:R-:W-:Y:S01]  /*c240*/  FADD.FTZ R139, R165, -R139 ;  /* 0x8000008ba58b7221 */ /* 0x000fe20000010000 */
[----:B------:R-:W-:Y:S02]  /*c250*/  FMUL.FTZ R141, R6, R141 ;  /* 0x0000008d068d7220 */ /* 0x000fe40000410000 */
[----:B------:R-:W-:-:S04]  /*c260*/  FADD.FTZ R137, R22, -R137 ;  /* 0x8000008916897221 */ /* 0x000fc80000010000 */
[----:B------:R-:W-:-:S05]  /*c270*/  FMUL.FTZ R137, R6, R137 ;  /* 0x0000008906897220 */ /* 0x000fca0000410000 */
[----:B------:R-:W-:Y:S01]  /*c280*/  F2FP.BF16.F32.PACK_AB R137, R138, R137 ;  /* 0x000000898a89723e */ /* 0x000fe200000010ff */
[----:B------:R-:W-:-:S04]  /*c290*/  FFMA.FTZ R138, R193, R140, R142 ;  /* 0x0000008cc18a7223 */ /* 0x000fc8000001008e */
[----:B------:R-:W-:Y:S01]  /*c2a0*/  FADD.FTZ R140, R194, -R138 ;  /* 0x8000008ac28c7221 */ /* 0x000fe20000010000 */
[----:B------:R-:W-:-:S03]  /*c2b0*/  FADD.FTZ R138, R166, -R143 ;  /* 0x8000008fa68a7221 */ /* 0x000fc60000010000 */
[C---:B------:R-:W-:Y:S01]  /*c2c0*/  FMUL.FTZ R140, R6.reuse, R140 ;  /* 0x0000008c068c7220 */ /* 0x040fe20000410000 */
[C---:B------:R-:W-:Y:S01]  /*c2d0*/  FMUL.FTZ R138, R6.reuse, R138 ;  /* 0x0000008a068a7220 */ /* 0x040fe20000410000 */
[----:B------:R-:W-:-:S04]  /*c2e0*/  FMUL.FTZ R6, R6, R139 ;  /* 0x0000008b06067220 */ /* 0x000fc80000410000 */
[----:B------:R-:W-:Y:S02]  /*c2f0*/  F2FP.BF16.F32.PACK_AB R138, R138, R141 ;  /* 0x0000008d8a8a723e */ /* 0x000fe400000010ff */
[----:B------:R-:W-:-:S07]  /*c300*/  F2FP.BF16.F32.PACK_AB R139, R140, R6 ;  /* 0x000000068c8b723e */ /* 0x000fce00000010ff */
.L_x_58:
[----:B------:R-:W0:Y:S02]  /*c310*/  @P0 LDC.64 R140, c[0x0][0x478] ;  /* 0x00011e00ff8c0b82 */ /* 0x000e240000000a00 */
[----:B0-----:R-:W-:-:S05]  /*c320*/  @P0 IMAD.WIDE.U32 R140, R5, 0x10, R140 ;  /* 0x00000010058c0825 */ /* 0x001fca00078e008c */
[----:B------:R0:W-:Y:S02]  /*c330*/  @P0 STG.E.128 desc[UR10][R140.64], R108 ;  /* 0x0000006c8c000986 */ /* 0x0001e4000c101d0a */
[----:B0-----:R-:W0:Y:S02]  /*c340*/  LDC.64 R140, c[0x0][0x468] ;  /* 0x00011a00ff8c7b82 */ /* 0x001e240000000a00 */
[----:B0-----:R-:W-:-:S05]  /*c350*/  IMAD.WIDE.U32 R140, R5, 0x10, R140 ;  /* 0x00000010058c7825 */ /* 0x001fca00078e008c */
[----:B------:R0:W-:Y:S02]  /*c360*/  STG.E.128 desc[UR10][R140.64], R136 ;  /* 0x000000888c007986 */ /* 0x0001e4000c101d0a */
[----:B0-----:R-:W0:Y:S02]  /*c370*/  @P1 LDC.64 R136, c[0x0][0x470] ;  /* 0x00011c00ff881b82 */ /* 0x001e240000000a00 */
[----:B0-----:R-:W-:-:S05]  /*c380*/  @P1 IMAD.WIDE.U32 R136, R5, 0x10, R136 ;  /* 0x0000001005881825 */ /* 0x001fca00078e0088 */
[----:B------:R4:W-:Y:S02]  /*c390*/  @P1 STG.E.128 desc[UR10][R136.64], R116 ;  /* 0x0000007488001986 */ /* 0x0009e4000c101d0a */
.L_x_54:
[----:B------:R-:W-:Y:S05]  /*c3a0*/  BSYNC.RECONVERGENT B1 ;  /* 0x0000000000017941 */ /* 0x000fea0003800200 */
.L_x_53:
[----:B01234-:R-:W0:Y:S02]  /*c3b0*/  LDC.64 R136, c[0x0][0x380] ;  /* 0x0000e000ff887b82 */ /* 0x01fe240000000a00 */
[----:B0-----:R-:W-:-:S04]  /*c3c0*/  LEA R215, R136, R215, 0x2 ;  /* 0x000000d788d77211 */ /* 0x001fc800078e10ff */
[----:B------:R-:W-:-:S13]  /*c3d0*/  ISETP.GE.AND P0, PT, R215, R137, PT ;  /* 0x00000089d700720c */ /* 0x000fda0003f06270 */
[----:B------:R-:W-:Y:S05]  /*c3e0*/  @!P0 BRA `(.L_x_63) ;  /* 0xffffff5400a88947 */ /* 0x000fea000383ffff */
.L_x_1:
[----:B------:R-:W-:Y:S05]  /*c3f0*/  BSYNC B0 ;  /* 0x0000000000007941 */ /* 0x000fea0003800000 */
.L_x_0:
[----:B------:R-:W2:Y:S04]  /*c400*/  LDL.LU R137, [R1+0x14] ;  /* 0x0000140001897983 */ /* 0x000ea80000300800 */
[----:B------:R-:W3:Y:S04]  /*c410*/  LDL.LU R136, [R1+0x18] ;  /* 0x0000180001887983 */ /* 0x000ee80000300800 */
[----:B------:R-:W4:Y:S04]  /*c420*/  LDL.LU R138, [R1+0x10] ;  /* 0x00001000018a7983 */ /* 0x000f280000300800 */
[----:B------:R-:W4:Y:S04]  /*c430*/  LDL.LU R141, [R1+0x4] ;  /* 0x00000400018d7983 */ /* 0x000f280000300800 */
[----:B------:R-:W4:Y:S04]  /*c440*/  LDL.LU R140, [R1+0x8] ;  /* 0x00000800018c7983 */ /* 0x000f280000300800 */
[----:B------:R-:W4:Y:S04]  /*c450*/  LDL.LU R139, [R1+0xc] ;  /* 0x00000c00018b7983 */ /* 0x000f280000300800 */
[----:B------:R-:W4:Y:S04]  /*c460*/  LDL.LU R142, [R1] ;  /* 0x00000000018e7983 */ /* 0x000f280000300800 */
[----:B------:R-:W4:Y:S01]  /*c470*/  LDL.LU R143, [R1+0x130] ;  /* 0x00013000018f7983 */ /* 0x000f220000300800 */
[----:B------:R-:W-:Y:S01]  /*c480*/  MOV R3, 0x400 ;  /* 0x0000040000037802 */ /* 0x000fe20000000f00 */
[----:B------:R-:W-:Y:S05]  /*c490*/  WARPSYNC.ALL ;  /* 0x0000000000007948 */ /* 0x000fea0003800000 */
[----:B------:R-:W4:Y:S01]  /*c4a0*/  LDL.LU R111, [R1+0x1c] ;  /* 0x00001c00016f7983 */ /* 0x000f220000300800 */
[----:B------:R-:W0:Y:S03]  /*c4b0*/  LDCU.128 UR16, c[0x0][0x440] ;  /* 0x00008800ff1077ac */ /* 0x000e260008000c00 */
[----:B------:R-:W4:Y:S01]  /*c4c0*/  LDL.LU R116, [R1+0x20] ;  /* 0x0000200001747983 */ /* 0x000f220000300800 */
[----:B------:R-:W1:Y:S03]  /*c4d0*/  LDCU.128 UR20, c[0x0][0x450] ;  /* 0x00008a00ff1477ac */ /* 0x000e660008000c00 */
[----:B------:R-:W4:Y:S04]  /*c4e0*/  LDL.LU R117, [R1+0x24] ;  /* 0x0000240001757983 */ /* 0x000f280000300800 */
[----:B------:R-:W4:Y:S04]  /*c4f0*/  LDL.LU R118, [R1+0x28] ;  /* 0x0000280001767983 */ /* 0x000f280000300800 */
[----:B------:R-:W4:Y:S04]  /*c500*/  LDL.LU R119, [R1+0x2c] ;  /* 0x00002c0001777983 */ /* 0x000f280000300800 */
[----:B------:R-:W4:Y:S04]  /*c510*/  LDL.LU R192, [R1+0x30] ;  /* 0x0000300001c07983 */ /* 0x000f280000300800 */
[----:B------:R-:W4:Y:S04]  /*c520*/  LDL.LU R193, [R1+0x34] ;  /* 0x0000340001c17983 */ /* 0x000f280000300800 */
[----:B------:R-:W4:Y:S04]  /*c530*/  LDL.LU R194, [R1+0x38] ;  /* 0x0000380001c27983 */ /* 0x000f280000300800 */
[----:B------:R-:W4:Y:S04]  /*c540*/  LDL.LU R195, [R1+0x3c] ;  /* 0x00003c0001c37983 */ /* 0x000f280000300800 */
[----:B-----5:R-:W4:Y:S04]  /*c550*/  LDL.LU R128, [R1+0x40] ;  /* 0x0000400001807983 */ /* 0x020f280000300800 */
[----:B------:R-:W4:Y:S04]  /*c560*/  LDL.LU R129, [R1+0x44] ;  /* 0x0000440001817983 */ /* 0x000f280000300800 */
        /* <DEDUP_REMOVED lines=17> */
[----:B------:R-:W4:Y:S01]  /*c680*/  LDL.LU R191, [R1+0x8c] ;  /* 0x00008c0001bf7983 */ /* 0x000f220000300800 */
[----:B------:R-:W0:Y:S01]  /*c690*/  S2R R0, SR_TID.X ;  /* 0x0000000000007919 */ /* 0x000e220000002100 */
[----:B------:R-:W1:Y:S01]  /*c6a0*/  S2R R4, SR_CgaCtaId ;  /* 0x0000000000047919 */ /* 0x000e620000008800 */
[----:B0-----:R-:W-:-:S02]  /*c6b0*/  SHF.R.U32.HI R2, RZ, 0x5, R0 ;  /* 0x00000005ff027819 */ /* 0x001fc40000011600 */
[----:B------:R-:W-:Y:S02]  /*c6c0*/  LOP3.LUT R5, R0, 0x1f, RZ, 0xc0, !PT ;  /* 0x0000001f00057812 */ /* 0x000fe400078ec0ff */
[----:B-1----:R-:W-:Y:S02]  /*c6d0*/  LEA R3, R4, R3, 0x18 ;  /* 0x0000000304037211 */ /* 0x002fe400078ec0ff */
[----:B------:R-:W-:Y:S01]  /*c6e0*/  LOP3.LUT R23, R0, 0x7f, RZ, 0x3c, !PT ;  /* 0x0000007f00177812 */ /* 0x000fe200078e3cff */
[----:B------:R-:W-:-:S05]  /*c6f0*/  IMAD R2, R2, 0xa0, R5 ;  /* 0x000000a002027824 */ /* 0x000fca00078e0205 */
[-C--:B------:R-:W-:Y:S02]  /*c700*/  LEA R2, R2, R3.reuse, 0x5 ;  /* 0x0000000302027211 */ /* 0x080fe400078e28ff */
[----:B------:R-:W-:-:S03]  /*c710*/  LEA R3, R0, R3, 0x2 ;  /* 0x0000000300037211 */ /* 0x000fc600078e10ff */
[----:B------:R-:W-:Y:S04]  /*c720*/  STS.128 [R2], R244 ;  /* 0x000000f402007388 */ /* 0x000fe80000000c00 */
[----:B------:R-:W-:Y:S04]  /*c730*/  STS.128 [R2+0x10], R240 ;  /* 0x000010f002007388 */ /* 0x000fe80000000c00 */
[----:B------:R-:W-:Y:S04]  /*c740*/  STS.128 [R2+0x400], R236 ;  /* 0x000400ec02007388 */ /* 0x000fe80000000c00 */
[----:B------:R-:W-:Y:S04]  /*c750*/  STS.128 [R2+0x410], R232 ;  /* 0x000410e802007388 */ /* 0x000fe80000000c00 */
[----:B------:R-:W-:Y:S04]  /*c760*/  STS.128 [R2+0x800], R228 ;  /* 0x000800e402007388 */ /* 0x000fe80000000c00 */
[----:B------:R-:W-:Y:S04]  /*c770*/  STS.128 [R2+0x810], R224 ;  /* 0x000810e002007388 */ /* 0x000fe80000000c00 */
[----:B------:R-:W-:Y:S04]  /*c780*/  STS.128 [R2+0xc00], R220 ;  /* 0x000c00dc02007388 */ /* 0x000fe80000000c00 */
[----:B------:R-:W-:Y:S04]  /*c790*/  STS.128 [R2+0xc10], R216 ;  /* 0x000c10d802007388 */ /* 0x000fe80000000c00 */
[----:B------:R-:W-:Y:S04]  /*c7a0*/  STS.128 [R2+0x1000], R208 ;  /* 0x001000d002007388 */ /* 0x000fe80000000c00 */
[----:B------:R-:W-:Y:S01]  /*c7b0*/  STS.128 [R2+0x1010], R204 ;  /* 0x001010cc02007388 */ /* 0x000fe20000000c00 */
[----:B------:R-:W-:Y:S06]  /*c7c0*/  BAR.SYNC.DEFER_BLOCKING 0x0 ;  /* 0x0000000000007b1d */ /* 0x000fec0000010000 */
[----:B------:R-:W0:Y:S04]  /*c7d0*/  LDS R4, [R3] ;  /* 0x0000000003047984 */ /* 0x000e280000000800 */
[----:B------:R-:W1:Y:S04]  /*c7e0*/  LDS R5, [R3+0x200] ;  /* 0x0002000003057984 */ /* 0x000e680000000800 */
[----:B------:R-:W4:Y:S04]  /*c7f0*/  LDS R6, [R3+0x400] ;  /* 0x0004000003067984 */ /* 0x000f280000000800 */
[----:B------:R-:W4:Y:S04]  /*c800*/  LDS R7, [R3+0x1400] ;  /* 0x0014000003077984 */ /* 0x000f280000000800 */
[----:B------:R-:W4:Y:S04]  /*c810*/  LDS R8, [R3+0x1600] ;  /* 0x0016000003087984 */ /* 0x000f280000000800 */
[----:B------:R-:W4:Y:S04]  /*c820*/  LDS R9, [R3+0x1800] ;  /* 0x0018000003097984 */ /* 0x000f280000000800 */
[----:B------:R-:W4:Y:S04]  /*c830*/  LDS R11, [R3+0x2800] ;  /* 0x00280000030b7984 */ /* 0x000f280000000800 */
[----:B------:R-:W-:Y:S04]  /*c840*/  LDS R32, [R3+0x600] ;  /* 0x0006000003207984 */ /* 0x000fe80000000800 */
[----:B------:R-:W-:Y:S01]  /*c850*/  LDS R29, [R3+0x1a00] ;  /* 0x001a0000031d7984 */ /* 0x000fe20000000800 */
[----:B--2---:R-:W-:-:S03]  /*c860*/  MOV R109, R137 ;  /* 0x00000089006d7202 */ /* 0x004fc60000000f00 */
[----:B------:R-:W-:Y:S01]  /*c870*/  LDS R31, [R3+0x800] ;  /* 0x00080000031f7984 */ /* 0x000fe20000000800 */
[----:B0-----:R-:W-:Y:S01]  /*c880*/  FADD.FTZ R4, RZ, R4 ;  /* 0x00000004ff047221 */ /* 0x001fe20000010000 */
[----:B---3--:R-:W-:Y:S02]  /*c890*/  MOV R110, R136 ;  /* 0x00000088006e7202 */ /* 0x008fe40000000f00 */
[----:B------:R-:W-:Y:S01]  /*c8a0*/  LDS R28, [R3+0x1c00] ;  /* 0x001c0000031c7984 */ /* 0x000fe20000000800 */
[----:B-1----:R-:W-:Y:S01]  /*c8b0*/  FADD.FTZ R5, RZ, R5 ;  /* 0x00000005ff057221 */ /* 0x002fe20000010000 */
[----:B----4-:R-:W-:Y:S02]  /*c8c0*/  MOV R108, R138 ;  /* 0x0000008a006c7202 */ /* 0x010fe40000000f00 */
[----:B------:R-:W-:Y:S01]  /*c8d0*/  LDS R30, [R3+0xa00] ;  /* 0x000a0000031e7984 */ /* 0x000fe20000000800 */
[----:B------:R-:W-:Y:S01]  /*c8e0*/  FADD.FTZ R6, RZ, R6 ;  /* 0x00000006ff067221 */ /* 0x000fe20000010000 */
[----:B------:R-:W-:-:S02]  /*c8f0*/  MOV R145, R141 ;  /* 0x0000008d00917202 */ /* 0x000fc40000000f00 */
[----:B------:R-:W-:Y:S01]  /*c900*/  LDS R27, [R3+0x1e00] ;  /* 0x001e0000031b7984 */ /* 0x000fe20000000800 */
[----:B------:R-:W-:Y:S01]  /*c910*/  FADD.FTZ R4, R4, R7 ;  /* 0x0000000704047221 */ /* 0x000fe20000010000 */
[----:B------:R-:W-:Y:S02]  /*c920*/  MOV R146, R140 ;  /* 0x0000008c00927202 */ /* 0x000fe40000000f00 */
[----:B------:R-:W-:Y:S01]  /*c930*/  LDS R26, [R3+0xc00] ;  /* 0x000c0000031a7984 */ /* 0x000fe20000000800 */
[----:B------:R-:W-:Y:S01]  /*c940*/  MOV R147, R139 ;  /* 0x0000008b00937202 */ /* 0x000fe20000000f00 */
[----:B------:R-:W-:Y:S02]  /*c950*/  FADD.FTZ R134, R5, R8 ;  /* 0x0000000805867221 */ /* 0x000fe40000010000 */
[----:B------:R-:W-:Y:S01]  /*c960*/  LDS R21, [R3+0x2000] ;  /* 0x0020000003157984 */ /* 0x000fe20000000800 */
[----:B------:R-:W-:Y:S01]  /*c970*/  FADD.FTZ R135, R6, R9 ;  /* 0x0000000906877221 */ /* 0x000fe20000010000 */
[----:B------:R-:W-:-:S02]  /*c980*/  MOV R144, R142 ;  /* 0x0000008e00907202 */ /* 0x000fc40000000f00 */
[----:B------:R-:W-:Y:S01]  /*c990*/  LDS R25, [R3+0xe00] ;  /* 0x000e000003197984 */ /* 0x000fe20000000800 */
[----:B------:R-:W-:Y:S01]  /*c9a0*/  FADD.FTZ R136, R4, R11 ;  /* 0x0000000b04887221 */ /* 0x000fe20000010000 */
[----:B------:R-:W-:Y:S02]  /*c9b0*/  IADD3 R23, PT, PT, R23, R143, RZ ;  /* 0x0000008f17177210 */ /* 0x000fe40007ffe0ff */
[----:B------:R-:W-:Y:S04]  /*c9c0*/  LDS R20, [R3+0x2200] ;  /* 0x0022000003147984 */ /* 0x000fe80000000800 */
        /* <DEDUP_REMOVED lines=22> */
[----:B------:R-:W-:Y:S01]  /*cb30*/  LDS R9, [R3+0x4e00] ;  /* 0x004e000003097984 */ /* 0x000fe20000000800 */
[----:B------:R-:W-:Y:S06]  /*cb40*/  BAR.SYNC.DEFER_BLOCKING 0x0 ;  /* 0x0000000000007b1d */ /* 0x000fec0000010000 */
        /* <DEDUP_REMOVED lines=11> */
[----:B------:R-:W-:Y:S04]  /*cc00*/  LDS R140, [R3] ;  /* 0x00000000038c7984 */ /* 0x000fe80000000800 */
        /* <DEDUP_REMOVED lines=96> */
[----:B------:R0:W-:Y:S04]  /*d210*/  STS.128 [R2+0x800], R48 ;  /* 0x0008003002007388 */ /* 0x0001e80000000c00 */
[----:B------:R-:W-:Y:S04]  /*d220*/  STS.128 [R2+0x810], R52 ;  /* 0x0008103402007388 */ /* 0x000fe80000000c00 */
[----:B------:R-:W-:Y:S04]  /*d230*/  STS.128 [R2+0xc00], R56 ;  /* 0x000c003802007388 */ /* 0x000fe80000000c00 */
[----:B------:R-:W-:Y:S04]  /*d240*/  STS.128 [R2+0xc10], R60 ;  /* 0x000c103c02007388 */ /* 0x000fe80000000c00 */
[----:B------:R-:W-:Y:S01]  /*d250*/  STS.128 [R2+0x1000], R64 ;  /* 0x0010004002007388 */ /* 0x000fe20000000c00 */
[----:B0-----:R-:W0:Y:S03]  /*d260*/  LDC R48, c[0x0][0x388] ;  /* 0x0000e200ff307b82 */ /* 0x001e260000000800 */
[----:B------:R-:W-:Y:S05]  /*d270*/  STS.128 [R2+0x1010], R68 ;  /* 0x0010104402007388 */ /* 0x000fea0000000c00 */
[----:B------:R-:W-:Y:S06]  /*d280*/  BAR.SYNC.DEFER_BLOCKING 0x0 ;  /* 0x0000000000007b1d */ /* 0x000fec0000010000 */
[----:B------:R-:W1:Y:S04]  /*d290*/  LDS R102, [R3] ;  /* 0x0000000003667984 */ /* 0x000e680000000800 */
[----:B------:R-:W-:Y:S04]  /*d2a0*/  LDS R39, [R3+0x1400] ;  /* 0x0014000003277984 */ /* 0x000fe80000000800 */
[----:B------:R-:W2:Y:S04]  /*d2b0*/  LDS R36, [R3+0x200] ;  /* 0x0002000003247984 */ /* 0x000ea80000000800 */
[----:B------:R-:W3:Y:S04]  /*d2c0*/  LDS R37, [R3+0x400] ;  /* 0x0004000003257984 */ /* 0x000ee80000000800 */
[----:B------:R-:W4:Y:S04]  /*d2d0*/  LDS R49, [R3+0x1600] ;  /* 0x0016000003317984 */ /* 0x000f280000000800 */
[----:B------:R-:W0:Y:S04]  /*d2e0*/  LDS R2, [R3+0x1800] ;  /* 0x0018000003027984 */ /* 0x000e280000000800 */
[----:B------:R-:W0:Y:S04]  /*d2f0*/  LDS R38, [R3+0x2800] ;  /* 0x0028000003267984 */ /* 0x000e280000000800 */
[----:B------:R-:W0:Y:S04]  /*d300*/  LDS R51, [R3+0x2a00] ;  /* 0x002a000003337984 */ /* 0x000e280000000800 */
[----:B------:R-:W0:Y:S04]  /*d310*/  LDS R53, [R3+0x2c00] ;  /* 0x002c000003357984 */ /* 0x000e280000000800 */
[----:B------:R-:W0:Y:S04]  /*d320*/  LDS R55, [R3+0x3c00] ;  /* 0x003c000003377984 */ /* 0x000e280000000800 */
[----:B------:R-:W0:Y:S04]  /*d330*/  LDS R57, [R3+0x3e00] ;  /* 0x003e000003397984 */ /* 0x000e280000000800 */
[----:B------:R-:W0:Y:S01]  /*d340*/  LDS R63, [R3+0x4000] ;  /* 0x00400000033f7984 */ /* 0x000e220000000800 */
[----:B------:R-:W0:Y:S01]  /*d350*/  S2UR UR4, SR_CTAID.X ;  /* 0x00000000000479c3 */ /* 0x000e220000002500 */
[----:B-1----:R-:W-:Y:S01]  /*d360*/  FADD.FTZ R102, RZ, R102 ;  /* 0x00000066ff667221 */ /* 0x002fe20000010000 */
[----:B--2---:R-:W-:-:S03]  /*d370*/  FADD.FTZ R36, RZ, R36 ;  /* 0x00000024ff247221 */ /* 0x004fc60000010000 */
[----:B------:R-:W-:Y:S01]  /*d380*/  FADD.FTZ R39, R102, R39 ;  /* 0x0000002766277221 */ /* 0x000fe20000010000 */
[----:B---3--:R-:W-:Y:S01]  /*d390*/  FADD.FTZ R37, RZ, R37 ;  /* 0x00000025ff257221 */ /* 0x008fe20000010000 */
[----:B------:R-:W-:Y:S01]  /*d3a0*/  ISETP.GE.U32.AND P4, PT, R23, 0x80, PT ;  /* 0x000000801700780c */ /* 0x000fe20003f86070 */
[----:B----4-:R-:W-:Y:S02]  /*d3b0*/  FADD.FTZ R36, R36, R49 ;  /* 0x0000003124247221 */ /* 0x010fe40000010000 */
[----:B0-----:R-:W-:Y:S01]  /*d3c0*/  FADD.FTZ R2, R37, R2 ;  /* 0x0000000225027221 */ /* 0x001fe20000010000 */
[----:B------:R-:W-:Y:S01]  /*d3d0*/  FADD.FTZ R38, R39, R38 ;  /* 0x0000002627267221 */ /* 0x000fe20000010000 */
[----:B------:R-:W-:Y:S02]  /*d3e0*/  IMAD R59, R48, UR4, RZ ;  /* 0x00000004303b7c24 */ /* 0x000fe4000f8e02ff */
[----:B------:R-:W-:-:S03]  /*d3f0*/  FADD.FTZ R36, R36, R51 ;  /* 0x0000003324247221 */ /* 0x000fc60000010000 */
[----:B------:R-:W-:Y:S01]  /*d400*/  IADD3 R37, P0, PT, R59, R0, RZ ;  /* 0x000000003b257210 */ /* 0x000fe20007f1e0ff */
[----:B------:R-:W-:Y:S01]  /*d410*/  FADD.FTZ R2, R2, R53 ;  /* 0x0000003502027221 */ /* 0x000fe20000010000 */
[----:B------:R-:W-:Y:S01]  /*d420*/  FADD.FTZ R59, R38, R55 ;  /* 0x00000037263b7221 */ /* 0x000fe20000010000 */
[----:B------:R-:W-:Y:S01]  /*d430*/  FADD.FTZ R140, RZ, R140 ;  /* 0x0000008cff8c7221 */ /* 0x000fe20000010000 */
[----:B------:R-:W-:Y:S01]  /*d440*/  FADD.FTZ R142, RZ, R142 ;  /* 0x0000008eff8e7221 */ /* 0x000fe20000010000 */
[----:B------:R-:W-:Y:S01]  /*d450*/  FADD.FTZ R143, RZ, R143 ;  /* 0x0000008fff8f7221 */ /* 0x000fe20000010000 */
[----:B------:R-:W-:Y:S01]  /*d460*/  FADD.FTZ R150, RZ, R150 ;  /* 0x00000096ff967221 */ /* 0x000fe20000010000 */
[----:B------:R-:W-:Y:S01]  /*d470*/  FADD.FTZ R152, RZ, R152 ;  /* 0x00000098ff987221 */ /* 0x000fe20000010000 */
[----:B------:R-:W-:Y:S01]  /*d480*/  FADD.FTZ R154, RZ, R154 ;  /* 0x0000009aff9a7221 */ /* 0x000fe20000010000 */
[----:B------:R-:W-:Y:S02]  /*d490*/  IADD3.X R38, PT, PT, RZ, RZ, RZ, P0, !PT ;  /* 0x000000ffff267210 */ /* 0x000fe400007fe4ff */
[----:B------:R-:W-:Y:S01]  /*d4a0*/  SHF.L.U32 R0, R37, 0x2, RZ ;  /* 0x0000000225007819 */ /* 0x000fe200000006ff */
[----:B------:R-:W-:Y:S01]  /*d4b0*/  FADD.FTZ R61, R36, R57 ;  /* 0x00000039243d7221 */ /* 0x000fe20000010000 */
[----:B------:R-:W-:Y:S01]  /*d4c0*/  FADD.FTZ R63, R2, R63 ;  /* 0x0000003f023f7221 */ /* 0x000fe20000010000 */
[----:B------:R-:W-:Y:S01]  /*d4d0*/  FADD.FTZ R140, R140, R145 ;  /* 0x000000918c8c7221 */ /* 0x000fe20000010000 */
[----:B------:R-:W-:Y:S01]  /*d4e0*/  FADD.FTZ R142, R142, R147 ;  /* 0x000000938e8e7221 */ /* 0x000fe20000010000 */
[----:B------:R-:W-:Y:S01]  /*d4f0*/  FADD.FTZ R143, R143, R144 ;  /* 0x000000908f8f7221 */ /* 0x000fe20000010000 */
[----:B------:R-:W-:Y:S01]  /*d500*/  FADD.FTZ R150, R150, R157 ;  /* 0x0000009d96967221 */ /* 0x000fe20000010000 */
[----:B------:R-:W-:Y:S01]  /*d510*/  FADD.FTZ R152, R152, R159 ;  /* 0x0000009f98987221 */ /* 0x000fe20000010000 */
[----:B------:R-:W-:Y:S01]  /*d520*/  FADD.FTZ R154, R154, R161 ;  /* 0x000000a19a9a7221 */ /* 0x000fe20000010000 */
[----:B------:R-:W-:-:S02]  /*d530*/  SHF.L.U64.HI R37, R37, 0x2, R38 ;  /* 0x0000000225257819 */ /* 0x000fc40000010226 */
[C---:B------:R-:W-:Y:S02]  /*d540*/  IADD3 R50, P0, PT, R0.reuse, UR18, RZ ;  /* 0x0000001200327c10 */ /* 0x040fe4000ff1e0ff */
[C---:B------:R-:W-:Y:S02]  /*d550*/  IADD3 R36, P1, PT, R0.reuse, UR16, RZ ;  /* 0x0000001000247c10 */ /* 0x040fe4000ff3e0ff */
[C---:B------:R-:W-:Y:S02]  /*d560*/  IADD3 R2, P2, PT, R0.reuse, UR22, RZ ;  /* 0x0000001600027c10 */ /* 0x040fe4000ff5e0ff */
[----:B------:R-:W-:Y:S01]  /*d570*/  IADD3 R0, P3, PT, R0, UR20, RZ ;  /* 0x0000001400007c10 */ /* 0x000fe2000ff7e0ff */
        /* <DEDUP_REMOVED lines=8> */
[C---:B------:R-:W-:Y:S01]  /*d600*/  IADD3.X R51, PT, PT, R37.reuse, UR19, RZ, P0, !PT ;  /* 0x0000001325337c10 */ /* 0x040fe200087fe4ff */
[----:B------:R-:W-:Y:S01]  /*d610*/  BSSY.RECONVERGENT B0, `(.L_x_64) ;  /* 0x0000026000007945 */ /* 0x000fe20003800200 */
[----:B------:R-:W-:-:S02]  /*d620*/  IADD3.X R49, PT, PT, R37, UR17, RZ, P1, !PT ;  /* 0x0000001125317c10 */ /* 0x000fc40008ffe4ff */
[C---:B------:R-:W-:Y:S02]  /*d630*/  IADD3.X R39, PT, PT, R37.reuse, UR23, RZ, P2, !PT ;  /* 0x0000001725277c10 */ /* 0x040fe400097fe4ff */
[----:B------:R-:W-:Y:S01]  /*d640*/  IADD3.X R37, PT, PT, R37, UR21, RZ, P3, !PT ;  /* 0x0000001525257c10 */ /* 0x000fe20009ffe4ff */
        /* <DEDUP_REMOVED lines=9> */
[----:B------:R-:W-:-:S02]  /*d6e0*/  ISETP.GE.U32.AND P2, PT, R23, 0x100, PT ;  /* 0x000001001700780c */ /* 0x000fc40003f46070 */
[C---:B------:R-:W-:Y:S02]  /*d6f0*/  ISETP.GE.U32.AND P3, PT, R23.reuse, 0x180, PT ;  /* 0x000001801700780c */ /* 0x040fe40003f66070 */
[C---:B------:R-:W-:Y:S02]  /*d700*/  ISETP.GE.U32.AND P0, PT, R23.reuse, 0x200, PT ;  /* 0x000002001700780c */ /* 0x040fe40003f06070 */
[----:B------:R-:W-:Y:S01]  /*d710*/  ISETP.GE.U32.AND P1, PT, R23, 0x280, PT ;  /* 0x000002801700780c */ /* 0x000fe20003f26070 */
[----:B------:R-:W-:-:S12]  /*d720*/  @!P4 BRA `(.L_x_65) ;  /* 0x000000000050c947 */ /* 0x000fd80003800000 */
[----:B------:R-:W-:Y:S02]  /*d730*/  MOV R52, R50 ;  /* 0x0000003200347202 */ /* 0x000fe40000000f00 */
[----:B------:R-:W-:Y:S02]  /*d740*/  MOV R53, R51 ;  /* 0x0000003300357202 */ /* 0x000fe40000000f00 */
[----:B------:R-:W-:Y:S02]  /*d750*/  MOV R54, R36 ;  /* 0x0000002400367202 */ /* 0x000fe40000000f00 */
[----:B------:R-:W-:Y:S01]  /*d760*/  MOV R55, R49 ;  /* 0x0000003100377202 */ /* 0x000fe20000000f00 */
[----:B------:R0:W-:Y:S01]  /*d770*/  STG.E desc[UR10][R52.64], R153 ;  /* 0x0000009934007986 */ /* 0x0001e2000c10190a */
[----:B------:R-:W-:Y:S02]  /*d780*/  MOV R56, R2 ;  /* 0x0000000200387202 */ /* 0x000fe40000000f00 */
[----:B------:R-:W-:Y:S01]  /*d790*/  MOV R57, R39 ;  /* 0x0000002700397202 */ /* 0x000fe20000000f00 */
[----:B------:R1:W-:Y:S01]  /*d7a0*/  STG.E desc[UR10][R54.64], R139 ;  /* 0x0000008b36007986 */ /* 0x0003e2000c10190a */
[----:B------:R-:W-:-:S02]  /*d7b0*/  IADD3 R50, P6, PT, R50, 0x200, RZ ;  /* 0x0000020032327810 */ /* 0x000fc40007fde0ff */
[----:B------:R-:W-:Y:S01]  /*d7c0*/  IADD3 R36, P5, PT, R36, 0x200, RZ ;  /* 0x0000020024247810 */ /* 0x000fe20007fbe0ff */
[----:B------:R1:W-:Y:S01]  /*d7d0*/  STG.E desc[UR10][R56.64], R59 ;  /* 0x0000003b38007986 */ /* 0x0003e2000c10190a */
[----:B------:R-:W-:Y:S02]  /*d7e0*/  IADD3.X R51, PT, PT, RZ, R51, RZ, P6, !PT ;  /* 0x00000033ff337210 */ /* 0x000fe400037fe4ff */
[----:B------:R-:W-:Y:S02]  /*d7f0*/  IADD3 R2, P4, PT, R2, 0x200, RZ ;  /* 0x0000020002027810 */ /* 0x000fe40007f9e0ff */
[----:B0-----:R-:W-:Y:S02]  /*d800*/  MOV R52, R0 ;  /* 0x0000000000347202 */ /* 0x001fe40000000f00 */
[----:B------:R-:W-:Y:S02]  /*d810*/  MOV R53, R37 ;  /* 0x0000002500357202 */ /* 0x000fe40000000f00 */
[----:B------:R-:W-:-:S02]  /*d820*/  IADD3 R0, P6, PT, R0, 0x200, RZ ;  /* 0x0000020000007810 */ /* 0x000fc40007fde0ff */
[----:B------:R-:W-:Y:S01]  /*d830*/  IADD3.X R49, PT, PT, RZ, R49, RZ, P5, !PT ;  /* 0x00000031ff317210 */ /* 0x000fe20002ffe4ff */
[----:B------:R1:W-:Y:S01]  /*d840*/  STG.E desc[UR10][R52.64], R97 ;  /* 0x0000006134007986 */ /* 0x0003e2000c10190a */
[----:B------:R-:W-:Y:S02]  /*d850*/  IADD3.X R39, PT, PT, RZ, R39, RZ, P4, !PT ;  /* 0x00000027ff277210 */ /* 0x000fe400027fe4ff */
[----:B------:R-:W-:-:S07]  /*d860*/  IADD3.X R37, PT, PT, RZ, R37, RZ, P6, !PT ;  /* 0x00000025ff257210 */ /* 0x000fce00037fe4ff */
.L_x_65:
[----:B------:R-:W-:Y:S05]  /*d870*/  BSYNC.RECONVERGENT B0 ;  /* 0x0000000000007941 */ /* 0x000fea0003800200 */
.L_x_64:
[----:B------:R-:W-:Y:S04]  /*d880*/  BSSY.RECONVERGENT B0, `(.L_x_66) ;  /* 0x0000016000007945 */ /* 0x000fe80003800200 */
[----:B------:R-:W-:Y:S05]  /*d890*/  @!P2 BRA `(.L_x_67) ;  /* 0x000000000050a947 */ /* 0x000fea0003800000 */
[----:B-1----:R-:W-:Y:S02]  /*d8a0*/  MOV R52, R50 ;  /* 0x0000003200347202 */ /* 0x002fe40000000f00 */
        /* <DEDUP_REMOVED lines=10> */
[----:B------:R-:W-:Y:S02]  /*d950*/  IADD3 R2, P5, PT, R2, 0x200, RZ ;  /* 0x0000020002027810 */ /* 0x000fe40007fbe0ff */
[----:B------:R-:W-:Y:S02]  /*d960*/  IADD3.X R51, PT, PT, RZ, R51, RZ, P2, !PT ;  /* 0x00000033ff337210 */ /* 0x000fe400017fe4ff */
[----:B0-----:R-:W-:Y:S02]  /*d970*/  MOV R52, R0 ;  /* 0x0000000000347202 */ /* 0x001fe40000000f00 */
[----:B------:R-:W-:Y:S02]  /*d980*/  MOV R53, R37 ;  /* 0x0000002500357202 */ /* 0x000fe40000000f00 */
[----:B------:R-:W-:-:S02]  /*d990*/  IADD3 R0, P6, PT, R0, 0x200, RZ ;  /* 0x0000020000007810 */ /* 0x000fc40007fde0ff */
[----:B------:R-:W-:Y:S01]  /*d9a0*/  IADD3.X R49, PT, PT, RZ, R49, RZ, P4, !PT ;  /* 0x00000031ff317210 */ /* 0x000fe200027fe4ff */
[----:B------:R2:W-:Y:S01]  /*d9b0*/  STG.E desc[UR10][R52.64], R99 ;  /* 0x0000006334007986 */ /* 0x0005e2000c10190a */
[----:B------:R-:W-:Y:S02]  /*d9c0*/  IADD3.X R39, PT, PT, RZ, R39, RZ, P5, !PT ;  /* 0x00000027ff277210 */ /* 0x000fe40002ffe4ff */
[----:B------:R-:W-:-:S07]  /*d9d0*/  IADD3.X R37, PT, PT, RZ, R37, RZ, P6, !PT ;  /* 0x00000025ff257210 */ /* 0x000fce00037fe4ff */
.L_x_67:
[----:B------:R-:W-:Y:S05]  /*d9e0*/  BSYNC.RECONVERGENT B0 ;  /* 0x0000000000007941 */ /* 0x000fea0003800200 */
.L_x_66:
[----:B------:R-:W-:Y:S04]  /*d9f0*/  BSSY.RECONVERGENT B0, `(.L_x_68) ;  /* 0x0000016000007945 */ /* 0x000fe80003800200 */
[----:B------:R-:W-:Y:S05]  /*da00*/  @!P3 BRA `(.L_x_69) ;  /* 0x000000000050b947 */ /* 0x000fea0003800000 */
[----:B-12---:R-:W-:Y:S02]  /*da10*/  MOV R52, R50 ;  /* 0x0000003200347202 */ /* 0x006fe40000000f00 */
        /* <DEDUP_REMOVED lines=19> */
.L_x_69:
[----:B------:R-:W-:Y:S05]  /*db50*/  BSYNC.RECONVERGENT B0 ;  /* 0x0000000000007941 */ /* 0x000fea0003800200 */
.L_x_68:
[----:B------:R-:W-:Y:S01]  /*db60*/  FADD.FTZ R31, RZ, R31 ;  /* 0x0000001fff1f7221 */ /* 0x000fe20000010000 */
[----:B------:R-:W-:Y:S01]  /*db70*/  FADD.FTZ R30, RZ, R30 ;  /* 0x0000001eff1e7221 */ /* 0x000fe20000010000 */
[----:B------:R-:W-:Y:S01]  /*db80*/  FADD.FTZ R26, RZ, R26 ;  /* 0x0000001aff1a7221 */ /* 0x000fe20000010000 */
[----:B------:R-:W-:Y:S01]  /*db90*/  FADD.FTZ R25, RZ, R25 ;  /* 0x00000019ff197221 */ /* 0x000fe20000010000 */
[----:B------:R-:W-:Y:S01]  /*dba0*/  ISETP.GE.U32.AND P2, PT, R23, 0x300, PT ;  /* 0x000003001700780c */ /* 0x000fe20003f46070 */
[----:B------:R-:W-:Y:S01]  /*dbb0*/  FADD.FTZ R31, R31, R28 ;  /* 0x0000001c1f1f7221 */ /* 0x000fe20000010000 */
[C---:B------:R-:W-:Y:S01]  /*dbc0*/  ISETP.GE.U32.AND P3, PT, R23.reuse, 0x380, PT ;  /* 0x000003801700780c */ /* 0x040fe20003f66070 */
[----:B------:R-:W-:Y:S01]  /*dbd0*/  FADD.FTZ R30, R30, R27 ;  /* 0x0000001b1e1e7221 */ /* 0x000fe20000010000 */
[C---:B------:R-:W-:Y:S01]  /*dbe0*/  ISETP.GE.U32.AND P4, PT, R23.reuse, 0x400, PT ;  /* 0x000004001700780c */ /* 0x040fe20003f86070 */
[----:B------:R-:W-:Y:S01]  /*dbf0*/  FADD.FTZ R21, R26, R21 ;  /* 0x000000151a157221 */ /* 0x000fe20000010000 */
[----:B------:R-:W-:Y:S01]  /*dc00*/  ISETP.GE.U32.AND P5, PT, R23, 0x480, PT ;  /* 0x000004801700780c */ /* 0x000fe20003fa6070 */
[----:B------:R-:W-:Y:S01]  /*dc10*/  FADD.FTZ R20, R25, R20 ;  /* 0x0000001419147221 */ /* 0x000fe20000010000 */
[----:B------:R-:W-:Y:S01]  /*dc20*/  ISETP.GE.U32.AND P6, PT, R23, 0x500, PT ;  /* 0x000005001700780c */ /* 0x000fe20003fc6070 */
[----:B------:R-:W-:Y:S01]  /*dc30*/  FADD.FTZ R23, RZ, R22 ;  /* 0x00000016ff177221 */ /* 0x000fe20000010000 */
[----:B------:R-:W-:Y:S01]  /*dc40*/  FADD.FTZ R32, RZ, R32 ;  /* 0x00000020ff207221 */ /* 0x000fe20000010000 */
[----:B------:R-:W-:Y:S01]  /*dc50*/  FADD.FTZ R24, RZ, R24 ;  /* 0x00000018ff187221 */ /* 0x000fe20000010000 */
        /* <DEDUP_REMOVED lines=12> */
[----:B------:R-:W-:Y:S01]  /*dd20*/  FADD.FTZ R5, RZ, R126 ;  /* 0x0000007eff057221 */ /* 0x000fe20000010000 */
        /* <DEDUP_REMOVED lines=12> */
[----:B------:R-:W0:Y:S01]  /*ddf0*/  LDS R10, [R3+0x1200] ;  /* 0x00120000030a7984 */ /* 0x000e220000000800 */
[----:B------:R-:W-:Y:S01]  /*de00*/  FADD.FTZ R132, RZ, R132 ;  /* 0x00000084ff847221 */ /* 0x000fe20000010000 */
[----:B------:R-:W-:Y:S01]  /*de10*/  FADD.FTZ R131, RZ, R131 ;  /* 0x00000083ff837221 */ /* 0x000fe20000010000 */
[----:B------:R-:W-:Y:S01]  /*de20*/  FADD.FTZ R130, RZ, R130 ;  /* 0x00000082ff827221 */ /* 0x000fe20000010000 */
[----:B------:R-:W4:Y:S01]  /*de30*/  LDS R4, [R3+0x600] ;  /* 0x0006000003047984 */ /* 0x000f220000000800 */
[----:B------:R-:W-:Y:S01]  /*de40*/  FADD.FTZ R95, RZ, R95 ;  /* 0x0000005fff5f7221 */ /* 0x000fe20000010000 */
[----:B------:R-:W-:Y:S01]  /*de50*/  FADD.FTZ R93, RZ, R93 ;  /* 0x0000005dff5d7221 */ /* 0x000fe20000010000 */
[----:B------:R-:W-:Y:S01]  /*de60*/  FADD.FTZ R91, RZ, R91 ;  /* 0x0000005bff5b7221 */ /* 0x000fe20000010000 */
[----:B------:R-:W5:Y:S01]  /*de70*/  LDS R5, [R3+0x800] ;  /* 0x0008000003057984 */ /* 0x000f620000000800 */
[----:B------:R-:W-:Y:S01]  /*de80*/  FADD.FTZ R89, RZ, R89 ;  /* 0x00000059ff597221 */ /* 0x000fe20000010000 */
[----:B------:R-:W-:Y:S01]  /*de90*/  FADD.FTZ R87, RZ, R87 ;  /* 0x00000057ff577221 */ /* 0x000fe20000010000 */
[----:B------:R-:W-:Y:S01]  /*dea0*/  FADD.FTZ R85, RZ, R85 ;  /* 0x00000055ff557221 */ /* 0x000fe20000010000 */
[----:B------:R-:W1:Y:S01]  /*deb0*/  LDS R6, [R3+0xa00] ;  /* 0x000a000003067984 */ /* 0x000e620000000800 */
[----:B------:R-:W-:Y:S01]  /*dec0*/  FADD.FTZ R79, RZ, R79 ;  /* 0x0000004fff4f7221 */ /* 0x000fe20000010000 */
[----:B------:R-:W-:Y:S01]  /*ded0*/  FADD.FTZ R129, R132, R129 ;  /* 0x0000008184817221 */ /* 0x000fe20000010000 */
[----:B------:R-:W-:Y:S01]  /*dee0*/  FADD.FTZ R128, R131, R128 ;  /* 0x0000008083807221 */ /* 0x000fe20000010000 */
[----:B------:R-:W2:Y:S01]  /*def0*/  LDS R7, [R3+0xc00] ;  /* 0x000c000003077984 */ /* 0x000ea20000000800 */
[----:B------:R-:W-:Y:S01]  /*df00*/  FADD.FTZ R127, R130, R127 ;  /* 0x0000007f827f7221 */ /* 0x000fe20000010000 */
[----:B------:R-:W-:Y:S01]  /*df10*/  FADD.FTZ R94, R95, R94 ;  /* 0x0000005e5f5e7221 */ /* 0x000fe20000010000 */
[----:B------:R-:W-:Y:S01]  /*df20*/  FADD.FTZ R93, R93, R92 ;  /* 0x0000005c5d5d7221 */ /* 0x000fe20000010000 */
[----:B------:R-:W3:Y:S01]  /*df30*/  LDS R8, [R3+0xe00] ;  /* 0x000e000003087984 */ /* 0x000ee20000000800 */
        /* <DEDUP_REMOVED lines=20> */
[----:B0-----:R-:W-:Y:S01]  /*e080*/  FADD.FTZ R10, RZ, R10 ;  /* 0x0000000aff0a7221 */ /* 0x001fe20000010000 */
[----:B------:R-:W-:Y:S01]  /*e090*/  FADD.FTZ R74, R89, R74 ;  /* 0x0000004a594a7221 */ /* 0x000fe20000010000 */
[----:B------:R-:W-:Y:S01]  /*e0a0*/  FADD.FTZ R73, R86, R73 ;  /* 0x0000004956497221 */ /* 0x000fe20000010000 */
[----:B------:R-:W0:Y:S01]  /*e0b0*/  LDS R14, [R3+0x2000] ;  /* 0x00200000030e7984 */ /* 0x000e220000000800 */
[----:B----4-:R-:W-:Y:S01]  /*e0c0*/  FADD.FTZ R4, RZ, R4 ;  /* 0x00000004ff047221 */ /* 0x010fe20000010000 */
[----:B------:R-:W-:Y:S01]  /*e0d0*/  FADD.FTZ R72, R85, R72 ;  /* 0x0000004855487221 */ /* 0x000fe20000010000 */
[----:B------:R-:W-:Y:S01]  /*e0e0*/  FADD.FTZ R47, R78, R47 ;  /* 0x0000002f4e2f7221 */ /* 0x000fe20000010000 */
[----:B------:R-:W4:Y:S01]  /*e0f0*/  LDS R27, [R3+0x2200] ;  /* 0x00220000031b7984 */ /* 0x000f220000000800 */
[----:B-----5:R-:W-:Y:S01]  /*e100*/  FADD.FTZ R5, RZ, R5 ;  /* 0x00000005ff057221 */ /* 0x020fe20000010000 */
[----:B------:R-:W-:Y:S01]  /*e110*/  BSSY.RECONVERGENT B0, `(.L_x_70) ;  /* 0x000004c000007945 */ /* 0x000fe20003800200 */
[----:B------:R-:W-:Y:S01]  /*e120*/  FADD.FTZ R111, R118, R111 ;  /* 0x0000006f766f7221 */ /* 0x000fe20000010000 */
[----:B------:R-:W5:Y:S01]  /*e130*/  LDS R16, [R3+0x2400] ;  /* 0x0024000003107984 */ /* 0x000f620000000800 */
[----:B-1----:R-:W-:Y:S01]  /*e140*/  FADD.FTZ R6, RZ, R6 ;  /* 0x00000006ff067221 */ /* 0x002fe20000010000 */
[----:B------:R-:W-:Y:S01]  /*e150*/  FADD.FTZ R33, R128, R33 ;  /* 0x0000002180217221 */ /* 0x000fe20000010000 */
[----:B------:R-:W-:Y:S01]  /*e160*/  FADD.FTZ R127, R127, R34 ;  /* 0x000000227f7f7221 */ /* 0x000fe20000010000 */
[----:B------:R-:W1:Y:S01]  /*e170*/  LDS R59, [R3+0x3a00] ;  /* 0x003a0000033b7984 */ /* 0x000e620000000800 */
[----:B--2---:R-:W-:Y:S01]  /*e180*/  FADD.FTZ R7, RZ, R7 ;  /* 0x00000007ff077221 */ /* 0x004fe20000010000 */
[----:B------:R-:W-:Y:S01]  /*e190*/  FADD.FTZ R35, R122, R35 ;  /* 0x000000237a237221 */ /* 0x000fe20000010000 */
[----:B------:R-:W-:Y:S01]  /*e1a0*/  FADD.FTZ R121, R121, R108 ;  /* 0x0000006c79797221 */ /* 0x000fe20000010000 */
[----:B---3--:R-:W2:Y:S01]  /*e1b0*/  LDS R53, [R3+0x2e00] ;  /* 0x002e000003357984 */ /* 0x008ea20000000800 */
[----:B------:R-:W-:Y:S01]  /*e1c0*/  FADD.FTZ R8, RZ, R8 ;  /* 0x00000008ff087221 */ /* 0x000fe20000010000 */
[----:B------:R-:W-:Y:S01]  /*e1d0*/  FADD.FTZ R109, R120, R109 ;  /* 0x0000006d786d7221 */ /* 0x000fe20000010000 */
[----:B------:R-:W-:Y:S01]  /*e1e0*/  FADD.FTZ R119, R119, R110 ;  /* 0x0000006e77777221 */ /* 0x000fe20000010000 */
[----:B------:R-:W3:Y:S01]  /*e1f0*/  LDS R18, [R3+0x3000] ;  /* 0x0030000003127984 */ /* 0x000ee20000000800 */
[----:B------:R-:W-:Y:S01]  /*e200*/  FADD.FTZ R9, RZ, R9 ;  /* 0x00000009ff097221 */ /* 0x000fe20000010000 */
        /* <DEDUP_REMOVED lines=12> */
[----:B------:R-:W-:-:S02]  /*e2d0*/  FADD.FTZ R47, R47, R40 ;  /* 0x000000282f2f7221 */ /* 0x000fc40000010000 */
[----:B------:R-:W3:Y:S01]  /*e2e0*/  LDS R22, [R3+0x3800] ;  /* 0x0038000003167984 */ /* 0x000ee20000000800 */
[----:B------:R-:W-:-:S03]  /*e2f0*/  FADD.FTZ R6, R6, R25 ;  /* 0x0000001906067221 */ /* 0x000fc60000010000 */
[----:B------:R-:W3:Y:S01]  /*e300*/  LDS R67, [R3+0x4e00] ;  /* 0x004e000003437984 */ /* 0x000ee20000000800 */
[----:B0-----:R-:W-:-:S03]  /*e310*/  FADD.FTZ R7, R7, R14 ;  /* 0x0000000e07077221 */ /* 0x001fc60000010000 */
[----:B------:R-:W0:Y:S01]  /*e320*/  LDS R24, [R3+0x4400] ;  /* 0x0044000003187984 */ /* 0x000e220000000800 */
[----:B----4-:R-:W-:-:S03]  /*e330*/  FADD.FTZ R8, R8, R27 ;  /* 0x0000001b08087221 */ /* 0x010fc60000010000 */
[----:B------:R-:W4:Y:S01]  /*e340*/  LDS R63, [R3+0x4600] ;  /* 0x00460000033f7984 */ /* 0x000f220000000800 */
[----:B-----5:R-:W-:-:S03]  /*e350*/  FADD.FTZ R9, R9, R16 ;  /* 0x0000001009097221 */ /* 0x020fc60000010000 */
[----:B------:R-:W5:Y:S01]  /*e360*/  LDS R26, [R3+0x4800] ;  /* 0x00480000031a7984 */ /* 0x000f620000000800 */
[----:B-1----:R-:W-:-:S03]  /*e370*/  FADD.FTZ R10, R10, R59 ;  /* 0x0000003b0a0a7221 */ /* 0x002fc60000010000 */
[----:B------:R-:W1:Y:S01]  /*e380*/  LDS R65, [R3+0x4a00] ;  /* 0x004a000003417984 */ /* 0x000e620000000800 */
[----:B--2---:R-:W-:-:S03]  /*e390*/  FADD.FTZ R4, R4, R53 ;  /* 0x0000003504047221 */ /* 0x004fc60000010000 */
[----:B------:R-:W2:Y:S01]  /*e3a0*/  LDS R28, [R3+0x4c00] ;  /* 0x004c0000031c7984 */ /* 0x000ea20000000800 */
[----:B---3--:R-:W-:-:S03]  /*e3b0*/  FADD.FTZ R5, R5, R18 ;  /* 0x0000001205057221 */ /* 0x008fc60000010000 */
[----:B------:R0:W3:Y:S01]  /*e3c0*/  LDS R61, [R3+0x4200] ;  /* 0x00420000033d7984 */ /* 0x0000e20000000800 */
[----:B------:R-:W-:Y:S01]  /*e3d0*/  FADD.FTZ R6, R6, R55 ;  /* 0x0000003706067221 */ /* 0x000fe20000010000 */
[----:B------:R-:W-:Y:S01]  /*e3e0*/  FADD.FTZ R7, R7, R20 ;  /* 0x0000001407077221 */ /* 0x000fe20000010000 */
[----:B------:R-:W-:Y:S01]  /*e3f0*/  FADD.FTZ R8, R8, R57 ;  /* 0x0000003908087221 */ /* 0x000fe20000010000 */
[----:B------:R-:W-:Y:S01]  /*e400*/  FADD.FTZ R9, R9, R22 ;  /* 0x0000001609097221 */ /* 0x000fe20000010000 */
[----:B------:R-:W-:Y:S01]  /*e410*/  FADD.FTZ R67, R10, R67 ;  /* 0x000000430a437221 */ /* 0x000fe20000010000 */
[----:B0-----:R-:W-:Y:S01]  /*e420*/  FADD.FTZ R3, R5, R24 ;  /* 0x0000001805037221 */ /* 0x001fe20000010000 */
[----:B----4-:R-:W-:Y:S01]  /*e430*/  FADD.FTZ R63, R6, R63 ;  /* 0x0000003f063f7221 */ /* 0x010fe20000010000 */
[----:B-----5:R-:W-:Y:S01]  /*e440*/  FADD.FTZ R23, R7, R26 ;  /* 0x0000001a07177221 */ /* 0x020fe20000010000 */
[----:B-1----:R-:W-:Y:S01]  /*e450*/  FADD.FTZ R65, R8, R65 ;  /* 0x0000004108417221 */ /* 0x002fe20000010000 */
[----:B--2---:R-:W-:Y:S01]  /*e460*/  FADD.FTZ R25, R9, R28 ;  /* 0x0000001c09197221 */ /* 0x004fe20000010000 */
[----:B---3--:R-:W-:Y:S01]  /*e470*/  FADD.FTZ R61, R4, R61 ;  /* 0x0000003d043d7221 */ /* 0x008fe20000010000 */
[----:B------:R-:W-:Y:S06]  /*e480*/  @!P0 BRA `(.L_x_71) ;  /* 0x0000000000508947 */ /* 0x000fec0003800000 */
[----:B------:R-:W-:Y:S02]  /*e490*/  MOV R4, R50 ;  /* 0x0000003200047202 */ /* 0x000fe40000000f00 */
[----:B------:R-:W-:Y:S02]  /*e4a0*/  MOV R5, R51 ;  /* 0x0000003300057202 */ /* 0x000fe40000000f00 */
[----:B------:R-:W-:Y:S02]  /*e4b0*/  MOV R6, R36 ;  /* 0x0000002400067202 */ /* 0x000fe40000000f00 */
[----:B------:R-:W-:Y:S01]  /*e4c0*/  MOV R7, R49 ;  /* 0x0000003100077202 */ /* 0x000fe20000000f00 */
[----:B------:R0:W-:Y:S01]  /*e4d0*/  STG.E desc[UR10][R4.64], R111 ;  /* 0x0000006f04007986 */ /* 0x0001e2000c10190a */
[----:B------:R-:W-:-:S03]  /*e4e0*/  IADD3 R50, P0, PT, R50, 0x200, RZ ;  /* 0x0000020032327810 */ /* 0x000fc60007f1e0ff */
[----:B------:R1:W-:Y:S01]  /*e4f0*/  STG.E desc[UR10][R6.64], R17 ;  /* 0x0000001106007986 */ /* 0x0003e2000c10190a */
[----:B------:R-:W-:Y:S02]  /*e500*/  IADD3.X R51, PT, PT, RZ, R51, RZ, P0, !PT ;  /* 0x00000033ff337210 */ /* 0x000fe400007fe4ff */
[----:B------:R-:W-:-:S04]  /*e510*/  IADD3 R36, P0, PT, R36, 0x200, RZ ;  /* 0x0000020024247810 */ /* 0x000fc80007f1e0ff */
[----:B------:R-:W-:Y:S02]  /*e520*/  IADD3.X R49, PT, PT, RZ, R49, RZ, P0, !PT ;  /* 0x00000031ff317210 */ /* 0x000fe400007fe4ff */
[----:B0-----:R-:W-:Y:S02]  /*e530*/  MOV R4, R2 ;  /* 0x0000000200047202 */ /* 0x001fe40000000f00 */
[----:B------:R-:W-:Y:S02]  /*e540*/  MOV R5, R39 ;  /* 0x0000002700057202 */ /* 0x000fe40000000f00 */
[----:B-1----:R-:W-:Y:S02]  /*e550*/  MOV R6, R0 ;  /* 0x0000000000067202 */ /* 0x002fe40000000f00 */
[----:B------:R-:W-:Y:S01]  /*e560*/  MOV R7, R37 ;  /* 0x0000002500077202 */ /* 0x000fe20000000f00 */
[----:B------:R0:W-:Y:S01]  /*e570*/  STG.E desc[UR10][R4.64], R61 ;  /* 0x0000003d04007986 */ /* 0x0001e2000c10190a */
[----:B------:R-:W-:-:S03]  /*e580*/  IADD3 R2, P0, PT, R2, 0x200, RZ ;  /* 0x0000020002027810 */ /* 0x000fc60007f1e0ff */
[----:B------:R0:W-:Y:S01]  /*e590*/  STG.E desc[UR10][R6.64], R77 ;  /* 0x0000004d06007986 */ /* 0x0001e2000c10190a */
[----:B------:R-:W-:Y:S02]  /*e5a0*/  IADD3.X R39, PT, PT, RZ, R39, RZ, P0, !PT ;  /* 0x00000027ff277210 */ /* 0x000fe400007fe4ff */
[----:B------:R-:W-:-:S04]  /*e5b0*/  IADD3 R0, P0, PT, R0, 0x200, RZ ;  /* 0x0000020000007810 */ /* 0x000fc80007f1e0ff */
[----:B------:R-:W-:-:S09]  /*e5c0*/  IADD3.X R37, PT, PT, RZ, R37, RZ, P0, !PT ;  /* 0x00000025ff257210 */ /* 0x000fd200007fe4ff */
.L_x_71:
[----:B------:R-:W-:Y:S05]  /*e5d0*/  BSYNC.RECONVERGENT B0 ;  /* 0x0000000000007941 */ /* 0x000fea0003800200 */
.L_x_70:
[----:B------:R-:W-:Y:S04]  /*e5e0*/  BSSY.RECONVERGENT B0, `(.L_x_72) ;  /* 0x0000016000007945 */ /* 0x000fe80003800200 */
[----:B------:R-:W-:Y:S05]  /*e5f0*/  @!P1 BRA `(.L_x_73) ;  /* 0x0000000000509947 */ /* 0x000fea0003800000 */
[----:B0-----:R-:W-:Y:S02]  /*e600*/  MOV R4, R50 ;  /* 0x0000003200047202 */ /* 0x001fe40000000f00 */
        /* <DEDUP_REMOVED lines=11> */
[----:B------:R-:W-:Y:S02]  /*e6c0*/  IADD3.X R49, PT, PT, RZ, R49, RZ, P0, !PT ;  /* 0x00000031ff317210 */ /* 0x000fe400007fe4ff */
[----:B0-----:R-:W-:Y:S02]  /*e6d0*/  MOV R4, R0 ;  /* 0x0000000000047202 */ /* 0x001fe40000000f00 */
[----:B------:R-:W-:Y:S02]  /*e6e0*/  MOV R5, R37 ;  /* 0x0000002500057202 */ /* 0x000fe40000000f00 */
[----:B------:R-:W-:-:S02]  /*e6f0*/  IADD3 R2, P1, PT, R2, 0x200, RZ ;  /* 0x0000020002027810 */ /* 0x000fc40007f3e0ff */
[----:B------:R-:W-:Y:S01]  /*e700*/  IADD3 R0, P0, PT, R0, 0x200, RZ ;  /* 0x0000020000007810 */ /* 0x000fe20007f1e0ff */
[----:B------:R1:W-:Y:S01]  /*e710*/  STG.E desc[UR10][R4.64], R45 ;  /* 0x0000002d04007986 */ /* 0x0003e2000c10190a */
[----:B------:R-:W-:Y:S02]  /*e720*/  IADD3.X R39, PT, PT, RZ, R39, RZ, P1, !PT ;  /* 0x00000027ff277210 */ /* 0x000fe40000ffe4ff */
[----:B------:R-:W-:-:S09]  /*e730*/  IADD3.X R37, PT, PT, RZ, R37, RZ, P0, !PT ;  /* 0x00000025ff257210 */ /* 0x000fd200007fe4ff */
.L_x_73:
[----:B------:R-:W-:Y:S05]  /*e740*/  BSYNC.RECONVERGENT B0 ;  /* 0x0000000000007941 */ /* 0x000fea0003800200 */
.L_x_72:
[----:B------:R-:W-:Y:S04]  /*e750*/  BSSY.RECONVERGENT B0, `(.L_x_74) ;  /* 0x0000016000007945 */ /* 0x000fe80003800200 */
[----:B------:R-:W-:Y:S05]  /*e760*/  @!P2 BRA `(.L_x_75) ;  /* 0x000000000050a947 */ /* 0x000fea0003800000 */
[----:B01----:R-:W-:Y:S02]  /*e770*/  MOV R4, R50 ;  /* 0x0000003200047202 */ /* 0x003fe40000000f00 */
        /* <DEDUP_REMOVED lines=19> */
.L_x_75:
[----:B------:R-:W-:Y:S05]  /*e8b0*/  BSYNC.RECONVERGENT B0 ;  /* 0x0000000000007941 */ /* 0x000fea0003800200 */
.L_x_74:
[----:B------:R-:W-:Y:S04]  /*e8c0*/  BSSY.RECONVERGENT B0, `(.L_x_76) ;  /* 0x0000016000007945 */ /* 0x000fe80003800200 */
[----:B------:R-:W-:Y:S05]  /*e8d0*/  @!P3 BRA `(.L_x_77) ;  /* 0x000000000050b947 */ /* 0x000fea0003800000 */
[----:B012---:R-:W-:Y:S02]  /*e8e0*/  MOV R4, R50 ;  /* 0x0000003200047202 */ /* 0x007fe40000000f00 */
        /* <DEDUP_REMOVED lines=19> */
.L_x_77:
[----:B------:R-:W-:Y:S05]  /*ea20*/  BSYNC.RECONVERGENT B0 ;  /* 0x0000000000007941 */ /* 0x000fea0003800200 */
.L_x_76:
[----:B------:R-:W-:Y:S04]  /*ea30*/  BSSY.RECONVERGENT B0, `(.L_x_78) ;  /* 0x0000016000007945 */ /* 0x000fe80003800200 */
[----:B------:R-:W-:Y:S05]  /*ea40*/  @!P4 BRA `(.L_x_79) ;  /* 0x000000000050c947 */ /* 0x000fea0003800000 */
[----:B0123--:R-:W-:Y:S02]  /*ea50*/  MOV R4, R50 ;  /* 0x0000003200047202 */ /* 0x00ffe40000000f00 */
        /* <DEDUP_REMOVED lines=19> */
.L_x_79:
[----:B------:R-:W-:Y:S05]  /*eb90*/  BSYNC.RECONVERGENT B0 ;  /* 0x0000000000007941 */ /* 0x000fea0003800200 */
.L_x_78:
[----:B------:R-:W-:Y:S04]  /*eba0*/  BSSY.RECONVERGENT B0, `(.L_x_80) ;  /* 0x0000016000007945 */ /* 0x000fe80003800200 */
[----:B------:R-:W-:Y:S05]  /*ebb0*/  @!P5 BRA `(.L_x_81) ;  /* 0x000000000050d947 */ /* 0x000fea0003800000 */
[----:B01234-:R-:W-:Y:S02]  /*ebc0*/  MOV R4, R50 ;  /* 0x0000003200047202 */ /* 0x01ffe40000000f00 */
        /* <DEDUP_REMOVED lines=19> */
.L_x_81:
[----:B------:R-:W-:Y:S05]  /*ed00*/  BSYNC.RECONVERGENT B0 ;  /* 0x0000000000007941 */ /* 0x000fea0003800200 */
.L_x_80:
[----:B------:R-:W-:Y:S05]  /*ed10*/  @!P6 EXIT ;  /* 0x000000000000e94d */ /* 0x000fea0003800000 */
[----:B------:R-:W-:Y:S01]  /*ed20*/  MOV R48, R36 ;  /* 0x0000002400307202 */ /* 0x000fe20000000f00 */
[----:B------:R-:W-:Y:S01]  /*ed30*/  STG.E desc[UR10][R50.64], R119 ;  /* 0x0000007732007986 */ /* 0x000fe2000c10190a */
[----:B-1----:R-:W-:Y:S02]  /*ed40*/  MOV R3, R39 ;  /* 0x0000002700037202 */ /* 0x002fe40000000f00 */
[----:B------:R-:W-:Y:S01]  /*ed50*/  MOV R36, R0 ;  /* 0x0000000000247202 */ /* 0x000fe20000000f00 */
[----:B------:R-:W-:Y:S04]  /*ed60*/  STG.E desc[UR10][R48.64], R15 ;  /* 0x0000000f30007986 */ /* 0x000fe8000c10190a */
[----:B------:R-:W-:Y:S04]  /*ed70*/  STG.E desc[UR10][R2.64], R67 ;  /* 0x0000004302007986 */ /* 0x000fe8000c10190a */
[----:B------:R-:W-:Y:S01]  /*ed80*/  STG.E desc[UR10][R36.64], R47 ;  /* 0x0000002f24007986 */ /* 0x000fe2000c10190a */
[----:B------:R-:W-:Y:S05]  /*ed90*/  EXIT ;  /* 0x000000000000794d */ /* 0x000fea0003800000 */
.L_x_12:
[----:B------:R-:W-:Y:S01]  /*eda0*/  HFMA2 R138, -RZ, RZ, 0, 5.9604644775390625e-08 ;  /* 0x00000001ff8a7431 */ /* 0x000fe200000001ff */
[----:B------:R-:W-:Y:S01]  /*edb0*/  BSSY B1, `(.L_x_82) ;  /* 0x0000007000017945 */ /* 0x000fe20003800000 */
[----:B------:R-:W-:Y:S02]  /*edc0*/  MOV R139, R212 ;  /* 0x000000d4008b7202 */ /* 0x000fe40000000f00 */
[----:B------:R-:W-:Y:S02]  /*edd0*/  MOV R137, 0x1f ;  /* 0x0000001f00897802 */ /* 0x000fe40000000f00 */
[----:B------:R-:W-:-:S07]  /*ede0*/  MOV R136, 0xffffffff ;  /* 0xffffffff00887802 */ /* 0x000fce0000000f00 */
[----:B-----5:R-:W-:Y:S05]  /*edf0*/  WARPSYNC.COLLECTIVE R136, `(.L_x_83) ;  /* 0x0000000088087348 */ /* 0x020fea0003c00000 */
[----:B------:R0:W1:Y:S02]  /*ee00*/  SHFL.BFLY P0, R142, R139, R138, R137 ;  /* 0x0c00008a8b8e7389 */ /* 0x0000640000000089 */
[----:B01---5:R-:W-:Y:S05]  /*ee10*/  ENDCOLLECTIVE ;  /* 0x000000000000791b */ /* 0x023fea0003800000 */
.L_x_83:
[----:B------:R-:W-:Y:S05]  /*ee20*/  BSYNC B1 ;  /* 0x0000000000017941 */ /* 0x000fea0003800000 */
.L_x_82:
[----:B------:R-:W-:Y:S01]  /*ee30*/  MOV R136, R142 ;  /* 0x0000008e00887202 */ /* 0x000fe20000000f00 */
[----:B------:R-:W-:Y:S01]  /*ee40*/  HFMA2 R138, -RZ, RZ, 0, 5.9604644775390625e-08 ;  /* 0x00000001ff8a7431 */ /* 0x000fe200000001ff */
[----:B------:R-:W-:Y:S02]  /*ee50*/  MOV R139, R213 ;  /* 0x000000d5008b7202 */ /* 0x000fe40000000f00 */
[----:B------:R-:W-:Y:S01]  /*ee60*/  MOV R137, 0x1f ;  /* 0x0000001f00897802 */ /* 0x000fe20000000f00 */
[----:B------:R-:W-:Y:S01]  /*ee70*/  FADD.FTZ R140, R136, R212 ;  /* 0x000000d4888c7221 */ /* 0x000fe20000010000 */
[----:B------:R-:W-:-:S07]  /*ee80*/  MOV R136, 0xffffffff ;  /* 0xffffffff00887802 */ /* 0x000fce0000000f00 */
[----:B------:R-:W-:Y:S05]  /*ee90*/  WARPSYNC.COLLECTIVE R136, `(.L_x_84) ;  /* 0x0000000088087348 */ /* 0x000fea0003c00000 */
[----:B------:R0:W1:Y:S02]  /*eea0*/  SHFL.BFLY P0, R142, R139, R138, R137 ;  /* 0x0c00008a8b8e7389 */ /* 0x0000640000000089 */
[----:B01----:R-:W-:Y:S05]  /*eeb0*/  ENDCOLLECTIVE ;  /* 0x000000000000791b */ /* 0x003fea0003800000 */
.L_x_84:
[----:B------:R-:W-:Y:S01]  /*eec0*/  HFMA2 R138, -RZ, RZ, 0, 1.1920928955078125e-07 ;  /* 0x00000002ff8a7431 */ /* 0x000fe200000001ff */
[----:B------:R-:W-:Y:S02]  /*eed0*/  MOV R139, R140 ;  /* 0x0000008c008b7202 */ /* 0x000fe40000000f00 */
[----:B------:R-:W-:-:S05]  /*eee0*/  MOV R136, R142 ;  /* 0x0000008e00887202 */ /* 0x000fca0000000f00 */
[----:B------:R-:W-:Y:S01]  /*eef0*/  FADD.FTZ R141, R136, R213 ;  /* 0x000000d5888d7221 */ /* 0x000fe20000010000 */
[----:B------:R-:W-:-:S07]  /*ef00*/  MOV R136, 0xffffffff ;  /* 0xffffffff00887802 */ /* 0x000fce0000000f00 */
[----:B------:R-:W-:Y:S05]  /*ef10*/  WARPSYNC.COLLECTIVE R136, `(.L_x_85) ;  /* 0x0000000088087348 */ /* 0x000fea0003c00000 */
[----:B------:R0:W1:Y:S02]  /*ef20*/  SHFL.BFLY P0, R142, R139, R138, R137 ;  /* 0x0c00008a8b8e7389 */ /* 0x0000640000000089 */
[----:B01----:R-:W-:Y:S05]  /*ef30*/  ENDCOLLECTIVE ;  /* 0x000000000000791b */ /* 0x003fea0003800000 */
.L_x_85:
[----:B------:R-:W-:Y:S02]  /*ef40*/  MOV R139, R141 ;  /* 0x0000008d008b7202 */ /* 0x000fe40000000f00 */
[----:B------:R-:W-:-:S05]  /*ef50*/  MOV R136, R142 ;  /* 0x0000008e00887202 */ /* 0x000fca0000000f00 */
[----:B------:R-:W-:Y:S01]  /*ef60*/  FADD.FTZ R140, R140, R136 ;  /* 0x000000888c8c7221 */ /* 0x000fe20000010000 */
[----:B------:R-:W-:-:S07]  /*ef70*/  MOV R136, 0xffffffff ;  /* 0xffffffff00887802 */ /* 0x000fce0000000f00 */
[----:B------:R-:W-:Y:S05]  /*ef80*/  WARPSYNC.COLLECTIVE R136, `(.L_x_86) ;  /* 0x0000000088087348 */ /* 0x000fea0003c00000 */
[----:B------:R0:W1:Y:S02]  /*ef90*/  SHFL.BFLY P0, R142, R139, R138, R137 ;  /* 0x0c00008a8b8e7389 */ /* 0x0000640000000089 */
[----:B01----:R-:W-:Y:S05]  /*efa0*/  ENDCOLLECTIVE ;  /* 0x000000000000791b */ /* 0x003fea0003800000 */
.L_x_86:
[----:B------:R-:W-:Y:S01]  /*efb0*/  HFMA2 R138, -RZ, RZ, 0, 2.384185791015625e-07 ;  /* 0x00000004ff8a7431 */ /* 0x000fe200000001ff */
[----:B------:R-:W-:Y:S02]  /*efc0*/  MOV R139, R140 ;  /* 0x0000008c008b7202 */ /* 0x000fe40000000f00 */
[----:B------:R-:W-:-:S05]  /*efd0*/  MOV R136, R142 ;  /* 0x0000008e00887202 */ /* 0x000fca0000000f00 */
[----:B------:R-:W-:Y:S01]  /*efe0*/  FADD.FTZ R141, R141, R136 ;  /* 0x000000888d8d7221 */ /* 0x000fe20000010000 */
[----:B------:R-:W-:-:S07]  /*eff0*/  MOV R136, 0xffffffff ;  /* 0xffffffff00887802 */ /* 0x000fce0000000f00 */
[----:B------:R-:W-:Y:S05]  /*f000*/  WARPSYNC.COLLECTIVE R136, `(.L_x_87) ;  /* 0x0000000088087348 */ /* 0x000fea0003c00000 */
[----:B------:R0:W1:Y:S02]  /*f010*/  SHFL.BFLY P0, R142, R139, R138, R137 ;  /* 0x0c00008a8b8e7389 */ /* 0x0000640000000089 */
[----:B01----:R-:W-:Y:S05]  /*f020*/  ENDCOLLECTIVE ;  /* 0x000000000000791b */ /* 0x003fea0003800000 */
.L_x_87:
[----:B------:R-:W-:Y:S02]  /*f030*/  MOV R139, R141 ;  /* 0x0000008d008b7202 */ /* 0x000fe40000000f00 */
[----:B------:R-:W-:-:S05]  /*f040*/  MOV R136, R142 ;  /* 0x0000008e00887202 */ /* 0x000fca0000000f00 */
[----:B------:R-:W-:Y:S01]  /*f050*/  FADD.FTZ R140, R140, R136 ;  /* 0x000000888c8c7221 */ /* 0x000fe20000010000 */
[----:B------:R-:W-:-:S07]  /*f060*/  MOV R136, 0xffffffff ;  /* 0xffffffff00887802 */ /* 0x000fce0000000f00 */
[----:B------:R-:W-:Y:S05]  /*f070*/  WARPSYNC.COLLECTIVE R136, `(.L_x_88) ;  /* 0x0000000088087348 */ /* 0x000fea0003c00000 */
[----:B------:R0:W1:Y:S02]  /*f080*/  SHFL.BFLY P0, R142, R139, R138, R137 ;  /* 0x0c00008a8b8e7389 */ /* 0x0000640000000089 */
[----:B01----:R-:W-:Y:S05]  /*f090*/  ENDCOLLECTIVE ;  /* 0x000000000000791b */ /* 0x003fea0003800000 */
.L_x_88:
[----:B------:R-:W-:Y:S01]  /*f0a0*/  HFMA2 R138, -RZ, RZ, 0, 4.76837158203125e-07 ;  /* 0x00000008ff8a7431 */ /* 0x000fe200000001ff */
[----:B------:R-:W-:Y:S02]  /*f0b0*/  MOV R139, R140 ;  /* 0x0000008c008b7202 */ /* 0x000fe40000000f00 */
[----:B------:R-:W-:-:S05]  /*f0c0*/  MOV R136, R142 ;  /* 0x0000008e00887202 */ /* 0x000fca0000000f00 */
[----:B------:R-:W-:Y:S01]  /*f0d0*/  FADD.FTZ R141, R141, R136 ;  /* 0x000000888d8d7221 */ /* 0x000fe20000010000 */
[----:B------:R-:W-:-:S07]  /*f0e0*/  MOV R136, 0xffffffff ;  /* 0xffffffff00887802 */ /* 0x000fce0000000f00 */
[----:B------:R-:W-:Y:S05]  /*f0f0*/  WARPSYNC.COLLECTIVE R136, `(.L_x_89) ;  /* 0x0000000088087348 */ /* 0x000fea0003c00000 */
[----:B------:R0:W1:Y:S02]  /*f100*/  SHFL.BFLY P0, R142, R139, R138, R137 ;  /* 0x0c00008a8b8e7389 */ /* 0x0000640000000089 */
[----:B01----:R-:W-:Y:S05]  /*f110*/  ENDCOLLECTIVE ;  /* 0x000000000000791b */ /* 0x003fea0003800000 */
.L_x_89:
[----:B------:R-:W-:Y:S02]  /*f120*/  MOV R139, R141 ;  /* 0x0000008d008b7202 */ /* 0x000fe40000000f00 */
[----:B------:R-:W-:-:S05]  /*f130*/  MOV R136, R142 ;  /* 0x0000008e00887202 */ /* 0x000fca0000000f00 */
[----:B------:R-:W-:Y:S01]  /*f140*/  FADD.FTZ R140, R140, R136 ;  /* 0x000000888c8c7221 */ /* 0x000fe20000010000 */
[----:B------:R-:W-:-:S07]  /*f150*/  MOV R136, 0xffffffff ;  /* 0xffffffff00887802 */ /* 0x000fce0000000f00 */
[----:B------:R-:W-:Y:S05]  /*f160*/  WARPSYNC.COLLECTIVE R136, `(.L_x_90) ;  /* 0x0000000088087348 */ /* 0x000fea0003c00000 */
[----:B------:R0:W1:Y:S02]  /*f170*/  SHFL.BFLY P0, R142, R139, R138, R137 ;  /* 0x0c00008a8b8e7389 */ /* 0x0000640000000089 */
[----:B01----:R-:W-:Y:S05]  /*f180*/  ENDCOLLECTIVE ;  /* 0x000000000000791b */ /* 0x003fea0003800000 */
.L_x_90:
[----:B------:R-:W-:Y:S01]  /*f190*/  HFMA2 R138, -RZ, RZ, 0, 9.5367431640625e-07 ;  /* 0x00000010ff8a7431 */ /* 0x000fe200000001ff */
[----:B------:R-:W-:Y:S02]  /*f1a0*/  MOV R139, R140 ;  /* 0x0000008c008b7202 */ /* 0x000fe40000000f00 */
[----:B------:R-:W-:-:S05]  /*f1b0*/  MOV R136, R142 ;  /* 0x0000008e00887202 */ /* 0x000fca0000000f00 */
[----:B------:R-:W-:Y:S01]  /*f1c0*/  FADD.FTZ R141, R141, R136 ;  /* 0x000000888d8d7221 */ /* 0x000fe20000010000 */
[----:B------:R-:W-:-:S07]  /*f1d0*/  MOV R136, 0xffffffff ;  /* 0xffffffff00887802 */ /* 0x000fce0000000f00 */
[----:B------:R-:W-:Y:S05]  /*f1e0*/  WARPSYNC.COLLECTIVE R136, `(.L_x_91) ;  /* 0x0000000088087348 */ /* 0x000fea0003c00000 */
[----:B------:R0:W1:Y:S02]  /*f1f0*/  SHFL.BFLY P0, R142, R139, R138, R137 ;  /* 0x0c00008a8b8e7389 */ /* 0x0000640000000089 */
[----:B01----:R-:W-:Y:S05]  /*f200*/  ENDCOLLECTIVE ;  /* 0x000000000000791b */ /* 0x003fea0003800000 */
.L_x_91:
[----:B------:R-:W-:Y:S02]  /*f210*/  MOV R139, R141 ;  /* 0x0000008d008b7202 */ /* 0x000fe40000000f00 */
[----:B------:R-:W-:-:S07]  /*f220*/  MOV R143, R142 ;  /* 0x0000008e008f7202 */ /* 0x000fce0000000f00 */
[----:B------:R-:W-:Y:S05]  /*f230*/  WARPSYNC.COLLECTIVE R136, `(.L_x_92) ;  /* 0x0000000088087348 */ /* 0x000fea0003c00000 */
[----:B------:R0:W1:Y:S02]  /*f240*/  SHFL.BFLY P0, R142, R139, R138, R137 ;  /* 0x0c00008a8b8e7389 */ /* 0x0000640000000089 */
[----:B01----:R-:W-:Y:S05]  /*f250*/  ENDCOLLECTIVE ;  /* 0x000000000000791b */ /* 0x003fea0003800000 */
.L_x_92:
[----:B------:R-:W-:Y:S01]  /*f260*/  MOV R136, R142 ;  /* 0x0000008e00887202 */ /* 0x000fe20000000f00 */
[----:B------:R-:W-:Y:S06]  /*f270*/  BRA `(.L_x_93) ;  /* 0xffffff6000c87947 */ /* 0x000fec000383ffff */
.L_x_94:
[----:B------:R-:W-:-:S00]  /*f280*/  BRA `(.L_x_94) ;  /* 0xfffffffc00fc7947 */ /* 0x000fc0000383ffff */
[----:B------:R-:W-:-:S00]  /*f290*/  NOP ;  /* 0x0000000000007918 */ /* 0x000fc00000000000 */
        /* <DEDUP_REMOVED lines=14> */
.L_x_7066:


//--------------------- .text._ZN10layer_norm31ln_parallel_residual_bwd_kernelINS_13Kernel_traitsI13__nv_bfloat16S2_S2_S2_fjLj1280ELj1ELj4ELj1ELj16ENS_18Kernel_traits_baseILj1280ES2_S2_S2_S2_fjLj128EEEEELb0ELb0ELb1EEEvNS_9BwdParamsE --------------------------
	.section	.text._ZN10layer_norm31ln_parallel_residual_bwd_kernelINS_13Kernel_traitsI13__nv_bfloat16S2_S2_S2_fjLj1280ELj1ELj4ELj1ELj16ENS_18Kernel_traits_baseILj1280ES2_S2_S2_S2_fjLj128EEEEELb0ELb0ELb1EEEvNS_9BwdParamsE,"ax",@progbits
	.align	128
        .global         _ZN10layer_norm31ln_parallel_residual_bwd_kernelINS_13Kernel_traitsI13__nv_bfloat16S2_S2_S2_fjLj1280ELj1ELj4ELj1ELj16ENS_18Kernel_traits_baseILj1280ES2_S2_S2_S2_fjLj128EEEEELb0ELb0ELb1EEEvNS_9BwdParamsE
        .type           _ZN10layer_norm31ln_parallel_residual_bwd_kernelINS_13Kernel_traitsI13__nv_bfloat16S2_S2_S2_fjLj1280ELj1ELj4ELj1ELj16ENS_18Kernel_traits_baseILj1280ES2_S2_S2_S2_fjLj128EEEEELb0ELb0ELb1EEEvNS_9BwdParamsE,@function
        .size           _ZN10layer_norm31ln_parallel_residual_bwd_kernelINS_13Kernel_traitsI13__nv_bfloat16S2_S2_S2_fjLj1280ELj1ELj4ELj1ELj16ENS_18Kernel_traits_baseILj1280ES2_S2_S2_S2_fjLj128EEEEELb0ELb0ELb1EEEvNS_9BwdParamsE,(.L_x_7067 - _ZN10layer_norm31ln_parallel_residual_bwd_kernelINS_13Kernel_traitsI13__nv_bfloat16S2_S2_S2_fjLj1280ELj1ELj4ELj1ELj16ENS_18Kernel_traits_baseILj1280ES2_S2_S2_S2_fjLj128EEEEELb0ELb0ELb1EEEvNS_9BwdParamsE)
        .other          _ZN10layer_norm31ln_parallel_residual_bwd_kernelINS_13Kernel_traitsI13__nv_bfloat16S2_S2_S2_fjLj1280ELj1ELj4ELj1ELj16ENS_18Kernel_traits_baseILj1280ES2_S2_S2_S2_fjLj128EEEEELb0ELb0ELb1EEEvNS_9BwdParamsE,@"STO_CUDA_ENTRY STV_DEFAULT"
_ZN10layer_norm31ln_parallel_residual_bwd_kernelINS_13Kernel_traitsI13__nv_bfloat16S2_S2_S2_fjLj1280ELj1ELj4ELj1ELj16ENS_18Kernel_traits_baseILj1280ES2_S2_S2_S2_fjLj128EEEEELb0ELb0ELb1EEEvNS_9BwdParamsE:
.text._ZN10layer_norm31ln_parallel_residual_bwd_kernelINS_13Kernel_traitsI13__nv_bfloat16S2_S2_S2_fjLj1280ELj1ELj4ELj1ELj16ENS_18Kernel_traits_baseILj1280ES2_S2_S2_S2_fjLj128EEEEELb0ELb0ELb1EEEvNS_9BwdParamsE:
[----:B------:R-:W0:Y:S01]  /*0000*/  LDC R1, c[0x0][0x37c] ;  /* 0x0000df00ff017b82 */ /* 0x000e220000000800 */
[----:B------:R-:W1:Y:S07]  /*0010*/  S2R R0, SR_TID.X ;  /* 0x0000000000007919 */ /* 0x000e6e0000002100 */
[----:B------:R-:W2:Y:S01]  /*0020*/  S2UR UR4, SR_CTAID.X ;  /* 0x00000000000479c3 */ /* 0x000ea20000002500 */
[----:B------:R-:W3:Y:S01]  /*0030*/  LDCU UR5, c[0x0][0x384] ;  /* 0x00007080ff0577ac */ /* 0x000ee20008000800 */
[----:B------:R-:W-:Y:S01]  /*0040*/  BSSY B0, `(.L_x_95) ;  /* 0x0000bd2000007945 */ /* 0x000fe20003800000 */
[----:B0-----:R-:W-:-:S02]  /*0050*/  IADD3 R1, PT, PT, R1, -0x1c8, RZ ;  /* 0xfffffe3801017810 */ /* 0x001fc40007ffe0ff */
[----:B------:R-:W-:Y:S01]  /*0060*/  CS2R R108, SRZ ;  /* 0x00000000006c7805 */ /* 0x000fe2000001ff00 */
[----:B------:R-:W0:Y:S01]  /*0070*/  LDCU.64 UR10, c[0x0][0x358] ;  /* 0x00006b00ff0a77ac */ /* 0x000e220008000a00 */
[----:B------:R-:W-:Y:S02]  /*0080*/  CS2R R110, SRZ ;  /* 0x00000000006e7805 */ /* 0x000fe4000001ff00 */
[----:B------:R-:W-:Y:S02]  /*0090*/  CS2R R84, SRZ ;  /* 0x0000000000547805 */ /* 0x000fe4000001ff00 */
[----:B------:R-:W-:Y:S01]  /*00a0*/  CS2R R86, SRZ ;  /* 0x0000000000567805 */ /* 0x000fe2000001ff00 */
[----:B------:R-:W4:Y:S01]  /*00b0*/  LDCU UR13, c[0x0][0x388] ;  /* 0x00007100ff0d77ac */ /* 0x000f220008000800 */
[----:B------:R-:W-:Y:S02]  /*00c0*/  CS2R R68, SRZ ;  /* 0x0000000000447805 */ /* 0x000fe4000001ff00 */
[----:B------:R-:W-:-:S02]  /*00d0*/  CS2R R70, SRZ ;  /* 0x0000000000467805 */ /* 0x000fc4000001ff00 */
[----:B------:R-:W-:Y:S01]  /*00e0*/  CS2R R40, SRZ ;  /* 0x0000000000287805 */ /* 0x000fe2000001ff00 */
[----:B------:R-:W0:Y:S01]  /*00f0*/  LDCU.U8 UR12, c[0x0][0x410] ;  /* 0x00008200ff0c77ac */ /* 0x000e220008000000 */
[----:B------:R-:W-:Y:S02]  /*0100*/  CS2R R42, SRZ ;  /* 0x00000000002a7805 */ /* 0x000fe4000001ff00 */
[----:B------:R-:W-:Y:S02]  /*0110*/  CS2R R52, SRZ ;  /* 0x0000000000347805 */ /* 0x000fe4000001ff00 */
[----:B------:R-:W-:Y:S01]  /*0120*/  CS2R R54, SRZ ;  /* 0x0000000000367805 */ /* 0x000fe2000001ff00 */
[----:B------:R-:W0:Y:S01]  /*0130*/  LDCU UR16, c[0x0][0x400] ;  /* 0x00008000ff1077ac */ /* 0x000e220008000800 */
[----:B------:R-:W-:Y:S02]  /*0140*/  CS2R R64, SRZ ;  /* 0x0000000000407805 */ /* 0x000fe4000001ff00 */
[----:B------:R-:W-:-:S02]  /*0150*/  CS2R R66, SRZ ;  /* 0x0000000000427805 */ /* 0x000fc4000001ff00 */
[----:B------:R-:W-:Y:S01]  /*0160*/  CS2R R96, SRZ ;  /* 0x0000000000607805 */ /* 0x000fe2000001ff00 */
[----:B------:R-:W0:Y:S01]  /*0170*/  LDCU.64 UR6, c[0x0][0x470] ;  /* 0x00008e00ff0677ac */ /* 0x000e220008000a00 */
[----:B------:R-:W-:Y:S02]  /*0180*/  CS2R R98, SRZ ;  /* 0x0000000000627805 */ /* 0x000fe4000001ff00 */
[----:B------:R-:W-:Y:S02]  /*0190*/  CS2R R156, SRZ ;  /* 0x00000000009c7805 */ /* 0x000fe4000001ff00 */
[----:B------:R-:W-:Y:S01]  /*01a0*/  CS2R R158, SRZ ;  /* 0x00000000009e7805 */ /* 0x000fe2000001ff00 */
[----:B--2---:R-:W-:Y:S01]  /*01b0*/  USHF.L.U32 UR4, UR4, 0x2, URZ ;  /* 0x0000000204047899 */ /* 0x004fe200080006ff */
[----:B------:R-:W-:Y:S01]  /*01c0*/  CS2R R160, SRZ ;  /* 0x0000000000a07805 */ /* 0x000fe2000001ff00 */
[----:B------:R-:W2:Y:S01]  /*01d0*/  LDCU.64 UR8, c[0x0][0x478] ;  /* 0x00008f00ff0877ac */ /* 0x000ea20008000a00 */
[----:B------:R-:W-:-:S02]  /*01e0*/  CS2R R162, SRZ ;  /* 0x0000000000a27805 */ /* 0x000fc4000001ff00 */
[----:B------:R-:W-:Y:S02]  /*01f0*/  CS2R R124, SRZ ;  /* 0x00000000007c7805 */ /* 0x000fe4000001ff00 */
[----:B------:R-:W-:Y:S02]  /*0200*/  CS2R R126, SRZ ;  /* 0x00000000007e7805 */ /* 0x000fe4000001ff00 */
[----:B-1----:R-:W-:Y:S01]  /*0210*/  SHF.R.U32.HI R32, RZ, 0x5, R0 ;  /* 0x00000005ff207819 */ /* 0x002fe20000011600 */
[----:B------:R-:W1:Y:S01]  /*0220*/  LDCU.64 UR14, c[0x0][0x438] ;  /* 0x00008700ff0e77ac */ /* 0x000e620008000a00 */
[----:B------:R-:W-:Y:S02]  /*0230*/  CS2R R142, SRZ ;  /* 0x00000000008e7805 */ /* 0x000fe4000001ff00 */
[----:B------:R-:W-:Y:S02]  /*0240*/  CS2R R140, SRZ ;  /* 0x00000000008c7805 */ /* 0x000fe4000001ff00 */
[----:B------:R-:W-:-:S02]  /*0250*/  LOP3.LUT R32, R32, UR4, RZ, 0xfc, !PT ;  /* 0x0000000420207c12 */ /* 0x000fc4000f8efcff */
[----:B------:R-:W-:Y:S02]  /*0260*/  CS2R R138, SRZ ;  /* 0x00000000008a7805 */ /* 0x000fe4000001ff00 */
[----:B------:R-:W-:Y:S02]  /*0270*/  CS2R R136, SRZ ;  /* 0x0000000000887805 */ /* 0x000fe4000001ff00 */
[----:B------:R-:W-:Y:S02]  /*0280*/  CS2R R154, SRZ ;  /* 0x00000000009a7805 */ /* 0x000fe4000001ff00 */
[----:B---3--:R-:W-:Y:S02]  /*0290*/  ISETP.GE.AND P0, PT, R32, UR5, PT ;  /* 0x0000000520007c0c */ /* 0x008fe4000bf06270 */
        /* <DEDUP_REMOVED lines=54> */
[----:B------:R-:W-:Y:S01]  /*0600*/  CS2R R168, SRZ ;  /* 0x0000000000a87805 */ /* 0x000fe2000001ff00 */
[----:B012-4-:R-:W-:Y:S06]  /*0610*/  @P0 BRA `(.L_x_96) ;  /* 0x000000b400d00947 */ /* 0x017fec0003800000 */
[----:B------:R-:W0:Y:S01]  /*0620*/  LDC.64 R2, c[0x0][0x3d0] ;  /* 0x0000f400ff027b82 */ /* 0x000e220000000a00 */
[----:B------:R-:W-:-:S07]  /*0630*/  LOP3.LUT R4, R0, 0x1f, RZ, 0xc0, !PT ;  /* 0x0000001f00047812 */ /* 0x000fce00078ec0ff */
[----:B------:R-:W1:Y:S01]  /*0640*/  LDC.64 R20, c[0x0][0x3d8] ;  /* 0x0000f600ff147b82 */ /* 0x000e620000000a00 */
[----:B0-----:R-:W-:-:S05]  /*0650*/  IMAD.WIDE.U32 R2, R4, 0x10, R2 ;  /* 0x0000001004027825 */ /* 0x001fca00078e0002 */
[----:B------:R-:W2:Y:S01]  /*0660*/  LDG.E.128 R48, desc[UR10][R2.64] ;  /* 0x0000000a02307981 */ /* 0x000ea2000c1e1d00 */
[----:B-1----:R-:W-:-:S03]  /*0670*/  IMAD.WIDE.U32 R20, R4, 0x10, R20 ;  /* 0x0000001004147825 */ /* 0x002fc600078e0014 */
[----:B------:R-:W3:Y:S04]  /*0680*/  LDG.E.128 R40, desc[UR10][R2.64+0x200] ;  /* 0x0002000a02287981 */ /* 0x000ee8000c1e1d00 */
[----:B------:R-:W4:Y:S04]  /*0690*/  LDG.E.128 R44, desc[UR10][R20.64] ;  /* 0x0000000a142c7981 */ /* 0x000f28000c1e1d00 */
[----:B------:R-:W5:Y:S04]  /*06a0*/  LDG.E.128 R36, desc[UR10][R20.64+0x200] ;  /* 0x0002000a14247981 */ /* 0x000f68000c1e1d00 */
[----:B------:R-:W5:Y:S04]  /*06b0*/  LDG.E.128 R28, desc[UR10][R2.64+0x400] ;  /* 0x0004000a021c7981 */ /* 0x000f68000c1e1d00 */
[----:B------:R-:W5:Y:S04]  /*06c0*/  LDG.E.128 R24, desc[UR10][R20.64+0x400] ;  /* 0x0004000a14187981 */ /* 0x000f68000c1e1d00 */
[----:B------:R-:W5:Y:S04]  /*06d0*/  LDG.E.128 R16, desc[UR10][R2.64+0x600] ;  /* 0x0006000a02107981 */ /* 0x000f68000c1e1d00 */
[----:B------:R-:W5:Y:S04]  /*06e0*/  LDG.E.128 R12, desc[UR10][R20.64+0x600] ;  /* 0x0006000a140c7981 */ /* 0x000f68000c1e1d00 */
[----:B------:R-:W5:Y:S04]  /*06f0*/  LDG.E.128 R4, desc[UR10][R2.64+0x800] ;  /* 0x0008000a02047981 */ /* 0x000f68000c1e1d00 */
[----:B------:R2:W5:Y:S01]  /*0700*/  LDG.E.128 R8, desc[UR10][R20.64+0x800] ;  /* 0x0008000a14087981 */ /* 0x000562000c1e1d00 */
[----:B------:R-:W-:Y:S01]  /*0710*/  HFMA2 R252, -RZ, RZ, 0, 0 ;  /* 0x00000000fffc7431 */ /* 0x000fe200000001ff */
[----:B------:R-:W-:Y:S01]  /*0720*/  BSSY B1, `(.L_x_97) ;  /* 0x0000ad7000017945 */ /* 0x000fe20003800000 */
[----:B------:R-:W-:-:S02]  /*0730*/  MOV R152, R32 ;  /* 0x0000002000987202 */ /* 0x000fc40000000f00 */
        /* <DEDUP_REMOVED lines=18> */
[----:B--2---:R-:W-:Y:S02]  /*0860*/  SHF.L.U32 R20, R48, 0x10, RZ ;  /* 0x0000001030147819 */ /* 0x004fe400000006ff */
[----:B------:R-:W-:-:S03]  /*0870*/  SHF.L.U32 R21, R49, 0x10, RZ ;  /* 0x0000001031157819 */ /* 0x000fc600000006ff */
[----:B------:R0:W-:Y:S04]  /*0880*/  STL [R1+0x1b8], R20 ;  /* 0x0001b81401007387 */ /* 0x0001e80000100800 */
[----:B------:R1:W-:Y:S01]  /*0890*/  STL [R1+0x1a8], R21 ;  /* 0x0001a81501007387 */ /* 0x0003e20000100800 */
[----:B0-----:R-:W-:Y:S02]  /*08a0*/  SHF.L.U32 R20, R50, 0x10, RZ ;  /* 0x0000001032147819 */ /* 0x001fe400000006ff */
[----:B-1----:R-:W-:-:S03]  /*08b0*/  SHF.L.U32 R21, R51, 0x10, RZ ;  /* 0x0000001033157819 */ /* 0x002fc600000006ff */
[----:B------:R4:W-:Y:S04]  /*08c0*/  STL [R1+0x198], R20 ;  /* 0x0001981401007387 */ /* 0x0009e80000100800 */
[----:B------:R0:W-:Y:S01]  /*08d0*/  STL [R1+0x188], R21 ;  /* 0x0001881501007387 */ /* 0x0001e20000100800 */
[----:B----4-:R-:W-:Y:S02]  /*08e0*/  SHF.L.U32 R20, R44, 0x10, RZ ;  /* 0x000000102c147819 */ /* 0x010fe400000006ff */
[----:B0-----:R-:W-:-:S03]  /*08f0*/  SHF.L.U32 R21, R45, 0x10, RZ ;  /* 0x000000102d157819 */ /* 0x001fc600000006ff */
[----:B------:R0:W-:Y:S04]  /*0900*/  STL [R1+0x1b4], R20 ;  /* 0x0001b41401007387 */ /* 0x0001e80000100800 */
[----:B------:R1:W-:Y:S01]  /*0910*/  STL [R1+0x1a4], R21 ;  /* 0x0001a41501007387 */ /* 0x0003e20000100800 */
[----:B0-----:R-:W-:Y:S02]  /*0920*/  SHF.L.U32 R20, R46, 0x10, RZ ;  /* 0x000000102e147819 */ /* 0x001fe400000006ff */
[----:B-1----:R-:W-:-:S03]  /*0930*/  SHF.L.U32 R21, R47, 0x10, RZ ;  /* 0x000000102f157819 */ /* 0x002fc600000006ff */
[----:B------:R3:W-:Y:S04]  /*0940*/  STL [R1+0x194], R20 ;  /* 0x0001941401007387 */ /* 0x0007e80000100800 */
[----:B------:R0:W-:Y:S01]  /*0950*/  STL [R1+0x184], R21 ;  /* 0x0001841501007387 */ /* 0x0001e20000100800 */
[----:B---3--:R-:W-:Y:S02]  /*0960*/  SHF.L.U32 R20, R40, 0x10, RZ ;  /* 0x0000001028147819 */ /* 0x008fe400000006ff */
[----:B0-----:R-:W-:-:S03]  /*0970*/  SHF.L.U32 R21, R41, 0x10, RZ ;  /* 0x0000001029157819 */ /* 0x001fc600000006ff */
[----:B------:R0:W-:Y:S04]  /*0980*/  STL [R1+0x178], R20 ;  /* 0x0001781401007387 */ /* 0x0001e80000100800 */
[----:B------:R1:W-:Y:S01]  /*0990*/  STL [R1+0x168], R21 ;  /* 0x0001681501007387 */ /* 0x0003e20000100800 */
[----:B0-----:R-:W-:Y:S02]  /*09a0*/  SHF.L.U32 R20, R42, 0x10, RZ ;  /* 0x000000102a147819 */ /* 0x001fe400000006ff */
[----:B-1----:R-:W-:-:S03]  /*09b0*/  SHF.L.U32 R21, R43, 0x10, RZ ;  /* 0x000000102b157819 */ /* 0x002fc600000006ff */
[----:B------:R5:W-:Y:S04]  /*09c0*/  STL [R1+0x158], R20 ;  /* 0x0001581401007387 */ /* 0x000be80000100800 */
[----:B------:R0:W-:Y:S01]  /*09d0*/  STL [R1+0x148], R21 ;  /* 0x0001481501007387 */ /* 0x0001e20000100800 */
[----:B-----5:R-:W-:Y:S02]  /*09e0*/  SHF.L.U32 R20, R36, 0x10, RZ ;  /* 0x0000001024147819 */ /* 0x020fe400000006ff */
[----:B0-----:R-:W-:-:S03]  /*09f0*/  SHF.L.U32 R21, R37, 0x10, RZ ;  /* 0x0000001025157819 */ /* 0x001fc600000006ff */
[----:B------:R0:W-:Y:S04]  /*0a00*/  STL [R1+0x174], R20 ;  /* 0x0001741401007387 */ /* 0x0001e80000100800 */
[----:B------:R1:W-:Y:S01]  /*0a10*/  STL [R1+0x164], R21 ;  /* 0x0001641501007387 */ /* 0x0003e20000100800 */
[----:B0-----:R-:W-:Y:S02]  /*0a20*/  SHF.L.U32 R20, R38, 0x10, RZ ;  /* 0x0000001026147819 */ /* 0x001fe400000006ff */
[----:B-1----:R-:W-:-:S03]  /*0a30*/  SHF.L.U32 R21, R39, 0x10, RZ ;  /* 0x0000001027157819 */ /* 0x002fc600000006ff */
        /* <DEDUP_REMOVED lines=12> */
[----:B------:R0:W-:Y:S01]  /*0b00*/  STL [R1+0x134], R20 ;  /* 0x0001341401007387 */ /* 0x0001e20000100800 */
[----:B------:R-:W-:-:S03]  /*0b10*/  PRMT R55, R16, 0x7632, R55 ;  /* 0x0000763210377816 */ /* 0x000fc60000000037 */
[----:B------:R1:W-:Y:S01]  /*0b20*/  STL [R1+0x124], R21 ;  /* 0x0001241501007387 */ /* 0x0003e20000100800 */
[----:B0-----:R-:W-:Y:S02]  /*0b30*/  SHF.L.U32 R20, R26, 0x10, RZ ;  /* 0x000000101a147819 */ /* 0x001fe400000006ff */
[----:B-1----:R-:W-:-:S03]  /*0b40*/  SHF.L.U32 R21, R27, 0x10, RZ ;  /* 0x000000101b157819 */ /* 0x002fc600000006ff */
[----:B------:R0:W-:Y:S01]  /*0b50*/  STL [R1+0x114], R20 ;  /* 0x0001141401007387 */ /* 0x0001e20000100800 */
[----:B------:R-:W-:-:S03]  /*0b60*/  PRMT R54, R17, 0x7632, R54 ;  /* 0x0000763211367816 */ /* 0x000fc60000000036 */
[----:B------:R-:W-:Y:S01]  /*0b70*/  STL [R1+0x104], R21 ;  /* 0x0001041501007387 */ /* 0x000fe20000100800 */
[----:B0-----:R-:W-:Y:S02]  /*0b80*/  SHF.L.U32 R20, R16, 0x10, RZ ;  /* 0x0000001010147819 */ /* 0x001fe400000006ff */
[----:B------:R-:W-:Y:S02]  /*0b90*/  SHF.L.U32 R16, R17, 0x10, RZ ;  /* 0x0000001011107819 */ /* 0x000fe400000006ff */
[----:B------:R-:W-:Y:S01]  /*0ba0*/  PRMT R76, R51, 0x7632, R76 ;  /* 0x00007632334c7816 */ /* 0x000fe2000000004c */
[----:B------:R-:W-:Y:S01]  /*0bb0*/  STL [R1+0xf8], R20 ;  /* 0x0000f81401007387 */ /* 0x000fe20000100800 */
[----:B------:R-:W-:Y:S02]  /*0bc0*/  SHF.L.U32 R17, R18, 0x10, RZ ;  /* 0x0000001012117819 */ /* 0x000fe400000006ff */
[C---:B------:R-:W-:Y:S01]  /*0bd0*/  PRMT R51, R12.reuse, 0x7632, R51 ;  /* 0x000076320c337816 */ /* 0x040fe20000000033 */
[----:B------:R0:W-:Y:S01]  /*0be0*/  STL [R1+0xe8], R16 ;  /* 0x0000e81001007387 */ /* 0x0001e20000100800 */
[----:B------:R-:W-:-:S02]  /*0bf0*/  SHF.L.U32 R12, R12, 0x10, RZ ;  /* 0x000000100c0c7819 */ /* 0x000fc400000006ff */
[----:B------:R-:W-:Y:S01]  /*0c00*/  PRMT R77, R50, 0x7632, R77 ;  /* 0x00007632324d7816 */ /* 0x000fe2000000004d */
[----:B------:R-:W-:Y:S01]  /*0c10*/  STL [R1+0xd8], R17 ;  /* 0x0000d81101007387 */ /* 0x000fe20000100800 */
[----:B------:R-:W-:Y:S02]  /*0c20*/  PRMT R50, R13, 0x7632, R50 ;  /* 0x000076320d327816 */ /* 0x000fe40000000032 */
[----:B0-----:R-:W-:Y:S02]  /*0c30*/  SHF.L.U32 R16, R19, 0x10, RZ ;  /* 0x0000001013107819 */ /* 0x001fe400000006ff */
[----:B------:R-:W-:-:S03]  /*0c40*/  SHF.L.U32 R13, R13, 0x10, RZ ;  /* 0x000000100d0d7819 */ /* 0x000fc600000006ff */
[----:B------:R-:W-:Y:S04]  /*0c50*/  STL [R1+0xc8], R16 ;  /* 0x0000c81001007387 */ /* 0x000fe80000100800 */
        /* <DEDUP_REMOVED lines=12> */
[----:B------:R-:W-:Y:S02]  /*0d20*/  PRMT R6, R9, 0x7632, R6 ;  /* 0x0000763209067816 */ /* 0x000fe40000000006 */
[----:B-1----:R-:W-:Y:S01]  /*0d30*/  SHF.L.U32 R13, R7, 0x10, RZ ;  /* 0x00000010070d7819 */ /* 0x002fe200000006ff */
[----:B------:R0:W-:Y:S01]  /*0d40*/  STL [R1+0x98], R12 ;  /* 0x0000980c01007387 */ /* 0x0001e20000100800 */
[----:B------:R-:W-:Y:S02]  /*0d50*/  SHF.L.U32 R9, R9, 0x10, RZ ;  /* 0x0000001009097819 */ /* 0x000fe400000006ff */
[----:B------:R-:W-:Y:S01]  /*0d60*/  PRMT R0, R4, 0x7632, R0 ;  /* 0x0000763204007816 */ /* 0x000fe20000000000 */
[----:B------:R-:W-:Y:S01]  /*0d70*/  STL [R1+0x88], R13 ;  /* 0x0000880d01007387 */ /* 0x000fe20000100800 */
[----:B------:R-:W-:-:S02]  /*0d80*/  PRMT R4, R7, 0x7632, R4 ;  /* 0x0000763207047816 */ /* 0x000fc40000000004 */
[----:B0-----:R-:W-:Y:S02]  /*0d90*/  SHF.L.U32 R12, R8, 0x10, RZ ;  /* 0x00000010080c7819 */ /* 0x001fe400000006ff */
[C---:B------:R-:W-:Y:S02]  /*0da0*/  PRMT R7, R10.reuse, 0x7632, R7 ;  /* 0x000076320a077816 */ /* 0x040fe40000000007 */
[----:B------:R-:W-:Y:S01]  /*0db0*/  SHF.L.U32 R10, R10, 0x10, RZ ;  /* 0x000000100a0a7819 */ /* 0x000fe200000006ff */
[----:B------:R-:W-:Y:S04]  /*0dc0*/  STL [R1+0xb4], R12 ;  /* 0x0000b40c01007387 */ /* 0x000fe80000100800 */
[----:B------:R0:W-:Y:S04]  /*0dd0*/  STL [R1+0xa4], R9 ;  /* 0x0000a40901007387 */ /* 0x0001e80000100800 */
[----:B------:R1:W-:Y:S01]  /*0de0*/  STL [R1+0x94], R10 ;  /* 0x0000940a01007387 */ /* 0x0003e20000100800 */
[----:B0-----:R-:W-:-:S05]  /*0df0*/  SHF.L.U32 R9, R11, 0x10, RZ ;  /* 0x000000100b097819 */ /* 0x001fca00000006ff */
[----:B------:R0:W-:Y:S04]  /*0e00*/  STL [R1+0x84], R9 ;  /* 0x0000840901007387 */ /* 0x0001e80000100800 */
[----:B------:R-:W-:Y:S04]  /*0e10*/  STL [R1+0x10], RZ ;  /* 0x000010ff01007387 */ /* 0x000fe80000100800 */
        /* <DEDUP_REMOVED lines=17> */
[----:B------:R-:W-:Y:S01]  /*0f30*/  STL [R1+0x18], RZ ;  /* 0x000018ff01007387 */ /* 0x000fe20000100800 */
[----:B------:R-:W-:-:S03]  /*0f40*/  PRMT R79, R48, 0x7632, R79 ;  /* 0x00007632304f7816 */ /* 0x000fc6000000004f */
[----:B------:R-:W-:Y:S01]  /*0f50*/  STL [R1+0x14], RZ ;  /* 0x000014ff01007387 */ /* 0x000fe20000100800 */
[----:B------:R-:W-:-:S03]  /*0f60*/  PRMT R78, R49, 0x7632, R78 ;  /* 0x00007632314e7816 */ /* 0x000fc6000000004e */
[----:B------:R-:W-:Y:S04]  /*0f70*/  STL [R1], RZ ;  /* 0x000000ff01007387 */ /* 0x000fe80000100800 */
[----:B------:R-:W-:Y:S04]  /*0f80*/  STL [R1+0x70], RZ ;  /* 0x000070ff01007387 */ /* 0x000fe80000100800 */
[----:B------:R-:W-:Y:S01]  /*0f90*/  STL [R1+0x60], RZ ;  /* 0x000060ff01007387 */ /* 0x000fe20000100800 */
[----:B------:R-:W-:-:S03]  /*0fa0*/  SHF.L.U32 R79, R79, 0x10, RZ ;  /* 0x000000104f4f7819 */ /* 0x000fc600000006ff */
[----:B------:R-:W-:Y:S01]  /*0fb0*/  STL [R1+0x50], RZ ;  /* 0x000050ff01007387 */ /* 0x000fe20000100800 */
[----:B-1----:R-:W-:-:S03]  /*0fc0*/  SHF.L.U32 R10, R78, 0x10, RZ ;  /* 0x000000104e0a7819 */ /* 0x002fc600000006ff */
[----:B------:R-:W-:Y:S01]  /*0fd0*/  STL [R1+0x40], RZ ;  /* 0x000040ff01007387 */ /* 0x000fe20000100800 */
[----:B0-----:R-:W-:-:S03]  /*0fe0*/  SHF.L.U32 R9, R77, 0x10, RZ ;  /* 0x000000104d097819 */ /* 0x001fc600000006ff */
[----:B------:R-:W-:Y:S01]  /*0ff0*/  STL [R1+0x30], RZ ;  /* 0x000030ff01007387 */ /* 0x000fe20000100800 */
[----:B------:R-:W-:-:S03]  /*1000*/  PRMT R75, R44, 0x7632, R75 ;  /* 0x000076322c4b7816 */ /* 0x000fc6000000004b */
[----:B------:R-:W-:Y:S01]  /*1010*/  STL [R1+0x6c], RZ ;  /* 0x00006cff01007387 */ /* 0x000fe20000100800 */
[----:B------:R-:W-:-:S03]  /*1020*/  PRMT R74, R45, 0x7632, R74 ;  /* 0x000076322d4a7816 */ /* 0x000fc6000000004a */
[----:B------:R-:W-:Y:S04]  /*1030*/  STL [R1+0x5c], RZ ;  /* 0x00005cff01007387 */ /* 0x000fe80000100800 */
[----:B------:R-:W-:Y:S01]  /*1040*/  STL [R1+0x4c], RZ ;  /* 0x00004cff01007387 */ /* 0x000fe20000100800 */
[----:B------:R-:W-:-:S03]  /*1050*/  SHF.L.U32 R76, R76, 0x10, RZ ;  /* 0x000000104c4c7819 */ /* 0x000fc600000006ff */
[----:B------:R-:W-:Y:S04]  /*1060*/  STL [R1+0x3c], RZ ;  /* 0x00003cff01007387 */ /* 0x000fe80000100800 */
[----:B------:R-:W-:Y:S01]  /*1070*/  STL [R1+0x2c], RZ ;  /* 0x00002cff01007387 */ /* 0x000fe20000100800 */
[----:B------:R-:W-:-:S03]  /*1080*/  PRMT R73, R46, 0x7632, R73 ;  /* 0x000076322e497816 */ /* 0x000fc60000000049 */
[----:B------:R-:W-:Y:S01]  /*1090*/  STL [R1+0x1b0], R79 ;  /* 0x0001b04f01007387 */ /* 0x000fe20000100800 */
[----:B------:R-:W-:-:S03]  /*10a0*/  PRMT R72, R47, 0x7632, R72 ;  /* 0x000076322f487816 */ /* 0x000fc60000000048 */
[----:B------:R0:W-:Y:S01]  /*10b0*/  STL [R1+0x1a0], R10 ;  /* 0x0001a00a01007387 */ /* 0x0001e20000100800 */
[----:B------:R-:W-:-:S03]  /*10c0*/  PRMT R71, R40, 0x7632, R71 ;  /* 0x0000763228477816 */ /* 0x000fc60000000047 */
[----:B------:R1:W-:Y:S01]  /*10d0*/  STL [R1+0x190], R9 ;  /* 0x0001900901007387 */ /* 0x0003e20000100800 */
[----:B------:R-:W-:Y:S02]  /*10e0*/  SHF.L.U32 R73, R73, 0x10, RZ ;  /* 0x0000001049497819 */ /* 0x000fe400000006ff */
[----:B0-----:R-:W-:Y:S01]  /*10f0*/  SHF.L.U32 R10, R75, 0x10, RZ ;  /* 0x000000104b0a7819 */ /* 0x001fe200000006ff */
[----:B------:R-:W-:Y:S01]  /*1100*/  STL [R1+0x180], R76 ;  /* 0x0001804c01007387 */ /* 0x000fe20000100800 */
[----:B-1----:R-:W-:-:S03]  /*1110*/  SHF.L.U32 R9, R74, 0x10, RZ ;  /* 0x000000104a097819 */ /* 0x002fc600000006ff */
[----:B------:R0:W-:Y:S01]  /*1120*/  STL [R1+0x1ac], R10 ;  /* 0x0001ac0a01007387 */ /* 0x0001e20000100800 */
[----:B------:R-:W-:-:S03]  /*1130*/  PRMT R70, R41, 0x7632, R70 ;  /* 0x0000763229467816 */ /* 0x000fc60000000046 */
[----:B------:R1:W-:Y:S01]  /*1140*/  STL [R1+0x19c], R9 ;  /* 0x00019c0901007387 */ /* 0x0003e20000100800 */
[----:B------:R-:W-:Y:S02]  /*1150*/  PRMT R69, R42, 0x7632, R69 ;  /* 0x000076322a457816 */ /* 0x000fe40000000045 */
[----:B------:R-:W-:Y:S02]  /*1160*/  PRMT R68, R43, 0x7632, R68 ;  /* 0x000076322b447816 */ /* 0x000fe40000000044 */
[----:B0-----:R-:W-:Y:S01]  /*1170*/  SHF.L.U32 R10, R72, 0x10, RZ ;  /* 0x00000010480a7819 */ /* 0x001fe200000006ff */
[----:B------:R-:W-:Y:S01]  /*1180*/  STL [R1+0x18c], R73 ;  /* 0x00018c4901007387 */ /* 0x000fe20000100800 */
[----:B-1----:R-:W-:-:S03]  /*1190*/  SHF.L.U32 R9, R71, 0x10, RZ ;  /* 0x0000001047097819 */ /* 0x002fc600000006ff */
[----:B------:R0:W-:Y:S01]  /*11a0*/  STL [R1+0x17c], R10 ;  /* 0x00017c0a01007387 */ /* 0x0001e20000100800 */
[----:B------:R-:W-:Y:S02]  /*11b0*/  SHF.L.U32 R70, R70, 0x10, RZ ;  /* 0x0000001046467819 */ /* 0x000fe400000006ff */
[----:B------:R-:W-:Y:S01]  /*11c0*/  PRMT R67, R36, 0x7632, R67 ;  /* 0x0000763224437816 */ /* 0x000fe20000000043 */
        /* <DEDUP_REMOVED lines=34> */
[----:B------:R-:W-:-:S03]  /*13f0*/  SHF.L.U32 R58, R58, 0x10, RZ ;  /* 0x000000103a3a7819 */ /* 0x000fc600000006ff */
[----:B------:R1:W-:Y:S01]  /*1400*/  STL [R1+0x12c], R9 ;  /* 0x00012c0901007387 */ /* 0x0003e20000100800 */
        /* <DEDUP_REMOVED lines=8> */
[----:B0-----:R-:W-:-:S03]  /*1490*/  SHF.L.U32 R10, R54, 0x10, RZ ;  /* 0x00000010360a7819 */ /* 0x001fc600000006ff */
[----:B------:R-:W-:Y:S01]  /*14a0*/  STL [R1+0xf0], R55 ;  /* 0x0000f03701007387 */ /* 0x000fe20000100800 */
[----:B-1----:R-:W-:-:S03]  /*14b0*/  SHF.L.U32 R9, R53, 0x10, RZ ;  /* 0x0000001035097819 */ /* 0x002fc600000006ff */
[----:B------:R0:W-:Y:S01]  /*14c0*/  STL [R1+0xe0], R10 ;  /* 0x0000e00a01007387 */ /* 0x0001e20000100800 */
[----:B------:R-:W-:Y:S02]  /*14d0*/  SHF.L.U32 R52, R52, 0x10, RZ ;  /* 0x0000001034347819 */ /* 0x000fe400000006ff */
[----:B------:R-:W-:Y:S01]  /*14e0*/  PRMT R49, R14, 0x7632, R49 ;  /* 0x000076320e317816 */ /* 0x000fe20000000031 */
[----:B------:R1:W-:Y:S01]  /*14f0*/  STL [R1+0xd0], R9 ;  /* 0x0000d00901007387 */ /* 0x0003e20000100800 */
[----:B------:R-:W-:Y:S02]  /*1500*/  PRMT R48, R15, 0x7632, R48 ;  /* 0x000076320f307816 */ /* 0x000fe40000000030 */
[----:B0-----:R-:W-:Y:S01]  /*1510*/  SHF.L.U32 R10, R51, 0x10, RZ ;  /* 0x00000010330a7819 */ /* 0x001fe200000006ff */
[----:B------:R-:W-:Y:S01]  /*1520*/  STL [R1+0xc0], R52 ;  /* 0x0000c03401007387 */ /* 0x000fe20000100800 */
[----:B-1----:R-:W-:-:S03]  /*1530*/  SHF.L.U32 R9, R50, 0x10, RZ ;  /* 0x0000001032097819 */ /* 0x002fc600000006ff */
[----:B------:R0:W-:Y:S01]  /*1540*/  STL [R1+0xec], R10 ;  /* 0x0000ec0a01007387 */ /* 0x0001e20000100800 */
[----:B------:R-:W-:Y:S02]  /*1550*/  PRMT R2, R5, 0x7632, R2 ;  /* 0x0000763205027816 */ /* 0x000fe40000000002 */
[----:B------:R-:W-:Y:S01]  /*1560*/  SHF.L.U32 R49, R49, 0x10, RZ ;  /* 0x0000001031317819 */ /* 0x000fe200000006ff */
[----:B------:R1:W-:Y:S01]  /*1570*/  STL [R1+0xdc], R9 ;  /* 0x0000dc0901007387 */ /* 0x0003e20000100800 */
[----:B------:R-:W-:Y:S02]  /*1580*/  PRMT R5, R8, 0x7632, R5 ;  /* 0x0000763208057816 */ /* 0x000fe40000000005 */
[----:B0-----:R-:W-:Y:S01]  /*1590*/  SHF.L.U32 R10, R48, 0x10, RZ ;  /* 0x00000010300a7819 */ /* 0x001fe200000006ff */
[----:B------:R-:W-:Y:S01]  /*15a0*/  STL [R1+0xcc], R49 ;  /* 0x0000cc3101007387 */ /* 0x000fe20000100800 */
[----:B-1----:R-:W-:Y:S02]  /*15b0*/  SHF.L.U32 R9, R0, 0x10, RZ ;  /* 0x0000001000097819 */ /* 0x002fe400000006ff */
[----:B------:R-:W-:Y:S01]  /*15c0*/  SHF.L.U32 R0, R2, 0x10, RZ ;  /* 0x0000001002007819 */ /* 0x000fe200000006ff */
[----:B------:R-:W-:Y:S01]  /*15d0*/  STL [R1+0xbc], R10 ;  /* 0x0000bc0a01007387 */ /* 0x000fe20000100800 */
[----:B------:R-:W-:-:S02]  /*15e0*/  SHF.L.U32 R3, R3, 0x10, RZ ;  /* 0x0000001003037819 */ /* 0x000fc400000006ff */
[----:B------:R-:W-:Y:S01]  /*15f0*/  SHF.L.U32 R2, R4, 0x10, RZ ;  /* 0x0000001004027819 */ /* 0x000fe200000006ff */
[----:B------:R-:W-:Y:S01]  /*1600*/  STL [R1+0xb0], R9 ;  /* 0x0000b00901007387 */ /* 0x000fe20000100800 */
[----:B------:R-:W-:-:S03]  /*1610*/  PRMT R8, R11, 0x7632, R8 ;  /* 0x000076320b087816 */ /* 0x000fc60000000008 */
[----:B------:R0:W-:Y:S04]  /*1620*/  STL [R1+0xa0], R0 ;  /* 0x0000a00001007387 */ /* 0x0001e80000100800 */
[----:B------:R1:W-:Y:S01]  /*1630*/  STL [R1+0x90], R3 ;  /* 0x0000900301007387 */ /* 0x0003e20000100800 */
[----:B0-----:R-:W-:-:S03]  /*1640*/  SHF.L.U32 R0, R5, 0x10, RZ ;  /* 0x0000001005007819 */ /* 0x001fc600000006ff */
[----:B------:R0:W-:Y:S01]  /*1650*/  STL [R1+0x80], R2 ;  /* 0x0000800201007387 */ /* 0x0001e20000100800 */
[----:B-1----:R-:W-:-:S03]  /*1660*/  SHF.L.U32 R3, R6, 0x10, RZ ;  /* 0x0000001006037819 */ /* 0x002fc600000006ff */
[----:B------:R1:W-:Y:S01]  /*1670*/  STL [R1+0xac], R0 ;  /* 0x0000ac0001007387 */ /* 0x0003e20000100800 */
[----:B0-----:R-:W-:-:S03]  /*1680*/  SHF.L.U32 R2, R7, 0x10, RZ ;  /* 0x0000001007027819 */ /* 0x001fc600000006ff */
[----:B------:R-:W-:Y:S01]  /*1690*/  STL [R1+0x9c], R3 ;  /* 0x00009c0301007387 */ /* 0x000fe20000100800 */
[----:B-1----:R-:W-:-:S03]  /*16a0*/  SHF.L.U32 R0, R8, 0x10, RZ ;  /* 0x0000001008007819 */ /* 0x002fc600000006ff */
[----:B------:R0:W-:Y:S04]  /*16b0*/  STL [R1+0x8c], R2 ;  /* 0x00008c0201007387 */ /* 0x0001e80000100800 */
[----:B------:R1:W-:Y:S01]  /*16c0*/  STL [R1+0x7c], R0 ;  /* 0x00007c0001007387 */ /* 0x0003e20000100800 */
        /* <DEDUP_REMOVED lines=45> */
[----:B01----:R-:W-:-:S07]  /*19a0*/  CS2R R2, SRZ ;  /* 0x0000000000027805 */ /* 0x003fce000001ff00 */
.L_x_139:
[----:B------:R-:W0:Y:S01]  /*19b0*/  S2R R49, SR_TID.X ;  /* 0x0000000000317919 */ /* 0x000e220000002100 */
[----:B------:R-:W1:Y:S01]  /*19c0*/  LDC.64 R194, c[0x0][0x430] ;  /* 0x00010c00ffc27b82 */ /* 0x000e620000000a00 */
[----:B------:R-:W-:Y:S01]  /*19d0*/  IMAD R0, R152, UR13, RZ ;  /* 0x0000000d98007c24 */ /* 0x000fe2000f8e02ff */
[----:B------:R-:W-:Y:S04]  /*19e0*/  STL [R1+0x1c4], R86 ;  /* 0x0001c45601007387 */ /* 0x000fe80000100800 */
[----:B------:R-:W-:Y:S01]  /*19f0*/  SHF.R.S32.HI R48, RZ, 0x1f, R0 ;  /* 0x0000001fff307819 */ /* 0x000fe20000011400 */
[----:B------:R-:W-:Y:S01]  /*1a00*/  STL [R1+0x1c0], R85 ;  /* 0x0001c05501007387 */ /* 0x000fe20000100800 */
[----:B------:R-:W2:Y:S02]  /*1a10*/  LDC.64 R192, c[0x0][0x3a8] ;  /* 0x0000ea00ffc07b82 */ /* 0x000ea40000000a00 */
[----:B------:R-:W-:Y:S01]  /*1a20*/  LEA.HI R48, R48, R0, RZ, 0x3 ;  /* 0x0000000030307211 */ /* 0x000fe200078f18ff */
[----:B------:R3:W-:Y:S04]  /*1a30*/  STL [R1+0x1bc], R84 ;  /* 0x0001bc5401007387 */ /* 0x0007e80000100800 */
[----:B------:R-:W4:Y:S01]  /*1a40*/  LDL R168, [R1+0x1b8] ;  /* 0x0001b80001a87983 */ /* 0x000f220000100800 */
[----:B------:R-:W2:Y:S03]  /*1a50*/  LDC.64 R52, c[0x0][0x3c0] ;  /* 0x0000f000ff347b82 */ /* 0x000ea60000000a00 */
[----:B------:R-:W4:Y:S04]  /*1a60*/  LDL R169, [R1+0x194] ;  /* 0x0001940001a97983 */ /* 0x000f280000100800 */
[----:B---3--:R-:W3:Y:S01]  /*1a70*/  LDL R84, [R1+0x1b4] ;  /* 0x0001b40001547983 */ /* 0x008ee20000100800 */
[----:B------:R-:W2:Y:S03]  /*1a80*/  LDC.64 R196, c[0x0][0x428] ;  /* 0x00010a00ffc47b82 */ /* 0x000ea60000000a00 */
[----:B------:R-:W4:Y:S01]  /*1a90*/  LDL R86, [R1+0x198] ;  /* 0x0001980001567983 */ /* 0x000f220000100800 */
[----:B0-----:R-:W-:-:S04]  /*1aa0*/  LOP3.LUT R49, R49, 0x1f, RZ, 0xc0, !PT ;  /* 0x0000001f31317812 */ /* 0x001fc800078ec0ff */
[----:B------:R-:W0:Y:S01]  /*1ab0*/  LDC.64 R54, c[0x0][0x3c8] ;  /* 0x0000f200ff367b82 */ /* 0x000e220000000a00 */
[----:B------:R-:W4:Y:S01]  /*1ac0*/  LDL R85, [R1+0x184] ;  /* 0x0001840001557983 */ /* 0x000f220000100800 */
[----:B------:R-:W-:Y:S02]  /*1ad0*/  LEA.HI.SX32 R164, R48, R49, 0x1d ;  /* 0x0000003130a47211 */ /* 0x000fe400078feaff */
[----:B------:R-:W-:Y:S01]  /*1ae0*/  ISETP.NE.AND P2, PT, RZ, UR12, PT ;  /* 0x0000000cff007c0c */ /* 0x000fe2000bf45270 */
[----:B------:R-:W4:Y:S02]  /*1af0*/  LDL R171, [R1+0x1a4] ;  /* 0x0001a40001ab7983 */ /* 0x000f240000100800 */
[C---:B-1----:R-:W-:Y:S02]  /*1b00*/  IMAD.WIDE.U32 R92, R164.reuse, 0x10, R194 ;  /* 0x00000010a45c7825 */ /* 0x042fe400078e00c2 */
[----:B------:R-:W4:Y:S04]  /*1b10*/  LDL R170, [R1+0x1a8] ;  /* 0x0001a80001aa7983 */ /* 0x000f280000100800 */
[----:B------:R-:W3:Y:S01]  /*1b20*/  LDG.E.128 R92, desc[UR10][R92.64] ;  /* 0x0000000a5c5c7981 */ /* 0x000ee2000c1e1d00 */
[----:B--2---:R-:W-:Y:S01]  /*1b30*/  IMAD.WIDE.U32 R48, R164, 0x10, R192 ;  /* 0x00000010a4307825 */ /* 0x004fe200078e00c0 */
[----:B------:R-:W-:-:S02]  /*1b40*/  ISETP.NE.U32.AND P0, PT, RZ, UR14, PT ;  /* 0x0000000eff007c0c */ /* 0x000fc4000bf05070 */
[----:B------:R-:W2:Y:S01]  /*1b50*/  LDL R188, [R1+0x164] ;  /* 0x0001640001bc7983 */ /* 0x000ea20000100800 */
[----:B------:R-:W-:-:S03]  /*1b60*/  IMAD.WIDE R52, R152, 0x4, R52 ;  /* 0x0000000498347825 */ /* 0x000fc600078e0234 */
[----:B------:R-:W4:Y:S01]  /*1b70*/  LDG.E.128 R48, desc[UR10][R48.64] ;  /* 0x0000000a30307981 */ /* 0x000f22000c1e1d00 */
[----:B------:R-:W-:-:S03]  /*1b80*/  IMAD.WIDE.U32 R88, R164, 0x10, R196 ;  /* 0x00000010a4587825 */ /* 0x000fc600078e00c4 */
[----:B------:R0:W2:Y:S04]  /*1b90*/  LDG.E R165, desc[UR10][R52.64] ;  /* 0x0000000a34a57981 */ /* 0x0000a8000c1e1900 */
[----:B------:R-:W2:Y:S04]  /*1ba0*/  LDG.E.128 R88, desc[UR10][R88.64] ;  /* 0x0000000a58587981 */ /* 0x000ea8000c1e1d00 */
[----:B------:R-:W2:Y:S01]  /*1bb0*/  LDL R189, [R1+0x178] ;  /* 0x0001780001bd7983 */ /* 0x000ea20000100800 */
[----:B0-----:R-:W-:-:S03]  /*1bc0*/  IMAD.WIDE R52, R152, 0x4, R54 ;  /* 0x0000000498347825 */ /* 0x001fc600078e0236 */
[----:B------:R-:W2:Y:S04]  /*1bd0*/  LDL R186, [R1+0x158] ;  /* 0x0001580001ba7983 */ /* 0x000ea80000100800 */
[----:B------:R-:W2:Y:S04]  /*1be0*/  LDG.E R153, desc[UR10][R52.64] ;  /* 0x0000000a34997981 */ /* 0x000ea8000c1e1900 */
[----:B------:R-:W2:Y:S04]  /*1bf0*/  LDL R207, [R1+0x114] ;  /* 0x0001140001cf7983 */ /* 0x000ea80000100800 */
[----:B------:R-:W2:Y:S01]  /*1c00*/  LDL R205, [R1+0x118] ;  /* 0x0001180001cd7983 */ /* 0x000ea20000100800 */
[----:B---3--:R-:W-:-:S02]  /*1c10*/  PRMT R166, R92, 0x7632, R166 ;  /* 0x000076325ca67816 */ /* 0x008fc400000000a6 */
[----:B------:R-:W-:-:S05]  /*1c20*/  SHF.L.U32 R92, R92, 0x10, RZ ;  /* 0x000000105c5c7819 */ /* 0x000fca00000006ff */
[----:B------:R-:W-:Y:S02]  /*1c30*/  FMUL.FTZ R167, R84, R92 ;  /* 0x0000005c54a77220 */ /* 0x000fe40000410000 */
[----:B------:R-:W3:Y:S01]  /*1c40*/  LDL R84, [R1+0x188] ;  /* 0x0001880001547983 */ /* 0x000ee20000100800 */
[----:B----4-:R-:W-:Y:S02]  /*1c50*/  SHF.L.U32 R0, R48, 0x10, RZ ;  /* 0x0000001030007819 */ /* 0x010fe400000006ff */
[----:B--2---:R-:W-:Y:S02]  /*1c60*/  FSEL R165, R165, RZ, !P2 ;  /* 0x000000ffa5a57208 */ /* 0x004fe40005000000 */
[----:B------:R-:W-:-:S03]  /*1c70*/  SHF.L.U32 R162, R50, 0x10, RZ ;  /* 0x0000001032a27819 */ /* 0x000fc600000006ff */
[----:B------:R-:W-:Y:S01]  /*1c80*/  FADD.FTZ R0, -R165, R0 ;  /* 0x00000000a5007221 */ /* 0x000fe20000010100 */
[C---:B------:R-:W-:Y:S02]  /*1c90*/  PRMT R157, R51.reuse, 0x7632, R157 ;  /* 0x00007632339d7816 */ /* 0x040fe4000000009d */
[----:B------:R-:W-:Y:S02]  /*1ca0*/  SHF.L.U32 R161, R51, 0x10, RZ ;  /* 0x0000001033a17819 */ /* 0x000fe400000006ff */
[----:B------:R-:W-:Y:S02]  /*1cb0*/  SHF.L.U32 R178, R88, 0x10, RZ ;  /* 0x0000001058b27819 */ /* 0x000fe400000006ff */
[C---:B------:R-:W-:Y:S02]  /*1cc0*/  PRMT R51, R89.reuse, 0x7632, R51 ;  /* 0x0000763259337816 */ /* 0x040fe40000000033 */
[----:B------:R-:W-:Y:S01]  /*1cd0*/  SHF.L.U32 R176, R89, 0x10, RZ ;  /* 0x0000001059b07819 */ /* 0x000fe200000006ff */
[----:B------:R-:W-:Y:S01]  /*1ce0*/  FADD.FTZ R162, -R165, R162 ;  /* 0x000000a2a5a27221 */ /* 0x000fe20000010100 */
[----:B------:R-:W-:Y:S01]  /*1cf0*/  PRMT R89, R94, 0x7632, R89 ;  /* 0x000076325e597816 */ /* 0x000fe20000000059 */
[----:B------:R-:W-:Y:S01]  /*1d00*/  FMUL.FTZ R0, R153, R0 ;  /* 0x0000000099007220 */ /* 0x000fe20000410000 */
[----:B------:R-:W-:-:S02]  /*1d10*/  PRMT R159, R48, 0x7632, R159 ;  /* 0x00007632309f7816 */ /* 0x000fc4000000009f */
[----:B------:R-:W-:Y:S02]  /*1d20*/  SHF.L.U32 R94, R94, 0x10, RZ ;  /* 0x000000105e5e7819 */ /* 0x000fe400000006ff */
[C---:B------:R-:W-:Y:S02]  /*1d30*/  PRMT R48, R49.reuse, 0x7632, R48 ;  /* 0x0000763231307816 */ /* 0x040fe40000000030 */
[----:B------:R-:W-:Y:S01]  /*1d40*/  SHF.L.U32 R163, R49, 0x10, RZ ;  /* 0x0000001031a37819 */ /* 0x000fe200000006ff */
[----:B------:R-:W-:Y:S01]  /*1d50*/  FADD.FTZ R37, R178, R37 ;  /* 0x00000025b2257221 */ /* 0x000fe20000010000 */
[----:B------:R-:W-:Y:S01]  /*1d60*/  PRMT R49, R50, 0x7632, R49 ;  /* 0x0000763232317816 */ /* 0x000fe20000000031 */
[-C--:B------:R-:W-:Y:S01]  /*1d70*/  FFMA.FTZ R2, R0, R178.reuse, R2 ;  /* 0x000000b200027223 */ /* 0x080fe20000010002 */
[----:B------:R-:W-:Y:S01]  /*1d80*/  PRMT R50, R90, 0x7632, R50 ;  /* 0x000076325a327816 */ /* 0x000fe20000000032 */
[----:B------:R-:W-:Y:S01]  /*1d90*/  FFMA.FTZ R178, R168, R178, R167 ;  /* 0x000000b2a8b27223 */ /* 0x000fe200000100a7 */
[----:B------:R-:W-:Y:S01]  /*1da0*/  PRMT R158, R95, 0x7632, R158 ;  /* 0x000076325f9e7816 */ /* 0x000fe2000000009e */
[----:B------:R-:W2:Y:S01]  /*1db0*/  LDL R168, [R1+0x1ac] ;  /* 0x0001ac0001a87983 */ /* 0x000ea20000100800 */
[----:B------:R-:W-:Y:S01]  /*1dc0*/  SHF.L.U32 R90, R90, 0x10, RZ ;  /* 0x000000105a5a7819 */ /* 0x000fe200000006ff */
[----:B------:R-:W-:Y:S01]  /*1dd0*/  FMUL.FTZ R175, R153, R162 ;  /* 0x000000a299af7220 */ /* 0x000fe20000410000 */
[----:B------:R-:W-:Y:S01]  /*1de0*/  SHF.L.U32 R95, R95, 0x10, RZ ;  /* 0x000000105f5f7819 */ /* 0x000fe200000006ff */
[----:B------:R-:W-:Y:S01]  /*1df0*/  FMUL.FTZ R174, R169, R94 ;  /* 0x0000005ea9ae7220 */ /* 0x000fe20000410000 */
[----:B------:R-:W4:Y:S01]  /*1e00*/  LDL R162, [R1+0x19c] ;  /* 0x00019c0001a27983 */ /* 0x000f220000100800 */
[----:B------:R-:W-:-:S02]  /*1e10*/  PRMT R156, R91, 0x7632, R156 ;  /* 0x000076325b9c7816 */ /* 0x000fc4000000009c */
[----:B------:R-:W-:Y:S01]  /*1e20*/  SHF.L.U32 R91, R91, 0x10, RZ ;  /* 0x000000105b5b7819 */ /* 0x000fe200000006ff */
[----:B------:R-:W-:Y:S01]  /*1e30*/  FFMA.FTZ R174, R86, R90, R174 ;  /* 0x0000005a56ae7223 */ /* 0x000fe200000100ae */
[----:B------:R-:W-:Y:S01]  /*1e40*/  FMUL.FTZ R172, R85, R95 ;  /* 0x0000005f55ac7220 */ /* 0x000fe20000410000 */
[----:B------:R-:W4:Y:S04]  /*1e50*/  LDL R86, [R1+0x1a0] ;  /* 0x0001a00001567983 */ /* 0x000f280000100800 */
[----:B------:R-:W4:Y:S01]  /*1e60*/  LDL R85, [R1+0x18c] ;  /* 0x00018c0001557983 */ /* 0x000f220000100800 */
[----:B------:R-:W-:Y:S01]  /*1e70*/  PRMT R160, R88, 0x7632, R160 ;  /* 0x0000763258a07816 */ /* 0x000fe200000000a0 */
[----:B------:R-:W-:Y:S01]  /*1e80*/  FADD.FTZ R163, -R165, R163 ;  /* 0x000000a3a5a37221 */ /* 0x000fe20000010100 */
[----:B------:R-:W-:Y:S01]  /*1e90*/  SHF.L.U32 R159, R159, 0x10, RZ ;  /* 0x000000109f9f7819 */ /* 0x000fe200000006ff */
[----:B------:R-:W-:Y:S01]  /*1ea0*/  FADD.FTZ R39, R176, R39 ;  /* 0x00000027b0277221 */ /* 0x000fe20000010000 */
[----:B------:R-:W-:Y:S01]  /*1eb0*/  SHF.L.U32 R51, R51, 0x10, RZ ;  /* 0x0000001033337819 */ /* 0x000fe200000006ff */
[----:B------:R-:W4:Y:S01]  /*1ec0*/  LDL R167, [R1+0x1b0] ;  /* 0x0001b00001a77983 */ /* 0x000f220000100800 */
[----:B---3--:R-:W-:-:S03]  /*1ed0*/  FFMA.FTZ R172, R84, R91, R172 ;  /* 0x0000005b54ac7223 */ /* 0x008fc600000100ac */
[----:B------:R-:W3:Y:S01]  /*1ee0*/  LDL R84, [R1+0x190] ;  /* 0x0001900001547983 */ /* 0x000ee20000100800 */
[C---:B------:R-:W-:Y:S02]  /*1ef0*/  PRMT R88, R93.reuse, 0x7632, R88 ;  /* 0x000076325d587816 */ /* 0x040fe40000000058 */
[----:B------:R-:W-:Y:S01]  /*1f00*/  SHF.L.U32 R93, R93, 0x10, RZ ;  /* 0x000000105d5d7819 */ /* 0x000fe200000006ff */
[----:B------:R-:W-:Y:S01]  /*1f10*/  FMUL.FTZ R177, R153, R163 ;  /* 0x000000a399b17220 */ /* 0x000fe20000410000 */
[----:B------:R-:W-:Y:S01]  /*1f20*/  FADD.FTZ R41, R90, R41 ;  /* 0x000000295a297221 */ /* 0x000fe20000010000 */
[----:B------:R-:W-:Y:S01]  /*1f30*/  FFMA.FTZ R6, R175, R90, R6 ;  /* 0x0000005aaf067223 */ /* 0x000fe20000010006 */
[----:B------:R-:W-:Y:S01]  /*1f40*/  SHF.L.U32 R90, R166, 0x10, RZ ;  /* 0x00000010a65a7819 */ /* 0x000fe200000006ff */
[----:B------:R-:W-:Y:S01]  /*1f50*/  FMUL.FTZ R163, R171, R93 ;  /* 0x0000005daba37220 */ /* 0x000fe20000410000 */
[----:B------:R-:W-:Y:S01]  /*1f60*/  FADD.FTZ R159, -R165, R159 ;  /* 0x0000009fa59f7221 */ /* 0x000fe20000010100 */
[----:B------:R-:W-:Y:S01]  /*1f70*/  SHF.L.U32 R88, R88, 0x10, RZ ;  /* 0x0000001058587819 */ /* 0x000fe200000006ff */
[-C--:B------:R-:W-:Y:S01]  /*1f80*/  FFMA.FTZ R4, R177, R176.reuse, R4 ;  /* 0x000000b0b1047223 */ /* 0x080fe20000010004 */
[----:B------:R-:W-:Y:S01]  /*1f90*/  FFMA.FTZ R176, R170, R176, R163 ;  /* 0x000000b0aab07223 */ /* 0x000fe200000100a3 */
[----:B------:R-:W-:Y:S01]  /*1fa0*/  FMUL.FTZ R171, R153, R159 ;  /* 0x0000009f99ab7220 */ /* 0x000fe20000410000 */
[----:B------:R-:W-:-:S02]  /*1fb0*/  SHF.L.U32 R159, R89, 0x10, RZ ;  /* 0x00000010599f7819 */ /* 0x000fc400000006ff */
[----:B------:R-:W-:Y:S01]  /*1fc0*/  SHF.L.U32 R50, R50, 0x10, RZ ;  /* 0x0000001032327819 */ /* 0x000fe200000006ff */
[----:B--2---:R-:W-:Y:S01]  /*1fd0*/  FMUL.FTZ R170, R168, R90 ;  /* 0x0000005aa8aa7220 */ /* 0x004fe20000410000 */
[----:B----4-:R-:W-:-:S04]  /*1fe0*/  FMUL.FTZ R168, R162, R88 ;  /* 0x00000058a2a87220 */ /* 0x010fc80000410000 */
[----:B------:R-:W-:Y:S02]  /*1ff0*/  FFMA.FTZ R168, R86, R51, R168 ;  /* 0x0000003356a87223 */ /* 0x000fe400000100a8 */
[----:B------:R-:W2:Y:S01]  /*2000*/  LDL R86, [R1+0x17c] ;  /* 0x00017c0001567983 */ /* 0x000ea20000100800 */
[----:B------:R-:W-:Y:S01]  /*2010*/  FMUL.FTZ R166, R85, R159 ;  /* 0x0000009f55a67220 */ /* 0x000fe20000410000 */
[----:B------:R-:W-:Y:S02]  /*2020*/  ISETP.NE.AND.EX P0, PT, RZ, UR15, PT, P0 ;  /* 0x0000000fff007c0c */ /* 0x000fe4000bf05300 */
[----:B------:R-:W-:Y:S01]  /*2030*/  IADD3 R155, PT, PT, R164, 0x20, RZ ;  /* 0x00000020a49b7810 */ /* 0x000fe20007ffe0ff */
[----:B------:R-:W-:Y:S01]  /*2040*/  FADD.FTZ R161, -R165, R161 ;  /* 0x000000a1a5a17221 */ /* 0x000fe20000010100 */
[----:B------:R-:W4:Y:S09]  /*2050*/  LDL R85, [R1+0x174] ;  /* 0x0001740001557983 */ /* 0x000f320000100800 */
[----:B------:R-:W0:Y:S01]  /*2060*/  @P0 LDC.64 R180, c[0x0][0x438] ;  /* 0x00010e00ffb40b82 */ /* 0x000e220000000a00 */
[----:B---3--:R-:W-:Y:S01]  /*2070*/  FFMA.FTZ R166, R84, R50, R166 ;  /* 0x0000003254a67223 */ /* 0x008fe200000100a6 */
[----:B------:R-:W-:Y:S01]  /*2080*/  FADD.FTZ R229, R94, R229 ;  /* 0x000000e55ee57221 */ /* 0x000fe20000010000 */
[----:B------:R-:W3:Y:S01]  /*2090*/  LDL R84, [R1+0x180] ;  /* 0x0001800001547983 */ /* 0x000ee20000100800 */
[----:B------:R-:W-:-:S04]  /*20a0*/  IMAD.WIDE.U32 R100, R155, 0x10, R192 ;  /* 0x000000109b647825 */ /* 0x000fc800078e00c0 */
[----:B------:R-:W-:Y:S01]  /*20b0*/  FFMA.FTZ R132, R175, R94, R132 ;  /* 0x0000005eaf847223 */ /* 0x000fe20000010084 */
[----:B------:R-:W-:Y:S01]  /*20c0*/  FADD.FTZ R227, R95, R227 ;  /* 0x000000e35fe37221 */ /* 0x000fe20000010000 */
[----:B------:R-:W-:Y:S01]  /*20d0*/  SHF.L.U32 R156, R156, 0x10, RZ ;  /* 0x000000109c9c7819 */ /* 0x000fe200000006ff */
[----:B------:R-:W-:Y:S01]  /*20e0*/  IMAD.WIDE.U32 R108, R155, 0x10, R194 ;  /* 0x000000109b6c7825 */ /* 0x000fe200078e00c2 */
[----:B------:R-:W-:Y:S01]  /*20f0*/  SHF.L.U32 R160, R160, 0x10, RZ ;  /* 0x00000010a0a07819 */ /* 0x000fe200000006ff */
[----:B------:R-:W4:Y:S02]  /*2100*/  LDG.E.128 R100, desc[UR10][R100.64] ;  /* 0x0000000a64647981 */ /* 0x000f24000c1e1d00 */
[----:B------:R-:W-:Y:S01]  /*2110*/  FMUL.FTZ R173, R153, R161 ;  /* 0x000000a199ad7220 */ /* 0x000fe20000410000 */
[----:B------:R-:W1:Y:S01]  /*2120*/  @P0 LDC.64 R182, c[0x0][0x438] ;  /* 0x00010e00ffb60b82 */ /* 0x000e620000000a00 */
[----:B------:R-:W4:Y:S01]  /*2130*/  LDG.E.128 R108, desc[UR10][R108.64] ;  /* 0x0000000a6c6c7981 */ /* 0x000f22000c1e1d00 */
[----:B------:R-:W-:-:S04]  /*2140*/  IMAD.WIDE.U32 R104, R155, 0x10, R196 ;  /* 0x000000109b687825 */ /* 0x000fc800078e00c4 */
[----:B------:R-:W-:Y:S01]  /*2150*/  FFMA.FTZ R134, R173, R95, R134 ;  /* 0x0000005fad867223 */ /* 0x000fe20000010086 */
[----:B0-----:R-:W-:Y:S01]  /*2160*/  @P0 IMAD.WIDE.U32 R94, R155, 0x10, R180 ;  /* 0x000000109b5e0825 */ /* 0x001fe200078e00b4 */
[----:B------:R-:W-:Y:S01]  /*2170*/  SHF.L.U32 R181, R158, 0x10, RZ ;  /* 0x000000109eb57819 */ /* 0x000fe200000006ff */
[----:B------:R-:W4:Y:S02]  /*2180*/  LDG.E.128 R104, desc[UR10][R104.64] ;  /* 0x0000000a68687981 */ /* 0x000f24000c1e1d00 */
[----:B------:R-:W-:Y:S01]  /*2190*/  FADD.FTZ R38, R160, R38 ;  /* 0x00000026a0267221 */ /* 0x000fe20000010000 */
[-C--:B------:R-:W-:Y:S01]  /*21a0*/  FFMA.FTZ R3, R171, R160.reuse, R3 ;  /* 0x000000a0ab037223 */ /* 0x080fe20000010003 */
[----:B------:R-:W-:Y:S01]  /*21b0*/  FFMA.FTZ R170, R167, R160, R170 ;  /* 0x000000a0a7aa7223 */ /* 0x000fe200000100aa */
[----:B------:R-:W0:Y:S01]  /*21c0*/  @P0 LDC.64 R184, c[0x0][0x438] ;  /* 0x00010e00ffb80b82 */ /* 0x000e220000000a00 */
[----:B------:R-:W-:Y:S02]  /*21d0*/  SHF.L.U32 R157, R157, 0x10, RZ ;  /* 0x000000109d9d7819 */ /* 0x000fe400000006ff */
[----:B------:R-:W-:-:S02]  /*21e0*/  SHF.L.U32 R49, R49, 0x10, RZ ;  /* 0x0000001031317819 */ /* 0x000fc400000006ff */
[----:B------:R-:W-:Y:S01]  /*21f0*/  IADD3 R154, PT, PT, R164, 0x40, RZ ;  /* 0x00000040a49a7810 */ /* 0x000fe20007ffe0ff */
[----:B------:R-:W-:Y:S01]  /*2200*/  FADD.FTZ R44, R156, R44 ;  /* 0x0000002c9c2c7221 */ /* 0x000fe20000010000 */
[C---:B------:R-:W-:Y:S01]  /*2210*/  IADD3 R163, PT, PT, R164.reuse, 0x60, RZ ;  /* 0x00000060a4a37810 */ /* 0x040fe20007ffe0ff */
[----:B------:R-:W1:Y:S01]  /*2220*/  @P0 LDC.64 R160, c[0x0][0x438] ;  /* 0x00010e00ffa00b82 */ /* 0x000e620000000a00 */
[----:B------:R-:W-:Y:S01]  /*2230*/  IADD3 R162, PT, PT, R164, 0x80, RZ ;  /* 0x00000080a4a27810 */ /* 0x000fe20007ffe0ff */
[----:B------:R-:W-:Y:S01]  /*2240*/  FADD.FTZ R228, R159, R228 ;  /* 0x000000e49fe47221 */ /* 0x000fe20000010000 */
[----:B------:R-:W-:Y:S01]  /*2250*/  FADD.FTZ R233, R92, R233 ;  /* 0x000000e95ce97221 */ /* 0x000fe20000010000 */
[----:B------:R-:W-:Y:S01]  /*2260*/  FFMA.FTZ R128, R0, R92, R128 ;  /* 0x0000005c00807223 */ /* 0x000fe20000010080 */
[----:B------:R-:W-:Y:S01]  /*2270*/  FADD.FTZ R231, R93, R231 ;  /* 0x000000e75de77221 */ /* 0x000fe20000010000 */
[----:B------:R-:W-:Y:S01]  /*2280*/  FFMA.FTZ R130, R177, R93, R130 ;  /* 0x0000005db1827223 */ /* 0x000fe20000010082 */
[----:B------:R-:W-:Y:S01]  /*2290*/  SHF.L.U32 R48, R48, 0x10, RZ ;  /* 0x0000001030307819 */ /* 0x000fe200000006ff */
[----:B------:R-:W-:Y:S01]  /*22a0*/  FADD.FTZ R230, R88, R230 ;  /* 0x000000e658e67221 */ /* 0x000fe20000010000 */
[----:B------:R-:W-:Y:S01]  /*22b0*/  FADD.FTZ R43, R91, R43 ;  /* 0x0000002b5b2b7221 */ /* 0x000fe20000010000 */
[----:B------:R-:W-:Y:S01]  /*22c0*/  FFMA.FTZ R8, R173, R91, R8 ;  /* 0x0000005bad087223 */ /* 0x000fe20000010008 */
[----:B------:R-:W-:Y:S01]  /*22d0*/  FADD.FTZ R232, R90, R232 ;  /* 0x000000e85ae87221 */ /* 0x000fe20000010000 */
[----:B------:R-:W-:Y:S01]  /*22e0*/  FFMA.FTZ R129, R171, R90, R129 ;  /* 0x0000005aab817223 */ /* 0x000fe20000010081 */
[----:B--2---:R-:W-:Y:S01]  /*22f0*/  FMUL.FTZ R179, R86, R181 ;  /* 0x000000b556b37220 */ /* 0x004fe20000410000 */
[C---:B------:R-:W-:Y:S01]  /*2300*/  FADD.FTZ R157, -R165.reuse, R157 ;  /* 0x0000009da59d7221 */ /* 0x040fe20000010100 */
[----:B------:R-:W2:Y:S01]  /*2310*/  LDL R86, [R1+0x168] ;  /* 0x0001680001567983 */ /* 0x000ea20000100800 */
[----:B------:R-:W-:Y:S01]  /*2320*/  FADD.FTZ R49, -R165, R49 ;  /* 0x00000031a5317221 */ /* 0x000fe20000010100 */
[----:B------:R-:W-:Y:S01]  /*2330*/  FADD.FTZ R226, R181, R226 ;  /* 0x000000e2b5e27221 */ /* 0x000fe20000010000 */
[----:B------:R-:W-:Y:S01]  /*2340*/  IMAD.WIDE.U32 R52, R154, 0x10, R192 ;  /* 0x000000109a347825 */ /* 0x000fe200078e00c0 */
[----:B------:R-:W2:Y:S03]  /*2350*/  @P0 LDC.64 R92, c[0x0][0x438] ;  /* 0x00010e00ff5c0b82 */ /* 0x000ea60000000a00 */
[----:B------:R-:W-:Y:S01]  /*2360*/  FADD.FTZ R40, R51, R40 ;  /* 0x0000002833287221 */ /* 0x000fe20000010000 */
[----:B------:R-:W-:Y:S01]  /*2370*/  FADD.FTZ R42, R50, R42 ;  /* 0x0000002a322a7221 */ /* 0x000fe20000010000 */
[----:B------:R-:W5:Y:S01]  /*2380*/  @P0 LDG.E.128 R60, desc[UR10][R94.64] ;  /* 0x0000000a5e3c0981 */ /* 0x000f62000c1e1d00 */
[----:B---3--:R-:W-:Y:S01]  /*2390*/  FFMA.FTZ R179, R84, R156, R179 ;  /* 0x0000009c54b37223 */ /* 0x008fe200000100b3 */
[----:B------:R-:W-:-:S02]  /*23a0*/  FMUL.FTZ R180, R153, R157 ;  /* 0x0000009d99b47220 */ /* 0x000fc40000410000 */
[----:B------:R-:W3:Y:S01]  /*23b0*/  LDL R84, [R1+0x154] ;  /* 0x0001540001547983 */ /* 0x000ee20000100800 */
[----:B------:R-:W-:Y:S01]  /*23c0*/  FMUL.FTZ R167, R153, R49 ;  /* 0x0000003199a77220 */ /* 0x000fe20000410000 */
[----:B------:R-:W-:Y:S01]  /*23d0*/  FFMA.FTZ R9, R180, R156, R9 ;  /* 0x0000009cb4097223 */ /* 0x000fe20000010009 */
[----:B-1----:R-:W-:-:S04]  /*23e0*/  @P0 IMAD.WIDE.U32 R156, R154, 0x10, R160 ;  /* 0x000000109a9c0825 */ /* 0x002fc800078e00a0 */
[----:B------:R-:W-:Y:S01]  /*23f0*/  FFMA.FTZ R133, R167, R159, R133 ;  /* 0x0000009fa7857223 */ /* 0x000fe20000010085 */
[----:B------:R-:W-:Y:S01]  /*2400*/  FFMA.FTZ R135, R180, R181, R135 ;  /* 0x000000b5b4877223 */ /* 0x000fe20000010087 */
[----:B------:R-:W3:Y:S01]  /*2410*/  LDG.E.128 R52, desc[UR10][R52.64] ;  /* 0x0000000a34347981 */ /* 0x000ee2000c1e1d00 */
[----:B------:R-:W-:Y:S01]  /*2420*/  @P0 IMAD.WIDE.U32 R158, R163, 0x10, R182 ;  /* 0x00000010a39e0825 */ /* 0x000fe200078e00b6 */
[----:B----4-:R-:W-:Y:S02]  /*2430*/  SHF.L.U32 R182, R100, 0x10, RZ ;  /* 0x0000001064b67819 */ /* 0x010fe400000006ff */
[----:B------:R1:W5:Y:S01]  /*2440*/  @P0 LDG.E.128 R64, desc[UR10][R156.64] ;  /* 0x0000000a9c400981 */ /* 0x000362000c1e1d00 */
[----:B0-----:R-:W-:Y:S01]  /*2450*/  @P0 IMAD.WIDE.U32 R160, R162, 0x10, R184 ;  /* 0x00000010a2a00825 */ /* 0x001fe200078e00b8 */
[----:B------:R-:W-:Y:S02]  /*2460*/  SHF.L.U32 R181, R101, 0x10, RZ ;  /* 0x0000001065b57819 */ /* 0x000fe400000006ff */
[----:B------:R-:W4:Y:S01]  /*2470*/  LDL R184, [R1+0x144] ;  /* 0x0001440001b87983 */ /* 0x000f220000100800 */
[----:B------:R-:W-:-:S03]  /*2480*/  FADD.FTZ R182, -R165, R182 ;  /* 0x000000b6a5b67221 */ /* 0x000fc60000010100 */
[----:B------:R0:W5:Y:S01]  /*2490*/  @P0 LDG.E.128 R68, desc[UR10][R158.64] ;  /* 0x0000000a9e440981 */ /* 0x000162000c1e1d00 */
[----:B-1----:R-:W-:Y:S01]  /*24a0*/  SHF.L.U32 R156, R108, 0x10, RZ ;  /* 0x000000106c9c7819 */ /* 0x002fe200000006ff */
[----:B------:R-:W-:Y:S01]  /*24b0*/  FADD.FTZ R181, -R165, R181 ;  /* 0x000000b5a5b57221 */ /* 0x000fe20000010100 */
[----:B------:R-:W-:Y:S01]  /*24c0*/  SHF.L.U32 R157, R109, 0x10, RZ ;  /* 0x000000106d9d7819 */ /* 0x000fe200000006ff */
[----:B------:R1:W5:Y:S01]  /*24d0*/  @P0 LDG.E.128 R72, desc[UR10][R160.64] ;  /* 0x0000000aa0480981 */ /* 0x000362000c1e1d00 */
[----:B------:R-:W-:Y:S01]  /*24e0*/  FMUL.FTZ R182, R153, R182 ;  /* 0x000000b699b67220 */ /* 0x000fe20000410000 */
[----:B------:R-:W-:Y:S02]  /*24f0*/  SHF.L.U32 R183, R111, 0x10, RZ ;  /* 0x000000106fb77819 */ /* 0x000fe400000006ff */
[----:B------:R-:W4:Y:S01]  /*2500*/  LDL R185, [R1+0x15c] ;  /* 0x00015c0001b97983 */ /* 0x000f220000100800 */
[----:B0-----:R-:W-:-:S03]  /*2510*/  FMUL.FTZ R158, R85, R156 ;  /* 0x0000009c559e7220 */ /* 0x001fc60000410000 */
[----:B------:R-:W4:Y:S01]  /*2520*/  LDL R85, [R1+0x148] ;  /* 0x0001480001557983 */ /* 0x000f220000100800 */
[----:B------:R-:W-:Y:S01]  /*2530*/  FMUL.FTZ R181, R153, R181 ;  /* 0x000000b599b57220 */ /* 0x000fe20000410000 */
[----:B-1----:R-:W-:Y:S01]  /*2540*/  SHF.L.U32 R160, R105, 0x10, RZ ;  /* 0x0000001069a07819 */ /* 0x002fe200000006ff */
[-C--:B------:R-:W-:Y:S01]  /*2550*/  FMUL.FTZ R159, R188, R157.reuse ;  /* 0x0000009dbc9f7220 */ /* 0x080fe20000410000 */
[----:B------:R-:W-:Y:S01]  /*2560*/  FADD.FTZ R225, R156, R225 ;  /* 0x000000e19ce17221 */ /* 0x000fe20000010000 */
[----:B------:R-:W-:Y:S01]  /*2570*/  FFMA.FTZ R210, R182, R156, R210 ;  /* 0x0000009cb6d27223 */ /* 0x000fe200000100d2 */
[----:B------:R-:W-:Y:S01]  /*2580*/  SHF.L.U32 R156, R110, 0x10, RZ ;  /* 0x000000106e9c7819 */ /* 0x000fe200000006ff */
[----:B------:R-:W-:Y:S01]  /*2590*/  FADD.FTZ R47, R160, R47 ;  /* 0x0000002fa02f7221 */ /* 0x000fe20000010000 */
[-C--:B------:R-:W-:Y:S01]  /*25a0*/  FFMA.FTZ R12, R181, R160.reuse, R12 ;  /* 0x000000a0b50c7223 */ /* 0x080fe2000001000c */
[----:B--2---:R-:W-:Y:S02]  /*25b0*/  FFMA.FTZ R160, R86, R160, R159 ;  /* 0x000000a056a07223 */ /* 0x004fe4000001009f */
[----:B------:R-:W2:Y:S01]  /*25c0*/  LDL R86, [R1+0x16c] ;  /* 0x00016c0001567983 */ /* 0x000ea20000100800 */
[----:B------:R-:W-:Y:S01]  /*25d0*/  FADD.FTZ R223, R157, R223 ;  /* 0x000000df9ddf7221 */ /* 0x000fe20000010000 */
[----:B------:R-:W-:Y:S01]  /*25e0*/  FFMA.FTZ R212, R181, R157, R212 ;  /* 0x0000009db5d47223 */ /* 0x000fe200000100d4 */
[----:B------:R-:W-:Y:S01]  /*25f0*/  SHF.L.U32 R161, R104, 0x10, RZ ;  /* 0x0000001068a17819 */ /* 0x000fe200000006ff */
[----:B---3--:R-:W-:-:S02]  /*2600*/  FMUL.FTZ R157, R84, R156 ;  /* 0x0000009c549d7220 */ /* 0x008fc40000410000 */
[----:B------:R-:W3:Y:S02]  /*2610*/  LDL R84, [R1+0x170] ;  /* 0x0001700001547983 */ /* 0x000ee40000100800 */
[----:B------:R-:W-:Y:S01]  /*2620*/  FADD.FTZ R45, R161, R45 ;  /* 0x0000002da12d7221 */ /* 0x000fe20000010000 */
[-C--:B------:R-:W-:Y:S01]  /*2630*/  FFMA.FTZ R10, R182, R161.reuse, R10 ;  /* 0x000000a1b60a7223 */ /* 0x080fe2000001000a */
[----:B------:R-:W-:Y:S01]  /*2640*/  FFMA.FTZ R161, R189, R161, R158 ;  /* 0x000000a1bda17223 */ /* 0x000fe2000001009e */
[----:B------:R-:W-:-:S05]  /*2650*/  SHF.L.U32 R158, R102, 0x10, RZ ;  /* 0x00000010669e7819 */ /* 0x000fca00000006ff */
[----:B------:R-:W-:Y:S01]  /*2660*/  FADD.FTZ R159, -R165, R158 ;  /* 0x0000009ea59f7221 */ /* 0x000fe20000010100 */
[----:B------:R-:W-:-:S03]  /*2670*/  SHF.L.U32 R158, R106, 0x10, RZ ;  /* 0x000000106a9e7819 */ /* 0x000fc600000006ff */
[----:B------:R-:W-:Y:S02]  /*2680*/  FMUL.FTZ R159, R153, R159 ;  /* 0x0000009f999f7220 */ /* 0x000fe40000410000 */
[----:B------:R-:W-:Y:S02]  /*2690*/  FADD.FTZ R113, R158, R113 ;  /* 0x000000719e717221 */ /* 0x000fe40000010000 */
[-C--:B------:R-:W-:Y:S01]  /*26a0*/  FFMA.FTZ R14, R159, R158.reuse, R14 ;  /* 0x0000009e9f0e7223 */ /* 0x080fe2000001000e */
[----:B------:R-:W-:Y:S01]  /*26b0*/  FFMA.FTZ R158, R186, R158, R157 ;  /* 0x0000009eba9e7223 */ /* 0x000fe2000001009d */
[----:B------:R-:W-:Y:S01]  /*26c0*/  SHF.L.U32 R157, R103, 0x10, RZ ;  /* 0x00000010679d7819 */ /* 0x000fe200000006ff */
[----:B------:R-:W-:Y:S01]  /*26d0*/  FADD.FTZ R221, R156, R221 ;  /* 0x000000dd9cdd7221 */ /* 0x000fe20000010000 */
[----:B------:R-:W-:-:S03]  /*26e0*/  FFMA.FTZ R214, R159, R156, R214 ;  /* 0x0000009c9fd67223 */ /* 0x000fc600000100d6 */
[----:B------:R-:W-:Y:S01]  /*26f0*/  FADD.FTZ R157, -R165, R157 ;  /* 0x0000009da59d7221 */ /* 0x000fe20000010100 */
[----:B------:R-:W-:Y:S01]  /*2700*/  SHF.L.U32 R156, R107, 0x10, RZ ;  /* 0x000000106b9c7819 */ /* 0x000fe200000006ff */
[----:B----4-:R-:W-:Y:S01]  /*2710*/  FMUL.FTZ R184, R184, R183 ;  /* 0x000000b7b8b87220 */ /* 0x010fe20000410000 */
[----:B------:R-:W-:Y:S01]  /*2720*/  PRMT R108, R100, 0x7632, R108 ;  /* 0x00007632646c7816 */ /* 0x000fe2000000006c */
[----:B------:R-:W-:Y:S02]  /*2730*/  FMUL.FTZ R157, R153, R157 ;  /* 0x0000009d999d7220 */ /* 0x000fe40000410000 */
[----:B------:R-:W-:Y:S01]  /*2740*/  FADD.FTZ R115, R156, R115 ;  /* 0x000000739c737221 */ /* 0x000fe20000010000 */
[C---:B------:R-:W-:Y:S01]  /*2750*/  PRMT R100, R108.reuse, 0x7632, R100 ;  /* 0x000076326c647816 */ /* 0x040fe20000000064 */
[-C--:B------:R-:W-:Y:S01]  /*2760*/  FFMA.FTZ R16, R157, R156.reuse, R16 ;  /* 0x0000009c9d107223 */ /* 0x080fe20000010010 */
[----:B------:R-:W-:Y:S01]  /*2770*/  FFMA.FTZ R156, R85, R156, R184 ;  /* 0x0000009c559c7223 */ /* 0x000fe200000100b8 */
[----:B------:R-:W-:Y:S01]  /*2780*/  SHF.L.U32 R108, R108, 0x10, RZ ;  /* 0x000000106c6c7819 */ /* 0x000fe200000006ff */
[----:B------:R-:W4:Y:S01]  /*2790*/  LDL R85, [R1+0x160] ;  /* 0x0001600001557983 */ /* 0x000f220000100800 */
[----:B------:R-:W-:Y:S01]  /*27a0*/  FADD.FTZ R219, R183, R219 ;  /* 0x000000dbb7db7221 */ /* 0x000fe20000010000 */
[----:B------:R-:W-:Y:S01]  /*27b0*/  FFMA.FTZ R216, R157, R183, R216 ;  /* 0x000000b79dd87223 */ /* 0x000fe200000100d8 */
[----:B------:R-:W-:Y:S01]  /*27c0*/  PRMT R183, R104, 0x7632, R183 ;  /* 0x0000763268b77816 */ /* 0x000fe200000000b7 */
[----:B------:R-:W-:Y:S01]  /*27d0*/  FADD.FTZ R108, -R165, R108 ;  /* 0x0000006ca56c7221 */ /* 0x000fe20000010100 */
[----:B------:R-:W-:Y:S01]  /*27e0*/  SHF.L.U32 R100, R100, 0x10, RZ ;  /* 0x0000001064647819 */ /* 0x000fe200000006ff */
[----:B------:R-:W4:Y:S01]  /*27f0*/  LDL R104, [R1+0x14c] ;  /* 0x00014c0001687983 */ /* 0x000f220000100800 */
[----:B------:R-:W-:Y:S01]  /*2800*/  SHF.L.U32 R183, R183, 0x10, RZ ;  /* 0x00000010b7b77819 */ /* 0x000fe200000006ff */
[----:B------:R-:W-:Y:S01]  /*2810*/  FMUL.FTZ R184, R153, R108 ;  /* 0x0000006c99b87220 */ /* 0x000fe20000410000 */
[----:B------:R-:W-:Y:S01]  /*2820*/  PRMT R102, R101, 0x7632, R102 ;  /* 0x0000763265667816 */ /* 0x000fe20000000066 */
[----:B--2---:R-:W-:Y:S01]  /*2830*/  FMUL.FTZ R101, R86, R100 ;  /* 0x0000006456657220 */ /* 0x004fe20000410000 */
[----:B------:R-:W-:-:S04]  /*2840*/  IMAD.WIDE.U32 R80, R154, 0x10, R194 ;  /* 0x000000109a507825 */ /* 0x000fc800078e00c2 */
[----:B------:R-:W-:Y:S01]  /*2850*/  FADD.FTZ R46, R183, R46 ;  /* 0x0000002eb72e7221 */ /* 0x000fe20000010000 */
[----:B------:R-:W-:Y:S01]  /*2860*/  FFMA.FTZ R11, R184, R183, R11 ;  /* 0x000000b7b80b7223 */ /* 0x000fe2000001000b */
[----:B------:R-:W2:Y:S01]  /*2870*/  LDL R86, [R1+0x150] ;  /* 0x0001500001567983 */ /* 0x000ea20000100800 */
[----:B------:R-:W-:Y:S01]  /*2880*/  PRMT R109, R109, 0x7632, R109 ;  /* 0x000076326d6d7816 */ /* 0x000fe2000000006d */
[----:B------:R-:W-:-:S04]  /*2890*/  IMAD.WIDE.U32 R76, R154, 0x10, R196 ;  /* 0x000000109a4c7825 */ /* 0x000fc800078e00c4 */
[----:B------:R-:W-:Y:S01]  /*28a0*/  FADD.FTZ R224, R100, R224 ;  /* 0x000000e064e07221 */ /* 0x000fe20000010000 */
[----:B------:R-:W-:Y:S01]  /*28b0*/  FFMA.FTZ R211, R184, R100, R211 ;  /* 0x00000064b8d37223 */ /* 0x000fe200000100d3 */
[----:B------:R-:W-:Y:S01]  /*28c0*/  PRMT R187, R105, 0x7632, R187 ;  /* 0x0000763269bb7816 */ /* 0x000fe200000000bb */
[----:B------:R-:W2:Y:S01]  /*28d0*/  LDG.E.128 R80, desc[UR10][R80.64] ;  /* 0x0000000a50507981 */ /* 0x000ea2000c1e1d00 */
[----:B------:R-:W-:Y:S02]  /*28e0*/  PRMT R110, R110, 0x7632, R110 ;  /* 0x000076326e6e7816 */ /* 0x000fe4000000006e */
[----:B------:R-:W-:Y:S01]  /*28f0*/  PRMT R200, R106, 0x7632, R200 ;  /* 0x000076326ac87816 */ /* 0x000fe200000000c8 */
[----:B------:R-:W2:Y:S04]  /*2900*/  LDG.E.128 R76, desc[UR10][R76.64] ;  /* 0x0000000a4c4c7981 */ /* 0x000ea8000c1e1d00 */
[----:B------:R-:W2:Y:S01]  /*2910*/  LDL R108, [R1+0x140] ;  /* 0x00014000016c7983 */ /* 0x000ea20000100800 */
[----:B---3--:R-:W-:Y:S01]  /*2920*/  FFMA.FTZ R183, R84, R183, R101 ;  /* 0x000000b754b77223 */ /* 0x008fe20000010065 */
[----:B------:R-:W-:-:S02]  /*2930*/  SHF.L.U32 R100, R109, 0x10, RZ ;  /* 0x000000106d647819 */ /* 0x000fc400000006ff */
[----:B------:R-:W3:Y:S01]  /*2940*/  LDL R84, [R1+0x13c] ;  /* 0x00013c0001547983 */ /* 0x000ee20000100800 */
[----:B------:R-:W-:Y:S02]  /*2950*/  SHF.L.U32 R101, R102, 0x10, RZ ;  /* 0x0000001066657819 */ /* 0x000fe400000006ff */
[----:B------:R-:W-:Y:S01]  /*2960*/  SHF.L.U32 R187, R187, 0x10, RZ ;  /* 0x00000010bbbb7819 */ /* 0x000fe200000006ff */
[----:B------:R-:W2:Y:S02]  /*2970*/  LDL R105, [R1+0x134] ;  /* 0x0001340001697983 */ /* 0x000ea40000100800 */
[----:B------:R-:W-:-:S04]  /*2980*/  FADD.FTZ R101, -R165, R101 ;  /* 0x00000065a5657221 */ /* 0x000fc80000010100 */
[----:B------:R-:W-:Y:S01]  /*2990*/  FMUL.FTZ R188, R153, R101 ;  /* 0x0000006599bc7220 */ /* 0x000fe20000410000 */
[----:B------:R-:W-:Y:S01]  /*29a0*/  FMUL.FTZ R101, R185, R100 ;  /* 0x00000064b9657220 */ /* 0x000fe20000410000 */
[----:B------:R-:W-:Y:S02]  /*29b0*/  FADD.FTZ R112, R187, R112 ;  /* 0x00000070bb707221 */ /* 0x000fe40000010000 */
[----:B------:R-:W-:Y:S01]  /*29c0*/  FFMA.FTZ R13, R188, R187, R13 ;  /* 0x000000bbbc0d7223 */ /* 0x000fe2000001000d */
[----:B------:R-:W-:Y:S02]  /*29d0*/  PRMT R191, R102, 0x7632, R191 ;  /* 0x0000763266bf7816 */ /* 0x000fe400000000bf */
[----:B------:R-:W-:Y:S02]  /*29e0*/  PRMT R102, R103, 0x7632, R102 ;  /* 0x0000763267667816 */ /* 0x000fe40000000066 */
[----:B------:R-:W-:-:S04]  /*29f0*/  PRMT R103, R111, 0x7632, R103 ;  /* 0x000076326f677816 */ /* 0x000fc80000000067 */
[----:B------:R-:W-:Y:S01]  /*2a00*/  SHF.L.U32 R103, R103, 0x10, RZ ;  /* 0x0000001067677819 */ /* 0x000fe200000006ff */
[----:B----4-:R-:W-:Y:S02]  /*2a10*/  FFMA.FTZ R187, R85, R187, R101 ;  /* 0x000000bb55bb7223 */ /* 0x010fe40000010065 */
[----:B------:R-:W4:Y:S01]  /*2a20*/  LDL R85, [R1+0x138] ;  /* 0x0001380001557983 */ /* 0x000f220000100800 */
[----:B------:R-:W-:Y:S02]  /*2a30*/  SHF.L.U32 R191, R191, 0x10, RZ ;  /* 0x00000010bfbf7819 */ /* 0x000fe400000006ff */
[----:B------:R-:W-:Y:S01]  /*2a40*/  SHF.L.U32 R101, R110, 0x10, RZ ;  /* 0x000000106e657819 */ /* 0x000fe200000006ff */
[----:B---3--:R-:W-:Y:S02]  /*2a50*/  FMUL.FTZ R198, R84, R103 ;  /* 0x0000006754c67220 */ /* 0x008fe40000410000 */
[----:B------:R-:W3:Y:S01]  /*2a60*/  LDL R84, [R1+0x124] ;  /* 0x0001240001547983 */ /* 0x000ee20000100800 */
[----:B------:R-:W-:Y:S01]  /*2a70*/  FADD.FTZ R191, -R165, R191 ;  /* 0x000000bfa5bf7221 */ /* 0x000fe20000010100 */
[----:B------:R-:W-:Y:S01]  /*2a80*/  SHF.L.U32 R200, R200, 0x10, RZ ;  /* 0x00000010c8c87819 */ /* 0x000fe200000006ff */
[----:B------:R-:W-:-:S02]  /*2a90*/  FMUL.FTZ R104, R104, R101 ;  /* 0x0000006568687220 */ /* 0x000fc40000410000 */
[----:B------:R-:W-:Y:S01]  /*2aa0*/  FMUL.FTZ R191, R153, R191 ;  /* 0x000000bf99bf7220 */ /* 0x000fe20000410000 */
[----:B------:R-:W-:Y:S01]  /*2ab0*/  SHF.L.U32 R102, R102, 0x10, RZ ;  /* 0x0000001066667819 */ /* 0x000fe200000006ff */
[----:B------:R-:W-:Y:S02]  /*2ac0*/  FADD.FTZ R114, R200, R114 ;  /* 0x00000072c8727221 */ /* 0x000fe40000010000 */
[-C--:B------:R-:W-:Y:S01]  /*2ad0*/  FFMA.FTZ R15, R191, R200.reuse, R15 ;  /* 0x000000c8bf0f7223 */ /* 0x080fe2000001000f */
[----:B--2---:R-:W-:Y:S01]  /*2ae0*/  FFMA.FTZ R200, R86, R200, R104 ;  /* 0x000000c856c87223 */ /* 0x004fe20000010068 */
[----:B------:R-:W-:Y:S01]  /*2af0*/  FADD.FTZ R222, R100, R222 ;  /* 0x000000de64de7221 */ /* 0x000fe20000010000 */
[----:B------:R-:W2:Y:S01]  /*2b00*/  LDL R86, [R1+0x128] ;  /* 0x0001280001567983 */ /* 0x000ea20000100800 */
[----:B------:R-:W-:Y:S01]  /*2b10*/  FFMA.FTZ R213, R188, R100, R213 ;  /* 0x00000064bcd57223 */ /* 0x000fe200000100d5 */
[----:B------:R-:W-:Y:S01]  /*2b20*/  FADD.FTZ R102, -R165, R102 ;  /* 0x00000066a5667221 */ /* 0x000fe20000010100 */
[----:B------:R-:W-:Y:S01]  /*2b30*/  SHF.L.U32 R100, R52, 0x10, RZ ;  /* 0x0000001034647819 */ /* 0x000fe200000006ff */
[----:B------:R-:W2:Y:S02]  /*2b40*/  LDL.LU R204, [R1+0x10] ;  /* 0x0000100001cc7983 */ /* 0x000ea40000300800 */
[----:B------:R-:W-:Y:S01]  /*2b50*/  FMUL.FTZ R199, R153, R102 ;  /* 0x0000006699c77220 */ /* 0x000fe20000410000 */
[----:B------:R-:W-:Y:S01]  /*2b60*/  SHF.L.U32 R102, R80, 0x10, RZ ;  /* 0x0000001050667819 */ /* 0x000fe200000006ff */
[----:B------:R-:W-:Y:S01]  /*2b70*/  FADD.FTZ R100, -R165, R100 ;  /* 0x00000064a5647221 */ /* 0x000fe20000010100 */
[----:B------:R-:W-:-:S03]  /*2b80*/  SHF.L.U32 R185, R76, 0x10, RZ ;  /* 0x000000104cb97819 */ /* 0x000fc600000006ff */
[----:B------:R-:W-:Y:S01]  /*2b90*/  FMUL.FTZ R186, R153, R100 ;  /* 0x0000006499ba7220 */ /* 0x000fe20000410000 */
[----:B------:R-:W-:Y:S01]  /*2ba0*/  FMUL.FTZ R100, R105, R102 ;  /* 0x0000006669647220 */ /* 0x000fe20000410000 */
[----:B------:R-:W-:Y:S02]  /*2bb0*/  FADD.FTZ R117, R185, R117 ;  /* 0x00000075b9757221 */ /* 0x000fe40000010000 */
[-C--:B------:R-:W-:Y:S01]  /*2bc0*/  FFMA.FTZ R18, R186, R185.reuse, R18 ;  /* 0x000000b9ba127223 */ /* 0x080fe20000010012 */
[----:B----4-:R-:W-:Y:S02]  /*2bd0*/  FFMA.FTZ R185, R85, R185, R100 ;  /* 0x000000b955b97223 */ /* 0x010fe40000010064 */
[----:B------:R-:W4:Y:S01]  /*2be0*/  LDL R85, [R1+0x104] ;  /* 0x0001040001557983 */ /* 0x000f220000100800 */
[----:B------:R-:W-:Y:S02]  /*2bf0*/  SHF.L.U32 R104, R81, 0x10, RZ ;  /* 0x0000001051687819 */ /* 0x000fe400000006ff */
[----:B------:R-:W-:Y:S01]  /*2c00*/  SHF.L.U32 R190, R53, 0x10, RZ ;  /* 0x0000001035be7819 */ /* 0x000fe200000006ff */
[----:B------:R-:W-:-:S02]  /*2c10*/  FADD.FTZ R169, -R165, R48 ;  /* 0x00000030a5a97221 */ /* 0x000fc40000010100 */
[----:B---3--:R-:W-:Y:S02]  /*2c20*/  FMUL.FTZ R105, R84, R104 ;  /* 0x0000006854697220 */ /* 0x008fe40000410000 */
[----:B------:R-:W3:Y:S01]  /*2c30*/  LDL R84, [R1+0x108] ;  /* 0x0001080001547983 */ /* 0x000ee20000100800 */
[----:B------:R-:W-:Y:S01]  /*2c40*/  FADD.FTZ R190, -R165, R190 ;  /* 0x000000bea5be7221 */ /* 0x000fe20000010100 */
[----:B------:R-:W-:Y:S01]  /*2c50*/  SHF.L.U32 R189, R77, 0x10, RZ ;  /* 0x000000104dbd7819 */ /* 0x000fe200000006ff */
[C---:B------:R-:W-:Y:S01]  /*2c60*/  FMUL.FTZ R169, R153.reuse, R169 ;  /* 0x000000a999a97220 */ /* 0x040fe20000410000 */
[----:B------:R-:W-:Y:S01]  /*2c70*/  FADD.FTZ R243, R104, R243 ;  /* 0x000000f368f37221 */ /* 0x000fe20000010000 */
[----:B------:R-:W-:Y:S01]  /*2c80*/  FMUL.FTZ R190, R153, R190 ;  /* 0x000000be99be7220 */ /* 0x000fe20000410000 */
[----:B------:R-:W-:Y:S01]  /*2c90*/  PRMT R107, R107, 0x7632, R107 ;  /* 0x000076326b6b7816 */ /* 0x000fe2000000006b */
[----:B------:R-:W-:Y:S01]  /*2ca0*/  FFMA.FTZ R131, R169, R88, R131 ;  /* 0x00000058a9837223 */ /* 0x000fe20000010083 */
[----:B------:R-:W-:Y:S01]  /*2cb0*/  FADD.FTZ R119, R189, R119 ;  /* 0x00000077bd777221 */ /* 0x000fe20000010000 */
[----:B------:R-:W-:Y:S01]  /*2cc0*/  FFMA.FTZ R20, R190, R189, R20 ;  /* 0x000000bdbe147223 */ /* 0x000fe20000010014 */
[----:B------:R-:W-:-:S04]  /*2cd0*/  @P0 IMAD.WIDE.U32 R88, R164, 0x10, R92 ;  /* 0x00000010a4580825 */ /* 0x000fc800078e005c */
[----:B--2---:R-:W-:Y:S01]  /*2ce0*/  FFMA.FTZ R189, R86, R189, R105 ;  /* 0x000000bd56bd7223 */ /* 0x004fe20000010069 */
[----:B------:R-:W-:Y:S01]  /*2cf0*/  FFMA.FTZ R240, R190, R104, R240 ;  /* 0x00000068bef07223 */ /* 0x000fe200000100f0 */
[----:B------:R-:W-:Y:S01]  /*2d00*/  FADD.FTZ R220, R101, R220 ;  /* 0x000000dc65dc7221 */ /* 0x000fe20000010000 */
[----:B------:R-:W-:Y:S01]  /*2d10*/  IMAD.WIDE.U32 R92, R163, 0x10, R194 ;  /* 0x00000010a35c7825 */ /* 0x000fe200078e00c2 */
[----:B------:R-:W-:-:S03]  /*2d20*/  SHF.L.U32 R107, R107, 0x10, RZ ;  /* 0x000000106b6b7819 */ /* 0x000fc600000006ff */
[----:B------:R-:W-:Y:S01]  /*2d30*/  FFMA.FTZ R215, R191, R101, R215 ;  /* 0x00000065bfd77223 */ /* 0x000fe200000100d7 */
[----:B------:R-:W2:Y:S01]  /*2d40*/  LDL.LU R203, [R1+0x8] ;  /* 0x0000080001cb7983 */ /* 0x000ea20000300800 */
[----:B------:R-:W-:Y:S01]  /*2d50*/  IMAD.WIDE.U32 R104, R162, 0x10, R194 ;  /* 0x00000010a2687825 */ /* 0x000fe200078e00c2 */
[----:B------:R-:W-:Y:S02]  /*2d60*/  SHF.L.U32 R195, R54, 0x10, RZ ;  /* 0x0000001036c37819 */ /* 0x000fe400000006ff */
[----:B------:R-:W2:Y:S01]  /*2d70*/  LDL R202, [R1+0x12c] ;  /* 0x00012c0001ca7983 */ /* 0x000ea20000100800 */
[----:B------:R-:W-:-:S04]  /*2d80*/  IMAD.WIDE.U32 R48, R163, 0x10, R192 ;  /* 0x00000010a3307825 */ /* 0x000fc800078e00c0 */
[----:B------:R-:W-:Y:S01]  /*2d90*/  FADD.FTZ R195, -R165, R195 ;  /* 0x000000c3a5c37221 */ /* 0x000fe20000010100 */
[----:B------:R-:W-:Y:S01]  /*2da0*/  IMAD.WIDE.U32 R90, R163, 0x10, R196 ;  /* 0x00000010a35a7825 */ /* 0x000fe200078e00c4 */
[----:B------:R-:W-:Y:S02]  /*2db0*/  PRMT R80, R52, 0x7632, R80 ;  /* 0x0000763234507816 */ /* 0x000fe40000000050 */
[----:B------:R-:W-:Y:S01]  /*2dc0*/  PRMT R53, R53, 0x7632, R53 ;  /* 0x0000763235357816 */ /* 0x000fe20000000035 */
[----:B------:R-:W-:Y:S01]  /*2dd0*/  IMAD.WIDE.U32 R100, R162, 0x10, R192 ;  /* 0x00000010a2647825 */ /* 0x000fe200078e00c0 */
[----:B------:R-:W-:-:S03]  /*2de0*/  SHF.L.U32 R192, R82, 0x10, RZ ;  /* 0x0000001052c07819 */ /* 0x000fc600000006ff */
[----:B------:R-:W-:Y:S01]  /*2df0*/  FFMA.FTZ R198, R108, R107, R198 ;  /* 0x0000006b6cc67223 */ /* 0x000fe200000100c6 */
[----:B------:R-:W-:Y:S01]  /*2e00*/  SHF.L.U32 R194, R78, 0x10, RZ ;  /* 0x000000104ec27819 */ /* 0x000fe200000006ff */
[----:B------:R-:W-:-:S04]  /*2e10*/  IMAD.WIDE.U32 R108, R162, 0x10, R196 ;  /* 0x00000010a26c7825 */ /* 0x000fc800078e00c4 */
[----:B------:R-:W-:Y:S01]  /*2e20*/  FMUL.FTZ R195, R153, R195 ;  /* 0x000000c399c37220 */ /* 0x000fe20000410000 */
[----:B------:R-:W-:Y:S01]  /*2e30*/  FMUL.FTZ R193, R207, R192 ;  /* 0x000000c0cfc17220 */ /* 0x000fe20000410000 */
[----:B------:R-:W-:Y:S01]  /*2e40*/  FADD.FTZ R204, R192, R204 ;  /* 0x000000ccc0cc7221 */ /* 0x000fe20000010000 */
[----:B------:R-:W-:Y:S01]  /*2e50*/  SHF.L.U32 R196, R83, 0x10, RZ ;  /* 0x0000001053c47819 */ /* 0x000fe200000006ff */
[----:B------:R-:W-:Y:S01]  /*2e60*/  FADD.FTZ R235, R194, R235 ;  /* 0x000000ebc2eb7221 */ /* 0x000fe20000010000 */
[-C--:B------:R-:W-:Y:S01]  /*2e70*/  FFMA.FTZ R22, R195, R194.reuse, R22 ;  /* 0x000000c2c3167223 */ /* 0x080fe20000010016 */
[----:B------:R-:W2:Y:S01]  /*2e80*/  LDL R86, [R1+0x130] ;  /* 0x0001300001567983 */ /* 0x000ea20000100800 */
[----:B------:R-:W-:Y:S01]  /*2e90*/  FFMA.FTZ R194, R205, R194, R193 ;  /* 0x000000c2cdc27223 */ /* 0x000fe200000100c1 */
[----:B------:R-:W-:Y:S01]  /*2ea0*/  SHF.L.U32 R193, R55, 0x10, RZ ;  /* 0x0000001037c17819 */ /* 0x000fe200000006ff */
[----:B----4-:R-:W-:Y:S01]  /*2eb0*/  FMUL.FTZ R197, R85, R196 ;  /* 0x000000c455c57220 */ /* 0x010fe20000410000 */
[----:B------:R0:W-:Y:S04]  /*2ec0*/  STL [R1+0x10], R204 ;  /* 0x000010cc01007387 */ /* 0x0001e80000100800 */
[----:B------:R-:W4:Y:S01]  /*2ed0*/  LDL R85, [R1+0x11c] ;  /* 0x00011c0001557983 */ /* 0x000f220000100800 */
[----:B------:R-:W-:Y:S01]  /*2ee0*/  FADD.FTZ R193, -R165, R193 ;  /* 0x000000c1a5c17221 */ /* 0x000fe20000010100 */
[----:B------:R-:W-:Y:S01]  /*2ef0*/  FFMA.FTZ R250, R195, R192, R250 ;  /* 0x000000c0c3fa7223 */ /* 0x000fe200000100fa */
[----:B------:R-:W-:-:S02]  /*2f00*/  SHF.L.U32 R192, R79, 0x10, RZ ;  /* 0x000000104fc07819 */ /* 0x000fc400000006ff */
[----:B------:R-:W-:Y:S01]  /*2f10*/  PRMT R76, R76, 0x7632, R76 ;  /* 0x000076324c4c7816 */ /* 0x000fe2000000004c */
[----:B------:R-:W-:Y:S01]  /*2f20*/  FMUL.FTZ R193, R153, R193 ;  /* 0x000000c199c17220 */ /* 0x000fe20000410000 */
[----:B------:R-:W-:Y:S01]  /*2f30*/  PRMT R52, R80, 0x7632, R52 ;  /* 0x0000763250347816 */ /* 0x000fe20000000034 */
[----:B------:R-:W-:Y:S01]  /*2f40*/  FADD.FTZ R237, R192, R237 ;  /* 0x000000edc0ed7221 */ /* 0x000fe20000010000 */
[----:B------:R-:W-:Y:S01]  /*2f50*/  SHF.L.U32 R53, R53, 0x10, RZ ;  /* 0x0000001035357819 */ /* 0x000fe200000006ff */
[----:B------:R-:W-:Y:S01]  /*2f60*/  FFMA.FTZ R24, R193, R192, R24 ;  /* 0x000000c0c1187223 */ /* 0x000fe20000010018 */
[----:B------:R-:W-:Y:S01]  /*2f70*/  PRMT R77, R77, 0x7632, R77 ;  /* 0x000076324d4d7816 */ /* 0x000fe2000000004d */
[----:B------:R-:W-:Y:S01]  /*2f80*/  FFMA.FTZ R5, R169, R51, R5 ;  /* 0x00000033a9057223 */ /* 0x000fe20000010005 */
[----:B------:R-:W-:Y:S01]  /*2f90*/  FFMA.FTZ R7, R167, R50, R7 ;  /* 0x00000032a7077223 */ /* 0x000fe20000010007 */
[----:B------:R-:W-:Y:S01]  /*2fa0*/  PRMT R201, R78, 0x7632, R201 ;  /* 0x000076324ec97816 */ /* 0x000fe200000000c9 */
[----:B------:R-:W4:Y:S04]  /*2fb0*/  LDG.E.128 R92, desc[UR10][R92.64] ;  /* 0x0000000a5c5c7981 */ /* 0x000f28000c1e1d00 */
[----:B------:R1:W5:Y:S01]  /*2fc0*/  @P0 LDG.E.128 R56, desc[UR10][R88.64] ;  /* 0x0000000a58380981 */ /* 0x000362000c1e1d00 */
[----:B------:R-:W-:Y:S01]  /*2fd0*/  PRMT R206, R79, 0x7632, R206 ;  /* 0x000076324fce7816 */ /* 0x000fe200000000ce */
[----:B------:R-:W-:Y:S01]  /*2fe0*/  FADD.FTZ R218, R103, R218 ;  /* 0x000000da67da7221 */ /* 0x000fe20000010000 */
[----:B------:R-:W-:Y:S01]  /*2ff0*/  FFMA.FTZ R217, R199, R103, R217 ;  /* 0x00000067c7d97223 */ /* 0x000fe200000100d9 */
[----:B------:R-:W-:Y:S01]  /*3000*/  FADD.FTZ R245, R102, R245 ;  /* 0x000000f566f57221 */ /* 0x000fe20000010000 */
[----:B------:R-:W-:Y:S01]  /*3010*/  FFMA.FTZ R238, R186, R102, R238 ;  /* 0x00000066baee7223 */ /* 0x000fe200000100ee */
[----:B------:R-:W-:Y:S01]  /*3020*/  FADD.FTZ R116, R107, R116 ;  /* 0x000000746b747221 */ /* 0x000fe20000010000 */
[----:B------:R-:W-:Y:S01]  /*3030*/  FFMA.FTZ R17, R199, R107, R17 ;  /* 0x0000006bc7117223 */ /* 0x000fe20000010011 */
[----:B------:R-:W4:Y:S01]  /*3040*/  LDG.E.128 R108, desc[UR10][R108.64] ;  /* 0x0000000a6c6c7981 */ /* 0x000f22000c1e1d00 */
[----:B---3--:R-:W-:Y:S01]  /*3050*/  FFMA.FTZ R192, R84, R192, R197 ;  /* 0x000000c054c07223 */ /* 0x008fe200000100c5 */
[----:B------:R-:W-:-:S02]  /*3060*/  SHF.L.U32 R80, R80, 0x10, RZ ;  /* 0x0000001050507819 */ /* 0x000fc400000006ff */
[----:B------:R-:W3:Y:S01]  /*3070*/  LDL R84, [R1+0x120] ;  /* 0x0001200001547983 */ /* 0x000ee20000100800 */
[----:B------:R-:W-:Y:S02]  /*3080*/  SHF.L.U32 R52, R52, 0x10, RZ ;  /* 0x0000001034347819 */ /* 0x000fe400000006ff */
[----:B------:R-:W-:Y:S01]  /*3090*/  FADD.FTZ R80, -R165, R80 ;  /* 0x00000050a5507221 */ /* 0x000fe20000010100 */
[----:B------:R-:W-:Y:S01]  /*30a0*/  FFMA.FTZ R252, R193, R196, R252 ;  /* 0x000000c4c1fc7223 */ /* 0x000fe200000100fc */
[----:B------:R-:W-:Y:S01]  /*30b0*/  SHF.L.U32 R76, R76, 0x10, RZ ;  /* 0x000000104c4c7819 */ /* 0x000fe200000006ff */
[----:B------:R-:W-:Y:S01]  /*30c0*/  FADD.FTZ R53, -R165, R53 ;  /* 0x00000035a5357221 */ /* 0x000fe20000010100 */
[----:B------:R-:W-:Y:S01]  /*30d0*/  FMUL.FTZ R80, R153, R80 ;  /* 0x0000005099507220 */ /* 0x000fe20000410000 */
[----:B------:R-:W-:Y:S01]  /*30e0*/  FADD.FTZ R244, R52, R244 ;  /* 0x000000f434f47221 */ /* 0x000fe20000010000 */
[----:B--2---:R-:W-:Y:S02]  /*30f0*/  FADD.FTZ R203, R196, R203 ;  /* 0x000000cbc4cb7221 */ /* 0x004fe40000010000 */
[-C--:B------:R-:W-:Y:S01]  /*3100*/  FFMA.FTZ R239, R80, R52.reuse, R239 ;  /* 0x0000003450ef7223 */ /* 0x080fe200000100ef */
[----:B------:R-:W-:Y:S01]  /*3110*/  SHF.L.U32 R77, R77, 0x10, RZ ;  /* 0x000000104d4d7819 */ /* 0x000fe200000006ff */
[----:B------:R-:W2:Y:S01]  /*3120*/  LDG.E.128 R48, desc[UR10][R48.64] ;  /* 0x0000000a30307981 */ /* 0x000ea2000c1e1d00 */
[----:B------:R-:W-:Y:S01]  /*3130*/  FMUL.FTZ R196, R202, R52 ;  /* 0x00000034cac47220 */ /* 0x000fe20000410000 */
[----:B------:R-:W-:-:S02]  /*3140*/  PRMT R52, R81, 0x7632, R52 ;  /* 0x0000763251347816 */ /* 0x000fc40000000034 */
[----:B------:R1:W-:Y:S02]  /*3150*/  STL [R1+0x8], R203 ;  /* 0x000008cb01007387 */ /* 0x0003e40000100800 */
[----:B------:R-:W-:Y:S02]  /*3160*/  SHF.L.U32 R52, R52, 0x10, RZ ;  /* 0x0000001034347819 */ /* 0x000fe400000006ff */
[----:B------:R-:W2:Y:S01]  /*3170*/  LDL R197, [R1+0x10c] ;  /* 0x00010c0001c57983 */ /* 0x000ea20000100800 */
[----:B------:R-:W-:Y:S01]  /*3180*/  FADD.FTZ R118, R76, R118 ;  /* 0x000000764c767221 */ /* 0x000fe20000010000 */
[----:B------:R-:W-:Y:S01]  /*3190*/  FFMA.FTZ R19, R80, R76, R19 ;  /* 0x0000004c50137223 */ /* 0x000fe20000010013 */
[----:B------:R-:W-:Y:S01]  /*31a0*/  FMUL.FTZ R81, R153, R53 ;  /* 0x0000003599517220 */ /* 0x000fe20000410000 */
[----:B------:R-:W-:Y:S01]  /*31b0*/  SHF.L.U32 R201, R201, 0x10, RZ ;  /* 0x00000010c9c97819 */ /* 0x000fe200000006ff */
[----:B------:R-:W2:Y:S01]  /*31c0*/  LDG.E.128 R88, desc[UR10][R90.64] ;  /* 0x0000000a5a587981 */ /* 0x000ea2000c1e1d00 */
[----:B------:R-:W-:-:S03]  /*31d0*/  SHF.L.U32 R206, R206, 0x10, RZ ;  /* 0x00000010cece7819 */ /* 0x000fc600000006ff */
[----:B------:R-:W2:Y:S01]  /*31e0*/  LDG.E.128 R100, desc[UR10][R100.64] ;  /* 0x0000000a64647981 */ /* 0x000ea2000c1e1d00 */
[----:B------:R-:W-:-:S03]  /*31f0*/  FFMA.FTZ R76, R86, R76, R196 ;  /* 0x0000004c564c7223 */ /* 0x000fc600000100c4 */
[----:B------:R-:W2:Y:S04]  /*3200*/  LDG.E.128 R104, desc[UR10][R104.64] ;  /* 0x0000000a68687981 */ /* 0x000ea8000c1e1d00 */
[----:B------:R-:W2:Y:S01]  /*3210*/  LDL R86, [R1+0x110] ;  /* 0x0001100001567983 */ /* 0x000ea20000100800 */
[----:B----4-:R-:W-:-:S03]  /*3220*/  FMUL.FTZ R53, R85, R52 ;  /* 0x0000003455357220 */ /* 0x010fc60000410000 */
[----:B------:R-:W4:Y:S01]  /*3230*/  LDL.LU R85, [R1+0xc] ;  /* 0x00000c0001557983 */ /* 0x000f220000300800 */
[----:B------:R-:W-:Y:S01]  /*3240*/  FADD.FTZ R234, R77, R234 ;  /* 0x000000ea4dea7221 */ /* 0x000fe20000010000 */
[CC--:B------:R-:W-:Y:S01]  /*3250*/  FFMA.FTZ R21, R81.reuse, R77.reuse, R21 ;  /* 0x0000004d51157223 */ /* 0x0c0fe20000010015 */
[----:B------:R-:W-:Y:S01]  /*3260*/  FADD.FTZ R242, R52, R242 ;  /* 0x000000f234f27221 */ /* 0x000fe20000010000 */
[----:B------:R-:W-:Y:S01]  /*3270*/  FFMA.FTZ R241, R81, R52, R241 ;  /* 0x0000003451f17223 */ /* 0x000fe200000100f1 */
[----:B------:R-:W4:Y:S01]  /*3280*/  LDL R205, [R1+0x100] ;  /* 0x0001000001cd7983 */ /* 0x000f220000100800 */
[----:B---3--:R-:W-:-:S03]  /*3290*/  FFMA.FTZ R77, R84, R77, R53 ;  /* 0x0000004d544d7223 */ /* 0x008fc60000010035 */
[----:B------:R-:W3:Y:S01]  /*32a0*/  LDL R84, [R1+0xfc] ;  /* 0x0000fc0001547983 */ /* 0x000ee20000100800 */
[----:B------:R-:W-:Y:S02]  /*32b0*/  PRMT R53, R54, 0x7632, R53 ;  /* 0x0000763236357816 */ /* 0x000fe40000000035 */
[----:B------:R-:W-:Y:S01]  /*32c0*/  PRMT R52, R82, 0x7632, R52 ;  /* 0x0000763252347816 */ /* 0x000fe20000000034 */
[----:B0-----:R-:W3:Y:S01]  /*32d0*/  LDL.LU R204, [R1+0x4] ;  /* 0x0000040001cc7983 */ /* 0x001ee20000300800 */
[----:B------:R-:W-:Y:S02]  /*32e0*/  SHF.L.U32 R53, R53, 0x10, RZ ;  /* 0x0000001035357819 */ /* 0x000fe400000006ff */
[----:B------:R-:W-:Y:S01]  /*32f0*/  SHF.L.U32 R52, R52, 0x10, RZ ;  /* 0x0000001034347819 */ /* 0x000fe200000006ff */
[----:B-1----:R-:W3:Y:S02]  /*3300*/  LDL.LU R203, [R1] ;  /* 0x0000000001cb7983 */ /* 0x002ee40000300800 */
[----:B------:R-:W-:Y:S01]  /*3310*/  FADD.FTZ R53, -R165, R53 ;  /* 0x00000035a5357221 */ /* 0x000fe20000010100 */
[----:B------:R-:W-:Y:S01]  /*3320*/  FADD.FTZ R236, R201, R236 ;  /* 0x000000ecc9ec7221 */ /* 0x000fe20000010000 */
[----:B------:R-:W3:Y:S02]  /*3330*/  LDL R196, [R1+0xf8] ;  /* 0x0000f80001c47983 */ /* 0x000ee40000100800 */
[----:B------:R-:W-:-:S04]  /*3340*/  FMUL.FTZ R202, R153, R53 ;  /* 0x0000003599ca7220 */ /* 0x000fc80000410000 */
[CC--:B------:R-:W-:Y:S01]  /*3350*/  FFMA.FTZ R23, R202.reuse, R201.reuse, R23 ;  /* 0x000000c9ca177223 */ /* 0x0c0fe20000010017 */
[-C--:B--2---:R-:W-:Y:S02]  /*3360*/  FMUL.FTZ R53, R197, R52.reuse ;  /* 0x00000034c5357220 */ /* 0x084fe40000410000 */
[----:B------:R-:W2:Y:S01]  /*3370*/  LDL R197, [R1+0xf4] ;  /* 0x0000f40001c57983 */ /* 0x000ea20000100800 */
[----:B------:R-:W-:Y:S01]  /*3380*/  FFMA.FTZ R251, R202, R52, R251 ;  /* 0x00000034cafb7223 */ /* 0x000fe200000100fb */
[--C-:B------:R-:W-:Y:S01]  /*3390*/  FFMA.FTZ R201, R86, R201, R53.reuse ;  /* 0x000000c956c97223 */ /* 0x100fe20000010035 */
[----:B------:R-:W-:Y:S01]  /*33a0*/  PRMT R53, R55, 0x7632, R53 ;  /* 0x0000763237357816 */ /* 0x000fe20000000035 */
[----:B------:R-:W2:Y:S01]  /*33b0*/  LDL.LU R86, [R1+0x28] ;  /* 0x0000280001567983 */ /* 0x000ea20000300800 */
[----:B----4-:R-:W-:-:S03]  /*33c0*/  FADD.FTZ R85, R52, R85 ;  /* 0x0000005534557221 */ /* 0x010fc60000010000 */
[----:B------:R-:W4:Y:S01]  /*33d0*/  LDL.LU R78, [R1+0x14] ;  /* 0x00001400014e7983 */ /* 0x000f220000300800 */
[----:B------:R-:W-:Y:S02]  /*33e0*/  SHF.L.U32 R53, R53, 0x10, RZ ;  /* 0x0000001035357819 */ /* 0x000fe400000006ff */
[----:B------:R-:W-:Y:S01]  /*33f0*/  PRMT R52, R83, 0x7632, R52 ;  /* 0x0000763253347816 */ /* 0x000fe20000000034 */
[----:B------:R0:W-:Y:S02]  /*3400*/  STL [R1+0xc], R85 ;  /* 0x00000c5501007387 */ /* 0x0001e40000100800 */
[----:B------:R-:W-:Y:S01]  /*3410*/  FADD.FTZ R53, -R165, R53 ;  /* 0x00000035a5357221 */ /* 0x000fe20000010100 */
[----:B------:R-:W-:Y:S01]  /*3420*/  SHF.L.U32 R52, R52, 0x10, RZ ;  /* 0x0000001034347819 */ /* 0x000fe200000006ff */
[----:B0-----:R-:W4:Y:S02]  /*3430*/  LDL R85, [R1+0xe4] ;  /* 0x0000e40001557983 */ /* 0x001f240000100800 */
[----:B------:R-:W-:-:S02]  /*3440*/  FMUL.FTZ R207, R153, R53 ;  /* 0x0000003599cf7220 */ /* 0x000fc40000410000 */
[-C--:B---3--:R-:W-:Y:S02]  /*3450*/  FMUL.FTZ R53, R84, R52.reuse ;  /* 0x0000003454357220 */ /* 0x088fe40000410000 */
[----:B------:R-:W3:Y:S04]  /*3460*/  LDL R84, [R1+0xe8] ;  /* 0x0000e80001547983 */ /* 0x000ee80000100800 */
[----:B------:R-:W3:Y:S01]  /*3470*/  LDL.LU R83, [R1+0x20] ;  /* 0x0000200001537983 */ /* 0x000ee20000300800 */
[----:B------:R-:W-:Y:S01]  /*3480*/  SHF.L.U32 R54, R48, 0x10, RZ ;  /* 0x0000001030367819 */ /* 0x000fe200000006ff */
[----:B------:R-:W-:Y:S01]  /*3490*/  FADD.FTZ R204, R52, R204 ;  /* 0x000000cc34cc7221 */ /* 0x000fe20000010000 */
[----:B------:R-:W-:Y:S01]  /*34a0*/  FFMA.FTZ R203, R207, R52, R203 ;  /* 0x00000034cfcb7223 */ /* 0x000fe200000100cb */
[----:B------:R-:W3:Y:S02]  /*34b0*/  LDL.LU R82, [R1+0x1c] ;  /* 0x00001c0001527983 */ /* 0x000ee40000300800 */
[----:B------:R-:W-:Y:S01]  /*34c0*/  FADD.FTZ R54, -R165, R54 ;  /* 0x00000036a5367221 */ /* 0x000fe20000010100 */
[----:B------:R-:W-:Y:S01]  /*34d0*/  SHF.L.U32 R52, R92, 0x10, RZ ;  /* 0x000000105c347819 */ /* 0x000fe200000006ff */
[----:B------:R-:W-:-:S02]  /*34e0*/  FADD.FTZ R246, R206, R246 ;  /* 0x000000f6cef67221 */ /* 0x000fc40000010000 */
[----:B------:R-:W-:Y:S01]  /*34f0*/  FMUL.FTZ R54, R153, R54 ;  /* 0x0000003699367220 */ /* 0x000fe20000410000 */
[-C--:B------:R-:W-:Y:S01]  /*3500*/  FFMA.FTZ R25, R207, R206.reuse, R25 ;  /* 0x000000cecf197223 */ /* 0x080fe20000010019 */
[----:B------:R-:W-:Y:S01]  /*3510*/  FFMA.FTZ R206, R205, R206, R53 ;  /* 0x000000cecdce7223 */ /* 0x000fe20000010035 */
[----:B------:R-:W-:Y:S01]  /*3520*/  SHF.L.U32 R55, R88, 0x10, RZ ;  /* 0x0000001058377819 */ /* 0x000fe200000006ff */
[----:B------:R-:W-:Y:S01]  /*3530*/  STL [R1+0x4], R204 ;  /* 0x000004cc01007387 */ /* 0x000fe20000100800 */
[----:B--2---:R-:W-:-:S03]  /*3540*/  FMUL.FTZ R53, R197, R52 ;  /* 0x00000034c5357220 */ /* 0x004fc60000410000 */
[----:B------:R-:W-:Y:S01]  /*3550*/  STL [R1], R203 ;  /* 0x000000cb01007387 */ /* 0x000fe20000100800 */
[----:B------:R-:W-:Y:S01]  /*3560*/  FADD.FTZ R247, R55, R247 ;  /* 0x000000f737f77221 */ /* 0x000fe20000010000 */
[-C--:B------:R-:W-:Y:S01]  /*3570*/  FFMA.FTZ R26, R54, R55.reuse, R26 ;  /* 0x00000037361a7223 */ /* 0x080fe2000001001a */
[----:B------:R-:W-:Y:S01]  /*3580*/  FFMA.FTZ R55, R196, R55, R53 ;  /* 0x00000037c4377223 */ /* 0x000fe20000010035 */
[----:B------:R-:W-:Y:S01]  /*3590*/  FADD.FTZ R86, R52, R86 ;  /* 0x0000005634567221 */ /* 0x000fe20000010000 */
[----:B----4-:R-:W-:Y:S01]  /*35a0*/  FFMA.FTZ R78, R54, R52, R78 ;  /* 0x00000034364e7223 */ /* 0x010fe2000001004e */
[----:B------:R-:W-:-:S04]  /*35b0*/  SHF.L.U32 R52, R93, 0x10, RZ ;  /* 0x000000105d347819 */ /* 0x000fc800000006ff */
[----:B------:R-:W-:Y:S04]  /*35c0*/  STL [R1+0x14], R78 ;  /* 0x0000144e01007387 */ /* 0x000fe80000100800 */
[----:B------:R0:W-:Y:S01]  /*35d0*/  STL [R1+0x28], R86 ;  /* 0x0000285601007387 */ /* 0x0001e20000100800 */
[----:B------:R-:W-:-:S03]  /*35e0*/  FMUL.FTZ R53, R85, R52 ;  /* 0x0000003455357220 */ /* 0x000fc60000410000 */
[----:B------:R-:W2:Y:S04]  /*35f0*/  LDL R85, [R1+0xd4] ;  /* 0x0000d40001557983 */ /* 0x000ea80000100800 */
[----:B0-----:R-:W4:Y:S01]  /*3600*/  LDL.LU R86, [R1+0x40] ;  /* 0x0000400001567983 */ /* 0x001f220000300800 */
[----:B------:R-:W-:-:S03]  /*3610*/  SHF.L.U32 R78, R49, 0x10, RZ ;  /* 0x00000010314e7819 */ /* 0x000fc600000006ff */
[----:B------:R-:W4:Y:S04]  /*3620*/  LDL.LU R209, [R1+0x3c] ;  /* 0x00003c0001d17983 */ /* 0x000f280000300800 */
[----:B------:R-:W4:Y:S01]  /*3630*/  LDL R205, [R1+0xd8] ;  /* 0x0000d80001cd7983 */ /* 0x000f220000100800 */
[----:B------:R-:W-:Y:S01]  /*3640*/  FADD.FTZ R78, -R165, R78 ;  /* 0x0000004ea54e7221 */ /* 0x000fe20000010100 */
[----:B------:R-:W-:-:S03]  /*3650*/  SHF.L.U32 R79, R89, 0x10, RZ ;  /* 0x00000010594f7819 */ /* 0x000fc600000006ff */
[----:B------:R-:W-:Y:S02]  /*3660*/  FMUL.FTZ R78, R153, R78 ;  /* 0x0000004e994e7220 */ /* 0x000fe40000410000 */
[----:B------:R-:W-:Y:S02]  /*3670*/  FADD.FTZ R249, R79, R249 ;  /* 0x000000f94ff97221 */ /* 0x000fe40000010000 */
[----:B------:R-:W-:Y:S01]  /*3680*/  FFMA.FTZ R28, R78, R79, R28 ;  /* 0x0000004f4e1c7223 */ /* 0x000fe2000001001c */
[----:B---3--:R-:W-:-:S05]  /*3690*/  FADD.FTZ R83, R52, R83 ;  /* 0x0000005334537221 */ /* 0x008fca0000010000 */
[----:B------:R0:W-:Y:S04]  /*36a0*/  STL [R1+0x20], R83 ;  /* 0x0000205301007387 */ /* 0x0001e80000100800 */
[----:B------:R-:W3:Y:S04]  /*36b0*/  LDL.LU R197, [R1+0x48] ;  /* 0x0000480001c57983 */ /* 0x000ee80000300800 */
[----:B------:R-:W3:Y:S01]  /*36c0*/  LDL.LU R196, [R1+0x44] ;  /* 0x0000440001c47983 */ /* 0x000ee20000300800 */
[----:B------:R-:W-:-:S03]  /*36d0*/  FFMA.FTZ R79, R84, R79, R53 ;  /* 0x0000004f544f7223 */ /* 0x000fc60000010035 */
[----:B------:R-:W3:Y:S01]  /*36e0*/  LDL R84, [R1+0xc4] ;  /* 0x0000c40001547983 */ /* 0x000ee20000100800 */
[----:B------:R-:W-:Y:S01]  /*36f0*/  FFMA.FTZ R82, R78, R52, R82 ;  /* 0x000000344e527223 */ /* 0x000fe20000010052 */
[----:B0-----:R-:W-:-:S04]  /*3700*/  SHF.L.U32 R83, R90, 0x10, RZ ;  /* 0x000000105a537819 */ /* 0x001fc800000006ff */
[----:B------:R0:W-:Y:S01]  /*3710*/  STL [R1+0x1c], R82 ;  /* 0x00001c5201007387 */ /* 0x0001e20000100800 */
[----:B------:R-:W-:-:S03]  /*3720*/  SHF.L.U32 R52, R94, 0x10, RZ ;  /* 0x000000105e347819 */ /* 0x000fc600000006ff */
[----:B------:R-:W3:Y:S04]  /*3730*/  LDL.LU R208, [R1+0x60] ;  /* 0x0000600001d07983 */ /* 0x000ee80000300800 */
[----:B------:R-:W3:Y:S01]  /*3740*/  LDL.LU R204, [R1+0x5c] ;  /* 0x00005c0001cc7983 */ /* 0x000ee20000300800 */
[----:B0-----:R-:W-:-:S03]  /*3750*/  SHF.L.U32 R82, R50, 0x10, RZ ;  /* 0x0000001032527819 */ /* 0x001fc600000006ff */
[----:B------:R-:W3:Y:S02]  /*3760*/  LDL R203, [R1+0xc8] ;  /* 0x0000c80001cb7983 */ /* 0x000ee40000100800 */
[----:B------:R-:W-:-:S04]  /*3770*/  FADD.FTZ R82, -R165, R82 ;  /* 0x00000052a5527221 */ /* 0x000fc80000010100 */
[----:B------:R-:W-:Y:S01]  /*3780*/  FMUL.FTZ R82, R153, R82 ;  /* 0x0000005299527220 */ /* 0x000fe20000410000 */
[----:B--2---:R-:W-:Y:S02]  /*3790*/  FMUL.FTZ R53, R85, R52 ;  /* 0x0000003455357220 */ /* 0x004fe40000410000 */
[----:B------:R-:W2:Y:S01]  /*37a0*/  LDL.LU R85, [R1+0x68] ;  /* 0x0000680001557983 */ /* 0x000ea20000300800 */
[----:B----4-:R-:W-:Y:S01]  /*37b0*/  FADD.FTZ R86, R83, R86 ;  /* 0x0000005653567221 */ /* 0x010fe20000010000 */
[----:B------:R-:W-:-:S04]  /*37c0*/  FFMA.FTZ R209, R82, R83, R209 ;  /* 0x0000005352d17223 */ /* 0x000fc800000100d1 */
[----:B------:R0:W-:Y:S01]  /*37d0*/  STL [R1+0x40], R86 ;  /* 0x0000405601007387 */ /* 0x0001e20000100800 */
[----:B------:R-:W-:-:S03]  /*37e0*/  FFMA.FTZ R83, R205, R83, R53 ;  /* 0x00000053cd537223 */ /* 0x000fc60000010035 */
[----:B0-----:R0:W5:Y:S04]  /*37f0*/  LDL.LU R86, [R1+0x1c4] ;  /* 0x0001c40001567983 */ /* 0x0011680000300800 */
[----:B------:R-:W4:Y:S04]  /*3800*/  LDL.LU R205, [R1+0x64] ;  /* 0x0000640001cd7983 */ /* 0x000f280000300800 */
[----:B------:R-:W-:Y:S01]  /*3810*/  STL [R1+0x3c], R209 ;  /* 0x00003cd101007387 */ /* 0x000fe20000100800 */
[----:B---3--:R-:W-:Y:S01]  /*3820*/  FADD.FTZ R197, R52, R197 ;  /* 0x000000c534c57221 */ /* 0x008fe20000010000 */
[----:B------:R-:W-:Y:S01]  /*3830*/  FFMA.FTZ R196, R82, R52, R196 ;  /* 0x0000003452c47223 */ /* 0x000fe200000100c4 */
[----:B------:R-:W-:-:S04]  /*3840*/  SHF.L.U32 R52, R95, 0x10, RZ ;  /* 0x000000105f347819 */ /* 0x000fc800000006ff */
[----:B------:R1:W-:Y:S01]  /*3850*/  STL [R1+0x44], R196 ;  /* 0x000044c401007387 */ /* 0x0003e20000100800 */
[----:B------:R-:W-:-:S03]  /*3860*/  FMUL.FTZ R53, R84, R52 ;  /* 0x0000003454357220 */ /* 0x000fc60000410000 */
[----:B------:R3:W-:Y:S04]  /*3870*/  STL [R1+0x48], R197 ;  /* 0x000048c501007387 */ /* 0x0007e80000100800 */
[----:B------:R-:W4:Y:S01]  /*3880*/  LDL R84, [R1+0xec] ;  /* 0x0000ec0001547983 */ /* 0x000f220000100800 */
[----:B-1----:R-:W-:-:S05]  /*3890*/  SHF.L.U32 R196, R51, 0x10, RZ ;  /* 0x0000001033c47819 */ /* 0x002fca00000006ff */
[----:B------:R-:W-:Y:S01]  /*38a0*/  FADD.FTZ R196, -R165, R196 ;  /* 0x000000c4a5c47221 */ /* 0x000fe20000010100 */
[----:B---3--:R-:W-:-:S03]  /*38b0*/  SHF.L.U32 R197, R91, 0x10, RZ ;  /* 0x000000105bc57819 */ /* 0x008fc600000006ff */
[----:B------:R-:W-:Y:S02]  /*38c0*/  FMUL.FTZ R196, R153, R196 ;  /* 0x000000c499c47220 */ /* 0x000fe40000410000 */
[----:B------:R-:W-:Y:S02]  /*38d0*/  FADD.FTZ R208, R197, R208 ;  /* 0x000000d0c5d07221 */ /* 0x000fe40000010000 */
[-C--:B------:R-:W-:Y:S01]  /*38e0*/  FFMA.FTZ R204, R196, R197.reuse, R204 ;  /* 0x000000c5c4cc7223 */ /* 0x080fe200000100cc */
[----:B------:R-:W-:Y:S02]  /*38f0*/  FFMA.FTZ R197, R203, R197, R53 ;  /* 0x000000c5cbc57223 */ /* 0x000fe40000010035 */
[----:B------:R-:W-:Y:S04]  /*3900*/  STL [R1+0x60], R208 ;  /* 0x000060d001007387 */ /* 0x000fe80000100800 */
[----:B------:R1:W-:Y:S04]  /*3910*/  STL [R1+0x5c], R204 ;  /* 0x00005ccc01007387 */ /* 0x0003e80000100800 */
[----:B-1----:R-:W3:Y:S01]  /*3920*/  LDL R204, [R1+0xf0] ;  /* 0x0000f00001cc7983 */ /* 0x002ee20000100800 */
[----:B--2---:R-:W-:-:S03]  /*3930*/  FADD.FTZ R85, R52, R85 ;  /* 0x0000005534557221 */ /* 0x004fc60000010000 */
[----:B------:R-:W2:Y:S04]  /*3940*/  LDL.LU R203, [R1+0x24] ;  /* 0x0000240001cb7983 */ /* 0x000ea80000300800 */
[----:B------:R1:W-:Y:S04]  /*3950*/  STL [R1+0x68], R85 ;  /* 0x0000685501007387 */ /* 0x0003e80000100800 */
[----:B-1----:R-:W2:Y:S01]  /*3960*/  LDL.LU R85, [R1+0x18] ;  /* 0x0000180001557983 */ /* 0x002ea20000300800 */
[----:B----4-:R-:W-:Y:S01]  /*3970*/  FFMA.FTZ R205, R196, R52, R205 ;  /* 0x00000034c4cd7223 */ /* 0x010fe200000100cd */
[----:B------:R-:W-:-:S02]  /*3980*/  PRMT R52, R48, 0x7632, R52 ;  /* 0x0000763230347816 */ /* 0x000fc40000000034 */
[----:B------:R-:W-:Y:S02]  /*3990*/  PRMT R48, R92, 0x7632, R48 ;  /* 0x000076325c307816 */ /* 0x000fe40000000030 */
[----:B------:R-:W-:Y:S02]  /*39a0*/  SHF.L.U32 R52, R52, 0x10, RZ ;  /* 0x0000001034347819 */ /* 0x000fe400000006ff */
[----:B------:R-:W-:-:S03]  /*39b0*/  SHF.L.U32 R48, R48, 0x10, RZ ;  /* 0x0000001030307819 */ /* 0x000fc600000006ff */
[----:B------:R-:W-:Y:S01]  /*39c0*/  FADD.FTZ R52, -R165, R52 ;  /* 0x00000034a5347221 */ /* 0x000fe20000010100 */
[----:B------:R1:W-:Y:S03]  /*39d0*/  STL [R1+0x64], R205 ;  /* 0x000064cd01007387 */ /* 0x0003e60000100800 */
[----:B------:R-:W-:Y:S01]  /*39e0*/  FMUL.FTZ R92, R153, R52 ;  /* 0x00000034995c7220 */ /* 0x000fe20000410000 */
[----:B-1----:R-:W4:Y:S01]  /*39f0*/  LDL R205, [R1+0xdc] ;  /* 0x0000dc0001cd7983 */ /* 0x002f220000100800 */
[----:B------:R-:W-:-:S03]  /*3a00*/  FMUL.FTZ R52, R84, R48 ;  /* 0x0000003054347220 */ /* 0x000fc60000410000 */
[----:B------:R-:W4:Y:S04]  /*3a10*/  LDL.LU R84, [R1+0x30] ;  /* 0x0000300001547983 */ /* 0x000f280000300800 */
[----:B------:R-:W4:Y:S01]  /*3a20*/  LDL.LU R53, [R1+0x2c] ;  /* 0x00002c0001357983 */ /* 0x000f220000300800 */
[----:B------:R-:W-:-:S04]  /*3a30*/  PRMT R88, R88, 0x7632, R88 ;  /* 0x0000763258587816 */ /* 0x000fc80000000058 */
[----:B------:R-:W-:Y:S02]  /*3a40*/  SHF.L.U32 R88, R88, 0x10, RZ ;  /* 0x0000001058587819 */ /* 0x000fe400000006ff */
[----:B------:R-:W-:-:S03]  /*3a50*/  PRMT R49, R49, 0x7632, R49 ;  /* 0x0000763231317816 */ /* 0x000fc60000000031 */
[----:B------:R-:W-:Y:S01]  /*3a60*/  FADD.FTZ R248, R88, R248 ;  /* 0x000000f858f87221 */ /* 0x000fe20000010000 */
[----:B------:R-:W-:Y:S01]  /*3a70*/  FFMA.FTZ R27, R92, R88, R27 ;  /* 0x000000585c1b7223 */ /* 0x000fe2000001001b */
[----:B------:R-:W-:-:S05]  /*3a80*/  SHF.L.U32 R49, R49, 0x10, RZ ;  /* 0x0000001031317819 */ /* 0x000fca00000006ff */
[----:B------:R-:W-:Y:S01]  /*3a90*/  FADD.FTZ R49, -R165, R49 ;  /* 0x00000031a5317221 */ /* 0x000fe20000010100 */
[----:B---3--:R-:W-:Y:S02]  /*3aa0*/  FFMA.FTZ R88, R204, R88, R52 ;  /* 0x00000058cc587223 */ /* 0x008fe40000010034 */
[----:B------:R-:W3:Y:S01]  /*3ab0*/  LDL R204, [R1+0xe0] ;  /* 0x0000e00001cc7983 */ /* 0x000ee20000100800 */
[----:B--2---:R-:W-:-:S05]  /*3ac0*/  FADD.FTZ R203, R48, R203 ;  /* 0x000000cb30cb7221 */ /* 0x004fca0000010000 */
[----:B------:R1:W-:Y:S01]  /*3ad0*/  STL [R1+0x24], R203 ;  /* 0x000024cb01007387 */ /* 0x0003e20000100800 */
[----:B------:R-:W-:-:S03]  /*3ae0*/  FFMA.FTZ R85, R92, R48, R85 ;  /* 0x000000305c557223 */ /* 0x000fc60000010055 */
[----:B-1----:R-:W2:Y:S01]  /*3af0*/  LDL.LU R203, [R1+0x38] ;  /* 0x0000380001cb7983 */ /* 0x002ea20000300800 */
[----:B------:R-:W-:Y:S02]  /*3b00*/  PRMT R48, R93, 0x7632, R48 ;  /* 0x000076325d307816 */ /* 0x000fe40000000030 */
[----:B------:R-:W-:Y:S01]  /*3b10*/  PRMT R93, R89, 0x7632, R93 ;  /* 0x00007632595d7816 */ /* 0x000fe2000000005d */
[----:B------:R1:W-:Y:S03]  /*3b20*/  STL [R1+0x18], R85 ;  /* 0x0000185501007387 */ /* 0x0003e60000100800 */
[----:B------:R-:W-:Y:S01]  /*3b30*/  SHF.L.U32 R93, R93, 0x10, RZ ;  /* 0x000000105d5d7819 */ /* 0x000fe200000006ff */
[----:B------:R-:W-:Y:S01]  /*3b40*/  FMUL.FTZ R89, R153, R49 ;  /* 0x0000003199597220 */ /* 0x000fe20000410000 */
[----:B-1----:R-:W2:Y:S03]  /*3b50*/  LDL.LU R85, [R1+0x34] ;  /* 0x0000340001557983 */ /* 0x002ea60000300800 */
[----:B----4-:R-:W-:Y:S01]  /*3b60*/  FADD.FTZ R84, R93, R84 ;  /* 0x000000545d547221 */ /* 0x010fe20000010000 */
[----:B------:R-:W-:-:S04]  /*3b70*/  FFMA.FTZ R53, R89, R93, R53 ;  /* 0x0000005d59357223 */ /* 0x000fc80000010035 */
[----:B------:R1:W-:Y:S04]  /*3b80*/  STL [R1+0x30], R84 ;  /* 0x0000305401007387 */ /* 0x0003e80000100800 */
[----:B-1----:R-:W4:Y:S04]  /*3b90*/  LDL R84, [R1+0xcc] ;  /* 0x0000cc0001547983 */ /* 0x002f280000100800 */
[----:B------:R1:W-:Y:S04]  /*3ba0*/  STL [R1+0x2c], R53 ;  /* 0x00002c3501007387 */ /* 0x0003e80000100800 */
[----:B-1----:R-:W4:Y:S04]  /*3bb0*/  LDL.LU R53, [R1+0x50] ;  /* 0x0000500001357983 */ /* 0x002f280000300800 */
[----:B------:R-:W4:Y:S01]  /*3bc0*/  LDL.LU R52, [R1+0x4c] ;  /* 0x00004c0001347983 */ /* 0x000f220000300800 */
[----:B------:R-:W-:-:S05]  /*3bd0*/  SHF.L.U32 R48, R48, 0x10, RZ ;  /* 0x0000001030307819 */ /* 0x000fca00000006ff */
[----:B------:R-:W-:-:S04]  /*3be0*/  FMUL.FTZ R49, R205, R48 ;  /* 0x00000030cd317220 */ /* 0x000fc80000410000 */
[--C-:B---3--:R-:W-:Y:S01]  /*3bf0*/  FFMA.FTZ R93, R204, R93, R49.reuse ;  /* 0x0000005dcc5d7223 */ /* 0x108fe20000010031 */
[----:B------:R-:W-:Y:S02]  /*3c00*/  PRMT R49, R50, 0x7632, R49 ;  /* 0x0000763232317816 */ /* 0x000fe40000000031 */
[----:B------:R-:W-:Y:S02]  /*3c10*/  PRMT R90, R90, 0x7632, R90 ;  /* 0x000076325a5a7816 */ /* 0x000fe4000000005a */
[----:B------:R-:W-:Y:S01]  /*3c20*/  SHF.L.U32 R49, R49, 0x10, RZ ;  /* 0x0000001031317819 */ /* 0x000fe200000006ff */
[----:B--2---:R-:W-:Y:S01]  /*3c30*/  FADD.FTZ R203, R48, R203 ;  /* 0x000000cb30cb7221 */ /* 0x004fe20000010000 */
[----:B------:R-:W-:-:S03]  /*3c40*/  SHF.L.U32 R90, R90, 0x10, RZ ;  /* 0x000000105a5a7819 */ /* 0x000fc600000006ff */
[----:B------:R-:W-:Y:S01]  /*3c50*/  FADD.FTZ R49, -R165, R49 ;  /* 0x00000031a5317221 */ /* 0x000fe20000010100 */
[----:B------:R-:W-:-:S05]  /*3c60*/  FFMA.FTZ R85, R89, R48, R85 ;  /* 0x0000003059557223 */ /* 0x000fca0000010055 */
[----:B------:R1:W-:Y:S01]  /*3c70*/  STL [R1+0x34], R85 ;  /* 0x0000345501007387 */ /* 0x0003e20000100800 */
[----:B------:R-:W-:Y:S01]  /*3c80*/  PRMT R48, R94, 0x7632, R48 ;  /* 0x000076325e307816 */ /* 0x000fe20000000030 */
[----:B------:R-:W-:Y:S02]  /*3c90*/  FMUL.FTZ R94, R153, R49 ;  /* 0x00000031995e7220 */ /* 0x000fe40000410000 */
[----:B-1----:R-:W2:Y:S04]  /*3ca0*/  LDL R85, [R1+0xd0] ;  /* 0x0000d00001557983 */ /* 0x002ea80000100800 */
[----:B------:R1:W-:Y:S04]  /*3cb0*/  STL [R1+0x38], R203 ;  /* 0x000038cb01007387 */ /* 0x0003e80000100800 */
[----:B------:R-:W3:Y:S01]  /*3cc0*/  LDL.LU R209, [R1+0x58] ;  /* 0x0000580001d17983 */ /* 0x000ee20000300800 */
[----:B------:R-:W-:-:S03]  /*3cd0*/  SHF.L.U32 R48, R48, 0x10, RZ ;  /* 0x0000001030307819 */ /* 0x000fc600000006ff */
[----:B------:R-:W3:Y:S04]  /*3ce0*/  LDL.LU R208, [R1+0x54] ;  /* 0x0000540001d07983 */ /* 0x000ee80000300800 */
[----:B------:R-:W3:Y:S04]  /*3cf0*/  LDL R205, [R1+0xbc] ;  /* 0x0000bc0001cd7983 */ /* 0x000ee80000100800 */
[----:B------:R-:W3:Y:S01]  /*3d00*/  LDL.LU R204, [R1+0x70] ;  /* 0x0000700001cc7983 */ /* 0x000ee20000300800 */
[----:B----4-:R-:W-:Y:S01]  /*3d10*/  FMUL.FTZ R49, R84, R48 ;  /* 0x0000003054317220 */ /* 0x010fe20000410000 */
[----:B------:R-:W-:Y:S01]  /*3d20*/  FADD.FTZ R53, R90, R53 ;  /* 0x000000355a357221 */ /* 0x000fe20000010000 */
[----:B------:R-:W-:-:S04]  /*3d30*/  FFMA.FTZ R52, R94, R90, R52 ;  /* 0x0000005a5e347223 */ /* 0x000fc80000010034 */
[----:B------:R4:W-:Y:S04]  /*3d40*/  STL [R1+0x50], R53 ;  /* 0x0000503501007387 */ /* 0x0009e80000100800 */
[----:B-1----:R-:W3:Y:S04]  /*3d50*/  LDL.LU R203, [R1+0x6c] ;  /* 0x00006c0001cb7983 */ /* 0x002ee80000300800 */
[----:B------:R1:W-:Y:S04]  /*3d60*/  STL [R1+0x4c], R52 ;  /* 0x00004c3401007387 */ /* 0x0003e80000100800 */
[----:B------:R-:W3:Y:S04]  /*3d70*/  LDL R84, [R1+0xc0] ;  /* 0x0000c00001547983 */ /* 0x000ee80000100800 */
[----:B----4-:R-:W4:Y:S01]  /*3d80*/  LDL.LU R53, [R1+0x78] ;  /* 0x0000780001357983 */ /* 0x010f220000300800 */
[----:B------:R-:W-:-:S03]  /*3d90*/  PRMT R91, R91, 0x7632, R91 ;  /* 0x000076325b5b7816 */ /* 0x000fc6000000005b */
[----:B-1----:R-:W4:Y:S01]  /*3da0*/  LDL.LU R52, [R1+0x74] ;  /* 0x0000740001347983 */ /* 0x002f220000300800 */
[----:B------:R-:W-:Y:S01]  /*3db0*/  SHF.L.U32 R91, R91, 0x10, RZ ;  /* 0x000000105b5b7819 */ /* 0x000fe200000006ff */
[--C-:B--2---:R-:W-:Y:S01]  /*3dc0*/  FFMA.FTZ R90, R85, R90, R49.reuse ;  /* 0x0000005a555a7223 */ /* 0x104fe20000010031 */
[----:B------:R-:W-:Y:S01]  /*3dd0*/  PRMT R49, R51, 0x7632, R49 ;  /* 0x0000763233317816 */ /* 0x000fe20000000031 */
[----:B------:R0:W5:Y:S03]  /*3de0*/  LDL.LU R85, [R1+0x1c0] ;  /* 0x0001c00001557983 */ /* 0x0001660000300800 */
[----:B------:R-:W-:Y:S01]  /*3df0*/  SHF.L.U32 R49, R49, 0x10, RZ ;  /* 0x0000001031317819 */ /* 0x000fe200000006ff */
[----:B---3--:R-:W-:-:S04]  /*3e00*/  FADD.FTZ R209, R48, R209 ;  /* 0x000000d130d17221 */ /* 0x008fc80000010000 */
[----:B------:R-:W-:Y:S01]  /*3e10*/  FADD.FTZ R49, -R165, R49 ;  /* 0x00000031a5317221 */ /* 0x000fe20000010100 */
[----:B------:R-:W-:Y:S01]  /*3e20*/  FFMA.FTZ R208, R94, R48, R208 ;  /* 0x000000305ed07223 */ /* 0x000fe200000100d0 */
[----:B------:R-:W-:Y:S02]  /*3e30*/  PRMT R48, R95, 0x7632, R48 ;  /* 0x000076325f307816 */ /* 0x000fe40000000030 */
[----:B------:R-:W-:Y:S02]  /*3e40*/  FMUL.FTZ R95, R153, R49 ;  /* 0x00000031995f7220 */ /* 0x000fe40000410000 */
[----:B------:R-:W-:Y:S01]  /*3e50*/  SHF.L.U32 R48, R48, 0x10, RZ ;  /* 0x0000001030307819 */ /* 0x000fe200000006ff */
[----:B------:R-:W-:Y:S01]  /*3e60*/  FADD.FTZ R204, R91, R204 ;  /* 0x000000cc5bcc7221 */ /* 0x000fe20000010000 */
[----:B------:R-:W-:Y:S04]  /*3e70*/  STL [R1+0x58], R209 ;  /* 0x000058d101007387 */ /* 0x000fe80000100800 */
[----:B------:R1:W-:Y:S04]  /*3e80*/  STL [R1+0x54], R208 ;  /* 0x000054d001007387 */ /* 0x0003e80000100800 */
[----:B------:R-:W-:Y:S01]  /*3e90*/  STL [R1+0x70], R204 ;  /* 0x000070cc01007387 */ /* 0x000fe20000100800 */
[----:B------:R-:W-:-:S05]  /*3ea0*/  FFMA.FTZ R203, R95, R91, R203 ;  /* 0x0000005b5fcb7223 */ /* 0x000fca00000100cb */
[----:B------:R-:W-:Y:S01]  /*3eb0*/  STL [R1+0x6c], R203 ;  /* 0x00006ccb01007387 */ /* 0x000fe20000100800 */
[----:B----4-:R-:W-:-:S05]  /*3ec0*/  FADD.FTZ R53, R48, R53 ;  /* 0x0000003530357221 */ /* 0x010fca0000010000 */
[----:B------:R2:W-:Y:S04]  /*3ed0*/  STL [R1+0x78], R53 ;  /* 0x0000783501007387 */ /* 0x0005e80000100800 */
[----:B-1----:R-:W3:Y:S01]  /*3ee0*/  LDL R208, [R1+0xb8] ;  /* 0x0000b80001d07983 */ /* 0x002ee20000100800 */
[-C--:B------:R-:W-:Y:S01]  /*3ef0*/  FMUL.FTZ R49, R205, R48.reuse ;  /* 0x00000030cd317220 */ /* 0x080fe20000410000 */
[----:B------:R-:W-:Y:S02]  /*3f00*/  FFMA.FTZ R52, R95, R48, R52 ;  /* 0x000000305f347223 */ /* 0x000fe40000010034 */
[----:B------:R-:W4:Y:S04]  /*3f10*/  LDL R209, [R1+0xa4] ;  /* 0x0000a40001d17983 */ /* 0x000f280000100800 */
[----:B--2---:R-:W2:Y:S01]  /*3f20*/  LDL R53, [R1+0xb4] ;  /* 0x0000b40001357983 */ /* 0x004ea20000100800 */
[----:B------:R-:W-:-:S03]  /*3f30*/  SHF.L.U32 R205, R100, 0x10, RZ ;  /* 0x0000001064cd7819 */ /* 0x000fc600000006ff */
[----:B------:R1:W-:Y:S02]  /*3f40*/  STL [R1+0x74], R52 ;  /* 0x0000743401007387 */ /* 0x0003e40000100800 */
[----:B------:R-:W-:Y:S01]  /*3f50*/  FADD.FTZ R205, -R165, R205 ;  /* 0x000000cda5cd7221 */ /* 0x000fe20000010100 */
[----:B------:R-:W-:-:S03]  /*3f60*/  SHF.L.U32 R204, R108, 0x10, RZ ;  /* 0x000000106ccc7819 */ /* 0x000fc600000006ff */
[----:B------:R-:W-:Y:S01]  /*3f70*/  FMUL.FTZ R205, R153, R205 ;  /* 0x000000cd99cd7220 */ /* 0x000fe20000410000 */
[----:B-1----:R-:W-:Y:S01]  /*3f80*/  SHF.L.U32 R52, R104, 0x10, RZ ;  /* 0x0000001068347819 */ /* 0x002fe200000006ff */
[----:B------:R-:W-:Y:S01]  /*3f90*/  FFMA.FTZ R91, R84, R91, R49 ;  /* 0x0000005b545b7223 */ /* 0x000fe20000010031 */
[----:B------:R-:W-:Y:S01]  /*3fa0*/  FADD.FTZ R120, R204, R120 ;  /* 0x00000078cc787221 */ /* 0x000fe20000010000 */
[----:B------:R-:W-:Y:S01]  /*3fb0*/  FFMA.FTZ R29, R205, R204, R29 ;  /* 0x000000cccd1d7223 */ /* 0x000fe2000001001d */
[----:B------:R-:W4:Y:S01]  /*3fc0*/  LDL R84, [R1+0xa8] ;  /* 0x0000a80001547983 */ /* 0x000f220000100800 */
[----:B------:R-:W-:-:S03]  /*3fd0*/  PRMT R51, R100, 0x7632, R51 ;  /* 0x0000763264337816 */ /* 0x000fc60000000033 */
[----:B------:R-:W4:Y:S01]  /*3fe0*/  LDL R100, [R1+0x98] ;  /* 0x0000980001647983 */ /* 0x000f220000100800 */
[----:B--2---:R-:W-:-:S04]  /*3ff0*/  FMUL.FTZ R53, R53, R52 ;  /* 0x0000003435357220 */ /* 0x004fc80000410000 */
[----:B---3--:R-:W-:Y:S02]  /*4000*/  FFMA.FTZ R204, R208, R204, R53 ;  /* 0x000000ccd0cc7223 */ /* 0x008fe40000010035 */
[----:B------:R-:W2:Y:S01]  /*4010*/  LDL R208, [R1+0x94] ;  /* 0x0000940001d07983 */ /* 0x000ea20000100800 */
[C---:B------:R-:W-:Y:S02]  /*4020*/  SHF.L.U32 R203, R101.reuse, 0x10, RZ ;  /* 0x0000001065cb7819 */ /* 0x040fe400000006ff */
[----:B------:R-:W-:Y:S02]  /*4030*/  PRMT R50, R101, 0x7632, R50 ;  /* 0x0000763265327816 */ /* 0x000fe40000000032 */
[C---:B------:R-:W-:Y:S02]  /*4040*/  PRMT R49, R102.reuse, 0x7632, R49 ;  /* 0x0000763266317816 */ /* 0x040fe40000000031 */
[----:B------:R-:W-:Y:S01]  /*4050*/  PRMT R48, R103, 0x7632, R48 ;  /* 0x0000763267307816 */ /* 0x000fe20000000030 */
[----:B------:R-:W-:Y:S01]  /*4060*/  FADD.FTZ R203, -R165, R203 ;  /* 0x000000cba5cb7221 */ /* 0x000fe20000010100 */
[----:B------:R-:W-:Y:S01]  /*4070*/  SHF.L.U32 R102, R102, 0x10, RZ ;  /* 0x0000001066667819 */ /* 0x000fe200000006ff */
[----:B------:R-:W-:Y:S01]  /*4080*/  FADD.FTZ R151, R52, R151 ;  /* 0x0000009734977221 */ /* 0x000fe20000010000 */
[----:B------:R-:W-:Y:S01]  /*4090*/  SHF.L.U32 R101, R103, 0x10, RZ ;  /* 0x0000001067657819 */ /* 0x000fe200000006ff */
[----:B------:R-:W-:Y:S01]  /*40a0*/  FFMA.FTZ R136, R205, R52, R136 ;  /* 0x00000034cd887223 */ /* 0x000fe20000010088 */
[----:B------:R-:W-:-:S02]  /*40b0*/  SHF.L.U32 R51, R51, 0x10, RZ ;  /* 0x0000001033337819 */ /* 0x000fc400000006ff */
[----:B------:R-:W-:Y:S02]  /*40c0*/  SHF.L.U32 R50, R50, 0x10, RZ ;  /* 0x0000001032327819 */ /* 0x000fe400000006ff */
[----:B------:R-:W-:Y:S02]  /*40d0*/  SHF.L.U32 R49, R49, 0x10, RZ ;  /* 0x0000001031317819 */ /* 0x000fe400000006ff */
[----:B------:R-:W-:Y:S01]  /*40e0*/  SHF.L.U32 R48, R48, 0x10, RZ ;  /* 0x0000001030307819 */ /* 0x000fe200000006ff */
[----:B------:R-:W-:Y:S01]  /*40f0*/  FMUL.FTZ R203, R153, R203 ;  /* 0x000000cb99cb7220 */ /* 0x000fe20000410000 */
[----:B------:R-:W-:Y:S01]  /*4100*/  SHF.L.U32 R52, R105, 0x10, RZ ;  /* 0x0000001069347819 */ /* 0x000fe200000006ff */
[C---:B------:R-:W-:Y:S01]  /*4110*/  FADD.FTZ R103, -R165.reuse, R102 ;  /* 0x00000066a5677221 */ /* 0x040fe20000010100 */
[C---:B------:R-:W-:Y:S01]  /*4120*/  FADD.FTZ R101, -R165.reuse, R101 ;  /* 0x00000065a5657221 */ /* 0x040fe20000010100 */
[C---:B------:R-:W-:Y:S01]  /*4130*/  FADD.FTZ R51, -R165.reuse, R51 ;  /* 0x00000033a5337221 */ /* 0x040fe20000010100 */
[C---:B------:R-:W-:Y:S01]  /*4140*/  FADD.FTZ R50, -R165.reuse, R50 ;  /* 0x00000032a5327221 */ /* 0x040fe20000010100 */
[C---:B------:R-:W-:Y:S01]  /*4150*/  FADD.FTZ R49, -R165.reuse, R49 ;  /* 0x00000031a5317221 */ /* 0x040fe20000010100 */
[----:B------:R-:W-:Y:S01]  /*4160*/  FADD.FTZ R48, -R165, R48 ;  /* 0x00000030a5307221 */ /* 0x000fe20000010100 */
[----:B------:R-:W-:Y:S01]  /*4170*/  SHF.L.U32 R165, R109, 0x10, RZ ;  /* 0x000000106da57819 */ /* 0x000fe200000006ff */
[-C--:B----4-:R-:W-:Y:S01]  /*4180*/  FMUL.FTZ R53, R209, R52.reuse ;  /* 0x00000034d1357220 */ /* 0x090fe20000410000 */
[----:B------:R-:W-:Y:S01]  /*4190*/  FADD.FTZ R149, R52, R149 ;  /* 0x0000009534957221 */ /* 0x000fe20000010000 */
[----:B------:R-:W-:Y:S01]  /*41a0*/  FFMA.FTZ R138, R203, R52, R138 ;  /* 0x00000034cb8a7223 */ /* 0x000fe2000001008a */
[----:B------:R-:W-:Y:S01]  /*41b0*/  SHF.L.U32 R52, R106, 0x10, RZ ;  /* 0x000000106a347819 */ /* 0x000fe200000006ff */
[----:B------:R-:W-:Y:S01]  /*41c0*/  FADD.FTZ R122, R165, R122 ;  /* 0x0000007aa57a7221 */ /* 0x000fe20000010000 */
[-C--:B------:R-:W-:Y:S01]  /*41d0*/  FFMA.FTZ R31, R203, R165.reuse, R31 ;  /* 0x000000a5cb1f7223 */ /* 0x080fe2000001001f */
[----:B------:R-:W-:Y:S01]  /*41e0*/  FFMA.FTZ R165, R84, R165, R53 ;  /* 0x000000a554a57223 */ /* 0x000fe20000010035 */
[----:B------:R-:W-:Y:S01]  /*41f0*/  SHF.L.U32 R102, R110, 0x10, RZ ;  /* 0x000000106e667819 */ /* 0x000fe200000006ff */
[----:B------:R-:W-:Y:S01]  /*4200*/  FMUL.FTZ R103, R153, R103 ;  /* 0x0000006799677220 */ /* 0x000fe20000410000 */
[----:B------:R-:W3:Y:S03]  /*4210*/  LDL R84, [R1+0x88] ;  /* 0x0000880001547983 */ /* 0x000ee60000100800 */
[----:B------:R-:W-:Y:S01]  /*4220*/  FADD.FTZ R124, R102, R124 ;  /* 0x0000007c667c7221 */ /* 0x000fe20000010000 */
[C---:B------:R-:W-:Y:S01]  /*4230*/  FFMA.FTZ R33, R103.reuse, R102, R33 ;  /* 0x0000006667217223 */ /* 0x040fe20000010021 */
[----:B------:R-:W4:Y:S01]  /*4240*/  LDL R209, [R1+0xac] ;  /* 0x0000ac0001d17983 */ /* 0x000f220000100800 */
[-C--:B--2---:R-:W-:Y:S01]  /*4250*/  FMUL.FTZ R53, R208, R52.reuse ;  /* 0x00000034d0357220 */ /* 0x084fe20000410000 */
[----:B------:R-:W-:Y:S01]  /*4260*/  FADD.FTZ R147, R52, R147 ;  /* 0x0000009334937221 */ /* 0x000fe20000010000 */
[----:B------:R-:W-:Y:S01]  /*4270*/  FFMA.FTZ R140, R103, R52, R140 ;  /* 0x00000034678c7223 */ /* 0x000fe2000001008c */
[----:B------:R-:W-:Y:S01]  /*4280*/  FMUL.FTZ R101, R153, R101 ;  /* 0x0000006599657220 */ /* 0x000fe20000410000 */
[----:B------:R-:W-:Y:S01]  /*4290*/  FFMA.FTZ R102, R100, R102, R53 ;  /* 0x0000006664667223 */ /* 0x000fe20000010035 */
[----:B------:R-:W2:Y:S04]  /*42a0*/  LDL R208, [R1+0xb0] ;  /* 0x0000b00001d07983 */ /* 0x000ea80000100800 */
[----:B------:R-:W3:Y:S01]  /*42b0*/  LDL R53, [R1+0x84] ;  /* 0x0000840001357983 */ /* 0x000ee20000100800 */
[----:B------:R-:W-:-:S02]  /*42c0*/  SHF.L.U32 R52, R107, 0x10, RZ ;  /* 0x000000106b347819 */ /* 0x000fc400000006ff */
[----:B------:R-:W-:-:S03]  /*42d0*/  SHF.L.U32 R100, R111, 0x10, RZ ;  /* 0x000000106f647819 */ /* 0x000fc600000006ff */
[----:B------:R-:W-:Y:S01]  /*42e0*/  FADD.FTZ R145, R52, R145 ;  /* 0x0000009134917221 */ /* 0x000fe20000010000 */
[C---:B------:R-:W-:Y:S01]  /*42f0*/  FFMA.FTZ R142, R101.reuse, R52, R142 ;  /* 0x00000034658e7223 */ /* 0x040fe2000001008e */
[----:B------:R-:W-:Y:S01]  /*4300*/  FADD.FTZ R126, R100, R126 ;  /* 0x0000007e647e7221 */ /* 0x000fe20000010000 */
[----:B------:R-:W-:Y:S01]  /*4310*/  FFMA.FTZ R35, R101, R100, R35 ;  /* 0x0000006465237223 */ /* 0x000fe20000010023 */
[----:B---3--:R-:W-:Y:S01]  /*4320*/  FMUL.FTZ R53, R53, R52 ;  /* 0x0000003435357220 */ /* 0x008fe20000410000 */
[----:B------:R-:W-:Y:S02]  /*4330*/  PRMT R52, R104, 0x7632, R52 ;  /* 0x0000763268347816 */ /* 0x000fe40000000034 */
[----:B------:R-:W-:Y:S01]  /*4340*/  PRMT R104, R108, 0x7632, R104 ;  /* 0x000076326c687816 */ /* 0x000fe20000000068 */
[----:B------:R-:W-:Y:S01]  /*4350*/  FMUL.FTZ R108, R153, R51 ;  /* 0x00000033996c7220 */ /* 0x000fe20000410000 */
[----:B------:R-:W-:Y:S01]  /*4360*/  SHF.L.U32 R52, R52, 0x10, RZ ;  /* 0x0000001034347819 */ /* 0x000fe200000006ff */
[----:B------:R-:W-:-:S02]  /*4370*/  FFMA.FTZ R100, R84, R100, R53 ;  /* 0x0000006454647223 */ /* 0x000fc40000010035 */
[----:B------:R0:W5:Y:S02]  /*4380*/  LDL.LU R84, [R1+0x1bc] ;  /* 0x0001bc0001547983 */ /* 0x0001640000300800 */
[-C--:B----4-:R-:W-:Y:S01]  /*4390*/  FMUL.FTZ R51, R209, R52.reuse ;  /* 0x00000034d1337220 */ /* 0x090fe20000410000 */
[----:B------:R-:W-:Y:S01]  /*43a0*/  FADD.FTZ R150, R52, R150 ;  /* 0x0000009634967221 */ /* 0x000fe20000010000 */
[----:B------:R-:W-:Y:S01]  /*43b0*/  FFMA.FTZ R137, R108, R52, R137 ;  /* 0x000000346c897223 */ /* 0x000fe20000010089 */
[----:B------:R-:W3:Y:S04]  /*43c0*/  LDL R53, [R1+0xa0] ;  /* 0x0000a00001357983 */ /* 0x000ee80000100800 */
[----:B------:R-:W4:Y:S01]  /*43d0*/  LDL R52, [R1+0x9c] ;  /* 0x00009c0001347983 */ /* 0x000f220000100800 */
[----:B------:R-:W-:-:S03]  /*43e0*/  SHF.L.U32 R104, R104, 0x10, RZ ;  /* 0x0000001068687819 */ /* 0x000fc600000006ff */
[----:B------:R-:W3:Y:S02]  /*43f0*/  LDL R209, [R1+0x8c] ;  /* 0x00008c0001d17983 */ /* 0x000ee40000100800 */
[----:B------:R-:W-:Y:S01]  /*4400*/  FADD.FTZ R121, R104, R121 ;  /* 0x0000007968797221 */ /* 0x000fe20000010000 */
[-C--:B------:R-:W-:Y:S01]  /*4410*/  FFMA.FTZ R30, R108, R104.reuse, R30 ;  /* 0x000000686c1e7223 */ /* 0x080fe2000001001e */
[--C-:B--2---:R-:W-:Y:S01]  /*4420*/  FFMA.FTZ R104, R208, R104, R51.reuse ;  /* 0x00000068d0687223 */ /* 0x104fe20000010033 */
[----:B------:R-:W-:Y:S01]  /*4430*/  PRMT R51, R105, 0x7632, R51 ;  /* 0x0000763269337816 */ /* 0x000fe20000000033 */
[----:B------:R-:W2:Y:S01]  /*4440*/  LDL R208, [R1+0x90] ;  /* 0x0000900001d07983 */ /* 0x000ea20000100800 */
[----:B------:R-:W-:Y:S02]  /*4450*/  PRMT R105, R109, 0x7632, R105 ;  /* 0x000076326d697816 */ /* 0x000fe40000000069 */
[----:B------:R-:W-:Y:S01]  /*4460*/  SHF.L.U32 R51, R51, 0x10, RZ ;  /* 0x0000001033337819 */ /* 0x000fe200000006ff */
[----:B------:R-:W-:Y:S01]  /*4470*/  FMUL.FTZ R109, R153, R50 ;  /* 0x00000032996d7220 */ /* 0x000fe20000410000 */
[----:B------:R-:W-:-:S05]  /*4480*/  SHF.L.U32 R105, R105, 0x10, RZ ;  /* 0x0000001069697819 */ /* 0x000fca00000006ff */
[----:B------:R-:W-:Y:S01]  /*4490*/  FADD.FTZ R123, R105, R123 ;  /* 0x0000007b697b7221 */ /* 0x000fe20000010000 */
[----:B------:R-:W-:Y:S01]  /*44a0*/  FFMA.FTZ R32, R109, R105, R32 ;  /* 0x000000696d207223 */ /* 0x000fe20000010020 */
[----:B----4-:R-:W-:Y:S02]  /*44b0*/  FMUL.FTZ R50, R52, R51 ;  /* 0x0000003334327220 */ /* 0x010fe40000410000 */
[----:B------:R-:W4:Y:S02]  /*44c0*/  LDL R52, [R1+0x80] ;  /* 0x0000800001347983 */ /* 0x000f240000100800 */
[--C-:B---3--:R-:W-:Y:S02]  /*44d0*/  FFMA.FTZ R105, R53, R105, R50.reuse ;  /* 0x0000006935697223 */ /* 0x108fe40000010032 */
[----:B------:R-:W3:Y:S01]  /*44e0*/  LDL R53, [R1+0x7c] ;  /* 0x00007c0001357983 */ /* 0x000ee20000100800 */
[----:B------:R-:W-:Y:S02]  /*44f0*/  PRMT R50, R106, 0x7632, R50 ;  /* 0x000076326a327816 */ /* 0x000fe40000000032 */
[----:B------:R-:W-:-:S02]  /*4500*/  PRMT R110, R110, 0x7632, R110 ;  /* 0x000076326e6e7816 */ /* 0x000fc4000000006e */
[----:B------:R-:W-:Y:S01]  /*4510*/  SHF.L.U32 R50, R50, 0x10, RZ ;  /* 0x0000001032327819 */ /* 0x000fe200000006ff */
[----:B------:R-:W-:Y:S01]  /*4520*/  FMUL.FTZ R106, R153, R49 ;  /* 0x00000031996a7220 */ /* 0x000fe20000410000 */
[----:B------:R-:W-:-:S03]  /*4530*/  SHF.L.U32 R110, R110, 0x10, RZ ;  /* 0x000000106e6e7819 */ /* 0x000fc600000006ff */
[----:B------:R-:W-:Y:S02]  /*4540*/  FMUL.FTZ R49, R209, R50 ;  /* 0x00000032d1317220 */ /* 0x000fe40000410000 */
[----:B------:R-:W-:Y:S01]  /*4550*/  FADD.FTZ R125, R110, R125 ;  /* 0x0000007d6e7d7221 */ /* 0x000fe20000010000 */
[-C--:B------:R-:W-:Y:S01]  /*4560*/  FFMA.FTZ R34, R106, R110.reuse, R34 ;  /* 0x0000006e6a227223 */ /* 0x080fe20000010022 */
[--C-:B--2---:R-:W-:Y:S01]  /*4570*/  FFMA.FTZ R110, R208, R110, R49.reuse ;  /* 0x0000006ed06e7223 */ /* 0x104fe20000010031 */
[----:B------:R-:W-:Y:S02]  /*4580*/  PRMT R49, R107, 0x7632, R49 ;  /* 0x000076326b317816 */ /* 0x000fe40000000031 */
[----:B------:R-:W-:Y:S02]  /*4590*/  PRMT R111, R111, 0x7632, R111 ;  /* 0x000076326f6f7816 */ /* 0x000fe4000000006f */
[----:B------:R-:W-:Y:S01]  /*45a0*/  SHF.L.U32 R49, R49, 0x10, RZ ;  /* 0x0000001031317819 */ /* 0x000fe200000006ff */
[----:B------:R-:W-:Y:S01]  /*45b0*/  FMUL.FTZ R107, R153, R48 ;  /* 0x00000030996b7220 */ /* 0x000fe20000410000 */
[----:B------:R-:W-:-:S03]  /*45c0*/  SHF.L.U32 R111, R111, 0x10, RZ ;  /* 0x000000106f6f7819 */ /* 0x000fc600000006ff */
[----:B------:R-:W-:Y:S01]  /*45d0*/  FADD.FTZ R144, R49, R144 ;  /* 0x0000009031907221 */ /* 0x000fe20000010000 */
[----:B------:R-:W-:Y:S01]  /*45e0*/  FFMA.FTZ R143, R107, R49, R143 ;  /* 0x000000316b8f7223 */ /* 0x000fe2000001008f */
[----:B------:R-:W-:Y:S01]  /*45f0*/  FADD.FTZ R127, R111, R127 ;  /* 0x0000007f6f7f7221 */ /* 0x000fe20000010000 */
[----:B------:R-:W-:Y:S01]  /*4600*/  FFMA.FTZ R36, R107, R111, R36 ;  /* 0x0000006f6b247223 */ /* 0x000fe20000010024 */
[----:B------:R-:W-:Y:S01]  /*4610*/  UMOV UR4, 0xffffffff ;  /* 0xffffffff00047882 */ /* 0x000fe20000000000 */
[----:B------:R-:W-:Y:S01]  /*4620*/  ISETP.NE.U32.AND P1, PT, RZ, UR14, PT ;  /* 0x0000000eff007c0c */ /* 0x000fe2000bf25070 */
[----:B------:R-:W-:Y:S01]  /*4630*/  FADD.FTZ R148, R51, R148 ;  /* 0x0000009433947221 */ /* 0x000fe20000010000 */
[----:B------:R-:W-:Y:S01]  /*4640*/  FFMA.FTZ R139, R109, R51, R139 ;  /* 0x000000336d8b7223 */ /* 0x000fe2000001008b */
[----:B------:R-:W-:Y:S01]  /*4650*/  FADD.FTZ R146, R50, R146 ;  /* 0x0000009232927221 */ /* 0x000fe20000010000 */
[----:B------:R-:W-:Y:S01]  /*4660*/  FFMA.FTZ R141, R106, R50, R141 ;  /* 0x000000326a8d7223 */ /* 0x000fe2000001008d */
[----:B------:R-:W-:Y:S01]  /*4670*/  ISETP.NE.AND.EX P1, PT, RZ, UR15, PT, P1 ;  /* 0x0000000fff007c0c */ /* 0x000fe2000bf25310 */
[----:B---3--:R-:W-:Y:S01]  /*4680*/  FMUL.FTZ R48, R53, R49 ;  /* 0x0000003135307220 */ /* 0x008fe20000410000 */
[----:B------:R-:W-:-:S03]  /*4690*/  FFMA.FTZ R49, R0, R178, RZ ;  /* 0x000000b200317223 */ /* 0x000fc600000100ff */
[----:B----4-:R-:W-:Y:S01]  /*46a0*/  FFMA.FTZ R111, R52, R111, R48 ;  /* 0x0000006f346f7223 */ /* 0x010fe20000010030 */
[----:B------:R-:W-:Y:S01]  /*46b0*/  FADD.FTZ R48, RZ, R178 ;  /* 0x000000b2ff307221 */ /* 0x000fe20000010000 */
[----:B------:R-:W-:-:S03]  /*46c0*/  FFMA.FTZ R49, R171, R170, R49 ;  /* 0x000000aaab317223 */ /* 0x000fc60000010031 */
[----:B------:R-:W-:Y:S01]  /*46d0*/  FADD.FTZ R48, R170, R48 ;  /* 0x00000030aa307221 */ /* 0x000fe20000010000 */
        /* <DEDUP_REMOVED lines=76> */
[----:B0-----:R-:W-:Y:S06]  /*4ba0*/  BRA.DIV UR4, `(.L_x_98) ;  /* 0x0000008e043c7947 */ /* 0x001fec000b800000 */
        /* <DEDUP_REMOVED lines=18> */
.L_x_151:
[----:B------:R-:W-:Y:S01]  /*4cd0*/  FADD.FTZ R208, R48, R208 ;  /* 0x000000d030d07221 */ /* 0x000fe20000010000 */
[----:B0-----:R-:W-:-:S03]  /*4ce0*/  FADD.FTZ R50, R49, R50 ;  /* 0x0000003231327221 */ /* 0x001fc60000010000 */
[----:B------:R-:W-:Y:S01]  /*4cf0*/  FMUL.FTZ R209, R208, UR16 ;  /* 0x00000010d0d17c20 */ /* 0x000fe20008410000 */
[----:B------:R-:W-:-:S04]  /*4d00*/  FMUL.FTZ R208, R50, UR16 ;  /* 0x0000001032d07c20 */ /* 0x000fc80008410000 */
[----:B------:R-:W-:Y:S01]  /*4d10*/  FSEL R209, R209, RZ, !P2 ;  /* 0x000000ffd1d17208 */ /* 0x000fe20005000000 */
[----:B------:R-:W-:Y:S06]  /*4d20*/  @P1 BRA `(.L_x_99) ;  /* 0x00000008003c1947 */ /* 0x000fec0003800000 */
        /* <DEDUP_REMOVED lines=24> */
[C---:B------:R-:W-:Y:S01]  /*4eb0*/  FMUL.FTZ R51, R153.reuse, R173 ;  /* 0x000000ad99337220 */ /* 0x040fe20000410000 */
[C---:B------:R-:W-:Y:S01]  /*4ec0*/  FMUL.FTZ R180, R153.reuse, R180 ;  /* 0x000000b499b47220 */ /* 0x040fe20000410000 */
[C---:B------:R-:W-:Y:S01]  /*4ed0*/  FMUL.FTZ R0, R153.reuse, R0 ;  /* 0x0000000099007220 */ /* 0x040fe20000410000 */
[C---:B-1----:R-:W-:Y:S01]  /*4ee0*/  FMUL.FTZ R49, R153.reuse, R177 ;  /* 0x000000b199317220 */ /* 0x042fe20000410000 */
[C---:B------:R-:W-:Y:S01]  /*4ef0*/  FMUL.FTZ R50, R153.reuse, R175 ;  /* 0x000000af99327220 */ /* 0x040fe20000410000 */
[C---:B------:R-:W-:Y:S01]  /*4f00*/  FMUL.FTZ R167, R153.reuse, R167 ;  /* 0x000000a799a77220 */ /* 0x040fe20000410000 */
[C---:B------:R-:W-:Y:S01]  /*4f10*/  FMUL.FTZ R169, R153.reuse, R169 ;  /* 0x000000a999a97220 */ /* 0x040fe20000410000 */
[----:B------:R-:W-:Y:S01]  /*4f20*/  FMUL.FTZ R48, R153, R171 ;  /* 0x000000ab99307220 */ /* 0x000fe20000410000 */
[----:B------:R-:W-:-:S02]  /*4f30*/  F2FP.BF16.F32.PACK_AB R51, R180, R51 ;  /* 0x00000033b433723e */ /* 0x000fc400000010ff */
[----:B------:R-:W-:Y:S02]  /*4f40*/  F2FP.BF16.F32.PACK_AB R50, R167, R50 ;  /* 0x00000032a732723e */ /* 0x000fe400000010ff */
[----:B------:R-:W-:Y:S02]  /*4f50*/  F2FP.BF16.F32.PACK_AB R49, R169, R49 ;  /* 0x00000031a931723e */ /* 0x000fe400000010ff */
[----:B------:R-:W-:Y:S01]  /*4f60*/  F2FP.BF16.F32.PACK_AB R48, R48, R0 ;  /* 0x000000003030723e */ /* 0x000fe200000010ff */
[----:B------:R-:W-:Y:S06]  /*4f70*/  BRA `(.L_x_102) ;  /* 0x0000001000a07947 */ /* 0x000fec0003800000 */
.L_x_101:
        /* <DEDUP_REMOVED lines=27> */
[----:B------:R-:W-:Y:S02]  /*5130*/  F2FP.BF16.F32.PACK_AB R48, R48, R0 ;  /* 0x000000003030723e */ /* 0x000fe400000010ff */
[----:B------:R-:W-:Y:S02]  /*5140*/  MOV R99, R51 ;  /* 0x0000003300637202 */ /* 0x000fe40000000f00 */
[----:B------:R-:W-:Y:S02]  /*5150*/  MOV R98, R50 ;  /* 0x0000003200627202 */ /* 0x000fe40000000f00 */
[----:B------:R-:W-:-:S02]  /*5160*/  MOV R97, R49 ;  /* 0x0000003100617202 */ /* 0x000fc40000000f00 */
[----:B------:R-:W-:Y:S01]  /*5170*/  MOV R96, R48 ;  /* 0x0000003000607202 */ /* 0x000fe20000000f00 */
[----:B------:R-:W-:Y:S06]  /*5180*/  BRA `(.L_x_102) ;  /* 0x00000010001c7947 */ /* 0x000fec0003800000 */
.L_x_100:
        /* <DEDUP_REMOVED lines=32> */
[----:B-----5:R-:W-:Y:S02]  /*5390*/  MOV R86, R50 ;  /* 0x0000003200567202 */ /* 0x020fe40000000f00 */
[----:B------:R-:W-:-:S02]  /*53a0*/  MOV R85, R49 ;  /* 0x0000003100557202 */ /* 0x000fc40000000f00 */
[----:B------:R-:W-:Y:S01]  /*53b0*/  MOV R84, R48 ;  /* 0x0000003000547202 */ /* 0x000fe20000000f00 */
[----:B------:R-:W-:Y:S06]  /*53c0*/  BRA `(.L_x_102) ;  /* 0x0000000c008c7947 */ /* 0x000fec0003800000 */
.L_x_103:
        /* <DEDUP_REMOVED lines=33> */
[----:B-----5:R-:W-:Y:S02]  /*55e0*/  MOV R86, R50 ;  /* 0x0000003200567202 */ /* 0x020fe40000000f00 */
[----:B------:R-:W-:Y:S02]  /*55f0*/  MOV R85, R49 ;  /* 0x0000003100557202 */ /* 0x000fe40000000f00 */
[----:B------:R-:W-:Y:S01]  /*5600*/  MOV R84, R48 ;  /* 0x0000003000547202 */ /* 0x000fe20000000f00 */
[----:B------:R-:W-:Y:S06]  /*5610*/  BRA `(.L_x_102) ;  /* 0x0000000800f87947 */ /* 0x000fec0003800000 */
.L_x_99:
        /* <DEDUP_REMOVED lines=8> */
[----:B-1---5:R-:W-:Y:S01]  /*56a0*/  PRMT R48, R59, 0x7632, R48 ;  /* 0x000076323b307816 */ /* 0x022fe20000000030 */
[-CC-:B------:R-:W-:Y:S01]  /*56b0*/  FFMA.FTZ R180, R180, R208.reuse, R209.reuse ;  /* 0x000000d0b4b47223 */ /* 0x180fe200000100d1 */
[-CC-:B------:R-:W-:Y:S01]  /*56c0*/  FFMA.FTZ R175, R175, R208.reuse, R209.reuse ;  /* 0x000000d0afaf7223 */ /* 0x180fe200000100d1 */
[----:B------:R-:W-:Y:S01]  /*56d0*/  FFMA.FTZ R173, R173, R208, R209 ;  /* 0x000000d0adad7223 */ /* 0x000fe200000100d1 */
[----:B------:R-:W-:Y:S01]  /*56e0*/  SHF.L.U32 R48, R48, 0x10, RZ ;  /* 0x0000001030307819 */ /* 0x000fe200000006ff */
[----:B------:R-:W-:Y:S01]  /*56f0*/  FADD.FTZ R180, R179, -R180 ;  /* 0x800000b4b3b47221 */ /* 0x000fe20000010000 */
[----:B------:R-:W-:Y:S01]  /*5700*/  SHF.L.U32 R53, R59, 0x10, RZ ;  /* 0x000000103b357819 */ /* 0x000fe200000006ff */
[----:B------:R-:W-:Y:S01]  /*5710*/  FADD.FTZ R175, R174, -R175 ;  /* 0x800000afaeaf7221 */ /* 0x000fe20000010000 */
[----:B------:R-:W-:Y:S01]  /*5720*/  SHF.L.U32 R52, R58, 0x10, RZ ;  /* 0x000000103a347819 */ /* 0x000fe200000006ff */
[----:B------:R-:W-:Y:S01]  /*5730*/  FADD.FTZ R173, R172, -R173 ;  /* 0x800000adacad7221 */ /* 0x000fe20000010000 */
[----:B------:R-:W-:Y:S01]  /*5740*/  FFMA.FTZ R51, R153, R180, R48 ;  /* 0x000000b499337223 */ /* 0x000fe20000010030 */
[----:B------:R-:W-:Y:S01]  /*5750*/  PRMT R50, R58, 0x7632, R50 ;  /* 0x000076323a327816 */ /* 0x000fe20000000032 */
[-C--:B------:R-:W-:Y:S01]  /*5760*/  FFMA.FTZ R0, R0, R208.reuse, R209 ;  /* 0x000000d000007223 */ /* 0x080fe200000100d1 */
[----:B------:R-:W-:Y:S01]  /*5770*/  PRMT R49, R57, 0x7632, R49 ;  /* 0x0000763239317816 */ /* 0x000fe20000000031 */
[-CC-:B------:R-:W-:Y:S01]  /*5780*/  FFMA.FTZ R171, R171, R208.reuse, R209.reuse ;  /* 0x000000d0abab7223 */ /* 0x180fe200000100d1 */
[----:B------:R-:W-:Y:S01]  /*5790*/  PRMT R48, R56, 0x7632, R48 ;  /* 0x0000763238307816 */ /* 0x000fe20000000030 */
[-CC-:B------:R-:W-:Y:S01]  /*57a0*/  FFMA.FTZ R177, R177, R208.reuse, R209.reuse ;  /* 0x000000d0b1b17223 */ /* 0x180fe200000100d1 */
[-CC-:B------:R-:W-:Y:S01]  /*57b0*/  FFMA.FTZ R169, R169, R208.reuse, R209.reuse ;  /* 0x000000d0a9a97223 */ /* 0x180fe200000100d1 */
[----:B------:R-:W-:Y:S01]  /*57c0*/  FFMA.FTZ R167, R167, R208, R209 ;  /* 0x000000d0a7a77223 */ /* 0x000fe200000100d1 */
[C---:B------:R-:W-:Y:S01]  /*57d0*/  FFMA.FTZ R173, R153.reuse, R173, R53 ;  /* 0x000000ad99ad7223 */ /* 0x040fe20000010035 */
[----:B------:R-:W-:Y:S01]  /*57e0*/  FFMA.FTZ R175, R153, R175, R52 ;  /* 0x000000af99af7223 */ /* 0x000fe20000010034 */
[----:B------:R-:W-:Y:S01]  /*57f0*/  SHF.L.U32 R50, R50, 0x10, RZ ;  /* 0x0000001032327819 */ /* 0x000fe200000006ff */
[----:B------:R-:W-:Y:S01]  /*5800*/  FADD.FTZ R0, R178, -R0 ;  /* 0x80000000b2007221 */ /* 0x000fe20000010000 */
        /* <DEDUP_REMOVED lines=8> */
[C---:B------:R-:W-:Y:S01]  /*5890*/  FFMA.FTZ R48, R153.reuse, R171, R48 ;  /* 0x000000ab99307223 */ /* 0x040fe20000010030 */
[C---:B------:R-:W-:Y:S01]  /*58a0*/  FFMA.FTZ R49, R153.reuse, R169, R49 ;  /* 0x000000a999317223 */ /* 0x040fe20000010031 */
[C---:B------:R-:W-:Y:S01]  /*58b0*/  FFMA.FTZ R177, R153.reuse, R177, R53 ;  /* 0x000000b199b17223 */ /* 0x040fe20000010035 */
[C---:B------:R-:W-:Y:S01]  /*58c0*/  FFMA.FTZ R50, R153.reuse, R167, R50 ;  /* 0x000000a799327223 */ /* 0x040fe20000010032 */
[----:B------:R-:W-:Y:S01]  /*58d0*/  FFMA.FTZ R0, R153, R0, R52 ;  /* 0x0000000099007223 */ /* 0x000fe20000010034 */
[----:B------:R-:W-:-:S02]  /*58e0*/  F2FP.BF16.F32.PACK_AB R51, R51, R173 ;  /* 0x000000ad3333723e */ /* 0x000fc400000010ff */
[----:B------:R-:W-:Y:S02]  /*58f0*/  F2FP.BF16.F32.PACK_AB R49, R49, R177 ;  /* 0x000000b13131723e */ /* 0x000fe400000010ff */
[----:B------:R-:W-:Y:S02]  /*5900*/  F2FP.BF16.F32.PACK_AB R50, R50, R175 ;  /* 0x000000af3232723e */ /* 0x000fe400000010ff */
[----:B------:R-:W-:Y:S01]  /*5910*/  F2FP.BF16.F32.PACK_AB R48, R48, R0 ;  /* 0x000000003030723e */ /* 0x000fe200000010ff */
[----:B------:R-:W-:Y:S06]  /*5920*/  BRA `(.L_x_102) ;  /* 0x0000000800347947 */ /* 0x000fec0003800000 */
.L_x_105:
[-CC-:B------:R-:W-:Y:S01]  /*5930*/  FFMA.FTZ R0, R0, R208.reuse, R209.reuse ;  /* 0x000000d000007223 */ /* 0x180fe200000100d1 */
[----:B-----5:R-:W-:Y:S01]  /*5940*/  SHF.L.U32 R52, R56, 0x10, RZ ;  /* 0x0000001038347819 */ /* 0x020fe200000006ff */
[-CC-:B------:R-:W-:Y:S01]  /*5950*/  FFMA.FTZ R173, R173, R208.reuse, R209.reuse ;  /* 0x000000d0adad7223 */ /* 0x180fe200000100d1 */
[----:B------:R-:W-:Y:S01]  /*5960*/  PRMT R50, R59, 0x7632, R50 ;  /* 0x000076323b327816 */ /* 0x000fe20000000032 */
[----:B------:R-:W-:Y:S01]  /*5970*/  FADD.FTZ R0, R178, -R0 ;  /* 0x80000000b2007221 */ /* 0x000fe20000010000 */
[-CC-:B------:R-:W-:Y:S01]  /*5980*/  FFMA.FTZ R180, R180, R208.reuse, R209.reuse ;  /* 0x000000d0b4b47223 */ /* 0x180fe200000100d1 */
[----:B-1----:R-:W-:Y:S01]  /*5990*/  PRMT R48, R58, 0x7632, R48 ;  /* 0x000076323a307816 */ /* 0x002fe20000000030 */
[--C-:B------:R-:W-:Y:S01]  /*59a0*/  FFMA.FTZ R175, R175, R208, R209.reuse ;  /* 0x000000d0afaf7223 */ /* 0x100fe200000100d1 */
[--C-:B------:R-:W-:Y:S01]  /*59b0*/  FFMA.FTZ R0, R153, R0, R52.reuse ;  /* 0x0000000099007223 */ /* 0x100fe20000010034 */
[-C--:B------:R-:W-:Y:S01]  /*59c0*/  FFMA.FTZ R167, R167, R208.reuse, R209 ;  /* 0x000000d0a7a77223 */ /* 0x080fe200000100d1 */
[----:B------:R-:W-:Y:S01]  /*59d0*/  PRMT R49, R57, 0x7632, R49 ;  /* 0x0000763239317816 */ /* 0x000fe20000000031 */
[-CC-:B------:R-:W-:Y:S01]  /*59e0*/  FFMA.FTZ R171, R171, R208.reuse, R209.reuse ;  /* 0x000000d0abab7223 */ /* 0x180fe200000100d1 */
[----:B------:R-:W-:Y:S01]  /*59f0*/  PRMT R52, R56, 0x7632, R52 ;  /* 0x0000763238347816 */ /* 0x000fe20000000034 */
        /* <DEDUP_REMOVED lines=32> */
.L_x_104:
[----:B------:R-:W-:-:S04]  /*5c00*/  UISETP.NE.U32.AND UP0, UPT, UR6, URZ, UPT ;  /* 0x000000ff0600728c */ /* 0x000fc8000bf05070 */
[----:B------:R-:W-:-:S09]  /*5c10*/  UISETP.NE.AND.EX UP0, UPT, UR7, URZ, UPT, UP0 ;  /* 0x000000ff0700728c */ /* 0x000fd2000bf05300 */
[----:B------:R-:W-:Y:S05]  /*5c20*/  BRA.U UP0, `(.L_x_106) ;  /* 0x0000000100b47547 */ /* 0x000fea000b800000 */
        /* <DEDUP_REMOVED lines=45> */
.L_x_106:
        /* <DEDUP_REMOVED lines=46> */
[----:B------:R-:W-:Y:S02]  /*61e0*/  MOV R85, R49 ;  /* 0x0000003100557202 */ /* 0x000fe40000000f00 */
[----:B------:R-:W-:-:S07]  /*61f0*/  MOV R84, R48 ;  /* 0x0000003000547202 */ /* 0x000fce0000000f00 */
.L_x_102:
[----:B------:R-:W-:Y:S01]  /*6200*/  ISETP.NE.U32.AND P1, PT, RZ, UR4, PT ;  /* 0x00000004ff007c0c */ /* 0x000fe2000bf25070 */
[----:B------:R-:W0:Y:S01]  /*6210*/  LDC.64 R166, c[0x0][0x468] ;  /* 0x00011a00ffa67b82 */ /* 0x000e220000000a00 */
[----:B------:R-:W-:Y:S02]  /*6220*/  ISETP.NE.U32.AND P2, PT, RZ, UR6, PT ;  /* 0x00000006ff007c0c */ /* 0x000fe4000bf45070 */
[----:B------:R-:W-:Y:S02]  /*6230*/  ISETP.NE.AND.EX P1, PT, RZ, UR5, PT, P1 ;  /* 0x00000005ff007c0c */ /* 0x000fe4000bf25310 */
[----:B------:R-:W-:-:S11]  /*6240*/  ISETP.NE.AND.EX P2, PT, RZ, UR7, PT, P2 ;  /* 0x00000007ff007c0c */ /* 0x000fd6000bf45320 */
[----:B------:R-:W1:Y:S02]  /*6250*/  @P1 LDC.64 R52, c[0x0][0x478] ;  /* 0x00011e00ff341b82 */ /* 0x000e640000000a00 */
[----:B-1----:R-:W-:-:S05]  /*6260*/  @P1 IMAD.WIDE.U32 R52, R164, 0x10, R52 ;  /* 0x00000010a4341825 */ /* 0x002fca00078e0034 */
[----:B-----5:R0:W-:Y:S02]  /*6270*/  @P1 STG.E.128 desc[UR10][R52.64], R84 ;  /* 0x0000005434001986 */ /* 0x0201e4000c101d0a */
[----:B0-----:R-:W-:-:S05]  /*6280*/  IMAD.WIDE.U32 R52, R164, 0x10, R166 ;  /* 0x00000010a4347825 */ /* 0x001fca00078e00a6 */
[----:B------:R0:W-:Y:S02]  /*6290*/  STG.E.128 desc[UR10][R52.64], R48 ;  /* 0x0000003034007986 */ /* 0x0001e4000c101d0a */
[----:B0-----:R-:W0:Y:S02]  /*62a0*/  @P2 LDC.64 R48, c[0x0][0x470] ;  /* 0x00011c00ff302b82 */ /* 0x001e240000000a00 */
[----:B0-----:R-:W-:-:S05]  /*62b0*/  @P2 IMAD.WIDE.U32 R48, R164, 0x10, R48 ;  /* 0x00000010a4302825 */ /* 0x001fca00078e0030 */
[----:B------:R0:W-:Y:S01]  /*62c0*/  @P2 STG.E.128 desc[UR10][R48.64], R96 ;  /* 0x0000006030002986 */ /* 0x0001e2000c101d0a */
[----:B------:R-:W-:Y:S05]  /*62d0*/  @!P0 BRA `(.L_x_107) ;  /* 0x0000000800dc8947 */ /* 0x000fea0003800000 */
[----:B------:R-:W-:Y:S05]  /*62e0*/  @!P1 BRA `(.L_x_108) ;  /* 0x00000004007c9947 */ /* 0x000fea0003800000 */
[----:B------:R-:W-:Y:S05]  /*62f0*/  @!P2 BRA `(.L_x_109) ;  /* 0x0000000000c4a947 */ /* 0x000fea0003800000 */
[----:B0-----:R-:W-:Y:S01]  /*6300*/  PRMT R48, R63, 0x7632, R48 ;  /* 0x000076323f307816 */ /* 0x001fe20000000030 */
[-CC-:B------:R-:W-:Y:S01]  /*6310*/  FFMA.FTZ R157, R157, R208.reuse, R209.reuse ;  /* 0x000000d09d9d7223 */ /* 0x180fe200000100d1 */
[-CC-:B------:R-:W-:Y:S01]  /*6320*/  FFMA.FTZ R199, R199, R208.reuse, R209.reuse ;  /* 0x000000d0c7c77223 */ /* 0x180fe200000100d1 */
[----:B------:R-:W-:Y:S01]  /*6330*/  SHF.L.U32 R50, R63, 0x10, RZ ;  /* 0x000000103f327819 */ /* 0x000fe200000006ff */
[-C--:B------:R-:W-:Y:S01]  /*6340*/  FFMA.FTZ R182, R182, R208.reuse, R209 ;  /* 0x000000d0b6b67223 */ /* 0x080fe200000100d1 */
[----:B------:R-:W-:Y:S01]  /*6350*/  SHF.L.U32 R48, R48, 0x10, RZ ;  /* 0x0000001030307819 */ /* 0x000fe200000006ff */
[----:B------:R-:W-:Y:S01]  /*6360*/  FADD.FTZ R156, R156, -R157 ;  /* 0x8000009d9c9c7221 */ /* 0x000fe20000010000 */
[----:B------:R-:W-:Y:S01]  /*6370*/  FADD.FTZ R198, R198, -R199 ;  /* 0x800000c7c6c67221 */ /* 0x000fe20000010000 */
[----:B------:R-:W-:Y:S01]  /*6380*/  PRMT R49, R61, 0x7632, R49 ;  /* 0x000076323d317816 */ /* 0x000fe20000000031 */
[-CC-:B------:R-:W-:Y:S01]  /*6390*/  FFMA.FTZ R184, R184, R208.reuse, R209.reuse ;  /* 0x000000d0b8b87223 */ /* 0x180fe200000100d1 */
        /* <DEDUP_REMOVED lines=37> */
[----:B------:R-:W-:Y:S01]  /*65f0*/  MOV R84, R48 ;  /* 0x0000003000547202 */ /* 0x000fe20000000f00 */
[----:B------:R-:W-:Y:S06]  /*6600*/  BRA `(.L_x_110) ;  /* 0x0000001000287947 */ /* 0x000fec0003800000 */
.L_x_109:
        /* <DEDUP_REMOVED lines=45> */
.L_x_108:
        /* <DEDUP_REMOVED lines=46> */
.L_x_111:
[----:B------:R-:W-:Y:S01]  /*6bc0*/  PRMT R0, R63, 0x7632, R0 ;  /* 0x000076323f007816 */ /* 0x000fe20000000000 */
[-CC-:B------:R-:W-:Y:S01]  /*6bd0*/  FFMA.FTZ R199, R199, R208.reuse, R209.reuse ;  /* 0x000000d0c7c77223 */ /* 0x180fe200000100d1 */
[-C--:B------:R-:W-:Y:S01]  /*6be0*/  FFMA.FTZ R157, R157, R208.reuse, R209 ;  /* 0x000000d09d9d7223 */ /* 0x080fe200000100d1 */
[----:B0-----:R-:W-:Y:S01]  /*6bf0*/  PRMT R49, R62, 0x7632, R49 ;  /* 0x000076323e317816 */ /* 0x001fe20000000031 */
[-C--:B------:R-:W-:Y:S01]  /*6c00*/  FFMA.FTZ R159, R159, R208.reuse, R209 ;  /* 0x000000d09f9f7223 */ /* 0x080fe200000100d1 */
[----:B------:R-:W-:Y:S01]  /*6c10*/  SHF.L.U32 R0, R0, 0x10, RZ ;  /* 0x0000001000007819 */ /* 0x000fe200000006ff */
[----:B------:R-:W-:Y:S01]  /*6c20*/  FADD.FTZ R199, R198, -R199 ;  /* 0x800000c7c6c77221 */ /* 0x000fe20000010000 */
[----:B------:R-:W-:Y:S01]  /*6c30*/  SHF.L.U32 R52, R63, 0x10, RZ ;  /* 0x000000103f347819 */ /* 0x000fe200000006ff */
[-C--:B------:R-:W-:Y:S01]  /*6c40*/  FFMA.FTZ R191, R191, R208.reuse, R209 ;  /* 0x000000d0bfbf7223 */ /* 0x080fe200000100d1 */
[----:B------:R-:W-:Y:S01]  /*6c50*/  FADD.FTZ R157, R156, -R157 ;  /* 0x8000009d9c9d7221 */ /* 0x000fe20000010000 */
[----:B------:R-:W-:Y:S01]  /*6c60*/  FFMA.FTZ R51, R153, R199, R0 ;  /* 0x000000c799337223 */ /* 0x000fe20000010000 */
[----:B------:R-:W-:Y:S01]  /*6c70*/  PRMT R48, R61, 0x7632, R48 ;  /* 0x000076323d307816 */ /* 0x000fe20000000030 */
[-CC-:B------:R-:W-:Y:S01]  /*6c80*/  FFMA.FTZ R181, R181, R208.reuse, R209.reuse ;  /* 0x000000d0b5b57223 */ /* 0x180fe200000100d1 */
        /* <DEDUP_REMOVED lines=9> */
[----:B------:R-:W-:Y:S01]  /*6d20*/  FFMA.FTZ R157, R153, R157, R52 ;  /* 0x0000009d999d7223 */ /* 0x000fe20000010034 */
[----:B------:R-:W-:Y:S01]  /*6d30*/  SHF.L.U32 R53, R61, 0x10, RZ ;  /* 0x000000103d357819 */ /* 0x000fe200000006ff */
[----:B------:R-:W-:Y:S01]  /*6d40*/  FADD.FTZ R181, R160, -R181 ;  /* 0x800000b5a0b57221 */ /* 0x000fe20000010000 */
        /* <DEDUP_REMOVED lines=16> */
.L_x_107:
[----:B------:R-:W-:Y:S05]  /*6e50*/  @!P1 BRA `(.L_x_112) ;  /* 0x00000004001c9947 */ /* 0x000fea0003800000 */
        /* <DEDUP_REMOVED lines=19> */
[C---:B0-----:R-:W-:Y:S01]  /*6f90*/  FMUL.FTZ R48, R153.reuse, R182 ;  /* 0x000000b699307220 */ /* 0x041fe20000410000 */
[C---:B------:R-:W-:Y:S01]  /*6fa0*/  FMUL.FTZ R49, R153.reuse, R181 ;  /* 0x000000b599317220 */ /* 0x040fe20000410000 */
        /* <DEDUP_REMOVED lines=17> */
.L_x_113:
        /* <DEDUP_REMOVED lines=33> */
.L_x_112:
        /* <DEDUP_REMOVED lines=34> */
.L_x_114:
        /* <DEDUP_REMOVED lines=27> */
[----:B------:R-:W-:-:S07]  /*76a0*/  F2FP.BF16.F32.PACK_AB R48, R184, R48 ;  /* 0x00000030b830723e */ /* 0x000fce00000010ff */
.L_x_110:
[----:B------:R-:W0:Y:S02]  /*76b0*/  @P1 LDC.64 R52, c[0x0][0x478] ;  /* 0x00011e00ff341b82 */ /* 0x000e240000000a00 */
[----:B0-----:R-:W-:-:S05]  /*76c0*/  @P1 IMAD.WIDE.U32 R52, R155, 0x10, R52 ;  /* 0x000000109b341825 */ /* 0x001fca00078e0034 */
[----:B------:R0:W-:Y:S02]  /*76d0*/  @P1 STG.E.128 desc[UR10][R52.64], R84 ;  /* 0x0000005434001986 */ /* 0x0001e4000c101d0a */
        /* <DEDUP_REMOVED lines=57> */
.L_x_117:
        /* <DEDUP_REMOVED lines=45> */
.L_x_116:
        /* <DEDUP_REMOVED lines=46> */
.L_x_119:
        /* <DEDUP_REMOVED lines=41> */
.L_x_115:
        /* <DEDUP_REMOVED lines=39> */
.L_x_121:
        /* <DEDUP_REMOVED lines=33> */
.L_x_120:
        /* <DEDUP_REMOVED lines=34> */
.L_x_122:
        /* <DEDUP_REMOVED lines=28> */
.L_x_118:
        /* <DEDUP_REMOVED lines=11> */
[-CC-:B------:R-:W-:Y:S01]  /*8bc0*/  FFMA.FTZ R54, R54, R208.reuse, R209.reuse ;  /* 0x000000d036367223 */ /* 0x180fe200000100d1 */
[----:B0-----:R-:W-:Y:S01]  /*8bd0*/  SHF.L.U32 R49, R68, 0x10, RZ ;  /* 0x0000001044317819 */ /* 0x001fe200000006ff */
[-CC-:B------:R-:W-:Y:S01]  /*8be0*/  FFMA.FTZ R0, R92, R208.reuse, R209.reuse ;  /* 0x000000d05c007223 */ /* 0x180fe200000100d1 */
[----:B------:R-:W-:Y:S01]  /*8bf0*/  FFMA.FTZ R196, R196, R208, R209 ;  /* 0x000000d0c4c47223 */ /* 0x000fe200000100d1 */
[----:B------:R-:W-:Y:S01]  /*8c00*/  FADD.FTZ R48, R55, -R54 ;  /* 0x8000003637307221 */ /* 0x000fe20000010000 */
[----:B------:R-:W-:Y:S01]  /*8c10*/  SHF.L.U32 R52, R71, 0x10, RZ ;  /* 0x0000001047347819 */ /* 0x000fe200000006ff */
[----:B------:R-:W-:Y:S01]  /*8c20*/  FADD.FTZ R0, R88, -R0 ;  /* 0x8000000058007221 */ /* 0x000fe20000010000 */
[----:B------:R-:W-:Y:S01]  /*8c30*/  FADD.FTZ R197, R197, -R196 ;  /* 0x800000c4c5c57221 */ /* 0x000fe20000010000 */
[--C-:B------:R-:W-:Y:S01]  /*8c40*/  FFMA.FTZ R48, R153, R48, R49.reuse ;  /* 0x0000003099307223 */ /* 0x100fe20000010031 */
[----:B------:R-:W-:Y:S01]  /*8c50*/  PRMT R49, R68, 0x7632, R49 ;  /* 0x0000763244317816 */ /* 0x000fe20000000031 */
[-CC-:B------:R-:W-:Y:S01]  /*8c60*/  FFMA.FTZ R78, R78, R208.reuse, R209.reuse ;  /* 0x000000d04e4e7223 */ /* 0x180fe200000100d1 */
[----:B------:R-:W-:Y:S01]  /*8c70*/  PRMT R50, R70, 0x7632, R50 ;  /* 0x0000763246327816 */ /* 0x000fe20000000032 */
[-CC-:B------:R-:W-:Y:S01]  /*8c80*/  FFMA.FTZ R89, R89, R208.reuse, R209.reuse ;  /* 0x000000d059597223 */ /* 0x180fe200000100d1 */
[----:B------:R-:W-:Y:S01]  /*8c90*/  SHF.L.U32 R49, R49, 0x10, RZ ;  /* 0x0000001031317819 */ /* 0x000fe200000006ff */
[-C--:B------:R-:W-:Y:S01]  /*8ca0*/  FFMA.FTZ R82, R82, R208.reuse, R209 ;  /* 0x000000d052527223 */ /* 0x080fe200000100d1 */
[----:B------:R-:W-:Y:S01]  /*8cb0*/  PRMT R51, R71, 0x7632, R51 ;  /* 0x0000763247337816 */ /* 0x000fe20000000033 */
[-CC-:B------:R-:W-:Y:S01]  /*8cc0*/  FFMA.FTZ R94, R94, R208.reuse, R209.reuse ;  /* 0x000000d05e5e7223 */ /* 0x180fe200000100d1 */
[----:B------:R-:W-:Y:S01]  /*8cd0*/  FFMA.FTZ R95, R95, R208, R209 ;  /* 0x000000d05f5f7223 */ /* 0x000fe200000100d1 */
[--C-:B------:R-:W-:Y:S01]  /*8ce0*/  FFMA.FTZ R0, R153, R0, R49.reuse ;  /* 0x0000000099007223 */ /* 0x100fe20000010031 */
[----:B------:R-:W-:Y:S01]  /*8cf0*/  PRMT R49, R69, 0x7632, R49 ;  /* 0x0000763245317816 */ /* 0x000fe20000000031 */
        /* <DEDUP_REMOVED lines=29> */
.L_x_125:
        /* <DEDUP_REMOVED lines=45> */
.L_x_124:
        /* <DEDUP_REMOVED lines=46> */
.L_x_127:
        /* <DEDUP_REMOVED lines=8> */
[-CC-:B------:R-:W-:Y:S01]  /*9500*/  FFMA.FTZ R94, R94, R208.reuse, R209.reuse ;  /* 0x000000d05e5e7223 */ /* 0x180fe200000100d1 */
        /* <DEDUP_REMOVED lines=32> */
.L_x_123:
        /* <DEDUP_REMOVED lines=39> */
.L_x_129:
        /* <DEDUP_REMOVED lines=33> */
.L_x_128:
        /* <DEDUP_REMOVED lines=34> */
.L_x_130:
        /* <DEDUP_REMOVED lines=28> */
.L_x_126:
        /* <DEDUP_REMOVED lines=23> */
[-C--:B------:R-:W-:Y:S01]  /*a0e0*/  FFMA.FTZ R107, R107, R208.reuse, R209 ;  /* 0x000000d06b6b7223 */ /* 0x080fe200000100d1 */
[----:B------:R-:W-:Y:S01]  /*a0f0*/  SHF.L.U32 R49, R49, 0x10, RZ ;  /* 0x0000001031317819 */ /* 0x000fe200000006ff */
[----:B------:R-:W-:Y:S01]  /*a100*/  FFMA.FTZ R203, R153, R203, R51 ;  /* 0x000000cb99cb7223 */ /* 0x000fe20000010033 */
[-CC-:B------:R-:W-:Y:S01]  /*a110*/  FFMA.FTZ R103, R103, R208.reuse, R209.reuse ;  /* 0x000000d067677223 */ /* 0x180fe200000100d1 */
[----:B------:R-:W-:Y:S01]  /*a120*/  FFMA.FTZ R106, R106, R208, R209 ;  /* 0x000000d06a6a7223 */ /* 0x000fe200000100d1 */
[----:B------:R-:W-:Y:S01]  /*a130*/  PRMT R51, R73, 0x7632, R51 ;  /* 0x0000763249337816 */ /* 0x000fe20000000033 */
        /* <DEDUP_REMOVED lines=31> */
.L_x_133:
        /* <DEDUP_REMOVED lines=45> */
.L_x_132:
        /* <DEDUP_REMOVED lines=46> */
.L_x_135:
[----:B0-----:R-:W-:Y:S01]  /*a8e0*/  PRMT R49, R75, 0x7632, R49 ;  /* 0x000076324b317816 */ /* 0x001fe20000000031 */
[-CC-:B------:R-:W-:Y:S01]  /*a8f0*/  FFMA.FTZ R103, R103, R208.reuse, R209.reuse ;  /* 0x000000d067677223 */ /* 0x180fe200000100d1 */
[----:B------:R-:W-:Y:S01]  /*a900*/  PRMT R48, R74, 0x7632, R48 ;  /* 0x000076324a307816 */ /* 0x000fe20000000030 */
[-CC-:B------:R-:W-:Y:S01]  /*a910*/  FFMA.FTZ R106, R106, R208.reuse, R209.reuse ;  /* 0x000000d06a6a7223 */ /* 0x180fe200000100d1 */
[-CC-:B------:R-:W-:Y:S01]  /*a920*/  FFMA.FTZ R101, R101, R208.reuse, R209.reuse ;  /* 0x000000d065657223 */ /* 0x180fe200000100d1 */
[-CC-:B------:R-:W-:Y:S01]  /*a930*/  FFMA.FTZ R107, R107, R208.reuse, R209.reuse ;  /* 0x000000d06b6b7223 */ /* 0x180fe200000100d1 */
[----:B------:R-:W-:Y:S01]  /*a940*/  PRMT R0, R73, 0x7632, R0 ;  /* 0x0000763249007816 */ /* 0x000fe20000000000 */
[-CC-:B------:R-:W-:Y:S01]  /*a950*/  FFMA.FTZ R205, R205, R208.reuse, R209.reuse ;  /* 0x000000d0cdcd7223 */ /* 0x180fe200000100d1 */
[----:B------:R-:W-:Y:S01]  /*a960*/  PRMT R52, R72, 0x7632, R52 ;  /* 0x0000763248347816 */ /* 0x000fe20000000034 */
        /* <DEDUP_REMOVED lines=32> */
.L_x_131:
        /* <DEDUP_REMOVED lines=18> */
[C---:B0-----:R-:W-:Y:S01]  /*ac90*/  FMUL.FTZ R48, R153.reuse, R205 ;  /* 0x000000cd99307220 */ /* 0x041fe20000410000 */
        /* <DEDUP_REMOVED lines=20> */
.L_x_137:
        /* <DEDUP_REMOVED lines=31> */
[----:B------:R-:W-:Y:S01]  /*afd0*/  MOV R84, R48 ;  /* 0x0000003000547202 */ /* 0x000fe20000000f00 */
[----:B------:R-:W-:Y:S06]  /*afe0*/  BRA `(.L_x_134) ;  /* 0x0000000000f87947 */ /* 0x000fec0003800000 */
.L_x_136:
        /* <DEDUP_REMOVED lines=34> */
.L_x_138:
        /* <DEDUP_REMOVED lines=28> */
.L_x_134:
[----:B------:R-:W0:Y:S02]  /*b3d0*/  @P1 LDC.64 R52, c[0x0][0x478] ;  /* 0x00011e00ff341b82 */ /* 0x000e240000000a00 */
[----:B0-----:R-:W-:-:S05]  /*b3e0*/  @P1 IMAD.WIDE.U32 R52, R162, 0x10, R52 ;  /* 0x00000010a2341825 */ /* 0x001fca00078e0034 */
[----:B------:R0:W-:Y:S02]  /*b3f0*/  @P1 STG.E.128 desc[UR10][R52.64], R84 ;  /* 0x0000005434001986 */ /* 0x0001e4000c101d0a */
[----:B0-----:R-:W-:-:S05]  /*b400*/  IMAD.WIDE.U32 R52, R162, 0x10, R166 ;  /* 0x00000010a2347825 */ /* 0x001fca00078e00a6 */
[----:B------:R0:W-:Y:S02]  /*b410*/  STG.E.128 desc[UR10][R52.64], R48 ;  /* 0x0000003034007986 */ /* 0x0001e4000c101d0a */
[----:B0-----:R-:W0:Y:S08]  /*b420*/  @P2 LDC.64 R48, c[0x0][0x470] ;  /* 0x00011c00ff302b82 */ /* 0x001e300000000a00 */
[----:B------:R-:W1:Y:S01]  /*b430*/  LDC.64 R50, c[0x0][0x380] ;  /* 0x0000e000ff327b82 */ /* 0x000e620000000a00 */
[----:B0-----:R-:W-:-:S05]  /*b440*/  @P2 IMAD.WIDE.U32 R48, R162, 0x10, R48 ;  /* 0x00000010a2302825 */ /* 0x001fca00078e0030 */
[----:B------:R0:W-:Y:S01]  /*b450*/  @P2 STG.E.128 desc[UR10][R48.64], R96 ;  /* 0x0000006030002986 */ /* 0x0001e2000c101d0a */
[----:B-1----:R-:W-:-:S04]  /*b460*/  LEA R152, R50, R152, 0x2 ;  /* 0x0000009832987211 */ /* 0x002fc800078e10ff */
[----:B------:R-:W-:-:S13]  /*b470*/  ISETP.GE.AND P0, PT, R152, R51, PT ;  /* 0x000000339800720c */ /* 0x000fda0003f06270 */
[----:B0-----:R-:W-:Y:S05]  /*b480*/  @!P0 BRA `(.L_x_139) ;  /* 0xffffff6400488947 */ /* 0x001fea000383ffff */
[----:B------:R-:W-:Y:S05]  /*b490*/  BSYNC B1 ;  /* 0x0000000000017941 */ /* 0x000fea0003800000 */
.L_x_97:
[----:B------:R0:W5:Y:S01]  /*b4a0*/  LDL.LU R64, [R1+0x10] ;  /* 0x0000100001407983 */ /* 0x0001620000300800 */
[----:B------:R-:W-:Y:S02]  /*b4b0*/  MOV R105, R7 ;  /* 0x0000000700697202 */ /* 0x000fe40000000f00 */
[----:B------:R-:W-:Y:S01]  /*b4c0*/  MOV R7, R17 ;  /* 0x0000001100077202 */ /* 0x000fe20000000f00 */
[----:B------:R0:W5:Y:S01]  /*b4d0*/  LDL.LU R65, [R1+0xc] ;  /* 0x00000c0001417983 */ /* 0x0001620000300800 */
[----:B------:R-:W-:Y:S02]  /*b4e0*/  MOV R17, R19 ;  /* 0x0000001300117202 */ /* 0x000fe40000000f00 */
[----:B------:R-:W-:Y:S01]  /*b4f0*/  MOV R19, R21 ;  /* 0x0000001500137202 */ /* 0x000fe20000000f00 */
[----:B------:R0:W5:Y:S01]  /*b500*/  LDL.LU R66, [R1+0x8] ;  /* 0x0000080001427983 */ /* 0x0001620000300800 */
[----:B------:R-:W-:Y:S02]  /*b510*/  MOV R81, R11 ;  /* 0x0000000b00517202 */ /* 0x000fe40000000f00 */
[----:B------:R-:W-:Y:S01]  /*b520*/  MOV R21, R23 ;  /* 0x0000001700157202 */ /* 0x000fe20000000f00 */
[----:B------:R0:W5:Y:S01]  /*b530*/  LDL.LU R63, [R1] ;  /* 0x00000000013f7983 */ /* 0x0001620000300800 */
[----:B------:R-:W-:-:S02]  /*b540*/  MOV R79, R112 ;  /* 0x00000070004f7202 */ /* 0x000fc40000000f00 */
[----:B------:R-:W-:Y:S01]  /*b550*/  MOV R11, R116 ;  /* 0x00000074000b7202 */ /* 0x000fe20000000f00 */
[----:B------:R0:W5:Y:S01]  /*b560*/  LDL.LU R67, [R1+0x4] ;  /* 0x0000040001437983 */ /* 0x0001620000300800 */
[----:B------:R-:W-:Y:S02]  /*b570*/  MOV R106, R8 ;  /* 0x00000008006a7202 */ /* 0x000fe40000000f00 */
[----:B------:R-:W-:Y:S01]  /*b580*/  MOV R23, R25 ;  /* 0x0000001900177202 */ /* 0x000fe20000000f00 */
[----:B------:R0:W5:Y:S01]  /*b590*/  LDL.LU R92, [R1+0x14] ;  /* 0x00001400015c7983 */ /* 0x0001620000300800 */
[----:B------:R-:W-:Y:S02]  /*b5a0*/  MOV R103, R44 ;  /* 0x0000002c00677202 */ /* 0x000fe40000000f00 */
[----:B------:R-:W-:Y:S01]  /*b5b0*/  MOV R25, R27 ;  /* 0x0000001b00197202 */ /* 0x000fe20000000f00 */
[----:B------:R0:W5:Y:S01]  /*b5c0*/  LDL.LU R96, [R1+0x28] ;  /* 0x0000280001607983 */ /* 0x0001620000300800 */
        /* <DEDUP_REMOVED lines=73> */
[----:B------:R-:W-:Y:S02]  /*ba60*/  MOV R84, R229 ;  /* 0x000000e500547202 */ /* 0x000fe40000000f00 */
[----:B------:R-:W-:Y:S02]  /*ba70*/  MOV R85, R228 ;  /* 0x000000e400557202 */ /* 0x000fe40000000f00 */
[----:B------:R-:W-:Y:S02]  /*ba80*/  MOV R86, R227 ;  /* 0x000000e300567202 */ /* 0x000fe40000000f00 */
[----:B------:R-:W-:Y:S02]  /*ba90*/  MOV R87, R226 ;  /* 0x000000e200577202 */ /* 0x000fe40000000f00 */
[----:B------:R-:W-:Y:S02]  /*baa0*/  MOV R72, R210 ;  /* 0x000000d200487202 */ /* 0x000fe40000000f00 */
        /* <DEDUP_REMOVED lines=42> */
[----:B0-----:R-:W-:-:S07]  /*bd50*/  MOV R127, R144 ;  /* 0x00000090007f7202 */ /* 0x001fce0000000f00 */
.L_x_96:
[----:B------:R-:W-:Y:S05]  /*bd60*/  BSYNC B0 ;  /* 0x0000000000007941 */ /* 0x000fea0003800000 */
.L_x_95:
[----:B------:R-:W0:Y:S01]  /*bd70*/  S2R R0, SR_TID.X ;  /* 0x0000000000007919 */ /* 0x000e220000002100 */
[----:B------:R-:W-:Y:S01]  /*bd80*/  MOV R3, 0x400 ;  /* 0x0000040000037802 */ /* 0x000fe20000000f00 */
[----:B------:R-:W-:Y:S05]  /*bd90*/  WARPSYNC.ALL ;  /* 0x0000000000007948 */ /* 0x000fea0003800000 */
[----:B------:R-:W1:Y:S01]  /*bda0*/  S2R R32, SR_CgaCtaId ;  /* 0x0000000000207919 */ /* 0x000e620000008800 */
[----:B------:R-:W2:Y:S01]  /*bdb0*/  S2UR UR4, SR_CTAID.X ;  /* 0x00000000000479c3 */ /* 0x000ea20000002500 */
[----:B------:R-:W3:Y:S01]  /*bdc0*/  LDCU.128 UR20, c[0x0][0x440] ;  /* 0x00008800ff1477ac */ /* 0x000ee20008000c00 */
[----:B------:R-:W4:Y:S01]  /*bdd0*/  LDCU.128 UR24, c[0x0][0x450] ;  /* 0x00008a00ff1877ac */ /* 0x000f220008000c00 */
[----:B0-----:R-:W-:-:S02]  /*bde0*/  SHF.R.U32.HI R2, RZ, 0x5, R0 ;  /* 0x00000005ff027819 */ /* 0x001fc40000011600 */
[----:B------:R-:W-:-:S05]  /*bdf0*/  LOP3.LUT R33, R0, 0x1f, RZ, 0xc0, !PT ;  /* 0x0000001f00217812 */ /* 0x000fca00078ec0ff */
[----:B------:R-:W-:Y:S01]  /*be00*/  IMAD R2, R2, 0xa0, R33 ;  /* 0x000000a002027824 */ /* 0x000fe200078e0221 */
[----:B-1----:R-:W-:-:S04]  /*be10*/  LEA R3, R32, R3, 0x18 ;  /* 0x0000000320037211 */ /* 0x002fc800078ec0ff */
        /* <DEDUP_REMOVED lines=8> */
[----:B-----5:R-:W-:Y:S04]  /*bea0*/  STS.128 [R2+0xc00], R88 ;  /* 0x000c005802007388 */ /* 0x020fe80000000c00 */
[----:B------:R-:W-:Y:S04]  /*beb0*/  STS.128 [R2+0xc10], R116 ;  /* 0x000c107402007388 */ /* 0x000fe80000000c00 */
[----:B------:R-:W-:Y:S04]  /*bec0*/  STS.128 [R2+0x1000], R120 ;  /* 0x0010007802007388 */ /* 0x000fe80000000c00 */
[----:B------:R-:W-:Y:S01]  /*bed0*/  STS.128 [R2+0x1010], R172 ;  /* 0x001010ac02007388 */ /* 0x000fe20000000c00 */
[----:B------:R-:W-:Y:S06]  /*bee0*/  BAR.SYNC.DEFER_BLOCKING 0x0 ;  /* 0x0000000000007b1d */ /* 0x000fec0000010000 */
[----:B------:R-:W0:Y:S04]  /*bef0*/  LDS R32, [R3] ;  /* 0x0000000003207984 */ /* 0x000e280000000800 */
[----:B------:R-:W1:Y:S04]  /*bf00*/  LDS R8, [R3+0x200] ;  /* 0x0002000003087984 */ /* 0x000e680000000800 */
[----:B------:R-:W3:Y:S04]  /*bf10*/  LDS R39, [R3+0x1400] ;  /* 0x0014000003277984 */ /* 0x000ee80000000800 */
[----:B------:R-:W4:Y:S04]  /*bf20*/  LDS R45, [R3+0x1600] ;  /* 0x00160000032d7984 */ /* 0x000f280000000800 */
[----:B------:R-:W2:Y:S04]  /*bf30*/  LDS R9, [R3+0x400] ;  /* 0x0004000003097984 */ /* 0x000ea80000000800 */
[----:B------:R-:W2:Y:S04]  /*bf40*/  LDS R38, [R3+0x1800] ;  /* 0x0018000003267984 */ /* 0x000ea80000000800 */
[----:B------:R-:W2:Y:S04]  /*bf50*/  LDS R10, [R3+0x600] ;  /* 0x00060000030a7984 */ /* 0x000ea80000000800 */
[----:B------:R-:W2:Y:S04]  /*bf60*/  LDS R47, [R3+0x1a00] ;  /* 0x001a0000032f7984 */ /* 0x000ea80000000800 */
[----:B------:R-:W2:Y:S04]  /*bf70*/  LDS R11, [R3+0x800] ;  /* 0x00080000030b7984 */ /* 0x000ea80000000800 */
[----:B------:R-:W2:Y:S04]  /*bf80*/  LDS R44, [R3+0x1c00] ;  /* 0x001c0000032c7984 */ /* 0x000ea80000000800 */
[----:B------:R-:W2:Y:S01]  /*bf90*/  LDS R33, [R3+0xa00] ;  /* 0x000a000003217984 */ /* 0x000ea20000000800 */
[----:B0-----:R-:W-:-:S03]  /*bfa0*/  FADD.FTZ R32, RZ, R32 ;  /* 0x00000020ff207221 */ /* 0x001fc60000010000 */
[----:B------:R-:W0:Y:S01]  /*bfb0*/  LDS R46, [R3+0x1e00] ;  /* 0x001e0000032e7984 */ /* 0x000e220000000800 */
[----:B-1----:R-:W-:-:S03]  /*bfc0*/  FADD.FTZ R8, RZ, R8 ;  /* 0x00000008ff087221 */ /* 0x002fc60000010000 */
[----:B------:R-:W1:Y:S01]  /*bfd0*/  LDS R34, [R3+0xc00] ;  /* 0x000c000003227984 */ /* 0x000e620000000800 */
[----:B---3--:R-:W-:-:S03]  /*bfe0*/  FADD.FTZ R32, R32, R39 ;  /* 0x0000002720207221 */ /* 0x008fc60000010000 */
[----:B------:R-:W3:Y:S01]  /*bff0*/  LDS R57, [R3+0x2000] ;  /* 0x0020000003397984 */ /* 0x000ee20000000800 */
[----:B----4-:R-:W-:-:S03]  /*c000*/  FADD.FTZ R8, R8, R45 ;  /* 0x0000002d08087221 */ /* 0x010fc60000010000 */
[----:B------:R-:W4:Y:S01]  /*c010*/  LDS R35, [R3+0xe00] ;  /* 0x000e000003237984 */ /* 0x000f220000000800 */
[----:B--2---:R-:W-:-:S03]  /*c020*/  FADD.FTZ R9, RZ, R9 ;  /* 0x00000009ff097221 */ /* 0x004fc60000010000 */
[----:B------:R-:W2:Y:S01]  /*c030*/  LDS R56, [R3+0x2200] ;  /* 0x0022000003387984 */ /* 0x000ea20000000800 */
[----:B------:R-:W-:-:S03]  /*c040*/  FADD.FTZ R9, R9, R38 ;  /* 0x0000002609097221 */ /* 0x000fc60000010000 */
[----:B------:R-:W2:Y:S01]  /*c050*/  LDS R36, [R3+0x1000] ;  /* 0x0010000003247984 */ /* 0x000ea20000000800 */
[----:B------:R-:W-:-:S03]  /*c060*/  FADD.FTZ R10, RZ, R10 ;  /* 0x0000000aff0a7221 */ /* 0x000fc60000010000 */
[----:B------:R-:W2:Y:S01]  /*c070*/  LDS R59, [R3+0x2400] ;  /* 0x00240000033b7984 */ /* 0x000ea20000000800 */
[----:B------:R-:W-:-:S03]  /*c080*/  FADD.FTZ R10, R10, R47 ;  /* 0x0000002f0a0a7221 */ /* 0x000fc60000010000 */
[----:B------:R-:W2:Y:S01]  /*c090*/  LDS R37, [R3+0x1200] ;  /* 0x0012000003257984 */ /* 0x000ea20000000800 */
[----:B------:R-:W-:-:S03]  /*c0a0*/  FADD.FTZ R11, RZ, R11 ;  /* 0x0000000bff0b7221 */ /* 0x000fc60000010000 */
[----:B------:R-:W2:Y:S01]  /*c0b0*/  LDS R58, [R3+0x2600] ;  /* 0x00260000033a7984 */ /* 0x000ea20000000800 */
[----:B------:R-:W-:-:S03]  /*c0c0*/  FADD.FTZ R11, R11, R44 ;  /* 0x0000002c0b0b7221 */ /* 0x000fc60000010000 */
[----:B------:R-:W-:Y:S01]  /*c0d0*/  LDS R77, [R3+0x2800] ;  /* 0x00280000034d7984 */ /* 0x000fe20000000800 */
[----:B------:R-:W-:-:S03]  /*c0e0*/  FADD.FTZ R33, RZ, R33 ;  /* 0x00000021ff217221 */ /* 0x000fc60000010000 */
[----:B------:R-:W2:Y:S01]  /*c0f0*/  LDS R79, [R3+0x2a00] ;  /* 0x002a0000034f7984 */ /* 0x000ea20000000800 */
[----:B0-----:R-:W-:-:S03]  /*c100*/  FADD.FTZ R33, R33, R46 ;  /* 0x0000002e21217221 */ /* 0x001fc60000010000 */
[----:B------:R-:W0:Y:S01]  /*c110*/  LDS R76, [R3+0x2c00] ;  /* 0x002c0000034c7984 */ /* 0x000e220000000800 */
[----:B-1----:R-:W-:-:S03]  /*c120*/  FADD.FTZ R34, RZ, R34 ;  /* 0x00000022ff227221 */ /* 0x002fc60000010000 */
[----:B------:R-:W1:Y:S01]  /*c130*/  LDS R89, [R3+0x2e00] ;  /* 0x002e000003597984 */ /* 0x000e620000000800 */
[----:B---3--:R-:W-:-:S03]  /*c140*/  FADD.FTZ R34, R34, R57 ;  /* 0x0000003922227221 */ /* 0x008fc60000010000 */
[----:B------:R-:W3:Y:S01]  /*c150*/  LDS R78, [R3+0x3000] ;  /* 0x00300000034e7984 */ /* 0x000ee20000000800 */
[----:B----4-:R-:W-:-:S03]  /*c160*/  FADD.FTZ R35, RZ, R35 ;  /* 0x00000023ff237221 */ /* 0x010fc60000010000 */
[----:B------:R-:W4:Y:S01]  /*c170*/  LDS R88, [R3+0x3200] ;  /* 0x0032000003587984 */ /* 0x000f220000000800 */
[----:B--2---:R-:W-:-:S03]  /*c180*/  FADD.FTZ R35, R35, R56 ;  /* 0x0000003823237221 */ /* 0x004fc60000010000 */
        /* <DEDUP_REMOVED lines=8> */
[----:B------:R-:W2:Y:S04]  /*c210*/  LDS R103, [R3+0x3c00] ;  /* 0x003c000003677984 */ /* 0x000ea80000000800 */
        /* <DEDUP_REMOVED lines=8> */
[----:B------:R-:W2:Y:S01]  /*c2a0*/  LDS R122, [R3+0x4e00] ;  /* 0x004e0000037a7984 */ /* 0x000ea20000000800 */
[----:B------:R-:W-:Y:S06]  /*c2b0*/  BAR.SYNC.DEFER_BLOCKING 0x0 ;  /* 0x0000000000007b1d */ /* 0x000fec0000010000 */
[----:B------:R-:W-:Y:S04]  /*c2c0*/  STS.128 [R2], R168 ;  /* 0x000000a802007388 */ /* 0x000fe80000000c00 */
[----:B------:R-:W-:Y:S04]  /*c2d0*/  STS.128 [R2+0x10], R104 ;  /* 0x0000106802007388 */ /* 0x000fe80000000c00 */
[----:B------:R-:W-:Y:S04]  /*c2e0*/  STS.128 [R2+0x400], R80 ;  /* 0x0004005002007388 */ /* 0x000fe80000000c00 */
[----:B------:R0:W-:Y:S04]  /*c2f0*/  STS.128 [R2+0x410], R4 ;  /* 0x0004100402007388 */ /* 0x0001e80000000c00 */
[----:B------:R2:W-:Y:S04]  /*c300*/  STS.128 [R2+0x800], R16 ;  /* 0x0008001002007388 */ /* 0x0005e80000000c00 */
[----:B------:R-:W-:Y:S04]  /*c310*/  STS.128 [R2+0x810], R20 ;  /* 0x0008101402007388 */ /* 0x000fe80000000c00 */
[----:B------:R-:W-:Y:S04]  /*c320*/  STS.128 [R2+0xc00], R24 ;  /* 0x000c001802007388 */ /* 0x000fe80000000c00 */
[----:B------:R-:W-:Y:S01]  /*c330*/  STS.128 [R2+0xc10], R112 ;  /* 0x000c107002007388 */ /* 0x000fe20000000c00 */
[----:B0-----:R-:W-:Y:S01]  /*c340*/  FADD.FTZ R5, R8, R79 ;  /* 0x0000004f08057221 */ /* 0x001fe20000010000 */
[----:B------:R-:W-:Y:S01]  /*c350*/  FADD.FTZ R6, R9, R76 ;  /* 0x0000004c09067221 */ /* 0x000fe20000010000 */
[----:B-1----:R-:W-:Y:S01]  /*c360*/  FADD.FTZ R7, R10, R89 ;  /* 0x000000590a077221 */ /* 0x002fe20000010000 */
[----:B------:R-:W-:Y:S01]  /*c370*/  STS.128 [R2+0x1000], R28 ;  /* 0x0010001c02007388 */ /* 0x000fe20000000c00 */
[----:B---3--:R-:W-:Y:S01]  /*c380*/  FADD.FTZ R8, R11, R78 ;  /* 0x0000004e0b087221 */ /* 0x008fe20000010000 */
[----:B------:R-:W-:Y:S01]  /*c390*/  FADD.FTZ R4, R32, R77 ;  /* 0x0000004d20047221 */ /* 0x000fe20000010000 */
[----:B----4-:R-:W-:Y:S01]  /*c3a0*/  FADD.FTZ R9, R33, R88 ;  /* 0x0000005821097221 */ /* 0x010fe20000010000 */
[----:B------:R-:W-:Y:S01]  /*c3b0*/  STS.128 [R2+0x1010], R148 ;  /* 0x0010109402007388 */ /* 0x000fe20000000c00 */
[----:B--2---:R-:W-:Y:S01]  /*c3c0*/  FADD.FTZ R10, R34, R91 ;  /* 0x0000005b220a7221 */ /* 0x004fe20000010000 */
[----:B------:R-:W-:Y:S01]  /*c3d0*/  FADD.FTZ R11, R35, R90 ;  /* 0x0000005a230b7221 */ /* 0x000fe20000010000 */
[----:B------:R-:W-:Y:S01]  /*c3e0*/  FADD.FTZ R16, R36, R101 ;  /* 0x0000006524107221 */ /* 0x000fe20000010000 */
[----:B------:R-:W-:Y:S01]  /*c3f0*/  BAR.SYNC.DEFER_BLOCKING 0x0 ;  /* 0x0000000000007b1d */ /* 0x000fe20000010000 */
        /* <DEDUP_REMOVED lines=11> */
[----:B------:R-:W0:Y:S04]  /*c4b0*/  LDS R18, [R3] ;  /* 0x0000000003127984 */ /* 0x000e280000000800 */
[----:B------:R-:W1:Y:S04]  /*c4c0*/  LDS R19, [R3+0x200] ;  /* 0x0002000003137984 */ /* 0x000e680000000800 */
[----:B------:R-:W2:Y:S04]  /*c4d0*/  LDS R20, [R3+0x400] ;  /* 0x0004000003147984 */ /* 0x000ea80000000800 */
[----:B------:R-:W3:Y:S04]  /*c4e0*/  LDS R21, [R3+0x600] ;  /* 0x0006000003157984 */ /* 0x000ee80000000800 */
[----:B------:R-:W4:Y:S04]  /*c4f0*/  LDS R23, [R3+0x1400] ;  /* 0x0014000003177984 */ /* 0x000f280000000800 */
[----:B------:R-:W4:Y:S04]  /*c500*/  LDS R22, [R3+0x1600] ;  /* 0x0016000003167984 */ /* 0x000f280000000800 */
[----:B------:R-:W4:Y:S04]  /*c510*/  LDS R27, [R3+0x1800] ;  /* 0x00180000031b7984 */ /* 0x000f280000000800 */
[----:B------:R-:W4:Y:S04]  /*c520*/  LDS R26, [R3+0x1a00] ;  /* 0x001a0000031a7984 */ /* 0x000f280000000800 */
[----:B------:R-:W-:Y:S04]  /*c530*/  LDS R29, [R3+0x1c00] ;  /* 0x001c0000031d7984 */ /* 0x000fe80000000800 */
[----:B------:R-:W-:Y:S01]  /*c540*/  LDS R28, [R3+0x1e00] ;  /* 0x001e0000031c7984 */ /* 0x000fe20000000800 */
[----:B0-----:R-:W-:-:S03]  /*c550*/  FADD.FTZ R18, RZ, R18 ;  /* 0x00000012ff127221 */ /* 0x001fc60000010000 */
[----:B------:R-:W-:Y:S01]  /*c560*/  LDS R31, [R3+0x2000] ;  /* 0x00200000031f7984 */ /* 0x000fe20000000800 */
[----:B-1----:R-:W-:-:S03]  /*c570*/  FADD.FTZ R19, RZ, R19 ;  /* 0x00000013ff137221 */ /* 0x002fc60000010000 */
[----:B------:R-:W-:Y:S01]  /*c580*/  LDS R30, [R3+0x2200] ;  /* 0x00220000031e7984 */ /* 0x000fe20000000800 */
[----:B--2---:R-:W-:-:S03]  /*c590*/  FADD.FTZ R20, RZ, R20 ;  /* 0x00000014ff147221 */ /* 0x004fc60000010000 */
[----:B------:R-:W-:Y:S01]  /*c5a0*/  LDS R33, [R3+0x2400] ;  /* 0x0024000003217984 */ /* 0x000fe20000000800 */
[----:B---3--:R-:W-:-:S03]  /*c5b0*/  FADD.FTZ R21, RZ, R21 ;  /* 0x00000015ff157221 */ /* 0x008fc60000010000 */
[----:B------:R-:W-:Y:S01]  /*c5c0*/  LDS R32, [R3+0x2600] ;  /* 0x0026000003207984 */ /* 0x000fe20000000800 */
[----:B----4-:R-:W-:-:S03]  /*c5d0*/  FADD.FTZ R24, R18, R23 ;  /* 0x0000001712187221 */ /* 0x010fc60000010000 */
[----:B------:R-:W0:Y:S01]  /*c5e0*/  LDS R35, [R3+0x2800] ;  /* 0x0028000003237984 */ /* 0x000e220000000800 */
[----:B------:R-:W-:-:S03]  /*c5f0*/  FADD.FTZ R25, R19, R22 ;  /* 0x0000001613197221 */ /* 0x000fc60000010000 */
[----:B------:R-:W1:Y:S01]  /*c600*/  LDS R18, [R3+0x800] ;  /* 0x0008000003127984 */ /* 0x000e620000000800 */
[----:B------:R-:W-:-:S03]  /*c610*/  FADD.FTZ R27, R20, R27 ;  /* 0x0000001b141b7221 */ /* 0x000fc60000010000 */
[----:B------:R-:W2:Y:S01]  /*c620*/  LDS R19, [R3+0xa00] ;  /* 0x000a000003137984 */ /* 0x000ea20000000800 */
[----:B------:R-:W-:-:S03]  /*c630*/  FADD.FTZ R26, R21, R26 ;  /* 0x0000001a151a7221 */ /* 0x000fc60000010000 */
[----:B------:R-:W3:Y:S04]  /*c640*/  LDS R20, [R3+0xc00] ;  /* 0x000c000003147984 */ /* 0x000ee80000000800 */
[----:B------:R-:W4:Y:S04]  /*c650*/  LDS R21, [R3+0xe00] ;  /* 0x000e000003157984 */ /* 0x000f280000000800 */
[----:B------:R-:W4:Y:S04]  /*c660*/  LDS R22, [R3+0x1000] ;  /* 0x0010000003167984 */ /* 0x000f280000000800 */
[----:B------:R-:W4:Y:S04]  /*c670*/  LDS R23, [R3+0x1200] ;  /* 0x0012000003177984 */ /* 0x000f280000000800 */
[----:B------:R-:W4:Y:S04]  /*c680*/  LDS R34, [R3+0x2a00] ;  /* 0x002a000003227984 */ /* 0x000f280000000800 */
[----:B------:R-:W4:Y:S04]  /*c690*/  LDS R36, [R3+0x2c00] ;  /* 0x002c000003247984 */ /* 0x000f280000000800 */
[----:B------:R-:W4:Y:S04]  /*c6a0*/  LDS R37, [R3+0x2e00] ;  /* 0x002e000003257984 */ /* 0x000f280000000800 */
[----:B------:R-:W4:Y:S01]  /*c6b0*/  LDS R39, [R3+0x3000] ;  /* 0x0030000003277984 */ /* 0x000f220000000800 */
[----:B0-----:R-:W-:-:S03]  /*c6c0*/  FADD.FTZ R24, R24, R35 ;  /* 0x0000002318187221 */ /* 0x001fc60000010000 */
[----:B------:R-:W0:Y:S01]  /*c6d0*/  LDS R38, [R3+0x3200] ;  /* 0x0032000003267984 */ /* 0x000e220000000800 */
[----:B-1----:R-:W-:-:S03]  /*c6e0*/  FADD.FTZ R18, RZ, R18 ;  /* 0x00000012ff127221 */ /* 0x002fc60000010000 */
[----:B------:R-:W1:Y:S01]  /*c6f0*/  LDS R45, [R3+0x3400] ;  /* 0x00340000032d7984 */ /* 0x000e620000000800 */
[----:B--2---:R-:W-:Y:S01]  /*c700*/  FADD.FTZ R19, RZ, R19 ;  /* 0x00000013ff137221 */ /* 0x004fe20000010000 */
[----:B------:R-:W-:Y:S02]  /*c710*/  FADD.FTZ R18, R18, R29 ;  /* 0x0000001d12127221 */ /* 0x000fe40000010000 */
[----:B------:R-:W2:Y:S01]  /*c720*/  LDS R44, [R3+0x3600] ;  /* 0x00360000032c7984 */ /* 0x000ea20000000800 */
[----:B------:R-:W-:Y:S01]  /*c730*/  FADD.FTZ R19, R19, R28 ;  /* 0x0000001c13137221 */ /* 0x000fe20000010000 */
[----:B---3--:R-:W-:Y:S02]  /*c740*/  FADD.FTZ R20, RZ, R20 ;  /* 0x00000014ff147221 */ /* 0x008fe40000010000 */
[----:B------:R-:W3:Y:S01]  /*c750*/  LDS R47, [R3+0x3800] ;  /* 0x00380000032f7984 */ /* 0x000ee20000000800 */
[----:B----4-:R-:W-:Y:S01]  /*c760*/  FADD.FTZ R21, RZ, R21 ;  /* 0x00000015ff157221 */ /* 0x010fe20000010000 */
[----:B------:R-:W-:-:S02]  /*c770*/  FADD.FTZ R20, R20, R31 ;  /* 0x0000001f14147221 */ /* 0x000fc40000010000 */
[----:B------:R-:W4:Y:S01]  /*c780*/  LDS R46, [R3+0x3a00] ;  /* 0x003a0000032e7984 */ /* 0x000f220000000800 */
[----:B------:R-:W-:Y:S01]  /*c790*/  FADD.FTZ R22, RZ, R22 ;  /* 0x00000016ff167221 */ /* 0x000fe20000010000 */
[----:B------:R-:W-:Y:S02]  /*c7a0*/  FADD.FTZ R21, R21, R30 ;  /* 0x0000001e15157221 */ /* 0x000fe40000010000 */
[----:B------:R-:W4:Y:S01]  /*c7b0*/  LDS R57, [R3+0x3c00] ;  /* 0x003c000003397984 */ /* 0x000f220000000800 */
[----:B------:R-:W-:Y:S01]  /*c7c0*/  FADD.FTZ R22, R22, R33 ;  /* 0x0000002116167221 */ /* 0x000fe20000010000 */
[----:B------:R-:W-:Y:S02]  /*c7d0*/  FADD.FTZ R23, RZ, R23 ;  /* 0x00000017ff177221 */ /* 0x000fe40000010000 */
[----:B------:R-:W4:Y:S01]  /*c7e0*/  LDS R56, [R3+0x3e00] ;  /* 0x003e000003387984 */ /* 0x000f220000000800 */
[----:B------:R-:W-:Y:S01]  /*c7f0*/  FADD.FTZ R25, R25, R34 ;  /* 0x0000002219197221 */ /* 0x000fe20000010000 */
[----:B------:R-:W-:-:S02]  /*c800*/  FADD.FTZ R23, R23, R32 ;  /* 0x0000002017177221 */ /* 0x000fc40000010000 */
[----:B------:R-:W4:Y:S01]  /*c810*/  LDS R58, [R3+0x4000] ;  /* 0x00400000033a7984 */ /* 0x000f220000000800 */
[----:B------:R-:W-:-:S03]  /*c820*/  FADD.FTZ R27, R27, R36 ;  /* 0x000000241b1b7221 */ /* 0x000fc60000010000 */
[----:B------:R-:W4:Y:S01]  /*c830*/  LDS R59, [R3+0x4200] ;  /* 0x00420000033b7984 */ /* 0x000f220000000800 */
[----:B------:R-:W-:-:S03]  /*c840*/  FADD.FTZ R26, R26, R37 ;  /* 0x000000251a1a7221 */ /* 0x000fc60000010000 */
[----:B------:R-:W4:Y:S01]  /*c850*/  LDS R77, [R3+0x4400] ;  /* 0x00440000034d7984 */ /* 0x000f220000000800 */
[----:B------:R-:W-:-:S03]  /*c860*/  FADD.FTZ R18, R18, R39 ;  /* 0x0000002712127221 */ /* 0x000fc60000010000 */
[----:B------:R-:W4:Y:S01]  /*c870*/  LDS R76, [R3+0x4600] ;  /* 0x00460000034c7984 */ /* 0x000f220000000800 */
[----:B0-----:R-:W-:-:S03]  /*c880*/  FADD.FTZ R19, R19, R38 ;  /* 0x0000002613137221 */ /* 0x001fc60000010000 */
[----:B------:R-:W0:Y:S01]  /*c890*/  LDS R79, [R3+0x4800] ;  /* 0x00480000034f7984 */ /* 0x000e220000000800 */
[----:B-1----:R-:W-:-:S03]  /*c8a0*/  FADD.FTZ R20, R20, R45 ;  /* 0x0000002d14147221 */ /* 0x002fc60000010000 */
[----:B------:R-:W1:Y:S01]  /*c8b0*/  LDS R78, [R3+0x4a00] ;  /* 0x004a0000034e7984 */ /* 0x000e620000000800 */
[----:B--2---:R-:W-:-:S03]  /*c8c0*/  FADD.FTZ R21, R21, R44 ;  /* 0x0000002c15157221 */ /* 0x004fc60000010000 */
[----:B------:R-:W2:Y:S01]  /*c8d0*/  LDS R81, [R3+0x4c00] ;  /* 0x004c000003517984 */ /* 0x000ea20000000800 */
[----:B---3--:R-:W-:-:S03]  /*c8e0*/  FADD.FTZ R22, R22, R47 ;  /* 0x0000002f16167221 */ /* 0x008fc60000010000 */
[----:B------:R-:W3:Y:S01]  /*c8f0*/  LDS R80, [R3+0x4e00] ;  /* 0x004e000003507984 */ /* 0x000ee20000000800 */
[----:B----4-:R-:W-:Y:S01]  /*c900*/  FADD.FTZ R23, R23, R46 ;  /* 0x0000002e17177221 */ /* 0x010fe20000010000 */
[----:B------:R-:W-:Y:S01]  /*c910*/  BAR.SYNC.DEFER_BLOCKING 0x0 ;  /* 0x0000000000007b1d */ /* 0x000fe20000010000 */
[----:B------:R-:W-:Y:S01]  /*c920*/  FADD.FTZ R57, R24, R57 ;  /* 0x0000003918397221 */ /* 0x000fe20000010000 */
[----:B------:R-:W-:Y:S01]  /*c930*/  FADD.FTZ R25, R25, R56 ;  /* 0x0000003819197221 */ /* 0x000fe20000010000 */
[----:B------:R-:W-:Y:S01]  /*c940*/  FADD.FTZ R27, R27, R58 ;  /* 0x0000003a1b1b7221 */ /* 0x000fe20000010000 */
[----:B------:R-:W-:Y:S01]  /*c950*/  FADD.FTZ R59, R26, R59 ;  /* 0x0000003b1a3b7221 */ /* 0x000fe20000010000 */
[----:B------:R-:W-:Y:S01]  /*c960*/  FADD.FTZ R77, R18, R77 ;  /* 0x0000004d124d7221 */ /* 0x000fe20000010000 */
[----:B------:R-:W-:Y:S01]  /*c970*/  FADD.FTZ R29, R19, R76 ;  /* 0x0000004c131d7221 */ /* 0x000fe20000010000 */
[----:B------:R-:W-:Y:S01]  /*c980*/  STS.128 [R2], R108 ;  /* 0x0000006c02007388 */ /* 0x000fe20000000c00 */
[----:B0-----:R-:W-:-:S03]  /*c990*/  FADD.FTZ R79, R20, R79 ;  /* 0x0000004f144f7221 */ /* 0x001fc60000010000 */
[----:B------:R-:W-:Y:S01]  /*c9a0*/  STS.128 [R2+0x10], R84 ;  /* 0x0000105402007388 */ /* 0x000fe20000000c00 */
[----:B-1----:R-:W-:-:S03]  /*c9b0*/  FADD.FTZ R31, R21, R78 ;  /* 0x0000004e151f7221 */ /* 0x002fc60000010000 */
[----:B------:R-:W-:Y:S01]  /*c9c0*/  STS.128 [R2+0x400], R68 ;  /* 0x0004004402007388 */ /* 0x000fe20000000c00 */
[----:B--2---:R-:W-:-:S03]  /*c9d0*/  FADD.FTZ R81, R22, R81 ;  /* 0x0000005116517221 */ /* 0x004fc60000010000 */
[----:B------:R-:W-:Y:S01]  /*c9e0*/  STS.128 [R2+0x410], R40 ;  /* 0x0004102802007388 */ /* 0x000fe20000000c00 */
[----:B---3--:R-:W-:-:S03]  /*c9f0*/  FADD.FTZ R23, R23, R80 ;  /* 0x0000005017177221 */ /* 0x008fc60000010000 */
[----:B------:R-:W-:Y:S04]  /*ca00*/  STS.128 [R2+0x800], R52 ;  /* 0x0008003402007388 */ /* 0x000fe80000000c00 */
[----:B------:R-:W-:Y:S04]  /*ca10*/  STS.128 [R2+0x810], R64 ;  /* 0x0008104002007388 */ /* 0x000fe80000000c00 */
[----:B------:R-:W-:Y:S04]  /*ca20*/  STS.128 [R2+0xc00], R96 ;  /* 0x000c006002007388 */ /* 0x000fe80000000c00 */
[----:B------:R-:W-:Y:S04]  /*ca30*/  STS.128 [R2+0xc10], R156 ;  /* 0x000c109c02007388 */ /* 0x000fe80000000c00 */
[----:B------:R-:W-:Y:S04]  /*ca40*/  STS.128 [R2+0x1000], R160 ;  /* 0x001000a002007388 */ /* 0x000fe80000000c00 */
[----:B------:R-:W-:Y:S01]  /*ca50*/  STS.128 [R2+0x1010], R124 ;  /* 0x0010107c02007388 */ /* 0x000fe20000000c00 */
[----:B------:R-:W-:Y:S06]  /*ca60*/  BAR.SYNC.DEFER_BLOCKING 0x0 ;  /* 0x0000000000007b1d */ /* 0x000fec0000010000 */
[----:B------:R-:W0:Y:S04]  /*ca70*/  LDS R40, [R3+0x200] ;  /* 0x0002000003287984 */ /* 0x000e280000000800 */
[----:B------:R-:W1:Y:S04]  /*ca80*/  LDS R28, [R3+0x400] ;  /* 0x00040000031c7984 */ /* 0x000e680000000800 */
[----:B------:R-:W2:Y:S04]  /*ca90*/  LDS R42, [R3+0x800] ;  /* 0x00080000032a7984 */ /* 0x000ea80000000800 */
[----:B------:R-:W3:Y:S04]  /*caa0*/  LDS R55, [R3+0x1600] ;  /* 0x0016000003377984 */ /* 0x000ee80000000800 */
[----:B------:R-:W4:Y:S04]  /*cab0*/  LDS R65, [R3+0x1800] ;  /* 0x0018000003417984 */ /* 0x000f280000000800 */
[----:B------:R-:W4:Y:S04]  /*cac0*/  LDS R67, [R3+0x1c00] ;  /* 0x001c000003437984 */ /* 0x000f280000000800 */
[----:B------:R-:W4:Y:S04]  /*cad0*/  LDS R19, [R3+0xe00] ;  /* 0x000e000003137984 */ /* 0x000f280000000800 */
[----:B------:R-:W4:Y:S04]  /*cae0*/  LDS R22, [R3+0x2200] ;  /* 0x0022000003167984 */ /* 0x000f280000000800 */
[----:B------:R-:W4:Y:S04]  /*caf0*/  LDS R68, [R3] ;  /* 0x0000000003447984 */ /* 0x000f280000000800 */
[----:B------:R-:W4:Y:S01]  /*cb00*/  LDS R53, [R3+0x1400] ;  /* 0x0014000003357984 */ /* 0x000f220000000800 */
[----:B0-----:R-:W-:-:S03]  /*cb10*/  FADD.FTZ R40, RZ, R40 ;  /* 0x00000028ff287221 */ /* 0x001fc60000010000 */
[----:B------:R-:W0:Y:S01]  /*cb20*/  LDS R41, [R3+0x600] ;  /* 0x0006000003297984 */ /* 0x000e220000000800 */
[----:B-1----:R-:W-:-:S03]  /*cb30*/  FADD.FTZ R28, RZ, R28 ;  /* 0x0000001cff1c7221 */ /* 0x002fc60000010000 */
[----:B------:R-:W1:Y:S01]  /*cb40*/  LDS R43, [R3+0xa00] ;  /* 0x000a0000032b7984 */ /* 0x000e620000000800 */
[----:B--2---:R-:W-:-:S03]  /*cb50*/  FADD.FTZ R42, RZ, R42 ;  /* 0x0000002aff2a7221 */ /* 0x004fc60000010000 */
[----:B------:R-:W2:Y:S01]  /*cb60*/  LDS R52, [R3+0x1a00] ;  /* 0x001a000003347984 */ /* 0x000ea20000000800 */
[----:B---3--:R-:W-:-:S03]  /*cb70*/  FADD.FTZ R40, R40, R55 ;  /* 0x0000003728287221 */ /* 0x008fc60000010000 */
[----:B------:R-:W3:Y:S01]  /*cb80*/  LDS R54, [R3+0x1e00] ;  /* 0x001e000003367984 */ /* 0x000ee20000000800 */
[----:B----4-:R-:W-:-:S03]  /*cb90*/  FADD.FTZ R28, R28, R65 ;  /* 0x000000411c1c7221 */ /* 0x010fc60000010000 */
[----:B------:R-:W4:Y:S01]  /*cba0*/  LDS R18, [R3+0xc00] ;  /* 0x000c000003127984 */ /* 0x000f220000000800 */
[----:B------:R-:W-:-:S03]  /*cbb0*/  FADD.FTZ R42, R42, R67 ;  /* 0x000000432a2a7221 */ /* 0x000fc60000010000 */
[----:B------:R-:W4:Y:S01]  /*cbc0*/  LDS R33, [R3+0x2000] ;  /* 0x0020000003217984 */ /* 0x000f220000000800 */
[----:B------:R-:W-:-:S03]  /*cbd0*/  FADD.FTZ R19, RZ, R19 ;  /* 0x00000013ff137221 */ /* 0x000fc60000010000 */
[----:B------:R-:W4:Y:S01]  /*cbe0*/  LDS R20, [R3+0x1000] ;  /* 0x0010000003147984 */ /* 0x000f220000000800 */
[----:B------:R-:W-:-:S03]  /*cbf0*/  FADD.FTZ R19, R19, R22 ;  /* 0x0000001613137221 */ /* 0x000fc60000010000 */
[----:B------:R-:W4:Y:S01]  /*cc00*/  LDS R35, [R3+0x2400] ;  /* 0x0024000003237984 */ /* 0x000f220000000800 */
[----:B------:R-:W4:Y:S01]  /*cc10*/  LDC R22, c[0x0][0x388] ;  /* 0x0000e200ff167b82 */ /* 0x000f220000000800 */
[----:B------:R-:W-:Y:S02]  /*cc20*/  FADD.FTZ R68, RZ, R68 ;  /* 0x00000044ff447221 */ /* 0x000fe40000010000 */
[----:B------:R-:W4:Y:S02]  /*cc30*/  LDS R21, [R3+0x1200] ;  /* 0x0012000003157984 */ /* 0x000f240000000800 */
[----:B------:R-:W-:Y:S02]  /*cc40*/  FADD.FTZ R53, R68, R53 ;  /* 0x0000003544357221 */ /* 0x000fe40000010000 */
[----:B------:R-:W4:Y:S04]  /*cc50*/  LDS R24, [R3+0x2600] ;  /* 0x0026000003187984 */ /* 0x000f280000000800 */
[----:B------:R-:W4:Y:S01]  /*cc60*/  LDS R26, [R3+0x2800] ;  /* 0x00280000031a7984 */ /* 0x000f220000000800 */
[----:B0-----:R-:W-:-:S03]  /*cc70*/  FADD.FTZ R41, RZ, R41 ;  /* 0x00000029ff297221 */ /* 0x001fc60000010000 */
[----:B------:R-:W0:Y:S01]  /*cc80*/  LDS R37, [R3+0x2a00] ;  /* 0x002a000003257984 */ /* 0x000e220000000800 */
[----:B-1----:R-:W-:-:S03]  /*cc90*/  FADD.FTZ R43, RZ, R43 ;  /* 0x0000002bff2b7221 */ /* 0x002fc60000010000 */
[----:B------:R-:W1:Y:S01]  /*cca0*/  LDS R39, [R3+0x2c00] ;  /* 0x002c000003277984 */ /* 0x000e620000000800 */
[----:B--2---:R-:W-:-:S03]  /*ccb0*/  FADD.FTZ R41, R41, R52 ;  /* 0x0000003429297221 */ /* 0x004fc60000010000 */
[----:B------:R-:W2:Y:S01]  /*ccc0*/  LDS R30, [R3+0x2e00] ;  /* 0x002e0000031e7984 */ /* 0x000ea20000000800 */
[----:B---3--:R-:W-:-:S03]  /*ccd0*/  FADD.FTZ R43, R43, R54 ;  /* 0x000000362b2b7221 */ /* 0x008fc60000010000 */
[----:B------:R-:W3:Y:S01]  /*cce0*/  LDS R45, [R3+0x3000] ;  /* 0x00300000032d7984 */ /* 0x000ee20000000800 */
[----:B----4-:R-:W-:-:S03]  /*ccf0*/  FADD.FTZ R18, RZ, R18 ;  /* 0x00000012ff127221 */ /* 0x010fc60000010000 */
[----:B------:R-:W4:Y:S01]  /*cd00*/  LDS R32, [R3+0x3200] ;  /* 0x0032000003207984 */ /* 0x000f220000000800 */
[----:B------:R-:W-:-:S03]  /*cd10*/  FADD.FTZ R18, R18, R33 ;  /* 0x0000002112127221 */ /* 0x000fc60000010000 */
[----:B------:R-:W4:Y:S01]  /*cd20*/  LDS R47, [R3+0x3400] ;  /* 0x00340000032f7984 */ /* 0x000f220000000800 */
[----:B------:R-:W-:-:S03]  /*cd30*/  FADD.FTZ R20, RZ, R20 ;  /* 0x00000014ff147221 */ /* 0x000fc60000010000 */
[----:B------:R-:W4:Y:S01]  /*cd40*/  LDS R34, [R3+0x3600] ;  /* 0x0036000003227984 */ /* 0x000f220000000800 */
[----:B------:R-:W-:-:S03]  /*cd50*/  FADD.FTZ R20, R20, R35 ;  /* 0x0000002314147221 */ /* 0x000fc60000010000 */
[----:B------:R-:W4:Y:S01]  /*cd60*/  LDS R55, [R3+0x3800] ;  /* 0x0038000003377984 */ /* 0x000f220000000800 */
[----:B------:R-:W-:-:S03]  /*cd70*/  FADD.FTZ R21, RZ, R21 ;  /* 0x00000015ff157221 */ /* 0x000fc60000010000 */
        /* <DEDUP_REMOVED lines=13> */
[----:B----4-:R-:W-:-:S03]  /*ce50*/  FADD.FTZ R32, R43, R32 ;  /* 0x000000202b207221 */ /* 0x010fc60000010000 */
[----:B------:R-:W4:Y:S01]  /*ce60*/  LDS R85, [R3+0x4800] ;  /* 0x0048000003557984 */ /* 0x000f220000000800 */
[----:B------:R-:W-:-:S03]  /*ce70*/  FADD.FTZ R18, R18, R47 ;  /* 0x0000002f12127221 */ /* 0x000fc60000010000 */
[----:B------:R-:W4:Y:S01]  /*ce80*/  LDS R44, [R3+0x4a00] ;  /* 0x004a0000032c7984 */ /* 0x000f220000000800 */
[----:B------:R-:W-:-:S03]  /*ce90*/  FADD.FTZ R19, R19, R34 ;  /* 0x0000002213137221 */ /* 0x000fc60000010000 */
[----:B------:R-:W4:Y:S01]  /*cea0*/  LDS R87, [R3+0x4c00] ;  /* 0x004c000003577984 */ /* 0x000f220000000800 */
[----:B------:R-:W-:-:S03]  /*ceb0*/  FADD.FTZ R20, R20, R55 ;  /* 0x0000003714147221 */ /* 0x000fc60000010000 */
[----:B------:R-:W4:Y:S01]  /*cec0*/  LDS R46, [R3+0x4e00] ;  /* 0x004e0000032e7984 */ /* 0x000f220000000800 */
[----:B------:R-:W-:Y:S01]  /*ced0*/  FADD.FTZ R21, R21, R36 ;  /* 0x0000002415157221 */ /* 0x000fe20000010000 */
[----:B------:R-:W-:Y:S01]  /*cee0*/  BAR.SYNC.DEFER_BLOCKING 0x0 ;  /* 0x0000000000007b1d */ /* 0x000fe20000010000 */
[----:B------:R-:W-:Y:S01]  /*cef0*/  FADD.FTZ R65, R26, R65 ;  /* 0x000000411a417221 */ /* 0x000fe20000010000 */
[----:B------:R-:W-:Y:S01]  /*cf00*/  FADD.FTZ R37, R37, R38 ;  /* 0x0000002625257221 */ /* 0x000fe20000010000 */
[----:B0-----:R-:W-:Y:S01]  /*cf10*/  FADD.FTZ R67, R28, R67 ;  /* 0x000000431c437221 */ /* 0x001fe20000010000 */
[----:B-1----:R-:W-:Y:S01]  /*cf20*/  FADD.FTZ R69, R30, R69 ;  /* 0x000000451e457221 */ /* 0x002fe20000010000 */
[----:B--2---:R-:W-:Y:S01]  /*cf30*/  FADD.FTZ R71, R42, R71 ;  /* 0x000000472a477221 */ /* 0x004fe20000010000 */
[----:B---3--:R-:W-:Y:S01]  /*cf40*/  FADD.FTZ R83, R32, R83 ;  /* 0x0000005320537221 */ /* 0x008fe20000010000 */
[----:B------:R-:W-:Y:S01]  /*cf50*/  STS.128 [R2], R128 ;  /* 0x0000008002007388 */ /* 0x000fe20000000c00 */
[----:B----4-:R-:W-:-:S03]  /*cf60*/  FADD.FTZ R85, R18, R85 ;  /* 0x0000005512557221 */ /* 0x010fc60000010000 */
[----:B------:R-:W-:Y:S01]  /*cf70*/  STS.128 [R2+0x10], R132 ;  /* 0x0000108402007388 */ /* 0x000fe20000000c00 */
[----:B------:R-:W-:Y:S01]  /*cf80*/  FADD.FTZ R33, R19, R44 ;  /* 0x0000002c13217221 */ /* 0x000fe20000010000 */
[----:B------:R-:W-:Y:S02]  /*cf90*/  IMAD R19, R22, UR4, RZ ;  /* 0x0000000416137c24 */ /* 0x000fe4000f8e02ff */
[----:B------:R-:W-:Y:S01]  /*cfa0*/  STS.128 [R2+0x400], R72 ;  /* 0x0004004802007388 */ /* 0x000fe20000000c00 */
[----:B------:R-:W-:Y:S02]  /*cfb0*/  FADD.FTZ R87, R20, R87 ;  /* 0x0000005714577221 */ /* 0x000fe40000010000 */
[----:B------:R-:W-:Y:S01]  /*cfc0*/  IADD3 R0, P0, PT, R19, R0, RZ ;  /* 0x0000000013007210 */ /* 0x000fe20007f1e0ff */
[----:B------:R-:W-:Y:S01]  /*cfd0*/  STS.128 [R2+0x410], R12 ;  /* 0x0004100c02007388 */ /* 0x000fe20000000c00 */
[----:B------:R-:W-:Y:S02]  /*cfe0*/  FADD.FTZ R35, R21, R46 ;  /* 0x0000002e15237221 */ /* 0x000fe40000010000 */
[----:B------:R-:W-:Y:S01]  /*cff0*/  IADD3.X R21, PT, PT, RZ, RZ, RZ, P0, !PT ;  /* 0x000000ffff157210 */ /* 0x000fe200007fe4ff */
[----:B------:R-:W-:Y:S01]  /*d000*/  STS.128 [R2+0x800], R48 ;  /* 0x0008003002007388 */ /* 0x000fe20000000c00 */
[----:B------:R-:W-:-:S02]  /*d010*/  SHF.L.U32 R20, R0, 0x2, RZ ;  /* 0x0000000200147819 */ /* 0x000fc400000006ff */
[----:B------:R-:W-:Y:S01]  /*d020*/  SHF.L.U64.HI R21, R0, 0x2, R21 ;  /* 0x0000000200157819 */ /* 0x000fe20000010215 */
[----:B------:R-:W-:Y:S01]  /*d030*/  STS.128 [R2+0x810], R60 ;  /* 0x0008103c02007388 */ /* 0x000fe20000000c00 */
[----:B------:R-:W-:-:S03]  /*d040*/  IADD3 R18, P2, PT, R20, UR26, RZ ;  /* 0x0000001a14127c10 */ /* 0x000fc6000ff5e0ff */
[----:B------:R-:W-:Y:S01]  /*d050*/  STS.128 [R2+0xc00], R92 ;  /* 0x000c005c02007388 */ /* 0x000fe20000000c00 */
[----:B------:R-:W-:-:S03]  /*d060*/  IADD3.X R19, PT, PT, R21, UR27, RZ, P2, !PT ;  /* 0x0000001b15137c10 */ /* 0x000fc600097fe4ff */
[----:B------:R-:W-:Y:S04]  /*d070*/  STS.128 [R2+0xc10], R152 ;  /* 0x000c109802007388 */ /* 0x000fe80000000c00 */
[----:B------:R-:W-:Y:S04]  /*d080*/  STS.128 [R2+0x1000], R136 ;  /* 0x0010008802007388 */ /* 0x000fe80000000c00 */
[----:B------:R-:W-:Y:S01]  /*d090*/  STS.128 [R2+0x1010], R140 ;  /* 0x0010108c02007388 */ /* 0x000fe20000000c00 */
[----:B------:R-:W-:Y:S06]  /*d0a0*/  BAR.SYNC.DEFER_BLOCKING 0x0 ;  /* 0x0000000000007b1d */ /* 0x000fec0000010000 */
        /* <DEDUP_REMOVED lines=23> */
[----:B------:R-:W-:Y:S01]  /*d220*/  FADD.FTZ R49, R12, R49 ;  /* 0x000000310c317221 */ /* 0x000fe20000010000 */
[----:B------:R-:W-:Y:S02]  /*d230*/  IADD3 R12, P0, PT, R20, UR22, RZ ;  /* 0x00000016140c7c10 */ /* 0x000fe4000ff1e0ff */
[----:B------:R-:W4:Y:S01]  /*d240*/  LDS R43, [R3+0x1c00] ;  /* 0x001c0000032b7984 */ /* 0x000f220000000800 */
[----:B------:R-:W-:Y:S01]  /*d250*/  FADD.FTZ R53, R14, R51 ;  /* 0x000000330e357221 */ /* 0x000fe20000010000 */
[C---:B------:R-:W-:Y:S01]  /*d260*/  IADD3 R14, P1, PT, R20.reuse, UR20, RZ ;  /* 0x00000014140e7c10 */ /* 0x040fe2000ff3e0ff */
[----:B------:R-:W-:Y:S01]  /*d270*/  FADD.FTZ R2, RZ, R2 ;  /* 0x00000002ff027221 */ /* 0x000fe20000010000 */
[----:B------:R-:W-:Y:S01]  /*d280*/  IADD3 R20, P3, PT, R20, UR24, RZ ;  /* 0x0000001814147c10 */ /* 0x000fe2000ff7e0ff */
[----:B------:R-:W4:Y:S01]  /*d290*/  LDS R24, [R3+0xa00] ;  /* 0x000a000003187984 */ /* 0x000f220000000800 */
[C---:B------:R-:W-:Y:S01]  /*d2a0*/  IADD3.X R13, PT, PT, R21.reuse, UR23, RZ, P0, !PT ;  /* 0x00000017150d7c10 */ /* 0x040fe200087fe4ff */
[----:B------:R-:W-:Y:S01]  /*d2b0*/  FADD.FTZ R2, R2, R39 ;  /* 0x0000002702027221 */ /* 0x000fe20000010000 */
[C---:B------:R-:W-:Y:S01]  /*d2c0*/  IADD3.X R15, PT, PT, R21.reuse, UR21, RZ, P1, !PT ;  /* 0x00000015150f7c10 */ /* 0x040fe20008ffe4ff */
[----:B------:R-:W4:Y:S01]  /*d2d0*/  LDS R47, [R3+0x3000] ;  /* 0x00300000032f7984 */ /* 0x000f220000000800 */
[----:B------:R-:W-:Y:S01]  /*d2e0*/  IADD3.X R21, PT, PT, R21, UR25, RZ, P3, !PT ;  /* 0x0000001915157c10 */ /* 0x000fe20009ffe4ff */
[----:B------:R-:W-:-:S02]  /*d2f0*/  FADD.FTZ R45, R2, R45 ;  /* 0x0000002d022d7221 */ /* 0x000fc40000010000 */
[----:B------:R-:W-:Y:S01]  /*d300*/  STG.E desc[UR10][R12.64], R57 ;  /* 0x000000390c007986 */ /* 0x000fe2000c10190a */
[----:B0-----:R-:W-:-:S03]  /*d310*/  FADD.FTZ R0, RZ, R0 ;  /* 0x00000000ff007221 */ /* 0x001fc60000010000 */
[----:B------:R-:W-:Y:S01]  /*d320*/  STG.E desc[UR10][R14.64], R4 ;  /* 0x000000040e007986 */ /* 0x000fe2000c10190a */
[----:B-1----:R-:W-:-:S03]  /*d330*/  FADD.FTZ R55, R45, R28 ;  /* 0x0000001c2d377221 */ /* 0x002fc60000010000 */
[----:B------:R-:W0:Y:S01]  /*d340*/  LDS R39, [R3+0x1e00] ;  /* 0x001e000003277984 */ /* 0x000e220000000800 */
[----:B--2---:R-:W-:-:S03]  /*d350*/  FADD.FTZ R41, R0, R41 ;  /* 0x0000002900297221 */ /* 0x004fc60000010000 */
[----:B------:R-:W1:Y:S01]  /*d360*/  LDS R2, [R3+0xc00] ;  /* 0x000c000003027984 */ /* 0x000e620000000800 */
[----:B---3--:R-:W-:-:S03]  /*d370*/  FADD.FTZ R26, R41, R26 ;  /* 0x0000001a291a7221 */ /* 0x008fc60000010000 */
[----:B------:R-:W-:Y:S01]  /*d380*/  STG.E desc[UR10][R18.64], R49 ;  /* 0x0000003112007986 */ /* 0x000fe2000c10190a */
[----:B----4-:R-:W-:-:S03]  /*d390*/  FADD.FTZ R22, RZ, R22 ;  /* 0x00000016ff167221 */ /* 0x010fc60000010000 */
[----:B------:R-:W-:Y:S01]  /*d3a0*/  STG.E desc[UR10][R20.64], R65 ;  /* 0x0000004114007986 */ /* 0x000fe2000c10190a */
[----:B------:R-:W-:-:S03]  /*d3b0*/  FADD.FTZ R61, R26, R61 ;  /* 0x0000003d1a3d7221 */ /* 0x000fc60000010000 */
[----:B------:R-:W-:Y:S01]  /*d3c0*/  STG.E desc[UR10][R12.64+0x200], R25 ;  /* 0x000200190c007986 */ /* 0x000fe2000c10190a */
[----:B------:R-:W-:-:S03]  /*d3d0*/  FADD.FTZ R22, R22, R43 ;  /* 0x0000002b16167221 */ /* 0x000fc60000010000 */
[----:B------:R-:W2:Y:S04]  /*d3e0*/  LDS R57, [R3+0x4400] ;  /* 0x0044000003397984 */ /* 0x000ea80000000800 */
[----:B------:R-:W3:Y:S01]  /*d3f0*/  LDS R49, [R3+0x3200] ;  /* 0x0032000003317984 */ /* 0x000ee20000000800 */
[----:B------:R-:W-:-:S03]  /*d400*/  FADD.FTZ R24, RZ, R24 ;  /* 0x00000018ff187221 */ /* 0x000fc60000010000 */
[----:B------:R-:W4:Y:S01]  /*d410*/  LDS R25, [R3+0x2000] ;  /* 0x0020000003197984 */ /* 0x000f220000000800 */
[----:B------:R-:W-:-:S03]  /*d420*/  FADD.FTZ R22, R22, R47 ;  /* 0x0000002f16167221 */ /* 0x000fc60000010000 */
[----:B------:R-:W4:Y:S04]  /*d430*/  LDS R4, [R3+0xe00] ;  /* 0x000e000003047984 */ /* 0x000f280000000800 */
[----:B------:R-:W-:Y:S04]  /*d440*/  STG.E desc[UR10][R14.64+0x200], R5 ;  /* 0x000200050e007986 */ /* 0x000fe8000c10190a */
[----:B------:R-:W4:Y:S01]  /*d450*/  LDS R63, [R3+0x4600] ;  /* 0x00460000033f7984 */ /* 0x000f220000000800 */
[----:B0-----:R-:W-:-:S03]  /*d460*/  FADD.FTZ R24, R24, R39 ;  /* 0x0000002718187221 */ /* 0x001fc60000010000 */
[----:B------:R-:W0:Y:S01]  /*d470*/  LDS R51, [R3+0x3400] ;  /* 0x0034000003337984 */ /* 0x000e220000000800 */
[----:B-1----:R-:W-:-:S03]  /*d480*/  FADD.FTZ R2, RZ, R2 ;  /* 0x00000002ff027221 */ /* 0x002fc60000010000 */
[----:B------:R-:W1:Y:S04]  /*d490*/  LDS R45, [R3+0x2200] ;  /* 0x00220000032d7984 */ /* 0x000e680000000800 */
[----:B------:R-:W1:Y:S04]  /*d4a0*/  LDS R0, [R3+0x1000] ;  /* 0x0010000003007984 */ /* 0x000e680000000800 */
[----:B------:R-:W-:Y:S04]  /*d4b0*/  STG.E desc[UR10][R18.64+0x200], R53 ;  /* 0x0002003512007986 */ /* 0x000fe8000c10190a */
[----:B------:R-:W-:Y:S01]  /*d4c0*/  STG.E desc[UR10][R20.64+0x200], R37 ;  /* 0x0002002514007986 */ /* 0x000fe2000c10190a */
[----:B--2---:R-:W-:-:S03]  /*d4d0*/  FADD.FTZ R57, R22, R57 ;  /* 0x0000003916397221 */ /* 0x004fc60000010000 */
[----:B------:R-:W-:Y:S01]  /*d4e0*/  STG.E desc[UR10][R12.64+0x400], R27 ;  /* 0x0004001b0c007986 */ /* 0x000fe2000c10190a */
[----:B---3--:R-:W-:-:S03]  /*d4f0*/  FADD.FTZ R24, R24, R49 ;  /* 0x0000003118187221 */ /* 0x008fc60000010000 */
[----:B------:R-:W2:Y:S01]  /*d500*/  LDS R53, [R3+0x4800] ;  /* 0x0048000003357984 */ /* 0x000ea20000000800 */
[----:B----4-:R-:W-:-:S03]  /*d510*/  FADD.FTZ R2, R2, R25 ;  /* 0x0000001902027221 */ /* 0x010fc60000010000 */
[----:B------:R-:W3:Y:S01]  /*d520*/  LDS R37, [R3+0x3600] ;  /* 0x0036000003257984 */ /* 0x000ee20000000800 */
[----:B------:R-:W-:-:S03]  /*d530*/  FADD.FTZ R4, RZ, R4 ;  /* 0x00000004ff047221 */ /* 0x000fc60000010000 */
[----:B------:R-:W4:Y:S04]  /*d540*/  LDS R27, [R3+0x2400] ;  /* 0x00240000031b7984 */ /* 0x000f280000000800 */
[----:B------:R-:W4:Y:S01]  /*d550*/  LDS R5, [R3+0x1200] ;  /* 0x0012000003057984 */ /* 0x000f220000000800 */
[----:B------:R-:W-:-:S03]  /*d560*/  FADD.FTZ R63, R24, R63 ;  /* 0x0000003f183f7221 */ /* 0x000fc60000010000 */
[----:B------:R-:W-:Y:S01]  /*d570*/  STG.E desc[UR10][R14.64+0x400], R6 ;  /* 0x000400060e007986 */ /* 0x000fe2000c10190a */
[----:B0-----:R-:W-:-:S03]  /*d580*/  FADD.FTZ R2, R2, R51 ;  /* 0x0000003302027221 */ /* 0x001fc60000010000 */
[----:B------:R-:W-:Y:S01]  /*d590*/  STG.E desc[UR10][R18.64+0x400], R55 ;  /* 0x0004003712007986 */ /* 0x000fe2000c10190a */
[----:B-1----:R-:W-:-:S03]  /*d5a0*/  FADD.FTZ R4, R4, R45 ;  /* 0x0000002d04047221 */ /* 0x002fc60000010000 */
[----:B------:R-:W0:Y:S01]  /*d5b0*/  LDS R55, [R3+0x4a00] ;  /* 0x004a000003377984 */ /* 0x000e220000000800 */
[----:B------:R-:W-:-:S03]  /*d5c0*/  FADD.FTZ R0, RZ, R0 ;  /* 0x00000000ff007221 */ /* 0x000fc60000010000 */
[----:B------:R-:W1:Y:S04]  /*d5d0*/  LDS R41, [R3+0x3800] ;  /* 0x0038000003297984 */ /* 0x000e680000000800 */
[----:B------:R-:W1:Y:S04]  /*d5e0*/  LDS R6, [R3+0x2600] ;  /* 0x0026000003067984 */ /* 0x000e680000000800 */
[----:B------:R-:W1:Y:S04]  /*d5f0*/  LDS R43, [R3+0x4c00] ;  /* 0x004c0000032b7984 */ /* 0x000e680000000800 */
[----:B------:R-:W1:Y:S01]  /*d600*/  LDS R26, [R3+0x3a00] ;  /* 0x003a0000031a7984 */ /* 0x000e620000000800 */
[----:B--2---:R-:W-:-:S03]  /*d610*/  FADD.FTZ R53, R2, R53 ;  /* 0x0000003502357221 */ /* 0x004fc60000010000 */
[----:B------:R-:W2:Y:S01]  /*d620*/  LDS R28, [R3+0x4e00] ;  /* 0x004e0000031c7984 */ /* 0x000ea20000000800 */
[----:B---3--:R-:W-:-:S03]  /*d630*/  FADD.FTZ R4, R4, R37 ;  /* 0x0000002504047221 */ /* 0x008fc60000010000 */
[----:B------:R-:W-:Y:S01]  /*d640*/  STG.E desc[UR10][R20.64+0x400], R67 ;  /* 0x0004004314007986 */ /* 0x000fe2000c10190a */
[----:B----4-:R-:W-:-:S03]  /*d650*/  FADD.FTZ R0, R0, R27 ;  /* 0x0000001b00007221 */ /* 0x010fc60000010000 */
[----:B------:R-:W-:Y:S01]  /*d660*/  STG.E desc[UR10][R12.64+0x600], R59 ;  /* 0x0006003b0c007986 */ /* 0x000fe2000c10190a */
[----:B------:R-:W-:-:S03]  /*d670*/  FADD.FTZ R5, RZ, R5 ;  /* 0x00000005ff057221 */ /* 0x000fc60000010000 */
[----:B------:R-:W-:Y:S04]  /*d680*/  STG.E desc[UR10][R14.64+0x600], R7 ;  /* 0x000600070e007986 */ /* 0x000fe8000c10190a */
[----:B------:R-:W-:Y:S04]  /*d690*/  STG.E desc[UR10][R18.64+0x600], R61 ;  /* 0x0006003d12007986 */ /* 0x000fe8000c10190a */
[----:B------:R-:W-:Y:S01]  /*d6a0*/  STG.E desc[UR10][R20.64+0x600], R69 ;  /* 0x0006004514007986 */ /* 0x000fe2000c10190a */
[----:B0-----:R-:W-:-:S03]  /*d6b0*/  FADD.FTZ R55, R4, R55 ;  /* 0x0000003704377221 */ /* 0x001fc60000010000 */
[----:B------:R-:W-:Y:S01]  /*d6c0*/  STG.E desc[UR10][R12.64+0x800], R77 ;  /* 0x0008004d0c007986 */ /* 0x000fe2000c10190a */
[----:B-1----:R-:W-:-:S03]  /*d6d0*/  FADD.FTZ R0, R0, R41 ;  /* 0x0000002900007221 */ /* 0x002fc60000010000 */
[----:B------:R-:W-:Y:S01]  /*d6e0*/  STG.E desc[UR10][R14.64+0x800], R8 ;  /* 0x000800080e007986 */ /* 0x000fe2000c10190a */
[----:B------:R-:W-:-:S03]  /*d6f0*/  FADD.FTZ R5, R5, R6 ;  /* 0x0000000605057221 */ /* 0x000fc60000010000 */
[----:B------:R-:W-:Y:S01]  /*d700*/  STG.E desc[UR10][R18.64+0x800], R57 ;  /* 0x0008003912007986 */ /* 0x000fe2000c10190a */
[----:B------:R-:W-:-:S03]  /*d710*/  FADD.FTZ R43, R0, R43 ;  /* 0x0000002b002b7221 */ /* 0x000fc60000010000 */
[----:B------:R-:W-:Y:S01]  /*d720*/  STG.E desc[UR10][R20.64+0x800], R71 ;  /* 0x0008004714007986 */ /* 0x000fe2000c10190a */
[----:B------:R-:W-:-:S03]  /*d730*/  FADD.FTZ R5, R5, R26 ;  /* 0x0000001a05057221 */ /* 0x000fc60000010000 */
[----:B------:R-:W-:Y:S01]  /*d740*/  STG.E desc[UR10][R12.64+0xa00], R29 ;  /* 0x000a001d0c007986 */ /* 0x000fe2000c10190a */
[----:B--2---:R-:W-:-:S03]  /*d750*/  FADD.FTZ R5, R5, R28 ;  /* 0x0000001c05057221 */ /* 0x004fc60000010000 */
[----:B------:R-:W-:Y:S04]  /*d760*/  STG.E desc[UR10][R14.64+0xa00], R9 ;  /* 0x000a00090e007986 */ /* 0x000fe8000c10190a */
        /* <DEDUP_REMOVED lines=17> */
[----:B------:R-:W-:Y:S01]  /*d880*/  STG.E desc[UR10][R20.64+0x1200], R35 ;  /* 0x0012002314007986 */ /* 0x000fe2000c10190a */
[----:B------:R-:W-:Y:S05]  /*d890*/  EXIT ;  /* 0x000000000000794d */ /* 0x000fea0003800000 */
.L_x_98:
        /* <DEDUP_REMOVED lines=8> */
.L_x_141:
[----:B------:R-:W-:Y:S05]  /*d920*/  BSYNC B2 ;  /* 0x0000000000027941 */ /* 0x000fea0003800000 */
.L_x_140:
[----:B------:R-:W-:Y:S01]  /*d930*/  HFMA2 R51, -RZ, RZ, 0, 5.9604644775390625e-08 ;  /* 0x00000001ff337431 */ /* 0x000fe200000001ff */
[----:B------:R-:W-:Y:S01]  /*d940*/  MOV R50, R49 ;  /* 0x0000003100327202 */ /* 0x000fe20000000f00 */
[----:B------:R-:W-:Y:S01]  /*d950*/  FADD.FTZ R48, R48, R209 ;  /* 0x000000d130307221 */ /* 0x000fe20000010000 */
[----:B------:R-:W-:Y:S02]  /*d960*/  MOV R52, 0x1f ;  /* 0x0000001f00347802 */ /* 0x000fe40000000f00 */
[----:B------:R-:W-:-:S07]  /*d970*/  MOV R53, 0xffffffff ;  /* 0xffffffff00357802 */ /* 0x000fce0000000f00 */
[----:B------:R-:W-:Y:S05]  /*d980*/  WARPSYNC.COLLECTIVE R53, `(.L_x_142) ;  /* 0x0000000035087348 */ /* 0x000fea0003c00000 */
[----:B------:R0:W1:Y:S02]  /*d990*/  SHFL.BFLY P3, R209, R50, R51, R52 ;  /* 0x0c00003332d17389 */ /* 0x0000640000060034 */
[----:B01----:R-:W-:Y:S05]  /*d9a0*/  ENDCOLLECTIVE ;  /* 0x000000000000791b */ /* 0x003fea0003800000 */
.L_x_142:
[----:B------:R-:W-:Y:S01]  /*d9b0*/  HFMA2 R51, -RZ, RZ, 0, 1.1920928955078125e-07 ;  /* 0x00000002ff337431 */ /* 0x000fe200000001ff */
[----:B------:R-:W-:Y:S01]  /*d9c0*/  MOV R50, R48 ;  /* 0x0000003000327202 */ /* 0x000fe20000000f00 */
[----:B------:R-:W-:-:S07]  /*d9d0*/  FADD.FTZ R49, R49, R209 ;  /* 0x000000d131317221 */ /* 0x000fce0000010000 */
[----:B------:R-:W-:Y:S05]  /*d9e0*/  WARPSYNC.COLLECTIVE R53, `(.L_x_143) ;  /* 0x0000000035087348 */ /* 0x000fea0003c00000 */
[----:B------:R0:W1:Y:S02]  /*d9f0*/  SHFL.BFLY P3, R209, R50, R51, R52 ;  /* 0x0c00003332d17389 */ /* 0x0000640000060034 */
[----:B01----:R-:W-:Y:S05]  /*da00*/  ENDCOLLECTIVE ;  /* 0x000000000000791b */ /* 0x003fea0003800000 */
.L_x_143:
[----:B------:R-:W-:Y:S01]  /*da10*/  MOV R50, R49 ;  /* 0x0000003100327202 */ /* 0x000fe20000000f00 */
[----:B------:R-:W-:-:S07]  /*da20*/  FADD.FTZ R48, R48, R209 ;  /* 0x000000d130307221 */ /* 0x000fce0000010000 */
[----:B------:R-:W-:Y:S05]  /*da30*/  WARPSYNC.COLLECTIVE R53, `(.L_x_144) ;  /* 0x0000000035087348 */ /* 0x000fea0003c00000 */
[----:B------:R0:W1:Y:S02]  /*da40*/  SHFL.BFLY P3, R209, R50, R51, R52 ;  /* 0x0c00003332d17389 */ /* 0x0000640000060034 */
[----:B01----:R-:W-:Y:S05]  /*da50*/  ENDCOLLECTIVE ;  /* 0x000000000000791b */ /* 0x003fea0003800000 */
.L_x_144:
[----:B------:R-:W-:Y:S01]  /*da60*/  HFMA2 R51, -RZ, RZ, 0, 2.384185791015625e-07 ;  /* 0x00000004ff337431 */ /* 0x000fe200000001ff */
[----:B------:R-:W-:Y:S01]  /*da70*/  MOV R50, R48 ;  /* 0x0000003000327202 */ /* 0x000fe20000000f00 */
[----:B------:R-:W-:-:S07]  /*da80*/  FADD.FTZ R49, R49, R209 ;  /* 0x000000d131317221 */ /* 0x000fce0000010000 */
[----:B------:R-:W-:Y:S05]  /*da90*/  WARPSYNC.COLLECTIVE R53, `(.L_x_145) ;  /* 0x0000000035087348 */ /* 0x000fea0003c00000 */
[----:B------:R0:W1:Y:S02]  /*daa0*/  SHFL.BFLY P3, R209, R50, R51, R52 ;  /* 0x0c00003332d17389 */ /* 0x0000640000060034 */
[----:B01----:R-:W-:Y:S05]  /*dab0*/  ENDCOLLECTIVE ;  /* 0x000000000000791b */ /* 0x003fea0003800000 */
.L_x_145:
[----:B------:R-:W-:Y:S01]  /*dac0*/  MOV R50, R49 ;  /* 0x0000003100327202 */ /* 0x000fe20000000f00 */
[----:B------:R-:W-:-:S07]  /*dad0*/  FADD.FTZ R48, R48, R209 ;  /* 0x000000d130307221 */ /* 0x000fce0000010000 */
[----:B------:R-:W-:Y:S05]  /*dae0*/  WARPSYNC.COLLECTIVE R53, `(.L_x_146) ;  /* 0x0000000035087348 */ /* 0x000fea0003c00000 */
[----:B------:R0:W1:Y:S02]  /*daf0*/  SHFL.BFLY P3, R209, R50, R51, R52 ;  /* 0x0c00003332d17389 */ /* 0x0000640000060034 */
[----:B01----:R-:W-:Y:S05]  /*db00*/  ENDCOLLECTIVE ;  /* 0x000000000000791b */ /* 0x003fea0003800000 */
.L_x_146:
[----:B------:R-:W-:Y:S01]  /*db10*/  HFMA2 R51, -RZ, RZ, 0, 4.76837158203125e-07 ;  /* 0x00000008ff337431 */ /* 0x000fe200000001ff */
[----:B------:R-:W-:Y:S01]  /*db20*/  MOV R50, R48 ;  /* 0x0000003000327202 */ /* 0x000fe20000000f00 */
[----:B------:R-:W-:-:S07]  /*db30*/  FADD.FTZ R49, R49, R209 ;  /* 0x000000d131317221 */ /* 0x000fce0000010000 */
[----:B------:R-:W-:Y:S05]  /*db40*/  WARPSYNC.COLLECTIVE R53, `(.L_x_147) ;  /* 0x0000000035087348 */ /* 0x000fea0003c00000 */
[----:B------:R0:W1:Y:S02]  /*db50*/  SHFL.BFLY P3, R209, R50, R51, R52 ;  /* 0x0c00003332d17389 */ /* 0x0000640000060034 */
[----:B01----:R-:W-:Y:S05]  /*db60*/  ENDCOLLECTIVE ;  /* 0x000000000000791b */ /* 0x003fea0003800000 */
.L_x_147:
[----:B------:R-:W-:Y:S01]  /*db70*/  MOV R50, R49 ;  /* 0x0000003100327202 */ /* 0x000fe20000000f00 */
[----:B------:R-:W-:-:S07]  /*db80*/  FADD.FTZ R48, R48, R209 ;  /* 0x000000d130307221 */ /* 0x000fce0000010000 */
[----:B------:R-:W-:Y:S05]  /*db90*/  WARPSYNC.COLLECTIVE R53, `(.L_x_148) ;  /* 0x0000000035087348 */ /* 0x000fea0003c00000 */
[----:B------:R0:W1:Y:S02]  /*dba0*/  SHFL.BFLY P3, R209, R50, R51, R52 ;  /* 0x0c00003332d17389 */ /* 0x0000640000060034 */
[----:B01----:R-:W-:Y:S05]  /*dbb0*/  ENDCOLLECTIVE ;  /* 0x000000000000791b */ /* 0x003fea0003800000 */
.L_x_148:
[----:B------:R-:W-:Y:S01]  /*dbc0*/  HFMA2 R51, -RZ, RZ, 0, 9.5367431640625e-07 ;  /* 0x00000010ff337431 */ /* 0x000fe200000001ff */
[----:B------:R-:W-:Y:S01]  /*dbd0*/  MOV R50, R48 ;  /* 0x0000003000327202 */ /* 0x000fe20000000f00 */
[----:B------:R-:W-:-:S07]  /*dbe0*/  FADD.FTZ R49, R49, R209 ;  /* 0x000000d131317221 */ /* 0x000fce0000010000 */
[----:B------:R-:W-:Y:S05]  /*dbf0*/  WARPSYNC.COLLECTIVE R53, `(.L_x_149) ;  /* 0x0000000035087348 */ /* 0x000fea0003c00000 */
[----:B------:R0:W1:Y:S02]  /*dc00*/  SHFL.BFLY P3, R209, R50, R51, R52 ;  /* 0x0c00003332d17389 */ /* 0x0000640000060034 */
[----:B01----:R-:W-:Y:S05]  /*dc10*/  ENDCOLLECTIVE ;  /* 0x000000000000791b */ /* 0x003fea0003800000 */
.L_x_149:
[----:B------:R-:W-:Y:S02]  /*dc20*/  MOV R50, R49 ;  /* 0x0000003100327202 */ /* 0x000fe40000000f00 */
[----:B------:R-:W-:-:S07]  /*dc30*/  MOV R208, R209 ;  /* 0x000000d100d07202 */ /* 0x000fce0000000f00 */
[----:B------:R-:W-:Y:S05]  /*dc40*/  WARPSYNC.COLLECTIVE R53, `(.L_x_150) ;  /* 0x0000000035087348 */ /* 0x000fea0003c00000 */
[----:B------:R0:W1:Y:S02]  /*dc50*/  SHFL.BFLY P3, R209, R50, R51, R52 ;  /* 0x0c00003332d17389 */ /* 0x0000640000060034 */
[----:B01----:R-:W-:Y:S05]  /*dc60*/  ENDCOLLECTIVE ;  /* 0x000000000000791b */ /* 0x003fea0003800000 */
.L_x_150:
[----:B------:R-:W-:Y:S01]  /*dc70*/  MOV R50, R209 ;  /* 0x000000d100327202 */ /* 0x000fe20000000f00 */
[----:B------:R-:W-:Y:S06]  /*dc80*/  BRA `(.L_x_151) ;  /* 0xffffff7000107947 */ /* 0x000fec000383ffff */
.L_x_152:
        /* <DEDUP_REMOVED lines=15> */
.L_x_7067:


//--------------------- .text._ZN10layer_norm31ln_parallel_residual_bwd_kernelINS_13Kernel_traitsI13__nv_bfloat16S2_S2_S2_fjLj1280ELj1ELj4ELj1ELj16ENS_18Kernel_traits_baseILj1280ES2_S2_S2_S2_fjLj128EEEEELb0ELb1ELb0EEEvNS_9BwdParamsE --------------------------
	.section	.text._ZN10layer_norm31ln_parallel_residual_bwd_kernelINS_13Kernel_traitsI13__nv_bfloat16S2_S2_S2_fjLj1280ELj1ELj4ELj1ELj16ENS_18Kernel_traits_baseILj1280ES2_S2_S2_S2_fjLj128EEEEELb0ELb1ELb0EEEvNS_9BwdParamsE,"ax",@progbits
	.align	128
        .global         _ZN10layer_norm31ln_parallel_residual_bwd_kernelINS_13Kernel_traitsI13__nv_bfloat16S2_S2_S2_fjLj1280ELj1ELj4ELj1ELj16ENS_18Kernel_traits_baseILj1280ES2_S2_S2_S2_fjLj128EEEEELb0ELb1ELb0EEEvNS_9BwdParamsE
        .type           _ZN10layer_norm31ln_parallel_residual_bwd_kernelINS_13Kernel_traitsI13__nv_bfloat16S2_S2_S2_fjLj1280ELj1ELj4ELj1ELj16ENS_18Kernel_traits_baseILj1280ES2_S2_S2_S2_fjLj128EEEEELb0ELb1ELb0EEEvNS_9BwdParamsE,@function
        .size           _ZN10layer_norm31ln_parallel_residual_bwd_kernelINS_13Kernel_traitsI13__nv_bfloat16S2_S2_S2_fjLj1280ELj1ELj4ELj1ELj16ENS_18Kernel_traits_baseILj1280ES2_S2_S2_S2_fjLj128EEEEELb0ELb1ELb0EEEvNS_9BwdParamsE,(.L_x_7068 - _ZN10layer_norm31ln_parallel_residual_bwd_kernelINS_13Kernel_traitsI13__nv_bfloat16S2_S2_S2_fjLj1280ELj1ELj4ELj1ELj16ENS_18Kernel_traits_baseILj1280ES2_S2_S2_S2_fjLj128EEEEELb0ELb1ELb0EEEvNS_9BwdParamsE)
        .other          _ZN10layer_norm31ln_parallel_residual_bwd_kernelINS_13Kernel_traitsI13__nv_bfloat16S2_S2_S2_fjLj1280ELj1ELj4ELj1ELj16ENS_18Kernel_traits_baseILj1280ES2_S2_S2_S2_fjLj128EEEEELb0ELb1ELb0EEEvNS_9BwdParamsE,@"STO_CUDA_ENTRY STV_DEFAULT"
_ZN10layer_norm31ln_parallel_residual_bwd_kernelINS_13Kernel_traitsI13__nv_bfloat16S2_S2_S2_fjLj1280ELj1ELj4ELj1ELj16ENS_18Kernel_traits_baseILj1280ES2_S2_S2_S2_fjLj128EEEEELb0ELb1ELb0EEEvNS_9BwdParamsE:
.text._ZN10layer_norm31ln_parallel_residual_bwd_kernelINS_13Kernel_traitsI13__nv_bfloat16S2_S2_S2_fjLj1280ELj1ELj4ELj1ELj16ENS_18Kernel_traits_baseILj1280ES2_S2_S2_S2_fjLj128EEEEELb0ELb1ELb0EEEvNS_9BwdParamsE:
[----:B------:R-:W-:Y:S01]  /*0000*/  LDC R1, c[0x0][0x37c] ;  /* 0x0000df00ff017b82 */ /* 0x000fe20000000800 */
[----:B------:R-:W0:Y:S01]  /*0010*/  S2R R178, SR_TID.X ;  /* 0x0000000000b27919 */ /* 0x000e220000002100 */
[----:B------:R-:W1:Y:S01]  /*0020*/  LDCU UR4, c[0x0][0x388] ;  /* 0x00007100ff0477ac */ /* 0x000e620008000800 */
[----:B------:R-:W2:Y:S01]  /*0030*/  LDCU.64 UR10, c[0x0][0x358] ;  /* 0x00006b00ff0a77ac */ /* 0x000ea20008000a00 */
[----:B------:R-:W3:Y:S01]  /*0040*/  LDCU UR5, c[0x0][0x384] ;  /* 0x00007080ff0577ac */ /* 0x000ee20008000800 */
[----:B------:R-:W4:Y:S01]  /*0050*/  LDCU UR20, c[0x0][0x388] ;  /* 0x00007100ff1477ac */ /* 0x000f220008000800 */
[----:B------:R-:W0:Y:S01]  /*0060*/  LDCU.U8 UR13, c[0x0][0x410] ;  /* 0x00008200ff0d77ac */ /* 0x000e220008000000 */
[----:B-1----:R-:W-:Y:S01]  /*0070*/  MOV R29, UR4 ;  /* 0x00000004001d7c02 */ /* 0x002fe20008000f00 */
[----:B------:R-:W1:Y:S03]  /*0080*/  LDCU UR12, c[0x0][0x400] ;  /* 0x00008000ff0c77ac */ /* 0x000e660008000800 */
[----:B------:R-:W-:Y:S01]  /*0090*/  SHF.R.S32.HI R0, RZ, 0x1f, R29 ;  /* 0x0000001fff007819 */ /* 0x000fe2000001141d */
[----:B------:R-:W1:Y:S03]  /*00a0*/  LDCU.64 UR6, c[0x0][0x470] ;  /* 0x00008e00ff0677ac */ /* 0x000e660008000a00 */
[----:B------:R-:W-:Y:S01]  /*00b0*/  LEA.HI R0, R0, R29, RZ, 0x3 ;  /* 0x0000001d00007211 */ /* 0x000fe200078f18ff */
[----:B------:R-:W1:Y:S01]  /*00c0*/  LDCU.64 UR8, c[0x0][0x478] ;  /* 0x00008f00ff0877ac */ /* 0x000e620008000a00 */
[C---:B0-----:R-:W-:Y:S01]  /*00d0*/  LOP3.LUT R3, R178.reuse, 0x1f, RZ, 0xc, !PT ;  /* 0x0000001fb2037812 */ /* 0x041fe200078e0cff */
[----:B------:R-:W0:Y:S01]  /*00e0*/  LDCU.64 UR14, c[0x0][0x438] ;  /* 0x00008700ff0e77ac */ /* 0x000e220008000a00 */
[----:B------:R-:W-:-:S02]  /*00f0*/  LOP3.LUT R181, R178, 0x1f, RZ, 0xc0, !PT ;  /* 0x0000001fb2b57812 */ /* 0x000fc400078ec0ff */
[----:B------:R-:W-:Y:S02]  /*0100*/  LEA.HI.SX32 R180, R0, R3, 0x1d ;  /* 0x0000000300b47211 */ /* 0x000fe400078feaff */
[----:B------:R-:W-:Y:S02]  /*0110*/  MOV R15, R181 ;  /* 0x000000b5000f7202 */ /* 0x000fe40000000f00 */
[C---:B------:R-:W-:Y:S02]  /*0120*/  ISETP.GE.U32.AND P0, PT, R180.reuse, 0x20, PT ;  /* 0x00000020b400780c */ /* 0x040fe40003f06070 */
[C---:B------:R-:W-:Y:S02]  /*0130*/  ISETP.GE.U32.AND P1, PT, R180.reuse, 0x40, PT ;  /* 0x00000040b400780c */ /* 0x040fe40003f26070 */
[C---:B------:R-:W-:Y:S02]  /*0140*/  ISETP.GE.U32.AND P2, PT, R180.reuse, 0x60, PT ;  /* 0x00000060b400780c */ /* 0x040fe40003f46070 */
[----:B------:R-:W-:-:S02]  /*0150*/  ISETP.GE.U32.AND P3, PT, R180, 0x80, PT ;  /* 0x00000080b400780c */ /* 0x000fc40003f66070 */
[----:B------:R-:W-:-:S05]  /*0160*/  ISETP.GE.U32.AND P4, PT, R180, 0xa0, PT ;  /* 0x000000a0b400780c */ /* 0x000fca0003f86070 */
[----:B------:R-:W2:Y:S08]  /*0170*/  @P0 LDC.64 R2, c[0x0][0x3d0] ;  /* 0x0000f400ff020b82 */ /* 0x000eb00000000a00 */
[----:B------:R-:W3:Y:S08]  /*0180*/  @P1 LDC.64 R4, c[0x0][0x3d0] ;  /* 0x0000f400ff041b82 */ /* 0x000ef00000000a00 */
[----:B------:R-:W4:Y:S08]  /*0190*/  @P2 LDC.64 R8, c[0x0][0x3d0] ;  /* 0x0000f400ff082b82 */ /* 0x000f300000000a00 */
[----:B------:R-:W1:Y:S01]  /*01a0*/  @P3 LDC.64 R10, c[0x0][0x3d0] ;  /* 0x0000f400ff0a3b82 */ /* 0x000e620000000a00 */
[C---:B--2---:R-:W-:Y:S01]  /*01b0*/  @P0 IMAD.WIDE.U32 R2, R15.reuse, 0x10, R2 ;  /* 0x000000100f020825 */ /* 0x044fe200078e0002 */
[----:B------:R-:W-:-:S06]  /*01c0*/  @P0 LOP3.LUT R15, R15, 0x20, RZ, 0xfc, !PT ;  /* 0x000000200f0f0812 */ /* 0x000fcc00078efcff */
[----:B------:R-:W2:Y:S01]  /*01d0*/  S2UR UR4, SR_CTAID.X ;  /* 0x00000000000479c3 */ /* 0x000ea20000002500 */
[C---:B---3--:R-:W-:Y:S01]  /*01e0*/  @P1 IMAD.WIDE.U32 R6, R15.reuse, 0x10, R4 ;  /* 0x000000100f061825 */ /* 0x048fe200078e0004 */
[----:B------:R-:W-:Y:S01]  /*01f0*/  @P1 IADD3 R15, PT, PT, R15, 0x20, RZ ;  /* 0x000000200f0f1810 */ /* 0x000fe20007ffe0ff */
[----:B------:R3:W5:Y:S04]  /*0200*/  @P0 LDG.E.128 R48, desc[UR10][R2.64] ;  /* 0x0000000a02300981 */ /* 0x000768000c1e1d00 */
[----:B------:R3:W5:Y:S01]  /*0210*/  @P1 LDG.E.128 R52, desc[UR10][R6.64] ;  /* 0x0000000a06341981 */ /* 0x000762000c1e1d00 */
[----:B------:R-:W0:Y:S01]  /*0220*/  @P4 LDC.64 R12, c[0x0][0x3d0] ;  /* 0x0000f400ff0c4b82 */ /* 0x000e220000000a00 */
[C---:B----4-:R-:W-:Y:S01]  /*0230*/  @P2 IMAD.WIDE.U32 R8, R15.reuse, 0x10, R8 ;  /* 0x000000100f082825 */ /* 0x050fe200078e0008 */
[----:B------:R-:W-:-:S04]  /*0240*/  @P2 IADD3 R15, PT, PT, R15, 0x20, RZ ;  /* 0x000000200f0f2810 */ /* 0x000fc80007ffe0ff */
[----:B------:R3:W5:Y:S01]  /*0250*/  @P2 LDG.E.128 R56, desc[UR10][R8.64] ;  /* 0x0000000a08382981 */ /* 0x000762000c1e1d00 */
[C---:B-1----:R-:W-:Y:S01]  /*0260*/  @P3 IMAD.WIDE.U32 R10, R15.reuse, 0x10, R10 ;  /* 0x000000100f0a3825 */ /* 0x042fe200078e000a */
[----:B------:R-:W-:-:S04]  /*0270*/  @P3 IADD3 R15, PT, PT, R15, 0x20, RZ ;  /* 0x000000200f0f3810 */ /* 0x000fc80007ffe0ff */
[----:B------:R3:W5:Y:S01]  /*0280*/  @P3 LDG.E.128 R60, desc[UR10][R10.64] ;  /* 0x0000000a0a3c3981 */ /* 0x000762000c1e1d00 */
[----:B0-----:R-:W-:-:S05]  /*0290*/  @P4 IMAD.WIDE.U32 R4, R15, 0x10, R12 ;  /* 0x000000100f044825 */ /* 0x001fca00078e000c */
[----:B------:R3:W5:Y:S01]  /*02a0*/  @P4 LDG.E.128 R64, desc[UR10][R4.64] ;  /* 0x0000000a04404981 */ /* 0x000762000c1e1d00 */
[----:B--2---:R-:W-:Y:S01]  /*02b0*/  USHF.L.U32 UR4, UR4, 0x2, URZ ;  /* 0x0000000204047899 */ /* 0x004fe200080006ff */
[----:B------:R-:W-:-:S05]  /*02c0*/  SHF.R.U32.HI R178, RZ, 0x5, R178 ;  /* 0x00000005ffb27819 */ /* 0x000fca00000116b2 */
[----:B------:R-:W-:-:S04]  /*02d0*/  LOP3.LUT R178, R178, UR4, RZ, 0xfc, !PT ;  /* 0x00000004b2b27c12 */ /* 0x000fc8000f8efcff */
[----:B------:R-:W-:Y:S01]  /*02e0*/  ISETP.GE.AND P0, PT, R178, UR5, PT ;  /* 0x00000005b2007c0c */ /* 0x000fe2000bf06270 */
[----:B------:R-:W-:Y:S01]  /*02f0*/  BSSY B1, `(.L_x_153) ;  /* 0x0000b6a000017945 */ /* 0x000fe20003800000 */
        /* <DEDUP_REMOVED lines=40> */
[----:B---3--:R-:W-:Y:S06]  /*0580*/  @P0 BRA `(.L_x_154) ;  /* 0x000000b400000947 */ /* 0x008fec0003800000 */
[----:B------:R-:W0:Y:S01]  /*0590*/  LDCU.64 UR4, c[0x0][0x438] ;  /* 0x00008700ff0477ac */ /* 0x000e220008000a00 */
[----:B-----5:R-:W-:Y:S02]  /*05a0*/  PRMT R28, R48, 0x7632, R28 ;  /* 0x00007632301c7816 */ /* 0x020fe4000000001c */
[----:B------:R-:W-:Y:S02]  /*05b0*/  CS2R R68, SRZ ;  /* 0x0000000000447805 */ /* 0x000fe4000001ff00 */
[----:B------:R-:W-:Y:S02]  /*05c0*/  PRMT R27, R55, 0x7632, R27 ;  /* 0x00007632371b7816 */ /* 0x000fe4000000001b */
[----:B------:R-:W-:Y:S02]  /*05d0*/  CS2R R70, SRZ ;  /* 0x0000000000467805 */ /* 0x000fe4000001ff00 */
[----:B------:R-:W-:Y:S02]  /*05e0*/  PRMT R26, R54, 0x7632, R26 ;  /* 0x00007632361a7816 */ /* 0x000fe4000000001a */
[----:B------:R-:W-:-:S02]  /*05f0*/  CS2R R72, SRZ ;  /* 0x0000000000487805 */ /* 0x000fc4000001ff00 */
[----:B------:R-:W-:Y:S02]  /*0600*/  PRMT R25, R53, 0x7632, R25 ;  /* 0x0000763235197816 */ /* 0x000fe40000000019 */
        /* <DEDUP_REMOVED lines=9> */
[----:B------:R-:W-:Y:S01]  /*06a0*/  PRMT R20, R56, 0x7632, R20 ;  /* 0x0000763238147816 */ /* 0x000fe20000000014 */
[----:B0-----:R-:W-:Y:S01]  /*06b0*/  UISETP.NE.U32.AND UP0, UPT, UR4, URZ, UPT ;  /* 0x000000ff0400728c */ /* 0x001fe2000bf05070 */
[----:B------:R-:W-:Y:S01]  /*06c0*/  PRMT R19, R63, 0x7632, R19 ;  /* 0x000076323f137816 */ /* 0x000fe20000000013 */
[----:B------:R-:W0:Y:S01]  /*06d0*/  LDCU.U8 UR4, c[0x0][0x410] ;  /* 0x00008200ff0477ac */ /* 0x000e220008000000 */
[----:B------:R-:W-:-:S02]  /*06e0*/  PRMT R18, R62, 0x7632, R18 ;  /* 0x000076323e127816 */ /* 0x000fc40000000012 */
[----:B------:R-:W-:Y:S02]  /*06f0*/  CS2R R80, SRZ ;  /* 0x0000000000507805 */ /* 0x000fe4000001ff00 */
[----:B------:R-:W-:Y:S01]  /*0700*/  PRMT R17, R61, 0x7632, R17 ;  /* 0x000076323d117816 */ /* 0x000fe20000000011 */
[----:B------:R-:W-:Y:S01]  /*0710*/  UISETP.NE.AND.EX UP0, UPT, UR5, URZ, UPT, UP0 ;  /* 0x000000ff0500728c */ /* 0x000fe2000bf05300 */
        /* <DEDUP_REMOVED lines=10> */
[----:B------:R-:W-:Y:S02]  /*07c0*/  CS2R R92, SRZ ;  /* 0x00000000005c7805 */ /* 0x000fe4000001ff00 */
[----:B------:R-:W-:Y:S02]  /*07d0*/  CS2R R94, SRZ ;  /* 0x00000000005e7805 */ /* 0x000fe4000001ff00 */
[----:B------:R-:W-:Y:S01]  /*07e0*/  CS2R R96, SRZ ;  /* 0x0000000000607805 */ /* 0x000fe2000001ff00 */
[----:B0-----:R-:W-:Y:S01]  /*07f0*/  UISETP.NE.AND UP1, UPT, UR4, URZ, UPT ;  /* 0x000000ff0400728c */ /* 0x001fe2000bf25270 */
[----:B------:R-:W-:Y:S02]  /*0800*/  CS2R R98, SRZ ;  /* 0x0000000000627805 */ /* 0x000fe4000001ff00 */
[----:B------:R-:W-:Y:S02]  /*0810*/  CS2R R100, SRZ ;  /* 0x0000000000647805 */ /* 0x000fe4000001ff00 */
[----:B------:R-:W-:-:S02]  /*0820*/  CS2R R102, SRZ ;  /* 0x0000000000667805 */ /* 0x000fc4000001ff00 */
[----:B------:R-:W-:Y:S02]  /*0830*/  CS2R R104, SRZ ;  /* 0x0000000000687805 */ /* 0x000fe4000001ff00 */
[----:B------:R-:W-:Y:S02]  /*0840*/  CS2R R106, SRZ ;  /* 0x00000000006a7805 */ /* 0x000fe4000001ff00 */
[----:B------:R-:W-:Y:S02]  /*0850*/  PLOP3.LUT P1, PT, PT, PT, UP1, 0x80, 0x8 ;  /* 0x000000000008781c */ /* 0x000fe40003f2f018 */
        /* <DEDUP_REMOVED lines=15> */
[----:B------:R-:W-:Y:S02]  /*0950*/  PLOP3.LUT P0, PT, PT, PT, UP0, 0x80, 0x8 ;  /* 0x000000000008781c */ /* 0x000fe40003f0f008 */
[----:B------:R-:W-:Y:S02]  /*0960*/  CS2R R134, SRZ ;  /* 0x0000000000867805 */ /* 0x000fe4000001ff00 */
[----:B------:R-:W-:Y:S02]  /*0970*/  P2R R164, PR, RZ, 0x2 ;  /* 0x00000002ffa47803 */ /* 0x000fe40000000000 */
[----:B------:R-:W-:Y:S02]  /*0980*/  CS2R R136, SRZ ;  /* 0x0000000000887805 */ /* 0x000fe4000001ff00 */
[----:B------:R-:W-:-:S07]  /*0990*/  CS2R R138, SRZ ;  /* 0x00000000008a7805 */ /* 0x000fce000001ff00 */
.L_x_225:
[----:B------:R-:W0:Y:S01]  /*09a0*/  LDC.64 R162, c[0x0][0x3c0] ;  /* 0x0000f000ffa27b82 */ /* 0x000e220000000a00 */
[----:B------:R-:W-:-:S07]  /*09b0*/  ISETP.NE.AND P1, PT, R164, RZ, PT ;  /* 0x000000ffa400720c */ /* 0x000fce0003f25270 */
[----:B------:R-:W1:Y:S01]  /*09c0*/  LDC.64 R160, c[0x0][0x3c8] ;  /* 0x0000f200ffa07b82 */ /* 0x000e620000000a00 */
[----:B0-----:R-:W-:-:S06]  /*09d0*/  IMAD.WIDE R162, R178, 0x4, R162 ;  /* 0x00000004b2a27825 */ /* 0x001fcc00078e02a2 */
[----:B------:R-:W2:Y:S01]  /*09e0*/  LDG.E R162, desc[UR10][R162.64] ;  /* 0x0000000aa2a27981 */ /* 0x000ea2000c1e1900 */
[----:B-1----:R-:W-:-:S05]  /*09f0*/  IMAD.WIDE R160, R178, 0x4, R160 ;  /* 0x00000004b2a07825 */ /* 0x002fca00078e02a0 */
[----:B-----5:R0:W5:Y:S01]  /*0a00*/  LDG.E R189, desc[UR10][R160.64] ;  /* 0x0000000aa0bd7981 */ /* 0x020162000c1e1900 */
[----:B------:R-:W-:Y:S01]  /*0a10*/  MOV R29, UR20 ;  /* 0x00000014001d7c02 */ /* 0x000fe20008000f00 */
[----:B------:R-:W-:Y:S01]  /*0a20*/  BSSY.RECONVERGENT B0, `(.L_x_155) ;  /* 0x00003f8000007945 */ /* 0x000fe20003800200 */
[----:B------:R-:W-:Y:S02]  /*0a30*/  PRMT R246, R51, 0x7632, R246 ;  /* 0x0000763233f67816 */ /* 0x000fe400000000f6 */
[----:B------:R-:W-:Y:S01]  /*0a40*/  PRMT R245, R50, 0x7632, R245 ;  /* 0x0000763232f57816 */ /* 0x000fe200000000f5 */
[----:B------:R-:W-:Y:S01]  /*0a50*/  IMAD R164, R178, R29, RZ ;  /* 0x0000001db2a47224 */ /* 0x000fe200078e02ff */
[----:B------:R-:W-:-:S04]  /*0a60*/  PRMT R244, R49, 0x7632, R244 ;  /* 0x0000763231f47816 */ /* 0x000fc800000000f4 */
[----:B------:R-:W-:-:S04]  /*0a70*/  SHF.R.S32.HI R165, RZ, 0x1f, R164 ;  /* 0x0000001fffa57819 */ /* 0x000fc800000114a4 */
[----:B------:R-:W-:-:S04]  /*0a80*/  LEA.HI R164, R165, R164, RZ, 0x3 ;  /* 0x000000a4a5a47211 */ /* 0x000fc800078f18ff */
[----:B------:R-:W-:Y:S02]  /*0a90*/  LEA.HI.SX32 R176, R164, R181, 0x1d ;  /* 0x000000b5a4b07211 */ /* 0x000fe400078feaff */
[----:B--2---:R-:W-:Y:S01]  /*0aa0*/  FSEL R240, R162, RZ, !P1 ;  /* 0x000000ffa2f07208 */ /* 0x004fe20004800000 */
[----:B0-----:R-:W-:Y:S06]  /*0ab0*/  @P0 BRA `(.L_x_156) ;  /* 0x0000001c00c00947 */ /* 0x001fec0003800000 */
[C---:B------:R-:W-:Y:S01]  /*0ac0*/  ISETP.GE.U32.AND P1, PT, R180.reuse, 0x20, PT ;  /* 0x00000020b400780c */ /* 0x040fe20003f26070 */
[----:B------:R-:W-:Y:S01]  /*0ad0*/  BSSY.RECONVERGENT B2, `(.L_x_157) ;  /* 0x0000068000027945 */ /* 0x000fe20003800200 */
[----:B------:R-:W-:Y:S01]  /*0ae0*/  HFMA2 R241, -RZ, RZ, 0, 0 ;  /* 0x00000000fff17431 */ /* 0x000fe200000001ff */
[C---:B------:R-:W-:Y:S02]  /*0af0*/  ISETP.GE.U32.AND P2, PT, R180.reuse, 0x40, PT ;  /* 0x00000040b400780c */ /* 0x040fe40003f46070 */
[C---:B------:R-:W-:Y:S02]  /*0b00*/  ISETP.GE.U32.AND P3, PT, R180.reuse, 0x60, PT ;  /* 0x00000060b400780c */ /* 0x040fe40003f66070 */
[C---:B------:R-:W-:Y:S02]  /*0b10*/  ISETP.GE.U32.AND P4, PT, R180.reuse, 0x80, PT ;  /* 0x00000080b400780c */ /* 0x040fe40003f86070 */
[----:B------:R-:W-:Y:S02]  /*0b20*/  ISETP.GE.U32.AND P5, PT, R180, 0xa0, PT ;  /* 0x000000a0b400780c */ /* 0x000fe40003fa6070 */
[----:B------:R-:W-:-:S02]  /*0b30*/  MOV R242, RZ ;  /* 0x000000ff00f27202 */ /* 0x000fc40000000f00 */
[----:B------:R-:W-:Y:S01]  /*0b40*/  MOV R243, R176 ;  /* 0x000000b000f37202 */ /* 0x000fe20000000f00 */
[----:B------:R-:W-:Y:S08]  /*0b50*/  @!P1 BRA `(.L_x_158) ;  /* 0x00000004007c9947 */ /* 0x000ff00003800000 */
[----:B------:R-:W0:Y:S08]  /*0b60*/  LDC.64 R160, c[0x0][0x3a8] ;  /* 0x0000ea00ffa07b82 */ /* 0x000e300000000a00 */
[----:B------:R-:W1:Y:S01]  /*0b70*/  LDC.64 R164, c[0x0][0x428] ;  /* 0x00010a00ffa47b82 */ /* 0x000e620000000a00 */
[----:B0-----:R-:W-:-:S06]  /*0b80*/  IMAD.WIDE.U32 R160, R176, 0x10, R160 ;  /* 0x00000010b0a07825 */ /* 0x001fcc00078e00a0 */
[----:B------:R-:W2:Y:S01]  /*0b90*/  LDG.E.128 R160, desc[UR10][R160.64] ;  /* 0x0000000aa0a07981 */ /* 0x000ea2000c1e1d00 */
[----:B-1----:R-:W-:-:S06]  /*0ba0*/  IMAD.WIDE.U32 R164, R176, 0x10, R164 ;  /* 0x00000010b0a47825 */ /* 0x002fcc00078e00a4 */
[----:B------:R-:W3:Y:S01]  /*0bb0*/  LDG.E.128 R164, desc[UR10][R164.64] ;  /* 0x0000000aa4a47981 */ /* 0x000ee2000c1e1d00 */
[----:B------:R-:W-:Y:S02]  /*0bc0*/  SHF.L.U32 R188, R49, 0x10, RZ ;  /* 0x0000001031bc7819 */ /* 0x000fe400000006ff */
[----:B------:R-:W-:Y:S02]  /*0bd0*/  SHF.L.U32 R174, R48, 0x10, RZ ;  /* 0x0000001030ae7819 */ /* 0x000fe400000006ff */
[----:B------:R-:W-:Y:S02]  /*0be0*/  SHF.L.U32 R223, R246, 0x10, RZ ;  /* 0x00000010f6df7819 */ /* 0x000fe400000006ff */
[----:B------:R-:W-:Y:S02]  /*0bf0*/  SHF.L.U32 R225, R28, 0x10, RZ ;  /* 0x000000101ce17819 */ /* 0x000fe400000006ff */
[----:B------:R-:W-:Y:S02]  /*0c00*/  SHF.L.U32 R245, R245, 0x10, RZ ;  /* 0x00000010f5f57819 */ /* 0x000fe400000006ff */
[----:B------:R-:W-:-:S02]  /*0c10*/  SHF.L.U32 R237, R51, 0x10, RZ ;  /* 0x0000001033ed7819 */ /* 0x000fc400000006ff */
[----:B------:R-:W-:Y:S02]  /*0c20*/  IADD3 R243, PT, PT, R176, 0x20, RZ ;  /* 0x00000020b0f37810 */ /* 0x000fe40007ffe0ff */
[----:B--2---:R-:W-:Y:S02]  /*0c30*/  SHF.L.U32 R175, R160, 0x10, RZ ;  /* 0x00000010a0af7819 */ /* 0x004fe400000006ff */
[C---:B------:R-:W-:Y:S02]  /*0c40*/  SHF.L.U32 R177, R161.reuse, 0x10, RZ ;  /* 0x00000010a1b17819 */ /* 0x040fe400000006ff */
[----:B------:R-:W-:Y:S01]  /*0c50*/  SHF.L.U32 R207, R162, 0x10, RZ ;  /* 0x00000010a2cf7819 */ /* 0x000fe200000006ff */
[C---:B------:R-:W-:Y:S01]  /*0c60*/  FADD.FTZ R172, -R240.reuse, R175 ;  /* 0x000000aff0ac7221 */ /* 0x040fe20000010100 */
[----:B------:R-:W-:Y:S02]  /*0c70*/  PRMT R161, R161, 0x7632, R161 ;  /* 0x00007632a1a17816 */ /* 0x000fe400000000a1 */
[----:B---3--:R-:W-:Y:S01]  /*0c80*/  SHF.L.U32 R205, R165, 0x10, RZ ;  /* 0x00000010a5cd7819 */ /* 0x008fe200000006ff */
[C---:B-----5:R-:W-:Y:S01]  /*0c90*/  FMUL.FTZ R179, R189.reuse, R172 ;  /* 0x000000acbdb37220 */ /* 0x060fe20000410000 */
[----:B------:R-:W-:Y:S01]  /*0ca0*/  FADD.FTZ R172, -R240, R177 ;  /* 0x000000b1f0ac7221 */ /* 0x000fe20000010100 */
[----:B------:R-:W-:Y:S01]  /*0cb0*/  SHF.L.U32 R175, R164, 0x10, RZ ;  /* 0x00000010a4af7819 */ /* 0x000fe200000006ff */
[----:B------:R-:W-:Y:S01]  /*0cc0*/  FADD.FTZ R206, -R240, R207 ;  /* 0x000000cff0ce7221 */ /* 0x000fe20000010100 */
[----:B------:R-:W-:Y:S01]  /*0cd0*/  FADD.FTZ R106, R106, R205 ;  /* 0x000000cd6a6a7221 */ /* 0x000fe20000010000 */
[----:B------:R-:W-:Y:S01]  /*0ce0*/  FMUL.FTZ R177, R189, R172 ;  /* 0x000000acbdb17220 */ /* 0x000fe20000410000 */
[-C--:B------:R-:W-:Y:S01]  /*0cf0*/  FMUL.FTZ R172, R188, R205.reuse ;  /* 0x000000cdbcac7220 */ /* 0x080fe20000410000 */
[----:B------:R-:W-:Y:S01]  /*0d00*/  SHF.L.U32 R161, R161, 0x10, RZ ;  /* 0x00000010a1a17819 */ /* 0x000fe200000006ff */
[----:B------:R-:W-:Y:S01]  /*0d10*/  FADD.FTZ R104, R104, R175 ;  /* 0x000000af68687221 */ /* 0x000fe20000010000 */
[----:B------:R-:W-:Y:S01]  /*0d20*/  FFMA.FTZ R70, R177, R205, R70 ;  /* 0x000000cdb1467223 */ /* 0x000fe20000010046 */
[-C--:B------:R-:W-:Y:S01]  /*0d30*/  FFMA.FTZ R68, R179, R175.reuse, R68 ;  /* 0x000000afb3447223 */ /* 0x080fe20000010044 */
[----:B------:R-:W-:Y:S01]  /*0d40*/  FMUL.FTZ R174, R174, R175 ;  /* 0x000000afaeae7220 */ /* 0x000fe20000410000 */
[----:B------:R-:W-:Y:S01]  /*0d50*/  SHF.L.U32 R205, R166, 0x10, RZ ;  /* 0x00000010a6cd7819 */ /* 0x000fe200000006ff */
[----:B------:R-:W-:Y:S01]  /*0d60*/  FMUL.FTZ R175, R189, R206 ;  /* 0x000000cebdaf7220 */ /* 0x000fe20000410000 */
[----:B------:R-:W-:Y:S01]  /*0d70*/  SHF.L.U32 R188, R50, 0x10, RZ ;  /* 0x0000001032bc7819 */ /* 0x000fe200000006ff */
[----:B------:R-:W-:Y:S01]  /*0d80*/  FADD.FTZ R208, -R240, R161 ;  /* 0x000000a1f0d07221 */ /* 0x000fe20000010100 */
[----:B------:R-:W-:Y:S01]  /*0d90*/  PRMT R162, R162, 0x7632, R162 ;  /* 0x00007632a2a27816 */ /* 0x000fe200000000a2 */
[----:B------:R-:W-:Y:S01]  /*0da0*/  FADD.FTZ R108, R108, R205 ;  /* 0x000000cd6c6c7221 */ /* 0x000fe20000010000 */
[----:B------:R-:W-:Y:S01]  /*0db0*/  PRMT R165, R165, 0x7632, R165 ;  /* 0x00007632a5a57816 */ /* 0x000fe200000000a5 */
[-C--:B------:R-:W-:Y:S01]  /*0dc0*/  FFMA.FTZ R72, R175, R205.reuse, R72 ;  /* 0x000000cdaf487223 */ /* 0x080fe20000010048 */
[----:B------:R-:W-:Y:S01]  /*0dd0*/  FMUL.FTZ R188, R188, R205 ;  /* 0x000000cdbcbc7220 */ /* 0x000fe20000410000 */
[----:B------:R-:W-:Y:S01]  /*0de0*/  SHF.L.U32 R205, R162, 0x10, RZ ;  /* 0x00000010a2cd7819 */ /* 0x000fe200000006ff */
[----:B------:R-:W-:Y:S01]  /*0df0*/  FMUL.FTZ R208, R189, R208 ;  /* 0x000000d0bdd07220 */ /* 0x000fe20000410000 */
[----:B------:R-:W-:-:S02]  /*0e00*/  SHF.L.U32 R207, R244, 0x10, RZ ;  /* 0x00000010f4cf7819 */ /* 0x000fc400000006ff */
[----:B------:R-:W-:Y:S01]  /*0e10*/  SHF.L.U32 R162, R165, 0x10, RZ ;  /* 0x00000010a5a27819 */ /* 0x000fe200000006ff */
[----:B------:R-:W-:Y:S01]  /*0e20*/  FADD.FTZ R206, -R240, R205 ;  /* 0x000000cdf0ce7221 */ /* 0x000fe20000010100 */
[----:B------:R-:W-:Y:S02]  /*0e30*/  PRMT R160, R160, 0x7632, R160 ;  /* 0x00007632a0a07816 */ /* 0x000fe400000000a0 */
[----:B------:R-:W-:Y:S01]  /*0e40*/  PRMT R164, R164, 0x7632, R164 ;  /* 0x00007632a4a47816 */ /* 0x000fe200000000a4 */
[-C--:B------:R-:W-:Y:S01]  /*0e50*/  FMUL.FTZ R207, R207, R162.reuse ;  /* 0x000000a2cfcf7220 */ /* 0x080fe20000410000 */
[--C-:B------:R-:W-:Y:S01]  /*0e60*/  FADD.FTZ R107, R107, R162.reuse ;  /* 0x000000a26b6b7221 */ /* 0x100fe20000010000 */
[----:B------:R-:W-:Y:S01]  /*0e70*/  FFMA.FTZ R71, R208, R162, R71 ;  /* 0x000000a2d0477223 */ /* 0x000fe20000010047 */
[----:B------:R-:W-:Y:S01]  /*0e80*/  PRMT R162, R163, 0x7632, R162 ;  /* 0x00007632a3a27816 */ /* 0x000fe200000000a2 */
[----:B------:R-:W-:Y:S01]  /*0e90*/  FMUL.FTZ R206, R189, R206 ;  /* 0x000000cebdce7220 */ /* 0x000fe20000410000 */
[----:B------:R-:W-:-:S02]  /*0ea0*/  SHF.L.U32 R161, R160, 0x10, RZ ;  /* 0x00000010a0a17819 */ /* 0x000fc400000006ff */
[----:B------:R-:W-:Y:S02]  /*0eb0*/  SHF.L.U32 R165, R162, 0x10, RZ ;  /* 0x00000010a2a57819 */ /* 0x000fe400000006ff */
[----:B------:R-:W-:Y:S01]  /*0ec0*/  PRMT R160, R167, 0x7632, R160 ;  /* 0x00007632a7a07816 */ /* 0x000fe200000000a0 */
[----:B------:R-:W-:Y:S01]  /*0ed0*/  FADD.FTZ R228, -R240, R161 ;  /* 0x000000a1f0e47221 */ /* 0x000fe20000010100 */
[----:B------:R-:W-:Y:S01]  /*0ee0*/  SHF.L.U32 R164, R164, 0x10, RZ ;  /* 0x00000010a4a47819 */ /* 0x000fe200000006ff */
[----:B------:R-:W-:Y:S01]  /*0ef0*/  FADD.FTZ R226, -R240, R165 ;  /* 0x000000a5f0e27221 */ /* 0x000fe20000010100 */
[----:B------:R-:W-:Y:S01]  /*0f00*/  SHF.L.U32 R160, R160, 0x10, RZ ;  /* 0x00000010a0a07819 */ /* 0x000fe200000006ff */
[----:B------:R-:W-:Y:S01]  /*0f10*/  FMUL.FTZ R228, R189, R228 ;  /* 0x000000e4bde47220 */ /* 0x000fe20000410000 */
[----:B------:R-:W-:Y:S01]  /*0f20*/  FFMA.FTZ R161, R179, R174, RZ ;  /* 0x000000aeb3a17223 */ /* 0x000fe200000100ff */
[----:B------:R-:W-:Y:S01]  /*0f30*/  FMUL.FTZ R226, R189, R226 ;  /* 0x000000e2bde27220 */ /* 0x000fe20000410000 */
[----:B------:R-:W-:Y:S01]  /*0f40*/  FMUL.FTZ R225, R225, R164 ;  /* 0x000000a4e1e17220 */ /* 0x000fe20000410000 */
[-C--:B------:R-:W-:Y:S01]  /*0f50*/  FMUL.FTZ R223, R223, R160.reuse ;  /* 0x000000a0dfdf7220 */ /* 0x080fe20000410000 */
[----:B------:R-:W-:Y:S01]  /*0f60*/  FADD.FTZ R111, R111, R160 ;  /* 0x000000a06f6f7221 */ /* 0x000fe20000010000 */
[----:B------:R-:W-:Y:S01]  /*0f70*/  FFMA.FTZ R75, R226, R160, R75 ;  /* 0x000000a0e24b7223 */ /* 0x000fe2000001004b */
[----:B------:R-:W-:Y:S01]  /*0f80*/  FADD.FTZ R160, RZ, R174 ;  /* 0x000000aeffa07221 */ /* 0x000fe20000010000 */
[----:B------:R-:W-:Y:S01]  /*0f90*/  SHF.L.U32 R165, R163, 0x10, RZ ;  /* 0x00000010a3a57819 */ /* 0x000fe200000006ff */
[----:B------:R-:W-:Y:S01]  /*0fa0*/  FADD.FTZ R105, R105, R164 ;  /* 0x000000a469697221 */ /* 0x000fe20000010000 */
[----:B------:R-:W-:Y:S01]  /*0fb0*/  PRMT R166, R166, 0x7632, R166 ;  /* 0x00007632a6a67816 */ /* 0x000fe200000000a6 */
[----:B------:R-:W-:Y:S01]  /*0fc0*/  FADD.FTZ R163, R160, R225 ;  /* 0x000000e1a0a37221 */ /* 0x000fe20000010000 */
[C---:B------:R-:W-:Y:S01]  /*0fd0*/  FFMA.FTZ R160, R228.reuse, R225, R161 ;  /* 0x000000e1e4a07223 */ /* 0x040fe200000100a1 */
[----:B------:R-:W-:Y:S01]  /*0fe0*/  FFMA.FTZ R69, R228, R164, R69 ;  /* 0x000000a4e4457223 */ /* 0x000fe20000010045 */
[----:B------:R-:W-:Y:S01]  /*0ff0*/  SHF.L.U32 R166, R166, 0x10, RZ ;  /* 0x00000010a6a67819 */ /* 0x000fe200000006ff */
[----:B------:R-:W-:Y:S01]  /*1000*/  FADD.FTZ R162, R163, R172 ;  /* 0x000000aca3a27221 */ /* 0x000fe20000010000 */
[----:B------:R-:W-:Y:S01]  /*1010*/  FFMA.FTZ R161, R177, R172, R160 ;  /* 0x000000acb1a17223 */ /* 0x000fe200000100a0 */
[----:B------:R-:W-:Y:S01]  /*1020*/  SHF.L.U32 R167, R167, 0x10, RZ ;  /* 0x00000010a7a77819 */ /* 0x000fe200000006ff */
[----:B------:R-:W-:Y:S01]  /*1030*/  FADD.FTZ R164, -R240, R165 ;  /* 0x000000a5f0a47221 */ /* 0x000fe20000010100 */
[----:B------:R-:W-:Y:S01]  /*1040*/  FADD.FTZ R163, R162, R207 ;  /* 0x000000cfa2a37221 */ /* 0x000fe20000010000 */
[----:B------:R-:W-:Y:S01]  /*1050*/  FFMA.FTZ R160, R208, R207, R161 ;  /* 0x000000cfd0a07223 */ /* 0x000fe200000100a1 */
[----:B------:R-:W-:Y:S01]  /*1060*/  FMUL.FTZ R205, R245, R166 ;  /* 0x000000a6f5cd7220 */ /* 0x000fe20000410000 */
[----:B------:R-:W-:Y:S01]  /*1070*/  FMUL.FTZ R239, R189, R164 ;  /* 0x000000a4bdef7220 */ /* 0x000fe20000410000 */
[----:B------:R-:W-:Y:S01]  /*1080*/  FADD.FTZ R162, R163, R188 ;  /* 0x000000bca3a27221 */ /* 0x000fe20000010000 */
[----:B------:R-:W-:Y:S01]  /*1090*/  FFMA.FTZ R161, R175, R188, R160 ;  /* 0x000000bcafa17223 */ /* 0x000fe200000100a0 */
[----:B------:R-:W-:Y:S01]  /*10a0*/  FMUL.FTZ R237, R237, R167 ;  /* 0x000000a7eded7220 */ /* 0x000fe20000410000 */
[----:B------:R-:W-:Y:S01]  /*10b0*/  FADD.FTZ R109, R109, R166 ;  /* 0x000000a66d6d7221 */ /* 0x000fe20000010000 */
[----:B------:R-:W-:Y:S01]  /*10c0*/  FADD.FTZ R162, R162, R205 ;  /* 0x000000cda2a27221 */ /* 0x000fe20000010000 */
[C---:B------:R-:W-:Y:S01]  /*10d0*/  FFMA.FTZ R160, R206.reuse, R205, R161 ;  /* 0x000000cdcea07223 */ /* 0x040fe200000100a1 */
[----:B------:R-:W-:Y:S01]  /*10e0*/  FFMA.FTZ R73, R206, R166, R73 ;  /* 0x000000a6ce497223 */ /* 0x000fe20000010049 */
[----:B------:R-:W-:Y:S01]  /*10f0*/  FADD.FTZ R110, R110, R167 ;  /* 0x000000a76e6e7221 */ /* 0x000fe20000010000 */
[----:B------:R-:W-:Y:S01]  /*1100*/  FADD.FTZ R162, R162, R237 ;  /* 0x000000eda2a27221 */ /* 0x000fe20000010000 */
[C---:B------:R-:W-:Y:S01]  /*1110*/  FFMA.FTZ R161, R239.reuse, R237, R160 ;  /* 0x000000edefa17223 */ /* 0x040fe200000100a0 */
[----:B------:R-:W-:-:S02]  /*1120*/  FFMA.FTZ R74, R239, R167, R74 ;  /* 0x000000a7ef4a7223 */ /* 0x000fc4000001004a */
[----:B------:R-:W-:Y:S01]  /*1130*/  FADD.FTZ R241, R162, R223 ;  /* 0x000000dfa2f17221 */ /* 0x000fe20000010000 */
[----:B------:R-:W-:-:S07]  /*1140*/  FFMA.FTZ R242, R226, R223, R161 ;  /* 0x000000dfe2f27223 */ /* 0x000fce00000100a1 */
.L_x_158:
[----:B------:R-:W-:Y:S05]  /*1150*/  BSYNC.RECONVERGENT B2 ;  /* 0x0000000000027941 */ /* 0x000fea0003800200 */
.L_x_157:
[----:B------:R-:W-:Y:S04]  /*1160*/  BSSY.RECONVERGENT B2, `(.L_x_159) ;  /* 0x0000061000027945 */ /* 0x000fe80003800200 */
[----:B------:R-:W-:Y:S05]  /*1170*/  @!P2 BRA `(.L_x_160) ;  /* 0x00000004007ca947 */ /* 0x000fea0003800000 */
        /* <DEDUP_REMOVED lines=10> */
[----:B------:R-:W-:Y:S02]  /*1220*/  IADD3 R243, PT, PT, R243, 0x20, RZ ;  /* 0x00000020f3f37810 */ /* 0x000fe40007ffe0ff */
[----:B--2---:R-:W-:-:S02]  /*1230*/  SHF.L.U32 R169, R160, 0x10, RZ ;  /* 0x00000010a0a97819 */ /* 0x004fc400000006ff */
[C---:B------:R-:W-:Y:S02]  /*1240*/  SHF.L.U32 R171, R161.reuse, 0x10, RZ ;  /* 0x00000010a1ab7819 */ /* 0x040fe400000006ff */
[----:B------:R-:W-:Y:S01]  /*1250*/  SHF.L.U32 R193, R162, 0x10, RZ ;  /* 0x00000010a2c17819 */ /* 0x000fe200000006ff */
[----:B------:R-:W-:Y:S01]  /*1260*/  FADD.FTZ R30, -R240, R169 ;  /* 0x000000a9f01e7221 */ /* 0x000fe20000010100 */
[----:B------:R-:W-:Y:S02]  /*1270*/  PRMT R161, R161, 0x7632, R161 ;  /* 0x00007632a1a17816 */ /* 0x000fe400000000a1 */
[----:B------:R-:W-:Y:S01]  /*1280*/  PRMT R160, R160, 0x7632, R160 ;  /* 0x00007632a0a07816 */ /* 0x000fe200000000a0 */
[----:B-----5:R-:W-:Y:S01]  /*1290*/  FMUL.FTZ R173, R189, R30 ;  /* 0x0000001ebdad7220 */ /* 0x020fe20000410000 */
[C---:B------:R-:W-:Y:S01]  /*12a0*/  FADD.FTZ R30, -R240.reuse, R171 ;  /* 0x000000abf01e7221 */ /* 0x040fe20000010100 */
[----:B------:R-:W-:Y:S02]  /*12b0*/  SHF.L.U32 R161, R161, 0x10, RZ ;  /* 0x00000010a1a17819 */ /* 0x000fe400000006ff */
[----:B---3--:R-:W-:Y:S01]  /*12c0*/  SHF.L.U32 R187, R165, 0x10, RZ ;  /* 0x00000010a5bb7819 */ /* 0x008fe200000006ff */
[----:B------:R-:W-:Y:S01]  /*12d0*/  FMUL.FTZ R171, R189, R30 ;  /* 0x0000001ebdab7220 */ /* 0x000fe20000410000 */
[C---:B------:R-:W-:Y:S01]  /*12e0*/  FADD.FTZ R30, -R240.reuse, R193 ;  /* 0x000000c1f01e7221 */ /* 0x040fe20000010100 */
[----:B------:R-:W-:Y:S01]  /*12f0*/  SHF.L.U32 R193, R163, 0x10, RZ ;  /* 0x00000010a3c17819 */ /* 0x000fe200000006ff */
[----:B------:R-:W-:Y:S01]  /*1300*/  FADD.FTZ R224, -R240, R161 ;  /* 0x000000a1f0e07221 */ /* 0x000fe20000010100 */
[----:B------:R-:W-:Y:S01]  /*1310*/  SHF.L.U32 R169, R164, 0x10, RZ ;  /* 0x00000010a4a97819 */ /* 0x000fe200000006ff */
[----:B------:R-:W-:Y:S01]  /*1320*/  FMUL.FTZ R168, R168, R187 ;  /* 0x000000bba8a87220 */ /* 0x000fe20000410000 */
[----:B------:R-:W-:Y:S01]  /*1330*/  PRMT R165, R165, 0x7632, R165 ;  /* 0x00007632a5a57816 */ /* 0x000fe200000000a5 */
[----:B------:R-:W-:Y:S01]  /*1340*/  FADD.FTZ R186, -R240, R193 ;  /* 0x000000c1f0ba7221 */ /* 0x000fe20000010100 */
[----:B------:R-:W-:Y:S01]  /*1350*/  SHF.L.U32 R193, R160, 0x10, RZ ;  /* 0x00000010a0c17819 */ /* 0x000fe200000006ff */
[----:B------:R-:W-:Y:S01]  /*1360*/  FMUL.FTZ R224, R189, R224 ;  /* 0x000000e0bde07220 */ /* 0x000fe20000410000 */
[----:B------:R-:W-:Y:S01]  /*1370*/  PRMT R164, R164, 0x7632, R164 ;  /* 0x00007632a4a47816 */ /* 0x000fe200000000a4 */
[-C--:B------:R-:W-:Y:S01]  /*1380*/  FMUL.FTZ R170, R170, R169.reuse ;  /* 0x000000a9aaaa7220 */ /* 0x080fe20000410000 */
[----:B------:R-:W-:Y:S01]  /*1390*/  PRMT R162, R162, 0x7632, R162 ;  /* 0x00007632a2a27816 */ /* 0x000fe200000000a2 */
[----:B------:R-:W-:Y:S01]  /*13a0*/  FADD.FTZ R196, -R240, R193 ;  /* 0x000000c1f0c47221 */ /* 0x000fe20000010100 */
[----:B------:R-:W-:Y:S01]  /*13b0*/  SHF.L.U32 R160, R165, 0x10, RZ ;  /* 0x00000010a5a07819 */ /* 0x000fe200000006ff */
[----:B------:R-:W-:Y:S01]  /*13c0*/  FADD.FTZ R44, R44, R169 ;  /* 0x000000a92c2c7221 */ /* 0x000fe20000010000 */
[----:B------:R-:W-:Y:S01]  /*13d0*/  SHF.L.U32 R164, R164, 0x10, RZ ;  /* 0x00000010a4a47819 */ /* 0x000fe200000006ff */
[----:B------:R-:W-:Y:S01]  /*13e0*/  FFMA.FTZ R40, R173, R169, R40 ;  /* 0x000000a9ad287223 */ /* 0x000fe20000010028 */
[----:B------:R-:W-:Y:S01]  /*13f0*/  SHF.L.U32 R193, R24, 0x10, RZ ;  /* 0x0000001018c17819 */ /* 0x000fe200000006ff */
[----:B------:R-:W-:Y:S01]  /*1400*/  FADD.FTZ R46, R46, R187 ;  /* 0x000000bb2e2e7221 */ /* 0x000fe20000010000 */
[----:B------:R-:W-:Y:S01]  /*1410*/  SHF.L.U32 R161, R162, 0x10, RZ ;  /* 0x00000010a2a17819 */ /* 0x000fe200000006ff */
[----:B------:R-:W-:Y:S01]  /*1420*/  FFMA.FTZ R42, R171, R187, R42 ;  /* 0x000000bbab2a7223 */ /* 0x000fe2000001002a */
[----:B------:R-:W-:Y:S01]  /*1430*/  FMUL.FTZ R169, R189, R30 ;  /* 0x0000001ebda97220 */ /* 0x000fe20000410000 */
[----:B------:R-:W-:Y:S01]  /*1440*/  SHF.L.U32 R187, R166, 0x10, RZ ;  /* 0x00000010a6bb7819 */ /* 0x000fe200000006ff */
[----:B------:R-:W-:Y:S01]  /*1450*/  FADD.FTZ R47, R47, R160 ;  /* 0x000000a02f2f7221 */ /* 0x000fe20000010000 */
[----:B------:R-:W-:Y:S01]  /*1460*/  SHF.L.U32 R30, R54, 0x10, RZ ;  /* 0x00000010361e7819 */ /* 0x000fe200000006ff */
[-C--:B------:R-:W-:Y:S01]  /*1470*/  FFMA.FTZ R43, R224, R160.reuse, R43 ;  /* 0x000000a0e02b7223 */ /* 0x080fe2000001002b */
[----:B------:R-:W-:Y:S01]  /*1480*/  FMUL.FTZ R221, R221, R160 ;  /* 0x000000a0dddd7220 */ /* 0x000fe20000410000 */
[----:B------:R-:W-:Y:S01]  /*1490*/  FMUL.FTZ R193, R193, R164 ;  /* 0x000000a4c1c17220 */ /* 0x000fe20000410000 */
[----:B------:R-:W-:Y:S01]  /*14a0*/  FADD.FTZ R222, -R240, R161 ;  /* 0x000000a1f0de7221 */ /* 0x000fe20000010100 */
[----:B------:R-:W-:Y:S01]  /*14b0*/  FADD.FTZ R160, R241, R170 ;  /* 0x000000aaf1a07221 */ /* 0x000fe20000010000 */
[----:B------:R-:W-:Y:S01]  /*14c0*/  FMUL.FTZ R196, R189, R196 ;  /* 0x000000c4bdc47220 */ /* 0x000fe20000410000 */
[----:B------:R-:W-:Y:S01]  /*14d0*/  FFMA.FTZ R161, R173, R170, R242 ;  /* 0x000000aaada17223 */ /* 0x000fe200000100f2 */
[----:B------:R-:W-:Y:S01]  /*14e0*/  PRMT R162, R163, 0x7632, R162 ;  /* 0x00007632a3a27816 */ /* 0x000fe200000000a2 */
[----:B------:R-:W-:Y:S01]  /*14f0*/  FADD.FTZ R36, R36, R187 ;  /* 0x000000bb24247221 */ /* 0x000fe20000010000 */
[-C--:B------:R-:W-:Y:S01]  /*1500*/  FFMA.FTZ R32, R169, R187.reuse, R32 ;  /* 0x000000bba9207223 */ /* 0x080fe20000010020 */
[----:B------:R-:W-:Y:S01]  /*1510*/  FMUL.FTZ R30, R30, R187 ;  /* 0x000000bb1e1e7220 */ /* 0x000fe20000410000 */
[----:B------:R-:W-:Y:S01]  /*1520*/  FADD.FTZ R163, R160, R193 ;  /* 0x000000c1a0a37221 */ /* 0x000fe20000010000 */
[----:B------:R-:W-:Y:S01]  /*1530*/  FMUL.FTZ R187, R189, R186 ;  /* 0x000000babdbb7220 */ /* 0x000fe20000410000 */
[----:B------:R-:W-:Y:S01]  /*1540*/  FFMA.FTZ R160, R196, R193, R161 ;  /* 0x000000c1c4a07223 */ /* 0x000fe200000100a1 */
[----:B------:R-:W-:Y:S01]  /*1550*/  SHF.L.U32 R219, R167, 0x10, RZ ;  /* 0x00000010a7db7819 */ /* 0x000fe200000006ff */
[----:B------:R-:W-:Y:S01]  /*1560*/  FMUL.FTZ R222, R189, R222 ;  /* 0x000000debdde7220 */ /* 0x000fe20000410000 */
[----:B------:R-:W-:Y:S01]  /*1570*/  SHF.L.U32 R186, R55, 0x10, RZ ;  /* 0x0000001037ba7819 */ /* 0x000fe200000006ff */
[----:B------:R-:W-:Y:S01]  /*1580*/  FFMA.FTZ R161, R171, R168, R160 ;  /* 0x000000a8aba17223 */ /* 0x000fe200000100a0 */
[----:B------:R-:W-:Y:S01]  /*1590*/  PRMT R166, R166, 0x7632, R166 ;  /* 0x00007632a6a67816 */ /* 0x000fe200000000a6 */
[----:B------:R-:W-:Y:S01]  /*15a0*/  FADD.FTZ R38, R38, R219 ;  /* 0x000000db26267221 */ /* 0x000fe20000010000 */
[----:B------:R-:W-:Y:S01]  /*15b0*/  SHF.L.U32 R165, R162, 0x10, RZ ;  /* 0x00000010a2a57819 */ /* 0x000fe200000006ff */
[----:B------:R-:W-:Y:S01]  /*15c0*/  FADD.FTZ R162, R163, R168 ;  /* 0x000000a8a3a27221 */ /* 0x000fe20000010000 */
[-C--:B------:R-:W-:Y:S01]  /*15d0*/  FFMA.FTZ R34, R187, R219.reuse, R34 ;  /* 0x000000dbbb227223 */ /* 0x080fe20000010022 */
[----:B------:R-:W-:Y:S01]  /*15e0*/  FMUL.FTZ R186, R186, R219 ;  /* 0x000000dbbaba7220 */ /* 0x000fe20000410000 */
[----:B------:R-:W-:Y:S01]  /*15f0*/  SHF.L.U32 R166, R166, 0x10, RZ ;  /* 0x00000010a6a67819 */ /* 0x000fe200000006ff */
[----:B------:R-:W-:Y:S01]  /*1600*/  FADD.FTZ R163, R162, R221 ;  /* 0x000000dda2a37221 */ /* 0x000fe20000010000 */
[----:B------:R-:W-:Y:S01]  /*1610*/  SHF.L.U32 R219, R26, 0x10, RZ ;  /* 0x000000101adb7819 */ /* 0x000fe200000006ff */
[----:B------:R-:W-:Y:S01]  /*1620*/  FFMA.FTZ R160, R224, R221, R161 ;  /* 0x000000dde0a07223 */ /* 0x000fe200000100a1 */
[----:B------:R-:W-:Y:S01]  /*1630*/  PRMT R167, R167, 0x7632, R167 ;  /* 0x00007632a7a77816 */ /* 0x000fe200000000a7 */
[----:B------:R-:W-:Y:S01]  /*1640*/  FADD.FTZ R162, R163, R30 ;  /* 0x0000001ea3a27221 */ /* 0x000fe20000010000 */
[----:B------:R-:W-:Y:S01]  /*1650*/  FADD.FTZ R45, R45, R164 ;  /* 0x000000a42d2d7221 */ /* 0x000fe20000010000 */
[----:B------:R-:W-:Y:S01]  /*1660*/  FMUL.FTZ R219, R219, R166 ;  /* 0x000000a6dbdb7220 */ /* 0x000fe20000410000 */
[----:B------:R-:W-:Y:S01]  /*1670*/  FFMA.FTZ R161, R169, R30, R160 ;  /* 0x0000001ea9a17223 */ /* 0x000fe200000100a0 */
[----:B------:R-:W-:Y:S01]  /*1680*/  FFMA.FTZ R41, R196, R164, R41 ;  /* 0x000000a4c4297223 */ /* 0x000fe20000010029 */
[----:B------:R-:W-:Y:S01]  /*1690*/  SHF.L.U32 R164, R167, 0x10, RZ ;  /* 0x00000010a7a47819 */ /* 0x000fe200000006ff */
[----:B------:R-:W-:Y:S01]  /*16a0*/  FADD.FTZ R238, -R240, R165 ;  /* 0x000000a5f0ee7221 */ /* 0x000fe20000010100 */
[----:B------:R-:W-:Y:S01]  /*16b0*/  FADD.FTZ R163, R162, R219 ;  /* 0x000000dba2a37221 */ /* 0x000fe20000010000 */
[C---:B------:R-:W-:Y:S01]  /*16c0*/  FFMA.FTZ R160, R222.reuse, R219, R161 ;  /* 0x000000dbdea07223 */ /* 0x040fe200000100a1 */
[----:B------:R-:W-:Y:S01]  /*16d0*/  FADD.FTZ R37, R37, R166 ;  /* 0x000000a625257221 */ /* 0x000fe20000010000 */
[----:B------:R-:W-:Y:S01]  /*16e0*/  FMUL.FTZ R238, R189, R238 ;  /* 0x000000eebdee7220 */ /* 0x000fe20000410000 */
[----:B------:R-:W-:Y:S01]  /*16f0*/  FMUL.FTZ R235, R235, R164 ;  /* 0x000000a4ebeb7220 */ /* 0x000fe20000410000 */
[----:B------:R-:W-:Y:S01]  /*1700*/  FADD.FTZ R162, R163, R186 ;  /* 0x000000baa3a27221 */ /* 0x000fe20000010000 */
[----:B------:R-:W-:Y:S01]  /*1710*/  FFMA.FTZ R161, R187, R186, R160 ;  /* 0x000000babba17223 */ /* 0x000fe200000100a0 */
[----:B------:R-:W-:Y:S01]  /*1720*/  FFMA.FTZ R33, R222, R166, R33 ;  /* 0x000000a6de217223 */ /* 0x000fe20000010021 */
[----:B------:R-:W-:Y:S01]  /*1730*/  FADD.FTZ R39, R39, R164 ;  /* 0x000000a427277221 */ /* 0x000fe20000010000 */
[----:B------:R-:W-:Y:S01]  /*1740*/  FFMA.FTZ R35, R238, R164, R35 ;  /* 0x000000a4ee237223 */ /* 0x000fe20000010023 */
[----:B------:R-:W-:Y:S01]  /*1750*/  FADD.FTZ R241, R162, R235 ;  /* 0x000000eba2f17221 */ /* 0x000fe20000010000 */
[----:B------:R-:W-:-:S07]  /*1760*/  FFMA.FTZ R242, R238, R235, R161 ;  /* 0x000000ebeef27223 */ /* 0x000fce00000100a1 */
.L_x_160:
[----:B------:R-:W-:Y:S05]  /*1770*/  BSYNC.RECONVERGENT B2 ;  /* 0x0000000000027941 */ /* 0x000fea0003800200 */
.L_x_159:
        /* <DEDUP_REMOVED lines=34> */
[----:B------:R-:W-:Y:S01]  /*19a0*/  FMUL.FTZ R10, R9, R10 ;  /* 0x0000000a090a7220 */ /* 0x000fe20000410000 */
        /* <DEDUP_REMOVED lines=14> */
[----:B------:R-:W-:Y:S01]  /*1a90*/  FFMA.FTZ R83, R220, R160, R83 ;  /* 0x000000a0dc537223 */ /* 0x000fe20000010053 */
        /* <DEDUP_REMOVED lines=8> */
[----:B------:R-:W-:Y:S01]  /*1b20*/  FFMA.FTZ R84, R9, R185, R84 ;  /* 0x000000b909547223 */ /* 0x000fe20000010054 */
        /* <DEDUP_REMOVED lines=12> */
[----:B------:R-:W-:Y:S01]  /*1bf0*/  FFMA.FTZ R86, R185, R215, R86 ;  /* 0x000000d7b9567223 */ /* 0x000fe20000010056 */
        /* <DEDUP_REMOVED lines=14> */
[----:B------:R-:W-:Y:S01]  /*1ce0*/  FFMA.FTZ R160, R218, R215, R161 ;  /* 0x000000d7daa07223 */ /* 0x000fe200000100a1 */
        /* <DEDUP_REMOVED lines=10> */
.L_x_162:
[----:B------:R-:W-:Y:S05]  /*1d90*/  BSYNC.RECONVERGENT B2 ;  /* 0x0000000000027941 */ /* 0x000fea0003800200 */
.L_x_161:
        /* <DEDUP_REMOVED lines=20> */
[----:B------:R-:W-:Y:S01]  /*1ee0*/  FADD.FTZ R0, -R240, R5 ;  /* 0x00000005f0007221 */ /* 0x000fe20000010100 */
[----:B------:R-:W-:Y:S02]  /*1ef0*/  SHF.L.U32 R161, R161, 0x10, RZ ;  /* 0x00000010a1a17819 */ /* 0x000fe400000006ff */
[----:B---3--:R-:W-:Y:S01]  /*1f00*/  SHF.L.U32 R3, R164, 0x10, RZ ;  /* 0x00000010a4037819 */ /* 0x008fe200000006ff */
[----:B------:R-:W-:Y:S01]  /*1f10*/  FMUL.FTZ R5, R189, R0 ;  /* 0x00000000bd057220 */ /* 0x000fe20000410000 */
[C---:B------:R-:W-:Y:S01]  /*1f20*/  FADD.FTZ R0, -R240.reuse, R213 ;  /* 0x000000d5f0007221 */ /* 0x040fe20000010100 */
[----:B------:R-:W-:Y:S01]  /*1f30*/  SHF.L.U32 R213, R163, 0x10, RZ ;  /* 0x00000010a3d57819 */ /* 0x000fe200000006ff */
[----:B------:R-:W-:Y:S01]  /*1f40*/  FADD.FTZ R216, -R240, R161 ;  /* 0x000000a1f0d87221 */ /* 0x000fe20000010100 */
[----:B------:R-:W-:Y:S01]  /*1f50*/  PRMT R162, R162, 0x7632, R162 ;  /* 0x00007632a2a27816 */ /* 0x000fe200000000a2 */
[----:B------:R-:W-:Y:S01]  /*1f60*/  FMUL.FTZ R4, R3, R4 ;  /* 0x0000000403047220 */ /* 0x000fe20000410000 */
[----:B------:R-:W-:Y:S01]  /*1f70*/  PRMT R164, R164, 0x7632, R164 ;  /* 0x00007632a4a47816 */ /* 0x000fe200000000a4 */
[----:B------:R-:W-:Y:S01]  /*1f80*/  FADD.FTZ R182, -R240, R213 ;  /* 0x000000d5f0b67221 */ /* 0x000fe20000010100 */
[----:B------:R-:W-:Y:S01]  /*1f90*/  SHF.L.U32 R213, R160, 0x10, RZ ;  /* 0x00000010a0d57819 */ /* 0x000fe200000006ff */
[----:B------:R-:W-:Y:S01]  /*1fa0*/  FMUL.FTZ R216, R189, R216 ;  /* 0x000000d8bdd87220 */ /* 0x000fe20000410000 */
[----:B------:R-:W-:Y:S01]  /*1fb0*/  SHF.L.U32 R183, R165, 0x10, RZ ;  /* 0x00000010a5b77819 */ /* 0x000fe200000006ff */
[----:B------:R-:W-:Y:S01]  /*1fc0*/  FADD.FTZ R241, R241, R4 ;  /* 0x00000004f1f17221 */ /* 0x000fe20000010000 */
[----:B------:R-:W-:Y:S01]  /*1fd0*/  PRMT R165, R165, 0x7632, R165 ;  /* 0x00007632a5a57816 */ /* 0x000fe200000000a5 */
[----:B------:R-:W-:Y:S01]  /*1fe0*/  FADD.FTZ R192, -R240, R213 ;  /* 0x000000d5f0c07221 */ /* 0x000fe20000010100 */
[----:B------:R-:W-:Y:S01]  /*1ff0*/  SHF.L.U32 R161, R162, 0x10, RZ ;  /* 0x00000010a2a17819 */ /* 0x000fe200000006ff */
[----:B------:R-:W-:Y:S01]  /*2000*/  FADD.FTZ R124, R124, R3 ;  /* 0x000000037c7c7221 */ /* 0x000fe20000010000 */
[----:B------:R-:W-:Y:S01]  /*2010*/  SHF.L.U32 R164, R164, 0x10, RZ ;  /* 0x00000010a4a47819 */ /* 0x000fe200000006ff */
[----:B------:R-:W-:Y:S01]  /*2020*/  FMUL.FTZ R192, R189, R192 ;  /* 0x000000c0bdc07220 */ /* 0x000fe20000410000 */
[----:B------:R-:W-:Y:S01]  /*2030*/  SHF.L.U32 R160, R165, 0x10, RZ ;  /* 0x00000010a5a07819 */ /* 0x000fe200000006ff */
[----:B------:R-:W-:Y:S01]  /*2040*/  FADD.FTZ R214, -R240, R161 ;  /* 0x000000a1f0d67221 */ /* 0x000fe20000010100 */
[----:B------:R-:W-:Y:S01]  /*2050*/  SHF.L.U32 R213, R17, 0x10, RZ ;  /* 0x0000001011d57819 */ /* 0x000fe200000006ff */
[----:B------:R-:W-:Y:S01]  /*2060*/  FMUL.FTZ R190, R164, R190 ;  /* 0x000000bea4be7220 */ /* 0x000fe20000410000 */
[----:B------:R-:W-:Y:S01]  /*2070*/  FFMA.FTZ R161, R7, R4, R242 ;  /* 0x0000000407a17223 */ /* 0x000fe200000100f2 */
[----:B------:R-:W-:Y:S01]  /*2080*/  PRMT R163, R163, 0x7632, R163 ;  /* 0x00007632a3a37816 */ /* 0x000fe200000000a3 */
[----:B------:R-:W-:Y:S01]  /*2090*/  FADD.FTZ R127, R127, R160 ;  /* 0x000000a07f7f7221 */ /* 0x000fe20000010000 */
[----:B------:R-:W-:Y:S01]  /*20a0*/  FFMA.FTZ R91, R216, R160, R91 ;  /* 0x000000a0d85b7223 */ /* 0x000fe2000001005b */
[----:B------:R-:W-:Y:S01]  /*20b0*/  FMUL.FTZ R213, R160, R213 ;  /* 0x000000d5a0d57220 */ /* 0x000fe20000410000 */
[----:B------:R-:W-:Y:S01]  /*20c0*/  FFMA.FTZ R88, R7, R3, R88 ;  /* 0x0000000307587223 */ /* 0x000fe20000010058 */
[----:B------:R-:W-:Y:S01]  /*20d0*/  FMUL.FTZ R2, R183, R2 ;  /* 0x00000002b7027220 */ /* 0x000fe20000410000 */
[----:B------:R-:W-:Y:S01]  /*20e0*/  FADD.FTZ R241, R241, R190 ;  /* 0x000000bef1f17221 */ /* 0x000fe20000010000 */
[----:B------:R-:W-:Y:S01]  /*20f0*/  FFMA.FTZ R160, R192, R190, R161 ;  /* 0x000000bec0a07223 */ /* 0x000fe200000100a1 */
[----:B------:R-:W-:Y:S01]  /*2100*/  FADD.FTZ R126, R126, R183 ;  /* 0x000000b77e7e7221 */ /* 0x000fe20000010000 */
[----:B------:R-:W-:Y:S01]  /*2110*/  FFMA.FTZ R90, R5, R183, R90 ;  /* 0x000000b7055a7223 */ /* 0x000fe2000001005a */
[----:B------:R-:W-:Y:S01]  /*2120*/  FMUL.FTZ R3, R189, R0 ;  /* 0x00000000bd037220 */ /* 0x000fe20000410000 */
[----:B------:R-:W-:Y:S01]  /*2130*/  SHF.L.U32 R183, R166, 0x10, RZ ;  /* 0x00000010a6b77819 */ /* 0x000fe200000006ff */
[----:B------:R-:W-:Y:S01]  /*2140*/  FADD.FTZ R162, R241, R2 ;  /* 0x00000002f1a27221 */ /* 0x000fe20000010000 */
[----:B------:R-:W-:Y:S01]  /*2150*/  SHF.L.U32 R0, R62, 0x10, RZ ;  /* 0x000000103e007819 */ /* 0x000fe200000006ff */
[----:B------:R-:W-:Y:S01]  /*2160*/  FFMA.FTZ R161, R5, R2, R160 ;  /* 0x0000000205a17223 */ /* 0x000fe200000100a0 */
[----:B------:R-:W-:Y:S01]  /*2170*/  SHF.L.U32 R163, R163, 0x10, RZ ;  /* 0x00000010a3a37819 */ /* 0x000fe200000006ff */
[----:B------:R-:W-:Y:S01]  /*2180*/  FADD.FTZ R128, R128, R183 ;  /* 0x000000b780807221 */ /* 0x000fe20000010000 */
[----:B------:R-:W-:Y:S01]  /*2190*/  PRMT R166, R166, 0x7632, R166 ;  /* 0x00007632a6a67816 */ /* 0x000fe200000000a6 */
[----:B------:R-:W-:Y:S01]  /*21a0*/  FFMA.FTZ R92, R3, R183, R92 ;  /* 0x000000b7035c7223 */ /* 0x000fe2000001005c */
[----:B------:R-:W-:Y:S01]  /*21b0*/  FMUL.FTZ R0, R183, R0 ;  /* 0x00000000b7007220 */ /* 0x000fe20000410000 */
[----:B------:R-:W-:Y:S01]  /*21c0*/  FADD.FTZ R234, -R240, R163 ;  /* 0x000000a3f0ea7221 */ /* 0x000fe20000010100 */
[----:B------:R-:W-:Y:S01]  /*21d0*/  SHF.L.U32 R166, R166, 0x10, RZ ;  /* 0x00000010a6a67819 */ /* 0x000fe200000006ff */
[----:B------:R-:W-:Y:S01]  /*21e0*/  FMUL.FTZ R183, R189, R182 ;  /* 0x000000b6bdb77220 */ /* 0x000fe20000410000 */
[----:B------:R-:W-:Y:S01]  /*21f0*/  FADD.FTZ R163, R162, R213 ;  /* 0x000000d5a2a37221 */ /* 0x000fe20000010000 */
[----:B------:R-:W-:Y:S01]  /*2200*/  FFMA.FTZ R160, R216, R213, R161 ;  /* 0x000000d5d8a07223 */ /* 0x000fe200000100a1 */
[----:B------:R-:W-:Y:S01]  /*2210*/  SHF.L.U32 R231, R167, 0x10, RZ ;  /* 0x00000010a7e77819 */ /* 0x000fe200000006ff */
[----:B------:R-:W-:Y:S01]  /*2220*/  FMUL.FTZ R214, R189, R214 ;  /* 0x000000d6bdd67220 */ /* 0x000fe20000410000 */
[----:B------:R-:W-:Y:S01]  /*2230*/  SHF.L.U32 R182, R63, 0x10, RZ ;  /* 0x000000103fb67819 */ /* 0x000fe200000006ff */
[----:B------:R-:W-:Y:S01]  /*2240*/  FMUL.FTZ R212, R166, R212 ;  /* 0x000000d4a6d47220 */ /* 0x000fe20000410000 */
[----:B------:R-:W-:Y:S01]  /*2250*/  PRMT R167, R167, 0x7632, R167 ;  /* 0x00007632a7a77816 */ /* 0x000fe200000000a7 */
[----:B------:R-:W-:Y:S01]  /*2260*/  FADD.FTZ R163, R163, R0 ;  /* 0x00000000a3a37221 */ /* 0x000fe20000010000 */
[----:B------:R-:W-:Y:S01]  /*2270*/  FFMA.FTZ R161, R3, R0, R160 ;  /* 0x0000000003a17223 */ /* 0x000fe200000100a0 */
[----:B------:R-:W-:Y:S01]  /*2280*/  FADD.FTZ R130, R130, R231 ;  /* 0x000000e782827221 */ /* 0x000fe20000010000 */
[----:B------:R-:W-:Y:S01]  /*2290*/  FFMA.FTZ R94, R183, R231, R94 ;  /* 0x000000e7b75e7223 */ /* 0x000fe2000001005e */
[----:B------:R-:W-:Y:S01]  /*22a0*/  FMUL.FTZ R182, R231, R182 ;  /* 0x000000b6e7b67220 */ /* 0x000fe20000410000 */
[----:B------:R-:W-:Y:S01]  /*22b0*/  FADD.FTZ R125, R125, R164 ;  /* 0x000000a47d7d7221 */ /* 0x000fe20000010000 */
[----:B------:R-:W-:Y:S01]  /*22c0*/  FFMA.FTZ R89, R192, R164, R89 ;  /* 0x000000a4c0597223 */ /* 0x000fe20000010059 */
[----:B------:R-:W-:Y:S01]  /*22d0*/  SHF.L.U32 R164, R167, 0x10, RZ ;  /* 0x00000010a7a47819 */ /* 0x000fe200000006ff */
[----:B------:R-:W-:Y:S01]  /*22e0*/  FADD.FTZ R163, R163, R212 ;  /* 0x000000d4a3a37221 */ /* 0x000fe20000010000 */
[----:B------:R-:W-:Y:S01]  /*22f0*/  SHF.L.U32 R231, R19, 0x10, RZ ;  /* 0x0000001013e77819 */ /* 0x000fe200000006ff */
[----:B------:R-:W-:Y:S01]  /*2300*/  FFMA.FTZ R160, R214, R212, R161 ;  /* 0x000000d4d6a07223 */ /* 0x000fe200000100a1 */
[----:B------:R-:W-:Y:S01]  /*2310*/  FMUL.FTZ R234, R189, R234 ;  /* 0x000000eabdea7220 */ /* 0x000fe20000410000 */
[----:B------:R-:W-:Y:S01]  /*2320*/  FADD.FTZ R162, R163, R182 ;  /* 0x000000b6a3a27221 */ /* 0x000fe20000010000 */
[----:B------:R-:W-:Y:S01]  /*2330*/  FADD.FTZ R129, R129, R166 ;  /* 0x000000a681817221 */ /* 0x000fe20000010000 */
[----:B------:R-:W-:Y:S01]  /*2340*/  FMUL.FTZ R231, R164, R231 ;  /* 0x000000e7a4e77220 */ /* 0x000fe20000410000 */
[----:B------:R-:W-:Y:S01]  /*2350*/  FFMA.FTZ R161, R183, R182, R160 ;  /* 0x000000b6b7a17223 */ /* 0x000fe200000100a0 */
[----:B------:R-:W-:Y:S01]  /*2360*/  FFMA.FTZ R93, R214, R166, R93 ;  /* 0x000000a6d65d7223 */ /* 0x000fe2000001005d */
[----:B------:R-:W-:Y:S01]  /*2370*/  FADD.FTZ R131, R131, R164 ;  /* 0x000000a483837221 */ /* 0x000fe20000010000 */
[----:B------:R-:W-:Y:S01]  /*2380*/  FFMA.FTZ R95, R234, R164, R95 ;  /* 0x000000a4ea5f7223 */ /* 0x000fe2000001005f */
[----:B------:R-:W-:Y:S01]  /*2390*/  FADD.FTZ R241, R162, R231 ;  /* 0x000000e7a2f17221 */ /* 0x000fe20000010000 */
[----:B------:R-:W-:-:S07]  /*23a0*/  FFMA.FTZ R242, R234, R231, R161 ;  /* 0x000000e7eaf27223 */ /* 0x000fce00000100a1 */
.L_x_164:
[----:B------:R-:W-:Y:S05]  /*23b0*/  BSYNC.RECONVERGENT B2 ;  /* 0x0000000000027941 */ /* 0x000fea0003800200 */
.L_x_163:
        /* <DEDUP_REMOVED lines=11> */
[----:B--2---:R-:W-:Y:S02]  /*2470*/  SHF.L.U32 R197, R160, 0x10, RZ ;  /* 0x00000010a0c57819 */ /* 0x004fe400000006ff */
[----:B------:R-:W-:-:S02]  /*2480*/  SHF.L.U32 R203, R162, 0x10, RZ ;  /* 0x00000010a2cb7819 */ /* 0x000fc400000006ff */
[----:B------:R-:W-:Y:S02]  /*2490*/  PRMT R204, R163, 0x7632, R204 ;  /* 0x00007632a3cc7816 */ /* 0x000fe400000000cc */
[----:B------:R-:W-:Y:S01]  /*24a0*/  PRMT R195, R160, 0x7632, R195 ;  /* 0x00007632a0c37816 */ /* 0x000fe200000000c3 */
[----:B------:R-:W-:Y:S01]  /*24b0*/  FADD.FTZ R160, -R240, R197 ;  /* 0x000000c5f0a07221 */ /* 0x000fe20000010100 */
[----:B------:R-:W-:Y:S01]  /*24c0*/  PRMT R201, R162, 0x7632, R201 ;  /* 0x00007632a2c97816 */ /* 0x000fe200000000c9 */
[----:B------:R-:W-:Y:S01]  /*24d0*/  FADD.FTZ R202, -R240, R203 ;  /* 0x000000cbf0ca7221 */ /* 0x000fe20000010100 */
[----:B------:R-:W-:Y:S01]  /*24e0*/  SHF.L.U32 R199, R161, 0x10, RZ ;  /* 0x00000010a1c77819 */ /* 0x000fe200000006ff */
[----:B-----5:R-:W-:Y:S01]  /*24f0*/  FMUL.FTZ R203, R189, R160 ;  /* 0x000000a0bdcb7220 */ /* 0x020fe20000410000 */
[----:B------:R-:W-:Y:S02]  /*2500*/  PRMT R198, R161, 0x7632, R198 ;  /* 0x00007632a1c67816 */ /* 0x000fe400000000c6 */
[----:B------:R-:W-:Y:S01]  /*2510*/  SHF.L.U32 R197, R204, 0x10, RZ ;  /* 0x00000010ccc57819 */ /* 0x000fe200000006ff */
[----:B------:R-:W-:Y:S01]  /*2520*/  FADD.FTZ R162, -R240, R199 ;  /* 0x000000c7f0a27221 */ /* 0x000fe20000010100 */
[----:B---3--:R-:W-:Y:S01]  /*2530*/  SHF.L.U32 R161, R164, 0x10, RZ ;  /* 0x00000010a4a17819 */ /* 0x008fe200000006ff */
[----:B------:R-:W-:Y:S01]  /*2540*/  FMUL.FTZ R199, R189, R202 ;  /* 0x000000cabdc77220 */ /* 0x000fe20000410000 */
[----:B------:R-:W-:Y:S01]  /*2550*/  SHF.L.U32 R201, R201, 0x10, RZ ;  /* 0x00000010c9c97819 */ /* 0x000fe200000006ff */
[----:B------:R-:W-:Y:S01]  /*2560*/  FADD.FTZ R230, -R240, R197 ;  /* 0x000000c5f0e67221 */ /* 0x000fe20000010100 */
[----:B------:R-:W-:Y:S01]  /*2570*/  SHF.L.U32 R209, R163, 0x10, RZ ;  /* 0x00000010a3d17819 */ /* 0x000fe200000006ff */
[-C--:B------:R-:W-:Y:S01]  /*2580*/  FMUL.FTZ R200, R200, R161.reuse ;  /* 0x000000a1c8c87220 */ /* 0x080fe20000410000 */
[----:B------:R-:W-:Y:S01]  /*2590*/  SHF.L.U32 R163, R198, 0x10, RZ ;  /* 0x00000010c6a37819 */ /* 0x000fe200000006ff */
[----:B------:R-:W-:Y:S01]  /*25a0*/  FADD.FTZ R132, R132, R161 ;  /* 0x000000a184847221 */ /* 0x000fe20000010000 */
[----:B------:R-:W-:Y:S01]  /*25b0*/  FFMA.FTZ R96, R203, R161, R96 ;  /* 0x000000a1cb607223 */ /* 0x000fe20000010060 */
[----:B------:R-:W-:Y:S01]  /*25c0*/  SHF.L.U32 R197, R66, 0x10, RZ ;  /* 0x0000001042c57819 */ /* 0x000fe200000006ff */
[----:B------:R-:W-:Y:S01]  /*25d0*/  FADD.FTZ R232, -R240, R201 ;  /* 0x000000c9f0e87221 */ /* 0x000fe20000010100 */
[----:B------:R-:W-:Y:S01]  /*25e0*/  SHF.L.U32 R160, R166, 0x10, RZ ;  /* 0x00000010a6a07819 */ /* 0x000fe200000006ff */
[----:B------:R-:W-:Y:S01]  /*25f0*/  FMUL.FTZ R201, R189, R162 ;  /* 0x000000a2bdc97220 */ /* 0x000fe20000410000 */
[----:B------:R-:W-:Y:S01]  /*2600*/  SHF.L.U32 R161, R165, 0x10, RZ ;  /* 0x00000010a5a17819 */ /* 0x000fe200000006ff */
[C---:B------:R-:W-:Y:S01]  /*2610*/  FADD.FTZ R210, -R240.reuse, R163 ;  /* 0x000000a3f0d27221 */ /* 0x040fe20000010100 */
[----:B------:R-:W-:Y:S01]  /*2620*/  SHF.L.U32 R198, R65, 0x10, RZ ;  /* 0x0000001041c67819 */ /* 0x000fe200000006ff */
[----:B------:R-:W-:Y:S01]  /*2630*/  FADD.FTZ R244, -R240, R209 ;  /* 0x000000d1f0f47221 */ /* 0x000fe20000010100 */
[----:B------:R-:W-:Y:S01]  /*2640*/  SHF.L.U32 R195, R195, 0x10, RZ ;  /* 0x00000010c3c37819 */ /* 0x000fe200000006ff */
[-C--:B------:R-:W-:Y:S01]  /*2650*/  FMUL.FTZ R197, R197, R160.reuse ;  /* 0x000000a0c5c57220 */ /* 0x080fe20000410000 */
[----:B------:R-:W-:Y:S01]  /*2660*/  PRMT R165, R165, 0x7632, R165 ;  /* 0x00007632a5a57816 */ /* 0x000fe200000000a5 */
[----:B------:R-:W-:Y:S01]  /*2670*/  FADD.FTZ R136, R136, R160 ;  /* 0x000000a088887221 */ /* 0x000fe20000010000 */
[----:B------:R-:W-:Y:S01]  /*2680*/  PRMT R164, R164, 0x7632, R164 ;  /* 0x00007632a4a47816 */ /* 0x000fe200000000a4 */
[----:B------:R-:W-:Y:S01]  /*2690*/  FFMA.FTZ R100, R199, R160, R100 ;  /* 0x000000a0c7647223 */ /* 0x000fe20000010064 */
[----:B------:R-:W-:Y:S01]  /*26a0*/  FADD.FTZ R134, R134, R161 ;  /* 0x000000a186867221 */ /* 0x000fe20000010000 */
[-C--:B------:R-:W-:Y:S01]  /*26b0*/  FFMA.FTZ R98, R201, R161.reuse, R98 ;  /* 0x000000a1c9627223 */ /* 0x080fe20000010062 */
[----:B------:R-:W-:Y:S01]  /*26c0*/  FMUL.FTZ R198, R198, R161 ;  /* 0x000000a1c6c67220 */ /* 0x000fe20000410000 */
[----:B------:R-:W-:Y:S01]  /*26d0*/  SHF.L.U32 R160, R165, 0x10, RZ ;  /* 0x00000010a5a07819 */ /* 0x000fe200000006ff */
[----:B------:R-:W-:Y:S01]  /*26e0*/  FADD.FTZ R204, -R240, R195 ;  /* 0x000000c3f0cc7221 */ /* 0x000fe20000010100 */
[----:B------:R-:W-:Y:S01]  /*26f0*/  SHF.L.U32 R209, R13, 0x10, RZ ;  /* 0x000000100dd17819 */ /* 0x000fe200000006ff */
[----:B------:R-:W-:Y:S01]  /*2700*/  FMUL.FTZ R210, R189, R210 ;  /* 0x000000d2bdd27220 */ /* 0x000fe20000410000 */
[----:B------:R-:W-:Y:S01]  /*2710*/  SHF.L.U32 R161, R167, 0x10, RZ ;  /* 0x00000010a7a17819 */ /* 0x000fe200000006ff */
[----:B------:R-:W-:Y:S01]  /*2720*/  FMUL.FTZ R195, R189, R244 ;  /* 0x000000f4bdc37220 */ /* 0x000fe20000410000 */
[----:B------:R-:W-:Y:S01]  /*2730*/  SHF.L.U32 R202, R67, 0x10, RZ ;  /* 0x0000001043ca7819 */ /* 0x000fe200000006ff */
[----:B------:R-:W-:Y:S01]  /*2740*/  FADD.FTZ R135, R135, R160 ;  /* 0x000000a087877221 */ /* 0x000fe20000010000 */
[----:B------:R-:W-:Y:S01]  /*2750*/  SHF.L.U32 R164, R164, 0x10, RZ ;  /* 0x00000010a4a47819 */ /* 0x000fe200000006ff */
[-C--:B------:R-:W-:Y:S01]  /*2760*/  FFMA.FTZ R99, R210, R160.reuse, R99 ;  /* 0x000000a0d2637223 */ /* 0x080fe20000010063 */
[----:B------:R-:W-:Y:S01]  /*2770*/  FMUL.FTZ R209, R209, R160 ;  /* 0x000000a0d1d17220 */ /* 0x000fe20000410000 */
[----:B------:R-:W-:Y:S01]  /*2780*/  FADD.FTZ R138, R138, R161 ;  /* 0x000000a18a8a7221 */ /* 0x000fe20000010000 */
[-C--:B------:R-:W-:Y:S01]  /*2790*/  FFMA.FTZ R102, R195, R161.reuse, R102 ;  /* 0x000000a1c3667223 */ /* 0x080fe20000010066 */
[----:B------:R-:W-:Y:S01]  /*27a0*/  FMUL.FTZ R202, R202, R161 ;  /* 0x000000a1caca7220 */ /* 0x000fe20000410000 */
[----:B------:R-:W-:Y:S01]  /*27b0*/  FMUL.FTZ R211, R211, R164 ;  /* 0x000000a4d3d37220 */ /* 0x000fe20000410000 */
[----:B------:R-:W-:Y:S01]  /*27c0*/  FADD.FTZ R160, R241, R200 ;  /* 0x000000c8f1a07221 */ /* 0x000fe20000010000 */
[----:B------:R-:W-:Y:S01]  /*27d0*/  FMUL.FTZ R204, R189, R204 ;  /* 0x000000ccbdcc7220 */ /* 0x000fe20000410000 */
[----:B------:R-:W-:Y:S01]  /*27e0*/  FFMA.FTZ R161, R203, R200, R242 ;  /* 0x000000c8cba17223 */ /* 0x000fe200000100f2 */
[----:B------:R-:W-:Y:S01]  /*27f0*/  PRMT R166, R166, 0x7632, R166 ;  /* 0x00007632a6a67816 */ /* 0x000fe200000000a6 */
[----:B------:R-:W-:Y:S01]  /*2800*/  FADD.FTZ R163, R160, R211 ;  /* 0x000000d3a0a37221 */ /* 0x000fe20000010000 */
[----:B------:R-:W-:Y:S01]  /*2810*/  PRMT R167, R167, 0x7632, R167 ;  /* 0x00007632a7a77816 */ /* 0x000fe200000000a7 */
[----:B------:R-:W-:Y:S01]  /*2820*/  FFMA.FTZ R160, R204, R211, R161 ;  /* 0x000000d3cca07223 */ /* 0x000fe200000100a1 */
[----:B------:R-:W-:Y:S01]  /*2830*/  SHF.L.U32 R166, R166, 0x10, RZ ;  /* 0x00000010a6a67819 */ /* 0x000fe200000006ff */
[----:B------:R-:W-:Y:S01]  /*2840*/  FADD.FTZ R162, R163, R198 ;  /* 0x000000c6a3a27221 */ /* 0x000fe20000010000 */
[----:B------:R-:W-:Y:S01]  /*2850*/  FMUL.FTZ R232, R189, R232 ;  /* 0x000000e8bde87220 */ /* 0x000fe20000410000 */
[----:B------:R-:W-:Y:S01]  /*2860*/  FFMA.FTZ R161, R201, R198, R160 ;  /* 0x000000c6c9a17223 */ /* 0x000fe200000100a0 */
[----:B------:R-:W-:Y:S01]  /*2870*/  FADD.FTZ R133, R133, R164 ;  /* 0x000000a485857221 */ /* 0x000fe20000010000 */
[----:B------:R-:W-:Y:S01]  /*2880*/  FADD.FTZ R162, R162, R209 ;  /* 0x000000d1a2a27221 */ /* 0x000fe20000010000 */
[----:B------:R-:W-:Y:S01]  /*2890*/  FMUL.FTZ R229, R229, R166 ;  /* 0x000000a6e5e57220 */ /* 0x000fe20000410000 */
[----:B------:R-:W-:Y:S01]  /*28a0*/  FFMA.FTZ R160, R210, R209, R161 ;  /* 0x000000d1d2a07223 */ /* 0x000fe200000100a1 */
[----:B------:R-:W-:Y:S01]  /*28b0*/  FFMA.FTZ R97, R204, R164, R97 ;  /* 0x000000a4cc617223 */ /* 0x000fe20000010061 */
[----:B------:R-:W-:Y:S01]  /*28c0*/  FADD.FTZ R162, R162, R197 ;  /* 0x000000c5a2a27221 */ /* 0x000fe20000010000 */
[----:B------:R-:W-:Y:S01]  /*28d0*/  SHF.L.U32 R164, R167, 0x10, RZ ;  /* 0x00000010a7a47819 */ /* 0x000fe200000006ff */
[----:B------:R-:W-:Y:S01]  /*28e0*/  FFMA.FTZ R161, R199, R197, R160 ;  /* 0x000000c5c7a17223 */ /* 0x000fe200000100a0 */
[----:B------:R-:W-:Y:S01]  /*28f0*/  FMUL.FTZ R230, R189, R230 ;  /* 0x000000e6bde67220 */ /* 0x000fe20000410000 */
[----:B------:R-:W-:Y:S01]  /*2900*/  FADD.FTZ R163, R162, R229 ;  /* 0x000000e5a2a37221 */ /* 0x000fe20000010000 */
[----:B------:R-:W-:Y:S01]  /*2910*/  FADD.FTZ R137, R137, R166 ;  /* 0x000000a689897221 */ /* 0x000fe20000010000 */
[C---:B------:R-:W-:Y:S01]  /*2920*/  FFMA.FTZ R160, R232.reuse, R229, R161 ;  /* 0x000000e5e8a07223 */ /* 0x040fe200000100a1 */
[----:B------:R-:W-:Y:S01]  /*2930*/  FMUL.FTZ R227, R227, R164 ;  /* 0x000000a4e3e37220 */ /* 0x000fe20000410000 */
[----:B------:R-:W-:Y:S01]  /*2940*/  FADD.FTZ R162, R163, R202 ;  /* 0x000000caa3a27221 */ /* 0x000fe20000010000 */
[----:B------:R-:W-:Y:S01]  /*2950*/  FFMA.FTZ R101, R232, R166, R101 ;  /* 0x000000a6e8657223 */ /* 0x000fe20000010065 */
[----:B------:R-:W-:Y:S01]  /*2960*/  FFMA.FTZ R160, R195, R202, R160 ;  /* 0x000000cac3a07223 */ /* 0x000fe200000100a0 */
[----:B------:R-:W-:Y:S01]  /*2970*/  FADD.FTZ R139, R139, R164 ;  /* 0x000000a48b8b7221 */ /* 0x000fe20000010000 */
[----:B------:R-:W-:Y:S01]  /*2980*/  FFMA.FTZ R103, R230, R164, R103 ;  /* 0x000000a4e6677223 */ /* 0x000fe20000010067 */
[----:B------:R-:W-:Y:S01]  /*2990*/  FADD.FTZ R241, R162, R227 ;  /* 0x000000e3a2f17221 */ /* 0x000fe20000010000 */
[----:B------:R-:W-:Y:S01]  /*29a0*/  FFMA.FTZ R242, R230, R227, R160 ;  /* 0x000000e3e6f27223 */ /* 0x000fe200000100a0 */
[----:B------:R-:W-:Y:S06]  /*29b0*/  BRA `(.L_x_165) ;  /* 0x0000001c00f87947 */ /* 0x000fec0003800000 */
.L_x_156:
        /* <DEDUP_REMOVED lines=11> */
[----:B------:R-:W1:Y:S08]  /*2a70*/  LDC.64 R164, c[0x0][0x428] ;  /* 0x00010a00ffa47b82 */ /* 0x000e700000000a00 */
[----:B------:R-:W2:Y:S01]  /*2a80*/  LDC.64 R144, c[0x0][0x438] ;  /* 0x00010e00ff907b82 */ /* 0x000ea20000000a00 */
[----:B0-----:R-:W-:-:S06]  /*2a90*/  IMAD.WIDE.U32 R160, R176, 0x10, R160 ;  /* 0x00000010b0a07825 */ /* 0x001fcc00078e00a0 */
[----:B------:R-:W3:Y:S01]  /*2aa0*/  LDG.E.128 R160, desc[UR10][R160.64] ;  /* 0x0000000aa0a07981 */ /* 0x000ee2000c1e1d00 */
[----:B-1----:R-:W-:-:S06]  /*2ab0*/  IMAD.WIDE.U32 R164, R176, 0x10, R164 ;  /* 0x00000010b0a47825 */ /* 0x002fcc00078e00a4 */
[----:B------:R-:W4:Y:S01]  /*2ac0*/  LDG.E.128 R164, desc[UR10][R164.64] ;  /* 0x0000000aa4a47981 */ /* 0x000f22000c1e1d00 */
[----:B--2---:R-:W-:-:S06]  /*2ad0*/  IMAD.WIDE.U32 R144, R176, 0x10, R144 ;  /* 0x00000010b0907825 */ /* 0x004fcc00078e0090 */
[----:B------:R-:W5:Y:S01]  /*2ae0*/  LDG.E.128 R144, desc[UR10][R144.64] ;  /* 0x0000000a90907981 */ /* 0x000f62000c1e1d00 */
[----:B------:R-:W-:Y:S02]  /*2af0*/  SHF.L.U32 R188, R49, 0x10, RZ ;  /* 0x0000001031bc7819 */ /* 0x000fe400000006ff */
[----:B------:R-:W-:Y:S02]  /*2b00*/  SHF.L.U32 R174, R48, 0x10, RZ ;  /* 0x0000001030ae7819 */ /* 0x000fe400000006ff */
[----:B------:R-:W-:Y:S02]  /*2b10*/  SHF.L.U32 R223, R246, 0x10, RZ ;  /* 0x00000010f6df7819 */ /* 0x000fe400000006ff */
[----:B------:R-:W-:Y:S02]  /*2b20*/  SHF.L.U32 R225, R28, 0x10, RZ ;  /* 0x000000101ce17819 */ /* 0x000fe400000006ff */
[----:B------:R-:W-:Y:S02]  /*2b30*/  SHF.L.U32 R245, R245, 0x10, RZ ;  /* 0x00000010f5f57819 */ /* 0x000fe400000006ff */
[----:B------:R-:W-:-:S02]  /*2b40*/  SHF.L.U32 R237, R51, 0x10, RZ ;  /* 0x0000001033ed7819 */ /* 0x000fc400000006ff */
[----:B------:R-:W-:Y:S02]  /*2b50*/  IADD3 R243, PT, PT, R176, 0x20, RZ ;  /* 0x00000020b0f37810 */ /* 0x000fe40007ffe0ff */
[----:B---3--:R-:W-:Y:S02]  /*2b60*/  SHF.L.U32 R175, R160, 0x10, RZ ;  /* 0x00000010a0af7819 */ /* 0x008fe400000006ff */
[C---:B------:R-:W-:Y:S02]  /*2b70*/  SHF.L.U32 R177, R161.reuse, 0x10, RZ ;  /* 0x00000010a1b17819 */ /* 0x040fe400000006ff */
[----:B------:R-:W-:Y:S01]  /*2b80*/  SHF.L.U32 R207, R162, 0x10, RZ ;  /* 0x00000010a2cf7819 */ /* 0x000fe200000006ff */
[C---:B------:R-:W-:Y:S01]  /*2b90*/  FADD.FTZ R172, -R240.reuse, R175 ;  /* 0x000000aff0ac7221 */ /* 0x040fe20000010100 */
[----:B------:R-:W-:Y:S02]  /*2ba0*/  PRMT R161, R161, 0x7632, R161 ;  /* 0x00007632a1a17816 */ /* 0x000fe400000000a1 */
[----:B----4-:R-:W-:Y:S01]  /*2bb0*/  SHF.L.U32 R205, R165, 0x10, RZ ;  /* 0x00000010a5cd7819 */ /* 0x010fe200000006ff */
        /* <DEDUP_REMOVED lines=76> */
.L_x_167:
[----:B------:R-:W-:Y:S05]  /*3080*/  BSYNC.RECONVERGENT B2 ;  /* 0x0000000000027941 */ /* 0x000fea0003800200 */
.L_x_166:
[----:B------:R-:W-:Y:S04]  /*3090*/  BSSY.RECONVERGENT B2, `(.L_x_168) ;  /* 0x0000064000027945 */ /* 0x000fe80003800200 */
[----:B------:R-:W-:Y:S05]  /*30a0*/  @!P2 BRA `(.L_x_169) ;  /* 0x000000040088a947 */ /* 0x000fea0003800000 */
[----:B------:R-:W0:Y:S08]  /*30b0*/  LDC.64 R150, c[0x0][0x3a8] ;  /* 0x0000ea00ff967b82 */ /* 0x000e300000000a00 */
[----:B------:R-:W1:Y:S01]  /*30c0*/  LDC.64 R148, c[0x0][0x428] ;  /* 0x00010a00ff947b82 */ /* 0x000e620000000a00 */
[----:B0-----:R-:W-:-:S06]  /*30d0*/  IMAD.WIDE.U32 R160, R243, 0x10, R150 ;  /* 0x00000010f3a07825 */ /* 0x001fcc00078e0096 */
[----:B------:R-:W2:Y:S01]  /*30e0*/  LDG.E.128 R160, desc[UR10][R160.64] ;  /* 0x0000000aa0a07981 */ /* 0x000ea2000c1e1d00 */
[C---:B-1----:R-:W-:Y:S02]  /*30f0*/  IMAD.WIDE.U32 R164, R243.reuse, 0x10, R148 ;  /* 0x00000010f3a47825 */ /* 0x042fe400078e0094 */
[----:B------:R-:W0:Y:S04]  /*3100*/  LDC.64 R148, c[0x0][0x438] ;  /* 0x00010e00ff947b82 */ /* 0x000e280000000a00 */
[----:B------:R-:W3:Y:S01]  /*3110*/  LDG.E.128 R164, desc[UR10][R164.64] ;  /* 0x0000000aa4a47981 */ /* 0x000ee2000c1e1d00 */
[----:B0-----:R-:W-:-:S06]  /*3120*/  IMAD.WIDE.U32 R148, R243, 0x10, R148 ;  /* 0x00000010f3947825 */ /* 0x001fcc00078e0094 */
[----:B------:R-:W5:Y:S01]  /*3130*/  LDG.E.128 R148, desc[UR10][R148.64] ;  /* 0x0000000a94947981 */ /* 0x000f62000c1e1d00 */
        /* <DEDUP_REMOVED lines=89> */
.L_x_169:
[----:B------:R-:W-:Y:S05]  /*36d0*/  BSYNC.RECONVERGENT B2 ;  /* 0x0000000000027941 */ /* 0x000fea0003800200 */
.L_x_168:
[----:B------:R-:W-:Y:S04]  /*36e0*/  BSSY.RECONVERGENT B2, `(.L_x_170) ;  /* 0x0000064000027945 */ /* 0x000fe80003800200 */
[----:B------:R-:W-:Y:S05]  /*36f0*/  @!P3 BRA `(.L_x_171) ;  /* 0x000000040088b947 */ /* 0x000fea0003800000 */
        /* <DEDUP_REMOVED lines=13> */
[----:B------:R-:W-:Y:S02]  /*37d0*/  IADD3 R243, PT, PT, R243, 0x20, RZ ;  /* 0x00000020f3f37810 */ /* 0x000fe40007ffe0ff */
[----:B---3--:R-:W-:-:S02]  /*37e0*/  SHF.L.U32 R9, R160, 0x10, RZ ;  /* 0x00000010a0097819 */ /* 0x008fc400000006ff */
        /* <DEDUP_REMOVED lines=8> */
[----:B----4-:R-:W-:Y:S01]  /*3870*/  SHF.L.U32 R185, R165, 0x10, RZ ;  /* 0x00000010a5b97819 */ /* 0x010fe200000006ff */
        /* <DEDUP_REMOVED lines=74> */
.L_x_171:
[----:B------:R-:W-:Y:S05]  /*3d20*/  BSYNC.RECONVERGENT B2 ;  /* 0x0000000000027941 */ /* 0x000fea0003800200 */
.L_x_170:
        /* <DEDUP_REMOVED lines=25> */
[----:B----4-:R-:W-:Y:S01]  /*3ec0*/  SHF.L.U32 R3, R164, 0x10, RZ ;  /* 0x00000010a4037819 */ /* 0x010fe200000006ff */
[----:B------:R-:W-:Y:S01]  /*3ed0*/  FMUL.FTZ R5, R189, R0 ;  /* 0x00000000bd057220 */ /* 0x000fe20000410000 */
[C---:B------:R-:W-:Y:S01]  /*3ee0*/  FADD.FTZ R0, -R240.reuse, R213 ;  /* 0x000000d5f0007221 */ /* 0x040fe20000010100 */
[----:B------:R-:W-:Y:S01]  /*3ef0*/  SHF.L.U32 R213, R163, 0x10, RZ ;  /* 0x00000010a3d57819 */ /* 0x000fe200000006ff */
[----:B------:R-:W-:Y:S01]  /*3f00*/  FADD.FTZ R216, -R240, R161 ;  /* 0x000000a1f0d87221 */ /* 0x000fe20000010100 */
[----:B------:R-:W-:Y:S01]  /*3f10*/  PRMT R162, R162, 0x7632, R162 ;  /* 0x00007632a2a27816 */ /* 0x000fe200000000a2 */
[-C--:B------:R-:W-:Y:S01]  /*3f20*/  FMUL.FTZ R4, R4, R3.reuse ;  /* 0x0000000304047220 */ /* 0x080fe20000410000 */
        /* <DEDUP_REMOVED lines=19> */
[-C--:B------:R-:W-:Y:S01]  /*4060*/  FFMA.FTZ R91, R216, R160.reuse, R91 ;  /* 0x000000a0d85b7223 */ /* 0x080fe2000001005b */
[----:B------:R-:W-:Y:S01]  /*4070*/  FMUL.FTZ R213, R213, R160 ;  /* 0x000000a0d5d57220 */ /* 0x000fe20000410000 */
[----:B------:R-:W-:Y:S01]  /*4080*/  FFMA.FTZ R88, R7, R3, R88 ;  /* 0x0000000307587223 */ /* 0x000fe20000010058 */
[-C--:B------:R-:W-:Y:S01]  /*4090*/  FMUL.FTZ R2, R2, R183.reuse ;  /* 0x000000b702027220 */ /* 0x080fe20000410000 */
        /* <DEDUP_REMOVED lines=12> */
[-C--:B------:R-:W-:Y:S01]  /*4160*/  FFMA.FTZ R92, R3, R183.reuse, R92 ;  /* 0x000000b7035c7223 */ /* 0x080fe2000001005c */
        /* <DEDUP_REMOVED lines=14> */
[-C--:B------:R-:W-:Y:S01]  /*4250*/  FFMA.FTZ R94, R183, R231.reuse, R94 ;  /* 0x000000e7b75e7223 */ /* 0x080fe2000001005e */
[----:B------:R-:W-:Y:S01]  /*4260*/  FMUL.FTZ R182, R182, R231 ;  /* 0x000000e7b6b67220 */ /* 0x000fe20000410000 */
[----:B------:R-:W-:Y:S01]  /*4270*/  FADD.FTZ R125, R125, R164 ;  /* 0x000000a47d7d7221 */ /* 0x000fe20000010000 */
[----:B------:R-:W-:Y:S01]  /*4280*/  FFMA.FTZ R89, R192, R164, R89 ;  /* 0x000000a4c0597223 */ /* 0x000fe20000010059 */
[----:B------:R-:W-:Y:S01]  /*4290*/  SHF.L.U32 R164, R167, 0x10, RZ ;  /* 0x00000010a7a47819 */ /* 0x000fe200000006ff */
[----:B------:R-:W-:Y:S01]  /*42a0*/  FADD.FTZ R163, R163, R212 ;  /* 0x000000d4a3a37221 */ /* 0x000fe20000010000 */
[----:B------:R-:W-:Y:S01]  /*42b0*/  SHF.L.U32 R231, R19, 0x10, RZ ;  /* 0x0000001013e77819 */ /* 0x000fe200000006ff */
[C---:B------:R-:W-:Y:S01]  /*42c0*/  FFMA.FTZ R160, R214.reuse, R212, R161 ;  /* 0x000000d4d6a07223 */ /* 0x040fe200000100a1 */
        /* <DEDUP_REMOVED lines=10> */
.L_x_173:
[----:B------:R-:W-:Y:S05]  /*4370*/  BSYNC.RECONVERGENT B2 ;  /* 0x0000000000027941 */ /* 0x000fea0003800200 */
.L_x_172:
        /* <DEDUP_REMOVED lines=14> */
[----:B------:R-:W-:Y:S02]  /*4460*/  SHF.L.U32 R227, R15, 0x10, RZ ;  /* 0x000000100fe37819 */ /* 0x000fe400000006ff */
[----:B--2---:R-:W-:-:S02]  /*4470*/  SHF.L.U32 R197, R160, 0x10, RZ ;  /* 0x00000010a0c57819 */ /* 0x004fc400000006ff */
[----:B------:R-:W-:Y:S02]  /*4480*/  SHF.L.U32 R203, R163, 0x10, RZ ;  /* 0x00000010a3cb7819 */ /* 0x000fe400000006ff */
[----:B------:R-:W-:Y:S01]  /*4490*/  PRMT R195, R160, 0x7632, R195 ;  /* 0x00007632a0c37816 */ /* 0x000fe200000000c3 */
[C---:B------:R-:W-:Y:S01]  /*44a0*/  FADD.FTZ R160, -R240.reuse, R197 ;  /* 0x000000c5f0a07221 */ /* 0x040fe20000010100 */
[C---:B------:R-:W-:Y:S01]  /*44b0*/  PRMT R198, R161.reuse, 0x7632, R198 ;  /* 0x00007632a1c67816 */ /* 0x040fe200000000c6 */
[----:B------:R-:W-:Y:S01]  /*44c0*/  FADD.FTZ R244, -R240, R203 ;  /* 0x000000cbf0f47221 */ /* 0x000fe20000010100 */
[----:B------:R-:W-:Y:S01]  /*44d0*/  SHF.L.U32 R199, R161, 0x10, RZ ;  /* 0x00000010a1c77819 */ /* 0x000fe200000006ff */
[----:B-----5:R-:W-:Y:S01]  /*44e0*/  FMUL.FTZ R203, R189, R160 ;  /* 0x000000a0bdcb7220 */ /* 0x020fe20000410000 */
[----:B------:R-:W-:Y:S02]  /*44f0*/  PRMT R200, R162, 0x7632, R200 ;  /* 0x00007632a2c87816 */ /* 0x000fe400000000c8 */
[----:B------:R-:W-:-:S02]  /*4500*/  PRMT R202, R163, 0x7632, R202 ;  /* 0x00007632a3ca7816 */ /* 0x000fc400000000ca */
[----:B---3--:R-:W-:Y:S02]  /*4510*/  SHF.L.U32 R161, R164, 0x10, RZ ;  /* 0x00000010a4a17819 */ /* 0x008fe400000006ff */
[----:B------:R-:W-:Y:S01]  /*4520*/  SHF.L.U32 R201, R162, 0x10, RZ ;  /* 0x00000010a2c97819 */ /* 0x000fe200000006ff */
[----:B------:R-:W-:Y:S01]  /*4530*/  FADD.FTZ R162, -R240, R199 ;  /* 0x000000c7f0a27221 */ /* 0x000fe20000010100 */
[----:B------:R-:W-:Y:S01]  /*4540*/  SHF.L.U32 R163, R198, 0x10, RZ ;  /* 0x00000010c6a37819 */ /* 0x000fe200000006ff */
[----:B------:R-:W-:Y:S01]  /*4550*/  FADD.FTZ R132, R132, R161 ;  /* 0x000000a184847221 */ /* 0x000fe20000010000 */
[----:B------:R-:W-:Y:S01]  /*4560*/  SHF.L.U32 R197, R200, 0x10, RZ ;  /* 0x00000010c8c57819 */ /* 0x000fe200000006ff */
[-C--:B------:R-:W-:Y:S01]  /*4570*/  FMUL.FTZ R200, R246, R161.reuse ;  /* 0x000000a1f6c87220 */ /* 0x080fe20000410000 */
[----:B------:R-:W-:Y:S01]  /*4580*/  SHF.L.U32 R199, R202, 0x10, RZ ;  /* 0x00000010cac77819 */ /* 0x000fe200000006ff */
[----:B------:R-:W-:Y:S01]  /*4590*/  FFMA.FTZ R96, R203, R161, R96 ;  /* 0x000000a1cb607223 */ /* 0x000fe20000010060 */
[C---:B------:R-:W-:Y:S01]  /*45a0*/  FADD.FTZ R198, -R240.reuse, R201 ;  /* 0x000000c9f0c67221 */ /* 0x040fe20000010100 */
[C---:B------:R-:W-:Y:S01]  /*45b0*/  FADD.FTZ R210, -R240.reuse, R163 ;  /* 0x000000a3f0d27221 */ /* 0x040fe20000010100 */
[----:B------:R-:W-:Y:S01]  /*45c0*/  SHF.L.U32 R161, R165, 0x10, RZ ;  /* 0x00000010a5a17819 */ /* 0x000fe200000006ff */
[----:B------:R-:W-:Y:S01]  /*45d0*/  FMUL.FTZ R201, R189, R162 ;  /* 0x000000a2bdc97220 */ /* 0x000fe20000410000 */
[----:B------:R-:W-:Y:S01]  /*45e0*/  SHF.L.U32 R160, R65, 0x10, RZ ;  /* 0x0000001041a07819 */ /* 0x000fe200000006ff */
[----:B------:R-:W-:Y:S01]  /*45f0*/  FADD.FTZ R230, -R240, R199 ;  /* 0x000000c7f0e67221 */ /* 0x000fe20000010100 */
[----:B------:R-:W-:Y:S01]  /*4600*/  SHF.L.U32 R202, R66, 0x10, RZ ;  /* 0x0000001042ca7819 */ /* 0x000fe200000006ff */
[----:B------:R-:W-:Y:S01]  /*4610*/  FMUL.FTZ R199, R189, R198 ;  /* 0x000000c6bdc77220 */ /* 0x000fe20000410000 */
        /* <DEDUP_REMOVED lines=26> */
[----:B------:R-:W-:Y:S01]  /*47c0*/  FADD.FTZ R136, R136, R163 ;  /* 0x000000a388887221 */ /* 0x000fe20000010000 */
[----:B------:R-:W-:Y:S01]  /*47d0*/  FFMA.FTZ R100, R199, R163, R100 ;  /* 0x000000a3c7647223 */ /* 0x000fe20000010064 */
[----:B------:R-:W-:Y:S01]  /*47e0*/  FADD.FTZ R163, R160, R211 ;  /* 0x000000d3a0a37221 */ /* 0x000fe20000010000 */
[----:B------:R-:W-:Y:S01]  /*47f0*/  FFMA.FTZ R160, R204, R211, R161 ;  /* 0x000000d3cca07223 */ /* 0x000fe200000100a1 */
[----:B------:R-:W-:Y:S01]  /*4800*/  PRMT R166, R166, 0x7632, R166 ;  /* 0x00007632a6a67816 */ /* 0x000fe200000000a6 */
[----:B------:R-:W-:Y:S01]  /*4810*/  FMUL.FTZ R232, R189, R232 ;  /* 0x000000e8bde87220 */ /* 0x000fe20000410000 */
[----:B------:R-:W-:Y:S01]  /*4820*/  FADD.FTZ R162, R163, R198 ;  /* 0x000000c6a3a27221 */ /* 0x000fe20000010000 */
[----:B------:R-:W-:Y:S01]  /*4830*/  FFMA.FTZ R161, R201, R198, R160 ;  /* 0x000000c6c9a17223 */ /* 0x000fe200000100a0 */
[----:B------:R-:W-:Y:S01]  /*4840*/  SHF.L.U32 R166, R166, 0x10, RZ ;  /* 0x00000010a6a67819 */ /* 0x000fe200000006ff */
[----:B------:R-:W-:Y:S01]  /*4850*/  FADD.FTZ R133, R133, R164 ;  /* 0x000000a485857221 */ /* 0x000fe20000010000 */
[----:B------:R-:W-:Y:S01]  /*4860*/  FADD.FTZ R162, R162, R209 ;  /* 0x000000d1a2a27221 */ /* 0x000fe20000010000 */
[----:B------:R-:W-:Y:S01]  /*4870*/  FFMA.FTZ R160, R210, R209, R161 ;  /* 0x000000d1d2a07223 */ /* 0x000fe200000100a1 */
[----:B------:R-:W-:Y:S01]  /*4880*/  PRMT R167, R167, 0x7632, R167 ;  /* 0x00007632a7a77816 */ /* 0x000fe200000000a7 */
[----:B------:R-:W-:Y:S01]  /*4890*/  FMUL.FTZ R229, R229, R166 ;  /* 0x000000a6e5e57220 */ /* 0x000fe20000410000 */
[----:B------:R-:W-:Y:S01]  /*48a0*/  FADD.FTZ R162, R162, R197 ;  /* 0x000000c5a2a27221 */ /* 0x000fe20000010000 */
[----:B------:R-:W-:Y:S01]  /*48b0*/  FFMA.FTZ R161, R199, R197, R160 ;  /* 0x000000c5c7a17223 */ /* 0x000fe200000100a0 */
[----:B------:R-:W-:Y:S01]  /*48c0*/  FFMA.FTZ R97, R204, R164, R97 ;  /* 0x000000a4cc617223 */ /* 0x000fe20000010061 */
[----:B------:R-:W-:Y:S01]  /*48d0*/  SHF.L.U32 R164, R167, 0x10, RZ ;  /* 0x00000010a7a47819 */ /* 0x000fe200000006ff */
[----:B------:R-:W-:Y:S01]  /*48e0*/  FADD.FTZ R163, R162, R229 ;  /* 0x000000e5a2a37221 */ /* 0x000fe20000010000 */
[C---:B------:R-:W-:Y:S01]  /*48f0*/  FFMA.FTZ R160, R232.reuse, R229, R161 ;  /* 0x000000e5e8a07223 */ /* 0x040fe200000100a1 */
[----:B------:R-:W-:Y:S01]  /*4900*/  FMUL.FTZ R230, R189, R230 ;  /* 0x000000e6bde67220 */ /* 0x000fe20000410000 */
[----:B------:R-:W-:Y:S01]  /*4910*/  FADD.FTZ R137, R137, R166 ;  /* 0x000000a689897221 */ /* 0x000fe20000010000 */
        /* <DEDUP_REMOVED lines=8> */
.L_x_165:
[----:B------:R-:W-:Y:S05]  /*49a0*/  BSYNC.RECONVERGENT B0 ;  /* 0x0000000000007941 */ /* 0x000fea0003800200 */
.L_x_155:
[----:B------:R-:W-:Y:S01]  /*49b0*/  UISETP.NE.AND UP0, UPT, UR13, URZ, UPT ;  /* 0x000000ff0d00728c */ /* 0x000fe2000bf05270 */
[----:B------:R-:W-:-:S05]  /*49c0*/  UMOV UR4, 0xffffffff ;  /* 0xffffffff00047882 */ /* 0x000fca0000000000 */
[----:B------:R-:W-:-:S04]  /*49d0*/  PLOP3.LUT P6, PT, PT, PT, UP0, 0x80, 0x8 ;  /* 0x000000000008781c */ /* 0x000fc80003fcf008 */
[----:B------:R-:W-:Y:S01]  /*49e0*/  P2R R164, PR, RZ, 0x40 ;  /* 0x00000040ffa47803 */ /* 0x000fe20000000000 */
[----:B------:R-:W-:Y:S08]  /*49f0*/  BRA.DIV UR4, `(.L_x_174) ;  /* 0x0000008204d07947 */ /* 0x000ff0000b800000 */
[----:B------:R-:W0:Y:S04]  /*4a00*/  SHFL.BFLY PT, R160, R241, 0x1, 0x1f ;  /* 0x0c201f00f1a07f89 */ /* 0x000e2800000e0000 */
[----:B------:R-:W1:Y:S01]  /*4a10*/  SHFL.BFLY PT, R161, R242, 0x1, 0x1f ;  /* 0x0c201f00f2a17f89 */ /* 0x000e6200000e0000 */
[----:B0-----:R-:W-:Y:S01]  /*4a20*/  FADD.FTZ R160, R160, R241 ;  /* 0x000000f1a0a07221 */ /* 0x001fe20000010000 */
[----:B-1----:R-:W-:-:S04]  /*4a30*/  FADD.FTZ R161, R161, R242 ;  /* 0x000000f2a1a17221 */ /* 0x002fc80000010000 */
        /* <DEDUP_REMOVED lines=12> */
[----:B------:R0:W1:Y:S04]  /*4b00*/  SHFL.BFLY PT, R160, R167, 0x10, 0x1f ;  /* 0x0e001f00a7a07f89 */ /* 0x00006800000e0000 */
[----:B------:R0:W2:Y:S02]  /*4b10*/  SHFL.BFLY PT, R161, R240, 0x10, 0x1f ;  /* 0x0e001f00f0a17f89 */ /* 0x0000a400000e0000 */
.L_x_237:
[----:B-1----:R-:W-:Y:S01]  /*4b20*/  FADD.FTZ R160, R167, R160 ;  /* 0x000000a0a7a07221 */ /* 0x002fe20000010000 */
[----:B------:R-:W-:Y:S01]  /*4b30*/  ISETP.NE.AND P6, PT, R164, RZ, PT ;  /* 0x000000ffa400720c */ /* 0x000fe20003fc5270 */
[----:B--2---:R-:W-:Y:S01]  /*4b40*/  FADD.FTZ R161, R240, R161 ;  /* 0x000000a1f0a17221 */ /* 0x004fe20000010000 */
[----:B------:R-:W-:Y:S01]  /*4b50*/  BSSY.RECONVERGENT B0, `(.L_x_175) ;  /* 0x0000164000007945 */ /* 0x000fe20003800200 */
[----:B------:R-:W-:Y:S02]  /*4b60*/  FMUL.FTZ R160, R160, UR12 ;  /* 0x0000000ca0a07c20 */ /* 0x000fe40008410000 */
[----:B------:R-:W-:-:S03]  /*4b70*/  FMUL.FTZ R166, R161, UR12 ;  /* 0x0000000ca1a67c20 */ /* 0x000fc60008410000 */
[----:B------:R-:W-:Y:S01]  /*4b80*/  FSEL R165, R160, RZ, !P6 ;  /* 0x000000ffa0a57208 */ /* 0x000fe20007000000 */
[----:B------:R-:W-:Y:S06]  /*4b90*/  @!P1 BRA `(.L_x_176) ;  /* 0x00000014007c9947 */ /* 0x000fec0003800000 */
[----:B------:R-:W-:-:S04]  /*4ba0*/  UISETP.NE.U32.AND UP0, UPT, UR14, URZ, UPT ;  /* 0x000000ff0e00728c */ /* 0x000fc8000bf05070 */
[----:B------:R-:W-:-:S06]  /*4bb0*/  UISETP.NE.AND.EX UP0, UPT, UR15, URZ, UPT, UP0 ;  /* 0x000000ff0f00728c */ /* 0x000fcc000bf05300 */
[----:B------:R-:W-:-:S13]  /*4bc0*/  PLOP3.LUT P0, PT, PT, PT, UP0, 0x80, 0x8 ;  /* 0x000000000008781c */ /* 0x000fda0003f0f008 */
[----:B------:R-:W-:Y:S05]  /*4bd0*/  @P0 BRA `(.L_x_177) ;  /* 0x00000008003c0947 */ /* 0x000fea0003800000 */
        /* <DEDUP_REMOVED lines=11> */
[-C--:B------:R-:W-:Y:S01]  /*4c90*/  FFMA.FTZ R244, R206, R166.reuse, R165 ;  /* 0x000000a6cef47223 */ /* 0x080fe200000100a5 */
[----:B------:R-:W-:Y:S01]  /*4ca0*/  FADD.FTZ R160, R174, -R161 ;  /* 0x800000a1aea07221 */ /* 0x000fe20000010000 */
[----:B------:R-:W-:Y:S01]  /*4cb0*/  FADD.FTZ R162, R225, -R162 ;  /* 0x800000a2e1a27221 */ /* 0x000fe20000010000 */
[-CC-:B0-----:R-:W-:Y:S01]  /*4cc0*/  FFMA.FTZ R240, R208, R166.reuse, R165.reuse ;  /* 0x000000a6d0f07223 */ /* 0x181fe200000100a5 */
[--C-:B------:R-:W-:Y:S01]  /*4cd0*/  FFMA.FTZ R246, R239, R166, R165.reuse ;  /* 0x000000a6eff67223 */ /* 0x100fe200000100a5 */
[C---:B-----5:R-:W-:Y:S01]  /*4ce0*/  FMUL.FTZ R160, R189.reuse, R160 ;  /* 0x000000a0bda07220 */ /* 0x060fe20000410000 */
[----:B------:R-:W-:Y:S01]  /*4cf0*/  FMUL.FTZ R161, R189, R162 ;  /* 0x000000a2bda17220 */ /* 0x000fe20000410000 */
[----:B------:R-:W-:Y:S01]  /*4d00*/  FFMA.FTZ R248, R226, R166, R165 ;  /* 0x000000a6e2f87223 */ /* 0x000fe200000100a5 */
[----:B------:R-:W-:Y:S01]  /*4d10*/  FADD.FTZ R242, R188, -R163 ;  /* 0x800000a3bcf27221 */ /* 0x000fe20000010000 */
[----:B------:R-:W-:Y:S01]  /*4d20*/  FADD.FTZ R244, R205, -R244 ;  /* 0x800000f4cdf47221 */ /* 0x000fe20000010000 */
[----:B------:R-:W-:Y:S01]  /*4d30*/  FADD.FTZ R240, R207, -R240 ;  /* 0x800000f0cff07221 */ /* 0x000fe20000010000 */
[----:B------:R-:W-:Y:S01]  /*4d40*/  F2FP.BF16.F32.PACK_AB R160, R161, R160 ;  /* 0x000000a0a1a0723e */ /* 0x000fe200000010ff */
[----:B------:R-:W-:Y:S01]  /*4d50*/  FFMA.FTZ R161, R177, R166, R165 ;  /* 0x000000a6b1a17223 */ /* 0x000fe200000100a5 */
[----:B------:R-:W-:Y:S01]  /*4d60*/  FADD.FTZ R246, R237, -R246 ;  /* 0x800000f6edf67221 */ /* 0x000fe20000010000 */
[----:B------:R-:W-:Y:S01]  /*4d70*/  FADD.FTZ R248, R223, -R248 ;  /* 0x800000f8dff87221 */ /* 0x000fe20000010000 */
[C---:B------:R-:W-:Y:S01]  /*4d80*/  FMUL.FTZ R163, R189.reuse, R244 ;  /* 0x000000f4bda37220 */ /* 0x040fe20000410000 */
[----:B------:R-:W-:Y:S01]  /*4d90*/  FADD.FTZ R162, R172, -R161 ;  /* 0x800000a1aca27221 */ /* 0x000fe20000010000 */
[C---:B------:R-:W-:Y:S01]  /*4da0*/  FMUL.FTZ R240, R189.reuse, R240 ;  /* 0x000000f0bdf07220 */ /* 0x040fe20000410000 */
[C---:B------:R-:W-:Y:S01]  /*4db0*/  FMUL.FTZ R246, R189.reuse, R246 ;  /* 0x000000f6bdf67220 */ /* 0x040fe20000410000 */
[C---:B------:R-:W-:Y:S01]  /*4dc0*/  FMUL.FTZ R167, R189.reuse, R248 ;  /* 0x000000f8bda77220 */ /* 0x040fe20000410000 */
[C---:B------:R-:W-:Y:S01]  /*4dd0*/  FMUL.FTZ R161, R189.reuse, R162 ;  /* 0x000000a2bda17220 */ /* 0x040fe20000410000 */
[----:B------:R-:W-:-:S04]  /*4de0*/  FMUL.FTZ R162, R189, R242 ;  /* 0x000000f2bda27220 */ /* 0x000fc80000410000 */
[----:B------:R-:W-:Y:S02]  /*4df0*/  F2FP.BF16.F32.PACK_AB R161, R240, R161 ;  /* 0x000000a1f0a1723e */ /* 0x000fe400000010ff */
[----:B------:R-:W-:Y:S02]  /*4e00*/  F2FP.BF16.F32.PACK_AB R162, R163, R162 ;  /* 0x000000a2a3a2723e */ /* 0x000fe400000010ff */
[----:B------:R-:W-:Y:S01]  /*4e10*/  F2FP.BF16.F32.PACK_AB R163, R167, R246 ;  /* 0x000000f6a7a3723e */ /* 0x000fe200000010ff */
[----:B------:R-:W-:Y:S06]  /*4e20*/  BRA `(.L_x_180) ;  /* 0x0000001000a07947 */ /* 0x000fec0003800000 */
.L_x_179:
[-CC-:B------:R-:W-:Y:S01]  /*4e30*/  FFMA.FTZ R76, R239, R166.reuse, R165.reuse ;  /* 0x000000a6ef4c7223 */ /* 0x180fe200000100a5 */
[-CC-:B------:R-:W-:Y:S01]  /*4e40*/  FFMA.FTZ R78, R226, R166.reuse, R165.reuse ;  /* 0x000000a6e24e7223 */ /* 0x180fe200000100a5 */
[-CC-:B------:R-:W-:Y:S01]  /*4e50*/  FFMA.FTZ R77, R179, R166.reuse, R165.reuse ;  /* 0x000000a6b34d7223 */ /* 0x180fe200000100a5 */
[-CC-:B------:R-:W-:Y:S01]  /*4e60*/  FFMA.FTZ R79, R177, R166.reuse, R165.reuse ;  /* 0x000000a6b14f7223 */ /* 0x180fe200000100a5 */
[----:B------:R-:W-:Y:S01]  /*4e70*/  FADD.FTZ R76, R237, -R76 ;  /* 0x8000004ced4c7221 */ /* 0x000fe20000010000 */
[----:B------:R-:W-:Y:S01]  /*4e80*/  FADD.FTZ R78, R223, -R78 ;  /* 0x8000004edf4e7221 */ /* 0x000fe20000010000 */
[-CC-:B------:R-:W-:Y:S01]  /*4e90*/  FFMA.FTZ R162, R208, R166.reuse, R165.reuse ;  /* 0x000000a6d0a27223 */ /* 0x180fe200000100a5 */
        /* <DEDUP_REMOVED lines=8> */
[----:B------:R-:W-:Y:S01]  /*4f20*/  FADD.FTZ R76, R174, -R77 ;  /* 0x8000004dae4c7221 */ /* 0x000fe20000010000 */
[----:B------:R-:W-:Y:S01]  /*4f30*/  FFMA.FTZ R77, R175, R166, R165 ;  /* 0x000000a6af4d7223 */ /* 0x000fe200000100a5 */
[----:B------:R-:W-:Y:S01]  /*4f40*/  FADD.FTZ R78, R225, -R78 ;  /* 0x8000004ee14e7221 */ /* 0x000fe20000010000 */
[C---:B------:R-:W-:Y:S01]  /*4f50*/  FMUL.FTZ R160, R189.reuse, R160 ;  /* 0x000000a0bda07220 */ /* 0x040fe20000410000 */
[C---:B------:R-:W-:Y:S01]  /*4f60*/  FMUL.FTZ R161, R189.reuse, R162 ;  /* 0x000000a2bda17220 */ /* 0x040fe20000410000 */
[----:B0-----:R-:W-:Y:S01]  /*4f70*/  FADD.FTZ R240, R188, -R77 ;  /* 0x8000004dbcf07221 */ /* 0x001fe20000010000 */
[C---:B------:R-:W-:Y:S01]  /*4f80*/  FMUL.FTZ R76, R189.reuse, R76 ;  /* 0x0000004cbd4c7220 */ /* 0x040fe20000410000 */
[C---:B------:R-:W-:Y:S01]  /*4f90*/  FMUL.FTZ R79, R189.reuse, R242 ;  /* 0x000000f2bd4f7220 */ /* 0x040fe20000410000 */
[C---:B------:R-:W-:Y:S01]  /*4fa0*/  FMUL.FTZ R77, R189.reuse, R78 ;  /* 0x0000004ebd4d7220 */ /* 0x040fe20000410000 */
[----:B------:R-:W-:Y:S01]  /*4fb0*/  FMUL.FTZ R240, R189, R240 ;  /* 0x000000f0bdf07220 */ /* 0x000fe20000410000 */
[----:B------:R-:W-:-:S03]  /*4fc0*/  F2FP.BF16.F32.PACK_AB R161, R161, R160 ;  /* 0x000000a0a1a1723e */ /* 0x000fc600000010ff */
[----:B------:R-:W-:Y:S02]  /*4fd0*/  F2FP.BF16.F32.PACK_AB R160, R77, R76 ;  /* 0x0000004c4da0723e */ /* 0x000fe400000010ff */
[----:B------:R-:W-:Y:S02]  /*4fe0*/  F2FP.BF16.F32.PACK_AB R162, R79, R240 ;  /* 0x000000f04fa2723e */ /* 0x000fe400000010ff */
[----:B------:R-:W-:Y:S02]  /*4ff0*/  MOV R79, R163 ;  /* 0x000000a3004f7202 */ /* 0x000fe40000000f00 */
[----:B------:R-:W-:Y:S02]  /*5000*/  MOV R78, R162 ;  /* 0x000000a2004e7202 */ /* 0x000fe40000000f00 */
[----:B------:R-:W-:Y:S02]  /*5010*/  MOV R77, R161 ;  /* 0x000000a1004d7202 */ /* 0x000fe40000000f00 */
[----:B------:R-:W-:Y:S01]  /*5020*/  MOV R76, R160 ;  /* 0x000000a0004c7202 */ /* 0x000fe20000000f00 */
[----:B------:R-:W-:Y:S06]  /*5030*/  BRA `(.L_x_180) ;  /* 0x00000010001c7947 */ /* 0x000fec0003800000 */
.L_x_178:
[----:B------:R-:W-:-:S04]  /*5040*/  UISETP.NE.U32.AND UP0, UPT, UR6, URZ, UPT ;  /* 0x000000ff0600728c */ /* 0x000fc8000bf05070 */
[----:B------:R-:W-:-:S09]  /*5050*/  UISETP.NE.AND.EX UP0, UPT, UR7, URZ, UPT, UP0 ;  /* 0x000000ff0700728c */ /* 0x000fd2000bf05300 */
[----:B------:R-:W-:Y:S05]  /*5060*/  BRA.U UP0, `(.L_x_181) ;  /* 0x0000000100847547 */ /* 0x000fea000b800000 */
        /* <DEDUP_REMOVED lines=33> */
.L_x_181:
[-CC-:B------:R-:W-:Y:S01]  /*5280*/  FFMA.FTZ R141, R175, R166.reuse, R165.reuse ;  /* 0x000000a6af8d7223 */ /* 0x180fe200000100a5 */
[-CC-:B------:R-:W-:Y:S01]  /*5290*/  FFMA.FTZ R162, R206, R166.reuse, R165.reuse ;  /* 0x000000a6cea27223 */ /* 0x180fe200000100a5 */
[-CC-:B------:R-:W-:Y:S01]  /*52a0*/  FFMA.FTZ R77, R179, R166.reuse, R165.reuse ;  /* 0x000000a6b34d7223 */ /* 0x180fe200000100a5 */
[-CC-:B------:R-:W-:Y:S01]  /*52b0*/  FFMA.FTZ R78, R228, R166.reuse, R165.reuse ;  /* 0x000000a6e44e7223 */ /* 0x180fe200000100a5 */
[-CC-:B------:R-:W-:Y:S01]  /*52c0*/  FFMA.FTZ R79, R177, R166.reuse, R165.reuse ;  /* 0x000000a6b14f7223 */ /* 0x180fe200000100a5 */
[-CC-:B------:R-:W-:Y:S01]  /*52d0*/  FFMA.FTZ R142, R208, R166.reuse, R165.reuse ;  /* 0x000000a6d08e7223 */ /* 0x180fe200000100a5 */
[-CC-:B0-----:R-:W-:Y:S01]  /*52e0*/  FFMA.FTZ R240, R239, R166.reuse, R165.reuse ;  /* 0x000000a6eff07223 */ /* 0x181fe200000100a5 */
        /* <DEDUP_REMOVED lines=30> */
.L_x_177:
        /* <DEDUP_REMOVED lines=8> */
[-C--:B------:R-:W-:Y:S01]  /*5550*/  FFMA.FTZ R160, R226, R166.reuse, R165 ;  /* 0x000000a6e2a07223 */ /* 0x080fe200000100a5 */
[----:B------:R-:W-:Y:S01]  /*5560*/  PRMT R161, R147, 0x7632, R161 ;  /* 0x0000763293a17816 */ /* 0x000fe200000000a1 */
[-CC-:B0-----:R-:W-:Y:S01]  /*5570*/  FFMA.FTZ R240, R206, R166.reuse, R165.reuse ;  /* 0x000000a6cef07223 */ /* 0x181fe200000100a5 */
[-CC-:B------:R-:W-:Y:S01]  /*5580*/  FFMA.FTZ R242, R228, R166.reuse, R165.reuse ;  /* 0x000000a6e4f27223 */ /* 0x180fe200000100a5 */
[--C-:B------:R-:W-:Y:S01]  /*5590*/  FADD.FTZ R163, R223, -R160.reuse ;  /* 0x800000a0dfa37221 */ /* 0x100fe20000010000 */
[----:B------:R-:W-:Y:S01]  /*55a0*/  PRMT R160, R146, 0x7632, R160 ;  /* 0x0000763292a07816 */ /* 0x000fe200000000a0 */
[-C--:B------:R-:W-:Y:S01]  /*55b0*/  FFMA.FTZ R243, R177, R166.reuse, R165 ;  /* 0x000000a6b1f37223 */ /* 0x080fe200000100a5 */
[----:B------:R-:W-:Y:S01]  /*55c0*/  SHF.L.U32 R162, R161, 0x10, RZ ;  /* 0x00000010a1a27819 */ /* 0x000fe200000006ff */
[----:B------:R-:W-:Y:S01]  /*55d0*/  FADD.FTZ R161, R205, -R240 ;  /* 0x800000f0cda17221 */ /* 0x000fe20000010000 */
[----:B------:R-:W-:Y:S01]  /*55e0*/  SHF.L.U32 R160, R160, 0x10, RZ ;  /* 0x00000010a0a07819 */ /* 0x000fe200000006ff */
[----:B------:R-:W-:Y:S01]  /*55f0*/  FADD.FTZ R167, R225, -R242 ;  /* 0x800000f2e1a77221 */ /* 0x000fe20000010000 */
[----:B------:R-:W-:Y:S01]  /*5600*/  SHF.L.U32 R242, R147, 0x10, RZ ;  /* 0x0000001093f27819 */ /* 0x000fe200000006ff */
[C---:B-----5:R-:W-:Y:S01]  /*5610*/  FFMA.FTZ R163, R189.reuse, R163, R162 ;  /* 0x000000a3bda37223 */ /* 0x060fe200000100a2 */
[----:B------:R-:W-:Y:S01]  /*5620*/  FADD.FTZ R243, R172, -R243 ;  /* 0x800000f3acf37221 */ /* 0x000fe20000010000 */
[----:B------:R-:W-:Y:S01]  /*5630*/  FFMA.FTZ R162, R189, R161, R160 ;  /* 0x000000a1bda27223 */ /* 0x000fe200000100a0 */
[----:B------:R-:W-:Y:S01]  /*5640*/  FFMA.FTZ R160, R208, R166, R165 ;  /* 0x000000a6d0a07223 */ /* 0x000fe200000100a5 */
[----:B------:R-:W-:-:S03]  /*5650*/  PRMT R161, R145, 0x7632, R161 ;  /* 0x0000763291a17816 */ /* 0x000fc600000000a1 */
[--C-:B------:R-:W-:Y:S01]  /*5660*/  FADD.FTZ R241, R207, -R160.reuse ;  /* 0x800000a0cff17221 */ /* 0x100fe20000010000 */
[----:B------:R-:W-:Y:S02]  /*5670*/  PRMT R160, R144, 0x7632, R160 ;  /* 0x0000763290a07816 */ /* 0x000fe400000000a0 */
[----:B------:R-:W-:Y:S02]  /*5680*/  SHF.L.U32 R240, R161, 0x10, RZ ;  /* 0x00000010a1f07819 */ /* 0x000fe400000006ff */
[----:B------:R-:W-:-:S03]  /*5690*/  SHF.L.U32 R160, R160, 0x10, RZ ;  /* 0x00000010a0a07819 */ /* 0x000fc600000006ff */
[----:B------:R-:W-:Y:S01]  /*56a0*/  FFMA.FTZ R161, R189, R241, R240 ;  /* 0x000000f1bda17223 */ /* 0x000fe200000100f0 */
[-CC-:B------:R-:W-:Y:S01]  /*56b0*/  FFMA.FTZ R240, R239, R166.reuse, R165.reuse ;  /* 0x000000a6eff07223 */ /* 0x180fe200000100a5 */
[----:B------:R-:W-:Y:S01]  /*56c0*/  FFMA.FTZ R160, R189, R167, R160 ;  /* 0x000000a7bda07223 */ /* 0x000fe200000100a0 */
[----:B------:R-:W-:Y:S02]  /*56d0*/  FFMA.FTZ R167, R175, R166, R165 ;  /* 0x000000a6afa77223 */ /* 0x000fe400000100a5 */
[----:B------:R-:W-:Y:S01]  /*56e0*/  FADD.FTZ R244, R237, -R240 ;  /* 0x800000f0edf47221 */ /* 0x000fe20000010000 */
[----:B------:R-:W-:Y:S01]  /*56f0*/  SHF.L.U32 R240, R146, 0x10, RZ ;  /* 0x0000001092f07819 */ /* 0x000fe200000006ff */
[----:B------:R-:W-:Y:S02]  /*5700*/  FADD.FTZ R167, R188, -R167 ;  /* 0x800000a7bca77221 */ /* 0x000fe40000010000 */
[----:B------:R-:W-:Y:S01]  /*5710*/  FFMA.FTZ R244, R189, R244, R242 ;  /* 0x000000f4bdf47223 */ /* 0x000fe200000100f2 */
[----:B------:R-:W-:Y:S01]  /*5720*/  SHF.L.U32 R242, R145, 0x10, RZ ;  /* 0x0000001091f27819 */ /* 0x000fe200000006ff */
[----:B------:R-:W-:Y:S01]  /*5730*/  FFMA.FTZ R241, R189, R167, R240 ;  /* 0x000000a7bdf17223 */ /* 0x000fe200000100f0 */
[----:B------:R-:W-:Y:S01]  /*5740*/  FFMA.FTZ R167, R179, R166, R165 ;  /* 0x000000a6b3a77223 */ /* 0x000fe200000100a5 */
[----:B------:R-:W-:-:S02]  /*5750*/  SHF.L.U32 R240, R144, 0x10, RZ ;  /* 0x0000001090f07819 */ /* 0x000fc400000006ff */
[----:B------:R-:W-:Y:S01]  /*5760*/  FFMA.FTZ R242, R189, R243, R242 ;  /* 0x000000f3bdf27223 */ /* 0x000fe200000100f2 */
[----:B------:R-:W-:Y:S01]  /*5770*/  FADD.FTZ R167, R174, -R167 ;  /* 0x800000a7aea77221 */ /* 0x000fe20000010000 */
[----:B------:R-:W-:Y:S02]  /*5780*/  F2FP.BF16.F32.PACK_AB R163, R163, R244 ;  /* 0x000000f4a3a3723e */ /* 0x000fe400000010ff */
[----:B------:R-:W-:Y:S01]  /*5790*/  F2FP.BF16.F32.PACK_AB R162, R162, R241 ;  /* 0x000000f1a2a2723e */ /* 0x000fe200000010ff */
[----:B------:R-:W-:Y:S01]  /*57a0*/  FFMA.FTZ R167, R189, R167, R240 ;  /* 0x000000a7bda77223 */ /* 0x000fe200000100f0 */
[----:B------:R-:W-:-:S04]  /*57b0*/  F2FP.BF16.F32.PACK_AB R161, R161, R242 ;  /* 0x000000f2a1a1723e */ /* 0x000fc800000010ff */
[----:B------:R-:W-:Y:S01]  /*57c0*/  F2FP.BF16.F32.PACK_AB R160, R160, R167 ;  /* 0x000000a7a0a0723e */ /* 0x000fe200000010ff */
[----:B------:R-:W-:Y:S06]  /*57d0*/  BRA `(.L_x_180) ;  /* 0x0000000800347947 */ /* 0x000fec0003800000 */
.L_x_183:
[----:B------:R-:W-:Y:S01]  /*57e0*/  PRMT R77, R145, 0x7632, R77 ;  /* 0x00007632914d7816 */ /* 0x000fe2000000004d */
[-CC-:B------:R-:W-:Y:S01]  /*57f0*/  FFMA.FTZ R160, R208, R166.reuse, R165.reuse ;  /* 0x000000a6d0a07223 */ /* 0x180fe200000100a5 */
[----:B------:R-:W-:Y:S01]  /*5800*/  PRMT R76, R144, 0x7632, R76 ;  /* 0x00007632904c7816 */ /* 0x000fe2000000004c */
[-CC-:B------:R-:W-:Y:S01]  /*5810*/  FFMA.FTZ R78, R228, R166.reuse, R165.reuse ;  /* 0x000000a6e44e7223 */ /* 0x180fe200000100a5 */
[----:B------:R-:W-:Y:S01]  /*5820*/  SHF.L.U32 R77, R77, 0x10, RZ ;  /* 0x000000104d4d7819 */ /* 0x000fe200000006ff */
[----:B------:R-:W-:Y:S01]  /*5830*/  FADD.FTZ R162, R207, -R160 ;  /* 0x800000a0cfa27221 */ /* 0x000fe20000010000 */
[----:B------:R-:W-:Y:S01]  /*5840*/  SHF.L.U32 R76, R76, 0x10, RZ ;  /* 0x000000104c4c7819 */ /* 0x000fe200000006ff */
[----:B------:R-:W-:Y:S01]  /*5850*/  FADD.FTZ R78, R225, -R78 ;  /* 0x8000004ee14e7221 */ /* 0x000fe20000010000 */
[----:B------:R-:W-:Y:S01]  /*5860*/  FFMA.FTZ R79, R177, R166, R165 ;  /* 0x000000a6b14f7223 */ /* 0x000fe200000100a5 */
[--C-:B-----5:R-:W-:Y:S01]  /*5870*/  FFMA.FTZ R161, R189, R162, R77.reuse ;  /* 0x000000a2bda17223 */ /* 0x120fe2000001004d */
[----:B------:R-:W-:Y:S01]  /*5880*/  PRMT R77, R147, 0x7632, R77 ;  /* 0x00007632934d7816 */ /* 0x000fe2000000004d */
[--C-:B------:R-:W-:Y:S01]  /*5890*/  FFMA.FTZ R160, R189, R78, R76.reuse ;  /* 0x0000004ebda07223 */ /* 0x100fe2000001004c */
[-CC-:B------:R-:W-:Y:S01]  /*58a0*/  FFMA.FTZ R162, R226, R166.reuse, R165.reuse ;  /* 0x000000a6e2a27223 */ /* 0x180fe200000100a5 */
[----:B------:R-:W-:Y:S01]  /*58b0*/  PRMT R76, R146, 0x7632, R76 ;  /* 0x00007632924c7816 */ /* 0x000fe2000000004c */
[----:B------:R-:W-:Y:S01]  /*58c0*/  FFMA.FTZ R78, R206, R166, R165 ;  /* 0x000000a6ce4e7223 */ /* 0x000fe200000100a5 */
[----:B------:R-:W-:Y:S01]  /*58d0*/  SHF.L.U32 R77, R77, 0x10, RZ ;  /* 0x000000104d4d7819 */ /* 0x000fe200000006ff */
[----:B0-----:R-:W-:Y:S01]  /*58e0*/  FADD.FTZ R240, R223, -R162 ;  /* 0x800000a2dff07221 */ /* 0x001fe20000010000 */
[----:B------:R-:W-:Y:S01]  /*58f0*/  SHF.L.U32 R76, R76, 0x10, RZ ;  /* 0x000000104c4c7819 */ /* 0x000fe200000006ff */
[----:B------:R-:W-:-:S02]  /*5900*/  FADD.FTZ R78, R205, -R78 ;  /* 0x8000004ecd4e7221 */ /* 0x000fc40000010000 */
[----:B------:R-:W-:Y:S01]  /*5910*/  FFMA.FTZ R242, R189, R240, R77 ;  /* 0x000000f0bdf27223 */ /* 0x000fe2000001004d */
[--C-:B------:R-:W-:Y:S01]  /*5920*/  FFMA.FTZ R77, R175, R166, R165.reuse ;  /* 0x000000a6af4d7223 */ /* 0x100fe200000100a5 */
[----:B------:R-:W-:Y:S01]  /*5930*/  FFMA.FTZ R162, R189, R78, R76 ;  /* 0x0000004ebda27223 */ /* 0x000fe2000001004c */
[----:B------:R-:W-:Y:S02]  /*5940*/  FFMA.FTZ R78, R239, R166, R165 ;  /* 0x000000a6ef4e7223 */ /* 0x000fe400000100a5 */
[----:B------:R-:W-:Y:S01]  /*5950*/  FADD.FTZ R76, R188, -R77 ;  /* 0x8000004dbc4c7221 */ /* 0x000fe20000010000 */
[----:B------:R-:W-:Y:S01]  /*5960*/  SHF.L.U32 R77, R147, 0x10, RZ ;  /* 0x00000010934d7819 */ /* 0x000fe200000006ff */
[----:B------:R-:W-:Y:S01]  /*5970*/  FADD.FTZ R240, R237, -R78 ;  /* 0x8000004eedf07221 */ /* 0x000fe20000010000 */
[----:B------:R-:W-:-:S03]  /*5980*/  SHF.L.U32 R78, R146, 0x10, RZ ;  /* 0x00000010924e7819 */ /* 0x000fc600000006ff */
[----:B------:R-:W-:Y:S01]  /*5990*/  FFMA.FTZ R163, R189, R240, R77 ;  /* 0x000000f0bda37223 */ /* 0x000fe2000001004d */
[----:B------:R-:W-:Y:S01]  /*59a0*/  FFMA.FTZ R77, R179, R166, R165 ;  /* 0x000000a6b34d7223 */ /* 0x000fe200000100a5 */
[----:B------:R-:W-:Y:S01]  /*59b0*/  FFMA.FTZ R167, R189, R76, R78 ;  /* 0x0000004cbda77223 */ /* 0x000fe2000001004e */
[----:B------:R-:W-:Y:S01]  /*59c0*/  SHF.L.U32 R240, R145, 0x10, RZ ;  /* 0x0000001091f07819 */ /* 0x000fe200000006ff */
[----:B------:R-:W-:Y:S01]  /*59d0*/  FADD.FTZ R78, R172, -R79 ;  /* 0x8000004fac4e7221 */ /* 0x000fe20000010000 */
[----:B------:R-:W-:Y:S01]  /*59e0*/  FADD.FTZ R76, R174, -R77 ;  /* 0x8000004dae4c7221 */ /* 0x000fe20000010000 */
[----:B------:R-:W-:Y:S02]  /*59f0*/  SHF.L.U32 R77, R144, 0x10, RZ ;  /* 0x00000010904d7819 */ /* 0x000fe400000006ff */
[C---:B------:R-:W-:Y:S01]  /*5a00*/  FFMA.FTZ R78, R189.reuse, R78, R240 ;  /* 0x0000004ebd4e7223 */ /* 0x040fe200000100f0 */
[----:B------:R-:W-:Y:S02]  /*5a10*/  F2FP.BF16.F32.PACK_AB R163, R242, R163 ;  /* 0x000000a3f2a3723e */ /* 0x000fe400000010ff */
[----:B------:R-:W-:Y:S01]  /*5a20*/  FFMA.FTZ R77, R189, R76, R77 ;  /* 0x0000004cbd4d7223 */ /* 0x000fe2000001004d */
[----:B------:R-:W-:-:S02]  /*5a30*/  F2FP.BF16.F32.PACK_AB R162, R162, R167 ;  /* 0x000000a7a2a2723e */ /* 0x000fc400000010ff */
[----:B------:R-:W-:Y:S02]  /*5a40*/  F2FP.BF16.F32.PACK_AB R161, R161, R78 ;  /* 0x0000004ea1a1723e */ /* 0x000fe400000010ff */
[----:B------:R-:W-:Y:S02]  /*5a50*/  F2FP.BF16.F32.PACK_AB R160, R160, R77 ;  /* 0x0000004da0a0723e */ /* 0x000fe400000010ff */
[----:B------:R-:W-:Y:S02]  /*5a60*/  MOV R79, R163 ;  /* 0x000000a3004f7202 */ /* 0x000fe40000000f00 */
[----:B------:R-:W-:Y:S02]  /*5a70*/  MOV R78, R162 ;  /* 0x000000a2004e7202 */ /* 0x000fe40000000f00 */
[----:B------:R-:W-:Y:S02]  /*5a80*/  MOV R77, R161 ;  /* 0x000000a1004d7202 */ /* 0x000fe40000000f00 */
[----:B------:R-:W-:Y:S01]  /*5a90*/  MOV R76, R160 ;  /* 0x000000a0004c7202 */ /* 0x000fe20000000f00 */
[----:B------:R-:W-:Y:S06]  /*5aa0*/  BRA `(.L_x_180) ;  /* 0x0000000400807947 */ /* 0x000fec0003800000 */
.L_x_182:
[----:B------:R-:W-:-:S04]  /*5ab0*/  UISETP.NE.U32.AND UP0, UPT, UR6, URZ, UPT ;  /* 0x000000ff0600728c */ /* 0x000fc8000bf05070 */
[----:B------:R-:W-:-:S09]  /*5ac0*/  UISETP.NE.AND.EX UP0, UPT, UR7, URZ, UPT, UP0 ;  /* 0x000000ff0700728c */ /* 0x000fd2000bf05300 */
[----:B------:R-:W-:Y:S05]  /*5ad0*/  BRA.U UP0, `(.L_x_184) ;  /* 0x0000000100b47547 */ /* 0x000fea000b800000 */
        /* <DEDUP_REMOVED lines=45> */
.L_x_184:
[----:B------:R-:W-:Y:S01]  /*5db0*/  PRMT R76, R144, 0x7632, R76 ;  /* 0x00007632904c7816 */ /* 0x000fe2000000004c */
[-C--:B------:R-:W-:Y:S01]  /*5dc0*/  FFMA.FTZ R78, R228, R166.reuse, R165 ;  /* 0x000000a6e44e7223 */ /* 0x080fe200000100a5 */
[----:B------:R-:W-:Y:S01]  /*5dd0*/  PRMT R77, R145, 0x7632, R77 ;  /* 0x00007632914d7816 */ /* 0x000fe2000000004d */
[-CC-:B------:R-:W-:Y:S01]  /*5de0*/  FFMA.FTZ R140, R208, R166.reuse, R165.reuse ;  /* 0x000000a6d08c7223 */ /* 0x180fe200000100a5 */
[----:B------:R-:W-:Y:S01]  /*5df0*/  SHF.L.U32 R76, R76, 0x10, RZ ;  /* 0x000000104c4c7819 */ /* 0x000fe200000006ff */
[----:B------:R-:W-:Y:S01]  /*5e00*/  FADD.FTZ R78, R225, -R78 ;  /* 0x8000004ee14e7221 */ /* 0x000fe20000010000 */
[----:B------:R-:W-:Y:S01]  /*5e10*/  SHF.L.U32 R77, R77, 0x10, RZ ;  /* 0x000000104d4d7819 */ /* 0x000fe200000006ff */
[----:B------:R-:W-:Y:S01]  /*5e20*/  FADD.FTZ R140, R207, -R140 ;  /* 0x8000008ccf8c7221 */ /* 0x000fe20000010000 */
[----:B------:R-:W-:Y:S01]  /*5e30*/  FFMA.FTZ R79, R175, R166, R165 ;  /* 0x000000a6af4f7223 */ /* 0x000fe200000100a5 */
[C---:B-----5:R-:W-:Y:S01]  /*5e40*/  FFMA.FTZ R160, R189.reuse, R78, R76 ;  /* 0x0000004ebda07223 */ /* 0x060fe2000001004c */
[C---:B------:R-:W-:Y:S01]  /*5e50*/  SHF.L.U32 R78, R146.reuse, 0x10, RZ ;  /* 0x00000010924e7819 */ /* 0x040fe200000006ff */
[--C-:B------:R-:W-:Y:S01]  /*5e60*/  FFMA.FTZ R161, R189, R140, R77.reuse ;  /* 0x0000008cbda17223 */ /* 0x100fe2000001004d */
[----:B------:R-:W-:Y:S01]  /*5e70*/  PRMT R77, R146, 0x7632, R77 ;  /* 0x00007632924d7816 */ /* 0x000fe2000000004d */
[----:B------:R-:W-:Y:S01]  /*5e80*/  FADD.FTZ R76, R188, -R79 ;  /* 0x8000004fbc4c7221 */ /* 0x000fe20000010000 */
[-C--:B------:R-:W-:Y:S01]  /*5e90*/  FFMA.FTZ R140, R206, R166.reuse, R165 ;  /* 0x000000a6ce8c7223 */ /* 0x080fe200000100a5 */
[----:B------:R-:W-:Y:S01]  /*5ea0*/  PRMT R141, R147, 0x7632, R141 ;  /* 0x00007632938d7816 */ /* 0x000fe2000000008d */
[--C-:B------:R-:W-:Y:S01]  /*5eb0*/  FFMA.FTZ R142, R226, R166, R165.reuse ;  /* 0x000000a6e28e7223 */ /* 0x100fe200000100a5 */
[----:B------:R-:W-:Y:S01]  /*5ec0*/  SHF.L.U32 R77, R77, 0x10, RZ ;  /* 0x000000104d4d7819 */ /* 0x000fe200000006ff */
[----:B------:R-:W-:Y:S01]  /*5ed0*/  FFMA.FTZ R162, R189, R76, R78 ;  /* 0x0000004cbda27223 */ /* 0x000fe2000001004e */
[----:B------:R-:W-:Y:S01]  /*5ee0*/  FADD.FTZ R140, R205, -R140 ;  /* 0x8000008ccd8c7221 */ /* 0x000fe20000010000 */
[----:B------:R-:W-:Y:S01]  /*5ef0*/  FFMA.FTZ R76, R239, R166, R165 ;  /* 0x000000a6ef4c7223 */ /* 0x000fe200000100a5 */
[----:B------:R-:W-:Y:S01]  /*5f00*/  SHF.L.U32 R79, R141, 0x10, RZ ;  /* 0x000000108d4f7819 */ /* 0x000fe200000006ff */
[----:B------:R-:W-:Y:S01]  /*5f10*/  FADD.FTZ R142, R223, -R142 ;  /* 0x8000008edf8e7221 */ /* 0x000fe20000010000 */
[----:B------:R-:W-:Y:S01]  /*5f20*/  SHF.L.U32 R78, R147, 0x10, RZ ;  /* 0x00000010934e7819 */ /* 0x000fe200000006ff */
[----:B------:R-:W-:Y:S01]  /*5f30*/  FFMA.FTZ R141, R189, R140, R77 ;  /* 0x0000008cbd8d7223 */ /* 0x000fe2000001004d */
[----:B------:R-:W-:Y:S01]  /*5f40*/  FADD.FTZ R76, R237, -R76 ;  /* 0x8000004ced4c7221 */ /* 0x000fe20000010000 */
[----:B------:R-:W-:Y:S01]  /*5f50*/  FFMA.FTZ R77, R179, R166, R165 ;  /* 0x000000a6b34d7223 */ /* 0x000fe200000100a5 */
[----:B------:R-:W-:Y:S01]  /*5f60*/  FFMA.FTZ R142, R189, R142, R79 ;  /* 0x0000008ebd8e7223 */ /* 0x000fe2000001004f */
[----:B------:R-:W-:Y:S01]  /*5f70*/  FFMA.FTZ R79, R177, R166, R165 ;  /* 0x000000a6b14f7223 */ /* 0x000fe200000100a5 */
[----:B------:R-:W-:Y:S01]  /*5f80*/  FFMA.FTZ R163, R189, R76, R78 ;  /* 0x0000004cbda37223 */ /* 0x000fe2000001004e */
[----:B------:R-:W-:Y:S01]  /*5f90*/  FADD.FTZ R76, R174, -R77 ;  /* 0x8000004dae4c7221 */ /* 0x000fe20000010000 */
[----:B------:R-:W-:Y:S01]  /*5fa0*/  SHF.L.U32 R140, R145, 0x10, RZ ;  /* 0x00000010918c7819 */ /* 0x000fe200000006ff */
[----:B------:R-:W-:Y:S01]  /*5fb0*/  FADD.FTZ R78, R172, -R79 ;  /* 0x8000004fac4e7221 */ /* 0x000fe20000010000 */
[----:B------:R-:W-:-:S02]  /*5fc0*/  SHF.L.U32 R77, R144, 0x10, RZ ;  /* 0x00000010904d7819 */ /* 0x000fc400000006ff */
[----:B------:R-:W-:Y:S01]  /*5fd0*/  F2FP.BF16.F32.PACK_AB R163, R142, R163 ;  /* 0x000000a38ea3723e */ /* 0x000fe200000010ff */
[----:B------:R-:W-:Y:S01]  /*5fe0*/  FFMA.FTZ R78, R189, R78, R140 ;  /* 0x0000004ebd4e7223 */ /* 0x000fe2000001008c */
[----:B------:R-:W-:Y:S01]  /*5ff0*/  F2FP.BF16.F32.PACK_AB R162, R141, R162 ;  /* 0x000000a28da2723e */ /* 0x000fe200000010ff */
[----:B------:R-:W-:Y:S01]  /*6000*/  FFMA.FTZ R77, R189, R76, R77 ;  /* 0x0000004cbd4d7223 */ /* 0x000fe2000001004d */
        /* <DEDUP_REMOVED lines=8> */
[----:B------:R-:W-:Y:S02]  /*6090*/  MOV R141, R161 ;  /* 0x000000a1008d7202 */ /* 0x000fe40000000f00 */
[----:B------:R-:W-:-:S07]  /*60a0*/  MOV R140, R160 ;  /* 0x000000a0008c7202 */ /* 0x000fce0000000f00 */
.L_x_180:
[----:B------:R-:W-:Y:S01]  /*60b0*/  ISETP.NE.U32.AND P1, PT, RZ, UR4, PT ;  /* 0x00000004ff007c0c */ /* 0x000fe2000bf25070 */
[----:B------:R-:W1:Y:S03]  /*60c0*/  LDC.64 R242, c[0x0][0x468] ;  /* 0x00011a00fff27b82 */ /* 0x000e660000000a00 */
[----:B------:R-:W-:-:S13]  /*60d0*/  ISETP.NE.AND.EX P1, PT, RZ, UR5, PT, P1 ;  /* 0x00000005ff007c0c */ /* 0x000fda000bf25310 */
[----:B0-----:R-:W0:Y:S01]  /*60e0*/  @P1 LDC.64 R240, c[0x0][0x478] ;  /* 0x00011e00fff01b82 */ /* 0x001e220000000a00 */
[----:B-1----:R-:W-:-:S04]  /*60f0*/  IMAD.WIDE.U32 R242, R176, 0x10, R242 ;  /* 0x00000010b0f27825 */ /* 0x002fc800078e00f2 */
[----:B0-----:R-:W-:-:S05]  /*6100*/  @P1 IMAD.WIDE.U32 R244, R176, 0x10, R240 ;  /* 0x00000010b0f41825 */ /* 0x001fca00078e00f0 */
[----:B------:R1:W-:Y:S01]  /*6110*/  @P1 STG.E.128 desc[UR10][R244.64], R140 ;  /* 0x0000008cf4001986 */ /* 0x0003e2000c101d0a */
[----:B------:R-:W-:-:S03]  /*6120*/  ISETP.NE.U32.AND P1, PT, RZ, UR6, PT ;  /* 0x00000006ff007c0c */ /* 0x000fc6000bf25070 */
[----:B------:R1:W-:Y:S01]  /*6130*/  STG.E.128 desc[UR10][R242.64], R160 ;  /* 0x000000a0f2007986 */ /* 0x0003e2000c101d0a */
[----:B------:R-:W-:-:S13]  /*6140*/  ISETP.NE.AND.EX P1, PT, RZ, UR7, PT, P1 ;  /* 0x00000007ff007c0c */ /* 0x000fda000bf25310 */
[----:B------:R-:W0:Y:S02]  /*6150*/  @P1 LDC.64 R240, c[0x0][0x470] ;  /* 0x00011c00fff01b82 */ /* 0x000e240000000a00 */
[C---:B0-----:R-:W-:Y:S01]  /*6160*/  @P1 IMAD.WIDE.U32 R240, R176.reuse, 0x10, R240 ;  /* 0x00000010b0f01825 */ /* 0x041fe200078e00f0 */
[----:B------:R-:W-:-:S04]  /*6170*/  IADD3 R176, PT, PT, R176, 0x20, RZ ;  /* 0x00000020b0b07810 */ /* 0x000fc80007ffe0ff */
[----:B------:R1:W-:Y:S03]  /*6180*/  @P1 STG.E.128 desc[UR10][R240.64], R76 ;  /* 0x0000004cf0001986 */ /* 0x0003e6000c101d0a */
.L_x_176:
[----:B------:R-:W-:Y:S05]  /*6190*/  BSYNC.RECONVERGENT B0 ;  /* 0x0000000000007941 */ /* 0x000fea0003800200 */
.L_x_175:
        /* <DEDUP_REMOVED lines=13> */
[----:B-1----:R-:W-:Y:S01]  /*6270*/  PRMT R77, R149, 0x7632, R77 ;  /* 0x00007632954d7816 */ /* 0x002fe2000000004d */
        /* <DEDUP_REMOVED lines=8> */
[C-C-:B-----5:R-:W-:Y:S01]  /*6300*/  FFMA.FTZ R161, R189.reuse, R140, R77.reuse ;  /* 0x0000008cbda17223 */ /* 0x160fe2000001004d */
[----:B------:R-:W-:Y:S01]  /*6310*/  PRMT R77, R150, 0x7632, R77 ;  /* 0x00007632964d7816 */ /* 0x000fe2000000004d */
[----:B------:R-:W-:Y:S01]  /*6320*/  FFMA.FTZ R160, R189, R78, R76 ;  /* 0x0000004ebda07223 */ /* 0x000fe2000001004c */
[-C--:B------:R-:W-:Y:S01]  /*6330*/  FFMA.FTZ R140, R222, R166.reuse, R165 ;  /* 0x000000a6de8c7223 */ /* 0x080fe200000100a5 */
[----:B------:R-:W-:Y:S01]  /*6340*/  SHF.L.U32 R78, R150, 0x10, RZ ;  /* 0x00000010964e7819 */ /* 0x000fe200000006ff */
[----:B------:R-:W-:Y:S01]  /*6350*/  FADD.FTZ R76, R30, -R79 ;  /* 0x8000004f1e4c7221 */ /* 0x000fe20000010000 */
[----:B------:R-:W-:Y:S01]  /*6360*/  PRMT R141, R151, 0x7632, R141 ;  /* 0x00007632978d7816 */ /* 0x000fe2000000008d */
[----:B------:R-:W-:Y:S01]  /*6370*/  FADD.FTZ R140, R219, -R140 ;  /* 0x8000008cdb8c7221 */ /* 0x000fe20000010000 */
[----:B------:R-:W-:Y:S01]  /*6380*/  SHF.L.U32 R77, R77, 0x10, RZ ;  /* 0x000000104d4d7819 */ /* 0x000fe200000006ff */
[--C-:B------:R-:W-:Y:S01]  /*6390*/  FFMA.FTZ R79, R187, R166, R165.reuse ;  /* 0x000000a6bb4f7223 */ /* 0x100fe200000100a5 */
[----:B------:R-:W-:Y:S01]  /*63a0*/  FFMA.FTZ R162, R189, R76, R78 ;  /* 0x0000004cbda27223 */ /* 0x000fe2000001004e */
[----:B------:R-:W-:Y:S01]  /*63b0*/  SHF.L.U32 R143, R141, 0x10, RZ ;  /* 0x000000108d8f7819 */ /* 0x000fe200000006ff */
[----:B------:R-:W-:Y:S01]  /*63c0*/  FFMA.FTZ R142, R238, R166, R165 ;  /* 0x000000a6ee8e7223 */ /* 0x000fe200000100a5 */
[----:B------:R-:W-:Y:S01]  /*63d0*/  SHF.L.U32 R78, R151, 0x10, RZ ;  /* 0x00000010974e7819 */ /* 0x000fe200000006ff */
[----:B------:R-:W-:Y:S01]  /*63e0*/  FFMA.FTZ R141, R189, R140, R77 ;  /* 0x0000008cbd8d7223 */ /* 0x000fe2000001004d */
[----:B------:R-:W-:Y:S01]  /*63f0*/  FADD.FTZ R76, R186, -R79 ;  /* 0x8000004fba4c7221 */ /* 0x000fe20000010000 */
[-CC-:B------:R-:W-:Y:S01]  /*6400*/  FFMA.FTZ R77, R173, R166.reuse, R165.reuse ;  /* 0x000000a6ad4d7223 */ /* 0x180fe200000100a5 */
[----:B------:R-:W-:Y:S01]  /*6410*/  FFMA.FTZ R79, R171, R166, R165 ;  /* 0x000000a6ab4f7223 */ /* 0x000fe200000100a5 */
[----:B------:R-:W-:Y:S01]  /*6420*/  SHF.L.U32 R140, R149, 0x10, RZ ;  /* 0x00000010958c7819 */ /* 0x000fe200000006ff */
[----:B------:R-:W-:Y:S01]  /*6430*/  FFMA.FTZ R163, R189, R76, R78 ;  /* 0x0000004cbda37223 */ /* 0x000fe2000001004e */
[----:B------:R-:W-:Y:S01]  /*6440*/  FADD.FTZ R76, R170, -R77 ;  /* 0x8000004daa4c7221 */ /* 0x000fe20000010000 */
[----:B------:R-:W-:Y:S01]  /*6450*/  SHF.L.U32 R77, R148, 0x10, RZ ;  /* 0x00000010944d7819 */ /* 0x000fe200000006ff */
[----:B------:R-:W-:Y:S01]  /*6460*/  FADD.FTZ R142, R235, -R142 ;  /* 0x8000008eeb8e7221 */ /* 0x000fe20000010000 */
[----:B------:R-:W-:Y:S01]  /*6470*/  FADD.FTZ R78, R168, -R79 ;  /* 0x8000004fa84e7221 */ /* 0x000fe20000010000 */
[----:B------:R-:W-:-:S02]  /*6480*/  F2FP.BF16.F32.PACK_AB R162, R141, R162 ;  /* 0x000000a28da2723e */ /* 0x000fc400000010ff */
[C---:B------:R-:W-:Y:S01]  /*6490*/  FFMA.FTZ R142, R189.reuse, R142, R143 ;  /* 0x0000008ebd8e7223 */ /* 0x040fe2000001008f */
[C---:B------:R-:W-:Y:S01]  /*64a0*/  FFMA.FTZ R78, R189.reuse, R78, R140 ;  /* 0x0000004ebd4e7223 */ /* 0x040fe2000001008c */
[----:B------:R-:W-:-:S03]  /*64b0*/  FFMA.FTZ R77, R189, R76, R77 ;  /* 0x0000004cbd4d7223 */ /* 0x000fc6000001004d */
        /* <DEDUP_REMOVED lines=12> */
.L_x_189:
        /* <DEDUP_REMOVED lines=12> */
[--C-:B------:R-:W-:Y:S01]  /*6640*/  FFMA.FTZ R160, R189, R142, R140.reuse ;  /* 0x0000008ebda07223 */ /* 0x100fe2000001008c */
[----:B------:R-:W-:Y:S01]  /*6650*/  PRMT R140, R150, 0x7632, R140 ;  /* 0x00007632968c7816 */ /* 0x000fe2000000008c */
[----:B------:R-:W-:Y:S01]  /*6660*/  FFMA.FTZ R142, R222, R166, R165 ;  /* 0x000000a6de8e7223 */ /* 0x000fe200000100a5 */
[----:B------:R-:W-:Y:S01]  /*6670*/  SHF.L.U32 R141, R141, 0x10, RZ ;  /* 0x000000108d8d7819 */ /* 0x000fe200000006ff */
[----:B0-----:R-:W-:Y:S01]  /*6680*/  FADD.FTZ R240, R235, -R162 ;  /* 0x800000a2ebf07221 */ /* 0x001fe20000010000 */
[----:B------:R-:W-:Y:S01]  /*6690*/  SHF.L.U32 R140, R140, 0x10, RZ ;  /* 0x000000108c8c7819 */ /* 0x000fe200000006ff */
[----:B------:R-:W-:-:S02]  /*66a0*/  FADD.FTZ R142, R219, -R142 ;  /* 0x8000008edb8e7221 */ /* 0x000fc40000010000 */
[----:B------:R-:W-:Y:S01]  /*66b0*/  FFMA.FTZ R242, R189, R240, R141 ;  /* 0x000000f0bdf27223 */ /* 0x000fe2000001008d */
[----:B------:R-:W-:Y:S01]  /*66c0*/  FFMA.FTZ R141, R169, R166, R165 ;  /* 0x000000a6a98d7223 */ /* 0x000fe200000100a5 */
[----:B------:R-:W-:Y:S01]  /*66d0*/  FFMA.FTZ R162, R189, R142, R140 ;  /* 0x0000008ebda27223 */ /* 0x000fe2000001008c */
[----:B------:R-:W-:Y:S01]  /*66e0*/  FADD.FTZ R240, R186, -R143 ;  /* 0x8000008fbaf07221 */ /* 0x000fe20000010000 */
[----:B------:R-:W-:Y:S01]  /*66f0*/  SHF.L.U32 R142, R150, 0x10, RZ ;  /* 0x00000010968e7819 */ /* 0x000fe200000006ff */
[----:B------:R-:W-:Y:S01]  /*6700*/  FADD.FTZ R140, R30, -R141 ;  /* 0x8000008d1e8c7221 */ /* 0x000fe20000010000 */
[----:B------:R-:W-:Y:S01]  /*6710*/  SHF.L.U32 R141, R151, 0x10, RZ ;  /* 0x00000010978d7819 */ /* 0x000fe200000006ff */
[----:B------:R-:W-:Y:S02]  /*6720*/  FFMA.FTZ R143, R171, R166, R165 ;  /* 0x000000a6ab8f7223 */ /* 0x000fe400000100a5 */
[C---:B------:R-:W-:Y:S02]  /*6730*/  FFMA.FTZ R167, R189.reuse, R140, R142 ;  /* 0x0000008cbda77223 */ /* 0x040fe4000001008e */
[----:B------:R-:W-:Y:S01]  /*6740*/  FFMA.FTZ R163, R189, R240, R141 ;  /* 0x000000f0bda37223 */ /* 0x000fe2000001008d */
[----:B------:R-:W-:Y:S01]  /*6750*/  FFMA.FTZ R141, R173, R166, R165 ;  /* 0x000000a6ad8d7223 */ /* 0x000fe200000100a5 */
[----:B------:R-:W-:Y:S01]  /*6760*/  SHF.L.U32 R240, R149, 0x10, RZ ;  /* 0x0000001095f07819 */ /* 0x000fe200000006ff */
[----:B------:R-:W-:Y:S01]  /*6770*/  FADD.FTZ R142, R168, -R143 ;  /* 0x8000008fa88e7221 */ /* 0x000fe20000010000 */
[----:B------:R-:W-:Y:S01]  /*6780*/  F2FP.BF16.F32.PACK_AB R162, R162, R167 ;  /* 0x000000a7a2a2723e */ /* 0x000fe200000010ff */
[----:B------:R-:W-:Y:S01]  /*6790*/  FADD.FTZ R140, R170, -R141 ;  /* 0x8000008daa8c7221 */ /* 0x000fe20000010000 */
[----:B------:R-:W-:Y:S01]  /*67a0*/  SHF.L.U32 R141, R148, 0x10, RZ ;  /* 0x00000010948d7819 */ /* 0x000fe200000006ff */
[----:B------:R-:W-:Y:S01]  /*67b0*/  FFMA.FTZ R142, R189, R142, R240 ;  /* 0x0000008ebd8e7223 */ /* 0x000fe200000100f0 */
[----:B------:R-:W-:-:S03]  /*67c0*/  F2FP.BF16.F32.PACK_AB R163, R242, R163 ;  /* 0x000000a3f2a3723e */ /* 0x000fc600000010ff */
[----:B------:R-:W-:Y:S01]  /*67d0*/  FFMA.FTZ R141, R189, R140, R141 ;  /* 0x0000008cbd8d7223 */ /* 0x000fe2000001008d */
[----:B------:R-:W-:Y:S02]  /*67e0*/  F2FP.BF16.F32.PACK_AB R161, R161, R142 ;  /* 0x0000008ea1a1723e */ /* 0x000fe400000010ff */
[----:B------:R-:W-:Y:S02]  /*67f0*/  MOV R143, R163 ;  /* 0x000000a3008f7202 */ /* 0x000fe40000000f00 */
[----:B------:R-:W-:Y:S02]  /*6800*/  F2FP.BF16.F32.PACK_AB R160, R160, R141 ;  /* 0x0000008da0a0723e */ /* 0x000fe400000010ff */
[----:B------:R-:W-:Y:S02]  /*6810*/  MOV R142, R162 ;  /* 0x000000a2008e7202 */ /* 0x000fe40000000f00 */
[----:B------:R-:W-:Y:S02]  /*6820*/  MOV R141, R161 ;  /* 0x000000a1008d7202 */ /* 0x000fe40000000f00 */
[----:B------:R-:W-:Y:S01]  /*6830*/  MOV R140, R160 ;  /* 0x000000a0008c7202 */ /* 0x000fe20000000f00 */
[----:B------:R-:W-:Y:S06]  /*6840*/  BRA `(.L_x_190) ;  /* 0x0000000c00a47947 */ /* 0x000fec0003800000 */
.L_x_188:
[----:B-1----:R-:W1:Y:S02]  /*6850*/  LDC.64 R160, c[0x0][0x470] ;  /* 0x00011c00ffa07b82 */ /* 0x002e640000000a00 */
[----:B-1----:R-:W-:-:S04]  /*6860*/  ISETP.NE.U32.AND P2, PT, R160, RZ, PT ;  /* 0x000000ffa000720c */ /* 0x002fc80003f45070 */
[----:B------:R-:W-:-:S13]  /*6870*/  ISETP.NE.AND.EX P2, PT, R161, RZ, PT, P2 ;  /* 0x000000ffa100720c */ /* 0x000fda0003f45320 */
[----:B------:R-:W-:Y:S05]  /*6880*/  @!P2 BRA `(.L_x_191) ;  /* 0x0000000000b4a947 */ /* 0x000fea0003800000 */
        /* <DEDUP_REMOVED lines=45> */
.L_x_191:
[-C--:B------:R-:W-:Y:S01]  /*6b60*/  FFMA.FTZ R160, R238, R166.reuse, R165 ;  /* 0x000000a6eea07223 */ /* 0x080fe200000100a5 */
[----:B------:R-:W-:Y:S01]  /*6b70*/  PRMT R161, R151, 0x7632, R161 ;  /* 0x0000763297a17816 */ /* 0x000fe200000000a1 */
[-CC-:B------:R-:W-:Y:S01]  /*6b80*/  FFMA.FTZ R162, R222, R166.reuse, R165.reuse ;  /* 0x000000a6dea27223 */ /* 0x180fe200000100a5 */
[-CC-:B------:R-:W-:Y:S01]  /*6b90*/  FFMA.FTZ R241, R187, R166.reuse, R165.reuse ;  /* 0x000000a6bbf17223 */ /* 0x180fe200000100a5 */
[--C-:B0-----:R-:W-:Y:S01]  /*6ba0*/  FADD.FTZ R240, R235, -R160.reuse ;  /* 0x800000a0ebf07221 */ /* 0x101fe20000010000 */
[----:B------:R-:W-:Y:S01]  /*6bb0*/  PRMT R160, R150, 0x7632, R160 ;  /* 0x0000763296a07816 */ /* 0x000fe200000000a0 */
[----:B------:R-:W-:Y:S01]  /*6bc0*/  FADD.FTZ R162, R219, -R162 ;  /* 0x800000a2dba27221 */ /* 0x000fe20000010000 */
[----:B------:R-:W-:Y:S02]  /*6bd0*/  SHF.L.U32 R242, R161, 0x10, RZ ;  /* 0x00000010a1f27819 */ /* 0x000fe400000006ff */
[----:B------:R-:W-:Y:S01]  /*6be0*/  SHF.L.U32 R161, R160, 0x10, RZ ;  /* 0x00000010a0a17819 */ /* 0x000fe200000006ff */
[----:B------:R-:W-:-:S02]  /*6bf0*/  FFMA.FTZ R160, R224, R166, R165 ;  /* 0x000000a6e0a07223 */ /* 0x000fc400000100a5 */
[----:B-----5:R-:W-:Y:S01]  /*6c00*/  FFMA.FTZ R163, R189, R240, R242 ;  /* 0x000000f0bda37223 */ /* 0x020fe200000100f2 */
[----:B------:R-:W-:Y:S01]  /*6c10*/  FFMA.FTZ R240, R196, R166, R165 ;  /* 0x000000a6c4f07223 */ /* 0x000fe200000100a5 */
[--C-:B------:R-:W-:Y:S01]  /*6c20*/  FADD.FTZ R242, R221, -R160.reuse ;  /* 0x800000a0ddf27221 */ /* 0x100fe20000010000 */
[----:B------:R-:W-:Y:S01]  /*6c30*/  PRMT R160, R148, 0x7632, R160 ;  /* 0x0000763294a07816 */ /* 0x000fe200000000a0 */
[--C-:B------:R-:W-:Y:S01]  /*6c40*/  FFMA.FTZ R162, R189, R162, R161.reuse ;  /* 0x000000a2bda27223 */ /* 0x100fe200000100a1 */
[----:B------:R-:W-:Y:S02]  /*6c50*/  PRMT R161, R149, 0x7632, R161 ;  /* 0x0000763295a17816 */ /* 0x000fe400000000a1 */
        /* <DEDUP_REMOVED lines=9> */
[----:B------:R-:W-:Y:S01]  /*6cf0*/  SHF.L.U32 R167, R150, 0x10, RZ ;  /* 0x0000001096a77819 */ /* 0x000fe200000006ff */
[----:B------:R-:W-:Y:S01]  /*6d00*/  FFMA.FTZ R241, R171, R166, R165 ;  /* 0x000000a6abf17223 */ /* 0x000fe200000100a5 */
[----:B------:R-:W-:Y:S01]  /*6d10*/  FFMA.FTZ R246, R189, R242, R244 ;  /* 0x000000f2bdf67223 */ /* 0x000fe200000100f4 */
[----:B------:R-:W-:Y:S02]  /*6d20*/  SHF.L.U32 R244, R149, 0x10, RZ ;  /* 0x0000001095f47819 */ /* 0x000fe400000006ff */
[----:B------:R-:W-:Y:S01]  /*6d30*/  FFMA.FTZ R243, R189, R240, R167 ;  /* 0x000000f0bdf37223 */ /* 0x000fe200000100a7 */
[----:B------:R-:W-:Y:S01]  /*6d40*/  FFMA.FTZ R167, R173, R166, R165 ;  /* 0x000000a6ada77223 */ /* 0x000fe200000100a5 */
[----:B------:R-:W-:Y:S01]  /*6d50*/  FADD.FTZ R242, R168, -R241 ;  /* 0x800000f1a8f27221 */ /* 0x000fe20000010000 */
[----:B------:R-:W-:-:S02]  /*6d60*/  F2FP.BF16.F32.PACK_AB R163, R163, R246 ;  /* 0x000000f6a3a3723e */ /* 0x000fc400000010ff */
[----:B------:R-:W-:Y:S01]  /*6d70*/  FADD.FTZ R240, R170, -R167 ;  /* 0x800000a7aaf07221 */ /* 0x000fe20000010000 */
[----:B------:R-:W-:Y:S01]  /*6d80*/  SHF.L.U32 R167, R148, 0x10, RZ ;  /* 0x0000001094a77819 */ /* 0x000fe200000006ff */
[----:B------:R-:W-:Y:S01]  /*6d90*/  FFMA.FTZ R242, R189, R242, R244 ;  /* 0x000000f2bdf27223 */ /* 0x000fe200000100f4 */
[----:B------:R-:W-:-:S03]  /*6da0*/  F2FP.BF16.F32.PACK_AB R162, R162, R243 ;  /* 0x000000f3a2a2723e */ /* 0x000fc600000010ff */
[----:B------:R-:W-:Y:S01]  /*6db0*/  FFMA.FTZ R167, R189, R240, R167 ;  /* 0x000000f0bda77223 */ /* 0x000fe200000100a7 */
[----:B------:R-:W-:-:S04]  /*6dc0*/  F2FP.BF16.F32.PACK_AB R161, R161, R242 ;  /* 0x000000f2a1a1723e */ /* 0x000fc800000010ff */
[----:B------:R-:W-:Y:S01]  /*6dd0*/  F2FP.BF16.F32.PACK_AB R160, R160, R167 ;  /* 0x000000a7a0a0723e */ /* 0x000fe200000010ff */
[----:B------:R-:W-:Y:S06]  /*6de0*/  BRA `(.L_x_190) ;  /* 0x00000008003c7947 */ /* 0x000fec0003800000 */
.L_x_187:
[----:B-1----:R-:W1:Y:S02]  /*6df0*/  LDC.64 R160, c[0x0][0x478] ;  /* 0x00011e00ffa07b82 */ /* 0x002e640000000a00 */
[----:B-1----:R-:W-:-:S04]  /*6e00*/  ISETP.NE.U32.AND P1, PT, R160, RZ, PT ;  /* 0x000000ffa000720c */ /* 0x002fc80003f25070 */
[----:B------:R-:W-:-:S13]  /*6e10*/  ISETP.NE.AND.EX P1, PT, R161, RZ, PT, P1 ;  /* 0x000000ffa100720c */ /* 0x000fda0003f25310 */
[----:B------:R-:W-:Y:S05]  /*6e20*/  @!P1 BRA `(.L_x_192) ;  /* 0x0000000400289947 */ /* 0x000fea0003800000 */
[----:B------:R-:W1:Y:S02]  /*6e30*/  LDC.64 R140, c[0x0][0x470] ;  /* 0x00011c00ff8c7b82 */ /* 0x000e640000000a00 */
[----:B-1----:R-:W-:-:S04]  /*6e40*/  ISETP.NE.U32.AND P2, PT, R140, RZ, PT ;  /* 0x000000ff8c00720c */ /* 0x002fc80003f45070 */
        /* <DEDUP_REMOVED lines=39> */
.L_x_193:
[-CC-:B------:R-:W-:Y:S01]  /*70c0*/  FFMA.FTZ R141, R187, R166.reuse, R165.reuse ;  /* 0x000000a6bb8d7223 */ /* 0x180fe200000100a5 */
[-CC-:B------:R-:W-:Y:S01]  /*70d0*/  FFMA.FTZ R142, R238, R166.reuse, R165.reuse ;  /* 0x000000a6ee8e7223 */ /* 0x180fe200000100a5 */
[-CC-:B------:R-:W-:Y:S01]  /*70e0*/  FFMA.FTZ R143, R171, R166.reuse, R165.reuse ;  /* 0x000000a6ab8f7223 */ /* 0x180fe200000100a5 */
[-C--:B------:R-:W-:Y:S01]  /*70f0*/  FFMA.FTZ R162, R224, R166.reuse, R165 ;  /* 0x000000a6e0a27223 */ /* 0x080fe200000100a5 */
        /* <DEDUP_REMOVED lines=29> */
.L_x_192:
[----:B------:R-:W1:Y:S02]  /*72d0*/  LDC.64 R160, c[0x0][0x470] ;  /* 0x00011c00ffa07b82 */ /* 0x000e640000000a00 */
[----:B-1----:R-:W-:-:S04]  /*72e0*/  ISETP.NE.U32.AND P2, PT, R160, RZ, PT ;  /* 0x000000ffa000720c */ /* 0x002fc80003f45070 */
        /* <DEDUP_REMOVED lines=35> */
.L_x_194:
[-CC-:B------:R-:W-:Y:S01]  /*7520*/  FFMA.FTZ R161, R173, R166.reuse, R165.reuse ;  /* 0x000000a6ada17223 */ /* 0x180fe200000100a5 */
[-CC-:B------:R-:W-:Y:S01]  /*7530*/  FFMA.FTZ R162, R196, R166.reuse, R165.reuse ;  /* 0x000000a6c4a27223 */ /* 0x180fe200000100a5 */
[-CC-:B------:R-:W-:Y:S01]  /*7540*/  FFMA.FTZ R163, R169, R166.reuse, R165.reuse ;  /* 0x000000a6a9a37223 */ /* 0x180fe200000100a5 */
[-C--:B------:R-:W-:Y:S01]  /*7550*/  FFMA.FTZ R244, R222, R166.reuse, R165 ;  /* 0x000000a6def47223 */ /* 0x080fe200000100a5 */
[----:B------:R-:W-:Y:S01]  /*7560*/  FADD.FTZ R160, R170, -R161 ;  /* 0x800000a1aaa07221 */ /* 0x000fe20000010000 */
[----:B------:R-:W-:Y:S01]  /*7570*/  FADD.FTZ R162, R193, -R162 ;  /* 0x800000a2c1a27221 */ /* 0x000fe20000010000 */
[-CC-:B0-----:R-:W-:Y:S01]  /*7580*/  FFMA.FTZ R240, R224, R166.reuse, R165.reuse ;  /* 0x000000a6e0f07223 */ /* 0x181fe200000100a5 */
        /* <DEDUP_REMOVED lines=8> */
[----:B------:R-:W-:Y:S01]  /*7610*/  FFMA.FTZ R161, R171, R166, R165 ;  /* 0x000000a6aba17223 */ /* 0x000fe200000100a5 */
[C---:B------:R-:W-:Y:S01]  /*7620*/  FMUL.FTZ R163, R189.reuse, R244 ;  /* 0x000000f4bda37220 */ /* 0x040fe20000410000 */
[C---:B------:R-:W-:Y:S01]  /*7630*/  FMUL.FTZ R240, R189.reuse, R240 ;  /* 0x000000f0bdf07220 */ /* 0x040fe20000410000 */
[----:B------:R-:W-:Y:S01]  /*7640*/  FMUL.FTZ R167, R189, R248 ;  /* 0x000000f8bda77220 */ /* 0x000fe20000410000 */
[----:B------:R-:W-:Y:S01]  /*7650*/  FADD.FTZ R162, R168, -R161 ;  /* 0x800000a1a8a27221 */ /* 0x000fe20000010000 */
[----:B------:R-:W-:-:S04]  /*7660*/  FFMA.FTZ R161, R187, R166, R165 ;  /* 0x000000a6bba17223 */ /* 0x000fc800000100a5 */
[----:B------:R-:W-:Y:S01]  /*7670*/  FADD.FTZ R246, R186, -R161 ;  /* 0x800000a1baf67221 */ /* 0x000fe20000010000 */
[C---:B------:R-:W-:Y:S01]  /*7680*/  FMUL.FTZ R161, R189.reuse, R162 ;  /* 0x000000a2bda17220 */ /* 0x040fe20000410000 */
[C---:B------:R-:W-:Y:S02]  /*7690*/  FMUL.FTZ R162, R189.reuse, R242 ;  /* 0x000000f2bda27220 */ /* 0x040fe40000410000 */
[----:B------:R-:W-:Y:S02]  /*76a0*/  FMUL.FTZ R246, R189, R246 ;  /* 0x000000f6bdf67220 */ /* 0x000fe40000410000 */
[----:B------:R-:W-:Y:S02]  /*76b0*/  F2FP.BF16.F32.PACK_AB R161, R240, R161 ;  /* 0x000000a1f0a1723e */ /* 0x000fe400000010ff */
[----:B------:R-:W-:Y:S02]  /*76c0*/  F2FP.BF16.F32.PACK_AB R162, R163, R162 ;  /* 0x000000a2a3a2723e */ /* 0x000fe400000010ff */
[----:B------:R-:W-:-:S07]  /*76d0*/  F2FP.BF16.F32.PACK_AB R163, R167, R246 ;  /* 0x000000f6a7a3723e */ /* 0x000fce00000010ff */
.L_x_190:
[----:B------:R-:W1:Y:S08]  /*76e0*/  @P1 LDC.64 R244, c[0x0][0x478] ;  /* 0x00011e00fff41b82 */ /* 0x000e700000000a00 */
[----:B------:R-:W2:Y:S08]  /*76f0*/  LDC.64 R242, c[0x0][0x468] ;  /* 0x00011a00fff27b82 */ /* 0x000eb00000000a00 */
[----:B0-----:R-:W0:Y:S01]  /*7700*/  @P2 LDC.64 R240, c[0x0][0x470] ;  /* 0x00011c00fff02b82 */ /* 0x001e220000000a00 */
[----:B-1----:R-:W-:-:S05]  /*7710*/  @P1 IMAD.WIDE.U32 R244, R176, 0x10, R244 ;  /* 0x00000010b0f41825 */ /* 0x002fca00078e00f4 */
[----:B------:R3:W-:Y:S01]  /*7720*/  @P1 STG.E.128 desc[UR10][R244.64], R140 ;  /* 0x0000008cf4001986 */ /* 0x0007e2000c101d0a */
[----:B--2---:R-:W-:-:S05]  /*7730*/  IMAD.WIDE.U32 R242, R176, 0x10, R242 ;  /* 0x00000010b0f27825 */ /* 0x004fca00078e00f2 */
[----:B------:R3:W-:Y:S01]  /*7740*/  STG.E.128 desc[UR10][R242.64], R160 ;  /* 0x000000a0f2007986 */ /* 0x0007e2000c101d0a */
[C---:B0-----:R-:W-:Y:S01]  /*7750*/  @P2 IMAD.WIDE.U32 R240, R176.reuse, 0x10, R240 ;  /* 0x00000010b0f02825 */ /* 0x041fe200078e00f0 */
[----:B------:R-:W-:-:S04]  /*7760*/  IADD3 R176, PT, PT, R176, 0x20, RZ ;  /* 0x00000020b0b07810 */ /* 0x000fc80007ffe0ff */
[----:B------:R3:W-:Y:S03]  /*7770*/  @P2 STG.E.128 desc[UR10][R240.64], R76 ;  /* 0x0000004cf0002986 */ /* 0x0007e6000c101d0a */
.L_x_186:
[----:B------:R-:W-:Y:S05]  /*7780*/  BSYNC.RECONVERGENT B0 ;  /* 0x0000000000007941 */ /* 0x000fea0003800200 */
.L_x_185:
        /* <DEDUP_REMOVED lines=13> */
[----:B-1-3--:R-:W-:Y:S01]  /*7860*/  PRMT R77, R153, 0x7632, R77 ;  /* 0x00007632994d7816 */ /* 0x00afe2000000004d */
        /* <DEDUP_REMOVED lines=48> */
.L_x_199:
        /* <DEDUP_REMOVED lines=45> */
.L_x_198:
[----:B-1-3--:R-:W1:Y:S02]  /*7e40*/  LDC.64 R160, c[0x0][0x470] ;  /* 0x00011c00ffa07b82 */ /* 0x00ae640000000a00 */
        /* <DEDUP_REMOVED lines=48> */
.L_x_201:
        /* <DEDUP_REMOVED lines=41> */
.L_x_197:
[----:B-1-3--:R-:W1:Y:S02]  /*83e0*/  LDC.64 R160, c[0x0][0x478] ;  /* 0x00011e00ffa07b82 */ /* 0x00ae640000000a00 */
        /* <DEDUP_REMOVED lines=44> */
.L_x_203:
        /* <DEDUP_REMOVED lines=33> */
.L_x_202:
        /* <DEDUP_REMOVED lines=37> */
.L_x_204:
        /* <DEDUP_REMOVED lines=28> */
.L_x_200:
        /* <DEDUP_REMOVED lines=10> */
.L_x_196:
[----:B------:R-:W-:Y:S05]  /*8d70*/  BSYNC.RECONVERGENT B0 ;  /* 0x0000000000007941 */ /* 0x000fea0003800200 */
.L_x_195:
        /* <DEDUP_REMOVED lines=13> */
[----:B-1-34-:R-:W-:Y:S01]  /*8e50*/  PRMT R76, R156, 0x7632, R76 ;  /* 0x000076329c4c7816 */ /* 0x01afe2000000004c */
[-CC-:B------:R-:W-:Y:S01]  /*8e60*/  FFMA.FTZ R77, R192, R166.reuse, R165.reuse ;  /* 0x000000a6c04d7223 */ /* 0x180fe200000100a5 */
[----:B------:R-:W-:Y:S01]  /*8e70*/  PRMT R78, R157, 0x7632, R78 ;  /* 0x000076329d4e7816 */ /* 0x000fe2000000004e */
[-C--:B------:R-:W-:Y:S01]  /*8e80*/  FFMA.FTZ R140, R216, R166.reuse, R165 ;  /* 0x000000a6d88c7223 */ /* 0x080fe200000100a5 */
[----:B------:R-:W-:Y:S01]  /*8e90*/  SHF.L.U32 R76, R76, 0x10, RZ ;  /* 0x000000104c4c7819 */ /* 0x000fe200000006ff */
[----:B------:R-:W-:Y:S01]  /*8ea0*/  FADD.FTZ R160, R190, -R77 ;  /* 0x8000004dbea07221 */ /* 0x000fe20000010000 */
[----:B------:R-:W-:Y:S01]  /*8eb0*/  SHF.L.U32 R161, R78, 0x10, RZ ;  /* 0x000000104ea17819 */ /* 0x000fe200000006ff */
[-CC-:B------:R-:W-:Y:S01]  /*8ec0*/  FFMA.FTZ R77, R3, R166.reuse, R165.reuse ;  /* 0x000000a6034d7223 */ /* 0x180fe200000100a5 */
[----:B------:R-:W-:Y:S01]  /*8ed0*/  PRMT R78, R158, 0x7632, R78 ;  /* 0x000076329e4e7816 */ /* 0x000fe2000000004e */
[----:B------:R-:W-:Y:S01]  /*8ee0*/  FADD.FTZ R140, R213, -R140 ;  /* 0x8000008cd58c7221 */ /* 0x000fe20000010000 */
[----:B------:R-:W-:Y:S01]  /*8ef0*/  FFMA.FTZ R79, R214, R166, R165 ;  /* 0x000000a6d64f7223 */ /* 0x000fe200000100a5 */
[----:B------:R-:W-:Y:S01]  /*8f00*/  PRMT R141, R159, 0x7632, R141 ;  /* 0x000076329f8d7816 */ /* 0x000fe2000000008d */
[C---:B-----5:R-:W-:Y:S01]  /*8f10*/  FFMA.FTZ R160, R189.reuse, R160, R76 ;  /* 0x000000a0bda07223 */ /* 0x060fe2000001004c */
[----:B------:R-:W-:Y:S01]  /*8f20*/  FFMA.FTZ R162, R234, R166, R165 ;  /* 0x000000a6eaa27223 */ /* 0x000fe200000100a5 */
[----:B------:R-:W-:Y:S01]  /*8f30*/  FADD.FTZ R76, R0, -R77 ;  /* 0x8000004d004c7221 */ /* 0x000fe20000010000 */
[----:B------:R-:W-:Y:S01]  /*8f40*/  SHF.L.U32 R77, R78, 0x10, RZ ;  /* 0x000000104e4d7819 */ /* 0x000fe200000006ff */
[----:B------:R-:W-:Y:S01]  /*8f50*/  FFMA.FTZ R161, R189, R140, R161 ;  /* 0x0000008cbda17223 */ /* 0x000fe200000100a1 */
[----:B------:R-:W-:Y:S01]  /*8f60*/  FADD.FTZ R142, R212, -R79 ;  /* 0x8000004fd48e7221 */ /* 0x000fe20000010000 */
[----:B------:R-:W-:Y:S01]  /*8f70*/  SHF.L.U32 R143, R141, 0x10, RZ ;  /* 0x000000108d8f7819 */ /* 0x000fe200000006ff */
[----:B------:R-:W-:Y:S01]  /*8f80*/  FADD.FTZ R78, R231, -R162 ;  /* 0x800000a2e74e7221 */ /* 0x000fe20000010000 */
[----:B------:R-:W-:Y:S01]  /*8f90*/  SHF.L.U32 R140, R158, 0x10, RZ ;  /* 0x000000109e8c7819 */ /* 0x000fe200000006ff */
[----:B------:R-:W-:Y:S01]  /*8fa0*/  FFMA.FTZ R79, R183, R166, R165 ;  /* 0x000000a6b74f7223 */ /* 0x000fe200000100a5 */
[C---:B------:R-:W-:Y:S01]  /*8fb0*/  FFMA.FTZ R141, R189.reuse, R142, R77 ;  /* 0x0000008ebd8d7223 */ /* 0x040fe2000001004d */
        /* <DEDUP_REMOVED lines=11> */
[----:B------:R-:W-:-:S02]  /*9070*/  F2FP.BF16.F32.PACK_AB R162, R141, R162 ;  /* 0x000000a28da2723e */ /* 0x000fc400000010ff */
[----:B------:R-:W-:Y:S01]  /*9080*/  F2FP.BF16.F32.PACK_AB R163, R142, R163 ;  /* 0x000000a38ea3723e */ /* 0x000fe200000010ff */
        /* <DEDUP_REMOVED lines=8> */
[-C--:B------:R-:W-:Y:S02]  /*9110*/  MOV R76, R160.reuse ;  /* 0x000000a0004c7202 */ /* 0x080fe40000000f00 */
[----:B------:R-:W-:Y:S02]  /*9120*/  MOV R143, R163 ;  /* 0x000000a3008f7202 */ /* 0x000fe40000000f00 */
[----:B------:R-:W-:Y:S02]  /*9130*/  MOV R141, R161 ;  /* 0x000000a1008d7202 */ /* 0x000fe40000000f00 */
[----:B------:R-:W-:Y:S01]  /*9140*/  MOV R140, R160 ;  /* 0x000000a0008c7202 */ /* 0x000fe20000000f00 */
[----:B------:R-:W-:Y:S06]  /*9150*/  BRA `(.L_x_210) ;  /* 0x0000001000587947 */ /* 0x000fec0003800000 */
.L_x_209:
[----:B-1-34-:R-:W-:Y:S01]  /*9160*/  PRMT R142, R157, 0x7632, R142 ;  /* 0x000076329d8e7816 */ /* 0x01afe2000000008e */
[-CC-:B------:R-:W-:Y:S01]  /*9170*/  FFMA.FTZ R141, R192, R166.reuse, R165.reuse ;  /* 0x000000a6c08d7223 */ /* 0x180fe200000100a5 */
[-CC-:B------:R-:W-:Y:S01]  /*9180*/  FFMA.FTZ R162, R216, R166.reuse, R165.reuse ;  /* 0x000000a6d8a27223 */ /* 0x180fe200000100a5 */
[----:B------:R-:W-:Y:S01]  /*9190*/  PRMT R140, R156, 0x7632, R140 ;  /* 0x000076329c8c7816 */ /* 0x000fe2000000008c */
[-C--:B------:R-:W-:Y:S01]  /*91a0*/  FFMA.FTZ R143, R183, R166.reuse, R165 ;  /* 0x000000a6b78f7223 */ /* 0x080fe200000100a5 */
[----:B------:R-:W-:Y:S01]  /*91b0*/  SHF.L.U32 R161, R142, 0x10, RZ ;  /* 0x000000108ea17819 */ /* 0x000fe200000006ff */
[----:B------:R-:W-:Y:S01]  /*91c0*/  FADD.FTZ R160, R190, -R141 ;  /* 0x8000008dbea07221 */ /* 0x000fe20000010000 */
[----:B------:R-:W-:Y:S01]  /*91d0*/  FADD.FTZ R162, R213, -R162 ;  /* 0x800000a2d5a27221 */ /* 0x000fe20000010000 */
[-CC-:B------:R-:W-:Y:S01]  /*91e0*/  FFMA.FTZ R141, R214, R166.reuse, R165.reuse ;  /* 0x000000a6d68d7223 */ /* 0x180fe200000100a5 */
[----:B------:R-:W-:Y:S01]  /*91f0*/  SHF.L.U32 R140, R140, 0x10, RZ ;  /* 0x000000108c8c7819 */ /* 0x000fe200000006ff */
[----:B------:R-:W-:Y:S01]  /*9200*/  FFMA.FTZ R142, R234, R166, R165 ;  /* 0x000000a6ea8e7223 */ /* 0x000fe200000100a5 */
[----:B-----5:R-:W-:Y:S01]  /*9210*/  FFMA.FTZ R161, R189, R162, R161 ;  /* 0x000000a2bda17223 */ /* 0x020fe200000100a1 */
[--C-:B------:R-:W-:Y:S01]  /*9220*/  FADD.FTZ R162, R212, -R141.reuse ;  /* 0x8000008dd4a27221 */ /* 0x100fe20000010000 */
[----:B------:R-:W-:Y:S01]  /*9230*/  PRMT R141, R159, 0x7632, R141 ;  /* 0x000076329f8d7816 */ /* 0x000fe2000000008d */
[--C-:B------:R-:W-:Y:S01]  /*9240*/  FFMA.FTZ R160, R189, R160, R140.reuse ;  /* 0x000000a0bda07223 */ /* 0x100fe2000001008c */
[----:B------:R-:W-:Y:S01]  /*9250*/  PRMT R140, R158, 0x7632, R140 ;  /* 0x000076329e8c7816 */ /* 0x000fe2000000008c */
[----:B------:R-:W-:Y:S01]  /*9260*/  FADD.FTZ R142, R231, -R142 ;  /* 0x8000008ee78e7221 */ /* 0x000fe20000010000 */
[----:B------:R-:W-:Y:S01]  /*9270*/  SHF.L.U32 R141, R141, 0x10, RZ ;  /* 0x000000108d8d7819 */ /* 0x000fe200000006ff */
[----:B0-----:R-:W-:Y:S01]  /*9280*/  FADD.FTZ R240, R182, -R143 ;  /* 0x8000008fb6f07221 */ /* 0x001fe20000010000 */
[----:B------:R-:W-:Y:S01]  /*9290*/  SHF.L.U32 R140, R140, 0x10, RZ ;  /* 0x000000108c8c7819 */ /* 0x000fe200000006ff */
[----:B------:R-:W-:-:S02]  /*92a0*/  FFMA.FTZ R143, R5, R166, R165 ;  /* 0x000000a6058f7223 */ /* 0x000fc400000100a5 */
[----:B------:R-:W-:Y:S01]  /*92b0*/  FFMA.FTZ R242, R189, R142, R141 ;  /* 0x0000008ebdf27223 */ /* 0x000fe2000001008d */
[----:B------:R-:W-:Y:S01]  /*92c0*/  FFMA.FTZ R141, R3, R166, R165 ;  /* 0x000000a6038d7223 */ /* 0x000fe200000100a5 */
[----:B------:R-:W-:Y:S01]  /*92d0*/  FFMA.FTZ R162, R189, R162, R140 ;  /* 0x000000a2bda27223 */ /* 0x000fe2000001008c */
[----:B------:R-:W-:Y:S02]  /*92e0*/  SHF.L.U32 R142, R158, 0x10, RZ ;  /* 0x000000109e8e7819 */ /* 0x000fe400000006ff */
[----:B------:R-:W-:Y:S01]  /*92f0*/  FADD.FTZ R140, R0, -R141 ;  /* 0x8000008d008c7221 */ /* 0x000fe20000010000 */
[----:B------:R-:W-:-:S03]  /*9300*/  SHF.L.U32 R141, R159, 0x10, RZ ;  /* 0x000000109f8d7819 */ /* 0x000fc600000006ff */
[C---:B------:R-:W-:Y:S01]  /*9310*/  FFMA.FTZ R167, R189.reuse, R140, R142 ;  /* 0x0000008cbda77223 */ /* 0x040fe2000001008e */
[----:B------:R-:W-:Y:S01]  /*9320*/  FADD.FTZ R142, R2, -R143 ;  /* 0x8000008f028e7221 */ /* 0x000fe20000010000 */
[----:B------:R-:W-:Y:S01]  /*9330*/  FFMA.FTZ R163, R189, R240, R141 ;  /* 0x000000f0bda37223 */ /* 0x000fe2000001008d */
[----:B------:R-:W-:Y:S01]  /*9340*/  FFMA.FTZ R141, R7, R166, R165 ;  /* 0x000000a6078d7223 */ /* 0x000fe200000100a5 */
[----:B------:R-:W-:Y:S02]  /*9350*/  SHF.L.U32 R240, R157, 0x10, RZ ;  /* 0x000000109df07819 */ /* 0x000fe400000006ff */
        /* <DEDUP_REMOVED lines=13> */
.L_x_208:
[----:B-1-34-:R-:W1:Y:S02]  /*9430*/  LDC.64 R160, c[0x0][0x470] ;  /* 0x00011c00ffa07b82 */ /* 0x01ae640000000a00 */
[----:B-1----:R-:W-:-:S04]  /*9440*/  ISETP.NE.U32.AND P2, PT, R160, RZ, PT ;  /* 0x000000ffa000720c */ /* 0x002fc80003f45070 */
[----:B------:R-:W-:-:S13]  /*9450*/  ISETP.NE.AND.EX P2, PT, R161, RZ, PT, P2 ;  /* 0x000000ffa100720c */ /* 0x000fda0003f45320 */
[----:B------:R-:W-:Y:S05]  /*9460*/  @!P2 BRA `(.L_x_211) ;  /* 0x0000000000b4a947 */ /* 0x000fea0003800000 */
[----:B------:R-:W-:Y:S01]  /*9470*/  PRMT R78, R157, 0x7632, R78 ;  /* 0x000076329d4e7816 */ /* 0x000fe2000000004e */
        /* <DEDUP_REMOVED lines=44> */
.L_x_211:
[-CC-:B------:R-:W-:Y:S01]  /*9740*/  FFMA.FTZ R160, R234, R166.reuse, R165.reuse ;  /* 0x000000a6eaa07223 */ /* 0x180fe200000100a5 */
[----:B------:R-:W-:Y:S01]  /*9750*/  PRMT R162, R159, 0x7632, R162 ;  /* 0x000076329fa27816 */ /* 0x000fe200000000a2 */
[-CC-:B------:R-:W-:Y:S01]  /*9760*/  FFMA.FTZ R161, R214, R166.reuse, R165.reuse ;  /* 0x000000a6d6a17223 */ /* 0x180fe200000100a5 */
[-C--:B------:R-:W-:Y:S01]  /*9770*/  FFMA.FTZ R241, R183, R166.reuse, R165 ;  /* 0x000000a6b7f17223 */ /* 0x080fe200000100a5 */
[--C-:B0-----:R-:W-:Y:S01]  /*9780*/  FADD.FTZ R240, R231, -R160.reuse ;  /* 0x800000a0e7f07221 */ /* 0x101fe20000010000 */
[----:B------:R-:W-:Y:S02]  /*9790*/  PRMT R160, R158, 0x7632, R160 ;  /* 0x000076329ea07816 */ /* 0x000fe400000000a0 */
[----:B------:R-:W-:Y:S01]  /*97a0*/  SHF.L.U32 R242, R162, 0x10, RZ ;  /* 0x00000010a2f27819 */ /* 0x000fe200000006ff */
[----:B------:R-:W-:Y:S01]  /*97b0*/  FADD.FTZ R162, R212, -R161 ;  /* 0x800000a1d4a27221 */ /* 0x000fe20000010000 */
[----:B------:R-:W-:Y:S01]  /*97c0*/  SHF.L.U32 R167, R160, 0x10, RZ ;  /* 0x00000010a0a77819 */ /* 0x000fe200000006ff */
[-CC-:B------:R-:W-:Y:S01]  /*97d0*/  FFMA.FTZ R160, R216, R166.reuse, R165.reuse ;  /* 0x000000a6d8a07223 */ /* 0x180fe200000100a5 */
[----:B------:R-:W-:Y:S01]  /*97e0*/  FFMA.FTZ R161, R192, R166, R165 ;  /* 0x000000a6c0a17223 */ /* 0x000fe200000100a5 */
[----:B-----5:R-:W-:Y:S01]  /*97f0*/  FFMA.FTZ R163, R189, R240, R242 ;  /* 0x000000f0bda37223 */ /* 0x020fe200000100f2 */
[----:B------:R-:W-:Y:S01]  /*9800*/  SHF.L.U32 R244, R159, 0x10, RZ ;  /* 0x000000109ff47819 */ /* 0x000fe200000006ff */
[--C-:B------:R-:W-:Y:S01]  /*9810*/  FFMA.FTZ R162, R189, R162, R167.reuse ;  /* 0x000000a2bda27223 */ /* 0x100fe200000100a7 */
[----:B------:R-:W-:Y:S01]  /*9820*/  FADD.FTZ R240, R213, -R160 ;  /* 0x800000a0d5f07221 */ /* 0x000fe20000010000 */
[----:B------:R-:W-:-:S02]  /*9830*/  PRMT R167, R157, 0x7632, R167 ;  /* 0x000076329da77816 */ /* 0x000fc400000000a7 */
[----:B------:R-:W-:Y:S02]  /*9840*/  PRMT R160, R156, 0x7632, R160 ;  /* 0x000076329ca07816 */ /* 0x000fe400000000a0 */
[----:B------:R-:W-:Y:S02]  /*9850*/  SHF.L.U32 R242, R167, 0x10, RZ ;  /* 0x00000010a7f27819 */ /* 0x000fe400000006ff */
[----:B------:R-:W-:Y:S01]  /*9860*/  SHF.L.U32 R167, R160, 0x10, RZ ;  /* 0x00000010a0a77819 */ /* 0x000fe200000006ff */
[----:B------:R-:W-:Y:S02]  /*9870*/  FADD.FTZ R160, R190, -R161 ;  /* 0x800000a1bea07221 */ /* 0x000fe40000010000 */
[C---:B------:R-:W-:Y:S01]  /*9880*/  FFMA.FTZ R161, R189.reuse, R240, R242 ;  /* 0x000000f0bda17223 */ /* 0x040fe200000100f2 */
[----:B------:R-:W-:Y:S01]  /*9890*/  FADD.FTZ R242, R182, -R241 ;  /* 0x800000f1b6f27221 */ /* 0x000fe20000010000 */
[----:B------:R-:W-:Y:S01]  /*98a0*/  FFMA.FTZ R160, R189, R160, R167 ;  /* 0x000000a0bda07223 */ /* 0x000fe200000100a7 */
[-CC-:B------:R-:W-:Y:S01]  /*98b0*/  FFMA.FTZ R167, R3, R166.reuse, R165.reuse ;  /* 0x000000a603a77223 */ /* 0x180fe200000100a5 */
[----:B------:R-:W-:Y:S01]  /*98c0*/  FFMA.FTZ R241, R5, R166, R165 ;  /* 0x000000a605f17223 */ /* 0x000fe200000100a5 */
[----:B------:R-:W-:Y:S01]  /*98d0*/  FFMA.FTZ R246, R189, R242, R244 ;  /* 0x000000f2bdf67223 */ /* 0x000fe200000100f4 */
[----:B------:R-:W-:Y:S01]  /*98e0*/  SHF.L.U32 R244, R157, 0x10, RZ ;  /* 0x000000109df47819 */ /* 0x000fe200000006ff */
[----:B------:R-:W-:Y:S01]  /*98f0*/  FADD.FTZ R240, R0, -R167 ;  /* 0x800000a700f07221 */ /* 0x000fe20000010000 */
[----:B------:R-:W-:Y:S01]  /*9900*/  SHF.L.U32 R167, R158, 0x10, RZ ;  /* 0x000000109ea77819 */ /* 0x000fe200000006ff */
[----:B------:R-:W-:Y:S01]  /*9910*/  FADD.FTZ R242, R2, -R241 ;  /* 0x800000f102f27221 */ /* 0x000fe20000010000 */
[----:B------:R-:W-:-:S03]  /*9920*/  F2FP.BF16.F32.PACK_AB R163, R163, R246 ;  /* 0x000000f6a3a3723e */ /* 0x000fc600000010ff */
[----:B------:R-:W-:Y:S01]  /*9930*/  FFMA.FTZ R243, R189, R240, R167 ;  /* 0x000000f0bdf37223 */ /* 0x000fe200000100a7 */
[----:B------:R-:W-:Y:S01]  /*9940*/  FFMA.FTZ R167, R7, R166, R165 ;  /* 0x000000a607a77223 */ /* 0x000fe200000100a5 */
[----:B------:R-:W-:-:S03]  /*9950*/  FFMA.FTZ R242, R189, R242, R244 ;  /* 0x000000f2bdf27223 */ /* 0x000fc600000100f4 */
[----:B------:R-:W-:Y:S01]  /*9960*/  FADD.FTZ R240, R4, -R167 ;  /* 0x800000a704f07221 */ /* 0x000fe20000010000 */
[----:B------:R-:W-:Y:S02]  /*9970*/  SHF.L.U32 R167, R156, 0x10, RZ ;  /* 0x000000109ca77819 */ /* 0x000fe400000006ff */
[----:B------:R-:W-:Y:S02]  /*9980*/  F2FP.BF16.F32.PACK_AB R162, R162, R243 ;  /* 0x000000f3a2a2723e */ /* 0x000fe400000010ff */
[----:B------:R-:W-:Y:S01]  /*9990*/  F2FP.BF16.F32.PACK_AB R161, R161, R242 ;  /* 0x000000f2a1a1723e */ /* 0x000fe200000010ff */
[----:B------:R-:W-:-:S05]  /*99a0*/  FFMA.FTZ R167, R189, R240, R167 ;  /* 0x000000f0bda77223 */ /* 0x000fca00000100a7 */
[----:B------:R-:W-:Y:S01]  /*99b0*/  F2FP.BF16.F32.PACK_AB R160, R160, R167 ;  /* 0x000000a7a0a0723e */ /* 0x000fe200000010ff */
[----:B------:R-:W-:Y:S06]  /*99c0*/  BRA `(.L_x_210) ;  /* 0x00000008003c7947 */ /* 0x000fec0003800000 */
.L_x_207:
[----:B-1-34-:R-:W1:Y:S02]  /*99d0*/  LDC.64 R160, c[0x0][0x478] ;  /* 0x00011e00ffa07b82 */ /* 0x01ae640000000a00 */
        /* <DEDUP_REMOVED lines=21> */
[----:B0-----:R-:W-:Y:S01]  /*9b30*/  FADD.FTZ R240, R212, -R161 ;  /* 0x800000a1d4f07221 */ /* 0x001fe20000010000 */
        /* <DEDUP_REMOVED lines=22> */
.L_x_213:
        /* <DEDUP_REMOVED lines=11> */
[----:B------:R-:W-:Y:S01]  /*9d50*/  FFMA.FTZ R143, R214, R166, R165 ;  /* 0x000000a6d68f7223 */ /* 0x000fe200000100a5 */
        /* <DEDUP_REMOVED lines=21> */
.L_x_212:
        /* <DEDUP_REMOVED lines=37> */
.L_x_214:
[-CC-:B------:R-:W-:Y:S01]  /*a100*/  FFMA.FTZ R161, R7, R166.reuse, R165.reuse ;  /* 0x000000a607a17223 */ /* 0x180fe200000100a5 */
[-CC-:B------:R-:W-:Y:S01]  /*a110*/  FFMA.FTZ R163, R192, R166.reuse, R165.reuse ;  /* 0x000000a6c0a37223 */ /* 0x180fe200000100a5 */
[-CC-:B0-----:R-:W-:Y:S01]  /*a120*/  FFMA.FTZ R240, R216, R166.reuse, R165.reuse ;  /* 0x000000a6d8f07223 */ /* 0x181fe200000100a5 */
[-C--:B------:R-:W-:Y:S01]  /*a130*/  FFMA.FTZ R248, R234, R166.reuse, R165 ;  /* 0x000000a6eaf87223 */ /* 0x080fe200000100a5 */
[----:B------:R-:W-:Y:S01]  /*a140*/  FADD.FTZ R160, R4, -R161 ;  /* 0x800000a104a07221 */ /* 0x000fe20000010000 */
[----:B------:R-:W-:Y:S01]  /*a150*/  FADD.FTZ R162, R190, -R163 ;  /* 0x800000a3bea27221 */ /* 0x000fe20000010000 */
[----:B------:R-:W-:Y:S01]  /*a160*/  FFMA.FTZ R163, R3, R166, R165 ;  /* 0x000000a603a37223 */ /* 0x000fe200000100a5 */
[----:B------:R-:W-:Y:S01]  /*a170*/  FADD.FTZ R240, R213, -R240 ;  /* 0x800000f0d5f07221 */ /* 0x000fe20000010000 */
[C---:B-----5:R-:W-:Y:S01]  /*a180*/  FMUL.FTZ R160, R189.reuse, R160 ;  /* 0x000000a0bda07220 */ /* 0x060fe20000410000 */
[----:B------:R-:W-:Y:S01]  /*a190*/  FMUL.FTZ R161, R189, R162 ;  /* 0x000000a2bda17220 */ /* 0x000fe20000410000 */
[----:B------:R-:W-:Y:S01]  /*a1a0*/  FADD.FTZ R242, R0, -R163 ;  /* 0x800000a300f27221 */ /* 0x000fe20000010000 */
[--C-:B------:R-:W-:Y:S01]  /*a1b0*/  FFMA.FTZ R163, R183, R166, R165.reuse ;  /* 0x000000a6b7a37223 */ /* 0x100fe200000100a5 */
[----:B------:R-:W-:Y:S01]  /*a1c0*/  FADD.FTZ R248, R231, -R248 ;  /* 0x800000f8e7f87221 */ /* 0x000fe20000010000 */
[----:B------:R-:W-:Y:S01]  /*a1d0*/  FMUL.FTZ R240, R189, R240 ;  /* 0x000000f0bdf07220 */ /* 0x000fe20000410000 */
[----:B------:R-:W-:Y:S01]  /*a1e0*/  F2FP.BF16.F32.PACK_AB R160, R161, R160 ;  /* 0x000000a0a1a0723e */ /* 0x000fe200000010ff */
[----:B------:R-:W-:Y:S01]  /*a1f0*/  FFMA.FTZ R161, R5, R166, R165 ;  /* 0x000000a605a17223 */ /* 0x000fe200000100a5 */
[----:B------:R-:W-:Y:S01]  /*a200*/  FADD.FTZ R246, R182, -R163 ;  /* 0x800000a3b6f67221 */ /* 0x000fe20000010000 */
[----:B------:R-:W-:-:S02]  /*a210*/  FMUL.FTZ R167, R189, R248 ;  /* 0x000000f8bda77220 */ /* 0x000fc40000410000 */
[----:B------:R-:W-:Y:S01]  /*a220*/  FADD.FTZ R162, R2, -R161 ;  /* 0x800000a102a27221 */ /* 0x000fe20000010000 */
[----:B------:R-:W-:Y:S01]  /*a230*/  FFMA.FTZ R161, R214, R166, R165 ;  /* 0x000000a6d6a17223 */ /* 0x000fe200000100a5 */
[----:B------:R-:W-:-:S03]  /*a240*/  FMUL.FTZ R246, R189, R246 ;  /* 0x000000f6bdf67220 */ /* 0x000fc60000410000 */
[----:B------:R-:W-:Y:S01]  /*a250*/  FADD.FTZ R244, R212, -R161 ;  /* 0x800000a1d4f47221 */ /* 0x000fe20000010000 */
[C---:B------:R-:W-:Y:S01]  /*a260*/  FMUL.FTZ R161, R189.reuse, R162 ;  /* 0x000000a2bda17220 */ /* 0x040fe20000410000 */
[C---:B------:R-:W-:Y:S02]  /*a270*/  FMUL.FTZ R162, R189.reuse, R242 ;  /* 0x000000f2bda27220 */ /* 0x040fe40000410000 */
[----:B------:R-:W-:Y:S02]  /*a280*/  FMUL.FTZ R163, R189, R244 ;  /* 0x000000f4bda37220 */ /* 0x000fe40000410000 */
[----:B------:R-:W-:-:S03]  /*a290*/  F2FP.BF16.F32.PACK_AB R161, R240, R161 ;  /* 0x000000a1f0a1723e */ /* 0x000fc600000010ff */
[----:B------:R-:W-:Y:S02]  /*a2a0*/  F2FP.BF16.F32.PACK_AB R162, R163, R162 ;  /* 0x000000a2a3a2723e */ /* 0x000fe400000010ff */
[----:B------:R-:W-:-:S07]  /*a2b0*/  F2FP.BF16.F32.PACK_AB R163, R167, R246 ;  /* 0x000000f6a7a3723e */ /* 0x000fce00000010ff */
.L_x_210:
        /* <DEDUP_REMOVED lines=10> */
.L_x_206:
[----:B------:R-:W-:Y:S05]  /*a360*/  BSYNC.RECONVERGENT B0 ;  /* 0x0000000000007941 */ /* 0x000fea0003800200 */
.L_x_205:
        /* <DEDUP_REMOVED lines=13> */
[-CC-:B-1-34-:R-:W-:Y:S01]  /*a440*/  FFMA.FTZ R77, R203, R166.reuse, R165.reuse ;  /* 0x000000a6cb4d7223 */ /* 0x19afe200000100a5 */
[----:B------:R-:W-:Y:S01]  /*a450*/  SHF.L.U32 R142, R112, 0x10, RZ ;  /* 0x00000010708e7819 */ /* 0x000fe200000006ff */
[-CC-:B------:R-:W-:Y:S01]  /*a460*/  FFMA.FTZ R162, R232, R166.reuse, R165.reuse ;  /* 0x000000a6e8a27223 */ /* 0x180fe200000100a5 */
[-C--:B------:R-:W-:Y:S01]  /*a470*/  FFMA.FTZ R79, R201, R166.reuse, R165 ;  /* 0x000000a6c94f7223 */ /* 0x080fe200000100a5 */
[--C-:B------:R-:W-:Y:S01]  /*a480*/  FADD.FTZ R160, R200, -R77.reuse ;  /* 0x8000004dc8a07221 */ /* 0x100fe20000010000 */
[----:B------:R-:W-:Y:S01]  /*a490*/  PRMT R77, R114, 0x7632, R77 ;  /* 0x00007632724d7816 */ /* 0x000fe2000000004d */
[-CC-:B------:R-:W-:Y:S01]  /*a4a0*/  FFMA.FTZ R76, R204, R166.reuse, R165.reuse ;  /* 0x000000a6cc4c7223 */ /* 0x180fe200000100a5 */
[-CC-:B------:R-:W-:Y:S01]  /*a4b0*/  FFMA.FTZ R78, R210, R166.reuse, R165.reuse ;  /* 0x000000a6d24e7223 */ /* 0x180fe200000100a5 */
[-CC-:B------:R-:W-:Y:S01]  /*a4c0*/  FFMA.FTZ R140, R199, R166.reuse, R165.reuse ;  /* 0x000000a6c78c7223 */ /* 0x180fe200000100a5 */
[-C--:B0-----:R-:W-:Y:S01]  /*a4d0*/  FFMA.FTZ R240, R230, R166.reuse, R165 ;  /* 0x000000a6e6f07223 */ /* 0x081fe200000100a5 */
[----:B------:R-:W-:Y:S01]  /*a4e0*/  PRMT R141, R115, 0x7632, R141 ;  /* 0x00007632738d7816 */ /* 0x000fe2000000008d */
[----:B------:R-:W-:Y:S01]  /*a4f0*/  FFMA.FTZ R165, R195, R166, R165 ;  /* 0x000000a6c3a57223 */ /* 0x000fe200000100a5 */
[----:B-----5:R-:W-:Y:S01]  /*a500*/  FFMA.FTZ R160, R189, R160, R142 ;  /* 0x000000a0bda07223 */ /* 0x020fe2000001008e */
[----:B------:R-:W-:Y:S01]  /*a510*/  FADD.FTZ R166, R229, -R162 ;  /* 0x800000a2e5a67221 */ /* 0x000fe20000010000 */
[----:B------:R-:W-:Y:S01]  /*a520*/  SHF.L.U32 R77, R77, 0x10, RZ ;  /* 0x000000104d4d7819 */ /* 0x000fe200000006ff */
[----:B------:R-:W-:Y:S01]  /*a530*/  FADD.FTZ R142, R198, -R79 ;  /* 0x8000004fc68e7221 */ /* 0x000fe20000010000 */
[----:B------:R-:W-:Y:S01]  /*a540*/  SHF.L.U32 R162, R113, 0x10, RZ ;  /* 0x0000001071a27819 */ /* 0x000fe200000006ff */
[----:B------:R-:W-:Y:S01]  /*a550*/  FADD.FTZ R240, R227, -R240 ;  /* 0x800000f0e3f07221 */ /* 0x000fe20000010000 */
[----:B------:R-:W-:Y:S01]  /*a560*/  SHF.L.U32 R79, R141, 0x10, RZ ;  /* 0x000000108d4f7819 */ /* 0x000fe200000006ff */
[----:B------:R-:W-:Y:S01]  /*a570*/  FFMA.FTZ R141, R189, R166, R77 ;  /* 0x000000a6bd8d7223 */ /* 0x000fe2000001004d */
[----:B------:R-:W-:Y:S01]  /*a580*/  SHF.L.U32 R166, R115, 0x10, RZ ;  /* 0x0000001073a67819 */ /* 0x000fe200000006ff */
[C---:B------:R-:W-:Y:S01]  /*a590*/  FFMA.FTZ R142, R189.reuse, R142, R162 ;  /* 0x0000008ebd8e7223 */ /* 0x040fe200000100a2 */
[----:B------:R-:W-:Y:S01]  /*a5a0*/  FADD.FTZ R162, R202, -R165 ;  /* 0x800000a5caa27221 */ /* 0x000fe20000010000 */
[----:B------:R-:W-:Y:S01]  /*a5b0*/  FFMA.FTZ R240, R189, R240, R79 ;  /* 0x000000f0bdf07223 */ /* 0x000fe2000001004f */
[----:B------:R-:W-:Y:S01]  /*a5c0*/  PRMT R77, R112, 0x7632, R77 ;  /* 0x00007632704d7816 */ /* 0x000fe2000000004d */
[----:B------:R-:W-:Y:S01]  /*a5d0*/  FADD.FTZ R140, R197, -R140 ;  /* 0x8000008cc58c7221 */ /* 0x000fe20000010000 */
[----:B------:R-:W-:Y:S01]  /*a5e0*/  PRMT R79, R113, 0x7632, R79 ;  /* 0x00007632714f7816 */ /* 0x000fe2000000004f */
[----:B------:R-:W-:Y:S01]  /*a5f0*/  FFMA.FTZ R163, R189, R162, R166 ;  /* 0x000000a2bda37223 */ /* 0x000fe200000100a6 */
[----:B------:R-:W-:Y:S01]  /*a600*/  SHF.L.U32 R77, R77, 0x10, RZ ;  /* 0x000000104d4d7819 */ /* 0x000fe200000006ff */
[----:B------:R-:W-:Y:S01]  /*a610*/  FADD.FTZ R78, R209, -R78 ;  /* 0x8000004ed14e7221 */ /* 0x000fe20000010000 */
[----:B------:R-:W-:Y:S01]  /*a620*/  SHF.L.U32 R79, R79, 0x10, RZ ;  /* 0x000000104f4f7819 */ /* 0x000fe200000006ff */
[----:B------:R-:W-:Y:S01]  /*a630*/  FADD.FTZ R76, R211, -R76 ;  /* 0x8000004cd34c7221 */ /* 0x000fe20000010000 */
[----:B------:R-:W-:-:S02]  /*a640*/  SHF.L.U32 R162, R114, 0x10, RZ ;  /* 0x0000001072a27819 */ /* 0x000fc400000006ff */
[----:B------:R-:W-:Y:S01]  /*a650*/  F2FP.BF16.F32.PACK_AB R163, R240, R163 ;  /* 0x000000a3f0a3723e */ /* 0x000fe200000010ff */
[C---:B------:R-:W-:Y:S01]  /*a660*/  FFMA.FTZ R79, R189.reuse, R78, R79 ;  /* 0x0000004ebd4f7223 */ /* 0x040fe2000001004f */
[C---:B------:R-:W-:Y:S01]  /*a670*/  FFMA.FTZ R77, R189.reuse, R76, R77 ;  /* 0x0000004cbd4d7223 */ /* 0x040fe2000001004d */
[----:B------:R-:W-:Y:S01]  /*a680*/  FFMA.FTZ R162, R189, R140, R162 ;  /* 0x0000008cbda27223 */ /* 0x000fe200000100a2 */
[----:B------:R-:W-:Y:S02]  /*a690*/  MOV R143, R163 ;  /* 0x000000a3008f7202 */ /* 0x000fe40000000f00 */
[----:B------:R-:W-:Y:S02]  /*a6a0*/  F2FP.BF16.F32.PACK_AB R161, R79, R142 ;  /* 0x0000008e4fa1723e */ /* 0x000fe400000010ff */
[----:B------:R-:W-:Y:S02]  /*a6b0*/  F2FP.BF16.F32.PACK_AB R162, R141, R162 ;  /* 0x000000a28da2723e */ /* 0x000fe400000010ff */
[----:B------:R-:W-:-:S02]  /*a6c0*/  F2FP.BF16.F32.PACK_AB R160, R77, R160 ;  /* 0x000000a04da0723e */ /* 0x000fc400000010ff */
[----:B------:R-:W-:Y:S02]  /*a6d0*/  MOV R79, R163 ;  /* 0x000000a3004f7202 */ /* 0x000fe40000000f00 */
[----:B------:R-:W-:Y:S02]  /*a6e0*/  MOV R78, R162 ;  /* 0x000000a2004e7202 */ /* 0x000fe40000000f00 */
[-C--:B------:R-:W-:Y:S02]  /*a6f0*/  MOV R77, R161.reuse ;  /* 0x000000a1004d7202 */ /* 0x080fe40000000f00 */
[----:B------:R-:W-:Y:S02]  /*a700*/  MOV R76, R160 ;  /* 0x000000a0004c7202 */ /* 0x000fe40000000f00 */
[----:B------:R-:W-:Y:S02]  /*a710*/  MOV R142, R162 ;  /* 0x000000a2008e7202 */ /* 0x000fe40000000f00 */
[----:B------:R-:W-:-:S02]  /*a720*/  MOV R141, R161 ;  /* 0x000000a1008d7202 */ /* 0x000fc40000000f00 */
[----:B------:R-:W-:Y:S01]  /*a730*/  MOV R140, R160 ;  /* 0x000000a0008c7202 */ /* 0x000fe20000000f00 */
[----:B------:R-:W-:Y:S06]  /*a740*/  BRA `(.L_x_220) ;  /* 0x0000001000587947 */ /* 0x000fec0003800000 */
.L_x_219:
[----:B-1-34-:R-:W-:Y:S01]  /*a750*/  PRMT R141, R113, 0x7632, R141 ;  /* 0x00007632718d7816 */ /* 0x01afe2000000008d */
[-CC-:B------:R-:W-:Y:S01]  /*a760*/  FFMA.FTZ R142, R210, R166.reuse, R165.reuse ;  /* 0x000000a6d28e7223 */ /* 0x180fe200000100a5 */
[-CC-:B0-----:R-:W-:Y:S01]  /*a770*/  FFMA.FTZ R240, R232, R166.reuse, R165.reuse ;  /* 0x000000a6e8f07223 */ /* 0x181fe200000100a5 */
[-C--:B------:R-:W-:Y:S01]  /*a780*/  FFMA.FTZ R143, R203, R166.reuse, R165 ;  /* 0x000000a6cb8f7223 */ /* 0x080fe200000100a5 */
[----:B------:R-:W-:Y:S01]  /*a790*/  SHF.L.U32 R162, R141, 0x10, RZ ;  /* 0x000000108da27819 */ /* 0x000fe200000006ff */
[----:B------:R-:W-:Y:S01]  /*a7a0*/  FADD.FTZ R160, R209, -R142 ;  /* 0x8000008ed1a07221 */ /* 0x000fe20000010000 */
[----:B------:R-:W-:Y:S01]  /*a7b0*/  PRMT R163, R115, 0x7632, R163 ;  /* 0x0000763273a37816 */ /* 0x000fe200000000a3 */
[-CC-:B------:R-:W-:Y:S01]  /*a7c0*/  FFMA.FTZ R140, R204, R166.reuse, R165.reuse ;  /* 0x000000a6cc8c7223 */ /* 0x180fe200000100a5 */
[--C-:B------:R-:W-:Y:S01]  /*a7d0*/  FFMA.FTZ R141, R201, R166, R165.reuse ;  /* 0x000000a6c98d7223 */ /* 0x100fe200000100a5 */
[----:B-----5:R-:W-:Y:S01]  /*a7e0*/  FFMA.FTZ R161, R189, R160, R162 ;  /* 0x000000a0bda17223 */ /* 0x020fe200000100a2 */
[----:B------:R-:W-:Y:S01]  /*a7f0*/  PRMT R160, R114, 0x7632, R160 ;  /* 0x0000763272a07816 */ /* 0x000fe200000000a0 */
[----:B------:R-:W-:Y:S01]  /*a800*/  FADD.FTZ R162, R229, -R240 ;  /* 0x800000f0e5a27221 */ /* 0x000fe20000010000 */
[-CC-:B------:R-:W-:Y:S01]  /*a810*/  FFMA.FTZ R142, R199, R166.reuse, R165.reuse ;  /* 0x000000a6c78e7223 */ /* 0x180fe200000100a5 */
[-CC-:B------:R-:W-:Y:S01]  /*a820*/  FFMA.FTZ R242, R230, R166.reuse, R165.reuse ;  /* 0x000000a6e6f27223 */ /* 0x180fe200000100a5 */
[----:B------:R-:W-:Y:S01]  /*a830*/  SHF.L.U32 R160, R160, 0x10, RZ ;  /* 0x00000010a0a07819 */ /* 0x000fe200000006ff */
[----:B------:R-:W-:Y:S01]  /*a840*/  FFMA.FTZ R165, R195, R166, R165 ;  /* 0x000000a6c3a57223 */ /* 0x000fe200000100a5 */
[----:B------:R-:W-:Y:S01]  /*a850*/  SHF.L.U32 R163, R163, 0x10, RZ ;  /* 0x00000010a3a37819 */ /* 0x000fe200000006ff */
[----:B------:R-:W-:Y:S01]  /*a860*/  FADD.FTZ R242, R227, -R242 ;  /* 0x800000f2e3f27221 */ /* 0x000fe20000010000 */
[----:B------:R-:W-:Y:S01]  /*a870*/  SHF.L.U32 R166, R112, 0x10, RZ ;  /* 0x0000001070a67819 */ /* 0x000fe200000006ff */
[----:B------:R-:W-:Y:S01]  /*a880*/  FFMA.FTZ R162, R189, R162, R160 ;  /* 0x000000a2bda27223 */ /* 0x000fe200000100a0 */
[----:B------:R-:W-:Y:S01]  /*a890*/  FADD.FTZ R160, R200, -R143 ;  /* 0x8000008fc8a07221 */ /* 0x000fe20000010000 */
[----:B------:R-:W-:Y:S01]  /*a8a0*/  SHF.L.U32 R143, R115, 0x10, RZ ;  /* 0x00000010738f7819 */ /* 0x000fe200000006ff */
[----:B------:R-:W-:Y:S01]  /*a8b0*/  FADD.FTZ R240, R202, -R165 ;  /* 0x800000a5caf07221 */ /* 0x000fe20000010000 */
[C---:B------:R-:W-:Y:S01]  /*a8c0*/  FFMA.FTZ R242, R189.reuse, R242, R163 ;  /* 0x000000f2bdf27223 */ /* 0x040fe200000100a3 */
[C---:B------:R-:W-:Y:S01]  /*a8d0*/  FFMA.FTZ R160, R189.reuse, R160, R166 ;  /* 0x000000a0bda07223 */ /* 0x040fe200000100a6 */
[----:B------:R-:W-:Y:S01]  /*a8e0*/  FADD.FTZ R166, R198, -R141 ;  /* 0x8000008dc6a67221 */ /* 0x000fe20000010000 */
[--C-:B------:R-:W-:Y:S01]  /*a8f0*/  FFMA.FTZ R163, R189, R240, R143.reuse ;  /* 0x000000f0bda37223 */ /* 0x100fe2000001008f */
[----:B------:R-:W-:Y:S01]  /*a900*/  PRMT R143, R112, 0x7632, R143 ;  /* 0x00007632708f7816 */ /* 0x000fe2000000008f */
[----:B------:R-:W-:Y:S01]  /*a910*/  FADD.FTZ R142, R197, -R142 ;  /* 0x8000008ec58e7221 */ /* 0x000fe20000010000 */
[----:B------:R-:W-:Y:S01]  /*a920*/  SHF.L.U32 R240, R114, 0x10, RZ ;  /* 0x0000001072f07819 */ /* 0x000fe200000006ff */
[----:B------:R-:W-:Y:S01]  /*a930*/  FADD.FTZ R140, R211, -R140 ;  /* 0x8000008cd38c7221 */ /* 0x000fe20000010000 */
[----:B------:R-:W-:-:S02]  /*a940*/  SHF.L.U32 R143, R143, 0x10, RZ ;  /* 0x000000108f8f7819 */ /* 0x000fc400000006ff */
[----:B------:R-:W-:Y:S01]  /*a950*/  SHF.L.U32 R141, R113, 0x10, RZ ;  /* 0x00000010718d7819 */ /* 0x000fe200000006ff */
[C---:B------:R-:W-:Y:S01]  /*a960*/  FFMA.FTZ R165, R189.reuse, R142, R240 ;  /* 0x0000008ebda57223 */ /* 0x040fe200000100f0 */
[----:B------:R-:W-:Y:S01]  /*a970*/  F2FP.BF16.F32.PACK_AB R163, R242, R163 ;  /* 0x000000a3f2a3723e */ /* 0x000fe200000010ff */
[C---:B------:R-:W-:Y:S02]  /*a980*/  FFMA.FTZ R143, R189.reuse, R140, R143 ;  /* 0x0000008cbd8f7223 */ /* 0x040fe4000001008f */
[----:B------:R-:W-:Y:S01]  /*a990*/  FFMA.FTZ R166, R189, R166, R141 ;  /* 0x000000a6bda67223 */ /* 0x000fe2000001008d */
[----:B------:R-:W-:Y:S02]  /*a9a0*/  F2FP.BF16.F32.PACK_AB R162, R162, R165 ;  /* 0x000000a5a2a2723e */ /* 0x000fe400000010ff */
[----:B------:R-:W-:Y:S02]  /*a9b0*/  F2FP.BF16.F32.PACK_AB R160, R143, R160 ;  /* 0x000000a08fa0723e */ /* 0x000fe400000010ff */
[----:B------:R-:W-:-:S02]  /*a9c0*/  F2FP.BF16.F32.PACK_AB R161, R161, R166 ;  /* 0x000000a6a1a1723e */ /* 0x000fc400000010ff */
[----:B------:R-:W-:Y:S02]  /*a9d0*/  MOV R143, R163 ;  /* 0x000000a3008f7202 */ /* 0x000fe40000000f00 */
[----:B------:R-:W-:Y:S02]  /*a9e0*/  MOV R142, R162 ;  /* 0x000000a2008e7202 */ /* 0x000fe40000000f00 */
[----:B------:R-:W-:Y:S02]  /*a9f0*/  MOV R141, R161 ;  /* 0x000000a1008d7202 */ /* 0x000fe40000000f00 */
[----:B------:R-:W-:Y:S01]  /*aa00*/  MOV R140, R160 ;  /* 0x000000a0008c7202 */ /* 0x000fe20000000f00 */
[----:B------:R-:W-:Y:S06]  /*aa10*/  BRA `(.L_x_220) ;  /* 0x0000000c00a47947 */ /* 0x000fec0003800000 */
.L_x_218:
[----:B-1-34-:R-:W1:Y:S02]  /*aa20*/  LDC.64 R160, c[0x0][0x470] ;  /* 0x00011c00ffa07b82 */ /* 0x01ae640000000a00 */
[----:B-1----:R-:W-:-:S04]  /*aa30*/  ISETP.NE.U32.AND P2, PT, R160, RZ, PT ;  /* 0x000000ffa000720c */ /* 0x002fc80003f45070 */
[----:B------:R-:W-:-:S13]  /*aa40*/  ISETP.NE.AND.EX P2, PT, R161, RZ, PT, P2 ;  /* 0x000000ffa100720c */ /* 0x000fda0003f45320 */
[----:B------:R-:W-:Y:S05]  /*aa50*/  @!P2 BRA `(.L_x_221) ;  /* 0x0000000000b4a947 */ /* 0x000fea0003800000 */
[----:B------:R-:W-:Y:S01]  /*aa60*/  PRMT R77, R113, 0x7632, R77 ;  /* 0x00007632714d7816 */ /* 0x000fe2000000004d */
        /* <DEDUP_REMOVED lines=44> */
.L_x_221:
[-CC-:B------:R-:W-:Y:S01]  /*ad30*/  FFMA.FTZ R162, R230, R166.reuse, R165.reuse ;  /* 0x000000a6e6a27223 */ /* 0x180fe200000100a5 */
[----:B------:R-:W-:Y:S01]  /*ad40*/  PRMT R160, R115, 0x7632, R160 ;  /* 0x0000763273a07816 */ /* 0x000fe200000000a0 */
[-CC-:B------:R-:W-:Y:S01]  /*ad50*/  FFMA.FTZ R243, R195, R166.reuse, R165.reuse ;  /* 0x000000a6c3f37223 */ /* 0x180fe200000100a5 */
[-CC-:B0-----:R-:W-:Y:S01]  /*ad60*/  FFMA.FTZ R240, R232, R166.reuse, R165.reuse ;  /* 0x000000a6e8f07223 */ /* 0x181fe200000100a5 */
[----:B------:R-:W-:Y:S01]  /*ad70*/  FADD.FTZ R242, R227, -R162 ;  /* 0x800000a2e3f27221 */ /* 0x000fe20000010000 */
[----:B------:R-:W-:Y:S01]  /*ad80*/  SHF.L.U32 R244, R160, 0x10, RZ ;  /* 0x00000010a0f47819 */ /* 0x000fe200000006ff */
[-CC-:B------:R-:W-:Y:S01]  /*ad90*/  FFMA.FTZ R160, R199, R166.reuse, R165.reuse ;  /* 0x000000a6c7a07223 */ /* 0x180fe200000100a5 */
[-CC-:B------:R-:W-:Y:S01]  /*ada0*/  FFMA.FTZ R241, R201, R166.reuse, R165.reuse ;  /* 0x000000a6c9f17223 */ /* 0x180fe200000100a5 */
[-CC-:B------:R-:W-:Y:S01]  /*adb0*/  FFMA.FTZ R162, R210, R166.reuse, R165.reuse ;  /* 0x000000a6d2a27223 */ /* 0x180fe200000100a5 */
[-CC-:B------:R-:W-:Y:S01]  /*adc0*/  FFMA.FTZ R167, R203, R166.reuse, R165.reuse ;  /* 0x000000a6cba77223 */ /* 0x180fe200000100a5 */
[----:B------:R-:W-:Y:S01]  /*add0*/  FFMA.FTZ R166, R204, R166, R165 ;  /* 0x000000a6cca67223 */ /* 0x000fe200000100a5 */
[----:B------:R-:W-:Y:S01]  /*ade0*/  PRMT R161, R113, 0x7632, R161 ;  /* 0x0000763271a17816 */ /* 0x000fe200000000a1 */
[----:B-----5:R-:W-:Y:S01]  /*adf0*/  FFMA.FTZ R163, R189, R242, R244 ;  /* 0x000000f2bda37223 */ /* 0x020fe200000100f4 */
[C---:B------:R-:W-:Y:S01]  /*ae00*/  PRMT R165, R114.reuse, 0x7632, R165 ;  /* 0x0000763272a57816 */ /* 0x040fe200000000a5 */
[----:B------:R-:W-:Y:S01]  /*ae10*/  FADD.FTZ R242, R229, -R240 ;  /* 0x800000f0e5f27221 */ /* 0x000fe20000010000 */
[----:B------:R-:W-:Y:S01]  /*ae20*/  SHF.L.U32 R161, R161, 0x10, RZ ;  /* 0x00000010a1a17819 */ /* 0x000fe200000006ff */
[----:B------:R-:W-:Y:S01]  /*ae30*/  FADD.FTZ R240, R209, -R162 ;  /* 0x800000a2d1f07221 */ /* 0x000fe20000010000 */
[----:B------:R-:W-:Y:S01]  /*ae40*/  SHF.L.U32 R244, R165, 0x10, RZ ;  /* 0x00000010a5f47819 */ /* 0x000fe200000006ff */
[----:B------:R-:W-:Y:S01]  /*ae50*/  FADD.FTZ R160, R197, -R160 ;  /* 0x800000a0c5a07221 */ /* 0x000fe20000010000 */
[----:B------:R-:W-:Y:S01]  /*ae60*/  SHF.L.U32 R165, R114, 0x10, RZ ;  /* 0x0000001072a57819 */ /* 0x000fe200000006ff */
[C---:B------:R-:W-:Y:S01]  /*ae70*/  FFMA.FTZ R161, R189.reuse, R240, R161 ;  /* 0x000000f0bda17223 */ /* 0x040fe200000100a1 */
[----:B------:R-:W-:Y:S01]  /*ae80*/  FADD.FTZ R240, R202, -R243 ;  /* 0x800000f3caf07221 */ /* 0x000fe20000010000 */
[----:B------:R-:W-:Y:S01]  /*ae90*/  FFMA.FTZ R162, R189, R242, R244 ;  /* 0x000000f2bda27223 */ /* 0x000fe200000100f4 */
[----:B------:R-:W-:Y:S01]  /*aea0*/  SHF.L.U32 R242, R115, 0x10, RZ ;  /* 0x0000001073f27819 */ /* 0x000fe200000006ff */
[--C-:B------:R-:W-:Y:S01]  /*aeb0*/  FFMA.FTZ R243, R189, R160, R165.reuse ;  /* 0x000000a0bdf37223 */ /* 0x100fe200000100a5 */
[----:B------:R-:W-:Y:S01]  /*aec0*/  PRMT R165, R112, 0x7632, R165 ;  /* 0x0000763270a57816 */ /* 0x000fe200000000a5 */
[----:B------:R-:W-:Y:S01]  /*aed0*/  FADD.FTZ R160, R200, -R167 ;  /* 0x800000a7c8a07221 */ /* 0x000fe20000010000 */
[----:B------:R-:W-:Y:S01]  /*aee0*/  FADD.FTZ R166, R211, -R166 ;  /* 0x800000a6d3a67221 */ /* 0x000fe20000010000 */
[----:B------:R-:W-:Y:S01]  /*aef0*/  FFMA.FTZ R244, R189, R240, R242 ;  /* 0x000000f0bdf47223 */ /* 0x000fe200000100f2 */
[----:B------:R-:W-:Y:S01]  /*af00*/  SHF.L.U32 R167, R165, 0x10, RZ ;  /* 0x00000010a5a77819 */ /* 0x000fe200000006ff */
[----:B------:R-:W-:Y:S01]  /*af10*/  FADD.FTZ R240, R198, -R241 ;  /* 0x800000f1c6f07221 */ /* 0x000fe20000010000 */
[----:B------:R-:W-:-:S02]  /*af20*/  SHF.L.U32 R242, R113, 0x10, RZ ;  /* 0x0000001071f27819 */ /* 0x000fc400000006ff */
[----:B------:R-:W-:Y:S01]  /*af30*/  SHF.L.U32 R165, R112, 0x10, RZ ;  /* 0x0000001070a57819 */ /* 0x000fe200000006ff */
[----:B------:R-:W-:Y:S01]  /*af40*/  FFMA.FTZ R167, R189, R166, R167 ;  /* 0x000000a6bda77223 */ /* 0x000fe200000100a7 */
[----:B------:R-:W-:Y:S01]  /*af50*/  F2FP.BF16.F32.PACK_AB R163, R163, R244 ;  /* 0x000000f4a3a3723e */ /* 0x000fe200000010ff */
[C---:B------:R-:W-:Y:S01]  /*af60*/  FFMA.FTZ R240, R189.reuse, R240, R242 ;  /* 0x000000f0bdf07223 */ /* 0x040fe200000100f2 */
[----:B------:R-:W-:Y:S01]  /*af70*/  F2FP.BF16.F32.PACK_AB R162, R162, R243 ;  /* 0x000000f3a2a2723e */ /* 0x000fe200000010ff */
[----:B------:R-:W-:-:S03]  /*af80*/  FFMA.FTZ R160, R189, R160, R165 ;  /* 0x000000a0bda07223 */ /* 0x000fc600000100a5 */
[----:B------:R-:W-:Y:S02]  /*af90*/  F2FP.BF16.F32.PACK_AB R161, R161, R240 ;  /* 0x000000f0a1a1723e */ /* 0x000fe400000010ff */
[----:B------:R-:W-:Y:S01]  /*afa0*/  F2FP.BF16.F32.PACK_AB R160, R167, R160 ;  /* 0x000000a0a7a0723e */ /* 0x000fe200000010ff */
[----:B------:R-:W-:Y:S06]  /*afb0*/  BRA `(.L_x_220) ;  /* 0x00000008003c7947 */ /* 0x000fec0003800000 */
.L_x_217:
        /* <DEDUP_REMOVED lines=45> */
.L_x_223:
[-CC-:B------:R-:W-:Y:S01]  /*b290*/  FFMA.FTZ R140, R230, R166.reuse, R165.reuse ;  /* 0x000000a6e68c7223 */ /* 0x180fe200000100a5 */
[-CC-:B------:R-:W-:Y:S01]  /*b2a0*/  FFMA.FTZ R141, R203, R166.reuse, R165.reuse ;  /* 0x000000a6cb8d7223 */ /* 0x180fe200000100a5 */
[-CC-:B------:R-:W-:Y:S01]  /*b2b0*/  FFMA.FTZ R142, R204, R166.reuse, R165.reuse ;  /* 0x000000a6cc8e7223 */ /* 0x180fe200000100a5 */
[-CC-:B------:R-:W-:Y:S01]  /*b2c0*/  FFMA.FTZ R143, R201, R166.reuse, R165.reuse ;  /* 0x000000a6c98f7223 */ /* 0x180fe200000100a5 */
[-CC-:B------:R-:W-:Y:S01]  /*b2d0*/  FFMA.FTZ R162, R210, R166.reuse, R165.reuse ;  /* 0x000000a6d2a27223 */ /* 0x180fe200000100a5 */
[-CC-:B0-----:R-:W-:Y:S01]  /*b2e0*/  FFMA.FTZ R240, R199, R166.reuse, R165.reuse ;  /* 0x000000a6c7f07223 */ /* 0x181fe200000100a5 */
        /* <DEDUP_REMOVED lines=27> */
.L_x_222:
        /* <DEDUP_REMOVED lines=37> */
.L_x_224:
[-CC-:B------:R-:W-:Y:S01]  /*b6f0*/  FFMA.FTZ R160, R230, R166.reuse, R165.reuse ;  /* 0x000000a6e6a07223 */ /* 0x180fe200000100a5 */
[-CC-:B------:R-:W-:Y:S01]  /*b700*/  FFMA.FTZ R161, R203, R166.reuse, R165.reuse ;  /* 0x000000a6cba17223 */ /* 0x180fe200000100a5 */
[-CC-:B------:R-:W-:Y:S01]  /*b710*/  FFMA.FTZ R162, R204, R166.reuse, R165.reuse ;  /* 0x000000a6cca27223 */ /* 0x180fe200000100a5 */
[-CC-:B------:R-:W-:Y:S01]  /*b720*/  FFMA.FTZ R163, R201, R166.reuse, R165.reuse ;  /* 0x000000a6c9a37223 */ /* 0x180fe200000100a5 */
[-CC-:B0-----:R-:W-:Y:S01]  /*b730*/  FFMA.FTZ R240, R210, R166.reuse, R165.reuse ;  /* 0x000000a6d2f07223 */ /* 0x181fe200000100a5 */
        /* <DEDUP_REMOVED lines=23> */
.L_x_220:
[----:B------:R-:W0:Y:S08]  /*b8b0*/  @P1 LDC.64 R242, c[0x0][0x478] ;  /* 0x00011e00fff21b82 */ /* 0x000e300000000a00 */
[----:B------:R-:W1:Y:S08]  /*b8c0*/  LDC.64 R240, c[0x0][0x468] ;  /* 0x00011a00fff07b82 */ /* 0x000e700000000a00 */
[----:B------:R-:W2:Y:S01]  /*b8d0*/  @P2 LDC.64 R166, c[0x0][0x470] ;  /* 0x00011c00ffa62b82 */ /* 0x000ea20000000a00 */
[----:B0-----:R-:W-:-:S05]  /*b8e0*/  @P1 IMAD.WIDE.U32 R242, R176, 0x10, R242 ;  /* 0x00000010b0f21825 */ /* 0x001fca00078e00f2 */
[----:B------:R0:W-:Y:S01]  /*b8f0*/  @P1 STG.E.128 desc[UR10][R242.64], R140 ;  /* 0x0000008cf2001986 */ /* 0x0001e2000c101d0a */
[----:B-1----:R-:W-:-:S05]  /*b900*/  IMAD.WIDE.U32 R240, R176, 0x10, R240 ;  /* 0x00000010b0f07825 */ /* 0x002fca00078e00f0 */
[----:B------:R0:W-:Y:S01]  /*b910*/  STG.E.128 desc[UR10][R240.64], R160 ;  /* 0x000000a0f0007986 */ /* 0x0001e2000c101d0a */
[----:B--2---:R-:W-:-:S05]  /*b920*/  @P2 IMAD.WIDE.U32 R166, R176, 0x10, R166 ;  /* 0x00000010b0a62825 */ /* 0x004fca00078e00a6 */
[----:B------:R0:W-:Y:S02]  /*b930*/  @P2 STG.E.128 desc[UR10][R166.64], R76 ;  /* 0x0000004ca6002986 */ /* 0x0001e4000c101d0a */
.L_x_216:
[----:B------:R-:W-:Y:S05]  /*b940*/  BSYNC.RECONVERGENT B0 ;  /* 0x0000000000007941 */ /* 0x000fea0003800200 */
.L_x_215:
[----:B01-34-:R-:W0:Y:S02]  /*b950*/  LDC.64 R160, c[0x0][0x380] ;  /* 0x0000e000ffa07b82 */ /* 0x01be240000000a00 */
[----:B0-----:R-:W-:-:S04]  /*b960*/  LEA R178, R160, R178, 0x2 ;  /* 0x000000b2a0b27211 */ /* 0x001fc800078e10ff */
[----:B------:R-:W-:-:S13]  /*b970*/  ISETP.GE.AND P1, PT, R178, R161, PT ;  /* 0x000000a1b200720c */ /* 0x000fda0003f26270 */
[----:B------:R-:W-:Y:S05]  /*b980*/  @!P1 BRA `(.L_x_225) ;  /* 0xffffff5000049947 */ /* 0x000fea000383ffff */
.L_x_154:
[----:B------:R-:W-:Y:S05]  /*b990*/  BSYNC B1 ;  /* 0x0000000000017941 */ /* 0x000fea0003800000 */
.L_x_153:
[----:B-----5:R-:W0:Y:S01]  /*b9a0*/  S2R R54, SR_TID.X ;  /* 0x0000000000367919 */ /* 0x020e220000002100 */
[----:B------:R-:W-:Y:S01]  /*b9b0*/  MOV R2, 0x400 ;  /* 0x0000040000027802 */ /* 0x000fe20000000f00 */
[----:B------:R-:W-:Y:S05]  /*b9c0*/  WARPSYNC.ALL ;  /* 0x0000000000007948 */ /* 0x000fea0003800000 */
[----:B------:R-:W1:Y:S01]  /*b9d0*/  S2R R3, SR_CgaCtaId ;  /* 0x0000000000037919 */ /* 0x000e620000008800 */
[----:B------:R-:W2:Y:S01]  /*b9e0*/  S2UR UR4, SR_CTAID.X ;  /* 0x00000000000479c3 */ /* 0x000ea20000002500 */
[----:B------:R-:W3:Y:S01]  /*b9f0*/  LDCU.128 UR16, c[0x0][0x440] ;  /* 0x00008800ff1077ac */ /* 0x000ee20008000c00 */
        /* <DEDUP_REMOVED lines=20> */
[----:B------:R-:W3:Y:S04]  /*bb40*/  LDS R14, [R6+0x1600] ;  /* 0x00160000060e7984 */ /* 0x000ee80000000800 */
        /* <DEDUP_REMOVED lines=9> */
[----:B-1----:R-:W-:-:S03]  /*bbe0*/  FADD.FTZ R2, R2, R5 ;  /* 0x0000000502027221 */ /* 0x002fc60000010000 */
[----:B------:R-:W1:Y:S01]  /*bbf0*/  LDS R10, [R6+0xc00] ;  /* 0x000c0000060a7984 */ /* 0x000e620000000800 */
[----:B----4-:R-:W-:-:S03]  /*bc00*/  FADD.FTZ R3, RZ, R3 ;  /* 0x00000003ff037221 */ /* 0x010fc60000010000 */
[----:B------:R-:W4:Y:S01]  /*bc10*/  LDS R19, [R6+0x2000] ;  /* 0x0020000006137984 */ /* 0x000f220000000800 */
[----:B---3--:R-:W-:-:S03]  /*bc20*/  FADD.FTZ R3, R3, R14 ;  /* 0x0000000e03037221 */ /* 0x008fc60000010000 */
[----:B------:R-:W3:Y:S01]  /*bc30*/  LDS R11, [R6+0xe00] ;  /* 0x000e0000060b7984 */ /* 0x000ee20000000800 */
        /* <DEDUP_REMOVED lines=14> */
[----:B0-----:R-:W-:-:S03]  /*bd20*/  FADD.FTZ R9, R9, R18 ;  /* 0x0000001209097221 */ /* 0x001fc60000010000 */
[----:B------:R-:W0:Y:S01]  /*bd30*/  LDS R25, [R6+0x2c00] ;  /* 0x002c000006197984 */ /* 0x000e220000000800 */
[----:B-1----:R-:W-:-:S03]  /*bd40*/  FADD.FTZ R10, RZ, R10 ;  /* 0x0000000aff0a7221 */ /* 0x002fc60000010000 */
[----:B------:R-:W1:Y:S01]  /*bd50*/  LDS R26, [R6+0x2e00] ;  /* 0x002e0000061a7984 */ /* 0x000e620000000800 */
[----:B----4-:R-:W-:-:S03]  /*bd60*/  FADD.FTZ R10, R10, R19 ;  /* 0x000000130a0a7221 */ /* 0x010fc60000010000 */
[----:B------:R-:W4:Y:S01]  /*bd70*/  LDS R27, [R6+0x3000] ;  /* 0x00300000061b7984 */ /* 0x000f220000000800 */
[----:B---3--:R-:W-:-:S03]  /*bd80*/  FADD.FTZ R11, RZ, R11 ;  /* 0x0000000bff0b7221 */ /* 0x008fc60000010000 */
[----:B------:R-:W3:Y:S01]  /*bd90*/  LDS R28, [R6+0x3200] ;  /* 0x00320000061c7984 */ /* 0x000ee20000000800 */
        /* <DEDUP_REMOVED lines=10> */
[----:B------:R-:W-:-:S03]  /*be40*/  FADD.FTZ R2, R2, R23 ;  /* 0x0000001702027221 */ /* 0x000fc60000010000 */
[----:B------:R-:W2:Y:S01]  /*be50*/  LDS R38, [R6+0x3e00] ;  /* 0x003e000006267984 */ /* 0x000ea20000000800 */
[----:B------:R-:W-:-:S03]  /*be60*/  FADD.FTZ R3, R3, R24 ;  /* 0x0000001803037221 */ /* 0x000fc60000010000 */
[----:B------:R-:W2:Y:S01]  /*be70*/  LDS R45, [R6+0x4000] ;  /* 0x00400000062d7984 */ /* 0x000ea20000000800 */
[----:B0-----:R-:W-:-:S03]  /*be80*/  FADD.FTZ R4, R4, R25 ;  /* 0x0000001904047221 */ /* 0x001fc60000010000 */
[----:B------:R-:W0:Y:S01]  /*be90*/  LDS R44, [R6+0x4200] ;  /* 0x00420000062c7984 */ /* 0x000e220000000800 */
[----:B-1----:R-:W-:-:S03]  /*bea0*/  FADD.FTZ R7, R7, R26 ;  /* 0x0000001a07077221 */ /* 0x002fc60000010000 */
[----:B------:R-:W1:Y:S01]  /*beb0*/  LDS R47, [R6+0x4400] ;  /* 0x00440000062f7984 */ /* 0x000e620000000800 */
[----:B----4-:R-:W-:-:S03]  /*bec0*/  FADD.FTZ R8, R8, R27 ;  /* 0x0000001b08087221 */ /* 0x010fc60000010000 */
[----:B------:R-:W4:Y:S01]  /*bed0*/  LDS R46, [R6+0x4600] ;  /* 0x00460000062e7984 */ /* 0x000f220000000800 */
[----:B---3--:R-:W-:-:S03]  /*bee0*/  FADD.FTZ R9, R9, R28 ;  /* 0x0000001c09097221 */ /* 0x008fc60000010000 */
[----:B------:R-:W3:Y:S01]  /*bef0*/  LDS R49, [R6+0x4800] ;  /* 0x0048000006317984 */ /* 0x000ee20000000800 */
[----:B--2---:R-:W-:-:S03]  /*bf00*/  FADD.FTZ R10, R10, R31 ;  /* 0x0000001f0a0a7221 */ /* 0x004fc60000010000 */
[----:B------:R-:W2:Y:S01]  /*bf10*/  LDS R48, [R6+0x4a00] ;  /* 0x004a000006307984 */ /* 0x000ea20000000800 */
[----:B------:R-:W-:-:S03]  /*bf20*/  FADD.FTZ R11, R11, R30 ;  /* 0x0000001e0b0b7221 */ /* 0x000fc60000010000 */
[----:B------:R-:W2:Y:S01]  /*bf30*/  LDS R51, [R6+0x4c00] ;  /* 0x004c000006337984 */ /* 0x000ea20000000800 */
[----:B------:R-:W-:-:S03]  /*bf40*/  FADD.FTZ R12, R12, R37 ;  /* 0x000000250c0c7221 */ /* 0x000fc60000010000 */
[----:B------:R-:W2:Y:S01]  /*bf50*/  LDS R50, [R6+0x4e00] ;  /* 0x004e000006327984 */ /* 0x000ea20000000800 */
[----:B------:R-:W-:Y:S01]  /*bf60*/  FADD.FTZ R13, R13, R36 ;  /* 0x000000240d0d7221 */ /* 0x000fe20000010000 */
[----:B------:R-:W-:Y:S01]  /*bf70*/  BAR.SYNC.DEFER_BLOCKING 0x0 ;  /* 0x0000000000007b1d */ /* 0x000fe20000010000 */
[----:B------:R-:W-:Y:S01]  /*bf80*/  FADD.FTZ R39, R2, R39 ;  /* 0x0000002702277221 */ /* 0x000fe20000010000 */
[----:B------:R-:W-:Y:S01]  /*bf90*/  FADD.FTZ R15, R3, R38 ;  /* 0x00000026030f7221 */ /* 0x000fe20000010000 */
[----:B------:R-:W-:Y:S01]  /*bfa0*/  FADD.FTZ R45, R4, R45 ;  /* 0x0000002d042d7221 */ /* 0x000fe20000010000 */
[----:B0-----:R-:W-:Y:S01]  /*bfb0*/  FADD.FTZ R7, R7, R44 ;  /* 0x0000002c07077221 */ /* 0x001fe20000010000 */
[----:B-1----:R-:W-:Y:S01]  /*bfc0*/  FADD.FTZ R47, R8, R47 ;  /* 0x0000002f082f7221 */ /* 0x002fe20000010000 */
[----:B----4-:R-:W-:Y:S01]  /*bfd0*/  FADD.FTZ R9, R9, R46 ;  /* 0x0000002e09097221 */ /* 0x010fe20000010000 */
[----:B------:R-:W-:Y:S01]  /*bfe0*/  STS.128 [R0], R68 ;  /* 0x0000004400007388 */ /* 0x000fe20000000c00 */
[----:B---3--:R-:W-:-:S03]  /*bff0*/  FADD.FTZ R49, R10, R49 ;  /* 0x000000310a317221 */ /* 0x008fc60000010000 */
[----:B------:R-:W-:Y:S01]  /*c000*/  STS.128 [R0+0x10], R72 ;  /* 0x0000104800007388 */ /* 0x000fe20000000c00 */
[----:B--2---:R-:W-:-:S03]  /*c010*/  FADD.FTZ R11, R11, R48 ;  /* 0x000000300b0b7221 */ /* 0x004fc60000010000 */
[----:B------:R0:W-:Y:S01]  /*c020*/  STS.128 [R0+0x400], R40 ;  /* 0x0004002800007388 */ /* 0x0001e20000000c00 */
[----:B------:R-:W-:-:S03]  /*c030*/  FADD.FTZ R51, R12, R51 ;  /* 0x000000330c337221 */ /* 0x000fc60000010000 */
[----:B------:R1:W-:Y:S01]  /*c040*/  STS.128 [R0+0x410], R32 ;  /* 0x0004102000007388 */ /* 0x0003e20000000c00 */
[----:B------:R-:W-:-:S03]  /*c050*/  FADD.FTZ R13, R13, R50 ;  /* 0x000000320d0d7221 */ /* 0x000fc60000010000 */
[----:B------:R-:W-:Y:S04]  /*c060*/  STS.128 [R0+0x800], R80 ;  /* 0x0008005000007388 */ /* 0x000fe80000000c00 */
[----:B------:R-:W-:Y:S04]  /*c070*/  STS.128 [R0+0x810], R84 ;  /* 0x0008105400007388 */ /* 0x000fe80000000c00 */
[----:B------:R-:W-:Y:S01]  /*c080*/  STS.128 [R0+0xc00], R88 ;  /* 0x000c005800007388 */ /* 0x000fe20000000c00 */
[----:B0-----:R-:W-:-:S03]  /*c090*/  LOP3.LUT R40, R54, 0x7f, RZ, 0x3c, !PT ;  /* 0x0000007f36287812 */ /* 0x001fc600078e3cff */
[----:B------:R-:W-:Y:S01]  /*c0a0*/  STS.128 [R0+0xc10], R92 ;  /* 0x000c105c00007388 */ /* 0x000fe20000000c00 */
[----:B-1----:R-:W-:Y:S01]  /*c0b0*/  IMAD R35, R29, UR4, RZ ;  /* 0x000000041d237c24 */ /* 0x002fe2000f8e02ff */
[----:B------:R-:W-:Y:S02]  /*c0c0*/  IADD3 R40, PT, PT, R40, R29, RZ ;  /* 0x0000001d28287210 */ /* 0x000fe40007ffe0ff */
[----:B------:R-:W-:Y:S02]  /*c0d0*/  STS.128 [R0+0x1000], R96 ;  /* 0x0010006000007388 */ /* 0x000fe40000000c00 */
[----:B------:R-:W-:Y:S02]  /*c0e0*/  IADD3 R42, P0, PT, R35, R54, RZ ;  /* 0x00000036232a7210 */ /* 0x000fe40007f1e0ff */
[----:B------:R-:W-:Y:S01]  /*c0f0*/  STS.128 [R0+0x1010], R100 ;  /* 0x0010106400007388 */ /* 0x000fe20000000c00 */
[----:B------:R-:W-:Y:S01]  /*c100*/  BAR.SYNC.DEFER_BLOCKING 0x0 ;  /* 0x0000000000007b1d */ /* 0x000fe20000010000 */
[----:B------:R-:W-:-:S02]  /*c110*/  IADD3.X R59, PT, PT, RZ, RZ, RZ, P0, !PT ;  /* 0x000000ffff3b7210 */ /* 0x000fc400007fe4ff */
[----:B------:R-:W-:Y:S02]  /*c120*/  ISETP.GE.U32.AND P5, PT, R40, 0x180, PT ;  /* 0x000001802800780c */ /* 0x000fe40003fa6070 */
[C---:B------:R-:W-:Y:S02]  /*c130*/  SHF.L.U64.HI R59, R42.reuse, 0x2, R59 ;  /* 0x000000022a3b7819 */ /* 0x040fe4000001023b */
[----:B------:R-:W-:Y:S02]  /*c140*/  SHF.L.U32 R42, R42, 0x2, RZ ;  /* 0x000000022a2a7819 */ /* 0x000fe400000006ff */
[----:B------:R-:W-:Y:S02]  /*c150*/  ISETP.GE.U32.AND P4, PT, R40, 0x280, PT ;  /* 0x000002802800780c */ /* 0x000fe40003f86070 */
[C---:B------:R-:W-:Y:S02]  /*c160*/  IADD3 R54, P0, PT, R42.reuse, UR18, RZ ;  /* 0x000000122a367c10 */ /* 0x040fe4000ff1e0ff */
[----:B------:R-:W-:-:S02]  /*c170*/  IADD3 R42, P1, PT, R42, UR16, RZ ;  /* 0x000000102a2a7c10 */ /* 0x000fc4000ff3e0ff */
[C---:B------:R-:W-:Y:S02]  /*c180*/  IADD3.X R61, PT, PT, R59.reuse, UR19, RZ, P0, !PT ;  /* 0x000000133b3d7c10 */ /* 0x040fe400087fe4ff */
[C---:B------:R-:W-:Y:S02]  /*c190*/  ISETP.GE.U32.AND P0, PT, R40.reuse, 0x80, PT ;  /* 0x000000802800780c */ /* 0x040fe40003f06070 */
[----:B------:R-:W-:Y:S02]  /*c1a0*/  IADD3.X R59, PT, PT, R59, UR17, RZ, P1, !PT ;  /* 0x000000113b3b7c10 */ /* 0x000fe40008ffe4ff */
[----:B------:R-:W-:Y:S01]  /*c1b0*/  ISETP.GE.U32.AND P1, PT, R40, 0x100, PT ;  /* 0x000001002800780c */ /* 0x000fe20003f26070 */
[----:B------:R-:W0:Y:S04]  /*c1c0*/  LDS R52, [R6] ;  /* 0x0000000006347984 */ /* 0x000e280000000800 */
[----:B------:R-:W1:Y:S04]  /*c1d0*/  LDS R53, [R6+0x1400] ;  /* 0x0014000006357984 */ /* 0x000e680000000800 */
[----:B------:R-:W-:Y:S01]  /*c1e0*/  @P0 MOV R2, R54 ;  /* 0x0000003600020202 */ /* 0x000fe20000000f00 */
[----:B------:R-:W2:Y:S01]  /*c1f0*/  LDS R41, [R6+0x2800] ;  /* 0x0028000006297984 */ /* 0x000ea20000000800 */
[----:B------:R-:W-:-:S02]  /*c200*/  @P0 MOV R3, R61 ;  /* 0x0000003d00030202 */ /* 0x000fc40000000f00 */
[----:B------:R-:W-:Y:S01]  /*c210*/  @P0 IADD3 R54, P2, PT, R54, 0x200, RZ ;  /* 0x0000020036360810 */ /* 0x000fe20007f5e0ff */
[----:B------:R-:W3:Y:S03]  /*c220*/  LDS R34, [R6+0x3c00] ;  /* 0x003c000006227984 */ /* 0x000ee60000000800 */
[----:B------:R-:W-:Y:S01]  /*c230*/  @P0 IADD3.X R61, PT, PT, RZ, R61, RZ, P2, !PT ;  /* 0x0000003dff3d0210 */ /* 0x000fe200017fe4ff */
        /* <DEDUP_REMOVED lines=9> */
[----:B-1----:R-:W-:-:S03]  /*c2d0*/  FADD.FTZ R52, R52, R53 ;  /* 0x0000003534347221 */ /* 0x002fc60000010000 */
[----:B------:R-:W-:Y:S01]  /*c2e0*/  LDS R23, [R6+0x1a00] ;  /* 0x001a000006177984 */ /* 0x000fe20000000800 */
[----:B--2---:R-:W-:-:S03]  /*c2f0*/  FADD.FTZ R41, R52, R41 ;  /* 0x0000002934297221 */ /* 0x004fc60000010000 */
[----:B------:R-:W1:Y:S01]  /*c300*/  LDS R14, [R6+0x800] ;  /* 0x00080000060e7984 */ /* 0x000e620000000800 */
[----:B---3--:R-:W-:Y:S01]  /*c310*/  FADD.FTZ R41, R41, R34 ;  /* 0x0000002229297221 */ /* 0x008fe20000010000 */
[----:B----4-:R-:W-:Y:S02]  /*c320*/  FADD.FTZ R32, RZ, R32 ;  /* 0x00000020ff207221 */ /* 0x010fe40000010000 */
[----:B------:R-:W2:Y:S01]  /*c330*/  LDS R25, [R6+0x1c00] ;  /* 0x001c000006197984 */ /* 0x000ea20000000800 */
[----:B------:R-:W-:-:S03]  /*c340*/  FADD.FTZ R0, RZ, R0 ;  /* 0x00000000ff007221 */ /* 0x000fc60000010000 */
[----:B------:R3:W-:Y:S01]  /*c350*/  @P0 STG.E desc[UR10][R2.64], R41 ;  /* 0x0000002902000986 */ /* 0x0007e2000c10190a */
[----:B------:R-:W-:-:S03]  /*c360*/  FADD.FTZ R32, R32, R33 ;  /* 0x0000002120207221 */ /* 0x000fc60000010000 */
[----:B------:R-:W-:Y:S01]  /*c370*/  LDS R18, [R6+0x1e00] ;  /* 0x001e000006127984 */ /* 0x000fe20000000800 */
[----:B------:R-:W-:-:S03]  /*c380*/  FADD.FTZ R0, R0, R35 ;  /* 0x0000002300007221 */ /* 0x000fc60000010000 */
[----:B------:R-:W4:Y:S01]  /*c390*/  LDS R33, [R6+0x3000] ;  /* 0x0030000006217984 */ /* 0x000f220000000800 */
[----:B------:R-:W-:Y:S01]  /*c3a0*/  FADD.FTZ R32, R32, R43 ;  /* 0x0000002b20207221 */ /* 0x000fe20000010000 */
[----:B---3--:R-:W-:Y:S02]  /*c3b0*/  @P0 MOV R2, R42 ;  /* 0x0000002a00020202 */ /* 0x008fe40000000f00 */
[----:B------:R-:W-:Y:S01]  /*c3c0*/  LDS R35, [R6+0x4200] ;  /* 0x0042000006237984 */ /* 0x000fe20000000800 */
[-C--:B------:R-:W-:Y:S01]  /*c3d0*/  @P0 MOV R3, R59.reuse ;  /* 0x0000003b00030202 */ /* 0x080fe20000000f00 */
[----:B------:R-:W-:Y:S01]  /*c3e0*/  FADD.FTZ R0, R0, R55 ;  /* 0x0000003700007221 */ /* 0x000fe20000010000 */
[----:B------:R-:W-:Y:S01]  /*c3f0*/  @P0 IADD3 R42, P3, PT, R42, 0x200, RZ ;  /* 0x000002002a2a0810 */ /* 0x000fe20007f7e0ff */
[----:B------:R-:W-:Y:S01]  /*c400*/  LDS R20, [R6+0x3200] ;  /* 0x0032000006147984 */ /* 0x000fe20000000800 */
[----:B------:R-:W-:Y:S02]  /*c410*/  FADD.FTZ R57, R32, R57 ;  /* 0x0000003920397221 */ /* 0x000fe40000010000 */
[----:B------:R-:W-:Y:S01]  /*c420*/  @P0 IADD3.X R59, PT, PT, RZ, R59, RZ, P3, !PT ;  /* 0x0000003bff3b0210 */ /* 0x000fe20001ffe4ff */
[----:B------:R3:W-:Y:S01]  /*c430*/  @P0 STG.E desc[UR10][R2.64], R39 ;  /* 0x0000002702000986 */ /* 0x0007e2000c10190a */
[----:B------:R-:W-:Y:S01]  /*c440*/  @P1 MOV R4, R42 ;  /* 0x0000002a00041202 */ /* 0x000fe20000000f00 */
[----:B0-----:R-:W-:Y:S01]  /*c450*/  FADD.FTZ R29, R0, R29 ;  /* 0x0000001d001d7221 */ /* 0x001fe20000010000 */
[----:B------:R-:W-:Y:S01]  /*c460*/  @P1 MOV R5, R59 ;  /* 0x0000003b00051202 */ /* 0x000fe20000000f00 */
[----:B------:R-:W0:Y:S01]  /*c470*/  LDS R0, [R6+0x600] ;  /* 0x0006000006007984 */ /* 0x000e220000000800 */
[----:B------:R-:W-:-:S02]  /*c480*/  @P1 IADD3 R42, P2, PT, R42, 0x200, RZ ;  /* 0x000002002a2a1810 */ /* 0x000fc40007f5e0ff */
[C---:B------:R-:W-:Y:S01]  /*c490*/  ISETP.GE.U32.AND P3, PT, R40.reuse, 0x300, PT ;  /* 0x000003002800780c */ /* 0x040fe20003f66070 */
[----:B------:R-:W0:Y:S01]  /*c4a0*/  LDS R39, [R6+0x4400] ;  /* 0x0044000006277984 */ /* 0x000e220000000800 */
[----:B------:R-:W-:Y:S01]  /*c4b0*/  @P1 IADD3.X R59, PT, PT, RZ, R59, RZ, P2, !PT ;  /* 0x0000003bff3b1210 */ /* 0x000fe200017fe4ff */
[----:B-1----:R-:W-:Y:S01]  /*c4c0*/  FADD.FTZ R14, RZ, R14 ;  /* 0x0000000eff0e7221 */ /* 0x002fe20000010000 */
[----:B------:R-:W-:Y:S01]  /*c4d0*/  ISETP.GE.U32.AND P2, PT, R40, 0x380, PT ;  /* 0x000003802800780c */ /* 0x000fe20003f46070 */
[----:B------:R-:W-:Y:S01]  /*c4e0*/  LDS R22, [R6+0x4600] ;  /* 0x0046000006167984 */ /* 0x000fe20000000800 */
[----:B---3--:R-:W-:Y:S02]  /*c4f0*/  @P1 MOV R2, R54 ;  /* 0x0000003600021202 */ /* 0x008fe40000000f00 */
[----:B------:R-:W-:Y:S01]  /*c500*/  @P1 IADD3 R54, P0, PT, R54, 0x200, RZ ;  /* 0x0000020036361810 */ /* 0x000fe20007f1e0ff */
[----:B------:R-:W1:Y:S01]  /*c510*/  LDS R16, [R6+0xc00] ;  /* 0x000c000006107984 */ /* 0x000e620000000800 */
[-C--:B------:R-:W-:Y:S01]  /*c520*/  @P1 MOV R3, R61.reuse ;  /* 0x0000003d00031202 */ /* 0x080fe20000000f00 */
[----:B--2---:R-:W-:Y:S01]  /*c530*/  FADD.FTZ R14, R14, R25 ;  /* 0x000000190e0e7221 */ /* 0x004fe20000010000 */
[----:B------:R-:W-:Y:S01]  /*c540*/  @P1 IADD3.X R61, PT, PT, RZ, R61, RZ, P0, !PT ;  /* 0x0000003dff3d1210 */ /* 0x000fe200007fe4ff */
[----:B------:R-:W2:Y:S01]  /*c550*/  LDS R17, [R6+0x2000] ;  /* 0x0020000006117984 */ /* 0x000ea20000000800 */
[----:B------:R-:W-:-:S03]  /*c560*/  ISETP.GE.U32.AND P0, PT, R40, 0x200, PT ;  /* 0x000002002800780c */ /* 0x000fc60003f06070 */
[----:B------:R3:W-:Y:S01]  /*c570*/  @P1 STG.E desc[UR10][R2.64], R57 ;  /* 0x0000003902001986 */ /* 0x0007e2000c10190a */
[----:B----4-:R-:W-:-:S03]  /*c580*/  FADD.FTZ R14, R14, R33 ;  /* 0x000000210e0e7221 */ /* 0x010fc60000010000 */
[----:B------:R-:W-:Y:S04]  /*c590*/  @P1 STG.E desc[UR10][R4.64], R15 ;  /* 0x0000000f04001986 */ /* 0x000fe8000c10190a */
[----:B------:R-:W4:Y:S01]  /*c5a0*/  LDS R15, [R6+0xa00] ;  /* 0x000a0000060f7984 */ /* 0x000f220000000800 */
[----:B---3--:R-:W-:-:S03]  /*c5b0*/  @P5 MOV R2, R54 ;  /* 0x0000003600025202 */ /* 0x008fc60000000f00 */
[----:B------:R-:W-:Y:S01]  /*c5c0*/  LDS R19, [R6+0x2200] ;  /* 0x0022000006137984 */ /* 0x000fe20000000800 */
[----:B------:R-:W-:Y:S02]  /*c5d0*/  @P5 MOV R3, R61 ;  /* 0x0000003d00035202 */ /* 0x000fe40000000f00 */
[----:B------:R-:W-:Y:S01]  /*c5e0*/  @P5 IADD3 R54, P1, PT, R54, 0x200, RZ ;  /* 0x0000020036365810 */ /* 0x000fe20007f3e0ff */
[----:B------:R-:W3:Y:S01]  /*c5f0*/  LDS R8, [R6+0x1000] ;  /* 0x0010000006087984 */ /* 0x000ee20000000800 */
[----:B0-----:R-:W-:-:S03]  /*c600*/  FADD.FTZ R0, RZ, R0 ;  /* 0x00000000ff007221 */ /* 0x001fc60000010000 */
[----:B------:R0:W-:Y:S01]  /*c610*/  @P5 STG.E desc[UR10][R2.64], R29 ;  /* 0x0000001d02005986 */ /* 0x0001e2000c10190a */
[----:B------:R-:W-:Y:S01]  /*c620*/  @P5 IADD3.X R61, PT, PT, RZ, R61, RZ, P1, !PT ;  /* 0x0000003dff3d5210 */ /* 0x000fe20000ffe4ff */
[----:B------:R-:W-:Y:S02]  /*c630*/  FADD.FTZ R0, R0, R23 ;  /* 0x0000001700007221 */ /* 0x000fe40000010000 */
[----:B------:R-:W3:Y:S01]  /*c640*/  LDS R29, [R6+0x2e00] ;  /* 0x002e0000061d7984 */ /* 0x000ee20000000800 */
[----:B------:R-:W-:Y:S01]  /*c650*/  FADD.FTZ R39, R14, R39 ;  /* 0x000000270e277221 */ /* 0x000fe20000010000 */
[----:B------:R-:W-:Y:S02]  /*c660*/  ISETP.GE.U32.AND P1, PT, R40, 0x400, PT ;  /* 0x000004002800780c */ /* 0x000fe40003f26070 */
[----:B------:R-:W3:Y:S01]  /*c670*/  LDS R23, [R6+0x3400] ;  /* 0x0034000006177984 */ /* 0x000ee20000000800 */
[----:B-1----:R-:W-:Y:S01]  /*c680*/  FADD.FTZ R16, RZ, R16 ;  /* 0x00000010ff107221 */ /* 0x002fe20000010000 */
[----:B0-----:R-:W-:-:S02]  /*c690*/  @P5 MOV R2, R42 ;  /* 0x0000002a00025202 */ /* 0x001fc40000000f00 */
[----:B------:R-:W-:Y:S01]  /*c6a0*/  LDS R25, [R6+0x3600] ;  /* 0x0036000006197984 */ /* 0x000fe20000000800 */
[-C--:B------:R-:W-:Y:S01]  /*c6b0*/  @P5 MOV R3, R59.reuse ;  /* 0x0000003b00035202 */ /* 0x080fe20000000f00 */
[----:B--2---:R-:W-:Y:S01]  /*c6c0*/  FADD.FTZ R16, R16, R17 ;  /* 0x0000001110107221 */ /* 0x004fe20000010000 */
[----:B------:R-:W-:Y:S01]  /*c6d0*/  @P5 IADD3 R42, P6, PT, R42, 0x200, RZ ;  /* 0x000002002a2a5810 */ /* 0x000fe20007fde0ff */
[----:B------:R-:W0:Y:S03]  /*c6e0*/  LDS R21, [R6+0x2400] ;  /* 0x0024000006157984 */ /* 0x000e260000000800 */
[----:B------:R-:W-:Y:S01]  /*c6f0*/  @P5 IADD3.X R59, PT, PT, RZ, R59, RZ, P6, !PT ;  /* 0x0000003bff3b5210 */ /* 0x000fe200037fe4ff */
[----:B------:R1:W-:Y:S01]  /*c700*/  @P5 STG.E desc[UR10][R2.64], R45 ;  /* 0x0000002d02005986 */ /* 0x0003e2000c10190a */
[----:B------:R-:W-:Y:S02]  /*c710*/  @P0 MOV R4, R42 ;  /* 0x0000002a00040202 */ /* 0x000fe40000000f00 */
[----:B------:R-:W-:Y:S01]  /*c720*/  @P0 MOV R5, R59 ;  /* 0x0000003b00050202 */ /* 0x000fe20000000f00 */
[----:B------:R-:W-:Y:S01]  /*c730*/  LDS R31, [R6+0x4a00] ;  /* 0x004a0000061f7984 */ /* 0x000fe20000000800 */
[----:B------:R-:W-:Y:S01]  /*c740*/  ISETP.GE.U32.AND P5, PT, R40, 0x480, PT ;  /* 0x000004802800780c */ /* 0x000fe20003fa6070 */
[----:B----4-:R-:W-:-:S02]  /*c750*/  FADD.FTZ R15, RZ, R15 ;  /* 0x0000000fff0f7221 */ /* 0x010fc40000010000 */
[----:B------:R-:W2:Y:S02]  /*c760*/  LDS R27, [R6+0x3800] ;  /* 0x00380000061b7984 */ /* 0x000ea40000000800 */
[----:B------:R-:W-:Y:S01]  /*c770*/  FADD.FTZ R15, R15, R18 ;  /* 0x000000120f0f7221 */ /* 0x000fe20000010000 */
[----:B-1----:R-:W-:Y:S01]  /*c780*/  @P0 MOV R2, R54 ;  /* 0x0000003600020202 */ /* 0x002fe20000000f00 */
[----:B------:R-:W1:Y:S01]  /*c790*/  LDS R33, [R6+0x4c00] ;  /* 0x004c000006217984 */ /* 0x000e620000000800 */
[----:B------:R-:W-:Y:S01]  /*c7a0*/  @P0 IADD3 R54, P6, PT, R54, 0x200, RZ ;  /* 0x0000020036360810 */ /* 0x000fe20007fde0ff */
[----:B------:R-:W-:Y:S01]  /*c7b0*/  FADD.FTZ R15, R15, R20 ;  /* 0x000000140f0f7221 */ /* 0x000fe20000010000 */
[-C--:B------:R-:W-:Y:S01]  /*c7c0*/  @P0 MOV R3, R61.reuse ;  /* 0x0000003d00030202 */ /* 0x080fe20000000f00 */
[----:B------:R-:W-:Y:S01]  /*c7d0*/  LDS R10, [R6+0x2600] ;  /* 0x00260000060a7984 */ /* 0x000fe20000000800 */
[----:B------:R-:W-:Y:S01]  /*c7e0*/  @P0 IADD3.X R61, PT, PT, RZ, R61, RZ, P6, !PT ;  /* 0x0000003dff3d0210 */ /* 0x000fe200037fe4ff */
[----:B---3--:R-:W-:Y:S01]  /*c7f0*/  FADD.FTZ R8, RZ, R8 ;  /* 0x00000008ff087221 */ /* 0x008fe20000010000 */
[----:B------:R-:W-:Y:S01]  /*c800*/  @P0 IADD3 R42, P6, PT, R42, 0x200, RZ ;  /* 0x000002002a2a0810 */ /* 0x000fe20007fde0ff */
[----:B------:R-:W-:Y:S01]  /*c810*/  LDS R17, [R6+0x4e00] ;  /* 0x004e000006117984 */ /* 0x000fe20000000800 */
[----:B------:R-:W-:-:S02]  /*c820*/  FADD.FTZ R0, R0, R29 ;  /* 0x0000001d00007221 */ /* 0x000fc40000010000 */
[----:B------:R-:W-:Y:S01]  /*c830*/  @P0 IADD3.X R59, PT, PT, RZ, R59, RZ, P6, !PT ;  /* 0x0000003bff3b0210 */ /* 0x000fe200037fe4ff */
[----:B------:R-:W3:Y:S01]  /*c840*/  LDS R29, [R6+0x4800] ;  /* 0x00480000061d7984 */ /* 0x000ee20000000800 */
[----:B------:R-:W-:Y:S01]  /*c850*/  ISETP.GE.U32.AND P6, PT, R40, 0x500, PT ;  /* 0x000005002800780c */ /* 0x000fe20003fc6070 */
[----:B------:R-:W-:Y:S01]  /*c860*/  FADD.FTZ R35, R0, R35 ;  /* 0x0000002300237221 */ /* 0x000fe20000010000 */
[----:B------:R-:W-:Y:S01]  /*c870*/  FADD.FTZ R16, R16, R23 ;  /* 0x0000001710107221 */ /* 0x000fe20000010000 */
[----:B------:R-:W4:Y:S04]  /*c880*/  LDS R0, [R6+0xe00] ;  /* 0x000e000006007984 */ /* 0x000f280000000800 */
[----:B------:R2:W-:Y:S01]  /*c890*/  @P0 STG.E desc[UR10][R2.64], R35 ;  /* 0x0000002302000986 */ /* 0x0005e2000c10190a */
[----:B0-----:R-:W-:-:S03]  /*c8a0*/  FADD.FTZ R8, R8, R21 ;  /* 0x0000001508087221 */ /* 0x001fc60000010000 */
[----:B------:R0:W-:Y:S04]  /*c8b0*/  @P0 STG.E desc[UR10][R4.64], R7 ;  /* 0x0000000704000986 */ /* 0x0001e8000c10190a */
[----:B------:R-:W4:Y:S01]  /*c8c0*/  LDS R7, [R6+0x1200] ;  /* 0x0012000006077984 */ /* 0x000f220000000800 */
[----:B--2---:R-:W-:Y:S02]  /*c8d0*/  @P4 MOV R2, R54 ;  /* 0x0000003600024202 */ /* 0x004fe40000000f00 */
[----:B------:R-:W-:Y:S01]  /*c8e0*/  @P4 MOV R3, R61 ;  /* 0x0000003d00034202 */ /* 0x000fe20000000f00 */
[----:B------:R-:W-:Y:S01]  /*c8f0*/  FADD.FTZ R8, R8, R27 ;  /* 0x0000001b08087221 */ /* 0x000fe20000010000 */
[----:B------:R-:W-:Y:S01]  /*c900*/  @P4 IADD3 R54, P0, PT, R54, 0x200, RZ ;  /* 0x0000020036364810 */ /* 0x000fe20007f1e0ff */
[----:B0-----:R-:W-:-:S02]  /*c910*/  FADD.FTZ R5, R15, R22 ;  /* 0x000000160f057221 */ /* 0x001fc40000010000 */
[----:B------:R0:W-:Y:S01]  /*c920*/  @P4 STG.E desc[UR10][R2.64], R39 ;  /* 0x0000002702004986 */ /* 0x0001e2000c10190a */
[----:B------:R-:W-:Y:S01]  /*c930*/  @P4 IADD3.X R61, PT, PT, RZ, R61, RZ, P0, !PT ;  /* 0x0000003dff3d4210 */ /* 0x000fe200007fe4ff */
[----:B-1----:R-:W-:Y:S02]  /*c940*/  FADD.FTZ R33, R8, R33 ;  /* 0x0000002108217221 */ /* 0x002fe40000010000 */
[----:B------:R-:W1:Y:S01]  /*c950*/  LDS R15, [R6+0x3a00] ;  /* 0x003a0000060f7984 */ /* 0x000e620000000800 */
[----:B0-----:R-:W-:Y:S01]  /*c960*/  @P4 MOV R2, R42 ;  /* 0x0000002a00024202 */ /* 0x001fe20000000f00 */
[----:B---3--:R-:W-:Y:S01]  /*c970*/  FADD.FTZ R29, R16, R29 ;  /* 0x0000001d101d7221 */ /* 0x008fe20000010000 */
[----:B------:R-:W-:Y:S02]  /*c980*/  @P4 MOV R3, R59 ;  /* 0x0000003b00034202 */ /* 0x000fe40000000f00 */
[----:B------:R-:W-:Y:S01]  /*c990*/  @P4 IADD3 R42, P0, PT, R42, 0x200, RZ ;  /* 0x000002002a2a4810 */ /* 0x000fe20007f1e0ff */
[----:B----4-:R-:W-:-:S02]  /*c9a0*/  FADD.FTZ R0, RZ, R0 ;  /* 0x00000000ff007221 */ /* 0x010fc40000010000 */
[----:B------:R0:W-:Y:S01]  /*c9b0*/  @P4 STG.E desc[UR10][R2.64], R47 ;  /* 0x0000002f02004986 */ /* 0x0001e2000c10190a */
[----:B------:R-:W-:Y:S01]  /*c9c0*/  @P4 IADD3.X R59, PT, PT, RZ, R59, RZ, P0, !PT ;  /* 0x0000003bff3b4210 */ /* 0x000fe200007fe4ff */
[----:B------:R-:W-:-:S04]  /*c9d0*/  FADD.FTZ R0, R0, R19 ;  /* 0x0000001300007221 */ /* 0x000fc80000010000 */
[----:B------:R-:W-:-:S04]  /*c9e0*/  FADD.FTZ R0, R0, R25 ;  /* 0x0000001900007221 */ /* 0x000fc80000010000 */
[----:B------:R-:W-:Y:S01]  /*c9f0*/  FADD.FTZ R31, R0, R31 ;  /* 0x0000001f001f7221 */ /* 0x000fe20000010000 */
[----:B------:R-:W-:Y:S01]  /*ca00*/  FADD.FTZ R7, RZ, R7 ;  /* 0x00000007ff077221 */ /* 0x000fe20000010000 */
[----:B0-----:R-:W-:Y:S02]  /*ca10*/  @P3 MOV R2, R54 ;  /* 0x0000003600023202 */ /* 0x001fe40000000f00 */
[----:B------:R-:W-:Y:S01]  /*ca20*/  @P3 MOV R3, R61 ;  /* 0x0000003d00033202 */ /* 0x000fe20000000f00 */
[----:B------:R-:W-:Y:S01]  /*ca30*/  FADD.FTZ R10, R7, R10 ;  /* 0x0000000a070a7221 */ /* 0x000fe20000010000 */
[----:B------:R-:W-:-:S03]  /*ca40*/  @P3 IADD3 R54, P0, PT, R54, 0x200, RZ ;  /* 0x0000020036363810 */ /* 0x000fc60007f1e0ff */
[----:B------:R0:W-:Y:S01]  /*ca50*/  @P3 STG.E desc[UR10][R2.64], R5 ;  /* 0x0000000502003986 */ /* 0x0001e2000c10190a */
[----:B------:R-:W-:Y:S01]  /*ca60*/  @P3 IADD3.X R61, PT, PT, RZ, R61, RZ, P0, !PT ;  /* 0x0000003dff3d3210 */ /* 0x000fe200007fe4ff */
[----:B-1----:R-:W-:-:S04]  /*ca70*/  FADD.FTZ R10, R10, R15 ;  /* 0x0000000f0a0a7221 */ /* 0x002fc80000010000 */
[----:B------:R-:W-:Y:S01]  /*ca80*/  FADD.FTZ R17, R10, R17 ;  /* 0x000000110a117221 */ /* 0x000fe20000010000 */
[----:B0-----:R-:W-:Y:S02]  /*ca90*/  @P3 MOV R2, R42 ;  /* 0x0000002a00023202 */ /* 0x001fe40000000f00 */
[----:B------:R-:W-:Y:S02]  /*caa0*/  @P3 MOV R3, R59 ;  /* 0x0000003b00033202 */ /* 0x000fe40000000f00 */
[----:B------:R-:W-:-:S03]  /*cab0*/  @P3 IADD3 R42, P4, PT, R42, 0x200, RZ ;  /* 0x000002002a2a3810 */ /* 0x000fc60007f9e0ff */
[----:B------:R0:W-:Y:S01]  /*cac0*/  @P3 STG.E desc[UR10][R2.64], R9 ;  /* 0x0000000902003986 */ /* 0x0001e2000c10190a */
[----:B------:R-:W-:Y:S02]  /*cad0*/  @P3 IADD3.X R59, PT, PT, RZ, R59, RZ, P4, !PT ;  /* 0x0000003bff3b3210 */ /* 0x000fe400027fe4ff */
        /* <DEDUP_REMOVED lines=10> */
[----:B------:R-:W-:Y:S02]  /*cb80*/  @P1 MOV R4, R42 ;  /* 0x0000002a00041202 */ /* 0x000fe40000000f00 */
[----:B------:R-:W-:Y:S02]  /*cb90*/  @P1 IADD3 R42, P2, PT, R42, 0x200, RZ ;  /* 0x000002002a2a1810 */ /* 0x000fe40007f5e0ff */
[-C--:B------:R-:W-:Y:S02]  /*cba0*/  @P1 MOV R5, R59.reuse ;  /* 0x0000003b00051202 */ /* 0x080fe40000000f00 */
[----:B------:R-:W-:Y:S02]  /*cbb0*/  @P1 IADD3.X R59, PT, PT, RZ, R59, RZ, P2, !PT ;  /* 0x0000003bff3b1210 */ /* 0x000fe400017fe4ff */
[----:B------:R-:W-:-:S02]  /*cbc0*/  @P5 MOV R6, R42 ;  /* 0x0000002a00065202 */ /* 0x000fc40000000f00 */
[----:B0-----:R-:W-:Y:S02]  /*cbd0*/  @P1 MOV R2, R54 ;  /* 0x0000003600021202 */ /* 0x001fe40000000f00 */
[----:B------:R-:W-:Y:S02]  /*cbe0*/  @P1 IADD3 R54, P0, PT, R54, 0x200, RZ ;  /* 0x0000020036361810 */ /* 0x000fe40007f1e0ff */
[-C--:B------:R-:W-:Y:S02]  /*cbf0*/  @P1 MOV R3, R61.reuse ;  /* 0x0000003d00031202 */ /* 0x080fe40000000f00 */
[----:B------:R-:W-:Y:S02]  /*cc00*/  @P1 IADD3.X R61, PT, PT, RZ, R61, RZ, P0, !PT ;  /* 0x0000003dff3d1210 */ /* 0x000fe400007fe4ff */
[----:B------:R-:W-:Y:S01]  /*cc10*/  @P5 MOV R7, R59 ;  /* 0x0000003b00075202 */ /* 0x000fe20000000f00 */
[----:B------:R0:W-:Y:S01]  /*cc20*/  @P1 STG.E desc[UR10][R2.64], R31 ;  /* 0x0000001f02001986 */ /* 0x0001e2000c10190a */
[----:B------:R-:W-:-:S03]  /*cc30*/  @P5 IADD3 R42, P2, PT, R42, 0x200, RZ ;  /* 0x000002002a2a5810 */ /* 0x000fc60007f5e0ff */
[----:B------:R1:W-:Y:S01]  /*cc40*/  @P1 STG.E desc[UR10][R4.64], R11 ;  /* 0x0000000b04001986 */ /* 0x0003e2000c10190a */
[----:B------:R-:W-:Y:S02]  /*cc50*/  @P5 IADD3.X R59, PT, PT, RZ, R59, RZ, P2, !PT ;  /* 0x0000003bff3b5210 */ /* 0x000fe400017fe4ff */
[----:B0-----:R-:W-:Y:S02]  /*cc60*/  @P5 MOV R2, R54 ;  /* 0x0000003600025202 */ /* 0x001fe40000000f00 */
[-C--:B------:R-:W-:Y:S02]  /*cc70*/  @P5 MOV R3, R61.reuse ;  /* 0x0000003d00035202 */ /* 0x080fe40000000f00 */
[----:B------:R-:W-:Y:S02]  /*cc80*/  @P5 IADD3 R54, P0, PT, R54, 0x200, RZ ;  /* 0x0000020036365810 */ /* 0x000fe40007f1e0ff */
[----:B-1----:R-:W-:Y:S01]  /*cc90*/  MOV R4, R42 ;  /* 0x0000002a00047202 */ /* 0x002fe20000000f00 */
[----:B------:R0:W-:Y:S01]  /*cca0*/  @P5 STG.E desc[UR10][R2.64], R33 ;  /* 0x0000002102005986 */ /* 0x0001e2000c10190a */
[----:B------:R-:W-:-:S02]  /*ccb0*/  @P5 IADD3.X R61, PT, PT, RZ, R61, RZ, P0, !PT ;  /* 0x0000003dff3d5210 */ /* 0x000fc400007fe4ff */
[----:B------:R-:W-:Y:S01]  /*ccc0*/  MOV R5, R59 ;  /* 0x0000003b00057202 */ /* 0x000fe20000000f00 */
[----:B------:R1:W-:Y:S01]  /*ccd0*/  @P5 STG.E desc[UR10][R6.64], R51 ;  /* 0x0000003306005986 */ /* 0x0003e2000c10190a */
[----:B0-----:R-:W-:Y:S02]  /*cce0*/  MOV R2, R54 ;  /* 0x0000003600027202 */ /* 0x001fe40000000f00 */
[----:B------:R-:W-:Y:S01]  /*ccf0*/  MOV R3, R61 ;  /* 0x0000003d00037202 */ /* 0x000fe20000000f00 */
[----:B------:R-:W-:Y:S06]  /*cd00*/  @!P6 EXIT ;  /* 0x000000000000e94d */ /* 0x000fec0003800000 */
[----:B------:R-:W-:Y:S04]  /*cd10*/  STG.E desc[UR10][R2.64], R17 ;  /* 0x0000001102007986 */ /* 0x000fe8000c10190a */
[----:B------:R-:W-:Y:S01]  /*cd20*/  STG.E desc[UR10][R4.64], R13 ;  /* 0x0000000d04007986 */ /* 0x000fe2000c10190a */
[----:B------:R-:W-:Y:S05]  /*cd30*/  EXIT ;  /* 0x000000000000794d */ /* 0x000fea0003800000 */
.L_x_174:
        /* <DEDUP_REMOVED lines=8> */
.L_x_227:
[----:B------:R-:W-:Y:S05]  /*cdc0*/  BSYNC B0 ;  /* 0x0000000000007941 */ /* 0x000fea0003800000 */
.L_x_226:
[----:B------:R-:W-:Y:S01]  /*cdd0*/  HFMA2 R245, -RZ, RZ, 0, 5.9604644775390625e-08 ;  /* 0x00000001fff57431 */ /* 0x000fe200000001ff */
[----:B------:R-:W-:Y:S02]  /*cde0*/  MOV R246, R242 ;  /* 0x000000f200f67202 */ /* 0x000fe40000000f00 */
[----:B------:R-:W-:Y:S02]  /*cdf0*/  MOV R248, 0x1f ;  /* 0x0000001f00f87802 */ /* 0x000fe40000000f00 */
[----:B------:R-:W-:Y:S02]  /*ce00*/  MOV R243, 0xffffffff ;  /* 0xffffffff00f37802 */ /* 0x000fe40000000f00 */
[----:B------:R-:W-:-:S07]  /*ce10*/  MOV R160, R244 ;  /* 0x000000f400a07202 */ /* 0x000fce0000000f00 */
[----:B------:R-:W-:Y:S05]  /*ce20*/  WARPSYNC.COLLECTIVE R243, `(.L_x_228) ;  /* 0x00000000f3087348 */ /* 0x000fea0003c00000 */
[----:B------:R0:W1:Y:S02]  /*ce30*/  SHFL.BFLY P6, R244, R246, R245, R248 ;  /* 0x0c0000f5f6f47389 */ /* 0x00006400000c00f8 */
[----:B01----:R-:W-:Y:S05]  /*ce40*/  ENDCOLLECTIVE ;  /* 0x000000000000791b */ /* 0x003fea0003800000 */
.L_x_228:
[----:B------:R-:W-:Y:S01]  /*ce50*/  FADD.FTZ R160, R160, R241 ;  /* 0x000000f1a0a07221 */ /* 0x000fe20000010000 */
[----:B------:R-:W-:-:S04]  /*ce60*/  HFMA2 R245, -RZ, RZ, 0, 1.1920928955078125e-07 ;  /* 0x00000002fff57431 */ /* 0x000fc800000001ff */
[----:B------:R-:W-:Y:S02]  /*ce70*/  MOV R246, R160 ;  /* 0x000000a000f67202 */ /* 0x000fe40000000f00 */
[----:B------:R-:W-:-:S07]  /*ce80*/  MOV R161, R244 ;  /* 0x000000f400a17202 */ /* 0x000fce0000000f00 */
[----:B------:R-:W-:Y:S05]  /*ce90*/  WARPSYNC.COLLECTIVE R243, `(.L_x_229) ;  /* 0x00000000f3087348 */ /* 0x000fea0003c00000 */
[----:B------:R0:W1:Y:S02]  /*cea0*/  SHFL.BFLY P6, R244, R246, R245, R248 ;  /* 0x0c0000f5f6f47389 */ /* 0x00006400000c00f8 */
[----:B01----:R-:W-:Y:S05]  /*ceb0*/  ENDCOLLECTIVE ;  /* 0x000000000000791b */ /* 0x003fea0003800000 */
.L_x_229:
[----:B------:R-:W-:-:S05]  /*cec0*/  FADD.FTZ R161, R161, R242 ;  /* 0x000000f2a1a17221 */ /* 0x000fca0000010000 */
[----:B------:R-:W-:Y:S02]  /*ced0*/  MOV R246, R161 ;  /* 0x000000a100f67202 */ /* 0x000fe40000000f00 */
[----:B------:R-:W-:-:S07]  /*cee0*/  MOV R163, R244 ;  /* 0x000000f400a37202 */ /* 0x000fce0000000f00 */
[----:B------:R-:W-:Y:S05]  /*cef0*/  WARPSYNC.COLLECTIVE R243, `(.L_x_230) ;  /* 0x00000000f3087348 */ /* 0x000fea0003c00000 */
[----:B------:R0:W1:Y:S02]  /*cf00*/  SHFL.BFLY P6, R244, R246, R245, R248 ;  /* 0x0c0000f5f6f47389 */ /* 0x00006400000c00f8 */
[----:B01----:R-:W-:Y:S05]  /*cf10*/  ENDCOLLECTIVE ;  /* 0x000000000000791b */ /* 0x003fea0003800000 */
.L_x_230:
[----:B------:R-:W-:Y:S01]  /*cf20*/  FADD.FTZ R163, R160, R163 ;  /* 0x000000a3a0a37221 */ /* 0x000fe20000010000 */
[----:B------:R-:W-:-:S04]  /*cf30*/  HFMA2 R245, -RZ, RZ, 0, 2.384185791015625e-07 ;  /* 0x00000004fff57431 */ /* 0x000fc800000001ff */
[----:B------:R-:W-:Y:S02]  /*cf40*/  MOV R246, R163 ;  /* 0x000000a300f67202 */ /* 0x000fe40000000f00 */
[----:B------:R-:W-:-:S07]  /*cf50*/  MOV R162, R244 ;  /* 0x000000f400a27202 */ /* 0x000fce0000000f00 */
[----:B------:R-:W-:Y:S05]  /*cf60*/  WARPSYNC.COLLECTIVE R243, `(.L_x_231) ;  /* 0x00000000f3087348 */ /* 0x000fea0003c00000 */
[----:B------:R0:W1:Y:S02]  /*cf70*/  SHFL.BFLY P6, R244, R246, R245, R248 ;  /* 0x0c0000f5f6f47389 */ /* 0x00006400000c00f8 */
[----:B01----:R-:W-:Y:S05]  /*cf80*/  ENDCOLLECTIVE ;  /* 0x000000000000791b */ /* 0x003fea0003800000 */
.L_x_231:
[----:B------:R-:W-:-:S05]  /*cf90*/  FADD.FTZ R162, R161, R162 ;  /* 0x000000a2a1a27221 */ /* 0x000fca0000010000 */
[----:B------:R-:W-:Y:S02]  /*cfa0*/  MOV R246, R162 ;  /* 0x000000a200f67202 */ /* 0x000fe40000000f00 */
[----:B------:R-:W-:-:S07]  /*cfb0*/  MOV R166, R244 ;  /* 0x000000f400a67202 */ /* 0x000fce0000000f00 */
[----:B------:R-:W-:Y:S05]  /*cfc0*/  WARPSYNC.COLLECTIVE R243, `(.L_x_232) ;  /* 0x00000000f3087348 */ /* 0x000fea0003c00000 */
[----:B------:R0:W1:Y:S02]  /*cfd0*/  SHFL.BFLY P6, R244, R246, R245, R248 ;  /* 0x0c0000f5f6f47389 */ /* 0x00006400000c00f8 */
[----:B01----:R-:W-:Y:S05]  /*cfe0*/  ENDCOLLECTIVE ;  /* 0x000000000000791b */ /* 0x003fea0003800000 */
.L_x_232:
[----:B------:R-:W-:Y:S01]  /*cff0*/  FADD.FTZ R166, R163, R166 ;  /* 0x000000a6a3a67221 */ /* 0x000fe20000010000 */
[----:B------:R-:W-:-:S04]  /*d000*/  HFMA2 R245, -RZ, RZ, 0, 4.76837158203125e-07 ;  /* 0x00000008fff57431 */ /* 0x000fc800000001ff */
[----:B------:R-:W-:Y:S02]  /*d010*/  MOV R246, R166 ;  /* 0x000000a600f67202 */ /* 0x000fe40000000f00 */
[----:B------:R-:W-:-:S07]  /*d020*/  MOV R165, R244 ;  /* 0x000000f400a57202 */ /* 0x000fce0000000f00 */
[----:B------:R-:W-:Y:S05]  /*d030*/  WARPSYNC.COLLECTIVE R243, `(.L_x_233) ;  /* 0x00000000f3087348 */ /* 0x000fea0003c00000 */
[----:B------:R0:W1:Y:S02]  /*d040*/  SHFL.BFLY P6, R244, R246, R245, R248 ;  /* 0x0c0000f5f6f47389 */ /* 0x00006400000c00f8 */
[----:B01----:R-:W-:Y:S05]  /*d050*/  ENDCOLLECTIVE ;  /* 0x000000000000791b */ /* 0x003fea0003800000 */
.L_x_233:
[----:B------:R-:W-:-:S05]  /*d060*/  FADD.FTZ R165, R162, R165 ;  /* 0x000000a5a2a57221 */ /* 0x000fca0000010000 */
[----:B------:R-:W-:Y:S02]  /*d070*/  MOV R246, R165 ;  /* 0x000000a500f67202 */ /* 0x000fe40000000f00 */
[----:B------:R-:W-:-:S07]  /*d080*/  MOV R167, R244 ;  /* 0x000000f400a77202 */ /* 0x000fce0000000f00 */
[----:B------:R-:W-:Y:S05]  /*d090*/  WARPSYNC.COLLECTIVE R243, `(.L_x_234) ;  /* 0x00000000f3087348 */ /* 0x000fea0003c00000 */
[----:B------:R0:W1:Y:S02]  /*d0a0*/  SHFL.BFLY P6, R244, R246, R245, R248 ;  /* 0x0c0000f5f6f47389 */ /* 0x00006400000c00f8 */
[----:B01----:R-:W-:Y:S05]  /*d0b0*/  ENDCOLLECTIVE ;  /* 0x000000000000791b */ /* 0x003fea0003800000 */
.L_x_234:
[----:B------:R-:W-:Y:S01]  /*d0c0*/  FADD.FTZ R167, R166, R167 ;  /* 0x000000a7a6a77221 */ /* 0x000fe20000010000 */
[----:B------:R-:W-:-:S04]  /*d0d0*/  HFMA2 R245, -RZ, RZ, 0, 9.5367431640625e-07 ;  /* 0x00000010fff57431 */ /* 0x000fc800000001ff */
[----:B------:R-:W-:Y:S02]  /*d0e0*/  MOV R246, R167 ;  /* 0x000000a700f67202 */ /* 0x000fe40000000f00 */
[----:B------:R-:W-:-:S07]  /*d0f0*/  MOV R240, R244 ;  /* 0x000000f400f07202 */ /* 0x000fce0000000f00 */
[----:B------:R-:W-:Y:S05]  /*d100*/  WARPSYNC.COLLECTIVE R243, `(.L_x_235) ;  /* 0x00000000f3087348 */ /* 0x000fea0003c00000 */
[----:B------:R0:W1:Y:S02]  /*d110*/  SHFL.BFLY P6, R244, R246, R245, R248 ;  /* 0x0c0000f5f6f47389 */ /* 0x00006400000c00f8 */
[----:B01----:R-:W-:Y:S05]  /*d120*/  ENDCOLLECTIVE ;  /* 0x000000000000791b */ /* 0x003fea0003800000 */
.L_x_235:
[----:B------:R-:W-:-:S05]  /*d130*/  FADD.FTZ R240, R165, R240 ;  /* 0x000000f0a5f07221 */ /* 0x000fca0000010000 */
[----:B------:R-:W-:Y:S02]  /*d140*/  MOV R246, R240 ;  /* 0x000000f000f67202 */ /* 0x000fe40000000f00 */
[----:B------:R-:W-:-:S07]  /*d150*/  MOV R160, R244 ;  /* 0x000000f400a07202 */ /* 0x000fce0000000f00 */
[----:B------:R-:W-:Y:S05]  /*d160*/  WARPSYNC.COLLECTIVE R243, `(.L_x_236) ;  /* 0x00000000f3087348 */ /* 0x000fea0003c00000 */
[----:B------:R0:W1:Y:S02]  /*d170*/  SHFL.BFLY P6, R244, R246, R245, R248 ;  /* 0x0c0000f5f6f47389 */ /* 0x00006400000c00f8 */
[----:B01----:R-:W-:Y:S05]  /*d180*/  ENDCOLLECTIVE ;  /* 0x000000000000791b */ /* 0x003fea0003800000 */
.L_x_236:
[----:B------:R-:W-:Y:S01]  /*d190*/  MOV R161, R244 ;  /* 0x000000f400a17202 */ /* 0x000fe20000000f00 */
[----:B------:R-:W-:Y:S06]  /*d1a0*/  BRA `(.L_x_237) ;  /* 0xffffff78005c7947 */ /* 0x000fec000383ffff */
.L_x_238:
        /* <DEDUP_REMOVED lines=13> */
.L_x_7068:


//--------------------- .text._ZN10layer_norm31ln_parallel_residual_bwd_kernelINS_13Kernel_traitsI13__nv_bfloat16S2_S2_S2_fjLj1280ELj1ELj4ELj1ELj16ENS_18Kernel_traits_baseILj1280ES2_S2_S2_S2_fjLj128EEEEELb0ELb1ELb1EEEvNS_9BwdParamsE --------------------------
	.section	.text._ZN10layer_norm31ln_parallel_residual_bwd_kernelINS_13Kernel_traitsI13__nv_bfloat16S2_S2_S2_fjLj1280ELj1ELj4ELj1ELj16ENS_18Kernel_traits_baseILj1280ES2_S2_S2_S2_fjLj128EEEEELb0ELb1ELb1EEEvNS_9BwdParamsE,"ax",@progbits
	.align	128
        .global         _ZN10layer_norm31ln_parallel_residual_bwd_kernelINS_13Kernel_traitsI13__nv_bfloat16S2_S2_S2_fjLj1280ELj1ELj4ELj1ELj16ENS_18Kernel_traits_baseILj1280ES2_S2_S2_S2_fjLj128EEEEELb0ELb1ELb1EEEvNS_9BwdParamsE
        .type           _ZN10layer_norm31ln_parallel_residual_bwd_kernelINS_13Kernel_traitsI13__nv_bfloat16S2_S2_S2_fjLj1280ELj1ELj4ELj1ELj16ENS_18Kernel_traits_baseILj1280ES2_S2_S2_S2_fjLj128EEEEELb0ELb1ELb1EEEvNS_9BwdParamsE,@function
        .size           _ZN10layer_norm31ln_parallel_residual_bwd_kernelINS_13Kernel_traitsI13__nv_bfloat16S2_S2_S2_fjLj1280ELj1ELj4ELj1ELj16ENS_18Kernel_traits_baseILj1280ES2_S2_S2_S2_fjLj128EEEEELb0ELb1ELb1EEEvNS_9BwdParamsE,(.L_x_7069 - _ZN10layer_norm31ln_parallel_residual_bwd_kernelINS_13Kernel_traitsI13__nv_bfloat16S2_S2_S2_fjLj1280ELj1ELj4ELj1ELj16ENS_18Kernel_traits_baseILj1280ES2_S2_S2_S2_fjLj128EEEEELb0ELb1ELb1EEEvNS_9BwdParamsE)
        .other          _ZN10layer_norm31ln_parallel_residual_bwd_kernelINS_13Kernel_traitsI13__nv_bfloat16S2_S2_S2_fjLj1280ELj1ELj4ELj1ELj16ENS_18Kernel_traits_baseILj1280ES2_S2_S2_S2_fjLj128EEEEELb0ELb1ELb1EEEvNS_9BwdParamsE,@"STO_CUDA_ENTRY STV_DEFAULT"
_ZN10layer_norm31ln_parallel_residual_bwd_kernelINS_13Kernel_traitsI13__nv_bfloat16S2_S2_S2_fjLj1280ELj1ELj4ELj1ELj16ENS_18Kernel_traits_baseILj1280ES2_S2_S2_S2_fjLj128EEEEELb0ELb1ELb1EEEvNS_9BwdParamsE:
.text._ZN10layer_norm31ln_parallel_residual_bwd_kernelINS_13Kernel_traitsI13__nv_bfloat16S2_S2_S2_fjLj1280ELj1ELj4ELj1ELj16ENS_18Kernel_traits_baseILj1280ES2_S2_S2_S2_fjLj128EEEEELb0ELb1ELb1EEEvNS_9BwdParamsE:
        /* <DEDUP_REMOVED lines=33> */
[----:B-1----:R-:W-:Y:S02]  /*0210*/  SHF.R.U32.HI R0, RZ, 0x5, R4 ;  /* 0x00000005ff007819 */ /* 0x002fe40000011604 */
[----:B------:R-:W-:Y:S02]  /*0220*/  CS2R R76, SRZ ;  /* 0x00000000004c7805 */ /* 0x000fe4000001ff00 */
[----:B------:R-:W-:Y:S02]  /*0230*/  CS2R R78, SRZ ;  /* 0x00000000004e7805 */ /* 0x000fe4000001ff00 */
[----:B------:R-:W-:-:S02]  /*0240*/  CS2R R80, SRZ ;  /* 0x0000000000507805 */ /* 0x000fc4000001ff00 */
[----:B------:R-:W-:Y:S02]  /*0250*/  LOP3.LUT R0, R0, UR4, RZ, 0xfc, !PT ;  /* 0x0000000400007c12 */ /* 0x000fe4000f8efcff */
[----:B------:R-:W-:Y:S02]  /*0260*/  CS2R R82, SRZ ;  /* 0x0000000000527805 */ /* 0x000fe4000001ff00 */
[----:B------:R-:W-:Y:S02]  /*0270*/  CS2R R84, SRZ ;  /* 0x0000000000547805 */ /* 0x000fe4000001ff00 */
[----:B------:R-:W-:Y:S02]  /*0280*/  CS2R R86, SRZ ;  /* 0x0000000000567805 */ /* 0x000fe4000001ff00 */
[----:B---3--:R-:W-:Y:S02]  /*0290*/  ISETP.GE.AND P0, PT, R0, UR5, PT ;  /* 0x0000000500007c0c */ /* 0x008fe4000bf06270 */
        /* <DEDUP_REMOVED lines=14> */
[----:B0-2-4-:R-:W-:Y:S06]  /*0380*/  @P0 BRA `(.L_x_240) ;  /* 0x000000b400ec0947 */ /* 0x015fec0003800000 */
[----:B------:R-:W0:Y:S01]  /*0390*/  LDC.64 R2, c[0x0][0x3d0] ;  /* 0x0000f400ff027b82 */ /* 0x000e220000000a00 */
[----:B------:R-:W-:-:S05]  /*03a0*/  LOP3.LUT R5, R4, 0x1f, RZ, 0xc0, !PT ;  /* 0x0000001f04057812 */ /* 0x000fca00078ec0ff */
[----:B0-----:R-:W-:-:S05]  /*03b0*/  IMAD.WIDE.U32 R2, R5, 0x10, R2 ;  /* 0x0000001005027825 */ /* 0x001fca00078e0002 */
[----:B------:R-:W2:Y:S04]  /*03c0*/  LDG.E.128 R44, desc[UR10][R2.64+0x800] ;  /* 0x0008000a022c7981 */ /* 0x000ea8000c1e1d00 */
[----:B------:R-:W3:Y:S04]  /*03d0*/  LDG.E.128 R48, desc[UR10][R2.64+0x600] ;  /* 0x0006000a02307981 */ /* 0x000ee8000c1e1d00 */
[----:B------:R-:W4:Y:S04]  /*03e0*/  LDG.E.128 R52, desc[UR10][R2.64+0x400] ;  /* 0x0004000a02347981 */ /* 0x000f28000c1e1d00 */
        /* <DEDUP_REMOVED lines=46> */
[----:B------:R0:W-:Y:S01]  /*06d0*/  STL [R1+0x2c], RZ ;  /* 0x00002cff01007387 */ /* 0x0001e20000100800 */
[----:B------:R-:W-:Y:S01]  /*06e0*/  HFMA2 R5, -RZ, RZ, 0, 0 ;  /* 0x00000000ff057431 */ /* 0x000fe200000001ff */
[----:B------:R-:W-:Y:S01]  /*06f0*/  BSSY B1, `(.L_x_241) ;  /* 0x0000af7000017945 */ /* 0x000fe20003800000 */
[----:B------:R-:W-:Y:S01]  /*0700*/  MOV R38, R0 ;  /* 0x0000000000267202 */ /* 0x000fe20000000f00 */
[----:B------:R-:W5:Y:S01]  /*0710*/  LDG.E.128 R56, desc[UR10][R2.64+0x200] ;  /* 0x0002000a02387981 */ /* 0x000f62000c1e1d00 */
[----:B------:R-:W-:-:S02]  /*0720*/  CS2R R36, SRZ ;  /* 0x0000000000247805 */ /* 0x000fc4000001ff00 */
[----:B------:R-:W-:Y:S02]  /*0730*/  CS2R R34, SRZ ;  /* 0x0000000000227805 */ /* 0x000fe4000001ff00 */
[----:B------:R-:W-:Y:S01]  /*0740*/  CS2R R32, SRZ ;  /* 0x0000000000207805 */ /* 0x000fe2000001ff00 */
[----:B------:R1:W5:Y:S01]  /*0750*/  LDG.E.128 R60, desc[UR10][R2.64] ;  /* 0x0000000a023c7981 */ /* 0x000362000c1e1d00 */
        /* <DEDUP_REMOVED lines=13> */
[----:B--2---:R-:W-:Y:S02]  /*0830*/  PRMT R43, R44, 0x7632, R43 ;  /* 0x000076322c2b7816 */ /* 0x004fe4000000002b */
[----:B------:R-:W-:Y:S02]  /*0840*/  PRMT R42, R45, 0x7632, R42 ;  /* 0x000076322d2a7816 */ /* 0x000fe4000000002a */
[----:B------:R-:W-:-:S02]  /*0850*/  PRMT R41, R46, 0x7632, R41 ;  /* 0x000076322e297816 */ /* 0x000fc40000000029 */
[----:B------:R-:W-:Y:S02]  /*0860*/  PRMT R40, R47, 0x7632, R40 ;  /* 0x000076322f287816 */ /* 0x000fe40000000028 */
[----:B---3--:R-:W-:Y:S02]  /*0870*/  PRMT R39, R48, 0x7632, R39 ;  /* 0x0000763230277816 */ /* 0x008fe40000000027 */
[----:B------:R-:W-:Y:S02]  /*0880*/  PRMT R4, R49, 0x7632, R4 ;  /* 0x0000763231047816 */ /* 0x000fe40000000004 */
[----:B-1----:R-:W-:Y:S02]  /*0890*/  PRMT R3, R50, 0x7632, R3 ;  /* 0x0000763232037816 */ /* 0x002fe40000000003 */
[----:B------:R-:W-:Y:S02]  /*08a0*/  PRMT R2, R51, 0x7632, R2 ;  /* 0x0000763233027816 */ /* 0x000fe40000000002 */
[----:B0---4-:R-:W-:-:S07]  /*08b0*/  PRMT R0, R55, 0x7632, R0 ;  /* 0x0000763237007816 */ /* 0x011fce0000000000 */
.L_x_285:
[----:B------:R-:W0:Y:S08]  /*08c0*/  LDC.64 R2, c[0x0][0x3c0] ;  /* 0x0000f000ff027b82 */ /* 0x000e300000000a00 */
[----:B------:R-:W1:Y:S08]  /*08d0*/  LDC.64 R42, c[0x0][0x3c8] ;  /* 0x0000f200ff2a7b82 */ /* 0x000e700000000a00 */
[----:B------:R-:W2:Y:S01]  /*08e0*/  LDC.64 R132, c[0x0][0x438] ;  /* 0x00010e00ff847b82 */ /* 0x000ea20000000a00 */
[----:B0-----:R-:W-:-:S06]  /*08f0*/  IMAD.WIDE R2, R38, 0x4, R2 ;  /* 0x0000000426027825 */ /* 0x001fcc00078e0202 */
[----:B------:R-:W3:Y:S01]  /*0900*/  LDG.E R2, desc[UR10][R2.64] ;  /* 0x0000000a02027981 */ /* 0x000ee2000c1e1900 */
[----:B-1----:R-:W-:-:S05]  /*0910*/  IMAD.WIDE R42, R38, 0x4, R42 ;  /* 0x00000004262a7825 */ /* 0x002fca00078e022a */
[----:B-----5:R0:W5:Y:S01]  /*0920*/  LDG.E R4, desc[UR10][R42.64] ;  /* 0x0000000a2a047981 */ /* 0x020162000c1e1900 */
[----:B------:R-:W-:Y:S01]  /*0930*/  IMAD R0, R38, UR13, RZ ;  /* 0x0000000d26007c24 */ /* 0x000fe2000f8e02ff */
[----:B------:R-:W-:Y:S01]  /*0940*/  ISETP.NE.AND P1, PT, RZ, UR12, PT ;  /* 0x0000000cff007c0c */ /* 0x000fe2000bf25270 */
[----:B------:R-:W1:Y:S01]  /*0950*/  S2R R40, SR_TID.X ;  /* 0x0000000000287919 */ /* 0x000e620000002100 */
[----:B--2---:R-:W-:Y:S02]  /*0960*/  ISETP.NE.U32.AND P0, PT, R132, RZ, PT ;  /* 0x000000ff8400720c */ /* 0x004fe40003f05070 */
[----:B------:R-:W-:Y:S02]  /*0970*/  SHF.R.S32.HI R39, RZ, 0x1f, R0 ;  /* 0x0000001fff277819 */ /* 0x000fe40000011400 */
[----:B------:R-:W-:Y:S02]  /*0980*/  ISETP.NE.AND.EX P0, PT, R133, RZ, PT, P0 ;  /* 0x000000ff8500720c */ /* 0x000fe40003f05300 */
[----:B------:R-:W-:-:S02]  /*0990*/  LEA.HI R39, R39, R0, RZ, 0x3 ;  /* 0x0000000027277211 */ /* 0x000fc400078f18ff */
[----:B-1----:R-:W-:-:S04]  /*09a0*/  LOP3.LUT R40, R40, 0x1f, RZ, 0xc0, !PT ;  /* 0x0000001f28287812 */ /* 0x002fc800078ec0ff */
[----:B------:R-:W-:Y:S02]  /*09b0*/  LEA.HI.SX32 R41, R39, R40, 0x1d ;  /* 0x0000002827297211 */ /* 0x000fe400078feaff */
[----:B---3--:R-:W-:-:S03]  /*09c0*/  FSEL R175, R2, RZ, !P1 ;  /* 0x000000ff02af7208 */ /* 0x008fc60004800000 */
[----:B0-----:R-:W-:Y:S05]  /*09d0*/  @P0 BRA `(.L_x_242) ;  /* 0x0000001800fc0947 */ /* 0x001fea0003800000 */
[----:B------:R-:W0:Y:S01]  /*09e0*/  LDC.64 R112, c[0x0][0x3a8] ;  /* 0x0000ea00ff707b82 */ /* 0x000e220000000a00 */
[----:B------:R-:W-:-:S07]  /*09f0*/  IADD3 R3, PT, PT, R41, 0x80, RZ ;  /* 0x0000008029037810 */ /* 0x000fce0007ffe0ff */
[----:B------:R-:W1:Y:S01]  /*0a00*/  LDC.64 R120, c[0x0][0x428] ;  /* 0x00010a00ff787b82 */ /* 0x000e620000000a00 */
[C---:B------:R-:W-:Y:S02]  /*0a10*/  IADD3 R40, PT, PT, R41.reuse, 0x20, RZ ;  /* 0x0000002029287810 */ /* 0x040fe40007ffe0ff */
[C---:B------:R-:W-:Y:S02]  /*0a20*/  IADD3 R39, PT, PT, R41.reuse, 0x40, RZ ;  /* 0x0000004029277810 */ /* 0x040fe40007ffe0ff */
[----:B------:R-:W-:Y:S01]  /*0a30*/  IADD3 R2, PT, PT, R41, 0x60, RZ ;  /* 0x0000006029027810 */ /* 0x000fe20007ffe0ff */
[----:B0-----:R-:W-:-:S04]  /*0a40*/  IMAD.WIDE.U32 R124, R3, 0x10, R112 ;  /* 0x00000010037c7825 */ /* 0x001fc800078e0070 */
[C---:B------:R-:W-:Y:S02]  /*0a50*/  IMAD.WIDE.U32 R128, R41.reuse, 0x10, R112 ;  /* 0x0000001029807825 */ /* 0x040fe400078e0070 */
[----:B------:R-:W2:Y:S02]  /*0a60*/  LDG.E.128 R124, desc[UR10][R124.64] ;  /* 0x0000000a7c7c7981 */ /* 0x000ea4000c1e1d00 */
[----:B-1----:R-:W-:Y:S02]  /*0a70*/  IMAD.WIDE.U32 R92, R41, 0x10, R120 ;  /* 0x00000010295c7825 */ /* 0x002fe400078e0078 */
[----:B------:R-:W3:Y:S02]  /*0a80*/  LDG.E.128 R128, desc[UR10][R128.64] ;  /* 0x0000000a80807981 */ /* 0x000ee4000c1e1d00 */
[--C-:B------:R-:W-:Y:S02]  /*0a90*/  IMAD.WIDE.U32 R96, R40, 0x10, R112.reuse ;  /* 0x0000001028607825 */ /* 0x100fe400078e0070 */
[----:B------:R-:W4:Y:S02]  /*0aa0*/  LDG.E.128 R92, desc[UR10][R92.64] ;  /* 0x0000000a5c5c7981 */ /* 0x000f24000c1e1d00 */
[----:B------:R-:W-:-:S02]  /*0ab0*/  IMAD.WIDE.U32 R104, R39, 0x10, R112 ;  /* 0x0000001027687825 */ /* 0x000fc400078e0070 */
[----:B------:R-:W4:Y:S02]  /*0ac0*/  LDG.E.128 R96, desc[UR10][R96.64] ;  /* 0x0000000a60607981 */ /* 0x000f24000c1e1d00 */
[----:B------:R-:W-:Y:S02]  /*0ad0*/  IMAD.WIDE.U32 R112, R2, 0x10, R112 ;  /* 0x0000001002707825 */ /* 0x000fe400078e0070 */
[----:B------:R-:W4:Y:S02]  /*0ae0*/  LDG.E.128 R104, desc[UR10][R104.64] ;  /* 0x0000000a68687981 */ /* 0x000f24000c1e1d00 */
[--C-:B------:R-:W-:Y:S02]  /*0af0*/  IMAD.WIDE.U32 R100, R40, 0x10, R120.reuse ;  /* 0x0000001028647825 */ /* 0x100fe400078e0078 */
[----:B------:R-:W4:Y:S04]  /*0b00*/  LDG.E.128 R112, desc[UR10][R112.64] ;  /* 0x0000000a70707981 */ /* 0x000f28000c1e1d00 */
[----:B------:R-:W4:Y:S01]  /*0b10*/  LDG.E.128 R100, desc[UR10][R100.64] ;  /* 0x0000000a64647981 */ /* 0x000f22000c1e1d00 */
[----:B------:R-:W-:-:S04]  /*0b20*/  IMAD.WIDE.U32 R108, R39, 0x10, R120 ;  /* 0x00000010276c7825 */ /* 0x000fc800078e0078 */
[--C-:B------:R-:W-:Y:S02]  /*0b30*/  IMAD.WIDE.U32 R116, R2, 0x10, R120.reuse ;  /* 0x0000001002747825 */ /* 0x100fe400078e0078 */
[----:B------:R-:W4:Y:S02]  /*0b40*/  LDG.E.128 R108, desc[UR10][R108.64] ;  /* 0x0000000a6c6c7981 */ /* 0x000f24000c1e1d00 */
[----:B------:R-:W-:Y:S02]  /*0b50*/  IMAD.WIDE.U32 R120, R3, 0x10, R120 ;  /* 0x0000001003787825 */ /* 0x000fe400078e0078 */
[----:B------:R-:W4:Y:S04]  /*0b60*/  LDG.E.128 R116, desc[UR10][R116.64] ;  /* 0x0000000a74747981 */ /* 0x000f28000c1e1d00 */
[----:B------:R-:W4:Y:S01]  /*0b70*/  LDG.E.128 R120, desc[UR10][R120.64] ;  /* 0x0000000a78787981 */ /* 0x000f22000c1e1d00 */
[----:B------:R-:W-:-:S02]  /*0b80*/  PRMT R205, R60, 0x7632, R205 ;  /* 0x000076323ccd7816 */ /* 0x000fc400000000cd */
[----:B------:R-:W-:Y:S02]  /*0b90*/  SHF.L.U32 R227, R60, 0x10, RZ ;  /* 0x000000103ce37819 */ /* 0x000fe400000006ff */
[----:B------:R-:W-:Y:S02]  /*0ba0*/  SHF.L.U32 R205, R205, 0x10, RZ ;  /* 0x00000010cdcd7819 */ /* 0x000fe400000006ff */
[C---:B------:R-:W-:Y:S02]  /*0bb0*/  SHF.L.U32 R226, R61.reuse, 0x10, RZ ;  /* 0x000000103de27819 */ /* 0x040fe400000006ff */
[----:B------:R-:W-:-:S04]  /*0bc0*/  PRMT R202, R61, 0x7632, R202 ;  /* 0x000076323dca7816 */ /* 0x000fc800000000ca */
        /* <DEDUP_REMOVED lines=13> */
[----:B------:R-:W-:Y:S02]  /*0ca0*/  PRMT R186, R50, 0x7632, R186 ;  /* 0x0000763232ba7816 */ /* 0x000fe400000000ba */
[----:B------:R-:W-:Y:S02]  /*0cb0*/  PRMT R185, R51, 0x7632, R185 ;  /* 0x0000763233b97816 */ /* 0x000fe400000000b9 */
        /* <DEDUP_REMOVED lines=8> */
[----:B------:R-:W-:Y:S02]  /*0d40*/  PRMT R187, R49, 0x7632, R187 ;  /* 0x0000763231bb7816 */ /* 0x000fe400000000bb */
[----:B------:R-:W-:Y:S02]  /*0d50*/  PRMT R184, R44, 0x7632, R184 ;  /* 0x000076322cb87816 */ /* 0x000fe400000000b8 */
[----:B------:R-:W-:-:S02]  /*0d60*/  PRMT R182, R46, 0x7632, R182 ;  /* 0x000076322eb67816 */ /* 0x000fc400000000b6 */
[----:B------:R-:W-:Y:S02]  /*0d70*/  PRMT R183, R45, 0x7632, R183 ;  /* 0x000076322db77816 */ /* 0x000fe400000000b7 */
[----:B------:R-:W-:Y:S02]  /*0d80*/  PRMT R181, R47, 0x7632, R181 ;  /* 0x000076322fb57816 */ /* 0x000fe400000000b5 */
[C---:B--2---:R-:W-:Y:S02]  /*0d90*/  SHF.L.U32 R158, R126.reuse, 0x10, RZ ;  /* 0x000000107e9e7819 */ /* 0x044fe400000006ff */
[C---:B------:R-:W-:Y:S02]  /*0da0*/  PRMT R152, R127.reuse, 0x7632, R152 ;  /* 0x000076327f987816 */ /* 0x040fe40000000098 */
[----:B------:R-:W-:Y:S02]  /*0db0*/  SHF.L.U32 R168, R127, 0x10, RZ ;  /* 0x000000107fa87819 */ /* 0x000fe400000006ff */
[----:B------:R-:W-:-:S02]  /*0dc0*/  PRMT R0, R126, 0x7632, R0 ;  /* 0x000076327e007816 */ /* 0x000fc40000000000 */
[C---:B---3--:R-:W-:Y:S02]  /*0dd0*/  PRMT R127, R128.reuse, 0x7632, R127 ;  /* 0x00007632807f7816 */ /* 0x048fe4000000007f */
[----:B------:R-:W-:Y:S02]  /*0de0*/  SHF.L.U32 R136, R128, 0x10, RZ ;  /* 0x0000001080887819 */ /* 0x000fe400000006ff */
[C---:B------:R-:W-:Y:S02]  /*0df0*/  PRMT R126, R129.reuse, 0x7632, R126 ;  /* 0x00007632817e7816 */ /* 0x040fe4000000007e */
[----:B------:R-:W-:Y:S02]  /*0e00*/  SHF.L.U32 R134, R129, 0x10, RZ ;  /* 0x0000001081867819 */ /* 0x000fe400000006ff */
[C---:B----4-:R-:W-:Y:S02]  /*0e10*/  PRMT R228, R93.reuse, 0x7632, R228 ;  /* 0x000076325de47816 */ /* 0x050fe400000000e4 */
[----:B------:R-:W-:-:S02]  /*0e20*/  SHF.L.U32 R43, R93, 0x10, RZ ;  /* 0x000000105d2b7819 */ /* 0x000fc400000006ff */
[----:B------:R-:W-:Y:S02]  /*0e30*/  PRMT R93, R97, 0x7632, R93 ;  /* 0x00007632615d7816 */ /* 0x000fe4000000005d */
[C---:B------:R-:W-:Y:S02]  /*0e40*/  PRMT R129, R105.reuse, 0x7632, R129 ;  /* 0x0000763269817816 */ /* 0x040fe40000000081 */
[----:B------:R-:W-:Y:S01]  /*0e50*/  SHF.L.U32 R146, R105, 0x10, RZ ;  /* 0x0000001069927819 */ /* 0x000fe200000006ff */
[----:B------:R-:W-:Y:S01]  /*0e60*/  FADD.FTZ R105, -R175, R158 ;  /* 0x0000009eaf697221 */ /* 0x000fe20000010100 */
[C---:B------:R-:W-:Y:S02]  /*0e70*/  PRMT R137, R106.reuse, 0x7632, R137 ;  /* 0x000076326a897816 */ /* 0x040fe40000000089 */
[----:B------:R-:W-:Y:S02]  /*0e80*/  SHF.L.U32 R140, R106, 0x10, RZ ;  /* 0x000000106a8c7819 */ /* 0x000fe400000006ff */
[----:B------:R-:W-:-:S02]  /*0e90*/  PRMT R106, R107, 0x7632, R106 ;  /* 0x000076326b6a7816 */ /* 0x000fc4000000006a */
[C---:B------:R-:W-:Y:S02]  /*0ea0*/  PRMT R229, R92.reuse, 0x7632, R229 ;  /* 0x000076325ce57816 */ /* 0x040fe400000000e5 */
[----:B------:R-:W-:Y:S02]  /*0eb0*/  SHF.L.U32 R42, R92, 0x10, RZ ;  /* 0x000000105c2a7819 */ /* 0x000fe400000006ff */
[----:B------:R-:W-:Y:S01]  /*0ec0*/  SHF.L.U32 R158, R0, 0x10, RZ ;  /* 0x00000010009e7819 */ /* 0x000fe200000006ff */
[----:B------:R-:W-:Y:S01]  /*0ed0*/  FADD.FTZ R0, -R175, R136 ;  /* 0x00000088af007221 */ /* 0x000fe20000010100 */
[----:B------:R-:W-:Y:S02]  /*0ee0*/  SHF.L.U32 R204, R127, 0x10, RZ ;  /* 0x000000107fcc7819 */ /* 0x000fe400000006ff */
[----:B------:R-:W-:Y:S02]  /*0ef0*/  SHF.L.U32 R128, R131, 0x10, RZ ;  /* 0x0000001083807819 */ /* 0x000fe400000006ff */
[----:B------:R-:W-:-:S02]  /*0f00*/  SHF.L.U32 R154, R115, 0x10, RZ ;  /* 0x00000010739a7819 */ /* 0x000fc400000006ff */
[----:B------:R-:W-:Y:S02]  /*0f10*/  SHF.L.U32 R150, R113, 0x10, RZ ;  /* 0x0000001071967819 */ /* 0x000fe400000006ff */
[----:B------:R-:W-:Y:S02]  /*0f20*/  SHF.L.U32 R136, R93, 0x10, RZ ;  /* 0x000000105d887819 */ /* 0x000fe400000006ff */
[----:B------:R-:W-:Y:S02]  /*0f30*/  SHF.L.U32 R144, R107, 0x10, RZ ;  /* 0x000000106b907819 */ /* 0x000fe400000006ff */
[----:B------:R-:W-:Y:S01]  /*0f40*/  SHF.L.U32 R106, R106, 0x10, RZ ;  /* 0x000000106a6a7819 */ /* 0x000fe200000006ff */
[----:B------:R-:W-:Y:S01]  /*0f50*/  FADD.FTZ R204, -R175, R204 ;  /* 0x000000ccafcc7221 */ /* 0x000fe20000010100 */
[----:B------:R-:W-:Y:S01]  /*0f60*/  PRMT R107, R113, 0x7632, R107 ;  /* 0x00007632716b7816 */ /* 0x000fe2000000006b */
[----:B------:R-:W-:Y:S01]  /*0f70*/  FMUL.FTZ R227, R227, R42 ;  /* 0x0000002ae3e37220 */ /* 0x000fe20000410000 */
[----:B------:R-:W-:Y:S01]  /*0f80*/  SHF.L.U32 R229, R229, 0x10, RZ ;  /* 0x00000010e5e57819 */ /* 0x000fe200000006ff */
[----:B-----5:R-:W-:Y:S01]  /*0f90*/  FMUL.FTZ R0, R4, R0 ;  /* 0x0000000004007220 */ /* 0x020fe20000410000 */
[----:B------:R-:W-:Y:S01]  /*0fa0*/  SHF.L.U32 R200, R126, 0x10, RZ ;  /* 0x000000107ec87819 */ /* 0x000fe200000006ff */
[C---:B------:R-:W-:Y:S01]  /*0fb0*/  FADD.FTZ R203, -R175.reuse, R128 ;  /* 0x00000080afcb7221 */ /* 0x040fe20000010100 */
[C---:B------:R-:W-:Y:S01]  /*0fc0*/  FADD.FTZ R126, -R175.reuse, R154 ;  /* 0x0000009aaf7e7221 */ /* 0x040fe20000010100 */
[C---:B------:R-:W-:Y:S01]  /*0fd0*/  FADD.FTZ R128, -R175.reuse, R150 ;  /* 0x00000096af807221 */ /* 0x040fe20000010100 */
[----:B------:R-:W-:Y:S01]  /*0fe0*/  FADD.FTZ R154, -R175, R136 ;  /* 0x00000088af9a7221 */ /* 0x000fe20000010100 */
[----:B------:R-:W-:Y:S01]  /*0ff0*/  SHF.L.U32 R150, R107, 0x10, RZ ;  /* 0x000000106b967819 */ /* 0x000fe200000006ff */
[C---:B------:R-:W-:Y:S01]  /*1000*/  FADD.FTZ R136, -R175.reuse, R106 ;  /* 0x0000006aaf887221 */ /* 0x040fe20000010100 */
[----:B------:R-:W-:Y:S01]  /*1010*/  FADD.FTZ R207, -R175, R134 ;  /* 0x00000086afcf7221 */ /* 0x000fe20000010100 */
[----:B------:R-:W-:Y:S01]  /*1020*/  FMUL.FTZ R205, R205, R229 ;  /* 0x000000e5cdcd7220 */ /* 0x000fe20000410000 */
[----:B------:R-:W-:Y:S01]  /*1030*/  FADD.FTZ R106, RZ, R227 ;  /* 0x000000e3ff6a7221 */ /* 0x000fe20000010000 */
[----:B------:R-:W-:Y:S01]  /*1040*/  FMUL.FTZ R204, R4, R204 ;  /* 0x000000cc04cc7220 */ /* 0x000fe20000410000 */
[----:B------:R-:W-:Y:S01]  /*1050*/  FFMA.FTZ R107, R0, R227, RZ ;  /* 0x000000e3006b7223 */ /* 0x000fe200000100ff */
[----:B------:R-:W-:-:S02]  /*1060*/  PRMT R148, R124, 0x7632, R148 ;  /* 0x000076327c947816 */ /* 0x000fc40000000094 */
[----:B------:R-:W-:Y:S01]  /*1070*/  SHF.L.U32 R166, R124, 0x10, RZ ;  /* 0x000000107ca67819 */ /* 0x000fe200000006ff */
[C---:B------:R-:W-:Y:S01]  /*1080*/  FADD.FTZ R200, -R175.reuse, R200 ;  /* 0x000000c8afc87221 */ /* 0x040fe20000010100 */
[----:B------:R-:W-:Y:S01]  /*1090*/  PRMT R124, R130, 0x7632, R124 ;  /* 0x00007632827c7816 */ /* 0x000fe2000000007c */
[----:B------:R-:W-:Y:S01]  /*10a0*/  FMUL.FTZ R226, R226, R43 ;  /* 0x0000002be2e27220 */ /* 0x000fe20000410000 */
[----:B------:R-:W-:Y:S01]  /*10b0*/  SHF.L.U32 R206, R130, 0x10, RZ ;  /* 0x0000001082ce7819 */ /* 0x000fe200000006ff */
[----:B------:R-:W-:Y:S01]  /*10c0*/  FMUL.FTZ R207, R4, R207 ;  /* 0x000000cf04cf7220 */ /* 0x000fe20000410000 */
[----:B------:R-:W-:Y:S01]  /*10d0*/  SHF.L.U32 R228, R228, 0x10, RZ ;  /* 0x00000010e4e47819 */ /* 0x000fe200000006ff */
[----:B------:R-:W-:Y:S01]  /*10e0*/  FADD.FTZ R106, R106, R205 ;  /* 0x000000cd6a6a7221 */ /* 0x000fe20000010000 */
[----:B------:R-:W-:Y:S01]  /*10f0*/  FFMA.FTZ R107, R204, R205, R107 ;  /* 0x000000cdcc6b7223 */ /* 0x000fe2000001006b */
[C---:B------:R-:W-:Y:S01]  /*1100*/  PRMT R225, R94.reuse, 0x7632, R225 ;  /* 0x000076325ee17816 */ /* 0x040fe200000000e1 */
[----:B------:R-:W-:Y:S01]  /*1110*/  FADD.FTZ R206, -R175, R206 ;  /* 0x000000ceafce7221 */ /* 0x000fe20000010100 */
[----:B------:R-:W-:Y:S01]  /*1120*/  SHF.L.U32 R94, R94, 0x10, RZ ;  /* 0x000000105e5e7819 */ /* 0x000fe200000006ff */
[----:B------:R-:W-:Y:S01]  /*1130*/  FMUL.FTZ R202, R202, R228 ;  /* 0x000000e4caca7220 */ /* 0x000fe20000410000 */
[----:B------:R-:W-:Y:S01]  /*1140*/  SHF.L.U32 R124, R124, 0x10, RZ ;  /* 0x000000107c7c7819 */ /* 0x000fe200000006ff */
[----:B------:R-:W-:Y:S01]  /*1150*/  FMUL.FTZ R200, R4, R200 ;  /* 0x000000c804c87220 */ /* 0x000fe20000410000 */
[----:B------:R-:W-:Y:S01]  /*1160*/  FADD.FTZ R106, R106, R226 ;  /* 0x000000e26a6a7221 */ /* 0x000fe20000010000 */
[----:B------:R-:W-:Y:S01]  /*1170*/  FFMA.FTZ R107, R207, R226, R107 ;  /* 0x000000e2cf6b7223 */ /* 0x000fe2000001006b */
[----:B------:R-:W-:-:S02]  /*1180*/  PRMT R135, R125, 0x7632, R135 ;  /* 0x000076327d877816 */ /* 0x000fc40000000087 */
[----:B------:R-:W-:Y:S01]  /*1190*/  SHF.L.U32 R164, R125, 0x10, RZ ;  /* 0x000000107da47819 */ /* 0x000fe200000006ff */
[----:B------:R-:W-:Y:S01]  /*11a0*/  FADD.FTZ R198, -R175, R124 ;  /* 0x0000007cafc67221 */ /* 0x000fe20000010100 */
[----:B------:R-:W-:Y:S01]  /*11b0*/  PRMT R125, R131, 0x7632, R125 ;  /* 0x00007632837d7816 */ /* 0x000fe2000000007d */
[----:B------:R-:W-:Y:S01]  /*11c0*/  FMUL.FTZ R224, R224, R94 ;  /* 0x0000005ee0e07220 */ /* 0x000fe20000410000 */
[----:B------:R-:W-:Y:S01]  /*11d0*/  SHF.L.U32 R225, R225, 0x10, RZ ;  /* 0x00000010e1e17819 */ /* 0x000fe200000006ff */
[----:B------:R-:W-:Y:S01]  /*11e0*/  FMUL.FTZ R206, R4, R206 ;  /* 0x000000ce04ce7220 */ /* 0x000fe20000410000 */
[----:B------:R-:W-:Y:S01]  /*11f0*/  FADD.FTZ R106, R106, R202 ;  /* 0x000000ca6a6a7221 */ /* 0x000fe20000010000 */
[----:B------:R-:W-:Y:S01]  /*1200*/  FFMA.FTZ R107, R200, R202, R107 ;  /* 0x000000cac86b7223 */ /* 0x000fe2000001006b */
[----:B------:R-:W-:Y:S01]  /*1210*/  PRMT R223, R95, 0x7632, R223 ;  /* 0x000076325fdf7816 */ /* 0x000fe200000000df */
[----:B------:R-:W-:Y:S01]  /*1220*/  FMUL.FTZ R201, R201, R225 ;  /* 0x000000e1c9c97220 */ /* 0x000fe20000410000 */
[----:B------:R-:W-:Y:S01]  /*1230*/  SHF.L.U32 R95, R95, 0x10, RZ ;  /* 0x000000105f5f7819 */ /* 0x000fe200000006ff */
[----:B------:R-:W-:Y:S01]  /*1240*/  FMUL.FTZ R198, R4, R198 ;  /* 0x000000c604c67220 */ /* 0x000fe20000410000 */
[----:B------:R-:W-:Y:S01]  /*1250*/  SHF.L.U32 R134, R125, 0x10, RZ ;  /* 0x000000107d867819 */ /* 0x000fe200000006ff */
[----:B------:R-:W-:Y:S01]  /*1260*/  FADD.FTZ R106, R106, R224 ;  /* 0x000000e06a6a7221 */ /* 0x000fe20000010000 */
[----:B------:R-:W-:Y:S01]  /*1270*/  FFMA.FTZ R107, R206, R224, R107 ;  /* 0x000000e0ce6b7223 */ /* 0x000fe2000001006b */
[----:B------:R-:W-:Y:S01]  /*1280*/  PRMT R92, R96, 0x7632, R92 ;  /* 0x00007632605c7816 */ /* 0x000fe2000000005c */
[----:B------:R-:W-:Y:S01]  /*1290*/  FMUL.FTZ R222, R222, R95 ;  /* 0x0000005fdede7220 */ /* 0x000fe20000410000 */
[----:B------:R-:W-:Y:S01]  /*12a0*/  SHF.L.U32 R138, R96, 0x10, RZ ;  /* 0x00000010608a7819 */ /* 0x000fe200000006ff */
[----:B------:R-:W-:Y:S01]  /*12b0*/  FADD.FTZ R197, -R175, R134 ;  /* 0x00000086afc57221 */ /* 0x000fe20000010100 */
[----:B------:R-:W-:Y:S01]  /*12c0*/  SHF.L.U32 R223, R223, 0x10, RZ ;  /* 0x00000010dfdf7819 */ /* 0x000fe200000006ff */
[----:B------:R-:W-:Y:S01]  /*12d0*/  FMUL.FTZ R203, R4, R203 ;  /* 0x000000cb04cb7220 */ /* 0x000fe20000410000 */
        /* <DEDUP_REMOVED lines=10> */
[----:B------:R-:W-:Y:S01]  /*1380*/  SHF.L.U32 R162, R97, 0x10, RZ ;  /* 0x0000001061a27819 */ /* 0x000fe200000006ff */
[----:B------:R-:W-:Y:S01]  /*1390*/  FADD.FTZ R155, -R175, R92 ;  /* 0x0000005caf9b7221 */ /* 0x000fe20000010100 */
[----:B------:R-:W-:Y:S01]  /*13a0*/  SHF.L.U32 R221, R221, 0x10, RZ ;  /* 0x00000010dddd7819 */ /* 0x000fe200000006ff */
[----:B------:R-:W-:Y:S01]  /*13b0*/  FMUL.FTZ R167, R167, R100 ;  /* 0x00000064a7a77220 */ /* 0x000fe20000410000 */
[----:B------:R-:W-:Y:S01]  /*13c0*/  FMUL.FTZ R163, R4, R163 ;  /* 0x000000a304a37220 */ /* 0x000fe20000410000 */
[----:B------:R-:W-:Y:S01]  /*13d0*/  FADD.FTZ R106, R106, R199 ;  /* 0x000000c76a6a7221 */ /* 0x000fe20000010000 */
[----:B------:R-:W-:Y:S01]  /*13e0*/  FFMA.FTZ R107, R197, R199, R107 ;  /* 0x000000c7c56b7223 */ /* 0x000fe2000001006b */
[----:B------:R-:W-:Y:S01]  /*13f0*/  PRMT R97, R99, 0x7632, R97 ;  /* 0x0000763263617816 */ /* 0x000fe20000000061 */
[----:B------:R-:W-:Y:S01]  /*1400*/  FADD.FTZ R179, -R175, R158 ;  /* 0x0000009eafb37221 */ /* 0x000fe20000010100 */
[----:B------:R-:W-:Y:S01]  /*1410*/  SHF.L.U32 R160, R99, 0x10, RZ ;  /* 0x0000001063a07819 */ /* 0x000fe200000006ff */
[----:B------:R-:W-:Y:S01]  /*1420*/  FADD.FTZ R99, -R175, R166 ;  /* 0x000000a6af637221 */ /* 0x000fe20000010100 */
[----:B------:R-:W-:Y:S01]  /*1430*/  PRMT R220, R101, 0x7632, R220 ;  /* 0x0000763265dc7816 */ /* 0x000fe200000000dc */
[----:B------:R-:W-:Y:S01]  /*1440*/  FADD.FTZ R162, -R175, R162 ;  /* 0x000000a2afa27221 */ /* 0x000fe20000010100 */
[----:B------:R-:W-:Y:S01]  /*1450*/  SHF.L.U32 R101, R101, 0x10, RZ ;  /* 0x0000001065657819 */ /* 0x000fe200000006ff */
[----:B------:R-:W-:Y:S01]  /*1460*/  FMUL.FTZ R159, R159, R221 ;  /* 0x000000dd9f9f7220 */ /* 0x000fe20000410000 */
[C---:B------:R-:W-:Y:S01]  /*1470*/  SHF.L.U32 R166, R57.reuse, 0x10, RZ ;  /* 0x0000001039a67819 */ /* 0x040fe200000006ff */
[----:B------:R-:W-:Y:S01]  /*1480*/  FMUL.FTZ R155, R4, R155 ;  /* 0x0000009b049b7220 */ /* 0x000fe20000410000 */
[----:B------:R-:W-:Y:S01]  /*1490*/  PRMT R158, R57, 0x7632, R158 ;  /* 0x00007632399e7816 */ /* 0x000fe2000000009e */
        /* <DEDUP_REMOVED lines=8> */
[----:B------:R-:W-:Y:S01]  /*1520*/  SHF.L.U32 R220, R220, 0x10, RZ ;  /* 0x00000010dcdc7819 */ /* 0x000fe200000006ff */
[----:B------:R-:W-:Y:S01]  /*1530*/  FFMA.FTZ R107, R155, R159, R107 ;  /* 0x0000009f9b6b7223 */ /* 0x000fe2000001006b */
[C---:B------:R-:W-:Y:S01]  /*1540*/  PRMT R219, R102.reuse, 0x7632, R219 ;  /* 0x0000763266db7816 */ /* 0x040fe200000000db */
[C---:B------:R-:W-:Y:S01]  /*1550*/  FADD.FTZ R161, -R175.reuse, R130 ;  /* 0x00000082afa17221 */ /* 0x040fe20000010100 */
[----:B------:R-:W-:Y:S01]  /*1560*/  SHF.L.U32 R102, R102, 0x10, RZ ;  /* 0x0000001066667819 */ /* 0x000fe200000006ff */
[----:B------:R-:W-:Y:S01]  /*1570*/  FMUL.FTZ R158, R158, R220 ;  /* 0x000000dc9e9e7220 */ /* 0x000fe20000410000 */
[----:B------:R-:W-:Y:S01]  /*1580*/  SHF.L.U32 R142, R104, 0x10, RZ ;  /* 0x00000010688e7819 */ /* 0x000fe200000006ff */
[----:B------:R-:W-:Y:S01]  /*1590*/  FMUL.FTZ R154, R4, R154 ;  /* 0x0000009a049a7220 */ /* 0x000fe20000410000 */
[----:B------:R-:W-:Y:S01]  /*15a0*/  SHF.L.U32 R96, R96, 0x10, RZ ;  /* 0x0000001060607819 */ /* 0x000fe200000006ff */
[----:B------:R-:W-:Y:S01]  /*15b0*/  FADD.FTZ R106, R106, R166 ;  /* 0x000000a66a6a7221 */ /* 0x000fe20000010000 */
[----:B------:R-:W-:Y:S01]  /*15c0*/  FFMA.FTZ R107, R162, R166, R107 ;  /* 0x000000a6a26b7223 */ /* 0x000fe2000001006b */
[----:B------:R-:W-:Y:S01]  /*15d0*/  SHF.L.U32 R156, R112, 0x10, RZ ;  /* 0x00000010709c7819 */ /* 0x000fe200000006ff */
[----:B------:R-:W-:Y:S01]  /*15e0*/  FADD.FTZ R147, -R175, R142 ;  /* 0x0000008eaf937221 */ /* 0x000fe20000010100 */
[----:B------:R-:W-:Y:S01]  /*15f0*/  SHF.L.U32 R219, R219, 0x10, RZ ;  /* 0x00000010dbdb7819 */ /* 0x000fe200000006ff */
[----:B------:R-:W-:Y:S01]  /*1600*/  FADD.FTZ R153, -R175, R96 ;  /* 0x00000060af997221 */ /* 0x000fe20000010100 */
[----:B------:R-:W-:Y:S01]  /*1610*/  PRMT R113, R114, 0x7632, R113 ;  /* 0x0000763272717816 */ /* 0x000fe20000000071 */
[----:B------:R-:W-:Y:S01]  /*1620*/  FMUL.FTZ R165, R165, R102 ;  /* 0x00000066a5a57220 */ /* 0x000fe20000410000 */
[----:B------:R-:W-:Y:S01]  /*1630*/  FMUL.FTZ R161, R4, R161 ;  /* 0x000000a104a17220 */ /* 0x000fe20000410000 */
[----:B------:R-:W-:Y:S01]  /*1640*/  FADD.FTZ R106, R106, R158 ;  /* 0x0000009e6a6a7221 */ /* 0x000fe20000010000 */
[----:B------:R-:W-:Y:S01]  /*1650*/  FFMA.FTZ R107, R154, R158, R107 ;  /* 0x0000009e9a6b7223 */ /* 0x000fe2000001006b */
[----:B------:R-:W-:Y:S01]  /*1660*/  PRMT R131, R104, 0x7632, R131 ;  /* 0x0000763268837816 */ /* 0x000fe20000000083 */
[----:B------:R-:W-:Y:S01]  /*1670*/  FADD.FTZ R104, -R175, R164 ;  /* 0x000000a4af687221 */ /* 0x000fe20000010100 */
[----:B------:R-:W-:-:S02]  /*1680*/  SHF.L.U32 R114, R114, 0x10, RZ ;  /* 0x0000001072727819 */ /* 0x000fc400000006ff */
[----:B------:R-:W-:Y:S01]  /*1690*/  SHF.L.U32 R142, R129, 0x10, RZ ;  /* 0x00000010818e7819 */ /* 0x000fe200000006ff */
[----:B------:R-:W-:Y:S01]  /*16a0*/  FADD.FTZ R129, -R175, R156 ;  /* 0x0000009caf817221 */ /* 0x000fe20000010100 */
[----:B------:R-:W-:Y:S02]  /*16b0*/  PRMT R218, R103, 0x7632, R218 ;  /* 0x0000763267da7816 */ /* 0x000fe400000000da */
[----:B------:R-:W-:Y:S01]  /*16c0*/  SHF.L.U32 R152, R152, 0x10, RZ ;  /* 0x0000001098987819 */ /* 0x000fe200000006ff */
[----:B------:R-:W-:Y:S01]  /*16d0*/  FADD.FTZ R160, -R175, R160 ;  /* 0x000000a0afa07221 */ /* 0x000fe20000010100 */
[----:B------:R-:W-:Y:S01]  /*16e0*/  SHF.L.U32 R103, R103, 0x10, RZ ;  /* 0x0000001067677819 */ /* 0x000fe200000006ff */
[----:B------:R-:W-:Y:S01]  /*16f0*/  FMUL.FTZ R157, R157, R219 ;  /* 0x000000db9d9d7220 */ /* 0x000fe20000410000 */
[----:B------:R-:W-:Y:S01]  /*1700*/  SHF.L.U32 R130, R97, 0x10, RZ ;  /* 0x0000001061827819 */ /* 0x000fe200000006ff */
[----:B------:R-:W-:Y:S01]  /*1710*/  FMUL.FTZ R153, R4, R153 ;  /* 0x0000009904997220 */ /* 0x000fe20000410000 */
[C---:B------:R-:W-:Y:S01]  /*1720*/  SHF.L.U32 R164, R59.reuse, 0x10, RZ ;  /* 0x000000103ba47819 */ /* 0x040fe200000006ff */
[----:B------:R-:W-:Y:S01]  /*1730*/  FADD.FTZ R106, R106, R165 ;  /* 0x000000a56a6a7221 */ /* 0x000fe20000010000 */
[----:B------:R-:W-:Y:S01]  /*1740*/  PRMT R156, R59, 0x7632, R156 ;  /* 0x000076323b9c7816 */ /* 0x000fe2000000009c */
[----:B------:R-:W-:Y:S01]  /*1750*/  FFMA.FTZ R107, R161, R165, R107 ;  /* 0x000000a5a16b7223 */ /* 0x000fe2000001006b */
[C---:B------:R-:W-:Y:S01]  /*1760*/  FADD.FTZ R127, -R175.reuse, R114 ;  /* 0x00000072af7f7221 */ /* 0x040fe20000010100 */
[C---:B------:R-:W-:Y:S01]  /*1770*/  PRMT R230, R122.reuse, 0x7632, R230 ;  /* 0x000076327ae67816 */ /* 0x040fe200000000e6 */
[----:B------:R-:W-:Y:S01]  /*1780*/  FADD.FTZ R114, -R175, R152 ;  /* 0x00000098af727221 */ /* 0x000fe20000010100 */
[----:B------:R-:W-:-:S02]  /*1790*/  SHF.L.U32 R174, R122, 0x10, RZ ;  /* 0x000000107aae7819 */ /* 0x000fc400000006ff */
[C---:B------:R-:W-:Y:S02]  /*17a0*/  PRMT R232, R123.reuse, 0x7632, R232 ;  /* 0x000076327be87816 */ /* 0x040fe400000000e8 */
        /* <DEDUP_REMOVED lines=9> */
[----:B------:R-:W-:Y:S01]  /*1840*/  FFMA.FTZ R185, R153, R157, R107 ;  /* 0x0000009d99b97223 */ /* 0x000fe2000001006b */
[----:B------:R-:W-:Y:S01]  /*1850*/  PRMT R217, R108, 0x7632, R217 ;  /* 0x000076326cd97816 */ /* 0x000fe200000000d9 */
[----:B------:R-:W-:Y:S01]  /*1860*/  FMUL.FTZ R152, R4, R152 ;  /* 0x0000009804987220 */ /* 0x000fe20000410000 */
[----:B------:R-:W-:Y:S01]  /*1870*/  SHF.L.U32 R108, R108, 0x10, RZ ;  /* 0x000000106c6c7819 */ /* 0x000fe200000006ff */
[----:B------:R-:W-:Y:S01]  /*1880*/  FMUL.FTZ R156, R156, R218 ;  /* 0x000000da9c9c7220 */ /* 0x000fe20000410000 */
[----:B------:R-:W-:Y:S01]  /*1890*/  PRMT R139, R112, 0x7632, R139 ;  /* 0x00007632708b7816 */ /* 0x000fe2000000008b */
[----:B------:R-:W-:Y:S01]  /*18a0*/  FADD.FTZ R186, R186, R164 ;  /* 0x000000a4baba7221 */ /* 0x000fe20000010000 */
[----:B------:R-:W-:Y:S01]  /*18b0*/  SHF.L.U32 R138, R131, 0x10, RZ ;  /* 0x00000010838a7819 */ /* 0x000fe200000006ff */
[----:B------:R-:W-:Y:S01]  /*18c0*/  FFMA.FTZ R185, R160, R164, R185 ;  /* 0x000000a4a0b97223 */ /* 0x000fe200000100b9 */
[----:B------:R-:W-:Y:S01]  /*18d0*/  SHF.L.U32 R178, R139, 0x10, RZ ;  /* 0x000000108bb27819 */ /* 0x000fe200000006ff */
[----:B------:R-:W-:Y:S01]  /*18e0*/  FMUL.FTZ R151, R151, R108 ;  /* 0x0000006c97977220 */ /* 0x000fe20000410000 */
[----:B------:R-:W-:Y:S01]  /*18f0*/  SHF.L.U32 R217, R217, 0x10, RZ ;  /* 0x00000010d9d97819 */ /* 0x000fe200000006ff */
[----:B------:R-:W-:Y:S01]  /*1900*/  FADD.FTZ R139, -R175, R138 ;  /* 0x0000008aaf8b7221 */ /* 0x000fe20000010100 */
[----:B------:R-:W-:Y:S01]  /*1910*/  FMUL.FTZ R147, R4, R147 ;  /* 0x0000009304937220 */ /* 0x000fe20000410000 */
[----:B------:R-:W-:Y:S01]  /*1920*/  FADD.FTZ R186, R186, R156 ;  /* 0x0000009cbaba7221 */ /* 0x000fe20000010000 */
[----:B------:R-:W-:Y:S01]  /*1930*/  FFMA.FTZ R185, R152, R156, R185 ;  /* 0x0000009c98b97223 */ /* 0x000fe200000100b9 */
[----:B------:R-:W-:Y:S01]  /*1940*/  PRMT R216, R109, 0x7632, R216 ;  /* 0x000076326dd87816 */ /* 0x000fe200000000d8 */
[C---:B------:R-:W-:Y:S01]  /*1950*/  FADD.FTZ R138, -R175.reuse, R142 ;  /* 0x0000008eaf8a7221 */ /* 0x040fe20000010100 */
[----:B------:R-:W-:Y:S01]  /*1960*/  FADD.FTZ R177, -R175, R150 ;  /* 0x00000096afb17221 */ /* 0x000fe20000010100 */
[----:B------:R-:W-:Y:S01]  /*1970*/  SHF.L.U32 R109, R109, 0x10, RZ ;  /* 0x000000106d6d7819 */ /* 0x000fe200000006ff */
[----:B------:R-:W-:Y:S01]  /*1980*/  FADD.FTZ R146, -R175, R146 ;  /* 0x00000092af927221 */ /* 0x000fe20000010100 */
[----:B------:R-:W-:Y:S01]  /*1990*/  SHF.L.U32 R150, R53, 0x10, RZ ;  /* 0x0000001035967819 */ /* 0x000fe200000006ff */
[----:B------:R-:W-:Y:S01]  /*19a0*/  FMUL.FTZ R143, R143, R217 ;  /* 0x000000d98f8f7220 */ /* 0x000fe20000410000 */
[----:B------:R-:W-:Y:S01]  /*19b0*/  PRMT R142, R53, 0x7632, R142 ;  /* 0x00007632358e7816 */ /* 0x000fe2000000008e */
[----:B------:R-:W-:Y:S01]  /*19c0*/  FMUL.FTZ R139, R4, R139 ;  /* 0x0000008b048b7220 */ /* 0x000fe20000410000 */
[----:B------:R-:W-:Y:S01]  /*19d0*/  FADD.FTZ R186, R186, R151 ;  /* 0x00000097baba7221 */ /* 0x000fe20000010000 */
[----:B------:R-:W-:Y:S01]  /*19e0*/  FFMA.FTZ R185, R147, R151, R185 ;  /* 0x0000009793b97223 */ /* 0x000fe200000100b9 */
[----:B------:R-:W-:Y:S01]  /*19f0*/  SHF.L.U32 R142, R142, 0x10, RZ ;  /* 0x000000108e8e7819 */ /* 0x000fe200000006ff */
[----:B------:R-:W-:Y:S01]  /*1a00*/  FMUL.FTZ R150, R150, R109 ;  /* 0x0000006d96967220 */ /* 0x000fe20000410000 */
        /* <DEDUP_REMOVED lines=21> */
[----:B------:R-:W-:Y:S01]  /*1b60*/  PRMT R214, R111, 0x7632, R214 ;  /* 0x000076326fd67816 */ /* 0x000fe200000000d6 */
        /* <DEDUP_REMOVED lines=13> */
[----:B------:R-:W-:Y:S01]  /*1c40*/  FADD.FTZ R98, -R175, R168 ;  /* 0x000000a8af627221 */ /* 0x000fe20000010100 */
[----:B------:R-:W-:Y:S01]  /*1c50*/  SHF.L.U32 R180, R135, 0x10, RZ ;  /* 0x0000001087b47819 */ /* 0x000fe200000006ff */
[----:B------:R-:W-:Y:S01]  /*1c60*/  FMUL.FTZ R140, R140, R214 ;  /* 0x000000d68c8c7220 */ /* 0x000fe20000410000 */
[----:B------:R-:W-:Y:S01]  /*1c70*/  PRMT R213, R116, 0x7632, R213 ;  /* 0x0000763274d57816 */ /* 0x000fe200000000d5 */
[----:B------:R-:W-:Y:S01]  /*1c80*/  FMUL.FTZ R136, R4, R136 ;  /* 0x0000008804887220 */ /* 0x000fe20000410000 */
[----:B------:R-:W-:Y:S01]  /*1c90*/  SHF.L.U32 R168, R116, 0x10, RZ ;  /* 0x0000001074a87819 */ /* 0x000fe200000006ff */
[----:B------:R-:W-:Y:S01]  /*1ca0*/  FADD.FTZ R186, R186, R148 ;  /* 0x00000094baba7221 */ /* 0x000fe20000010000 */
[----:B------:R-:W-:Y:S01]  /*1cb0*/  SHF.L.U32 R135, R48, 0x10, RZ ;  /* 0x0000001030877819 */ /* 0x000fe200000006ff */
        /* <DEDUP_REMOVED lines=9> */
[----:B------:R-:W-:Y:S01]  /*1d50*/  FMUL.FTZ R125, R125, R213 ;  /* 0x000000d57d7d7220 */ /* 0x000fe20000410000 */
[----:B------:R-:W-:Y:S01]  /*1d60*/  SHF.L.U32 R169, R117, 0x10, RZ ;  /* 0x0000001075a97819 */ /* 0x000fe200000006ff */
[----:B------:R-:W-:Y:S01]  /*1d70*/  FADD.FTZ R186, R186, R135 ;  /* 0x00000087baba7221 */ /* 0x000fe20000010000 */
[----:B------:R-:W-:Y:S01]  /*1d80*/  PRMT R208, R121, 0x7632, R208 ;  /* 0x0000763279d07816 */ /* 0x000fe200000000d0 */
[----:B------:R-:W-:Y:S01]  /*1d90*/  FFMA.FTZ R185, R129, R135, R185 ;  /* 0x0000008781b97223 */ /* 0x000fe200000100b9 */
[----:B------:R-:W-:Y:S01]  /*1da0*/  SHF.L.U32 R173, R121, 0x10, RZ ;  /* 0x0000001079ad7819 */ /* 0x000fe200000006ff */
[C---:B------:R-:W-:Y:S01]  /*1db0*/  FMUL.FTZ R121, R4.reuse, R178 ;  /* 0x000000b204797220 */ /* 0x040fe20000410000 */
[----:B------:R-:W-:Y:S01]  /*1dc0*/  SHF.L.U32 R134, R49, 0x10, RZ ;  /* 0x0000001031867819 */ /* 0x000fe200000006ff */
[----:B------:R-:W-:Y:S01]  /*1dd0*/  FMUL.FTZ R128, R4, R128 ;  /* 0x0000008004807220 */ /* 0x000fe20000410000 */
[----:B------:R-:W-:Y:S01]  /*1de0*/  SHF.L.U32 R124, R187, 0x10, RZ ;  /* 0x00000010bb7c7819 */ /* 0x000fe200000006ff */
[----:B------:R-:W-:Y:S01]  /*1df0*/  FADD.FTZ R186, R186, R125 ;  /* 0x0000007dbaba7221 */ /* 0x000fe20000010000 */
[----:B------:R-:W-:Y:S01]  /*1e00*/  SHF.L.U32 R212, R212, 0x10, RZ ;  /* 0x00000010d4d47819 */ /* 0x000fe200000006ff */
[----:B------:R-:W-:Y:S01]  /*1e10*/  FMUL.FTZ R134, R134, R169 ;  /* 0x000000a986867220 */ /* 0x000fe20000410000 */
[----:B------:R-:W-:Y:S01]  /*1e20*/  FFMA.FTZ R185, R121, R125, R185 ;  /* 0x0000007d79b97223 */ /* 0x000fe200000100b9 */
[----:B------:R-:W-:-:S02]  /*1e30*/  SHF.L.U32 R176, R113, 0x10, RZ ;  /* 0x0000001071b07819 */ /* 0x000fc400000006ff */
[----:B------:R-:W-:Y:S01]  /*1e40*/  PRMT R211, R118, 0x7632, R211 ;  /* 0x0000763276d37816 */ /* 0x000fe200000000d3 */
[----:B------:R-:W-:Y:S01]  /*1e50*/  FMUL.FTZ R124, R124, R212 ;  /* 0x000000d47c7c7220 */ /* 0x000fe20000410000 */
[----:B------:R-:W-:Y:S01]  /*1e60*/  SHF.L.U32 R170, R118, 0x10, RZ ;  /* 0x0000001076aa7819 */ /* 0x000fe200000006ff */
[----:B------:R-:W-:Y:S01]  /*1e70*/  FADD.FTZ R186, R186, R134 ;  /* 0x00000086baba7221 */ /* 0x000fe20000010000 */
[----:B------:R-:W-:Y:S01]  /*1e80*/  PRMT R209, R120, 0x7632, R209 ;  /* 0x0000763278d17816 */ /* 0x000fe200000000d1 */
[----:B------:R-:W-:Y:S01]  /*1e90*/  FFMA.FTZ R185, R128, R134, R185 ;  /* 0x0000008680b97223 */ /* 0x000fe200000100b9 */
[----:B------:R-:W-:Y:S01]  /*1ea0*/  SHF.L.U32 R172, R120, 0x10, RZ ;  /* 0x0000001078ac7819 */ /* 0x000fe200000006ff */
[----:B------:R-:W-:Y:S01]  /*1eb0*/  FMUL.FTZ R120, R4, R177 ;  /* 0x000000b104787220 */ /* 0x000fe20000410000 */
[----:B------:R-:W-:Y:S01]  /*1ec0*/  SHF.L.U32 R131, R50, 0x10, RZ ;  /* 0x0000001032837819 */ /* 0x000fe200000006ff */
[----:B------:R-:W-:Y:S01]  /*1ed0*/  FADD.FTZ R176, -R175, R176 ;  /* 0x000000b0afb07221 */ /* 0x000fe20000010100 */
[----:B------:R-:W-:Y:S01]  /*1ee0*/  SHF.L.U32 R211, R211, 0x10, RZ ;  /* 0x00000010d3d37819 */ /* 0x000fe200000006ff */
[----:B------:R-:W-:Y:S01]  /*1ef0*/  FMUL.FTZ R127, R4, R127 ;  /* 0x0000007f047f7220 */ /* 0x000fe20000410000 */
[----:B------:R-:W-:Y:S01]  /*1f00*/  FADD.FTZ R186, R186, R124 ;  /* 0x0000007cbaba7221 */ /* 0x000fe20000010000 */
[----:B------:R-:W-:Y:S01]  /*1f10*/  FMUL.FTZ R131, R131, R170 ;  /* 0x000000aa83837220 */ /* 0x000fe20000410000 */
[----:B------:R-:W-:Y:S01]  /*1f20*/  FFMA.FTZ R185, R120, R124, R185 ;  /* 0x0000007c78b97223 */ /* 0x000fe200000100b9 */
[----:B------:R-:W-:Y:S01]  /*1f30*/  SHF.L.U32 R112, R112, 0x10, RZ ;  /* 0x0000001070707819 */ /* 0x000fe200000006ff */
[----:B------:R-:W-:Y:S01]  /*1f40*/  FMUL.FTZ R123, R123, R211 ;  /* 0x000000d37b7b7220 */ /* 0x000fe20000410000 */
[C---:B------:R-:W-:Y:S01]  /*1f50*/  PRMT R210, R119.reuse, 0x7632, R210 ;  /* 0x0000763277d27816 */ /* 0x040fe200000000d2 */
[----:B------:R-:W-:Y:S01]  /*1f60*/  FADD.FTZ R186, R186, R131 ;  /* 0x00000083baba7221 */ /* 0x000fe20000010000 */
[----:B------:R-:W-:Y:S01]  /*1f70*/  SHF.L.U32 R171, R119, 0x10, RZ ;  /* 0x0000001077ab7819 */ /* 0x000fe200000006ff */
[----:B------:R-:W-:Y:S01]  /*1f80*/  FMUL.FTZ R119, R4, R176 ;  /* 0x000000b004777220 */ /* 0x000fe20000410000 */
[----:B------:R-:W-:Y:S01]  /*1f90*/  SHF.L.U32 R130, R51, 0x10, RZ ;  /* 0x0000001033827819 */ /* 0x000fe200000006ff */
[----:B------:R-:W-:Y:S01]  /*1fa0*/  FFMA.FTZ R185, R127, R131, R185 ;  /* 0x000000837fb97223 */ /* 0x000fe200000100b9 */
[C---:B------:R-:W-:Y:S01]  /*1fb0*/  FADD.FTZ R180, -R175.reuse, R180 ;  /* 0x000000b4afb47221 */ /* 0x040fe20000010100 */
[----:B------:R-:W-:Y:S01]  /*1fc0*/  SHF.L.U32 R210, R210, 0x10, RZ ;  /* 0x00000010d2d27819 */ /* 0x000fe200000006ff */
[----:B------:R-:W-:Y:S01]  /*1fd0*/  FADD.FTZ R175, -R175, R112 ;  /* 0x00000070afaf7221 */ /* 0x000fe20000010100 */
[----:B------:R-:W-:Y:S01]  /*1fe0*/  FMUL.FTZ R130, R130, R171 ;  /* 0x000000ab82827220 */ /* 0x000fe20000410000 */
[----:B------:R-:W-:Y:S01]  /*1ff0*/  FMUL.FTZ R126, R4, R126 ;  /* 0x0000007e047e7220 */ /* 0x000fe20000410000 */
[----:B------:R-:W-:Y:S01]  /*2000*/  FADD.FTZ R186, R186, R123 ;  /* 0x0000007bbaba7221 */ /* 0x000fe20000010000 */
[----:B------:R-:W-:Y:S01]  /*2010*/  FFMA.FTZ R185, R119, R123, R185 ;  /* 0x0000007b77b97223 */ /* 0x000fe200000100b9 */
[----:B------:R-:W-:Y:S01]  /*2020*/  SHF.L.U32 R92, R44, 0x10, RZ ;  /* 0x000000102c5c7819 */ /* 0x000fe200000006ff */
[----:B------:R-:W-:Y:S01]  /*2030*/  FMUL.FTZ R122, R122, R210 ;  /* 0x000000d27a7a7220 */ /* 0x000fe20000410000 */
        /* <DEDUP_REMOVED lines=14> */
[----:B------:R-:W-:-:S02]  /*2120*/  SHF.L.U32 R116, R182, 0x10, RZ ;  /* 0x00000010b6747819 */ /* 0x000fc400000006ff */
        /* <DEDUP_REMOVED lines=8> */
[----:B------:R-:W-:Y:S01]  /*21b0*/  FMUL.FTZ R112, R116, R230 ;  /* 0x000000e674707220 */ /* 0x000fe20000410000 */
[----:B------:R-:W-:Y:S01]  /*21c0*/  FMUL.FTZ R107, R113, R208 ;  /* 0x000000d0716b7220 */ /* 0x000fe20000410000 */
[----:B------:R-:W-:Y:S01]  /*21d0*/  FMUL.FTZ R116, R4, R180 ;  /* 0x000000b404747220 */ /* 0x000fe20000410000 */
[----:B------:R-:W-:Y:S01]  /*21e0*/  FADD.FTZ R186, R186, R93 ;  /* 0x0000005dbaba7221 */ /* 0x000fe20000010000 */
[----:B------:R-:W-:Y:S01]  /*21f0*/  FFMA.FTZ R185, R104, R93, R185 ;  /* 0x0000005d68b97223 */ /* 0x000fe200000100b9 */
[----:B------:R-:W-:-:S02]  /*2200*/  SHF.L.U32 R117, R181, 0x10, RZ ;  /* 0x00000010b5757819 */ /* 0x000fc400000006ff */
[----:B------:R-:W-:Y:S01]  /*2210*/  SHF.L.U32 R232, R232, 0x10, RZ ;  /* 0x00000010e8e87819 */ /* 0x000fe200000006ff */
        /* <DEDUP_REMOVED lines=9> */
[----:B------:R-:W-:Y:S01]  /*22b0*/  FMUL.FTZ R97, R97, R231 ;  /* 0x000000e761617220 */ /* 0x000fe20000410000 */
[----:B------:R-:W-:Y:S01]  /*22c0*/  FMUL.FTZ R98, R4, R98 ;  /* 0x0000006204627220 */ /* 0x000fe20000410000 */
[----:B------:R-:W-:Y:S01]  /*22d0*/  FADD.FTZ R186, R186, R112 ;  /* 0x00000070baba7221 */ /* 0x000fe20000010000 */
[----:B------:R-:W-:Y:S01]  /*22e0*/  FFMA.FTZ R185, R117, R112, R185 ;  /* 0x0000007075b97223 */ /* 0x000fe200000100b9 */
[----:B------:R-:W-:-:S02]  /*22f0*/  FMUL.FTZ R114, R4, R114 ;  /* 0x0000007204727220 */ /* 0x000fc40000410000 */
[----:B------:R-:W-:Y:S01]  /*2300*/  FADD.FTZ R186, R186, R97 ;  /* 0x00000061baba7221 */ /* 0x000fe20000010000 */
[----:B------:R-:W-:Y:S01]  /*2310*/  FFMA.FTZ R185, R98, R97, R185 ;  /* 0x0000006162b97223 */ /* 0x000fe200000100b9 */
[----:B------:R-:W-:Y:S01]  /*2320*/  FMUL.FTZ R252, R0, R42 ;  /* 0x0000002a00fc7220 */ /* 0x000fe20000410000 */
        /* <DEDUP_REMOVED lines=41> */
[----:B------:R-:W-:Y:S06]  /*25c0*/  BRA `(.L_x_243) ;  /* 0x0000001c00247947 */ /* 0x000fec0003800000 */
.L_x_242:
[----:B------:R-:W0:Y:S08]  /*25d0*/  LDC.64 R42, c[0x0][0x428] ;  /* 0x00010a00ff2a7b82 */ /* 0x000e300000000a00 */
[----:B------:R-:W1:Y:S01]  /*25e0*/  LDC.64 R68, c[0x0][0x3a8] ;  /* 0x0000ea00ff447b82 */ /* 0x000e620000000a00 */
[C---:B------:R-:W-:Y:S02]  /*25f0*/  IADD3 R40, PT, PT, R41.reuse, 0x20, RZ ;  /* 0x0000002029287810 */ /* 0x040fe40007ffe0ff */
[C---:B------:R-:W-:Y:S01]  /*2600*/  IADD3 R3, PT, PT, R41.reuse, 0x80, RZ ;  /* 0x0000008029037810 */ /* 0x040fe20007ffe0ff */
[----:B0-----:R-:W-:-:S06]  /*2610*/  IMAD.WIDE.U32 R92, R41, 0x10, R42 ;  /* 0x00000010295c7825 */ /* 0x001fcc00078e002a */
[----:B------:R-:W2:Y:S01]  /*2620*/  LDG.E.128 R92, desc[UR10][R92.64] ;  /* 0x0000000a5c5c7981 */ /* 0x000ea2000c1e1d00 */
[--C-:B-1----:R-:W-:Y:S01]  /*2630*/  IMAD.WIDE.U32 R80, R40, 0x10, R68.reuse ;  /* 0x0000001028507825 */ /* 0x102fe200078e0044 */
[C---:B------:R-:W-:Y:S02]  /*2640*/  IADD3 R39, PT, PT, R41.reuse, 0x40, RZ ;  /* 0x0000004029277810 */ /* 0x040fe40007ffe0ff */
[----:B------:R-:W-:Y:S01]  /*2650*/  IADD3 R2, PT, PT, R41, 0x60, RZ ;  /* 0x0000006029027810 */ /* 0x000fe20007ffe0ff */
[--C-:B------:R-:W-:Y:S02]  /*2660*/  IMAD.WIDE.U32 R84, R3, 0x10, R68.reuse ;  /* 0x0000001003547825 */ /* 0x100fe400078e0044 */
[----:B------:R-:W3:Y:S02]  /*2670*/  LDG.E.128 R80, desc[UR10][R80.64] ;  /* 0x0000000a50507981 */ /* 0x000ee4000c1e1d00 */
[--C-:B------:R-:W-:Y:S02]  /*2680*/  IMAD.WIDE.U32 R88, R41, 0x10, R68.reuse ;  /* 0x0000001029587825 */ /* 0x100fe400078e0044 */
[----:B------:R-:W4:Y:S02]  /*2690*/  LDG.E.128 R84, desc[UR10][R84.64] ;  /* 0x0000000a54547981 */ /* 0x000f24000c1e1d00 */
[----:B------:R-:W-:-:S02]  /*26a0*/  IMAD.WIDE.U32 R76, R39, 0x10, R68 ;  /* 0x00000010274c7825 */ /* 0x000fc400078e0044 */
[----:B------:R-:W4:Y:S02]  /*26b0*/  LDG.E.128 R88, desc[UR10][R88.64] ;  /* 0x0000000a58587981 */ /* 0x000f24000c1e1d00 */
[----:B------:R-:W-:Y:S02]  /*26c0*/  IMAD.WIDE.U32 R68, R2, 0x10, R68 ;  /* 0x0000001002447825 */ /* 0x000fe400078e0044 */
[----:B------:R-:W4:Y:S04]  /*26d0*/  LDG.E.128 R76, desc[UR10][R76.64] ;  /* 0x0000000a4c4c7981 */ /* 0x000f28000c1e1d00 */
[----:B------:R-:W4:Y:S01]  /*26e0*/  LDG.E.128 R68, desc[UR10][R68.64] ;  /* 0x0000000a44447981 */ /* 0x000f22000c1e1d00 */
[----:B------:R-:W-:-:S06]  /*26f0*/  IMAD.WIDE.U32 R104, R3, 0x10, R42 ;  /* 0x0000001003687825 */ /* 0x000fcc00078e002a */
[----:B------:R-:W4:Y:S01]  /*2700*/  LDG.E.128 R104, desc[UR10][R104.64] ;  /* 0x0000000a68687981 */ /* 0x000f22000c1e1d00 */
[----:B------:R-:W-:-:S06]  /*2710*/  IMAD.WIDE.U32 R100, R40, 0x10, R42 ;  /* 0x0000001028647825 */ /* 0x000fcc00078e002a */
[----:B------:R-:W4:Y:S01]  /*2720*/  LDG.E.128 R100, desc[UR10][R100.64] ;  /* 0x0000000a64647981 */ /* 0x000f22000c1e1d00 */
[----:B------:R-:W-:-:S06]  /*2730*/  IMAD.WIDE.U32 R108, R39, 0x10, R42 ;  /* 0x00000010276c7825 */ /* 0x000fcc00078e002a */
[----:B------:R-:W4:Y:S01]  /*2740*/  LDG.E.128 R108, desc[UR10][R108.64] ;  /* 0x0000000a6c6c7981 */ /* 0x000f22000c1e1d00 */
[----:B------:R-:W-:-:S06]  /*2750*/  IMAD.WIDE.U32 R96, R2, 0x10, R42 ;  /* 0x0000001002607825 */ /* 0x000fcc00078e002a */
[----:B------:R-:W4:Y:S01]  /*2760*/  LDG.E.128 R96, desc[UR10][R96.64] ;  /* 0x0000000a60607981 */ /* 0x000f22000c1e1d00 */
[C---:B------:R-:W-:Y:S02]  /*2770*/  PRMT R205, R60.reuse, 0x7632, R205 ;  /* 0x000076323ccd7816 */ /* 0x040fe400000000cd */
        /* <DEDUP_REMOVED lines=14> */
[C---:B--2---:R-:W-:Y:S02]  /*2860*/  PRMT R229, R92.reuse, 0x7632, R229 ;  /* 0x000076325ce57816 */ /* 0x044fe400000000e5 */
[----:B------:R-:W-:Y:S02]  /*2870*/  SHF.L.U32 R42, R92, 0x10, RZ ;  /* 0x000000105c2a7819 */ /* 0x000fe400000006ff */
[C---:B------:R-:W-:Y:S02]  /*2880*/  PRMT R228, R93.reuse, 0x7632, R228 ;  /* 0x000076325de47816 */ /* 0x040fe400000000e4 */
[----:B------:R-:W-:Y:S02]  /*2890*/  SHF.L.U32 R43, R93, 0x10, RZ ;  /* 0x000000105d2b7819 */ /* 0x000fe400000006ff */
[----:B---3--:R-:W-:-:S02]  /*28a0*/  PRMT R92, R82, 0x7632, R92 ;  /* 0x00007632525c7816 */ /* 0x008fc4000000005c */
[----:B------:R-:W-:Y:S02]  /*28b0*/  SHF.L.U32 R136, R82, 0x10, RZ ;  /* 0x0000001052887819 */ /* 0x000fe400000006ff */
[C---:B------:R-:W-:Y:S02]  /*28c0*/  PRMT R93, R83.reuse, 0x7632, R93 ;  /* 0x00007632535d7816 */ /* 0x040fe4000000005d */
[----:B------:R-:W-:Y:S02]  /*28d0*/  SHF.L.U32 R160, R83, 0x10, RZ ;  /* 0x0000001053a07819 */ /* 0x000fe400000006ff */
[----:B------:R-:W0:Y:S01]  /*28e0*/  LDC.64 R82, c[0x0][0x438] ;  /* 0x00010e00ff527b82 */ /* 0x000e220000000a00 */
[C---:B----4-:R-:W-:Y:S02]  /*28f0*/  PRMT R112, R84.reuse, 0x7632, R112 ;  /* 0x0000763254707816 */ /* 0x050fe40000000070 */
[----:B------:R-:W-:Y:S02]  /*2900*/  SHF.L.U32 R122, R84, 0x10, RZ ;  /* 0x00000010547a7819 */ /* 0x000fe400000006ff */
[----:B------:R-:W-:-:S02]  /*2910*/  PRMT R114, R85, 0x7632, R114 ;  /* 0x0000763255727816 */ /* 0x000fc40000000072 */
[----:B------:R-:W-:Y:S02]  /*2920*/  SHF.L.U32 R124, R85, 0x10, RZ ;  /* 0x00000010557c7819 */ /* 0x000fe400000006ff */
[C---:B------:R-:W-:Y:S02]  /*2930*/  PRMT R116, R88.reuse, 0x7632, R116 ;  /* 0x0000763258747816 */ /* 0x040fe40000000074 */
[----:B------:R-:W-:Y:S02]  /*2940*/  SHF.L.U32 R134, R88, 0x10, RZ ;  /* 0x0000001058867819 */ /* 0x000fe400000006ff */
[C---:B------:R-:W-:Y:S02]  /*2950*/  PRMT R117, R89.reuse, 0x7632, R117 ;  /* 0x0000763259757816 */ /* 0x040fe40000000075 */
[----:B------:R-:W-:Y:S02]  /*2960*/  SHF.L.U32 R128, R89, 0x10, RZ ;  /* 0x0000001059807819 */ /* 0x000fe400000006ff */
[----:B------:R-:W-:-:S02]  /*2970*/  PRMT R121, R80, 0x7632, R121 ;  /* 0x0000763250797816 */ /* 0x000fc40000000079 */
[----:B------:R-:W-:Y:S02]  /*2980*/  SHF.L.U32 R138, R80, 0x10, RZ ;  /* 0x00000010508a7819 */ /* 0x000fe400000006ff */
[C---:B------:R-:W-:Y:S02]  /*2990*/  PRMT R125, R81.reuse, 0x7632, R125 ;  /* 0x00007632517d7816 */ /* 0x040fe4000000007d */
[----:B------:R-:W-:Y:S01]  /*29a0*/  SHF.L.U32 R162, R81, 0x10, RZ ;  /* 0x0000001051a27819 */ /* 0x000fe200000006ff */
[----:B0-----:R-:W-:Y:S01]  /*29b0*/  IMAD.WIDE.U32 R80, R40, 0x10, R82 ;  /* 0x0000001028507825 */ /* 0x001fe200078e0052 */
[C---:B------:R-:W-:Y:S02]  /*29c0*/  PRMT R131, R76.reuse, 0x7632, R131 ;  /* 0x000076324c837816 */ /* 0x040fe40000000083 */
[----:B------:R-:W-:Y:S01]  /*29d0*/  SHF.L.U32 R140, R76, 0x10, RZ ;  /* 0x000000104c8c7819 */ /* 0x000fe200000006ff */
[----:B------:R-:W-:Y:S01]  /*29e0*/  IMAD.WIDE.U32 R84, R39, 0x10, R82 ;  /* 0x0000001027547825 */ /* 0x000fe200078e0052 */
[----:B------:R-:W-:-:S02]  /*29f0*/  PRMT R127, R77, 0x7632, R127 ;  /* 0x000076324d7f7816 */ /* 0x000fc4000000007f */
[----:B------:R-:W-:Y:S01]  /*2a00*/  SHF.L.U32 R146, R77, 0x10, RZ ;  /* 0x000000104d927819 */ /* 0x000fe200000006ff */
[----:B------:R-:W-:Y:S01]  /*2a10*/  IMAD.WIDE.U32 R76, R41, 0x10, R82 ;  /* 0x00000010294c7825 */ /* 0x000fe200078e0052 */
[C---:B------:R-:W-:Y:S02]  /*2a20*/  PRMT R141, R68.reuse, 0x7632, R141 ;  /* 0x00007632448d7816 */ /* 0x040fe4000000008d */
[----:B------:R-:W-:Y:S01]  /*2a30*/  SHF.L.U32 R148, R68, 0x10, RZ ;  /* 0x0000001044947819 */ /* 0x000fe200000006ff */
[----:B------:R-:W-:Y:S01]  /*2a40*/  IMAD.WIDE.U32 R88, R2, 0x10, R82 ;  /* 0x0000001002587825 */ /* 0x000fe200078e0052 */
[C---:B------:R-:W-:Y:S02]  /*2a50*/  PRMT R137, R69.reuse, 0x7632, R137 ;  /* 0x0000763245897816 */ /* 0x040fe40000000089 */
[----:B------:R-:W-:Y:S01]  /*2a60*/  SHF.L.U32 R150, R69, 0x10, RZ ;  /* 0x0000001045967819 */ /* 0x000fe200000006ff */
[----:B------:R-:W-:Y:S01]  /*2a70*/  IMAD.WIDE.U32 R68, R3, 0x10, R82 ;  /* 0x0000001003447825 */ /* 0x000fe200078e0052 */
[C---:B------:R-:W-:Y:S01]  /*2a80*/  PRMT R0, R87.reuse, 0x7632, R0 ;  /* 0x0000763257007816 */ /* 0x040fe20000000000 */
[----:B------:R-:W5:Y:S01]  /*2a90*/  LDG.E.128 R80, desc[UR10][R80.64] ;  /* 0x0000000a50507981 */ /* 0x000f62000c1e1d00 */
[----:B------:R-:W-:-:S02]  /*2aa0*/  SHF.L.U32 R120, R87, 0x10, RZ ;  /* 0x0000001057787819 */ /* 0x000fc400000006ff */
[C---:B------:R-:W-:Y:S02]  /*2ab0*/  PRMT R115, R86.reuse, 0x7632, R115 ;  /* 0x0000763256737816 */ /* 0x040fe40000000073 */
[----:B------:R-:W-:Y:S02]  /*2ac0*/  SHF.L.U32 R126, R86, 0x10, RZ ;  /* 0x00000010567e7819 */ /* 0x000fe400000006ff */
[C---:B------:R-:W-:Y:S01]  /*2ad0*/  PRMT R118, R90.reuse, 0x7632, R118 ;  /* 0x000076325a767816 */ /* 0x040fe20000000076 */
[----:B------:R-:W5:Y:S01]  /*2ae0*/  LDG.E.128 R84, desc[UR10][R84.64] ;  /* 0x0000000a54547981 */ /* 0x000f62000c1e1d00 */
[----:B------:R-:W-:Y:S02]  /*2af0*/  SHF.L.U32 R206, R90, 0x10, RZ ;  /* 0x000000105ace7819 */ /* 0x000fe400000006ff */
[C---:B------:R-:W-:Y:S02]  /*2b00*/  PRMT R119, R91.reuse, 0x7632, R119 ;  /* 0x000076325b777816 */ /* 0x040fe40000000077 */
[----:B------:R-:W-:-:S02]  /*2b10*/  SHF.L.U32 R130, R91, 0x10, RZ ;  /* 0x000000105b827819 */ /* 0x000fc400000006ff */
[C---:B------:R-:W-:Y:S01]  /*2b20*/  PRMT R129, R78.reuse, 0x7632, R129 ;  /* 0x000076324e817816 */ /* 0x040fe20000000081 */
[----:B------:R-:W5:Y:S01]  /*2b30*/  LDG.E.128 R88, desc[UR10][R88.64] ;  /* 0x0000000a58587981 */ /* 0x000f62000c1e1d00 */
[----:B------:R-:W-:Y:S02]  /*2b40*/  SHF.L.U32 R142, R78, 0x10, RZ ;  /* 0x000000104e8e7819 */ /* 0x000fe400000006ff */
[C---:B------:R-:W-:Y:S02]  /*2b50*/  PRMT R135, R79.reuse, 0x7632, R135 ;  /* 0x000076324f877816 */ /* 0x040fe40000000087 */
[----:B------:R-:W-:Y:S02]  /*2b60*/  SHF.L.U32 R144, R79, 0x10, RZ ;  /* 0x000000104f907819 */ /* 0x000fe400000006ff */
[C---:B------:R-:W-:Y:S01]  /*2b70*/  PRMT R143, R70.reuse, 0x7632, R143 ;  /* 0x00007632468f7816 */ /* 0x040fe2000000008f */
[----:B------:R-:W5:Y:S01]  /*2b80*/  LDG.E.128 R76, desc[UR10][R76.64] ;  /* 0x0000000a4c4c7981 */ /* 0x000f62000c1e1d00 */
[----:B------:R-:W-:-:S02]  /*2b90*/  SHF.L.U32 R152, R70, 0x10, RZ ;  /* 0x0000001046987819 */ /* 0x000fc400000006ff */
[C---:B------:R-:W-:Y:S02]  /*2ba0*/  PRMT R139, R71.reuse, 0x7632, R139 ;  /* 0x00007632478b7816 */ /* 0x040fe4000000008b */
[----:B------:R-:W-:Y:S02]  /*2bb0*/  SHF.L.U32 R154, R71, 0x10, RZ ;  /* 0x00000010479a7819 */ /* 0x000fe400000006ff */
[----:B------:R-:W5:Y:S01]  /*2bc0*/  LDG.E.128 R68, desc[UR10][R68.64] ;  /* 0x0000000a44447981 */ /* 0x000f62000c1e1d00 */
[C---:B------:R-:W-:Y:S01]  /*2bd0*/  FADD.FTZ R123, -R175.reuse, R120 ;  /* 0x00000078af7b7221 */ /* 0x040fe20000010100 */
[----:B------:R-:W-:Y:S01]  /*2be0*/  SHF.L.U32 R120, R0, 0x10, RZ ;  /* 0x0000001000787819 */ /* 0x000fe200000006ff */
[----:B------:R-:W-:Y:S01]  /*2bf0*/  FADD.FTZ R0, -R175, R134 ;  /* 0x00000086af007221 */ /* 0x000fe20000010100 */
[----:B------:R-:W-:Y:S01]  /*2c00*/  SHF.L.U32 R204, R116, 0x10, RZ ;  /* 0x0000001074cc7819 */ /* 0x000fe200000006ff */
[----:B------:R-:W-:Y:S01]  /*2c10*/  FMUL.FTZ R227, R227, R42 ;  /* 0x0000002ae3e37220 */ /* 0x000fe20000410000 */
[----:B------:R-:W-:Y:S01]  /*2c20*/  SHF.L.U32 R229, R229, 0x10, RZ ;  /* 0x00000010e5e57819 */ /* 0x000fe200000006ff */
[----:B-----5:R-:W-:-:S02]  /*2c30*/  FMUL.FTZ R0, R4, R0 ;  /* 0x0000000004007220 */ /* 0x020fc40000410000 */
[----:B------:R-:W-:Y:S01]  /*2c40*/  FADD.FTZ R204, -R175, R204 ;  /* 0x000000ccafcc7221 */ /* 0x000fe20000010100 */
[----:B------:R-:W-:Y:S01]  /*2c50*/  SHF.L.U32 R200, R117, 0x10, RZ ;  /* 0x0000001075c87819 */ /* 0x000fe200000006ff */
[----:B------:R-:W-:Y:S01]  /*2c60*/  FADD.FTZ R207, -R175, R128 ;  /* 0x00000080afcf7221 */ /* 0x000fe20000010100 */
[C---:B------:R-:W-:Y:S01]  /*2c70*/  PRMT R230, R106.reuse, 0x7632, R230 ;  /* 0x000076326ae67816 */ /* 0x040fe200000000e6 */
[----:B------:R-:W-:Y:S01]  /*2c80*/  FMUL.FTZ R205, R205, R229 ;  /* 0x000000e5cdcd7220 */ /* 0x000fe20000410000 */
[----:B------:R-:W-:Y:S01]  /*2c90*/  SHF.L.U32 R174, R106, 0x10, RZ ;  /* 0x000000106aae7819 */ /* 0x000fe200000006ff */
[----:B------:R-:W-:Y:S01]  /*2ca0*/  FADD.FTZ R106, RZ, R227 ;  /* 0x000000e3ff6a7221 */ /* 0x000fe20000010000 */
[C---:B------:R-:W-:Y:S01]  /*2cb0*/  PRMT R232, R107.reuse, 0x7632, R232 ;  /* 0x000076326be87816 */ /* 0x040fe200000000e8 */
[----:B------:R-:W-:Y:S01]  /*2cc0*/  FMUL.FTZ R204, R4, R204 ;  /* 0x000000cc04cc7220 */ /* 0x000fe20000410000 */
[----:B------:R-:W-:Y:S01]  /*2cd0*/  SHF.L.U32 R231, R107, 0x10, RZ ;  /* 0x000000106be77819 */ /* 0x000fe200000006ff */
[----:B------:R-:W-:Y:S01]  /*2ce0*/  FFMA.FTZ R107, R0, R227, RZ ;  /* 0x000000e3006b7223 */ /* 0x000fe200000100ff */
[----:B------:R-:W-:Y:S01]  /*2cf0*/  SHF.L.U32 R228, R228, 0x10, RZ ;  /* 0x00000010e4e47819 */ /* 0x000fe200000006ff */
[C---:B------:R-:W-:Y:S01]  /*2d00*/  FADD.FTZ R200, -R175.reuse, R200 ;  /* 0x000000c8afc87221 */ /* 0x040fe20000010100 */
[----:B------:R-:W-:Y:S01]  /*2d10*/  FMUL.FTZ R226, R226, R43 ;  /* 0x0000002be2e27220 */ /* 0x000fe20000410000 */
        /* <DEDUP_REMOVED lines=13> */
[----:B------:R-:W-:Y:S01]  /*2df0*/  FMUL.FTZ R224, R224, R94 ;  /* 0x0000005ee0e07220 */ /* 0x000fe20000410000 */
[----:B------:R-:W-:Y:S01]  /*2e00*/  FMUL.FTZ R206, R4, R206 ;  /* 0x000000ce04ce7220 */ /* 0x000fe20000410000 */
[----:B------:R-:W-:Y:S01]  /*2e10*/  FADD.FTZ R106, R106, R202 ;  /* 0x000000ca6a6a7221 */ /* 0x000fe20000010000 */
[----:B------:R-:W-:Y:S01]  /*2e20*/  FFMA.FTZ R107, R200, R202, R107 ;  /* 0x000000cac86b7223 */ /* 0x000fe2000001006b */
        /* <DEDUP_REMOVED lines=9> */
[C---:B------:R-:W-:Y:S01]  /*2ec0*/  FADD.FTZ R197, -R175.reuse, R130 ;  /* 0x00000082afc57221 */ /* 0x040fe20000010100 */
[----:B------:R-:W-:Y:S01]  /*2ed0*/  FMUL.FTZ R222, R222, R95 ;  /* 0x0000005fdede7220 */ /* 0x000fe20000410000 */
[----:B------:R-:W-:Y:S01]  /*2ee0*/  FMUL.FTZ R203, R4, R203 ;  /* 0x000000cb04cb7220 */ /* 0x000fe20000410000 */
[----:B------:R-:W-:Y:S01]  /*2ef0*/  FADD.FTZ R106, R106, R201 ;  /* 0x000000c96a6a7221 */ /* 0x000fe20000010000 */
[----:B------:R-:W-:Y:S01]  /*2f00*/  FFMA.FTZ R107, R198, R201, R107 ;  /* 0x000000c9c66b7223 */ /* 0x000fe2000001006b */
[C---:B------:R-:W-:Y:S01]  /*2f10*/  PRMT R221, R100.reuse, 0x7632, R221 ;  /* 0x0000763264dd7816 */ /* 0x040fe200000000dd */
[C---:B------:R-:W-:Y:S01]  /*2f20*/  FADD.FTZ R161, -R175.reuse, R136 ;  /* 0x00000088afa17221 */ /* 0x040fe20000010100 */
[----:B------:R-:W-:Y:S01]  /*2f30*/  SHF.L.U32 R100, R100, 0x10, RZ ;  /* 0x0000001064647819 */ /* 0x000fe200000006ff */
[----:B------:R-:W-:Y:S01]  /*2f40*/  FADD.FTZ R163, -R175, R138 ;  /* 0x0000008aafa37221 */ /* 0x000fe20000010100 */
[----:B------:R-:W-:Y:S01]  /*2f50*/  SHF.L.U32 R134, R121, 0x10, RZ ;  /* 0x0000001079867819 */ /* 0x000fe200000006ff */
[----:B------:R-:W-:Y:S01]  /*2f60*/  FMUL.FTZ R199, R199, R223 ;  /* 0x000000dfc7c77220 */ /* 0x000fe20000410000 */
[----:B------:R-:W-:Y:S01]  /*2f70*/  SHF.L.U32 R136, R93, 0x10, RZ ;  /* 0x000000105d887819 */ /* 0x000fe200000006ff */
[----:B------:R-:W-:Y:S01]  /*2f80*/  FMUL.FTZ R197, R4, R197 ;  /* 0x000000c504c57220 */ /* 0x000fe20000410000 */
[----:B------:R-:W-:Y:S01]  /*2f90*/  FADD.FTZ R106, R106, R222 ;  /* 0x000000de6a6a7221 */ /* 0x000fe20000010000 */
[----:B------:R-:W-:Y:S01]  /*2fa0*/  FFMA.FTZ R107, R203, R222, R107 ;  /* 0x000000decb6b7223 */ /* 0x000fe2000001006b */
[----:B------:R-:W-:-:S02]  /*2fb0*/  SHF.L.U32 R158, R115, 0x10, RZ ;  /* 0x00000010739e7819 */ /* 0x000fc400000006ff */
[----:B------:R-:W-:Y:S01]  /*2fc0*/  SHF.L.U32 R166, R135, 0x10, RZ ;  /* 0x0000001087a67819 */ /* 0x000fe200000006ff */
[----:B------:R-:W-:Y:S01]  /*2fd0*/  FADD.FTZ R155, -R175, R134 ;  /* 0x00000086af9b7221 */ /* 0x000fe20000010100 */
[----:B------:R-:W-:Y:S01]  /*2fe0*/  SHF.L.U32 R164, R127, 0x10, RZ ;  /* 0x000000107fa47819 */ /* 0x000fe200000006ff */
[----:B------:R-:W-:Y:S01]  /*2ff0*/  FADD.FTZ R127, -R175, R152 ;  /* 0x00000098af7f7221 */ /* 0x000fe20000010100 */
[----:B------:R-:W-:Y:S01]  /*3000*/  SHF.L.U32 R221, R221, 0x10, RZ ;  /* 0x00000010dddd7819 */ /* 0x000fe200000006ff */
[----:B------:R-:W-:Y:S01]  /*3010*/  FMUL.FTZ R167, R167, R100 ;  /* 0x00000064a7a77220 */ /* 0x000fe20000410000 */
[----:B------:R-:W-:Y:S01]  /*3020*/  FMUL.FTZ R163, R4, R163 ;  /* 0x000000a304a37220 */ /* 0x000fe20000410000 */
[----:B------:R-:W-:Y:S01]  /*3030*/  FADD.FTZ R106, R106, R199 ;  /* 0x000000c76a6a7221 */ /* 0x000fe20000010000 */
[----:B------:R-:W-:Y:S01]  /*3040*/  FFMA.FTZ R107, R197, R199, R107 ;  /* 0x000000c7c56b7223 */ /* 0x000fe2000001006b */
[----:B------:R-:W-:Y:S01]  /*3050*/  FADD.FTZ R152, -R175, R136 ;  /* 0x00000088af987221 */ /* 0x000fe20000010100 */
[----:B------:R-:W-:Y:S01]  /*3060*/  PRMT R220, R101, 0x7632, R220 ;  /* 0x0000763265dc7816 */ /* 0x000fe200000000dc */
[C---:B------:R-:W-:Y:S01]  /*3070*/  FADD.FTZ R117, -R175.reuse, R158 ;  /* 0x0000009eaf757221 */ /* 0x040fe20000010100 */
[----:B------:R-:W-:Y:S01]  /*3080*/  FADD.FTZ R136, -R175, R166 ;  /* 0x000000a6af887221 */ /* 0x000fe20000010100 */
[----:B------:R-:W-:Y:S01]  /*3090*/  SHF.L.U32 R101, R101, 0x10, RZ ;  /* 0x0000001065657819 */ /* 0x000fe200000006ff */
        /* <DEDUP_REMOVED lines=8> */
[----:B------:R-:W-:Y:S01]  /*3120*/  SHF.L.U32 R156, R112, 0x10, RZ ;  /* 0x00000010709c7819 */ /* 0x000fe200000006ff */
[C---:B------:R-:W-:Y:S01]  /*3130*/  FADD.FTZ R112, -R175.reuse, R126 ;  /* 0x0000007eaf707221 */ /* 0x040fe20000010100 */
[C---:B------:R-:W-:Y:S01]  /*3140*/  FADD.FTZ R126, -R175.reuse, R154 ;  /* 0x0000009aaf7e7221 */ /* 0x040fe20000010100 */
        /* <DEDUP_REMOVED lines=43> */
[C---:B------:R-:W-:Y:S01]  /*3400*/  FADD.FTZ R145, -R175.reuse, R142 ;  /* 0x0000008eaf917221 */ /* 0x040fe20000010100 */
[----:B------:R-:W-:Y:S01]  /*3410*/  SHF.L.U32 R108, R108, 0x10, RZ ;  /* 0x000000106c6c7819 */ /* 0x000fe200000006ff */
[----:B------:R-:W-:Y:S01]  /*3420*/  FADD.FTZ R128, -R175, R150 ;  /* 0x00000096af807221 */ /* 0x000fe20000010100 */
[----:B------:R-:W-:Y:S01]  /*3430*/  SHF.L.U32 R140, R131, 0x10, RZ ;  /* 0x00000010838c7819 */ /* 0x000fe200000006ff */
[----:B------:R-:W-:Y:S01]  /*3440*/  FMUL.FTZ R156, R156, R218 ;  /* 0x000000da9c9c7220 */ /* 0x000fe20000410000 */
[----:B------:R-:W-:Y:S01]  /*3450*/  SHF.L.U32 R151, R52, 0x10, RZ ;  /* 0x0000001034977819 */ /* 0x000fe200000006ff */
[----:B------:R-:W-:Y:S01]  /*3460*/  FMUL.FTZ R152, R4, R152 ;  /* 0x0000009804987220 */ /* 0x000fe20000410000 */
[----:B------:R-:W-:Y:S01]  /*3470*/  PRMT R143, R52, 0x7632, R143 ;  /* 0x00007632348f7816 */ /* 0x000fe2000000008f */
        /* <DEDUP_REMOVED lines=33> */
[----:B------:R-:W-:-:S02]  /*3690*/  PRMT R215, R110, 0x7632, R215 ;  /* 0x000076326ed77816 */ /* 0x000fc400000000d7 */
[----:B------:R-:W-:Y:S01]  /*36a0*/  SHF.L.U32 R148, R141, 0x10, RZ ;  /* 0x000000108d947819 */ /* 0x000fe200000006ff */
[----:B------:R-:W-:Y:S01]  /*36b0*/  FMUL.FTZ R142, R142, R216 ;  /* 0x000000d88e8e7220 */ /* 0x000fe20000410000 */
[----:B------:R-:W-:Y:S01]  /*36c0*/  SHF.L.U32 R110, R110, 0x10, RZ ;  /* 0x000000106e6e7819 */ /* 0x000fe200000006ff */
        /* <DEDUP_REMOVED lines=46> */
[C---:B------:R-:W-:Y:S01]  /*39b0*/  PRMT R182, R49.reuse, 0x7632, R182 ;  /* 0x0000763231b67816 */ /* 0x040fe200000000b6 */
[----:B------:R-:W-:Y:S01]  /*39c0*/  FADD.FTZ R186, R186, R135 ;  /* 0x00000087baba7221 */ /* 0x000fe20000010000 */
[----:B------:R-:W-:Y:S01]  /*39d0*/  SHF.L.U32 R134, R49, 0x10, RZ ;  /* 0x0000001031867819 */ /* 0x000fe200000006ff */
[----:B------:R-:W-:Y:S01]  /*39e0*/  FFMA.FTZ R185, R129, R135, R185 ;  /* 0x0000008781b97223 */ /* 0x000fe200000100b9 */
[----:B------:R-:W-:Y:S01]  /*39f0*/  FADD.FTZ R116, -R175, R124 ;  /* 0x0000007caf747221 */ /* 0x000fe20000010100 */
[----:B------:R-:W-:Y:S01]  /*3a00*/  SHF.L.U32 R124, R182, 0x10, RZ ;  /* 0x00000010b67c7819 */ /* 0x000fe200000006ff */
[----:B------:R-:W-:Y:S01]  /*3a10*/  FMUL.FTZ R128, R4, R128 ;  /* 0x0000008004807220 */ /* 0x000fe20000410000 */
[----:B------:R-:W-:Y:S01]  /*3a20*/  SHF.L.U32 R212, R212, 0x10, RZ ;  /* 0x00000010d4d47819 */ /* 0x000fe200000006ff */
[----:B------:R-:W-:Y:S01]  /*3a30*/  FMUL.FTZ R134, R134, R169 ;  /* 0x000000a986867220 */ /* 0x000fe20000410000 */
[----:B------:R-:W-:Y:S01]  /*3a40*/  FADD.FTZ R186, R186, R125 ;  /* 0x0000007dbaba7221 */ /* 0x000fe20000010000 */
[----:B------:R-:W-:Y:S01]  /*3a50*/  FFMA.FTZ R185, R121, R125, R185 ;  /* 0x0000007d79b97223 */ /* 0x000fe200000100b9 */
[C---:B------:R-:W-:Y:S01]  /*3a60*/  FADD.FTZ R118, -R175.reuse, R170 ;  /* 0x000000aaaf767221 */ /* 0x040fe20000010100 */
        /* <DEDUP_REMOVED lines=15> */
[C---:B------:R-:W-:Y:S01]  /*3b60*/  PRMT R210, R99.reuse, 0x7632, R210 ;  /* 0x0000763263d27816 */ /* 0x040fe200000000d2 */
[C---:B------:R-:W-:Y:S01]  /*3b70*/  FMUL.FTZ R98, R4.reuse, R123 ;  /* 0x0000007b04627220 */ /* 0x040fe20000410000 */
[----:B------:R-:W-:Y:S01]  /*3b80*/  SHF.L.U32 R171, R99, 0x10, RZ ;  /* 0x0000001063ab7819 */ /* 0x000fe200000006ff */
[----:B------:R-:W-:Y:S01]  /*3b90*/  FMUL.FTZ R123, R175, R211 ;  /* 0x000000d3af7b7220 */ /* 0x000fe20000410000 */
[C---:B------:R-:W-:Y:S01]  /*3ba0*/  PRMT R176, R51.reuse, 0x7632, R176 ;  /* 0x0000763233b07816 */ /* 0x040fe200000000b0 */
[----:B------:R-:W-:Y:S01]  /*3bb0*/  FMUL.FTZ R119, R4, R119 ;  /* 0x0000007704777220 */ /* 0x000fe20000410000 */
[----:B------:R-:W-:Y:S01]  /*3bc0*/  SHF.L.U32 R130, R51, 0x10, RZ ;  /* 0x0000001033827819 */ /* 0x000fe200000006ff */
        /* <DEDUP_REMOVED lines=12> */
[----:B------:R-:W-:Y:S01]  /*3c90*/  PRMT R177, R44, 0x7632, R177 ;  /* 0x000076322cb17816 */ /* 0x000fe200000000b1 */
[----:B------:R-:W-:Y:S01]  /*3ca0*/  FMUL.FTZ R118, R4, R118 ;  /* 0x0000007604767220 */ /* 0x000fe20000410000 */
[----:B------:R-:W-:Y:S01]  /*3cb0*/  SHF.L.U32 R92, R44, 0x10, RZ ;  /* 0x000000102c5c7819 */ /* 0x000fe200000006ff */
[----:B------:R-:W-:Y:S01]  /*3cc0*/  FADD.FTZ R186, R186, R130 ;  /* 0x00000082baba7221 */ /* 0x000fe20000010000 */
[----:B------:R-:W-:Y:S01]  /*3cd0*/  FFMA.FTZ R185, R126, R130, R185 ;  /* 0x000000827eb97223 */ /* 0x000fe200000100b9 */
[----:B------:R-:W-:-:S02]  /*3ce0*/  SHF.L.U32 R177, R177, 0x10, RZ ;  /* 0x00000010b1b17819 */ /* 0x000fc400000006ff */
        /* <DEDUP_REMOVED lines=39> */
[----:B------:R-:W-:Y:S01]  /*3f60*/  FADD.FTZ R186, R186, R112 ;  /* 0x00000070baba7221 */ /* 0x000fe20000010000 */
[----:B------:R-:W-:Y:S01]  /*3f70*/  FFMA.FTZ R185, R117, R112, R185 ;  /* 0x0000007075b97223 */ /* 0x000fe200000100b9 */
[----:B------:R-:W-:-:S02]  /*3f80*/  FMUL.FTZ R114, R4, R114 ;  /* 0x0000007204727220 */ /* 0x000fc40000410000 */
        /* <DEDUP_REMOVED lines=44> */
[----:B------:R-:W-:-:S07]  /*4250*/  FMUL.FTZ R175, R114, R232 ;  /* 0x000000e872af7220 */ /* 0x000fce0000410000 */
.L_x_243:
[----:B------:R-:W-:Y:S01]  /*4260*/  FADD.FTZ R5, R252, R5 ;  /* 0x00000005fc057221 */ /* 0x000fe20000010000 */
[----:B------:R-:W-:Y:S01]  /*4270*/  FADD.FTZ R6, R251, R6 ;  /* 0x00000006fb067221 */ /* 0x000fe20000010000 */
[----:B------:R-:W2:Y:S01]  /*4280*/  LDL.LU R252, [R1+0x74] ;  /* 0x0000740001fc7983 */ /* 0x000ea20000300800 */
[----:B------:R-:W-:Y:S01]  /*4290*/  FADD.FTZ R7, R250, R7 ;  /* 0x00000007fa077221 */ /* 0x000fe20000010000 */
[----:B------:R-:W-:Y:S02]  /*42a0*/  FADD.FTZ R8, R249, R8 ;  /* 0x00000008f9087221 */ /* 0x000fe40000010000 */
[----:B------:R-:W3:Y:S01]  /*42b0*/  LDL.LU R251, [R1+0x70] ;  /* 0x0000700001fb7983 */ /* 0x000ee20000300800 */
[----:B------:R-:W-:Y:S01]  /*42c0*/  FADD.FTZ R9, R248, R9 ;  /* 0x00000009f8097221 */ /* 0x000fe20000010000 */
[----:B------:R-:W-:Y:S02]  /*42d0*/  FADD.FTZ R10, R247, R10 ;  /* 0x0000000af70a7221 */ /* 0x000fe40000010000 */
[----:B------:R-:W4:Y:S01]  /*42e0*/  LDL.LU R250, [R1+0x6c] ;  /* 0x00006c0001fa7983 */ /* 0x000f220000300800 */
[----:B------:R-:W-:-:S03]  /*42f0*/  FADD.FTZ R11, R246, R11 ;  /* 0x0000000bf60b7221 */ /* 0x000fc60000010000 */
[----:B------:R-:W5:Y:S01]  /*4300*/  LDL.LU R249, [R1+0x68] ;  /* 0x0000680001f97983 */ /* 0x000f620000300800 */
[----:B------:R-:W-:-:S03]  /*4310*/  FADD.FTZ R12, R245, R12 ;  /* 0x0000000cf50c7221 */ /* 0x000fc60000010000 */
[----:B------:R-:W2:Y:S01]  /*4320*/  LDL.LU R248, [R1+0x64] ;  /* 0x0000640001f87983 */ /* 0x000ea20000300800 */
[----:B------:R-:W-:-:S03]  /*4330*/  FADD.FTZ R13, R244, R13 ;  /* 0x0000000df40d7221 */ /* 0x000fc60000010000 */
[----:B------:R-:W3:Y:S01]  /*4340*/  LDL.LU R247, [R1+0x60] ;  /* 0x0000600001f77983 */ /* 0x000ee20000300800 */
        /* <DEDUP_REMOVED lines=19> */
[----:B------:R-:W3:Y:S04]  /*4480*/  LDL.LU R237, [R1+0x38] ;  /* 0x0000380001ed7983 */ /* 0x000ee80000300800 */
[----:B------:R-:W3:Y:S04]  /*4490*/  LDL.LU R236, [R1+0x34] ;  /* 0x0000340001ec7983 */ /* 0x000ee80000300800 */
[----:B------:R-:W3:Y:S04]  /*44a0*/  LDL.LU R235, [R1+0x30] ;  /* 0x0000300001eb7983 */ /* 0x000ee80000300800 */
[----:B------:R-:W3:Y:S01]  /*44b0*/  LDL.LU R234, [R1+0x2c] ;  /* 0x00002c0001ea7983 */ /* 0x000ee20000300800 */
[----:B------:R-:W-:Y:S01]  /*44c0*/  FADD.FTZ R30, R173, R30 ;  /* 0x0000001ead1e7221 */ /* 0x000fe20000010000 */
[----:B------:R-:W-:Y:S01]  /*44d0*/  FADD.FTZ R32, R172, R32 ;  /* 0x00000020ac207221 */ /* 0x000fe20000010000 */
[----:B------:R-:W-:Y:S01]  /*44e0*/  FADD.FTZ R24, R233, R24 ;  /* 0x00000018e9187221 */ /* 0x000fe20000010000 */
        /* <DEDUP_REMOVED lines=8> */
[----:B----4-:R-:W-:-:S02]  /*4570*/  FADD.FTZ R218, R218, R250 ;  /* 0x000000fadada7221 */ /* 0x010fc40000010000 */
[----:B------:R-:W4:Y:S01]  /*4580*/  LDL.LU R250, [R1+0x80] ;  /* 0x0000800001fa7983 */ /* 0x000f220000300800 */
[----:B-----5:R-:W-:-:S03]  /*4590*/  FADD.FTZ R108, R108, R249 ;  /* 0x000000f96c6c7221 */ /* 0x020fc60000010000 */
[----:B------:R-:W5:Y:S01]  /*45a0*/  LDL.LU R249, [R1+0x84] ;  /* 0x0000840001f97983 */ /* 0x000f620000300800 */
[----:B--2---:R-:W-:-:S03]  /*45b0*/  FADD.FTZ R217, R217, R248 ;  /* 0x000000f8d9d97221 */ /* 0x004fc60000010000 */
[----:B------:R-:W2:Y:S01]  /*45c0*/  LDL.LU R248, [R1+0x88] ;  /* 0x0000880001f87983 */ /* 0x000ea20000300800 */
[----:B---3--:R-:W-:-:S03]  /*45d0*/  FADD.FTZ R109, R109, R247 ;  /* 0x000000f76d6d7221 */ /* 0x008fc60000010000 */
        /* <DEDUP_REMOVED lines=24> */
[----:B------:R-:W3:Y:S01]  /*4760*/  LDL.LU R235, [R1] ;  /* 0x0000000001eb7983 */ /* 0x000ee20000300800 */
[----:B------:R-:W-:-:S03]  /*4770*/  FADD.FTZ R210, R210, R234 ;  /* 0x000000ead2d27221 */ /* 0x000fc60000010000 */
[----:B------:R-:W3:Y:S04]  /*4780*/  LDL.LU R234, [R1+0x4] ;  /* 0x0000040001ea7983 */ /* 0x000ee80000300800 */
[----:B------:R-:W3:Y:S04]  /*4790*/  LDL.LU R233, [R1+0x8] ;  /* 0x0000080001e97983 */ /* 0x000ee80000300800 */
[----:B------:R-:W3:Y:S04]  /*47a0*/  LDL.LU R232, [R1+0xc] ;  /* 0x00000c0001e87983 */ /* 0x000ee80000300800 */
[----:B------:R-:W3:Y:S01]  /*47b0*/  LDL.LU R231, [R1+0x10] ;  /* 0x0000100001e77983 */ /* 0x000ee20000300800 */
[----:B------:R-:W-:-:S03]  /*47c0*/  FADD.FTZ R102, R102, R173 ;  /* 0x000000ad66667221 */ /* 0x000fc60000010000 */
[----:B------:R-:W3:Y:S01]  /*47d0*/  LDL.LU R230, [R1+0x14] ;  /* 0x0000140001e67983 */ /* 0x000ee20000300800 */
[----:B------:R-:W-:-:S03]  /*47e0*/  FADD.FTZ R220, R220, R172 ;  /* 0x000000acdcdc7221 */ /* 0x000fc60000010000 */
[----:B------:R-:W3:Y:S04]  /*47f0*/  LDL.LU R209, [R1+0x18] ;  /* 0x0000180001d17983 */ /* 0x000ee80000300800 */
[----:B------:R-:W3:Y:S04]  /*4800*/  LDL.LU R208, [R1+0x1c] ;  /* 0x00001c0001d07983 */ /* 0x000ee80000300800 */
[----:B------:R-:W3:Y:S04]  /*4810*/  LDL.LU R174, [R1+0x20] ;  /* 0x0000200001ae7983 */ /* 0x000ee80000300800 */
[----:B------:R-:W3:Y:S04]  /*4820*/  LDL.LU R173, [R1+0x24] ;  /* 0x0000240001ad7983 */ /* 0x000ee80000300800 */
[----:B------:R-:W3:Y:S01]  /*4830*/  LDL.LU R172, [R1+0x28] ;  /* 0x0000280001ac7983 */ /* 0x000ee20000300800 */
[----:B------:R-:W-:Y:S01]  /*4840*/  UMOV UR4, 0xffffffff ;  /* 0xffffffff00047882 */ /* 0x000fe20000000000 */
[----:B------:R-:W-:Y:S01]  /*4850*/  FADD.FTZ R103, R103, R251 ;  /* 0x000000fb67677221 */ /* 0x000fe20000010000 */
[----:B------:R-:W-:Y:S01]  /*4860*/  FADD.FTZ R219, R219, R252 ;  /* 0x000000fcdbdb7221 */ /* 0x000fe20000010000 */
[----:B------:R-:W-:Y:S01]  /*4870*/  FADD.FTZ R33, R177, R33 ;  /* 0x00000021b1217221 */ /* 0x000fe20000010000 */
[----:B------:R-:W-:Y:S01]  /*4880*/  FADD.FTZ R34, R189, R34 ;  /* 0x00000022bd227221 */ /* 0x000fe20000010000 */
[----:B------:R-:W-:Y:S01]  /*4890*/  FADD.FTZ R35, R178, R35 ;  /* 0x00000023b2237221 */ /* 0x000fe20000010000 */
[----:B------:R-:W-:Y:S01]  /*48a0*/  FADD.FTZ R36, R190, R36 ;  /* 0x00000024be247221 */ /* 0x000fe20000010000 */
[----:B------:R-:W-:Y:S01]  /*48b0*/  FADD.FTZ R37, R179, R37 ;  /* 0x00000025b3257221 */ /* 0x000fe20000010000 */
[----:B----4-:R-:W-:Y:S01]  /*48c0*/  FADD.FTZ R101, R101, R250 ;  /* 0x000000fa65657221 */ /* 0x010fe20000010000 */
[----:B-----5:R-:W-:Y:S01]  /*48d0*/  FADD.FTZ R221, R221, R249 ;  /* 0x000000f9dddd7221 */ /* 0x020fe20000010000 */
[----:B--2---:R-:W-:Y:S01]  /*48e0*/  FADD.FTZ R100, R100, R248 ;  /* 0x000000f864647221 */ /* 0x004fe20000010000 */
[----:B---3--:R-:W-:Y:S01]  /*48f0*/  FADD.FTZ R223, R223, R247 ;  /* 0x000000f7dfdf7221 */ /* 0x008fe20000010000 */
        /* <DEDUP_REMOVED lines=22> */
[----:B------:R-:W-:Y:S06]  /*4a60*/  BRA.DIV UR4, `(.L_x_244) ;  /* 0x0000007e04c07947 */ /* 0x000fec000b800000 */
[----:B------:R-:W0:Y:S04]  /*4a70*/  SHFL.BFLY PT, R174, R186, 0x1, 0x1f ;  /* 0x0c201f00baae7f89 */ /* 0x000e2800000e0000 */
[----:B------:R-:W1:Y:S04]  /*4a80*/  SHFL.BFLY PT, R172, R185, 0x1, 0x1f ;  /* 0x0c201f00b9ac7f89 */ /* 0x000e6800000e0000 */
[----:B------:R-:W-:Y:S04]  /*4a90*/  STL [R1+0x2c], R210 ;  /* 0x00002cd201007387 */ /* 0x000fe80000100800 */
[----:B------:R-:W-:Y:S04]  /*4aa0*/  STL [R1+0x30], R171 ;  /* 0x000030ab01007387 */ /* 0x000fe80000100800 */
[----:B------:R-:W-:Y:S04]  /*4ab0*/  STL [R1+0x34], R211 ;  /* 0x000034d301007387 */ /* 0x000fe80000100800 */
[----:B------:R-:W-:Y:S01]  /*4ac0*/  STL [R1+0x38], R170 ;  /* 0x000038aa01007387 */ /* 0x000fe20000100800 */
[----:B0-----:R-:W-:-:S03]  /*4ad0*/  FADD.FTZ R173, R174, R186 ;  /* 0x000000baaead7221 */ /* 0x001fc60000010000 */
[----:B------:R-:W-:Y:S01]  /*4ae0*/  STL [R1+0x3c], R212 ;  /* 0x00003cd401007387 */ /* 0x000fe20000100800 */
[----:B-1----:R-:W-:-:S03]  /*4af0*/  FADD.FTZ R189, R172, R185 ;  /* 0x000000b9acbd7221 */ /* 0x002fc60000010000 */
[----:B------:R-:W-:Y:S04]  /*4b00*/  STL [R1+0x40], R169 ;  /* 0x000040a901007387 */ /* 0x000fe80000100800 */
        /* <DEDUP_REMOVED lines=21> */
[----:B------:R2:W-:Y:S04]  /*4c60*/  STL [R1+0x70], R103 ;  /* 0x0000706701007387 */ /* 0x0005e80000100800 */
[----:B------:R2:W-:Y:S04]  /*4c70*/  STL [R1+0x74], R219 ;  /* 0x000074db01007387 */ /* 0x0005e80000100800 */
[----:B------:R2:W-:Y:S04]  /*4c80*/  STL [R1+0x78], R102 ;  /* 0x0000786601007387 */ /* 0x0005e80000100800 */
[----:B------:R2:W-:Y:S04]  /*4c90*/  STL [R1+0x7c], R220 ;  /* 0x00007cdc01007387 */ /* 0x0005e80000100800 */
[----:B------:R2:W-:Y:S01]  /*4ca0*/  STL [R1+0x80], R101 ;  /* 0x0000806501007387 */ /* 0x0005e20000100800 */
[----:B0-----:R-:W-:-:S03]  /*4cb0*/  FADD.FTZ R172, R209, R172 ;  /* 0x000000acd1ac7221 */ /* 0x001fc60000010000 */
[----:B------:R2:W-:Y:S01]  /*4cc0*/  STL [R1+0x84], R221 ;  /* 0x000084dd01007387 */ /* 0x0005e20000100800 */
[----:B-1----:R-:W-:-:S03]  /*4cd0*/  FADD.FTZ R173, R231, R186 ;  /* 0x000000bae7ad7221 */ /* 0x002fc60000010000 */
[----:B------:R2:W-:Y:S04]  /*4ce0*/  STL [R1+0x88], R100 ;  /* 0x0000886401007387 */ /* 0x0005e80000100800 */
        /* <DEDUP_REMOVED lines=12> */
[----:B------:R2:W-:Y:S04]  /*4db0*/  STL [R1], R191 ;  /* 0x000000bf01007387 */ /* 0x0005e80000100800 */
        /* <DEDUP_REMOVED lines=9> */
[----:B------:R2:W0:Y:S04]  /*4e50*/  SHFL.BFLY PT, R43, R172, 0x10, 0x1f ;  /* 0x0e001f00ac2b7f89 */ /* 0x00042800000e0000 */
[----:B------:R2:W1:Y:S04]  /*4e60*/  SHFL.BFLY PT, R42, R173, 0x10, 0x1f ;  /* 0x0e001f00ad2a7f89 */ /* 0x00046800000e0000 */
[----:B------:R2:W-:Y:S02]  /*4e70*/  STL [R1+0x28], R196 ;  /* 0x000028c401007387 */ /* 0x0005e40000100800 */
.L_x_297:
[----:B0-2---:R-:W-:Y:S01]  /*4e80*/  FADD.FTZ R43, R172, R43 ;  /* 0x0000002bac2b7221 */ /* 0x005fe20000010000 */
[----:B-1----:R-:W-:-:S03]  /*4e90*/  FADD.FTZ R42, R173, R42 ;  /* 0x0000002aad2a7221 */ /* 0x002fc60000010000 */
        /* <DEDUP_REMOVED lines=12> */
[C-C-:B------:R-:W-:Y:S01]  /*4f60*/  FFMA.FTZ R0, R111.reuse, R0, R110.reuse ;  /* 0x000000006f007223 */ /* 0x140fe2000001006e */
[C-C-:B------:R-:W-:Y:S01]  /*4f70*/  FFMA.FTZ R204, R111.reuse, R204, R110.reuse ;  /* 0x000000cc6fcc7223 */ /* 0x140fe2000001006e */
[C-C-:B------:R-:W-:Y:S01]  /*4f80*/  FFMA.FTZ R207, R111.reuse, R207, R110.reuse ;  /* 0x000000cf6fcf7223 */ /* 0x140fe2000001006e */
[C-C-:B------:R-:W-:Y:S01]  /*4f90*/  FFMA.FTZ R43, R111.reuse, R200, R110.reuse ;  /* 0x000000c86f2b7223 */ /* 0x140fe2000001006e */
[----:B------:R-:W-:Y:S01]  /*4fa0*/  FADD.FTZ R227, -R0, R227 ;  /* 0x000000e300e37221 */ /* 0x000fe20000010100 */
[C-C-:B------:R-:W-:Y:S01]  /*4fb0*/  FFMA.FTZ R95, R111.reuse, R206, R110.reuse ;  /* 0x000000ce6f5f7223 */ /* 0x140fe2000001006e */
[C-C-:B------:R-:W-:Y:S01]  /*4fc0*/  FFMA.FTZ R198, R111.reuse, R198, R110.reuse ;  /* 0x000000c66fc67223 */ /* 0x140fe2000001006e */
[C-C-:B------:R-:W-:Y:S01]  /*4fd0*/  FFMA.FTZ R203, R111.reuse, R203, R110.reuse ;  /* 0x000000cb6fcb7223 */ /* 0x140fe2000001006e */
[----:B------:R-:W-:Y:S01]  /*4fe0*/  FFMA.FTZ R0, R111, R197, R110 ;  /* 0x000000c56f007223 */ /* 0x000fe2000001006e */
[----:B------:R-:W-:Y:S01]  /*4ff0*/  FADD.FTZ R205, -R204, R205 ;  /* 0x000000cdcccd7221 */ /* 0x000fe20000010100 */
[----:B------:R-:W-:Y:S01]  /*5000*/  FADD.FTZ R207, -R207, R226 ;  /* 0x000000e2cfcf7221 */ /* 0x000fe20000010100 */
[----:B------:R-:W-:Y:S01]  /*5010*/  FADD.FTZ R43, -R43, R202 ;  /* 0x000000ca2b2b7221 */ /* 0x000fe20000010100 */
[----:B------:R-:W-:Y:S01]  /*5020*/  FADD.FTZ R95, -R95, R224 ;  /* 0x000000e05f5f7221 */ /* 0x000fe20000010100 */
[----:B------:R-:W-:Y:S01]  /*5030*/  FADD.FTZ R201, -R198, R201 ;  /* 0x000000c9c6c97221 */ /* 0x000fe20000010100 */
[----:B------:R-:W-:Y:S01]  /*5040*/  FADD.FTZ R203, -R203, R222 ;  /* 0x000000decbcb7221 */ /* 0x000fe20000010100 */
[----:B------:R-:W-:Y:S01]  /*5050*/  FADD.FTZ R199, -R0, R199 ;  /* 0x000000c700c77221 */ /* 0x000fe20000010100 */
[C---:B------:R-:W-:Y:S01]  /*5060*/  FMUL.FTZ R100, R4.reuse, R227 ;  /* 0x000000e304647220 */ /* 0x040fe20000410000 */
        /* <DEDUP_REMOVED lines=10> */
[----:B------:R-:W-:Y:S01]  /*5110*/  F2FP.BF16.F32.PACK_AB R100, R205, R100 ;  /* 0x00000064cd64723e */ /* 0x000fe200000010ff */
[----:B------:R-:W-:Y:S06]  /*5120*/  BRA `(.L_x_248) ;  /* 0x0000001000a07947 */ /* 0x000fec0003800000 */
.L_x_247:
        /* <DEDUP_REMOVED lines=33> */
.L_x_246:
        /* <DEDUP_REMOVED lines=36> */
.L_x_249:
        /* <DEDUP_REMOVED lines=37> */
.L_x_245:
        /* <DEDUP_REMOVED lines=11> */
[----:B------:R-:W-:Y:S01]  /*5880*/  FFMA.FTZ R42, R111, R197, R110 ;  /* 0x000000c56f2a7223 */ /* 0x000fe2000001006e */
[----:B------:R-:W-:Y:S01]  /*5890*/  FADD.FTZ R227, -R0, R227 ;  /* 0x000000e300e37221 */ /* 0x000fe20000010100 */
[----:B------:R-:W-:Y:S01]  /*58a0*/  PRMT R0, R79, 0x7632, R0 ;  /* 0x000076324f007816 */ /* 0x000fe20000000000 */
[----:B------:R-:W-:Y:S01]  /*58b0*/  FFMA.FTZ R95, R111, R206, R110 ;  /* 0x000000ce6f5f7223 */ /* 0x000fe2000001006e */
[----:B------:R-:W-:Y:S01]  /*58c0*/  FADD.FTZ R94, -R43, R202 ;  /* 0x000000ca2b5e7221 */ /* 0x000fe20000010100 */
[----:B------:R-:W-:Y:S01]  /*58d0*/  SHF.L.U32 R43, R79, 0x10, RZ ;  /* 0x000000104f2b7819 */ /* 0x000fe200000006ff */
[----:B------:R-:W-:Y:S01]  /*58e0*/  FADD.FTZ R103, -R203, R222 ;  /* 0x000000decb677221 */ /* 0x000fe20000010100 */
[----:B------:R-:W-:Y:S01]  /*58f0*/  SHF.L.U32 R101, R0, 0x10, RZ ;  /* 0x0000001000657819 */ /* 0x000fe200000006ff */
[----:B------:R-:W-:Y:S01]  /*5900*/  FADD.FTZ R42, -R42, R199 ;  /* 0x000000c72a2a7221 */ /* 0x000fe20000010100 */
[----:B------:R-:W-:Y:S01]  /*5910*/  FADD.FTZ R102, -R95, R224 ;  /* 0x000000e05f667221 */ /* 0x000fe20000010100 */
[----:B------:R-:W-:Y:S01]  /*5920*/  SHF.L.U32 R95, R78, 0x10, RZ ;  /* 0x000000104e5f7819 */ /* 0x000fe200000006ff */
[C---:B------:R-:W-:Y:S01]  /*5930*/  FFMA.FTZ R103, R4.reuse, R103, R43 ;  /* 0x0000006704677223 */ /* 0x040fe2000001002b */
[----:B------:R-:W-:Y:S01]  /*5940*/  FFMA.FTZ R100, R4, R42, R101 ;  /* 0x0000002a04647223 */ /* 0x000fe20000010065 */
[----:B------:R-:W-:Y:S01]  /*5950*/  PRMT R43, R78, 0x7632, R43 ;  /* 0x000076324e2b7816 */ /* 0x000fe2000000002b */
[----:B------:R-:W-:Y:S01]  /*5960*/  FFMA.FTZ R198, R111, R198, R110 ;  /* 0x000000c66fc67223 */ /* 0x000fe2000001006e */
[----:B------:R-:W-:Y:S01]  /*5970*/  PRMT R42, R77, 0x7632, R42 ;  /* 0x000076324d2a7816 */ /* 0x000fe2000000002a */
[C---:B------:R-:W-:Y:S01]  /*5980*/  FFMA.FTZ R204, R111.reuse, R204, R110 ;  /* 0x000000cc6fcc7223 */ /* 0x040fe2000001006e */
[----:B------:R-:W-:Y:S01]  /*5990*/  PRMT R0, R76, 0x7632, R0 ;  /* 0x000076324c007816 */ /* 0x000fe20000000000 */
[----:B------:R-:W-:Y:S01]  /*59a0*/  FFMA.FTZ R207, R111, R207, R110 ;  /* 0x000000cf6fcf7223 */ /* 0x000fe2000001006e */
[----:B------:R-:W-:Y:S01]  /*59b0*/  FFMA.FTZ R102, R4, R102, R95 ;  /* 0x0000006604667223 */ /* 0x000fe2000001005f */
[----:B------:R-:W-:Y:S01]  /*59c0*/  SHF.L.U32 R101, R43, 0x10, RZ ;  /* 0x000000102b657819 */ /* 0x000fe200000006ff */
[----:B------:R-:W-:Y:S01]  /*59d0*/  FADD.FTZ R198, -R198, R201 ;  /* 0x000000c9c6c67221 */ /* 0x000fe20000010100 */
[----:B------:R-:W-:Y:S01]  /*59e0*/  SHF.L.U32 R95, R42, 0x10, RZ ;  /* 0x000000102a5f7819 */ /* 0x000fe200000006ff */
[----:B------:R-:W-:Y:S01]  /*59f0*/  FADD.FTZ R205, -R204, R205 ;  /* 0x000000cdcccd7221 */ /* 0x000fe20000010100 */
[----:B------:R-:W-:Y:S01]  /*5a00*/  SHF.L.U32 R43, R77, 0x10, RZ ;  /* 0x000000104d2b7819 */ /* 0x000fe200000006ff */
[----:B------:R-:W-:Y:S01]  /*5a10*/  FADD.FTZ R226, -R207, R226 ;  /* 0x000000e2cfe27221 */ /* 0x000fe20000010100 */
[----:B------:R-:W-:Y:S01]  /*5a20*/  SHF.L.U32 R42, R76, 0x10, RZ ;  /* 0x000000104c2a7819 */ /* 0x000fe200000006ff */
[----:B------:R-:W-:Y:S01]  /*5a30*/  FFMA.FTZ R101, R4, R198, R101 ;  /* 0x000000c604657223 */ /* 0x000fe20000010065 */
[----:B------:R-:W-:Y:S01]  /*5a40*/  SHF.L.U32 R0, R0, 0x10, RZ ;  /* 0x0000001000007819 */ /* 0x000fe200000006ff */
[C---:B------:R-:W-:Y:S01]  /*5a50*/  FFMA.FTZ R43, R4.reuse, R226, R43 ;  /* 0x000000e2042b7223 */ /* 0x040fe2000001002b */
[C---:B------:R-:W-:Y:S01]  /*5a60*/  FFMA.FTZ R94, R4.reuse, R94, R95 ;  /* 0x0000005e045e7223 */ /* 0x040fe2000001005f */
[----:B------:R-:W-:Y:S01]  /*5a70*/  FFMA.FTZ R42, R4, R227, R42 ;  /* 0x000000e3042a7223 */ /* 0x000fe2000001002a */
[----:B------:R-:W-:Y:S01]  /*5a80*/  F2FP.BF16.F32.PACK_AB R103, R100, R103 ;  /* 0x000000676467723e */ /* 0x000fe200000010ff */
[----:B------:R-:W-:Y:S01]  /*5a90*/  FFMA.FTZ R205, R4, R205, R0 ;  /* 0x000000cd04cd7223 */ /* 0x000fe20000010000 */
[----:B------:R-:W-:-:S02]  /*5aa0*/  F2FP.BF16.F32.PACK_AB R102, R101, R102 ;  /* 0x000000666566723e */ /* 0x000fc400000010ff */
[----:B------:R-:W-:Y:S02]  /*5ab0*/  F2FP.BF16.F32.PACK_AB R101, R94, R43 ;  /* 0x0000002b5e65723e */ /* 0x000fe400000010ff */
[----:B------:R-:W-:Y:S01]  /*5ac0*/  F2FP.BF16.F32.PACK_AB R100, R205, R42 ;  /* 0x0000002acd64723e */ /* 0x000fe200000010ff */
[----:B------:R-:W-:Y:S06]  /*5ad0*/  BRA `(.L_x_248) ;  /* 0x0000000800347947 */ /* 0x000fec0003800000 */
.L_x_251:
[C-C-:B------:R-:W-:Y:S01]  /*5ae0*/  FFMA.FTZ R0, R111.reuse, R0, R110.reuse ;  /* 0x000000006f007223 */ /* 0x140fe2000001006e */
[C-C-:B------:R-:W-:Y:S01]  /*5af0*/  FFMA.FTZ R207, R111.reuse, R207, R110.reuse ;  /* 0x000000cf6fcf7223 */ /* 0x140fe2000001006e */
[----:B------:R-:W-:Y:S01]  /*5b00*/  FFMA.FTZ R75, R111, R206, R110 ;  /* 0x000000ce6f4b7223 */ /* 0x000fe2000001006e */
[----:B------:R-:W-:Y:S01]  /*5b10*/  SHF.L.U32 R42, R78, 0x10, RZ ;  /* 0x000000104e2a7819 */ /* 0x000fe200000006ff */
[----:B------:R-:W-:Y:S01]  /*5b20*/  FADD.FTZ R227, -R0, R227 ;  /* 0x000000e300e37221 */ /* 0x000fe20000010100 */
[----:B------:R-:W-:Y:S01]  /*5b30*/  SHF.L.U32 R0, R77, 0x10, RZ ;  /* 0x000000104d007819 */ /* 0x000fe200000006ff */
[----:B------:R-:W-:Y:S01]  /*5b40*/  FADD.FTZ R207, -R207, R226 ;  /* 0x000000e2cfcf7221 */ /* 0x000fe20000010100 */
[----:B------:R-:W-:Y:S01]  /*5b50*/  FADD.FTZ R75, -R75, R224 ;  /* 0x000000e04b4b7221 */ /* 0x000fe20000010100 */
[C-C-:B------:R-:W-:Y:S01]  /*5b60*/  FFMA.FTZ R72, R111.reuse, R197, R110.reuse ;  /* 0x000000c56f487223 */ /* 0x140fe2000001006e */
[C---:B------:R-:W-:Y:S01]  /*5b70*/  FFMA.FTZ R43, R111.reuse, R200, R110 ;  /* 0x000000c86f2b7223 */ /* 0x040fe2000001006e */
[C---:B------:R-:W-:Y:S01]  /*5b80*/  FFMA.FTZ R101, R4.reuse, R207, R0 ;  /* 0x000000cf04657223 */ /* 0x040fe20000010000 */
[----:B------:R-:W-:Y:S01]  /*5b90*/  FFMA.FTZ R75, R4, R75, R42 ;  /* 0x0000004b044b7223 */ /* 0x000fe2000001002a */
[----:B------:R-:W-:Y:S01]  /*5ba0*/  FADD.FTZ R199, -R72, R199 ;  /* 0x000000c748c77221 */ /* 0x000fe20000010100 */
[----:B------:R-:W-:Y:S01]  /*5bb0*/  PRMT R0, R76, 0x7632, R0 ;  /* 0x000076324c007816 */ /* 0x000fe20000000000 */
[----:B------:R-:W-:Y:S01]  /*5bc0*/  FFMA.FTZ R204, R111, R204, R110 ;  /* 0x000000cc6fcc7223 */ /* 0x000fe2000001006e */
[----:B------:R-:W-:Y:S01]  /*5bd0*/  PRMT R74, R79, 0x7632, R74 ;  /* 0x000076324f4a7816 */ /* 0x000fe2000000004a */
[C---:B------:R-:W-:Y:S01]  /*5be0*/  FFMA.FTZ R198, R111.reuse, R198, R110 ;  /* 0x000000c66fc67223 */ /* 0x040fe2000001006e */
[----:B------:R-:W-:Y:S01]  /*5bf0*/  PRMT R72, R78, 0x7632, R72 ;  /* 0x000076324e487816 */ /* 0x000fe20000000048 */
[----:B------:R-:W-:Y:S01]  /*5c00*/  FFMA.FTZ R203, R111, R203, R110 ;  /* 0x000000cb6fcb7223 */ /* 0x000fe2000001006e */
[----:B------:R-:W-:Y:S01]  /*5c10*/  PRMT R42, R77, 0x7632, R42 ;  /* 0x000076324d2a7816 */ /* 0x000fe2000000002a */
[----:B------:R-:W-:Y:S01]  /*5c20*/  FADD.FTZ R73, -R43, R202 ;  /* 0x000000ca2b497221 */ /* 0x000fe20000010100 */
        /* <DEDUP_REMOVED lines=9> */
[----:B------:R-:W-:Y:S01]  /*5cc0*/  FFMA.FTZ R95, R4, R203, R95 ;  /* 0x000000cb045f7223 */ /* 0x000fe2000001005f */
[----:B------:R-:W-:Y:S01]  /*5cd0*/  SHF.L.U32 R0, R0, 0x10, RZ ;  /* 0x0000001000007819 */ /* 0x000fe200000006ff */
[C---:B------:R-:W-:Y:S01]  /*5ce0*/  FFMA.FTZ R74, R4.reuse, R199, R74 ;  /* 0x000000c7044a7223 */ /* 0x040fe2000001004a */
[C---:B------:R-:W-:Y:S01]  /*5cf0*/  FFMA.FTZ R72, R4.reuse, R201, R72 ;  /* 0x000000c904487223 */ /* 0x040fe20000010048 */
[----:B------:R-:W-:-:S02]  /*5d00*/  FFMA.FTZ R42, R4, R73, R42 ;  /* 0x00000049042a7223 */ /* 0x000fc4000001002a */
[----:B------:R-:W-:Y:S01]  /*5d10*/  FFMA.FTZ R0, R4, R205, R0 ;  /* 0x000000cd04007223 */ /* 0x000fe20000010000 */
        /* <DEDUP_REMOVED lines=9> */
.L_x_250:
[----:B------:R-:W-:-:S04]  /*5db0*/  UISETP.NE.U32.AND UP0, UPT, UR6, URZ, UPT ;  /* 0x000000ff0600728c */ /* 0x000fc8000bf05070 */
[----:B------:R-:W-:-:S09]  /*5dc0*/  UISETP.NE.AND.EX UP0, UPT, UR7, URZ, UPT, UP0 ;  /* 0x000000ff0700728c */ /* 0x000fd2000bf05300 */
[----:B------:R-:W-:Y:S05]  /*5dd0*/  BRA.U UP0, `(.L_x_252) ;  /* 0x0000000100b47547 */ /* 0x000fea000b800000 */
        /* <DEDUP_REMOVED lines=45> */
.L_x_252:
        /* <DEDUP_REMOVED lines=47> */
[----:B------:R-:W-:-:S07]  /*63a0*/  MOV R64, R100 ;  /* 0x0000006400407202 */ /* 0x000fce0000000f00 */
.L_x_248:
[----:B------:R-:W-:Y:S01]  /*63b0*/  ISETP.NE.U32.AND P0, PT, RZ, UR4, PT ;  /* 0x00000004ff007c0c */ /* 0x000fe2000bf05070 */
[----:B------:R-:W0:Y:S01]  /*63c0*/  LDC.64 R168, c[0x0][0x468] ;  /* 0x00011a00ffa87b82 */ /* 0x000e220000000a00 */
[----:B------:R-:W-:Y:S02]  /*63d0*/  ISETP.NE.U32.AND P1, PT, RZ, UR6, PT ;  /* 0x00000006ff007c0c */ /* 0x000fe4000bf25070 */
[----:B------:R-:W-:Y:S02]  /*63e0*/  ISETP.NE.AND.EX P0, PT, RZ, UR5, PT, P0 ;  /* 0x00000005ff007c0c */ /* 0x000fe4000bf05300 */
[----:B------:R-:W-:Y:S02]  /*63f0*/  ISETP.NE.AND.EX P1, PT, RZ, UR7, PT, P1 ;  /* 0x00000007ff007c0c */ /* 0x000fe4000bf25310 */
[----:B------:R-:W-:-:S04]  /*6400*/  ISETP.NE.U32.AND P2, PT, R132, RZ, PT ;  /* 0x000000ff8400720c */ /* 0x000fc80003f45070 */
[----:B------:R-:W-:-:S05]  /*6410*/  ISETP.NE.AND.EX P2, PT, R133, RZ, PT, P2 ;  /* 0x000000ff8500720c */ /* 0x000fca0003f45320 */
[----:B------:R-:W1:Y:S08]  /*6420*/  @P0 LDC.64 R94, c[0x0][0x478] ;  /* 0x00011e00ff5e0b82 */ /* 0x000e700000000a00 */
[----:B------:R-:W2:Y:S01]  /*6430*/  @P1 LDC.64 R42, c[0x0][0x470] ;  /* 0x00011c00ff2a1b82 */ /* 0x000ea20000000a00 */
[----:B0-----:R-:W-:-:S04]  /*6440*/  IMAD.WIDE.U32 R108, R41, 0x10, R168 ;  /* 0x00000010296c7825 */ /* 0x001fc800078e00a8 */
[----:B-1----:R-:W-:-:S05]  /*6450*/  @P0 IMAD.WIDE.U32 R94, R41, 0x10, R94 ;  /* 0x00000010295e0825 */ /* 0x002fca00078e005e */
[----:B------:R0:W-:Y:S01]  /*6460*/  @P0 STG.E.128 desc[UR10][R94.64], R64 ;  /* 0x000000405e000986 */ /* 0x0001e2000c101d0a */
[----:B--2---:R-:W-:-:S03]  /*6470*/  @P1 IMAD.WIDE.U32 R42, R41, 0x10, R42 ;  /* 0x00000010292a1825 */ /* 0x004fc600078e002a */
[----:B------:R0:W-:Y:S04]  /*6480*/  STG.E.128 desc[UR10][R108.64], R100 ;  /* 0x000000646c007986 */ /* 0x0001e8000c101d0a */
[----:B------:R0:W-:Y:S01]  /*6490*/  @P1 STG.E.128 desc[UR10][R42.64], R72 ;  /* 0x000000482a001986 */ /* 0x0001e2000c101d0a */
[----:B------:R-:W-:Y:S05]  /*64a0*/  @!P2 BRA `(.L_x_253) ;  /* 0x0000000800dca947 */ /* 0x000fea0003800000 */
[----:B------:R-:W-:Y:S05]  /*64b0*/  @!P0 BRA `(.L_x_254) ;  /* 0x00000004007c8947 */ /* 0x000fea0003800000 */
[----:B------:R-:W-:Y:S05]  /*64c0*/  @!P1 BRA `(.L_x_255) ;  /* 0x0000000000c49947 */ /* 0x000fea0003800000 */
[C-C-:B------:R-:W-:Y:S01]  /*64d0*/  FFMA.FTZ R0, R111.reuse, R163, R110.reuse ;  /* 0x000000a36f007223 */ /* 0x140fe2000001006e */
[C-C-:B0-----:R-:W-:Y:S01]  /*64e0*/  FFMA.FTZ R42, R111.reuse, R155, R110.reuse ;  /* 0x0000009b6f2a7223 */ /* 0x141fe2000001006e */
[C-C-:B------:R-:W-:Y:S01]  /*64f0*/  FFMA.FTZ R41, R111.reuse, R162, R110.reuse ;  /* 0x000000a26f297223 */ /* 0x140fe2000001006e */
[C-C-:B------:R-:W-:Y:S01]  /*6500*/  FFMA.FTZ R73, R111.reuse, R152, R110.reuse ;  /* 0x000000986f497223 */ /* 0x140fe2000001006e */
[----:B------:R-:W-:Y:S01]  /*6510*/  FADD.FTZ R167, -R0, R167 ;  /* 0x000000a700a77221 */ /* 0x000fe20000010100 */
[----:B------:R-:W-:Y:S01]  /*6520*/  FADD.FTZ R159, -R42, R159 ;  /* 0x0000009f2a9f7221 */ /* 0x000fe20000010100 */
[C-C-:B------:R-:W-:Y:S01]  /*6530*/  FFMA.FTZ R0, R111.reuse, R161, R110.reuse ;  /* 0x000000a16f007223 */ /* 0x140fe2000001006e */
[----:B------:R-:W-:Y:S01]  /*6540*/  FFMA.FTZ R42, R111, R153, R110 ;  /* 0x000000996f2a7223 */ /* 0x000fe2000001006e */
[----:B------:R-:W-:Y:S01]  /*6550*/  FADD.FTZ R43, -R41, R166 ;  /* 0x000000a6292b7221 */ /* 0x000fe20000010100 */
[----:B------:R-:W-:Y:S01]  /*6560*/  PRMT R66, R83, 0x7632, R66 ;  /* 0x0000763253427816 */ /* 0x000fe20000000042 */
[----:B------:R-:W-:Y:S01]  /*6570*/  FADD.FTZ R165, -R0, R165 ;  /* 0x000000a500a57221 */ /* 0x000fe20000010100 */
[----:B------:R-:W-:Y:S01]  /*6580*/  FADD.FTZ R157, -R42, R157 ;  /* 0x0000009d2a9d7221 */ /* 0x000fe20000010100 */
[----:B------:R-:W-:Y:S01]  /*6590*/  SHF.L.U32 R0, R81, 0x10, RZ ;  /* 0x0000001051007819 */ /* 0x000fe200000006ff */
[C-C-:B------:R-:W-:Y:S01]  /*65a0*/  FFMA.FTZ R65, R111.reuse, R154, R110.reuse ;  /* 0x0000009a6f417223 */ /* 0x140fe2000001006e */
[C---:B------:R-:W-:Y:S01]  /*65b0*/  SHF.L.U32 R42, R82.reuse, 0x10, RZ ;  /* 0x00000010522a7819 */ /* 0x040fe200000006ff */
[----:B------:R-:W-:Y:S01]  /*65c0*/  FFMA.FTZ R67, R111, R160, R110 ;  /* 0x000000a06f437223 */ /* 0x000fe2000001006e */
[----:B------:R-:W-:Y:S01]  /*65d0*/  PRMT R64, R82, 0x7632, R64 ;  /* 0x0000763252407816 */ /* 0x000fe20000000040 */
[--C-:B------:R-:W-:Y:S01]  /*65e0*/  FFMA.FTZ R43, R4, R43, R0.reuse ;  /* 0x0000002b042b7223 */ /* 0x100fe20000010000 */
[----:B------:R-:W-:Y:S01]  /*65f0*/  PRMT R0, R80, 0x7632, R0 ;  /* 0x0000763250007816 */ /* 0x000fe20000000000 */
[--C-:B------:R-:W-:Y:S01]  /*6600*/  FFMA.FTZ R102, R4, R165, R42.reuse ;  /* 0x000000a504667223 */ /* 0x100fe2000001002a */
[----:B------:R-:W-:Y:S01]  /*6610*/  PRMT R42, R81, 0x7632, R42 ;  /* 0x00007632512a7816 */ /* 0x000fe2000000002a */
        /* <DEDUP_REMOVED lines=10> */
[----:B------:R-:W-:Y:S01]  /*66c0*/  FFMA.FTZ R66, R4, R75, R66 ;  /* 0x0000004b04427223 */ /* 0x000fe20000010042 */
[----:B------:R-:W-:Y:S01]  /*66d0*/  SHF.L.U32 R0, R0, 0x10, RZ ;  /* 0x0000001000007819 */ /* 0x000fe200000006ff */
[----:B------:R-:W-:-:S02]  /*66e0*/  FFMA.FTZ R157, R4, R157, R64 ;  /* 0x0000009d049d7223 */ /* 0x000fc40000010040 */
[----:B------:R-:W-:Y:S01]  /*66f0*/  FFMA.FTZ R42, R4, R65, R42 ;  /* 0x00000041042a7223 */ /* 0x000fe2000001002a */
[----:B------:R-:W-:Y:S01]  /*6700*/  F2FP.BF16.F32.PACK_AB R103, R66, R67 ;  /* 0x000000434267723e */ /* 0x000fe200000010ff */
[----:B------:R-:W-:Y:S01]  /*6710*/  FFMA.FTZ R0, R4, R159, R0 ;  /* 0x0000009f04007223 */ /* 0x000fe20000010000 */
        /* <DEDUP_REMOVED lines=12> */
.L_x_255:
        /* <DEDUP_REMOVED lines=45> */
.L_x_254:
        /* <DEDUP_REMOVED lines=46> */
.L_x_257:
[C-C-:B------:R-:W-:Y:S01]  /*6d90*/  FFMA.FTZ R0, R111.reuse, R163, R110.reuse ;  /* 0x000000a36f007223 */ /* 0x140fe2000001006e */
[C-C-:B0-----:R-:W-:Y:S01]  /*6da0*/  FFMA.FTZ R42, R111.reuse, R155, R110.reuse ;  /* 0x0000009b6f2a7223 */ /* 0x141fe2000001006e */
[C-C-:B------:R-:W-:Y:S01]  /*6db0*/  FFMA.FTZ R103, R111.reuse, R152, R110.reuse ;  /* 0x000000986f677223 */ /* 0x140fe2000001006e */
[C-C-:B------:R-:W-:Y:S01]  /*6dc0*/  FFMA.FTZ R95, R111.reuse, R160, R110.reuse ;  /* 0x000000a06f5f7223 */ /* 0x140fe2000001006e */
[----:B------:R-:W-:Y:S01]  /*6dd0*/  FADD.FTZ R167, -R0, R167 ;  /* 0x000000a700a77221 */ /* 0x000fe20000010100 */
[----:B------:R-:W-:Y:S01]  /*6de0*/  FFMA.FTZ R0, R111, R161, R110 ;  /* 0x000000a16f007223 */ /* 0x000fe2000001006e */
[----:B------:R-:W-:Y:S01]  /*6df0*/  FADD.FTZ R159, -R42, R159 ;  /* 0x0000009f2a9f7221 */ /* 0x000fe20000010100 */
[----:B------:R-:W-:Y:S01]  /*6e00*/  FADD.FTZ R103, -R103, R156 ;  /* 0x0000009c67677221 */ /* 0x000fe20000010100 */
[----:B------:R-:W-:Y:S01]  /*6e10*/  FFMA.FTZ R42, R111, R153, R110 ;  /* 0x000000996f2a7223 */ /* 0x000fe2000001006e */
[----:B------:R-:W-:Y:S01]  /*6e20*/  FADD.FTZ R165, -R0, R165 ;  /* 0x000000a500a57221 */ /* 0x000fe20000010100 */
[----:B------:R-:W-:Y:S01]  /*6e30*/  PRMT R0, R83, 0x7632, R0 ;  /* 0x0000763253007816 */ /* 0x000fe20000000000 */
[----:B------:R-:W-:Y:S01]  /*6e40*/  FADD.FTZ R95, -R95, R164 ;  /* 0x000000a45f5f7221 */ /* 0x000fe20000010100 */
[----:B------:R-:W-:Y:S01]  /*6e50*/  SHF.L.U32 R101, R83, 0x10, RZ ;  /* 0x0000001053657819 */ /* 0x000fe200000006ff */
[----:B------:R-:W-:Y:S01]  /*6e60*/  FADD.FTZ R157, -R42, R157 ;  /* 0x0000009d2a9d7221 */ /* 0x000fe20000010100 */
[----:B------:R-:W-:Y:S01]  /*6e70*/  SHF.L.U32 R94, R0, 0x10, RZ ;  /* 0x00000010005e7819 */ /* 0x000fe200000006ff */
[C-C-:B------:R-:W-:Y:S01]  /*6e80*/  FFMA.FTZ R41, R111.reuse, R162, R110.reuse ;  /* 0x000000a26f297223 */ /* 0x140fe2000001006e */
[----:B------:R-:W-:Y:S01]  /*6e90*/  SHF.L.U32 R0, R82, 0x10, RZ ;  /* 0x0000001052007819 */ /* 0x000fe200000006ff */
[----:B------:R-:W-:Y:S01]  /*6ea0*/  FFMA.FTZ R43, R111, R154, R110 ;  /* 0x0000009a6f2b7223 */ /* 0x000fe2000001006e */
[----:B------:R-:W-:Y:S01]  /*6eb0*/  PRMT R42, R81, 0x7632, R42 ;  /* 0x00007632512a7816 */ /* 0x000fe2000000002a */
[--C-:B------:R-:W-:Y:S01]  /*6ec0*/  FFMA.FTZ R108, R4, R103, R94.reuse ;  /* 0x00000067046c7223 */ /* 0x100fe2000001005e */
[----:B------:R-:W-:Y:S01]  /*6ed0*/  PRMT R94, R82, 0x7632, R94 ;  /* 0x00007632525e7816 */ /* 0x000fe2000000005e */
[--C-:B------:R-:W-:Y:S01]  /*6ee0*/  FFMA.FTZ R102, R4, R165, R0.reuse ;  /* 0x000000a504667223 */ /* 0x100fe20000010000 */
[----:B------:R-:W-:Y:S01]  /*6ef0*/  PRMT R0, R80, 0x7632, R0 ;  /* 0x0000763250007816 */ /* 0x000fe20000000000 */
[----:B------:R-:W-:Y:S01]  /*6f00*/  FFMA.FTZ R101, R4, R95, R101 ;  /* 0x0000005f04657223 */ /* 0x000fe20000010065 */
        /* <DEDUP_REMOVED lines=10> */
[----:B------:R-:W-:Y:S01]  /*6fb0*/  F2FP.BF16.F32.PACK_AB R103, R108, R101 ;  /* 0x000000656c67723e */ /* 0x000fe200000010ff */
[C---:B------:R-:W-:Y:S01]  /*6fc0*/  FFMA.FTZ R42, R4.reuse, R167, R42 ;  /* 0x000000a7042a7223 */ /* 0x040fe2000001002a */
[----:B------:R-:W-:Y:S01]  /*6fd0*/  F2FP.BF16.F32.PACK_AB R102, R95, R102 ;  /* 0x000000665f66723e */ /* 0x000fe200000010ff */
[----:B------:R-:W-:Y:S01]  /*6fe0*/  FFMA.FTZ R159, R4, R159, R0 ;  /* 0x0000009f049f7223 */ /* 0x000fe20000010000 */
[----:B------:R-:W-:-:S04]  /*6ff0*/  F2FP.BF16.F32.PACK_AB R101, R100, R41 ;  /* 0x000000296465723e */ /* 0x000fc800000010ff */
[----:B------:R-:W-:Y:S01]  /*7000*/  F2FP.BF16.F32.PACK_AB R100, R159, R42 ;  /* 0x0000002a9f64723e */ /* 0x000fe200000010ff */
[----:B------:R-:W-:Y:S06]  /*7010*/  BRA `(.L_x_256) ;  /* 0x0000000800187947 */ /* 0x000fec0003800000 */
.L_x_253:
        /* <DEDUP_REMOVED lines=39> */
.L_x_259:
        /* <DEDUP_REMOVED lines=33> */
.L_x_258:
        /* <DEDUP_REMOVED lines=34> */
.L_x_260:
        /* <DEDUP_REMOVED lines=27> */
[----:B------:R-:W-:-:S07]  /*7870*/  F2FP.BF16.F32.PACK_AB R100, R159, R100 ;  /* 0x000000649f64723e */ /* 0x000fce00000010ff */
.L_x_256:
[----:B------:R-:W0:Y:S01]  /*7880*/  @P0 LDC.64 R94, c[0x0][0x478] ;  /* 0x00011e00ff5e0b82 */ /* 0x000e220000000a00 */
[----:B------:R-:W-:-:S07]  /*7890*/  IMAD.WIDE.U32 R108, R40, 0x10, R168 ;  /* 0x00000010286c7825 */ /* 0x000fce00078e00a8 */
[----:B------:R-:W1:Y:S01]  /*78a0*/  @P1 LDC.64 R42, c[0x0][0x470] ;  /* 0x00011c00ff2a1b82 */ /* 0x000e620000000a00 */
[----:B0-----:R-:W-:-:S05]  /*78b0*/  @P0 IMAD.WIDE.U32 R94, R40, 0x10, R94 ;  /* 0x00000010285e0825 */ /* 0x001fca00078e005e */
[----:B------:R0:W-:Y:S01]  /*78c0*/  @P0 STG.E.128 desc[UR10][R94.64], R64 ;  /* 0x000000405e000986 */ /* 0x0001e2000c101d0a */
[----:B-1----:R-:W-:-:S03]  /*78d0*/  @P1 IMAD.WIDE.U32 R42, R40, 0x10, R42 ;  /* 0x00000010282a1825 */ /* 0x002fc600078e002a */
[----:B------:R0:W-:Y:S04]  /*78e0*/  STG.E.128 desc[UR10][R108.64], R100 ;  /* 0x000000646c007986 */ /* 0x0001e8000c101d0a */
[----:B------:R0:W-:Y:S01]  /*78f0*/  @P1 STG.E.128 desc[UR10][R42.64], R72 ;  /* 0x000000482a001986 */ /* 0x0001e2000c101d0a */
[----:B------:R-:W-:Y:S05]  /*7900*/  @!P2 BRA `(.L_x_261) ;  /* 0x0000000800dca947 */ /* 0x000fea0003800000 */
[----:B------:R-:W-:Y:S05]  /*7910*/  @!P0 BRA `(.L_x_262) ;  /* 0x00000004007c8947 */ /* 0x000fea0003800000 */
[----:B------:R-:W-:Y:S05]  /*7920*/  @!P1 BRA `(.L_x_263) ;  /* 0x0000000000c49947 */ /* 0x000fea0003800000 */
[C-C-:B------:R-:W-:Y:S01]  /*7930*/  FFMA.FTZ R0, R111.reuse, R147, R110.reuse ;  /* 0x000000936f007223 */ /* 0x140fe2000001006e */
[C-C-:B------:R-:W-:Y:S01]  /*7940*/  FFMA.FTZ R40, R111.reuse, R139, R110.reuse ;  /* 0x0000008b6f287223 */ /* 0x140fe2000001006e */
[C-C-:B------:R-:W-:Y:S01]  /*7950*/  FFMA.FTZ R41, R111.reuse, R146, R110.reuse ;  /* 0x000000926f297223 */ /* 0x140fe2000001006e */
[----:B0-----:R-:W-:Y:S01]  /*7960*/  SHF.L.U32 R42, R86, 0x10, RZ ;  /* 0x00000010562a7819 */ /* 0x001fe200000006ff */
[----:B------:R-:W-:Y:S01]  /*7970*/  FADD.FTZ R151, -R0, R151 ;  /* 0x0000009700977221 */ /* 0x000fe20000010100 */
[----:B------:R-:W-:Y:S01]  /*7980*/  FFMA.FTZ R0, R111, R145, R110 ;  /* 0x000000916f007223 */ /* 0x000fe2000001006e */
[----:B------:R-:W-:Y:S01]  /*7990*/  FADD.FTZ R143, -R40, R143 ;  /* 0x0000008f288f7221 */ /* 0x000fe20000010100 */
[----:B------:R-:W-:Y:S01]  /*79a0*/  FADD.FTZ R43, -R41, R150 ;  /* 0x00000096292b7221 */ /* 0x000fe20000010100 */
[C-C-:B------:R-:W-:Y:S01]  /*79b0*/  FFMA.FTZ R40, R111.reuse, R137, R110.reuse ;  /* 0x000000896f287223 */ /* 0x140fe2000001006e */
[----:B------:R-:W-:Y:S01]  /*79c0*/  FADD.FTZ R149, -R0, R149 ;  /* 0x0000009500957221 */ /* 0x000fe20000010100 */
[----:B------:R-:W-:Y:S01]  /*79d0*/  SHF.L.U32 R41, R84, 0x10, RZ ;  /* 0x0000001054297819 */ /* 0x000fe200000006ff */
[----:B------:R-:W-:Y:S01]  /*79e0*/  FFMA.FTZ R73, R111, R136, R110 ;  /* 0x000000886f497223 */ /* 0x000fe2000001006e */
[----:B------:R-:W-:Y:S01]  /*79f0*/  SHF.L.U32 R0, R85, 0x10, RZ ;  /* 0x0000001055007819 */ /* 0x000fe200000006ff */
[----:B------:R-:W-:Y:S01]  /*7a00*/  FADD.FTZ R141, -R40, R141 ;  /* 0x0000008d288d7221 */ /* 0x000fe20000010100 */
[C-C-:B------:R-:W-:Y:S01]  /*7a10*/  FFMA.FTZ R149, R4.reuse, R149, R42.reuse ;  /* 0x0000009504957223 */ /* 0x140fe2000001002a */
[----:B------:R-:W-:Y:S01]  /*7a20*/  FFMA.FTZ R40, R4, R151, R41 ;  /* 0x0000009704287223 */ /* 0x000fe20000010029 */
[----:B------:R-:W-:Y:S01]  /*7a30*/  PRMT R42, R86, 0x7632, R42 ;  /* 0x00007632562a7816 */ /* 0x000fe2000000002a */
[--C-:B------:R-:W-:Y:S01]  /*7a40*/  FFMA.FTZ R64, R4, R43, R0.reuse ;  /* 0x0000002b04407223 */ /* 0x100fe20000010000 */
[----:B------:R-:W-:Y:S01]  /*7a50*/  PRMT R0, R84, 0x7632, R0 ;  /* 0x0000763254007816 */ /* 0x000fe20000000000 */
[--C-:B------:R-:W-:Y:S01]  /*7a60*/  FFMA.FTZ R65, R111, R138, R110.reuse ;  /* 0x0000008a6f417223 */ /* 0x100fe2000001006e */
        /* <DEDUP_REMOVED lines=9> */
[C---:B------:R-:W-:Y:S01]  /*7b00*/  FFMA.FTZ R66, R4.reuse, R141, R66 ;  /* 0x0000008d04427223 */ /* 0x040fe20000010042 */
        /* <DEDUP_REMOVED lines=19> */
.L_x_263:
        /* <DEDUP_REMOVED lines=45> */
.L_x_262:
        /* <DEDUP_REMOVED lines=46> */
.L_x_265:
[C-C-:B------:R-:W-:Y:S01]  /*81f0*/  FFMA.FTZ R0, R111.reuse, R147, R110.reuse ;  /* 0x000000936f007223 */ /* 0x140fe2000001006e */
[C-C-:B------:R-:W-:Y:S01]  /*8200*/  FFMA.FTZ R40, R111.reuse, R139, R110.reuse ;  /* 0x0000008b6f287223 */ /* 0x140fe2000001006e */
[C-C-:B0-----:R-:W-:Y:S01]  /*8210*/  FFMA.FTZ R103, R111.reuse, R136, R110.reuse ;  /* 0x000000886f677223 */ /* 0x141fe2000001006e */
[C-C-:B------:R-:W-:Y:S01]  /*8220*/  FFMA.FTZ R95, R111.reuse, R144, R110.reuse ;  /* 0x000000906f5f7223 */ /* 0x140fe2000001006e */
[----:B------:R-:W-:Y:S01]  /*8230*/  FADD.FTZ R151, -R0, R151 ;  /* 0x0000009700977221 */ /* 0x000fe20000010100 */
[C-C-:B------:R-:W-:Y:S01]  /*8240*/  FFMA.FTZ R0, R111.reuse, R145, R110.reuse ;  /* 0x000000916f007223 */ /* 0x140fe2000001006e */
[----:B------:R-:W-:Y:S01]  /*8250*/  FADD.FTZ R143, -R40, R143 ;  /* 0x0000008f288f7221 */ /* 0x000fe20000010100 */
[----:B------:R-:W-:Y:S01]  /*8260*/  FFMA.FTZ R40, R111, R137, R110 ;  /* 0x000000896f287223 */ /* 0x000fe2000001006e */
[----:B------:R-:W-:Y:S01]  /*8270*/  FADD.FTZ R103, -R103, R140 ;  /* 0x0000008c67677221 */ /* 0x000fe20000010100 */
        /* <DEDUP_REMOVED lines=26> */
[----:B------:R-:W-:Y:S01]  /*8420*/  FFMA.FTZ R40, R4, R151, R40 ;  /* 0x0000009704287223 */ /* 0x000fe20000010028 */
[----:B------:R-:W-:Y:S01]  /*8430*/  F2FP.BF16.F32.PACK_AB R42, R100, R149 ;  /* 0x00000095642a723e */ /* 0x000fe200000010ff */
[----:B------:R-:W-:Y:S01]  /*8440*/  FFMA.FTZ R143, R4, R143, R0 ;  /* 0x0000008f048f7223 */ /* 0x000fe20000010000 */
[----:B------:R-:W-:-:S04]  /*8450*/  F2FP.BF16.F32.PACK_AB R41, R94, R41 ;  /* 0x000000295e29723e */ /* 0x000fc800000010ff */
[----:B------:R-:W-:Y:S01]  /*8460*/  F2FP.BF16.F32.PACK_AB R40, R143, R40 ;  /* 0x000000288f28723e */ /* 0x000fe200000010ff */
[----:B------:R-:W-:Y:S06]  /*8470*/  BRA `(.L_x_264) ;  /* 0x0000000800187947 */ /* 0x000fec0003800000 */
.L_x_261:
[----:B------:R-:W-:Y:S05]  /*8480*/  @!P0 BRA `(.L_x_266) ;  /* 0x00000004001c8947 */ /* 0x000fea0003800000 */
[----:B------:R-:W-:Y:S05]  /*8490*/  @!P1 BRA `(.L_x_267) ;  /* 0x0000000000949947 */ /* 0x000fea0003800000 */
[C-C-:B------:R-:W-:Y:S01]  /*84a0*/  FFMA.FTZ R0, R111.reuse, R147, R110.reuse ;  /* 0x000000936f007223 */ /* 0x140fe2000001006e */
[C-C-:B------:R-:W-:Y:S01]  /*84b0*/  FFMA.FTZ R40, R111.reuse, R139, R110.reuse ;  /* 0x0000008b6f287223 */ /* 0x140fe2000001006e */
[C-C-:B0-----:R-:W-:Y:S01]  /*84c0*/  FFMA.FTZ R43, R111.reuse, R138, R110.reuse ;  /* 0x0000008a6f2b7223 */ /* 0x141fe2000001006e */
[----:B------:R-:W-:Y:S01]  /*84d0*/  FFMA.FTZ R41, R111, R146, R110 ;  /* 0x000000926f297223 */ /* 0x000fe2000001006e */
[----:B------:R-:W-:Y:S01]  /*84e0*/  FADD.FTZ R151, -R0, R151 ;  /* 0x0000009700977221 */ /* 0x000fe20000010100 */
        /* <DEDUP_REMOVED lines=32> */
.L_x_267:
[C-C-:B------:R-:W-:Y:S01]  /*86f0*/  FFMA.FTZ R0, R111.reuse, R147, R110.reuse ;  /* 0x000000936f007223 */ /* 0x140fe2000001006e */
[C-C-:B------:R-:W-:Y:S01]  /*8700*/  FFMA.FTZ R40, R111.reuse, R139, R110.reuse ;  /* 0x0000008b6f287223 */ /* 0x140fe2000001006e */
[C-C-:B------:R-:W-:Y:S01]  /*8710*/  FFMA.FTZ R41, R111.reuse, R146, R110.reuse ;  /* 0x000000926f297223 */ /* 0x140fe2000001006e */
[C-C-:B0-----:R-:W-:Y:S01]  /*8720*/  FFMA.FTZ R43, R111.reuse, R138, R110.reuse ;  /* 0x0000008a6f2b7223 */ /* 0x141fe2000001006e */
        /* <DEDUP_REMOVED lines=29> */
.L_x_266:
[----:B------:R-:W-:Y:S05]  /*8900*/  @!P1 BRA `(.L_x_268) ;  /* 0x0000000000849947 */ /* 0x000fea0003800000 */
        /* <DEDUP_REMOVED lines=33> */
.L_x_268:
        /* <DEDUP_REMOVED lines=28> */
.L_x_264:
        /* <DEDUP_REMOVED lines=11> */
[C-C-:B0-----:R-:W-:Y:S01]  /*8d90*/  FFMA.FTZ R40, R111.reuse, R121, R110.reuse ;  /* 0x000000796f287223 */ /* 0x141fe2000001006e */
[C-C-:B------:R-:W-:Y:S01]  /*8da0*/  FFMA.FTZ R0, R111.reuse, R129, R110.reuse ;  /* 0x000000816f007223 */ /* 0x140fe2000001006e */
[C-C-:B------:R-:W-:Y:S01]  /*8db0*/  FFMA.FTZ R39, R111.reuse, R128, R110.reuse ;  /* 0x000000806f277223 */ /* 0x140fe2000001006e */
[C-C-:B------:R-:W-:Y:S01]  /*8dc0*/  FFMA.FTZ R67, R111.reuse, R118, R110.reuse ;  /* 0x000000766f437223 */ /* 0x140fe2000001006e */
[----:B------:R-:W-:Y:S01]  /*8dd0*/  FADD.FTZ R125, -R40, R125 ;  /* 0x0000007d287d7221 */ /* 0x000fe20000010100 */
[----:B------:R-:W-:Y:S01]  /*8de0*/  FADD.FTZ R135, -R0, R135 ;  /* 0x0000008700877221 */ /* 0x000fe20000010100 */
[C-C-:B------:R-:W-:Y:S01]  /*8df0*/  FFMA.FTZ R40, R111.reuse, R119, R110.reuse ;  /* 0x000000776f287223 */ /* 0x140fe2000001006e */
[----:B------:R-:W-:Y:S01]  /*8e00*/  FFMA.FTZ R0, R111, R127, R110 ;  /* 0x0000007f6f007223 */ /* 0x000fe2000001006e */
[----:B------:R-:W-:Y:S01]  /*8e10*/  FADD.FTZ R41, -R39, R134 ;  /* 0x0000008627297221 */ /* 0x000fe20000010100 */
[C-C-:B------:R-:W-:Y:S01]  /*8e20*/  FFMA.FTZ R43, R111.reuse, R120, R110.reuse ;  /* 0x000000786f2b7223 */ /* 0x140fe2000001006e */
[----:B------:R-:W-:Y:S01]  /*8e30*/  FADD.FTZ R123, -R40, R123 ;  /* 0x0000007b287b7221 */ /* 0x000fe20000010100 */
[----:B------:R-:W-:Y:S01]  /*8e40*/  FADD.FTZ R131, -R0, R131 ;  /* 0x0000008300837221 */ /* 0x000fe20000010100 */
[----:B------:R-:W-:Y:S01]  /*8e50*/  SHF.L.U32 R40, R90, 0x10, RZ ;  /* 0x000000105a287819 */ /* 0x000fe200000006ff */
[----:B------:R-:W-:Y:S01]  /*8e60*/  FFMA.FTZ R65, R111, R126, R110 ;  /* 0x0000007e6f417223 */ /* 0x000fe2000001006e */
[----:B------:R-:W-:Y:S01]  /*8e70*/  SHF.L.U32 R0, R89, 0x10, RZ ;  /* 0x0000001059007819 */ /* 0x000fe200000006ff */
[----:B------:R-:W-:Y:S01]  /*8e80*/  FADD.FTZ R73, -R67, R122 ;  /* 0x0000007a43497221 */ /* 0x000fe20000010100 */
[----:B------:R-:W-:Y:S01]  /*8e90*/  PRMT R64, R91, 0x7632, R64 ;  /* 0x000076325b407816 */ /* 0x000fe20000000040 */
[C-C-:B------:R-:W-:Y:S01]  /*8ea0*/  FFMA.FTZ R131, R4.reuse, R131, R40.reuse ;  /* 0x0000008304837223 */ /* 0x140fe20000010028 */
[----:B------:R-:W-:Y:S01]  /*8eb0*/  PRMT R40, R89, 0x7632, R40 ;  /* 0x0000763259287816 */ /* 0x000fe20000000028 */
[--C-:B------:R-:W-:Y:S01]  /*8ec0*/  FFMA.FTZ R41, R4, R41, R0.reuse ;  /* 0x0000002904297223 */ /* 0x100fe20000010000 */
[----:B------:R-:W-:Y:S01]  /*8ed0*/  PRMT R0, R88, 0x7632, R0 ;  /* 0x0000763258007816 */ /* 0x000fe20000000000 */
[----:B------:R-:W-:Y:S01]  /*8ee0*/  FADD.FTZ R43, -R43, R124 ;  /* 0x0000007c2b2b7221 */ /* 0x000fe20000010100 */
[----:B------:R-:W-:Y:S01]  /*8ef0*/  PRMT R42, R90, 0x7632, R42 ;  /* 0x000076325a2a7816 */ /* 0x000fe2000000002a */
[----:B------:R-:W-:Y:S01]  /*8f00*/  FADD.FTZ R65, -R65, R130 ;  /* 0x0000008241417221 */ /* 0x000fe20000010100 */
[----:B------:R-:W-:-:S02]  /*8f10*/  SHF.L.U32 R40, R40, 0x10, RZ ;  /* 0x0000001028287819 */ /* 0x000fc400000006ff */
[----:B------:R-:W-:Y:S02]  /*8f20*/  SHF.L.U32 R39, R88, 0x10, RZ ;  /* 0x0000001058277819 */ /* 0x000fe400000006ff */
[----:B------:R-:W-:Y:S01]  /*8f30*/  SHF.L.U32 R67, R91, 0x10, RZ ;  /* 0x000000105b437819 */ /* 0x000fe200000006ff */
[----:B------:R-:W-:Y:S01]  /*8f40*/  FFMA.FTZ R40, R4, R43, R40 ;  /* 0x0000002b04287223 */ /* 0x000fe20000010028 */
[----:B------:R-:W-:Y:S01]  /*8f50*/  SHF.L.U32 R64, R64, 0x10, RZ ;  /* 0x0000001040407819 */ /* 0x000fe200000006ff */
[----:B------:R-:W-:Y:S01]  /*8f60*/  FFMA.FTZ R39, R4, R135, R39 ;  /* 0x0000008704277223 */ /* 0x000fe20000010027 */
[----:B------:R-:W-:Y:S01]  /*8f70*/  SHF.L.U32 R42, R42, 0x10, RZ ;  /* 0x000000102a2a7819 */ /* 0x000fe200000006ff */
[----:B------:R-:W-:Y:S01]  /*8f80*/  FFMA.FTZ R65, R4, R65, R67 ;  /* 0x0000004104417223 */ /* 0x000fe20000010043 */
[----:B------:R-:W-:Y:S01]  /*8f90*/  SHF.L.U32 R0, R0, 0x10, RZ ;  /* 0x0000001000007819 */ /* 0x000fe200000006ff */
[----:B------:R-:W-:Y:S01]  /*8fa0*/  FFMA.FTZ R64, R4, R73, R64 ;  /* 0x0000004904407223 */ /* 0x000fe20000010040 */
[----:B------:R-:W-:Y:S01]  /*8fb0*/  F2FP.BF16.F32.PACK_AB R41, R40, R41 ;  /* 0x000000292829723e */ /* 0x000fe200000010ff */
[----:B------:R-:W-:-:S02]  /*8fc0*/  FFMA.FTZ R42, R4, R123, R42 ;  /* 0x0000007b042a7223 */ /* 0x000fc4000001002a */
[----:B------:R-:W-:Y:S01]  /*8fd0*/  FFMA.FTZ R0, R4, R125, R0 ;  /* 0x0000007d04007223 */ /* 0x000fe20000010000 */
        /* <DEDUP_REMOVED lines=12> */
.L_x_271:
        /* <DEDUP_REMOVED lines=45> */
.L_x_270:
        /* <DEDUP_REMOVED lines=46> */
.L_x_273:
[C-C-:B------:R-:W-:Y:S01]  /*9650*/  FFMA.FTZ R0, R111.reuse, R129, R110.reuse ;  /* 0x000000816f007223 */ /* 0x140fe2000001006e */
[C-C-:B0-----:R-:W-:Y:S01]  /*9660*/  FFMA.FTZ R40, R111.reuse, R121, R110.reuse ;  /* 0x000000796f287223 */ /* 0x141fe2000001006e */
[C-C-:B------:R-:W-:Y:S01]  /*9670*/  FFMA.FTZ R101, R111.reuse, R118, R110.reuse ;  /* 0x000000766f657223 */ /* 0x140fe2000001006e */
        /* <DEDUP_REMOVED lines=38> */
.L_x_269:
[----:B------:R-:W-:Y:S05]  /*98e0*/  @!P0 BRA `(.L_x_274) ;  /* 0x00000004001c8947 */ /* 0x000fea0003800000 */
[----:B------:R-:W-:Y:S05]  /*98f0*/  @!P1 BRA `(.L_x_275) ;  /* 0x0000000000949947 */ /* 0x000fea0003800000 */
[C-C-:B------:R-:W-:Y:S01]  /*9900*/  FFMA.FTZ R0, R111.reuse, R129, R110.reuse ;  /* 0x000000816f007223 */ /* 0x140fe2000001006e */
[C-C-:B0-----:R-:W-:Y:S01]  /*9910*/  FFMA.FTZ R40, R111.reuse, R121, R110.reuse ;  /* 0x000000796f287223 */ /* 0x141fe2000001006e */
[C-C-:B------:R-:W-:Y:S01]  /*9920*/  FFMA.FTZ R43, R111.reuse, R120, R110.reuse ;  /* 0x000000786f2b7223 */ /* 0x140fe2000001006e */
        /* <DEDUP_REMOVED lines=34> */
.L_x_275:
        /* <DEDUP_REMOVED lines=33> */
.L_x_274:
        /* <DEDUP_REMOVED lines=34> */
.L_x_276:
        /* <DEDUP_REMOVED lines=28> */
.L_x_272:
        /* <DEDUP_REMOVED lines=12> */
[--C-:B------:R-:W-:Y:S01]  /*a200*/  FFMA.FTZ R105, R111, R105, R110.reuse ;  /* 0x000000696f697223 */ /* 0x100fe2000001006e */
[----:B------:R-:W-:Y:S01]  /*a210*/  SHF.L.U32 R0, R69, 0x10, RZ ;  /* 0x0000001045007819 */ /* 0x000fe200000006ff */
[----:B------:R-:W-:Y:S01]  /*a220*/  FFMA.FTZ R99, R111, R99, R110 ;  /* 0x000000636f637223 */ /* 0x000fe2000001006e */
[----:B------:R-:W-:Y:S01]  /*a230*/  SHF.L.U32 R2, R70, 0x10, RZ ;  /* 0x0000001046027819 */ /* 0x000fe200000006ff */
[----:B------:R-:W-:Y:S01]  /*a240*/  FADD.FTZ R93, -R104, R93 ;  /* 0x0000005d685d7221 */ /* 0x000fe20000010100 */
[----:B------:R-:W-:Y:S01]  /*a250*/  FADD.FTZ R105, -R105, R96 ;  /* 0x0000006069697221 */ /* 0x000fe20000010100 */
[C-C-:B------:R-:W-:Y:S01]  /*a260*/  FFMA.FTZ R115, R111.reuse, R115, R110.reuse ;  /* 0x000000736f737223 */ /* 0x140fe2000001006e */
[C-C-:B------:R-:W-:Y:S01]  /*a270*/  FFMA.FTZ R116, R111.reuse, R116, R110.reuse ;  /* 0x000000746f747223 */ /* 0x140fe2000001006e */
[C-C-:B------:R-:W-:Y:S01]  /*a280*/  FFMA.FTZ R117, R111.reuse, R117, R110.reuse ;  /* 0x000000756f757223 */ /* 0x140fe2000001006e */
[----:B------:R-:W-:Y:S01]  /*a290*/  FFMA.FTZ R98, R111, R98, R110 ;  /* 0x000000626f627223 */ /* 0x000fe2000001006e */
[C---:B0-----:R-:W-:Y:S01]  /*a2a0*/  FFMA.FTZ R41, R4.reuse, R93, R0 ;  /* 0x0000005d04297223 */ /* 0x041fe20000010000 */
[----:B------:R-:W-:Y:S01]  /*a2b0*/  FFMA.FTZ R42, R4, R105, R2 ;  /* 0x00000069042a7223 */ /* 0x000fe20000010002 */
[----:B------:R-:W-:Y:S01]  /*a2c0*/  PRMT R43, R71, 0x7632, R43 ;  /* 0x00007632472b7816 */ /* 0x000fe2000000002b */
[----:B------:R-:W-:Y:S01]  /*a2d0*/  FFMA.FTZ R110, R111, R114, R110 ;  /* 0x000000726f6e7223 */ /* 0x000fe2000001006e */
[----:B------:R-:W-:Y:S01]  /*a2e0*/  PRMT R0, R68, 0x7632, R0 ;  /* 0x0000763244007816 */ /* 0x000fe20000000000 */
[----:B------:R-:W-:Y:S01]  /*a2f0*/  FADD.FTZ R99, -R99, R92 ;  /* 0x0000005c63637221 */ /* 0x000fe20000010100 */
[----:B------:R-:W-:Y:S01]  /*a300*/  PRMT R40, R70, 0x7632, R40 ;  /* 0x0000763246287816 */ /* 0x000fe20000000028 */
[----:B------:R-:W-:Y:S01]  /*a310*/  FADD.FTZ R113, -R110, R113 ;  /* 0x000000716e717221 */ /* 0x000fe20000010100 */
        /* <DEDUP_REMOVED lines=30> */
.L_x_279:
        /* <DEDUP_REMOVED lines=45> */
.L_x_278:
        /* <DEDUP_REMOVED lines=46> */
.L_x_281:
[----:B------:R-:W-:Y:S01]  /*aab0*/  PRMT R0, R71, 0x7632, R0 ;  /* 0x0000763247007816 */ /* 0x000fe20000000000 */
[C-C-:B------:R-:W-:Y:S01]  /*aac0*/  FFMA.FTZ R99, R111.reuse, R99, R110.reuse ;  /* 0x000000636f637223 */ /* 0x140fe2000001006e */
[C-C-:B------:R-:W-:Y:S01]  /*aad0*/  FFMA.FTZ R115, R111.reuse, R115, R110.reuse ;  /* 0x000000736f737223 */ /* 0x140fe2000001006e */
[C-C-:B------:R-:W-:Y:S01]  /*aae0*/  FFMA.FTZ R104, R111.reuse, R104, R110.reuse ;  /* 0x000000686f687223 */ /* 0x140fe2000001006e */
[C-C-:B------:R-:W-:Y:S01]  /*aaf0*/  FFMA.FTZ R116, R111.reuse, R116, R110.reuse ;  /* 0x000000746f747223 */ /* 0x140fe2000001006e */
[C-C-:B------:R-:W-:Y:S01]  /*ab00*/  FFMA.FTZ R105, R111.reuse, R105, R110.reuse ;  /* 0x000000696f697223 */ /* 0x140fe2000001006e */
[C-C-:B------:R-:W-:Y:S01]  /*ab10*/  FFMA.FTZ R117, R111.reuse, R117, R110.reuse ;  /* 0x000000756f757223 */ /* 0x140fe2000001006e */
[C-C-:B------:R-:W-:Y:S01]  /*ab20*/  FFMA.FTZ R98, R111.reuse, R98, R110.reuse ;  /* 0x000000626f627223 */ /* 0x140fe2000001006e */
[----:B------:R-:W-:Y:S01]  /*ab30*/  FFMA.FTZ R110, R111, R114, R110 ;  /* 0x000000726f6e7223 */ /* 0x000fe2000001006e */
[----:B------:R-:W-:Y:S01]  /*ab40*/  SHF.L.U32 R39, R0, 0x10, RZ ;  /* 0x0000001000277819 */ /* 0x000fe200000006ff */
[----:B------:R-:W-:Y:S01]  /*ab50*/  FADD.FTZ R105, -R105, R96 ;  /* 0x0000006069697221 */ /* 0x000fe20000010100 */
[----:B------:R-:W-:Y:S01]  /*ab60*/  SHF.L.U32 R2, R71, 0x10, RZ ;  /* 0x0000001047027819 */ /* 0x000fe200000006ff */
[----:B------:R-:W-:Y:S01]  /*ab70*/  FADD.FTZ R97, -R98, R97 ;  /* 0x0000006162617221 */ /* 0x000fe20000010100 */
[----:B------:R-:W-:Y:S01]  /*ab80*/  SHF.L.U32 R0, R70, 0x10, RZ ;  /* 0x0000001046007819 */ /* 0x000fe200000006ff */
[----:B------:R-:W-:Y:S01]  /*ab90*/  FADD.FTZ R113, -R110, R113 ;  /* 0x000000716e717221 */ /* 0x000fe20000010100 */
[C---:B0-----:R-:W-:Y:S01]  /*aba0*/  SHF.L.U32 R40, R69.reuse, 0x10, RZ ;  /* 0x0000001045287819 */ /* 0x041fe200000006ff */
[C-C-:B------:R-:W-:Y:S01]  /*abb0*/  FFMA.FTZ R43, R4.reuse, R97, R2.reuse ;  /* 0x00000061042b7223 */ /* 0x140fe20000010002 */
[----:B------:R-:W-:Y:S01]  /*abc0*/  PRMT R2, R69, 0x7632, R2 ;  /* 0x0000763245027816 */ /* 0x000fe20000000002 */
[C-C-:B------:R-:W-:Y:S01]  /*abd0*/  FFMA.FTZ R94, R4.reuse, R113, R39.reuse ;  /* 0x00000071045e7223 */ /* 0x140fe20000010027 */
[--C-:B------:R-:W-:Y:S01]  /*abe0*/  FFMA.FTZ R105, R4, R105, R0.reuse ;  /* 0x0000006904697223 */ /* 0x100fe20000010000 */
        /* <DEDUP_REMOVED lines=21> */
.L_x_277:
[----:B------:R-:W-:Y:S05]  /*ad40*/  @!P0 BRA `(.L_x_282) ;  /* 0x00000004001c8947 */ /* 0x000fea0003800000 */
[----:B------:R-:W-:Y:S05]  /*ad50*/  @!P1 BRA `(.L_x_283) ;  /* 0x0000000000949947 */ /* 0x000fea0003800000 */
        /* <DEDUP_REMOVED lines=8> */
[----:B------:R-:W-:Y:S01]  /*ade0*/  FADD.FTZ R99, -R99, R92 ;  /* 0x0000005c63637221 */ /* 0x000fe20000010100 */
[----:B------:R-:W-:Y:S01]  /*adf0*/  FADD.FTZ R39, -R115, R106 ;  /* 0x0000006a73277221 */ /* 0x000fe20000010100 */
[----:B0-----:R-:W-:Y:S01]  /*ae00*/  FADD.FTZ R41, -R104, R93 ;  /* 0x0000005d68297221 */ /* 0x001fe20000010100 */
        /* <DEDUP_REMOVED lines=26> */
.L_x_283:
        /* <DEDUP_REMOVED lines=15> */
[----:B------:R-:W-:Y:S01]  /*b0a0*/  FADD.FTZ R113, -R110, R113 ;  /* 0x000000716e717221 */ /* 0x000fe20000010100 */
        /* <DEDUP_REMOVED lines=17> */
.L_x_282:
        /* <DEDUP_REMOVED lines=34> */
.L_x_284:
        /* <DEDUP_REMOVED lines=28> */
.L_x_280:
[----:B------:R-:W0:Y:S01]  /*b5a0*/  @P0 LDC.64 R92, c[0x0][0x478] ;  /* 0x00011e00ff5c0b82 */ /* 0x000e220000000a00 */
[----:B------:R-:W-:-:S07]  /*b5b0*/  IMAD.WIDE.U32 R168, R3, 0x10, R168 ;  /* 0x0000001003a87825 */ /* 0x000fce00078e00a8 */
[----:B------:R-:W1:Y:S08]  /*b5c0*/  @P1 LDC.64 R94, c[0x0][0x470] ;  /* 0x00011c00ff5e1b82 */ /* 0x000e700000000a00 */
[----:B------:R-:W2:Y:S01]  /*b5d0*/  LDC.64 R96, c[0x0][0x380] ;  /* 0x0000e000ff607b82 */ /* 0x000ea20000000a00 */
[----:B0-----:R-:W-:-:S05]  /*b5e0*/  @P0 IMAD.WIDE.U32 R92, R3, 0x10, R92 ;  /* 0x00000010035c0825 */ /* 0x001fca00078e005c */
[----:B------:R0:W-:Y:S01]  /*b5f0*/  @P0 STG.E.128 desc[UR10][R92.64], R64 ;  /* 0x000000405c000986 */ /* 0x0001e2000c101d0a */
[----:B-1----:R-:W-:-:S03]  /*b600*/  @P1 IMAD.WIDE.U32 R2, R3, 0x10, R94 ;  /* 0x0000001003021825 */ /* 0x002fc600078e005e */
[----:B------:R0:W-:Y:S04]  /*b610*/  STG.E.128 desc[UR10][R168.64], R40 ;  /* 0x00000028a8007986 */ /* 0x0001e8000c101d0a */
[----:B------:R0:W-:Y:S01]  /*b620*/  @P1 STG.E.128 desc[UR10][R2.64], R72 ;  /* 0x0000004802001986 */ /* 0x0001e2000c101d0a */
[----:B--2---:R-:W-:-:S04]  /*b630*/  LEA R38, R96, R38, 0x2 ;  /* 0x0000002660267211 */ /* 0x004fc800078e10ff */
[----:B------:R-:W-:-:S13]  /*b640*/  ISETP.GE.AND P0, PT, R38, R97, PT ;  /* 0x000000612600720c */ /* 0x000fda0003f06270 */
[----:B0-----:R-:W-:Y:S05]  /*b650*/  @!P0 BRA `(.L_x_285) ;  /* 0xffffff5000988947 */ /* 0x001fea000383ffff */
[----:B------:R-:W-:Y:S05]  /*b660*/  BSYNC B1 ;  /* 0x0000000000017941 */ /* 0x000fea0003800000 */
.L_x_241:
[----:B------:R0:W5:Y:S04]  /*b670*/  LDL.LU R48, [R1+0x28] ;  /* 0x0000280001307983 */ /* 0x0001680000300800 */
        /* <DEDUP_REMOVED lines=9> */
[----:B------:R0:W5:Y:S01]  /*b710*/  LDL.LU R46, [R1] ;  /* 0x00000000012e7983 */ /* 0x0001620000300800 */
[----:B------:R-:W-:-:S02]  /*b720*/  MOV R47, R37 ;  /* 0x00000025002f7202 */ /* 0x000fc40000000f00 */
[----:B------:R-:W-:Y:S01]  /*b730*/  MOV R37, R35 ;  /* 0x0000002300257202 */ /* 0x000fe20000000f00 */
[----:B------:R0:W5:Y:S01]  /*b740*/  LDL.LU R52, [R1+0xa0] ;  /* 0x0000a00001347983 */ /* 0x0001620000300800 */
[----:B------:R-:W-:Y:S02]  /*b750*/  MOV R38, R34 ;  /* 0x0000002200267202 */ /* 0x000fe40000000f00 */
[----:B------:R-:W-:Y:S01]  /*b760*/  MOV R39, R33 ;  /* 0x0000002100277202 */ /* 0x000fe20000000f00 */
        /* <DEDUP_REMOVED lines=60> */
[----:B0-----:R-:W-:-:S07]  /*bb30*/  MOV R8, R5 ;  /* 0x0000000500087202 */ /* 0x001fce0000000f00 */
.L_x_240:
[----:B------:R-:W-:Y:S05]  /*bb40*/  BSYNC B0 ;  /* 0x0000000000007941 */ /* 0x000fea0003800000 */
.L_x_239:
[----:B------:R-:W0:Y:S01]  /*bb50*/  S2R R88, SR_TID.X ;  /* 0x0000000000587919 */ /* 0x000e220000002100 */
        /* <DEDUP_REMOVED lines=11> */
[----:B-----5:R-:W-:Y:S04]  /*bc10*/  STS.128 [R0], R56 ;  /* 0x0000003800007388 */ /* 0x020fe80000000c00 */
        /* <DEDUP_REMOVED lines=23> */
[----:B-1----:R-:W-:Y:S01]  /*bd90*/  FADD.FTZ R3, RZ, R3 ;  /* 0x00000003ff037221 */ /* 0x002fe20000010000 */
[----:B----4-:R-:W-:Y:S02]  /*bda0*/  FADD.FTZ R4, RZ, R4 ;  /* 0x00000004ff047221 */ /* 0x010fe40000010000 */
[----:B------:R-:W-:Y:S01]  /*bdb0*/  LDS R33, [R6+0x2400] ;  /* 0x0024000006217984 */ /* 0x000fe20000000800 */
[----:B---3--:R-:W-:-:S03]  /*bdc0*/  FADD.FTZ R5, RZ, R5 ;  /* 0x00000005ff057221 */ /* 0x008fc60000010000 */
[----:B------:R-:W-:Y:S01]  /*bdd0*/  LDS R34, [R6+0x2600] ;  /* 0x0026000006227984 */ /* 0x000fe20000000800 */
[----:B--2---:R-:W-:-:S03]  /*bde0*/  FADD.FTZ R7, RZ, R7 ;  /* 0x00000007ff077221 */ /* 0x004fc60000010000 */
[----:B------:R-:W1:Y:S01]  /*bdf0*/  LDS R58, [R6+0x2800] ;  /* 0x00280000063a7984 */ /* 0x000e620000000800 */
[----:B------:R-:W-:-:S03]  /*be00*/  FADD.FTZ R28, RZ, R28 ;  /* 0x0000001cff1c7221 */ /* 0x000fc60000010000 */
[----:B------:R-:W2:Y:S01]  /*be10*/  LDS R35, [R6+0x2a00] ;  /* 0x002a000006237984 */ /* 0x000ea20000000800 */
[----:B------:R-:W-:-:S03]  /*be20*/  FADD.FTZ R57, R2, R57 ;  /* 0x0000003902397221 */ /* 0x000fc60000010000 */
[----:B------:R-:W3:Y:S01]  /*be30*/  LDS R60, [R6+0x2c00] ;  /* 0x002c0000063c7984 */ /* 0x000ee20000000800 */
[----:B------:R-:W-:-:S03]  /*be40*/  FADD.FTZ R56, R3, R56 ;  /* 0x0000003803387221 */ /* 0x000fc60000010000 */
        /* <DEDUP_REMOVED lines=8> */
[----:B------:R-:W0:Y:S04]  /*bed0*/  LDS R32, [R6+0x2200] ;  /* 0x0022000006207984 */ /* 0x000e280000000800 */
[----:B------:R-:W0:Y:S04]  /*bee0*/  LDS R31, [R6+0x2000] ;  /* 0x00200000061f7984 */ /* 0x000e280000000800 */
[----:B------:R-:W0:Y:S04]  /*bef0*/  LDS R59, [R6+0x2e00] ;  /* 0x002e0000063b7984 */ /* 0x000e280000000800 */
[----:B------:R-:W0:Y:S01]  /*bf00*/  LDS R62, [R6+0x3000] ;  /* 0x00300000063e7984 */ /* 0x000e220000000800 */
[----:B-1----:R-:W-:-:S03]  /*bf10*/  FADD.FTZ R57, R57, R58 ;  /* 0x0000003a39397221 */ /* 0x002fc60000010000 */
[----:B------:R-:W1:Y:S01]  /*bf20*/  LDS R61, [R6+0x3200] ;  /* 0x00320000063d7984 */ /* 0x000e620000000800 */
[----:B--2---:R-:W-:-:S03]  /*bf30*/  FADD.FTZ R35, R56, R35 ;  /* 0x0000002338237221 */ /* 0x004fc60000010000 */
[----:B------:R-:W2:Y:S01]  /*bf40*/  LDS R63, [R6+0x3400] ;  /* 0x00340000063f7984 */ /* 0x000ea20000000800 */
[----:B---3--:R-:W-:-:S03]  /*bf50*/  FADD.FTZ R29, R29, R60 ;  /* 0x0000003c1d1d7221 */ /* 0x008fc60000010000 */
[----:B------:R-:W3:Y:S01]  /*bf60*/  LDS R64, [R6+0x3600] ;  /* 0x0036000006407984 */ /* 0x000ee20000000800 */
[----:B----4-:R-:W-:-:S03]  /*bf70*/  FADD.FTZ R2, RZ, R2 ;  /* 0x00000002ff027221 */ /* 0x010fc60000010000 */
[----:B------:R-:W4:Y:S01]  /*bf80*/  LDS R65, [R6+0x3800] ;  /* 0x0038000006417984 */ /* 0x000f220000000800 */
[----:B------:R-:W-:-:S03]  /*bf90*/  FADD.FTZ R3, RZ, R3 ;  /* 0x00000003ff037221 */ /* 0x000fc60000010000 */
[----:B------:R-:W4:Y:S01]  /*bfa0*/  LDS R66, [R6+0x3a00] ;  /* 0x003a000006427984 */ /* 0x000f220000000800 */
[----:B------:R-:W-:-:S03]  /*bfb0*/  FADD.FTZ R4, RZ, R4 ;  /* 0x00000004ff047221 */ /* 0x000fc60000010000 */
[----:B------:R-:W4:Y:S01]  /*bfc0*/  LDS R68, [R6+0x3c00] ;  /* 0x003c000006447984 */ /* 0x000f220000000800 */
[----:B------:R-:W-:Y:S01]  /*bfd0*/  FADD.FTZ R5, RZ, R5 ;  /* 0x00000005ff057221 */ /* 0x000fe20000010000 */
[----:B------:R-:W-:Y:S02]  /*bfe0*/  FADD.FTZ R4, R4, R33 ;  /* 0x0000002104047221 */ /* 0x000fe40000010000 */
[----:B------:R-:W4:Y:S01]  /*bff0*/  LDS R70, [R6+0x3e00] ;  /* 0x003e000006467984 */ /* 0x000f220000000800 */
[----:B------:R-:W-:Y:S01]  /*c000*/  FADD.FTZ R5, R5, R34 ;  /* 0x0000002205057221 */ /* 0x000fe20000010000 */
[----:B0-----:R-:W-:Y:S02]  /*c010*/  FADD.FTZ R3, R3, R32 ;  /* 0x0000002003037221 */ /* 0x001fe40000010000 */
[----:B------:R-:W0:Y:S01]  /*c020*/  LDS R72, [R6+0x4000] ;  /* 0x0040000006487984 */ /* 0x000e220000000800 */
[----:B------:R-:W-:-:S03]  /*c030*/  FADD.FTZ R2, R2, R31 ;  /* 0x0000001f02027221 */ /* 0x000fc60000010000 */
[----:B------:R-:W0:Y:S01]  /*c040*/  LDS R67, [R6+0x4200] ;  /* 0x0042000006437984 */ /* 0x000e220000000800 */
[----:B------:R-:W-:-:S03]  /*c050*/  FADD.FTZ R30, R30, R59 ;  /* 0x0000003b1e1e7221 */ /* 0x000fc60000010000 */
[----:B------:R-:W0:Y:S01]  /*c060*/  LDS R74, [R6+0x4400] ;  /* 0x00440000064a7984 */ /* 0x000e220000000800 */
[----:B------:R-:W-:-:S03]  /*c070*/  FADD.FTZ R7, R7, R62 ;  /* 0x0000003e07077221 */ /* 0x000fc60000010000 */
[----:B------:R-:W0:Y:S01]  /*c080*/  LDS R69, [R6+0x4600] ;  /* 0x0046000006457984 */ /* 0x000e220000000800 */
[----:B-1----:R-:W-:-:S03]  /*c090*/  FADD.FTZ R28, R28, R61 ;  /* 0x0000003d1c1c7221 */ /* 0x002fc60000010000 */
[----:B------:R-:W1:Y:S01]  /*c0a0*/  LDS R71, [R6+0x4800] ;  /* 0x0048000006477984 */ /* 0x000e620000000800 */
[----:B--2---:R-:W-:-:S03]  /*c0b0*/  FADD.FTZ R2, R2, R63 ;  /* 0x0000003f02027221 */ /* 0x004fc60000010000 */
[----:B------:R-:W-:Y:S01]  /*c0c0*/  LDS R76, [R6+0x4a00] ;  /* 0x004a0000064c7984 */ /* 0x000fe20000000800 */
[----:B---3--:R-:W-:-:S03]  /*c0d0*/  FADD.FTZ R3, R3, R64 ;  /* 0x0000004003037221 */ /* 0x008fc60000010000 */
[----:B------:R-:W2:Y:S01]  /*c0e0*/  LDS R73, [R6+0x4c00] ;  /* 0x004c000006497984 */ /* 0x000ea20000000800 */
[----:B----4-:R-:W-:-:S03]  /*c0f0*/  FADD.FTZ R4, R4, R65 ;  /* 0x0000004104047221 */ /* 0x010fc60000010000 */
[----:B------:R-:W-:Y:S01]  /*c100*/  LDS R78, [R6+0x4e00] ;  /* 0x004e0000064e7984 */ /* 0x000fe20000000800 */
[----:B------:R-:W-:Y:S01]  /*c110*/  FADD.FTZ R5, R5, R66 ;  /* 0x0000004205057221 */ /* 0x000fe20000010000 */
[----:B------:R-:W-:Y:S01]  /*c120*/  BAR.SYNC.DEFER_BLOCKING 0x0 ;  /* 0x0000000000007b1d */ /* 0x000fe20000010000 */
[----:B------:R-:W-:Y:S01]  /*c130*/  FADD.FTZ R57, R57, R68 ;  /* 0x0000004439397221 */ /* 0x000fe20000010000 */
[----:B------:R-:W-:Y:S01]  /*c140*/  FADD.FTZ R35, R35, R70 ;  /* 0x0000004623237221 */ /* 0x000fe20000010000 */
[----:B0-----:R-:W-:Y:S01]  /*c150*/  FADD.FTZ R29, R29, R72 ;  /* 0x000000481d1d7221 */ /* 0x001fe20000010000 */
[----:B------:R-:W-:Y:S01]  /*c160*/  FADD.FTZ R67, R30, R67 ;  /* 0x000000431e437221 */ /* 0x000fe20000010000 */
[----:B------:R-:W-:Y:S01]  /*c170*/  FADD.FTZ R7, R7, R74 ;  /* 0x0000004a07077221 */ /* 0x000fe20000010000 */
[----:B------:R-:W-:Y:S01]  /*c180*/  FADD.FTZ R69, R28, R69 ;  /* 0x000000451c457221 */ /* 0x000fe20000010000 */
[----:B------:R0:W-:Y:S01]  /*c190*/  STS.128 [R0], R8 ;  /* 0x0000000800007388 */ /* 0x0001e20000000c00 */
[----:B-1----:R-:W-:-:S03]  /*c1a0*/  FADD.FTZ R71, R2, R71 ;  /* 0x0000004702477221 */ /* 0x002fc60000010000 */
[----:B------:R-:W-:Y:S04]  /*c1b0*/  STS.128 [R0+0x10], R12 ;  /* 0x0000100c00007388 */ /* 0x000fe80000000c00 */
[----:B------:R1:W-:Y:S01]  /*c1c0*/  STS.128 [R0+0x400], R16 ;  /* 0x0004001000007388 */ /* 0x0003e20000000c00 */
[----:B--2---:R-:W-:-:S03]  /*c1d0*/  FADD.FTZ R73, R4, R73 ;  /* 0x0000004904497221 */ /* 0x004fc60000010000 */
[----:B------:R-:W-:Y:S04]  /*c1e0*/  STS.128 [R0+0x410], R20 ;  /* 0x0004101400007388 */ /* 0x000fe80000000c00 */
[----:B------:R-:W-:Y:S01]  /*c1f0*/  STS.128 [R0+0x800], R24 ;  /* 0x0008001800007388 */ /* 0x000fe20000000c00 */
[----:B0-----:R-:W-:-:S03]  /*c200*/  FADD.FTZ R9, R3, R76 ;  /* 0x0000004c03097221 */ /* 0x001fc60000010000 */
[----:B------:R-:W-:Y:S04]  /*c210*/  STS.128 [R0+0x810], R48 ;  /* 0x0008103000007388 */ /* 0x000fe80000000c00 */
[----:B------:R-:W-:Y:S01]  /*c220*/  STS.128 [R0+0xc00], R40 ;  /* 0x000c002800007388 */ /* 0x000fe20000000c00 */
[----:B-1----:R-:W0:Y:S03]  /*c230*/  LDC R16, c[0x0][0x388] ;  /* 0x0000e200ff107b82 */ /* 0x002e260000000800 */
[----:B------:R-:W-:Y:S04]  /*c240*/  STS.128 [R0+0xc10], R44 ;  /* 0x000c102c00007388 */ /* 0x000fe80000000c00 */
[----:B------:R-:W-:Y:S04]  /*c250*/  STS.128 [R0+0x1000], R36 ;  /* 0x0010002400007388 */ /* 0x000fe80000000c00 */
[----:B------:R-:W-:Y:S01]  /*c260*/  STS.128 [R0+0x1010], R52 ;  /* 0x0010103400007388 */ /* 0x000fe20000000c00 */
[----:B------:R-:W-:Y:S06]  /*c270*/  BAR.SYNC.DEFER_BLOCKING 0x0 ;  /* 0x0000000000007b1d */ /* 0x000fec0000010000 */
[----:B------:R-:W1:Y:S04]  /*c280*/  LDS R8, [R6] ;  /* 0x0000000006087984 */ /* 0x000e680000000800 */
        /* <DEDUP_REMOVED lines=8> */
[----:B------:R-:W4:Y:S04]  /*c310*/  LDS R12, [R6+0x2c00] ;  /* 0x002c0000060c7984 */ /* 0x000f280000000800 */
[----:B------:R-:W4:Y:S01]  /*c320*/  LDS R25, [R6+0x3e00] ;  /* 0x003e000006197984 */ /* 0x000f220000000800 */
[----:B-1----:R-:W-:-:S03]  /*c330*/  FADD.FTZ R8, RZ, R8 ;  /* 0x00000008ff087221 */ /* 0x002fc60000010000 */
[----:B------:R-:W1:Y:S01]  /*c340*/  LDS R14, [R6+0x4000] ;  /* 0x00400000060e7984 */ /* 0x000e620000000800 */
[----:B--2---:R-:W-:Y:S01]  /*c350*/  FADD.FTZ R8, R8, R13 ;  /* 0x0000000d08087221 */ /* 0x004fe20000010000 */
[----:B0-----:R-:W-:Y:S02]  /*c360*/  IMAD R13, R16, UR4, RZ ;  /* 0x00000004100d7c24 */ /* 0x001fe4000f8e02ff */
[----:B---3--:R-:W-:Y:S01]  /*c370*/  FADD.FTZ R10, RZ, R10 ;  /* 0x0000000aff0a7221 */ /* 0x008fe20000010000 */
[----:B------:R-:W-:Y:S02]  /*c380*/  LDS R27, [R6+0x2e00] ;  /* 0x002e0000061b7984 */ /* 0x000fe40000000800 */
[----:B------:R-:W-:Y:S01]  /*c390*/  IADD3 R13, P0, PT, R13, R88, RZ ;  /* 0x000000580d0d7210 */ /* 0x000fe20007f1e0ff */
[----:B----4-:R-:W-:Y:S01]  /*c3a0*/  FADD.FTZ R0, RZ, R11 ;  /* 0x0000000bff007221 */ /* 0x010fe20000010000 */
[----:B------:R-:W-:Y:S01]  /*c3b0*/  FADD.FTZ R11, R5, R78 ;  /* 0x0000004e050b7221 */ /* 0x000fe20000010000 */
[----:B------:R-:W-:Y:S01]  /*c3c0*/  LDS R31, [R6+0x3000] ;  /* 0x00300000061f7984 */ /* 0x000fe20000000800 */
[----:B------:R-:W-:Y:S01]  /*c3d0*/  IADD3.X R2, PT, PT, RZ, RZ, RZ, P0, !PT ;  /* 0x000000ffff027210 */ /* 0x000fe200007fe4ff */
[----:B------:R-:W-:Y:S01]  /*c3e0*/  FADD.FTZ R10, R10, R15 ;  /* 0x0000000f0a0a7221 */ /* 0x000fe20000010000 */
[C---:B------:R-:W-:Y:S01]  /*c3f0*/  SHF.L.U32 R4, R13.reuse, 0x2, RZ ;  /* 0x000000020d047819 */ /* 0x040fe200000006ff */
[----:B------:R-:W-:Y:S01]  /*c400*/  LDS R47, [R6+0x4200] ;  /* 0x00420000062f7984 */ /* 0x000fe20000000800 */
[----:B------:R-:W-:Y:S01]  /*c410*/  SHF.L.U64.HI R13, R13, 0x2, R2 ;  /* 0x000000020d0d7819 */ /* 0x000fe20000010202 */
[----:B------:R-:W-:Y:S01]  /*c420*/  FADD.FTZ R8, R8, R19 ;  /* 0x0000001308087221 */ /* 0x000fe20000010000 */
[C---:B------:R-:W-:Y:S01]  /*c430*/  IADD3 R2, P0, PT, R4.reuse, UR18, RZ ;  /* 0x0000001204027c10 */ /* 0x040fe2000ff1e0ff */
[----:B------:R-:W-:Y:S01]  /*c440*/  LDS R19, [R6+0x1c00] ;  /* 0x001c000006137984 */ /* 0x000fe20000000800 */
[----:B------:R-:W-:Y:S01]  /*c450*/  IADD3 R4, P1, PT, R4, UR16, RZ ;  /* 0x0000001004047c10 */ /* 0x000fe2000ff3e0ff */
[----:B------:R-:W-:Y:S01]  /*c460*/  FADD.FTZ R17, R0, R17 ;  /* 0x0000001100117221 */ /* 0x000fe20000010000 */
[----:B------:R-:W-:Y:S01]  /*c470*/  IADD3.X R3, PT, PT, R13, UR19, RZ, P0, !PT ;  /* 0x000000130d037c10 */ /* 0x000fe200087fe4ff */
[----:B------:R-:W0:Y:S01]  /*c480*/  LDS R0, [R6+0x600] ;  /* 0x0006000006007984 */ /* 0x000e220000000800 */
[----:B------:R-:W-:-:S03]  /*c490*/  FADD.FTZ R10, R10, R21 ;  /* 0x000000150a0a7221 */ /* 0x000fc60000010000 */
[----:B------:R-:W-:Y:S01]  /*c4a0*/  LDS R21, [R6+0x1e00] ;  /* 0x001e000006157984 */ /* 0x000fe20000000800 */
[----:B------:R-:W-:-:S03]  /*c4b0*/  FADD.FTZ R41, R8, R23 ;  /* 0x0000001708297221 */ /* 0x000fc60000010000 */
[----:B------:R-:W2:Y:S01]  /*c4c0*/  LDS R8, [R6+0x800] ;  /* 0x0008000006087984 */ /* 0x000ea20000000800 */
[----:B------:R-:W-:-:S03]  /*c4d0*/  FADD.FTZ R5, R17, R12 ;  /* 0x0000000c11057221 */ /* 0x000fc60000010000 */
[----:B------:R-:W3:Y:S01]  /*c4e0*/  LDS R17, [R6+0x1a00] ;  /* 0x001a000006117984 */ /* 0x000ee20000000800 */
[----:B------:R-:W-:-:S03]  /*c4f0*/  FADD.FTZ R43, R10, R25 ;  /* 0x000000190a2b7221 */ /* 0x000fc60000010000 */
[----:B------:R-:W4:Y:S01]  /*c500*/  LDS R10, [R6+0xa00] ;  /* 0x000a0000060a7984 */ /* 0x000f220000000800 */
[----:B-1----:R-:W-:Y:S01]  /*c510*/  FADD.FTZ R45, R5, R14 ;  /* 0x0000000e052d7221 */ /* 0x002fe20000010000 */
[----:B------:R-:W-:Y:S02]  /*c520*/  IADD3.X R5, PT, PT, R13, UR17, RZ, P1, !PT ;  /* 0x000000110d057c10 */ /* 0x000fe40008ffe4ff */
[----:B------:R-:W1:Y:S04]  /*c530*/  LDS R12, [R6+0xc00] ;  /* 0x000c0000060c7984 */ /* 0x000e680000000800 */
[----:B------:R-:W1:Y:S04]  /*c540*/  LDS R13, [R6+0xe00] ;  /* 0x000e0000060d7984 */ /* 0x000e680000000800 */
[----:B------:R-:W1:Y:S04]  /*c550*/  LDS R23, [R6+0x2000] ;  /* 0x0020000006177984 */ /* 0x000e680000000800 */
[----:B------:R-:W1:Y:S04]  /*c560*/  LDS R14, [R6+0x1000] ;  /* 0x00100000060e7984 */ /* 0x000e680000000800 */
[----:B------:R-:W1:Y:S04]  /*c570*/  LDS R33, [R6+0x3200] ;  /* 0x0032000006217984 */ /* 0x000e680000000800 */
[----:B------:R-:W1:Y:S01]  /*c580*/  LDS R16, [R6+0x2200] ;  /* 0x0022000006107984 */ /* 0x000e620000000800 */
[----:B0-----:R-:W-:-:S03]  /*c590*/  FADD.FTZ R0, RZ, R0 ;  /* 0x00000000ff007221 */ /* 0x001fc60000010000 */
[----:B------:R-:W0:Y:S04]  /*c5a0*/  LDS R15, [R6+0x1200] ;  /* 0x00120000060f7984 */ /* 0x000e280000000800 */
[----:B------:R-:W0:Y:S01]  /*c5b0*/  LDS R49, [R6+0x4400] ;  /* 0x0044000006317984 */ /* 0x000e220000000800 */
[----:B--2---:R-:W-:-:S03]  /*c5c0*/  FADD.FTZ R8, RZ, R8 ;  /* 0x00000008ff087221 */ /* 0x004fc60000010000 */
[----:B------:R-:W2:Y:S01]  /*c5d0*/  LDS R37, [R6+0x3400] ;  /* 0x0034000006257984 */ /* 0x000ea20000000800 */
[----:B---3--:R-:W-:Y:S01]  /*c5e0*/  FADD.FTZ R0, R0, R17 ;  /* 0x0000001100007221 */ /* 0x008fe20000010000 */
[----:B------:R-:W-:Y:S02]  /*c5f0*/  FADD.FTZ R8, R8, R19 ;  /* 0x0000001308087221 */ /* 0x000fe40000010000 */
[----:B------:R-:W3:Y:S01]  /*c600*/  LDS R25, [R6+0x2400] ;  /* 0x0024000006197984 */ /* 0x000ee20000000800 */
[----:B----4-:R-:W-:Y:S01]  /*c610*/  FADD.FTZ R10, RZ, R10 ;  /* 0x0000000aff0a7221 */ /* 0x010fe20000010000 */
[----:B------:R-:W-:Y:S01]  /*c620*/  FADD.FTZ R0, R0, R27 ;  /* 0x0000001b00007221 */ /* 0x000fe20000010000 */
[----:B------:R-:W-:Y:S01]  /*c630*/  FADD.FTZ R8, R8, R31 ;  /* 0x0000001f08087221 */ /* 0x000fe20000010000 */
[----:B------:R-:W4:Y:S01]  /*c640*/  LDS R51, [R6+0x4600] ;  /* 0x0046000006337984 */ /* 0x000f220000000800 */
[----:B-1----:R-:W-:Y:S01]  /*c650*/  FADD.FTZ R12, RZ, R12 ;  /* 0x0000000cff0c7221 */ /* 0x002fe20000010000 */
[----:B------:R-:W-:Y:S01]  /*c660*/  FADD.FTZ R10, R10, R21 ;  /* 0x000000150a0a7221 */ /* 0x000fe20000010000 */
[----:B------:R-:W-:Y:S01]  /*c670*/  FADD.FTZ R47, R0, R47 ;  /* 0x0000002f002f7221 */ /* 0x000fe20000010000 */
[----:B------:R-:W1:Y:S01]  /*c680*/  LDS R20, [R6+0x3600] ;  /* 0x0036000006147984 */ /* 0x000e620000000800 */
[----:B------:R-:W-:-:S03]  /*c690*/  FADD.FTZ R13, RZ, R13 ;  /* 0x0000000dff0d7221 */ /* 0x000fc60000010000 */
[----:B------:R-:W1:Y:S01]  /*c6a0*/  LDS R18, [R6+0x2600] ;  /* 0x0026000006127984 */ /* 0x000e620000000800 */
[----:B------:R-:W-:-:S03]  /*c6b0*/  FADD.FTZ R12, R12, R23 ;  /* 0x000000170c0c7221 */ /* 0x000fc60000010000 */
[----:B------:R-:W1:Y:S01]  /*c6c0*/  LDS R53, [R6+0x4800] ;  /* 0x0048000006357984 */ /* 0x000e620000000800 */
[----:B------:R-:W-:-:S03]  /*c6d0*/  FADD.FTZ R14, RZ, R14 ;  /* 0x0000000eff0e7221 */ /* 0x000fc60000010000 */
[----:B------:R-:W1:Y:S01]  /*c6e0*/  LDS R39, [R6+0x3800] ;  /* 0x0038000006277984 */ /* 0x000e620000000800 */
[----:B------:R-:W-:-:S03]  /*c6f0*/  FADD.FTZ R10, R10, R33 ;  /* 0x000000210a0a7221 */ /* 0x000fc60000010000 */
[----:B------:R-:W1:Y:S01]  /*c700*/  LDS R24, [R6+0x4a00] ;  /* 0x004a000006187984 */ /* 0x000e620000000800 */
[----:B------:R-:W-:-:S03]  /*c710*/  FADD.FTZ R13, R13, R16 ;  /* 0x000000100d0d7221 */ /* 0x000fc60000010000 */
[----:B------:R-:W1:Y:S01]  /*c720*/  LDS R22, [R6+0x3a00] ;  /* 0x003a000006167984 */ /* 0x000e620000000800 */
[----:B0-----:R-:W-:-:S03]  /*c730*/  FADD.FTZ R15, RZ, R15 ;  /* 0x0000000fff0f7221 */ /* 0x001fc60000010000 */
[----:B------:R-:W0:Y:S01]  /*c740*/  LDS R55, [R6+0x4c00] ;  /* 0x004c000006377984 */ /* 0x000e220000000800 */
[----:B------:R-:W-:-:S03]  /*c750*/  FADD.FTZ R49, R8, R49 ;  /* 0x0000003108317221 */ /* 0x000fc60000010000 */
[----:B------:R-:W0:Y:S01]  /*c760*/  LDS R26, [R6+0x4e00] ;  /* 0x004e0000061a7984 */ /* 0x000e220000000800 */
[----:B--2---:R-:W-:-:S03]  /*c770*/  FADD.FTZ R12, R12, R37 ;  /* 0x000000250c0c7221 */ /* 0x004fc60000010000 */
[----:B------:R-:W-:Y:S01]  /*c780*/  STG.E desc[UR10][R2.64], R41 ;  /* 0x0000002902007986 */ /* 0x000fe2000c10190a */
[----:B---3--:R-:W-:-:S03]  /*c790*/  FADD.FTZ R14, R14, R25 ;  /* 0x000000190e0e7221 */ /* 0x008fc60000010000 */
[----:B------:R-:W-:Y:S01]  /*c7a0*/  STG.E desc[UR10][R4.64], R57 ;  /* 0x0000003904007986 */ /* 0x000fe2000c10190a */
[----:B----4-:R-:W-:-:S03]  /*c7b0*/  FADD.FTZ R51, R10, R51 ;  /* 0x000000330a337221 */ /* 0x010fc60000010000 */
        /* <DEDUP_REMOVED lines=13> */
[----:B0-----:R-:W-:-:S03]  /*c890*/  FADD.FTZ R55, R14, R55 ;  /* 0x000000370e377221 */ /* 0x001fc60000010000 */
[----:B------:R-:W-:Y:S01]  /*c8a0*/  STG.E desc[UR10][R4.64+0x800], R7 ;  /* 0x0008000704007986 */ /* 0x000fe2000c10190a */
[----:B------:R-:W-:-:S03]  /*c8b0*/  FADD.FTZ R15, R15, R26 ;  /* 0x0000001a0f0f7221 */ /* 0x000fc60000010000 */
        /* <DEDUP_REMOVED lines=11> */
.L_x_244:
[----:B------:R-:W-:Y:S01]  /*c970*/  HFMA2 R174, -RZ, RZ, 0, 5.9604644775390625e-08 ;  /* 0x00000001ffae7431 */ /* 0x000fe200000001ff */
[----:B------:R-:W-:Y:S01]  /*c980*/  BSSY B2, `(.L_x_286) ;  /* 0x0000007000027945 */ /* 0x000fe20003800000 */
[----:B------:R-:W-:Y:S02]  /*c990*/  MOV R179, R186 ;  /* 0x000000ba00b37202 */ /* 0x000fe40000000f00 */
[----:B------:R-:W-:Y:S02]  /*c9a0*/  MOV R177, 0x1f ;  /* 0x0000001f00b17802 */ /* 0x000fe40000000f00 */
[----:B------:R-:W-:-:S07]  /*c9b0*/  MOV R178, 0xffffffff ;  /* 0xffffffff00b27802 */ /* 0x000fce0000000f00 */
[----:B------:R-:W-:Y:S05]  /*c9c0*/  WARPSYNC.COLLECTIVE R178, `(.L_x_287) ;  /* 0x00000000b2087348 */ /* 0x000fea0003c00000 */
[----:B------:R0:W1:Y:S02]  /*c9d0*/  SHFL.BFLY P2, R174, R179, R174, R177 ;  /* 0x0c0000aeb3ae7389 */ /* 0x00006400000400b1 */
[----:B01----:R-:W-:Y:S05]  /*c9e0*/  ENDCOLLECTIVE ;  /* 0x000000000000791b */ /* 0x003fea0003800000 */
.L_x_287:
[----:B------:R-:W-:Y:S05]  /*c9f0*/  BSYNC B2 ;  /* 0x0000000000027941 */ /* 0x000fea0003800000 */
.L_x_286:
[----:B------:R-:W-:Y:S01]  /*ca00*/  FADD.FTZ R173, R174, R186 ;  /* 0x000000baaead7221 */ /* 0x000fe20000010000 */
[----:B------:R-:W-:Y:S01]  /*ca10*/  HFMA2 R174, -RZ, RZ, 0, 5.9604644775390625e-08 ;  /* 0x00000001ffae7431 */ /* 0x000fe200000001ff */
[----:B------:R-:W-:Y:S01]  /*ca20*/  MOV R179, R185 ;  /* 0x000000b900b37202 */ /* 0x000fe20000000f00 */
[----:B------:R0:W-:Y:S01]  /*ca30*/  STL [R1+0x2c], R210 ;  /* 0x00002cd201007387 */ /* 0x0001e20000100800 */
[----:B------:R-:W-:Y:S02]  /*ca40*/  MOV R177, 0x1f ;  /* 0x0000001f00b17802 */ /* 0x000fe40000000f00 */
[----:B------:R-:W-:Y:S01]  /*ca50*/  MOV R178, 0xffffffff ;  /* 0xffffffff00b27802 */ /* 0x000fe20000000f00 */
[----:B------:R0:W-:Y:S06]  /*ca60*/  STL [R1+0x30], R171 ;  /* 0x000030ab01007387 */ /* 0x0001ec0000100800 */
[----:B0-----:R-:W-:Y:S05]  /*ca70*/  WARPSYNC.COLLECTIVE R178, `(.L_x_288) ;  /* 0x00000000b2087348 */ /* 0x001fea0003c00000 */
[----:B------:R1:W2:Y:S02]  /*ca80*/  SHFL.BFLY P2, R174, R179, R174, R177 ;  /* 0x0c0000aeb3ae7389 */ /* 0x0002a400000400b1 */
[----:B012---:R-:W-:Y:S05]  /*ca90*/  ENDCOLLECTIVE ;  /* 0x000000000000791b */ /* 0x007fea0003800000 */
.L_x_288:
[----:B------:R0:W-:Y:S04]  /*caa0*/  STL [R1+0x34], R211 ;  /* 0x000034d301007387 */ /* 0x0001e80000100800 */
[----:B------:R0:W-:Y:S04]  /*cab0*/  STL [R1+0x38], R170 ;  /* 0x000038aa01007387 */ /* 0x0001e80000100800 */
[----:B------:R0:W-:Y:S01]  /*cac0*/  STL [R1+0x3c], R212 ;  /* 0x00003cd401007387 */ /* 0x0001e20000100800 */
[----:B------:R-:W-:-:S03]  /*cad0*/  MOV R179, R173 ;  /* 0x000000ad00b37202 */ /* 0x000fc60000000f00 */
[----:B------:R0:W-:Y:S04]  /*cae0*/  STL [R1+0x40], R169 ;  /* 0x000040a901007387 */ /* 0x0001e80000100800 */
[----:B------:R0:W-:Y:S01]  /*caf0*/  STL [R1+0x44], R213 ;  /* 0x000044d501007387 */ /* 0x0001e20000100800 */
[----:B------:R-:W-:Y:S01]  /*cb00*/  MOV R172, R174 ;  /* 0x000000ae00ac7202 */ /* 0x000fe20000000f00 */
[----:B------:R-:W-:Y:S02]  /*cb10*/  HFMA2 R174, -RZ, RZ, 0, 1.1920928955078125e-07 ;  /* 0x00000002ffae7431 */ /* 0x000fe400000001ff */
[----:B------:R0:W-:Y:S02]  /*cb20*/  STL [R1+0x48], R168 ;  /* 0x000048a801007387 */ /* 0x0001e40000100800 */
[----:B------:R-:W-:-:S02]  /*cb30*/  FADD.FTZ R189, R172, R185 ;  /* 0x000000b9acbd7221 */ /* 0x000fc40000010000 */
[----:B------:R0:W-:Y:S04]  /*cb40*/  STL [R1+0x4c], R214 ;  /* 0x00004cd601007387 */ /* 0x0001e80000100800 */
[----:B------:R0:W-:Y:S02]  /*cb50*/  STL [R1+0x50], R111 ;  /* 0x0000506f01007387 */ /* 0x0001e40000100800 */
[----:B0-----:R-:W-:Y:S05]  /*cb60*/  WARPSYNC.COLLECTIVE R178, `(.L_x_289) ;  /* 0x00000000b2087348 */ /* 0x001fea0003c00000 */
[----:B------:R1:W2:Y:S02]  /*cb70*/  SHFL.BFLY P2, R174, R179, R174, R177 ;  /* 0x0c0000aeb3ae7389 */ /* 0x0002a400000400b1 */
[----:B012---:R-:W-:Y:S05]  /*cb80*/  ENDCOLLECTIVE ;  /* 0x000000000000791b */ /* 0x007fea0003800000 */
.L_x_289:
        /* <DEDUP_REMOVED lines=15> */
.L_x_290:
[----:B------:R0:W-:Y:S04]  /*cc80*/  STL [R1+0x74], R219 ;  /* 0x000074db01007387 */ /* 0x0001e80000100800 */
[----:B------:R0:W-:Y:S04]  /*cc90*/  STL [R1+0x78], R102 ;  /* 0x0000786601007387 */ /* 0x0001e80000100800 */
[----:B------:R0:W-:Y:S01]  /*cca0*/  STL [R1+0x7c], R220 ;  /* 0x00007cdc01007387 */ /* 0x0001e20000100800 */
[----:B------:R-:W-:-:S03]  /*ccb0*/  MOV R179, R208 ;  /* 0x000000d000b37202 */ /* 0x000fc60000000f00 */
[----:B------:R0:W-:Y:S04]  /*ccc0*/  STL [R1+0x80], R101 ;  /* 0x0000806501007387 */ /* 0x0001e80000100800 */
[----:B------:R0:W-:Y:S01]  /*ccd0*/  STL [R1+0x84], R221 ;  /* 0x000084dd01007387 */ /* 0x0001e20000100800 */
[----:B------:R-:W-:Y:S01]  /*cce0*/  MOV R190, R174 ;  /* 0x000000ae00be7202 */ /* 0x000fe20000000f00 */
[----:B------:R-:W-:Y:S02]  /*ccf0*/  HFMA2 R174, -RZ, RZ, 0, 2.384185791015625e-07 ;  /* 0x00000004ffae7431 */ /* 0x000fe400000001ff */
[----:B------:R0:W-:Y:S02]  /*cd00*/  STL [R1+0x88], R100 ;  /* 0x0000886401007387 */ /* 0x0001e40000100800 */
[----:B------:R-:W-:-:S02]  /*cd10*/  FADD.FTZ R190, R189, R190 ;  /* 0x000000bebdbe7221 */ /* 0x000fc40000010000 */
[----:B------:R0:W-:Y:S04]  /*cd20*/  STL [R1+0x8c], R223 ;  /* 0x00008cdf01007387 */ /* 0x0001e80000100800 */
[----:B------:R0:W-:Y:S02]  /*cd30*/  STL [R1+0xb0], R95 ;  /* 0x0000b05f01007387 */ /* 0x0001e40000100800 */
[----:B0-----:R-:W-:Y:S05]  /*cd40*/  WARPSYNC.COLLECTIVE R178, `(.L_x_291) ;  /* 0x00000000b2087348 */ /* 0x001fea0003c00000 */
[----:B------:R1:W2:Y:S02]  /*cd50*/  SHFL.BFLY P2, R174, R179, R174, R177 ;  /* 0x0c0000aeb3ae7389 */ /* 0x0002a400000400b1 */
[----:B012---:R-:W-:Y:S05]  /*cd60*/  ENDCOLLECTIVE ;  /* 0x000000000000791b */ /* 0x007fea0003800000 */
.L_x_291:
        /* <DEDUP_REMOVED lines=15> */
.L_x_292:
[----:B------:R0:W-:Y:S04]  /*ce60*/  STL [R1+0x9c], R176 ;  /* 0x00009cb001007387 */ /* 0x0001e80000100800 */
[----:B------:R0:W-:Y:S04]  /*ce70*/  STL [R1+0xa0], R188 ;  /* 0x0000a0bc01007387 */ /* 0x0001e80000100800 */
[----:B------:R0:W-:Y:S01]  /*ce80*/  STL [R1], R191 ;  /* 0x000000bf01007387 */ /* 0x0001e20000100800 */
[----:B------:R-:W-:-:S03]  /*ce90*/  MOV R179, R209 ;  /* 0x000000d100b37202 */ /* 0x000fc60000000f00 */
[----:B------:R0:W-:Y:S04]  /*cea0*/  STL [R1+0x4], R180 ;  /* 0x000004b401007387 */ /* 0x0001e80000100800 */
[----:B------:R0:W-:Y:S01]  /*ceb0*/  STL [R1+0x8], R192 ;  /* 0x000008c001007387 */ /* 0x0001e20000100800 */
[----:B------:R-:W-:Y:S01]  /*cec0*/  MOV R231, R174 ;  /* 0x000000ae00e77202 */ /* 0x000fe20000000f00 */
[----:B------:R-:W-:Y:S02]  /*ced0*/  HFMA2 R174, -RZ, RZ, 0, 4.76837158203125e-07 ;  /* 0x00000008ffae7431 */ /* 0x000fe400000001ff */
[----:B------:R0:W-:Y:S02]  /*cee0*/  STL [R1+0xc], R181 ;  /* 0x00000cb501007387 */ /* 0x0001e40000100800 */
[----:B------:R-:W-:-:S02]  /*cef0*/  FADD.FTZ R231, R190, R231 ;  /* 0x000000e7bee77221 */ /* 0x000fc40000010000 */
[----:B------:R0:W-:Y:S04]  /*cf00*/  STL [R1+0x10], R193 ;  /* 0x000010c101007387 */ /* 0x0001e80000100800 */
[----:B------:R0:W-:Y:S02]  /*cf10*/  STL [R1+0x14], R182 ;  /* 0x000014b601007387 */ /* 0x0001e40000100800 */
[----:B0-----:R-:W-:Y:S05]  /*cf20*/  WARPSYNC.COLLECTIVE R178, `(.L_x_293) ;  /* 0x00000000b2087348 */ /* 0x001fea0003c00000 */
[----:B------:R1:W2:Y:S02]  /*cf30*/  SHFL.BFLY P2, R174, R179, R174, R177 ;  /* 0x0c0000aeb3ae7389 */ /* 0x0002a400000400b1 */
[----:B012---:R-:W-:Y:S05]  /*cf40*/  ENDCOLLECTIVE ;  /* 0x000000000000791b */ /* 0x007fea0003800000 */
.L_x_293:
[----:B------:R0:W-:Y:S04]  /*cf50*/  STL [R1+0x18], R194 ;  /* 0x000018c201007387 */ /* 0x0001e80000100800 */
[----:B------:R0:W-:Y:S04]  /*cf60*/  STL [R1+0x1c], R183 ;  /* 0x00001cb701007387 */ /* 0x0001e80000100800 */
[----:B------:R0:W-:Y:S01]  /*cf70*/  STL [R1+0x20], R195 ;  /* 0x000020c301007387 */ /* 0x0001e20000100800 */
[----:B------:R-:W-:-:S03]  /*cf80*/  MOV R179, R231 ;  /* 0x000000e700b37202 */ /* 0x000fc60000000f00 */
[----:B------:R0:W-:Y:S04]  /*cf90*/  STL [R1+0x24], R184 ;  /* 0x000024b801007387 */ /* 0x0001e80000100800 */
[----:B------:R0:W-:Y:S01]  /*cfa0*/  STL [R1+0x28], R196 ;  /* 0x000028c401007387 */ /* 0x0001e20000100800 */
[----:B------:R-:W-:Y:S01]  /*cfb0*/  MOV R172, R174 ;  /* 0x000000ae00ac7202 */ /* 0x000fe20000000f00 */
[----:B------:R-:W-:-:S04]  /*cfc0*/  HFMA2 R174, -RZ, RZ, 0, 4.76837158203125e-07 ;  /* 0x00000008ffae7431 */ /* 0x000fc800000001ff */
[----:B------:R-:W-:-:S07]  /*cfd0*/  FADD.FTZ R172, R209, R172 ;  /* 0x000000acd1ac7221 */ /* 0x000fce0000010000 */
[----:B0-----:R-:W-:Y:S05]  /*cfe0*/  WARPSYNC.COLLECTIVE R178, `(.L_x_294) ;  /* 0x00000000b2087348 */ /* 0x001fea0003c00000 */
[----:B------:R1:W2:Y:S02]  /*cff0*/  SHFL.BFLY P2, R174, R179, R174, R177 ;  /* 0x0c0000aeb3ae7389 */ /* 0x0002a400000400b1 */
[----:B012---:R-:W-:Y:S05]  /*d000*/  ENDCOLLECTIVE ;  /* 0x000000000000791b */ /* 0x007fea0003800000 */
.L_x_294:
[----:B------:R-:W-:Y:S02]  /*d010*/  MOV R179, R172 ;  /* 0x000000ac00b37202 */ /* 0x000fe40000000f00 */
[----:B------:R-:W-:Y:S01]  /*d020*/  MOV R186, R174 ;  /* 0x000000ae00ba7202 */ /* 0x000fe20000000f00 */
[----:B------:R-:W-:-:S04]  /*d030*/  HFMA2 R174, -RZ, RZ, 0, 9.5367431640625e-07 ;  /* 0x00000010ffae7431 */ /* 0x000fc800000001ff */
[----:B------:R-:W-:-:S07]  /*d040*/  FADD.FTZ R173, R231, R186 ;  /* 0x000000bae7ad7221 */ /* 0x000fce0000010000 */
[----:B------:R-:W-:Y:S05]  /*d050*/  WARPSYNC.COLLECTIVE R178, `(.L_x_295) ;  /* 0x00000000b2087348 */ /* 0x000fea0003c00000 */
[----:B------:R0:W1:Y:S02]  /*d060*/  SHFL.BFLY P2, R174, R179, R174, R177 ;  /* 0x0c0000aeb3ae7389 */ /* 0x00006400000400b1 */
[----:B01----:R-:W-:Y:S05]  /*d070*/  ENDCOLLECTIVE ;  /* 0x000000000000791b */ /* 0x003fea0003800000 */
.L_x_295:
[----:B------:R-:W-:Y:S02]  /*d080*/  MOV R179, R173 ;  /* 0x000000ad00b37202 */ /* 0x000fe40000000f00 */
[----:B------:R-:W-:Y:S01]  /*d090*/  MOV R43, R174 ;  /* 0x000000ae002b7202 */ /* 0x000fe20000000f00 */
[----:B------:R-:W-:-:S07]  /*d0a0*/  HFMA2 R174, -RZ, RZ, 0, 9.5367431640625e-07 ;  /* 0x00000010ffae7431 */ /* 0x000fce00000001ff */
[----:B------:R-:W-:Y:S05]  /*d0b0*/  WARPSYNC.COLLECTIVE R178, `(.L_x_296) ;  /* 0x00000000b2087348 */ /* 0x000fea0003c00000 */
[----:B------:R0:W1:Y:S02]  /*d0c0*/  SHFL.BFLY P2, R174, R179, R174, R177 ;  /* 0x0c0000aeb3ae7389 */ /* 0x00006400000400b1 */
[----:B01----:R-:W-:Y:S05]  /*d0d0*/  ENDCOLLECTIVE ;  /* 0x000000000000791b */ /* 0x003fea0003800000 */
.L_x_296:
[----:B------:R-:W-:Y:S01]  /*d0e0*/  MOV R42, R174 ;  /* 0x000000ae002a7202 */ /* 0x000fe20000000f00 */
[----:B------:R-:W-:Y:S06]  /*d0f0*/  BRA `(.L_x_297) ;  /* 0xffffff7c00607947 */ /* 0x000fec000383ffff */
.L_x_298:
        /* <DEDUP_REMOVED lines=16> */
.L_x_7069:


//--------------------- .text._ZN10layer_norm31ln_parallel_residual_bwd_kernelINS_13Kernel_traitsI13__nv_bfloat16S2_S2_S2_fjLj1280ELj1ELj4ELj1ELj16ENS_18Kernel_traits_baseILj1280ES2_S2_S2_S2_fjLj128EEEEELb1ELb0ELb0EEEvNS_9BwdParamsE --------------------------
	.section	.text._ZN10layer_norm31ln_parallel_residual_bwd_kernelINS_13Kernel_traitsI13__nv_bfloat16S2_S2_S2_fjLj1280ELj1ELj4ELj1ELj16ENS_18Kernel_traits_baseILj1280ES2_S2_S2_S2_fjLj128EEEEELb1ELb0ELb0EEEvNS_9BwdParamsE,"ax",@progbits
	.align	128
        .global         _ZN10layer_norm31ln_parallel_residual_bwd_kernelINS_13Kernel_traitsI13__nv_bfloat16S2_S2_S2_fjLj1280ELj1ELj4ELj1ELj16ENS_18Kernel_traits_baseILj1280ES2_S2_S2_S2_fjLj128EEEEELb1ELb0ELb0EEEvNS_9BwdParamsE
        .type           _ZN10layer_norm31ln_parallel_residual_bwd_kernelINS_13Kernel_traitsI13__nv_bfloat16S2_S2_S2_fjLj1280ELj1ELj4ELj1ELj16ENS_18Kernel_traits_baseILj1280ES2_S2_S2_S2_fjLj128EEEEELb1ELb0ELb0EEEvNS_9BwdParamsE,@function
        .size           _ZN10layer_norm31ln_parallel_residual_bwd_kernelINS_13Kernel_traitsI13__nv_bfloat16S2_S2_S2_fjLj1280ELj1ELj4ELj1ELj16ENS_18Kernel_traits_baseILj1280ES2_S2_S2_S2_fjLj128EEEEELb1ELb0ELb0EEEvNS_9BwdParamsE,(.L_x_7070 - _ZN10layer_norm31ln_parallel_residual_bwd_kernelINS_13Kernel_traitsI13__nv_bfloat16S2_S2_S2_fjLj1280ELj1ELj4ELj1ELj16ENS_18Kernel_traits_baseILj1280ES2_S2_S2_S2_fjLj128EEEEELb1ELb0ELb0EEEvNS_9BwdParamsE)
        .other          _ZN10layer_norm31ln_parallel_residual_bwd_kernelINS_13Kernel_traitsI13__nv_bfloat16S2_S2_S2_fjLj1280ELj1ELj4ELj1ELj16ENS_18Kernel_traits_baseILj1280ES2_S2_S2_S2_fjLj128EEEEELb1ELb0ELb0EEEvNS_9BwdParamsE,@"STO_CUDA_ENTRY STV_DEFAULT"
_ZN10layer_norm31ln_parallel_residual_bwd_kernelINS_13Kernel_traitsI13__nv_bfloat16S2_S2_S2_fjLj1280ELj1ELj4ELj1ELj16ENS_18Kernel_traits_baseILj1280ES2_S2_S2_S2_fjLj128EEEEELb1ELb0ELb0EEEvNS_9BwdParamsE:
.text._ZN10layer_norm31ln_parallel_residual_bwd_kernelINS_13Kernel_traitsI13__nv_bfloat16S2_S2_S2_fjLj1280ELj1ELj4ELj1ELj16ENS_18Kernel_traits_baseILj1280ES2_S2_S2_S2_fjLj128EEEEELb1ELb0ELb0EEEvNS_9BwdParamsE:
        /* <DEDUP_REMOVED lines=8> */
[----:B-1----:R-:W-:-:S05]  /*0080*/  IMAD.U32 R6, RZ, RZ, UR4 ;  /* 0x00000004ff067e24 */ /* 0x002fca000f8e00ff */
[----:B------:R-:W1:Y:S01]  /*0090*/  LDC.64 R8, c[0x0][0x3d8] ;  /* 0x0000f600ff087b82 */ /* 0x000e620000000a00 */
[----:B------:R-:W1:Y:S01]  /*00a0*/  LDCU UR13, c[0x0][0x408] ;  /* 0x00008100ff0d77ac */ /* 0x000e620008000800 */
[----:B------:R4:W-:Y:S01]  /*00b0*/  STL [R1+0x180], R6 ;  /* 0x0001800601007387 */ /* 0x0009e20000100800 */
[----:B------:R-:W-:Y:S01]  /*00c0*/  SHF.R.S32.HI R0, RZ, 0x1f, R6 ;  /* 0x0000001fff007819 */ /* 0x000fe20000011406 */
[----:B------:R-:W1:Y:S02]  /*00d0*/  LDCU UR15, c[0x0][0x388] ;  /* 0x00007100ff0f77ac */ /* 0x000e640008000800 */
[----:B------:R1:W5:Y:S01]  /*00e0*/  LDL.64 R52, [R1+0x170] ;  /* 0x0001700001347983 */ /* 0x0003620000100a00 */
[----:B------:R-:W-:Y:S01]  /*00f0*/  LEA.HI R0, R0, R6, RZ, 0x3 ;  /* 0x0000000600007211 */ /* 0x000fe200078f18ff */
[----:B------:R-:W1:Y:S01]  /*0100*/  LDC.64 R14, c[0x0][0x3d0] ;  /* 0x0000f400ff0e7b82 */ /* 0x000e620000000a00 */
[----:B------:R-:W1:Y:S01]  /*0110*/  LDCU.U8 UR14, c[0x0][0x410] ;  /* 0x00008200ff0e77ac */ /* 0x000e620008000000 */
[----:B------:R1:W5:Y:S01]  /*0120*/  LDL.64 R54, [R1+0x178] ;  /* 0x0001780001367983 */ /* 0x0003620000100a00 */
[----:B0-----:R-:W-:-:S03]  /*0130*/  LOP3.LUT R7, R215, 0x1f, RZ, 0xc, !PT ;  /* 0x0000001fd7077812 */ /* 0x001fc600078e0cff */
[----:B------:R0:W5:Y:S01]  /*0140*/  LDL.64 R48, [R1+0x160] ;  /* 0x0001600001307983 */ /* 0x0001620000100a00 */
[----:B------:R-:W0:Y:S01]  /*0150*/  LDCU UR12, c[0x0][0x400] ;  /* 0x00008000ff0c77ac */ /* 0x000e220008000800 */
[----:B------:R-:W0:Y:S02]  /*0160*/  LDC.64 R16, c[0x0][0x3d8] ;  /* 0x0000f600ff107b82 */ /* 0x000e240000000a00 */
[----:B------:R0:W5:Y:S01]  /*0170*/  LDL.64 R50, [R1+0x168] ;  /* 0x0001680001327983 */ /* 0x0001620000100a00 */
[----:B------:R-:W0:Y:S03]  /*0180*/  LDCU.64 UR6, c[0x0][0x478] ;  /* 0x00008f00ff0677ac */ /* 0x000e260008000a00 */
[----:B------:R0:W5:Y:S01]  /*0190*/  LDL.64 R44, [R1+0x150] ;  /* 0x00015000012c7983 */ /* 0x0001620000100a00 */
[----:B------:R-:W0:Y:S01]  /*01a0*/  LDCU.64 UR24, c[0x0][0x438] ;  /* 0x00008700ff1877ac */ /* 0x000e220008000a00 */
[----:B------:R-:W0:Y:S02]  /*01b0*/  LDC.64 R18, c[0x0][0x3d0] ;  /* 0x0000f400ff127b82 */ /* 0x000e240000000a00 */
[----:B------:R0:W5:Y:S01]  /*01c0*/  LDL.64 R46, [R1+0x158] ;  /* 0x00015800012e7983 */ /* 0x0001620000100a00 */
[----:B------:R-:W-:Y:S01]  /*01d0*/  LEA.HI.SX32 R252, R0, R7, 0x1d ;  /* 0x0000000700fc7211 */ /* 0x000fe200078feaff */
[----:B------:R-:W0:Y:S01]  /*01e0*/  LDCU.64 UR10, c[0x0][0x470] ;  /* 0x00008e00ff0a77ac */ /* 0x000e220008000a00 */
[----:B------:R-:W-:Y:S01]  /*01f0*/  LOP3.LUT R10, R215, 0x1f, RZ, 0xc0, !PT ;  /* 0x0000001fd70a7812 */ /* 0x000fe200078ec0ff */
[----:B------:R0:W5:Y:S02]  /*0200*/  LDL.64 R68, [R1+0x140] ;  /* 0x0001400001447983 */ /* 0x0001640000100a00 */
[----:B----4-:R-:W4:Y:S01]  /*0210*/  LDC.64 R6, c[0x0][0x3d0] ;  /* 0x0000f400ff067b82 */ /* 0x010f220000000a00 */
[C---:B------:R-:W-:Y:S01]  /*0220*/  ISETP.GE.U32.AND P3, PT, R252.reuse, 0x20, PT ;  /* 0x00000020fc00780c */ /* 0x040fe20003f66070 */
[----:B------:R0:W5:Y:S01]  /*0230*/  LDL.64 R70, [R1+0x148] ;  /* 0x0001480001467983 */ /* 0x0001620000100a00 */
[----:B------:R-:W-:-:S02]  /*0240*/  ISETP.GE.U32.AND P0, PT, R252, 0x40, PT ;  /* 0x00000040fc00780c */ /* 0x000fc40003f06070 */
[----:B------:R-:W-:Y:S01]  /*0250*/  MOV R27, R10 ;  /* 0x0000000a001b7202 */ /* 0x000fe20000000f00 */
[----:B------:R0:W5:Y:S02]  /*0260*/  LDL.64 R64, [R1+0x130] ;  /* 0x0001300001407983 */ /* 0x0001640000100a00 */
[----:B------:R-:W0:Y:S02]  /*0270*/  LDC.64 R20, c[0x0][0x3d8] ;  /* 0x0000f600ff147b82 */ /* 0x000e240000000a00 */
[----:B------:R0:W5:Y:S04]  /*0280*/  LDL.64 R66, [R1+0x138] ;  /* 0x0001380001427983 */ /* 0x0001680000100a00 */
[C---:B--2---:R-:W-:Y:S02]  /*0290*/  @P3 IMAD.WIDE.U32 R2, R27.reuse, 0x10, R2 ;  /* 0x000000101b023825 */ /* 0x044fe400078e0002 */
[----:B------:R-:W2:Y:S02]  /*02a0*/  LDC.64 R22, c[0x0][0x3d0] ;  /* 0x0000f400ff167b82 */ /* 0x000ea40000000a00 */
        /* <DEDUP_REMOVED lines=12> */
[----:B------:R-:W-:-:S03]  /*0370*/  IMAD.MOV.U32 R111, RZ, RZ, R54 ;  /* 0x000000ffff6f7224 */ /* 0x000fc600078e0036 */
[----:B------:R0:W3:Y:S01]  /*0380*/  LDL.64 R62, [R1+0x128] ;  /* 0x00012800013e7983 */ /* 0x0000e20000100a00 */
[----:B------:R-:W-:Y:S01]  /*0390*/  MOV R109, R53 ;  /* 0x00000035006d7202 */ /* 0x000fe20000000f00 */
[----:B------:R-:W-:Y:S02]  /*03a0*/  IMAD.MOV.U32 R107, RZ, RZ, R52 ;  /* 0x000000ffff6b7224 */ /* 0x000fe400078e0034 */
[----:B------:R0:W3:Y:S01]  /*03b0*/  LDL.64 R56, [R1+0x110] ;  /* 0x0001100001387983 */ /* 0x0000e20000100a00 */
[----:B-----5:R-:W-:-:S03]  /*03c0*/  MOV R114, R51 ;  /* 0x0000003300727202 */ /* 0x020fc60000000f00 */
[----:B------:R0:W5:Y:S01]  /*03d0*/  LDL.64 R58, [R1+0x118] ;  /* 0x00011800013a7983 */ /* 0x0001620000100a00 */
[----:B------:R-:W-:Y:S01]  /*03e0*/  IMAD.MOV.U32 R112, RZ, RZ, R50 ;  /* 0x000000ffff707224 */ /* 0x000fe200078e0032 */
[----:B------:R-:W-:Y:S02]  /*03f0*/  MOV R110, R49 ;  /* 0x00000031006e7202 */ /* 0x000fe40000000f00 */
[----:B------:R0:W-:Y:S01]  /*0400*/  @P3 STL.64 [R1+0x160], R48 ;  /* 0x0001603001003387 */ /* 0x0001e20000100a00 */
[----:B------:R-:W-:-:S03]  /*0410*/  IMAD.MOV.U32 R108, RZ, RZ, R48 ;  /* 0x000000ffff6c7224 */ /* 0x000fc600078e0030 */
[----:B------:R0:W-:Y:S01]  /*0420*/  @P3 STL.64 [R1+0x168], R50 ;  /* 0x0001683201003387 */ /* 0x0001e20000100a00 */
[----:B--2---:R-:W-:-:S03]  /*0430*/  MOV R105, R47 ;  /* 0x0000002f00697202 */ /* 0x004fc60000000f00 */
[----:B----4-:R2:W4:Y:S01]  /*0440*/  LDL.64 R52, [R1+0x100] ;  /* 0x0001000001347983 */ /* 0x0105220000100a00 */
[----:B------:R-:W-:-:S03]  /*0450*/  IMAD.MOV.U32 R103, RZ, RZ, R46 ;  /* 0x000000ffff677224 */ /* 0x000fc600078e002e */
[----:B-1----:R2:W4:Y:S01]  /*0460*/  LDL.64 R54, [R1+0x108] ;  /* 0x0001080001367983 */ /* 0x0025220000100a00 */
[----:B------:R-:W-:Y:S01]  /*0470*/  MOV R101, R45 ;  /* 0x0000002d00657202 */ /* 0x000fe20000000f00 */
[----:B------:R-:W-:Y:S02]  /*0480*/  IMAD.MOV.U32 R99, RZ, RZ, R44 ;  /* 0x000000ffff637224 */ /* 0x000fe400078e002c */
[----:B0-----:R2:W2:Y:S04]  /*0490*/  LDL.64 R48, [R1+0xf0] ;  /* 0x0000f00001307983 */ /* 0x0014a80000100a00 */
[----:B------:R0:W2:Y:S04]  /*04a0*/  LDL.64 R50, [R1+0xf8] ;  /* 0x0000f80001327983 */ /* 0x0000a80000100a00 */
[----:B------:R1:W-:Y:S04]  /*04b0*/  @P0 STL.64 [R1+0x150], R44 ;  /* 0x0001502c01000387 */ /* 0x0003e80000100a00 */
[----:B------:R0:W-:Y:S04]  /*04c0*/  @P0 STL.64 [R1+0x158], R46 ;  /* 0x0001582e01000387 */ /* 0x0001e80000100a00 */
[----:B-1----:R1:W2:Y:S04]  /*04d0*/  LDL.64 R44, [R1+0xe0] ;  /* 0x0000e000012c7983 */ /* 0x0022a80000100a00 */
[----:B0-----:R1:W2:Y:S01]  /*04e0*/  LDL.64 R46, [R1+0xe8] ;  /* 0x0000e800012e7983 */ /* 0x0012a20000100a00 */
[C---:B------:R-:W-:Y:S01]  /*04f0*/  ISETP.GE.U32.AND P2, PT, R252.reuse, 0x80, PT ;  /* 0x00000080fc00780c */ /* 0x040fe20003f46070 */
[----:B------:R-:W-:Y:S01]  /*0500*/  @P0 IMAD.WIDE.U32 R12, R27, 0x10, R8 ;  /* 0x000000101b0c0825 */ /* 0x000fe200078e0008 */
[----:B------:R-:W-:-:S03]  /*0510*/  ISETP.GE.U32.AND P4, PT, R252, 0xa0, PT ;  /* 0x000000a0fc00780c */ /* 0x000fc60003f86070 */
[----:B------:R-:W-:Y:S01]  /*0520*/  @P0 VIADD R27, R27, 0x20 ;  /* 0x000000201b1b0836 */ /* 0x000fe20000000000 */
[----:B------:R-:W2:Y:S03]  /*0530*/  @P0 LDG.E.128 R68, desc[UR8][R12.64] ;  /* 0x000000080c440981 */ /* 0x000ea6000c1e1d00 */
[----:B------:R-:W-:-:S04]  /*0540*/  @P1 IMAD.WIDE.U32 R14, R27, 0x10, R14 ;  /* 0x000000101b0e1825 */ /* 0x000fc800078e000e */
[C---:B------:R-:W-:Y:S01]  /*0550*/  @P1 IMAD.WIDE.U32 R16, R27.reuse, 0x10, R16 ;  /* 0x000000101b101825 */ /* 0x040fe200078e0010 */
[----:B------:R-:W-:Y:S01]  /*0560*/  @P1 IADD3 R27, PT, PT, R27, 0x20, RZ ;  /* 0x000000201b1b1810 */ /* 0x000fe20007ffe0ff */
[----:B------:R-:W2:Y:S04]  /*0570*/  @P1 LDG.E.128 R64, desc[UR8][R14.64] ;  /* 0x000000080e401981 */ /* 0x000ea8000c1e1d00 */
[----:B------:R-:W-:-:S04]  /*0580*/  @P2 IMAD.WIDE.U32 R18, R27, 0x10, R18 ;  /* 0x000000101b122825 */ /* 0x000fc800078e0012 */
[----:B------:R-:W-:-:S04]  /*0590*/  @P2 IMAD.WIDE.U32 R20, R27, 0x10, R20 ;  /* 0x000000101b142825 */ /* 0x000fc800078e0014 */
[----:B------:R-:W-:-:S04]  /*05a0*/  @P2 VIADD R27, R27, 0x20 ;  /* 0x000000201b1b2836 */ /* 0x000fc80000000000 */
[----:B------:R-:W-:-:S04]  /*05b0*/  @P4 IMAD.WIDE.U32 R6, R27, 0x10, R22 ;  /* 0x000000101b064825 */ /* 0x000fc800078e0016 */
[----:B---3--:R-:W-:Y:S01]  /*05c0*/  @P4 IMAD.WIDE.U32 R8, R27, 0x10, R24 ;  /* 0x000000101b084825 */ /* 0x008fe200078e0018 */
[----:B------:R-:W3:Y:S04]  /*05d0*/  @P1 LDG.E.128 R60, desc[UR8][R16.64] ;  /* 0x00000008103c1981 */ /* 0x000ee8000c1e1d00 */
[----:B-----5:R-:W5:Y:S04]  /*05e0*/  @P2 LDG.E.128 R56, desc[UR8][R18.64] ;  /* 0x0000000812382981 */ /* 0x020f68000c1e1d00 */
[----:B----4-:R-:W4:Y:S04]  /*05f0*/  @P2 LDG.E.128 R52, desc[UR8][R20.64] ;  /* 0x0000000814342981 */ /* 0x010f28000c1e1d00 */
[----:B--2---:R-:W2:Y:S04]  /*0600*/  @P4 LDG.E.128 R48, desc[UR8][R6.64] ;  /* 0x0000000806304981 */ /* 0x004ea8000c1e1d00 */
[----:B------:R-:W2:Y:S04]  /*0610*/  @P4 LDG.E.128 R44, desc[UR8][R8.64] ;  /* 0x00000008082c4981 */ /* 0x000ea8000c1e1d00 */
        /* <DEDUP_REMOVED lines=9> */
[----:B------:R-:W-:Y:S01]  /*06b0*/  ISETP.GE.AND P0, PT, R215, UR5, PT ;  /* 0x00000005d7007c0c */ /* 0x000fe2000bf06270 */
[----:B------:R-:W-:Y:S01]  /*06c0*/  IMAD.MOV.U32 R104, RZ, RZ, R70 ;  /* 0x000000ffff687224 */ /* 0x000fe200078e0046 */
[----:B------:R-:W-:Y:S01]  /*06d0*/  MOV R106, R71 ;  /* 0x00000047006a7202 */ /* 0x000fe20000000f00 */
[----:B------:R-:W-:Y:S01]  /*06e0*/  IMAD.MOV.U32 R100, RZ, RZ, R68 ;  /* 0x000000ffff647224 */ /* 0x000fe200078e0044 */
[----:B------:R-:W-:Y:S01]  /*06f0*/  MOV R102, R69 ;  /* 0x0000004500667202 */ /* 0x000fe20000000f00 */
[----:B------:R-:W-:Y:S01]  /*0700*/  IMAD.MOV.U32 R42, RZ, RZ, R66 ;  /* 0x000000ffff2a7224 */ /* 0x000fe200078e0042 */
[----:B------:R-:W-:Y:S01]  /*0710*/  MOV R97, R67 ;  /* 0x0000004300617202 */ /* 0x000fe20000000f00 */
[----:B------:R-:W-:Y:S01]  /*0720*/  IMAD.MOV.U32 R34, RZ, RZ, R64 ;  /* 0x000000ffff227224 */ /* 0x000fe200078e0040 */
        /* <DEDUP_REMOVED lines=43> */
[----:B---3--:R-:W-:Y:S04]  /*09e0*/  @P1 STL.64 [R1+0x120], R60 ;  /* 0x0001203c01001387 */ /* 0x008fe80000100a00 */
[----:B------:R-:W-:Y:S04]  /*09f0*/  @P1 STL.64 [R1+0x128], R62 ;  /* 0x0001283e01001387 */ /* 0x000fe80000100a00 */
[----:B-----5:R-:W-:Y:S04]  /*0a00*/  @P2 STL.64 [R1+0x110], R56 ;  /* 0x0001103801002387 */ /* 0x020fe80000100a00 */
[----:B------:R-:W-:Y:S04]  /*0a10*/  @P2 STL.64 [R1+0x118], R58 ;  /* 0x0001183a01002387 */ /* 0x000fe80000100a00 */
[----:B----4-:R0:W-:Y:S04]  /*0a20*/  @P2 STL.64 [R1+0x100], R52 ;  /* 0x0001003401002387 */ /* 0x0101e80000100a00 */
[----:B------:R1:W-:Y:S04]  /*0a30*/  @P2 STL.64 [R1+0x108], R54 ;  /* 0x0001083601002387 */ /* 0x0003e80000100a00 */
[----:B--2---:R2:W-:Y:S04]  /*0a40*/  @P4 STL.64 [R1+0xf0], R48 ;  /* 0x0000f03001004387 */ /* 0x0045e80000100a00 */
[----:B------:R3:W-:Y:S04]  /*0a50*/  @P4 STL.64 [R1+0xf8], R50 ;  /* 0x0000f83201004387 */ /* 0x0007e80000100a00 */
[----:B------:R4:W-:Y:S04]  /*0a60*/  @P4 STL.64 [R1+0xe0], R44 ;  /* 0x0000e02c01004387 */ /* 0x0009e80000100a00 */
        /* <DEDUP_REMOVED lines=57> */
[----:B------:R-:W-:Y:S01]  /*0e00*/  MOV R98, R63 ;  /* 0x0000003f00627202 */ /* 0x000fe20000000f00 */
[----:B------:R-:W-:Y:S01]  /*0e10*/  IMAD.MOV.U32 R96, RZ, RZ, R62 ;  /* 0x000000ffff607224 */ /* 0x000fe200078e003e */
        /* <DEDUP_REMOVED lines=18> */
[----:B0-----:R-:W-:-:S02]  /*0f40*/  CS2R R52, SRZ ;  /* 0x0000000000347805 */ /* 0x001fc4000001ff00 */
[----:B-1----:R-:W-:Y:S02]  /*0f50*/  CS2R R54, SRZ ;  /* 0x0000000000367805 */ /* 0x002fe4000001ff00 */
[----:B------:R-:W-:Y:S02]  /*0f60*/  CS2R R56, SRZ ;  /* 0x0000000000387805 */ /* 0x000fe4000001ff00 */
[----:B------:R-:W-:Y:S02]  /*0f70*/  CS2R R58, SRZ ;  /* 0x00000000003a7805 */ /* 0x000fe4000001ff00 */
[----:B------:R-:W-:Y:S02]  /*0f80*/  CS2R R60, SRZ ;  /* 0x00000000003c7805 */ /* 0x000fe4000001ff00 */
[----:B------:R-:W-:Y:S02]  /*0f90*/  CS2R R62, SRZ ;  /* 0x00000000003e7805 */ /* 0x000fe4000001ff00 */
[----:B--2---:R-:W-:-:S02]  /*0fa0*/  CS2R R48, SRZ ;  /* 0x0000000000307805 */ /* 0x004fc4000001ff00 */
[----:B---3--:R-:W-:Y:S02]  /*0fb0*/  CS2R R50, SRZ ;  /* 0x0000000000327805 */ /* 0x008fe4000001ff00 */
[----:B----4-:R-:W-:Y:S02]  /*0fc0*/  CS2R R44, SRZ ;  /* 0x00000000002c7805 */ /* 0x010fe4000001ff00 */
[----:B-----5:R-:W-:Y:S01]  /*0fd0*/  CS2R R46, SRZ ;  /* 0x00000000002e7805 */ /* 0x020fe2000001ff00 */
        /* <DEDUP_REMOVED lines=42> */
[----:B------:R0:W-:Y:S01]  /*1280*/  STL.S16 [R1+0x1fc], R52 ;  /* 0x0001fc3401007387 */ /* 0x0001e20000100600 */
        /* <DEDUP_REMOVED lines=35> */
[----:B------:R3:W-:Y:S01]  /*14c0*/  STL.S16 [R1+0x1d8], R43 ;  /* 0x0001d82b01007387 */ /* 0x0007e20000100600 */
[----:B------:R-:W-:Y:S02]  /*14d0*/  PRMT R0, R2, 0x7632, R0 ;  /* 0x0000763202007816 */ /* 0x000fe40000000000 */
        /* <DEDUP_REMOVED lines=11> */
[----:B0-----:R-:W-:-:S02]  /*1590*/  CS2R R52, SRZ ;  /* 0x0000000000347805 */ /* 0x001fc4000001ff00 */
        /* <DEDUP_REMOVED lines=12> */
[----:B-1----:R-:W-:Y:S02]  /*1660*/  CS2R R48, SRZ ;  /* 0x0000000000307805 */ /* 0x002fe4000001ff00 */
[----:B------:R-:W-:Y:S01]  /*1670*/  CS2R R50, SRZ ;  /* 0x0000000000327805 */ /* 0x000fe2000001ff00 */
[----:B------:R3:W-:Y:S01]  /*1680*/  STL.S16 [R1+0x1bc], R29 ;  /* 0x0001bc1d01007387 */ /* 0x0007e20000100600 */
[----:B--2---:R-:W-:-:S02]  /*1690*/  CS2R R44, SRZ ;  /* 0x00000000002c7805 */ /* 0x004fc4000001ff00 */
        /* <DEDUP_REMOVED lines=11> */
[----:B------:R-:W-:Y:S02]  /*1750*/  PLOP3.LUT P4, PT, PT, PT, UP0, 0x80, 0x8 ;  /* 0x000000000008781c */ /* 0x000fe40003f8f008 */
[----:B------:R-:W-:Y:S02]  /*1760*/  CS2R R86, SRZ ;  /* 0x0000000000567805 */ /* 0x000fe4000001ff00 */
[----:B------:R-:W-:Y:S01]  /*1770*/  CS2R R88, SRZ ;  /* 0x0000000000587805 */ /* 0x000fe2000001ff00 */
[----:B------:R3:W-:Y:S01]  /*1780*/  STL.S16 [R1+0x1ac], R21 ;  /* 0x0001ac1501007387 */ /* 0x0007e20000100600 */
[----:B------:R-:W-:-:S02]  /*1790*/  CS2R R90, SRZ ;  /* 0x00000000005a7805 */ /* 0x000fc4000001ff00 */
[----:B------:R-:W-:Y:S02]  /*17a0*/  CS2R R92, SRZ ;  /* 0x00000000005c7805 */ /* 0x000fe4000001ff00 */
[----:B------:R-:W-:Y:S01]  /*17b0*/  CS2R R94, SRZ ;  /* 0x00000000005e7805 */ /* 0x000fe2000001ff00 */
[----:B------:R3:W-:Y:S04]  /*17c0*/  STL.S16 [R1+0x1a8], R19 ;  /* 0x0001a81301007387 */ /* 0x0007e80000100600 */
        /* <DEDUP_REMOVED lines=65> */
.L_x_362:
[----:B------:R-:W0:Y:S02]  /*1be0*/  LDC.64 R124, c[0x0][0x3c0] ;  /* 0x0000f000ff7c7b82 */ /* 0x000e240000000a00 */
[----:B0-----:R-:W-:-:S05]  /*1bf0*/  IMAD.WIDE R124, R215, 0x4, R124 ;  /* 0x00000004d77c7825 */ /* 0x001fca00078e027c */
[----:B------:R0:W2:Y:S01]  /*1c00*/  LDG.E R126, desc[UR8][R124.64] ;  /* 0x000000087c7e7981 */ /* 0x0000a2000c1e1900 */
[----:B------:R-:W1:Y:S01]  /*1c10*/  S2R R127, SR_TID.X ;  /* 0x00000000007f7919 */ /* 0x000e620000002100 */
[----:B0-----:R-:W0:Y:S01]  /*1c20*/  LDC.64 R124, c[0x0][0x3c8] ;  /* 0x0000f200ff7c7b82 */ /* 0x001e220000000a00 */
[----:B---3--:R-:W-:-:S05]  /*1c30*/  MOV R9, UR15 ;  /* 0x0000000f00097c02 */ /* 0x008fca0008000f00 */
[----:B------:R3:W-:Y:S02]  /*1c40*/  STL [R1+0x180], R9 ;  /* 0x0001800901007387 */ /* 0x0007e40000100800 */
[C---:B---3--:R-:W-:Y:S02]  /*1c50*/  IMAD R9, R215.reuse, R9, RZ ;  /* 0x00000009d7097224 */ /* 0x048fe400078e02ff */
[----:B0-----:R-:W-:-:S05]  /*1c60*/  IMAD.WIDE R124, R215, 0x4, R124 ;  /* 0x00000004d77c7825 */ /* 0x001fca00078e027c */
[----:B-----5:R0:W5:Y:S01]  /*1c70*/  LDG.E R34, desc[UR8][R124.64] ;  /* 0x000000087c227981 */ /* 0x020162000c1e1900 */
[----:B-1----:R-:W-:Y:S01]  /*1c80*/  LOP3.LUT R127, R127, 0x1f, RZ, 0xc0, !PT ;  /* 0x0000001f7f7f7812 */ /* 0x002fe200078ec0ff */
        /* <DEDUP_REMOVED lines=8> */
[----:B------:R-:W-:-:S05]  /*1d10*/  LEA.HI.SX32 R9, R9, R127, 0x1d ;  /* 0x0000007f09097211 */ /* 0x000fca00078feaff */
[----:B------:R-:W-:Y:S01]  /*1d20*/  IMAD.MOV.U32 R214, RZ, RZ, R9 ;  /* 0x000000ffffd67224 */ /* 0x000fe200078e0009 */
[----:B--2---:R-:W-:Y:S01]  /*1d30*/  FSEL R195, R126, RZ, !P4 ;  /* 0x000000ff7ec37208 */ /* 0x004fe20006000000 */
[----:B------:R-:W-:Y:S06]  /*1d40*/  @!P3 BRA `(.L_x_302) ;  /* 0x0000000c002cb947 */ /* 0x000fec0003800000 */
[----:B------:R-:W0:Y:S01]  /*1d50*/  LDC.64 R4, c[0x0][0x3a8] ;  /* 0x0000ea00ff047b82 */ /* 0x000e220000000a00 */
[----:B------:R-:W2:Y:S04]  /*1d60*/  LDL R0, [R1+0x160] ;  /* 0x0001600001007983 */ /* 0x000ea80000100800 */
[----:B------:R-:W3:Y:S03]  /*1d70*/  LDL R8, [R1+0x170] ;  /* 0x0001700001087983 */ /* 0x000ee60000100800 */
[----:B------:R-:W1:Y:S01]  /*1d80*/  LDC.64 R2, c[0x0][0x430] ;  /* 0x00010c00ff027b82 */ /* 0x000e620000000a00 */
[----:B------:R-:W4:Y:S04]  /*1d90*/  LDL.LU R212, [R1+0x30] ;  /* 0x0000300001d47983 */ /* 0x000f280000300800 */
[----:B------:R-:W4:Y:S03]  /*1da0*/  LDL.LU R213, [R1+0xd0] ;  /* 0x0000d00001d57983 */ /* 0x000f260000300800 */
[----:B------:R-:W1:Y:S01]  /*1db0*/  LDC.64 R6, c[0x0][0x428] ;  /* 0x00010a00ff067b82 */ /* 0x000e620000000a00 */
[----:B------:R-:W4:Y:S04]  /*1dc0*/  LDL R152, [R1+0x174] ;  /* 0x0001740001987983 */ /* 0x000f280000100800 */
[----:B------:R-:W4:Y:S01]  /*1dd0*/  LDL R214, [R1+0x164] ;  /* 0x0001640001d67983 */ /* 0x000f220000100800 */
[----:B0-----:R-:W-:-:S03]  /*1de0*/  IMAD.WIDE.U32 R4, R9, 0x10, R4 ;  /* 0x0000001009047825 */ /* 0x001fc600078e0004 */
[----:B------:R-:W4:Y:S04]  /*1df0*/  LDL.LU R39, [R1+0x38] ;  /* 0x0000380001277983 */ /* 0x000f280000300800 */
[----:B------:R-:W4:Y:S01]  /*1e00*/  LDG.E.128 R128, desc[UR8][R4.64] ;  /* 0x0000000804807981 */ /* 0x000f22000c1e1d00 */
[----:B-1----:R-:W-:-:S03]  /*1e10*/  IMAD.WIDE.U32 R2, R9, 0x10, R2 ;  /* 0x0000001009027825 */ /* 0x002fc600078e0002 */
[----:B------:R-:W4:Y:S04]  /*1e20*/  LDL.LU R169, [R1+0xd8] ;  /* 0x0000d80001a97983 */ /* 0x000f280000300800 */
[----:B------:R-:W4:Y:S01]  /*1e30*/  LDG.E.128 R124, desc[UR8][R2.64] ;  /* 0x00000008027c7981 */ /* 0x000f22000c1e1d00 */
[----:B------:R-:W-:-:S03]  /*1e40*/  IMAD.WIDE.U32 R6, R9, 0x10, R6 ;  /* 0x0000001009067825 */ /* 0x000fc600078e0006 */
[----:B------:R-:W4:Y:S04]  /*1e50*/  LDL R170, [R1+0x168] ;  /* 0x0001680001aa7983 */ /* 0x000f280000100800 */
[----:B------:R0:W4:Y:S04]  /*1e60*/  LDG.E.128 R132, desc[UR8][R6.64] ;  /* 0x0000000806847981 */ /* 0x000128000c1e1d00 */
[----:B------:R-:W4:Y:S04]  /*1e70*/  LDL R182, [R1+0x178] ;  /* 0x0001780001b67983 */ /* 0x000f280000100800 */
[----:B------:R-:W4:Y:S01]  /*1e80*/  LDL.LU R181, [R1+0x20] ;  /* 0x0000200001b57983 */ /* 0x000f220000300800 */
[----:B------:R-:W-:Y:S01]  /*1e90*/  ISETP.NE.U32.AND P3, PT, RZ, UR10, PT ;  /* 0x0000000aff007c0c */ /* 0x000fe2000bf65070 */
[----:B0-----:R-:W0:Y:S02]  /*1ea0*/  LDC.64 R6, c[0x0][0x3b0] ;  /* 0x0000ec00ff067b82 */ /* 0x001e240000000a00 */
[----:B------:R-:W4:Y:S04]  /*1eb0*/  LDL.LU R185, [R1+0xc0] ;  /* 0x0000c00001b97983 */ /* 0x000f280000300800 */
[----:B------:R-:W4:Y:S01]  /*1ec0*/  LDL R186, [R1+0x16c] ;  /* 0x00016c0001ba7983 */ /* 0x000f220000100800 */
[----:B------:R-:W-:-:S02]  /*1ed0*/  ISETP.NE.AND.EX P3, PT, RZ, UR11, PT, P3 ;  /* 0x0000000bff007c0c */ /* 0x000fc4000bf65330 */
[----:B------:R-:W-:-:S04]  /*1ee0*/  ISETP.NE.U32.AND P0, PT, RZ, UR24, PT ;  /* 0x00000018ff007c0c */ /* 0x000fc8000bf05070 */
[----:B------:R-:W-:-:S07]  /*1ef0*/  ISETP.NE.AND.EX P0, PT, RZ, UR25, PT, P0 ;  /* 0x00000019ff007c0c */ /* 0x000fce000bf05300 */
[----:B------:R-:W1:Y:S08]  /*1f00*/  @P3 LDC.64 R2, c[0x0][0x3b8] ;  /* 0x0000ee00ff023b82 */ /* 0x000e700000000a00 */
[----:B------:R-:W0:Y:S01]  /*1f10*/  @P0 LDC.64 R4, c[0x0][0x438] ;  /* 0x00010e00ff040b82 */ /* 0x000e220000000a00 */
[----:B-1----:R-:W-:-:S05]  /*1f20*/  @P3 IMAD.WIDE.U32 R2, R9, 0x8, R2 ;  /* 0x0000000809023825 */ /* 0x002fca00078e0002 */
[----:B------:R0:W5:Y:S02]  /*1f30*/  @P3 LDG.E.64 R138, desc[UR8][R2.64] ;  /* 0x00000008028a3981 */ /* 0x000164000c1e1b00 */
[----:B0-----:R-:W-:-:S05]  /*1f40*/  @P0 IMAD.WIDE.U32 R2, R9, 0x10, R4 ;  /* 0x0000001009020825 */ /* 0x001fca00078e0004 */
[----:B------:R0:W5:Y:S02]  /*1f50*/  @P0 LDG.E.128 R100, desc[UR8][R2.64] ;  /* 0x0000000802640981 */ /* 0x000164000c1e1d00 */
[----:B0-----:R-:W-:-:S05]  /*1f60*/  IMAD.WIDE.U32 R2, R9, 0x8, R6 ;  /* 0x0000000809027825 */ /* 0x001fca00078e0006 */
[----:B------:R2:W5:Y:S02]  /*1f70*/  LDG.E.64 R136, desc[UR8][R2.64] ;  /* 0x0000000802887981 */ /* 0x000564000c1e1b00 */
[----:B--2---:R-:W-:Y:S01]  /*1f80*/  SHF.L.U32 R3, R0, 0x10, RZ ;  /* 0x0000001000037819 */ /* 0x004fe200000006ff */
[----:B---3--:R-:W-:Y:S01]  /*1f90*/  IMAD.U32 R5, R8, 0x10000, RZ ;  /* 0x0001000008057824 */ /* 0x008fe200078e00ff */
[----:B----4-:R-:W-:-:S05]  /*1fa0*/  SHF.L.U32 R0, R128, 0x10, RZ ;  /* 0x0000001080007819 */ /* 0x010fca00000006ff */
[----:B------:R-:W-:Y:S01]  /*1fb0*/  FADD.FTZ R0, -R195, R0 ;  /* 0x00000000c3007221 */ /* 0x000fe20000010100 */
[----:B------:R-:W-:-:S03]  /*1fc0*/  IMAD.U32 R2, R124, 0x10000, RZ ;  /* 0x000100007c027824 */ /* 0x000fc600078e00ff */
[----:B-----5:R-:W-:Y:S01]  /*1fd0*/  FMUL.FTZ R0, R34, R0 ;  /* 0x0000000022007220 */ /* 0x020fe20000410000 */
[----:B------:R-:W-:Y:S01]  /*1fe0*/  FMUL.FTZ R4, R3, R2 ;  /* 0x0000000203047220 */ /* 0x000fe20000410000 */
[----:B------:R-:W-:-:S05]  /*1ff0*/  SHF.L.U32 R3, R132, 0x10, RZ ;  /* 0x0000001084037819 */ /* 0x000fca00000006ff */
[----:B------:R-:W-:Y:S01]  /*2000*/  FADD.FTZ R212, R212, R3 ;  /* 0x00000003d4d47221 */ /* 0x000fe20000010000 */
[-C--:B------:R-:W-:Y:S01]  /*2010*/  FFMA.FTZ R213, R0, R3.reuse, R213 ;  /* 0x0000000300d57223 */ /* 0x080fe200000100d5 */
[----:B------:R-:W-:Y:S01]  /*2020*/  FFMA.FTZ R8, R5, R3, R4 ;  /* 0x0000000305087223 */ /* 0x000fe20000010004 */
[----:B------:R-:W-:Y:S01]  /*2030*/  IMAD.U32 R3, R129, 0x10000, RZ ;  /* 0x0001000081037824 */ /* 0x000fe200078e00ff */
[----:B------:R-:W-:Y:S01]  /*2040*/  SHF.L.U32 R4, R152, 0x10, RZ ;  /* 0x0000001098047819 */ /* 0x000fe200000006ff */
[----:B------:R-:W-:Y:S01]  /*2050*/  STL [R1+0x30], R212 ;  /* 0x000030d401007387 */ /* 0x000fe20000100800 */
[----:B------:R-:W-:Y:S01]  /*2060*/  FADD.FTZ R64, R64, R2 ;  /* 0x0000000240407221 */ /* 0x000fe20000010000 */
[----:B------:R-:W-:Y:S02]  /*2070*/  FFMA.FTZ R224, R0, R2, R224 ;  /* 0x0000000200e07223 */ /* 0x000fe400000100e0 */
[----:B------:R-:W-:Y:S01]  /*2080*/  STL [R1+0xd0], R213 ;  /* 0x0000d0d501007387 */ /* 0x000fe20000100800 */
[----:B------:R-:W-:Y:S01]  /*2090*/  SHF.L.U32 R2, R125, 0x10, RZ ;  /* 0x000000107d027819 */ /* 0x000fe200000006ff */
[----:B------:R-:W-:-:S02]  /*20a0*/  IMAD.U32 R6, R214, 0x10000, RZ ;  /* 0x00010000d6067824 */ /* 0x000fc400078e00ff */
[----:B------:R-:W2:Y:S01]  /*20b0*/  LDL R152, [R1+0x17c] ;  /* 0x00017c0001987983 */ /* 0x000ea20000100800 */
[----:B------:R-:W-:Y:S01]  /*20c0*/  FADD.FTZ R7, -R195, R3 ;  /* 0x00000003c3077221 */ /* 0x000fe20000010100 */
[----:B------:R-:W-:Y:S01]  /*20d0*/  FMUL.FTZ R6, R6, R2 ;  /* 0x0000000206067220 */ /* 0x000fe20000410000 */
[----:B------:R-:W-:Y:S02]  /*20e0*/  IMAD.U32 R3, R133, 0x10000, RZ ;  /* 0x0001000085037824 */ /* 0x000fe400078e00ff */
[----:B------:R-:W-:Y:S02]  /*20f0*/  FMUL.FTZ R7, R34, R7 ;  /* 0x0000000722077220 */ /* 0x000fe40000410000 */
[-C--:B------:R-:W-:Y:S01]  /*2100*/  FFMA.FTZ R6, R4, R3.reuse, R6 ;  /* 0x0000000304067223 */ /* 0x080fe20000010006 */
[----:B------:R-:W-:Y:S01]  /*2110*/  FADD.FTZ R39, R39, R3 ;  /* 0x0000000327277221 */ /* 0x000fe20000010000 */
[----:B------:R-:W-:Y:S01]  /*2120*/  FFMA.FTZ R169, R7, R3, R169 ;  /* 0x0000000307a97223 */ /* 0x000fe200000100a9 */
[----:B------:R-:W-:Y:S01]  /*2130*/  SHF.L.U32 R3, R130, 0x10, RZ ;  /* 0x0000001082037819 */ /* 0x000fe200000006ff */
[----:B------:R-:W-:-:S04]  /*2140*/  FADD.FTZ R66, R66, R2 ;  /* 0x0000000242427221 */ /* 0x000fc80000010000 */
[----:B------:R-:W-:Y:S01]  /*2150*/  FADD.FTZ R5, -R195, R3 ;  /* 0x00000003c3057221 */ /* 0x000fe20000010100 */
[----:B------:R-:W-:Y:S01]  /*2160*/  SHF.L.U32 R3, R134, 0x10, RZ ;  /* 0x0000001086037819 */ /* 0x000fe200000006ff */
[----:B------:R-:W-:Y:S01]  /*2170*/  FFMA.FTZ R226, R7, R2, R226 ;  /* 0x0000000207e27223 */ /* 0x000fe200000100e2 */
[----:B------:R-:W-:Y:S01]  /*2180*/  SHF.L.U32 R4, R170, 0x10, RZ ;  /* 0x00000010aa047819 */ /* 0x000fe200000006ff */
[----:B------:R-:W-:Y:S01]  /*2190*/  FMUL.FTZ R5, R34, R5 ;  /* 0x0000000522057220 */ /* 0x000fe20000410000 */
[----:B------:R0:W-:Y:S01]  /*21a0*/  STL [R1+0xd8], R169 ;  /* 0x0000d8a901007387 */ /* 0x0001e20000100800 */
[----:B------:R-:W-:Y:S02]  /*21b0*/  IMAD.U32 R2, R126, 0x10000, RZ ;  /* 0x000100007e027824 */ /* 0x000fe400078e00ff */
[----:B------:R-:W-:Y:S01]  /*21c0*/  FADD.FTZ R181, R181, R3 ;  /* 0x00000003b5b57221 */ /* 0x000fe20000010000 */
[----:B------:R1:W-:Y:S01]  /*21d0*/  STL [R1+0x38], R39 ;  /* 0x0000382701007387 */ /* 0x0003e20000100800 */
[----:B------:R-:W-:Y:S01]  /*21e0*/  FFMA.FTZ R185, R5, R3, R185 ;  /* 0x0000000305b97223 */ /* 0x000fe200000100b9 */
[----:B------:R-:W-:-:S02]  /*21f0*/  FMUL.FTZ R4, R4, R2 ;  /* 0x0000000204047220 */ /* 0x000fc40000410000 */
[----:B0-----:R-:W3:Y:S01]  /*2200*/  LDL.LU R169, [R1+0x28] ;  /* 0x0000280001a97983 */ /* 0x001ee20000300800 */
[----:B-1----:R-:W-:-:S03]  /*2210*/  IMAD.U32 R39, R182, 0x10000, RZ ;  /* 0x00010000b6277824 */ /* 0x002fc600078e00ff */
[----:B------:R-:W4:Y:S01]  /*2220*/  LDL.LU R212, [R1+0xc8] ;  /* 0x0000c80001d47983 */ /* 0x000f220000300800 */
[----:B------:R-:W-:-:S03]  /*2230*/  FFMA.FTZ R4, R39, R3, R4 ;  /* 0x0000000327047223 */ /* 0x000fc60000010004 */
[----:B------:R-:W-:Y:S01]  /*2240*/  STL [R1+0x20], R181 ;  /* 0x000020b501007387 */ /* 0x000fe20000100800 */
[----:B------:R-:W-:-:S03]  /*2250*/  IMAD.U32 R3, R186, 0x10000, RZ ;  /* 0x00010000ba037824 */ /* 0x000fc600078e00ff */
[----:B------:R0:W-:Y:S04]  /*2260*/  STL [R1+0xc0], R185 ;  /* 0x0000c0b901007387 */ /* 0x0001e80000100800 */
[----:B------:R-:W4:Y:S04]  /*2270*/  LDL R186, [R1+0x208] ;  /* 0x0002080001ba7983 */ /* 0x000f280000100800 */
[----:B0-----:R-:W4:Y:S01]  /*2280*/  LDL R185, [R1+0x204] ;  /* 0x0002040001b97983 */ /* 0x001f220000100800 */
[----:B------:R-:W-:Y:S01]  /*2290*/  SHF.L.U32 R39, R127, 0x10, RZ ;  /* 0x000000107f277819 */ /* 0x000fe200000006ff */
[----:B------:R-:W-:Y:S01]  /*22a0*/  FADD.FTZ R68, R68, R2 ;  /* 0x0000000244447221 */ /* 0x000fe20000010000 */
[----:B------:R-:W-:Y:S01]  /*22b0*/  FFMA.FTZ R220, R5, R2, R220 ;  /* 0x0000000205dc7223 */ /* 0x000fe200000100dc */
[----:B------:R-:W4:Y:S02]  /*22c0*/  LDL.LU R182, [R1+0x34] ;  /* 0x0000340001b67983 */ /* 0x000f240000300800 */
[----:B------:R-:W-:Y:S01]  /*22d0*/  FMUL.FTZ R3, R3, R39 ;  /* 0x0000002703037220 */ /* 0x000fe20000410000 */
[----:B------:R-:W-:Y:S01]  /*22e0*/  FADD.FTZ R70, R70, R39 ;  /* 0x0000002746467221 */ /* 0x000fe20000010000 */
[----:B------:R-:W4:Y:S01]  /*22f0*/  LDL.LU R181, [R1+0xd4] ;  /* 0x0000d40001b57983 */ /* 0x000f220000300800 */
[----:B------:R-:W-:-:S03]  /*2300*/  PRMT R125, R132, 0x7632, R125 ;  /* 0x00007632847d7816 */ /* 0x000fc6000000007d */
[----:B------:R-:W4:Y:S01]  /*2310*/  LDL R170, [R1+0x210] ;  /* 0x0002100001aa7983 */ /* 0x000f220000100800 */
[----:B--2---:R-:W-:Y:S01]  /*2320*/  IMAD.U32 R2, R152, 0x10000, RZ ;  /* 0x0001000098027824 */ /* 0x004fe200078e00ff */
[----:B------:R-:W-:-:S05]  /*2330*/  SHF.L.U32 R152, R135, 0x10, RZ ;  /* 0x0000001087987819 */ /* 0x000fca00000006ff */
[----:B------:R-:W-:Y:S01]  /*2340*/  FFMA.FTZ R3, R2, R152, R3 ;  /* 0x0000009802037223 */ /* 0x000fe20000010003 */
[----:B------:R-:W-:-:S04]  /*2350*/  IMAD.U32 R2, R131, 0x10000, RZ ;  /* 0x0001000083027824 */ /* 0x000fc800078e00ff */
[----:B------:R-:W-:-:S04]  /*2360*/  FADD.FTZ R2, -R195, R2 ;  /* 0x00000002c3027221 */ /* 0x000fc80000010100 */
[----:B------:R-:W-:-:S04]  /*2370*/  FMUL.FTZ R2, R34, R2 ;  /* 0x0000000222027220 */ /* 0x000fc80000410000 */
[----:B------:R-:W-:Y:S01]  /*2380*/  FFMA.FTZ R222, R2, R39, R222 ;  /* 0x0000002702de7223 */ /* 0x000fe200000100de */
[----:B------:R-:W-:-:S05]  /*2390*/  PRMT R39, R128, 0x7632, R39 ;  /* 0x0000763280277816 */ /* 0x000fca0000000027 */
[----:B------:R-:W-:Y:S02]  /*23a0*/  IMAD.U32 R132, R39, 0x10000, RZ ;  /* 0x0001000027847824 */ /* 0x000fe400078e00ff */
[----:B---3--:R-:W-:Y:S01]  /*23b0*/  FADD.FTZ R169, R169, R152 ;  /* 0x00000098a9a97221 */ /* 0x008fe20000010000 */
[----:B----4-:R-:W-:-:S04]  /*23c0*/  FFMA.FTZ R212, R2, R152, R212 ;  /* 0x0000009802d47223 */ /* 0x010fc800000100d4 */
[----:B------:R0:W-:Y:S01]  /*23d0*/  STL [R1+0x28], R169 ;  /* 0x000028a901007387 */ /* 0x0001e20000100800 */
[----:B------:R-:W-:-:S03]  /*23e0*/  FADD.FTZ R152, -R195, R132 ;  /* 0x00000084c3987221 */ /* 0x000fc60000010100 */
[----:B0-----:R-:W2:Y:S01]  /*23f0*/  LDL R169, [R1+0x20c] ;  /* 0x00020c0001a97983 */ /* 0x001ea20000100800 */
[----:B------:R-:W-:-:S03]  /*2400*/  SHF.L.U32 R39, R186, 0x10, RZ ;  /* 0x00000010ba277819 */ /* 0x000fc600000006ff */
[----:B------:R-:W-:Y:S01]  /*2410*/  STL [R1+0xc8], R212 ;  /* 0x0000c8d401007387 */ /* 0x000fe20000100800 */
[----:B------:R-:W-:-:S03]  /*2420*/  SHF.L.U32 R132, R185, 0x10, RZ ;  /* 0x00000010b9847819 */ /* 0x000fc600000006ff */
[----:B------:R-:W3:Y:S04]  /*2430*/  LDL.LU R185, [R1+0xdc] ;  /* 0x0000dc0001b97983 */ /* 0x000ee80000300800 */
[----:B------:R-:W4:Y:S01]  /*2440*/  LDL.LU R186, [R1+0x3c] ;  /* 0x00003c0001ba7983 */ /* 0x000f220000300800 */
[----:B------:R-:W-:Y:S01]  /*2450*/  PRMT R124, R124, 0x7632, R124 ;  /* 0x000076327c7c7816 */ /* 0x000fe2000000007c */
[----:B------:R-:W-:Y:S02]  /*2460*/  IMAD.U32 R128, R125, 0x10000, RZ ;  /* 0x000100007d807824 */ /* 0x000fe400078e00ff */
[----:B------:R-:W-:Y:S01]  /*2470*/  FMUL.FTZ R152, R34, R152 ;  /* 0x0000009822987220 */ /* 0x000fe20000410000 */
[----:B------:R-:W-:Y:S02]  /*2480*/  PRMT R126, R129, 0x7632, R126 ;  /* 0x00007632817e7816 */ /* 0x000fe4000000007e */
[----:B------:R-:W-:Y:S01]  /*2490*/  SHF.L.U32 R124, R124, 0x10, RZ ;  /* 0x000000107c7c7819 */ /* 0x000fe200000006ff */
[----:B------:R-:W-:Y:S01]  /*24a0*/  FADD.FTZ R182, R182, R128 ;  /* 0x00000080b6b67221 */ /* 0x000fe20000010000 */
[----:B------:R-:W-:Y:S01]  /*24b0*/  FFMA.FTZ R181, R152, R128, R181 ;  /* 0x0000008098b57223 */ /* 0x000fe200000100b5 */
[----:B------:R-:W-:-:S02]  /*24c0*/  SHF.L.U32 R129, R126, 0x10, RZ ;  /* 0x000000107e817819 */ /* 0x000fc400000006ff */
[-C--:B------:R-:W-:Y:S01]  /*24d0*/  FMUL.FTZ R39, R39, R124.reuse ;  /* 0x0000007c27277220 */ /* 0x080fe20000410000 */
[--C-:B------:R-:W-:Y:S01]  /*24e0*/  FADD.FTZ R65, R65, R124.reuse ;  /* 0x0000007c41417221 */ /* 0x100fe20000010000 */
[----:B------:R-:W-:Y:S01]  /*24f0*/  FFMA.FTZ R225, R152, R124, R225 ;  /* 0x0000007c98e17223 */ /* 0x000fe200000100e1 */
[----:B------:R0:W-:Y:S01]  /*2500*/  STL [R1+0x34], R182 ;  /* 0x000034b601007387 */ /* 0x0001e20000100800 */
[----:B------:R-:W-:Y:S02]  /*2510*/  PRMT R124, R125, 0x7632, R124 ;  /* 0x000076327d7c7816 */ /* 0x000fe4000000007c */
[----:B------:R-:W-:Y:S01]  /*2520*/  PRMT R125, R133, 0x7632, R125 ;  /* 0x00007632857d7816 */ /* 0x000fe2000000007d */
[----:B------:R1:W-:Y:S01]  /*2530*/  STL [R1+0xd4], R181 ;  /* 0x0000d4b501007387 */ /* 0x0003e20000100800 */
[----:B------:R-:W-:Y:S01]  /*2540*/  FFMA.FTZ R39, R132, R128, R39 ;  /* 0x0000008084277223 */ /* 0x000fe20000010027 */
[----:B------:R-:W-:Y:S01]  /*2550*/  FADD.FTZ R132, -R195, R129 ;  /* 0x00000081c3847221 */ /* 0x000fe20000010100 */
[----:B------:R-:W-:Y:S01]  /*2560*/  SHF.L.U32 R125, R125, 0x10, RZ ;  /* 0x000000107d7d7819 */ /* 0x000fe200000006ff */
[----:B0-----:R-:W2:Y:S01]  /*2570*/  LDL R182, [R1+0x218] ;  /* 0x0002180001b67983 */ /* 0x001ea20000100800 */
[----:B------:R-:W-:-:S02]  /*2580*/  IMAD.U32 R128, R170, 0x10000, RZ ;  /* 0x00010000aa807824 */ /* 0x000fc400078e00ff */
[----:B------:R-:W-:Y:S01]  /*2590*/  FMUL.FTZ R170, R34, R132 ;  /* 0x0000008422aa7220 */ /* 0x000fe20000410000 */
[----:B-1----:R-:W2:Y:S04]  /*25a0*/  LDL R181, [R1+0x214] ;  /* 0x0002140001b57983 */ /* 0x002ea80000100800 */
[----:B------:R-:W2:Y:S01]  /*25b0*/  LDL.LU R212, [R1+0x24] ;  /* 0x0000240001d47983 */ /* 0x000ea20000300800 */
[----:B------:R-:W-:-:S04]  /*25c0*/  IMAD.U32 R124, R124, 0x10000, RZ ;  /* 0x000100007c7c7824 */ /* 0x000fc800078e00ff */
[-C--:B------:R-:W-:Y:S01]  /*25d0*/  FMUL.FTZ R128, R128, R124.reuse ;  /* 0x0000007c80807220 */ /* 0x080fe20000410000 */
[--C-:B------:R-:W-:Y:S01]  /*25e0*/  FADD.FTZ R67, R67, R124.reuse ;  /* 0x0000007c43437221 */ /* 0x100fe20000010000 */
[----:B------:R-:W-:Y:S01]  /*25f0*/  FFMA.FTZ R227, R170, R124, R227 ;  /* 0x0000007caae37223 */ /* 0x000fe200000100e3 */
[----:B------:R-:W-:Y:S02]  /*2600*/  PRMT R124, R126, 0x7632, R124 ;  /* 0x000076327e7c7816 */ /* 0x000fe4000000007c */
[----:B------:R-:W-:Y:S01]  /*2610*/  PRMT R126, R130, 0x7632, R126 ;  /* 0x00007632827e7816 */ /* 0x000fe2000000007e */
[----:B---3--:R-:W-:Y:S01]  /*2620*/  FFMA.FTZ R185, R170, R125, R185 ;  /* 0x0000007daab97223 */ /* 0x008fe200000100b9 */
[----:B----4-:R-:W-:-:S05]  /*2630*/  FADD.FTZ R186, R186, R125 ;  /* 0x0000007dbaba7221 */ /* 0x010fca0000010000 */
[----:B------:R0:W-:Y:S04]  /*2640*/  STL [R1+0x3c], R186 ;  /* 0x00003cba01007387 */ /* 0x0001e80000100800 */
[----:B0-----:R-:W3:Y:S04]  /*2650*/  LDL.LU R186, [R1+0xc4] ;  /* 0x0000c40001ba7983 */ /* 0x001ee80000300800 */
[----:B------:R0:W-:Y:S04]  /*2660*/  STL [R1+0xdc], R185 ;  /* 0x0000dcb901007387 */ /* 0x0001e80000100800 */
[----:B------:R-:W4:Y:S04]  /*2670*/  LDL R133, [R1+0x21c] ;  /* 0x00021c0001857983 */ /* 0x000f280000100800 */
[----:B0-----:R-:W4:Y:S04]  /*2680*/  LDL R185, [R1+0x220] ;  /* 0x0002200001b97983 */ /* 0x001f280000100800 */
[----:B------:R-:W4:Y:S04]  /*2690*/  LDL.LU R132, [R1+0xcc] ;  /* 0x0000cc0001847983 */ /* 0x000f280000300800 */
[----:B------:R-:W4:Y:S01]  /*26a0*/  LDL.LU R130, [R1+0x2c] ;  /* 0x00002c0001827983 */ /* 0x000f220000300800 */
[----:B--2---:R-:W-:-:S04]  /*26b0*/  IMAD.U32 R129, R169, 0x10000, RZ ;  /* 0x00010000a9817824 */ /* 0x004fc800078e00ff */
[----:B------:R-:W-:Y:S01]  /*26c0*/  FFMA.FTZ R169, R129, R125, R128 ;  /* 0x0000007d81a97223 */ /* 0x000fe20000010080 */
[----:B------:R-:W-:Y:S01]  /*26d0*/  IMAD.U32 R129, R126, 0x10000, RZ ;  /* 0x000100007e817824 */ /* 0x000fe200078e00ff */
[----:B------:R-:W-:-:S03]  /*26e0*/  SHF.L.U32 R124, R124, 0x10, RZ ;  /* 0x000000107c7c7819 */ /* 0x000fc600000006ff */
[----:B------:R-:W-:Y:S01]  /*26f0*/  FADD.FTZ R129, -R195, R129 ;  /* 0x00000081c3817221 */ /* 0x000fe20000010100 */
[----:B------:R-:W-:-:S03]  /*2700*/  SHF.L.U32 R126, R182, 0x10, RZ ;  /* 0x00000010b67e7819 */ /* 0x000fc600000006ff */
[----:B------:R-:W-:Y:S01]  /*2710*/  FMUL.FTZ R182, R34, R129 ;  /* 0x0000008122b67220 */ /* 0x000fe20000410000 */
[----:B------:R-:W-:Y:S01]  /*2720*/  PRMT R125, R134, 0x7632, R125 ;  /* 0x00007632867d7816 */ /* 0x000fe2000000007d */
[-C--:B------:R-:W-:Y:S01]  /*2730*/  FMUL.FTZ R126, R126, R124.reuse ;  /* 0x0000007c7e7e7220 */ /* 0x080fe20000410000 */
[--C-:B------:R-:W-:Y:S01]  /*2740*/  FADD.FTZ R69, R69, R124.reuse ;  /* 0x0000007c45457221 */ /* 0x100fe20000010000 */
[----:B------:R-:W-:Y:S01]  /*2750*/  FFMA.FTZ R221, R182, R124, R221 ;  /* 0x0000007cb6dd7223 */ /* 0x000fe200000100dd */
[----:B------:R-:W-:Y:S02]  /*2760*/  PRMT R124, R127, 0x7632, R124 ;  /* 0x000076327f7c7816 */ /* 0x000fe4000000007c */
[----:B------:R-:W-:Y:S01]  /*2770*/  PRMT R127, R131, 0x7632, R127 ;  /* 0x00007632837f7816 */ /* 0x000fe2000000007f */
[----:B------:R-:W-:Y:S01]  /*2780*/  IMAD.U32 R125, R125, 0x10000, RZ ;  /* 0x000100007d7d7824 */ /* 0x000fe200078e00ff */
[----:B------:R-:W-:Y:S02]  /*2790*/  SHF.L.U32 R128, R181, 0x10, RZ ;  /* 0x00000010b5807819 */ /* 0x000fe400000006ff */
[----:B------:R-:W-:Y:S01]  /*27a0*/  SHF.L.U32 R127, R127, 0x10, RZ ;  /* 0x000000107f7f7819 */ /* 0x000fe200000006ff */
[----:B------:R-:W-:-:S02]  /*27b0*/  FADD.FTZ R212, R212, R125 ;  /* 0x0000007dd4d47221 */ /* 0x000fc40000010000 */
[-C--:B------:R-:W-:Y:S01]  /*27c0*/  FFMA.FTZ R181, R128, R125.reuse, R126 ;  /* 0x0000007d80b57223 */ /* 0x080fe2000001007e */
[----:B------:R-:W-:Y:S02]  /*27d0*/  IMAD.U32 R124, R124, 0x10000, RZ ;  /* 0x000100007c7c7824 */ /* 0x000fe400078e00ff */
[----:B------:R-:W-:Y:S01]  /*27e0*/  FADD.FTZ R128, -R195, R127 ;  /* 0x0000007fc3807221 */ /* 0x000fe20000010100 */
[----:B------:R-:W-:Y:S01]  /*27f0*/  STL [R1+0x24], R212 ;  /* 0x000024d401007387 */ /* 0x000fe20000100800 */
[----:B------:R-:W-:Y:S01]  /*2800*/  FADD.FTZ R71, R71, R124 ;  /* 0x0000007c47477221 */ /* 0x000fe20000010000 */
[----:B------:R-:W-:Y:S01]  /*2810*/  IADD3 R214, PT, PT, R9, 0x20, RZ ;  /* 0x0000002009d67810 */ /* 0x000fe20007ffe0ff */
[----:B---3--:R-:W-:Y:S01]  /*2820*/  FFMA.FTZ R186, R182, R125, R186 ;  /* 0x0000007db6ba7223 */ /* 0x008fe200000100ba */
[----:B------:R-:W-:-:S04]  /*2830*/  PRMT R125, R135, 0x7632, R125 ;  /* 0x00007632877d7816 */ /* 0x000fc8000000007d */
[----:B------:R-:W-:Y:S01]  /*2840*/  SHF.L.U32 R125, R125, 0x10, RZ ;  /* 0x000000107d7d7819 */ /* 0x000fe200000006ff */
[----:B----4-:R-:W-:Y:S02]  /*2850*/  IMAD.U32 R127, R133, 0x10000, RZ ;  /* 0x00010000857f7824 */ /* 0x010fe400078e00ff */
[----:B------:R-:W-:Y:S02]  /*2860*/  IMAD.U32 R126, R185, 0x10000, RZ ;  /* 0x00010000b97e7824 */ /* 0x000fe400078e00ff */
[----:B------:R-:W-:Y:S02]  /*2870*/  FMUL.FTZ R185, R34, R128 ;  /* 0x0000008022b97220 */ /* 0x000fe40000410000 */
[-C--:B------:R-:W-:Y:S01]  /*2880*/  FMUL.FTZ R126, R126, R124.reuse ;  /* 0x0000007c7e7e7220 */ /* 0x080fe20000410000 */
[----:B------:R0:W-:Y:S01]  /*2890*/  STL [R1+0xc4], R186 ;  /* 0x0000c4ba01007387 */ /* 0x0001e20000100800 */
[CC--:B------:R-:W-:Y:S01]  /*28a0*/  FFMA.FTZ R132, R185.reuse, R125.reuse, R132 ;  /* 0x0000007db9847223 */ /* 0x0c0fe20000010084 */
[----:B------:R-:W-:Y:S01]  /*28b0*/  FFMA.FTZ R223, R185, R124, R223 ;  /* 0x0000007cb9df7223 */ /* 0x000fe200000100df */
[----:B------:R-:W-:Y:S01]  /*28c0*/  FADD.FTZ R130, R130, R125 ;  /* 0x0000007d82827221 */ /* 0x000fe20000010000 */
[----:B------:R-:W-:Y:S01]  /*28d0*/  FFMA.FTZ R124, R0, R8, RZ ;  /* 0x00000008007c7223 */ /* 0x000fe200000100ff */
[----:B0-----:R-:W-:Y:S01]  /*28e0*/  FFMA.FTZ R186, R127, R125, R126 ;  /* 0x0000007d7fba7223 */ /* 0x001fe2000001007e */
[----:B------:R-:W-:-:S02]  /*28f0*/  FADD.FTZ R125, RZ, R8 ;  /* 0x00000008ff7d7221 */ /* 0x000fc40000010000 */
[----:B------:R-:W-:Y:S02]  /*2900*/  FFMA.FTZ R124, R152, R39, R124 ;  /* 0x00000027987c7223 */ /* 0x000fe4000001007c */
[----:B------:R-:W-:Y:S01]  /*2910*/  FADD.FTZ R125, R125, R39 ;  /* 0x000000277d7d7221 */ /* 0x000fe20000010000 */
[----:B------:R0:W-:Y:S01]  /*2920*/  STL [R1+0x2c], R130 ;  /* 0x00002c8201007387 */ /* 0x0001e20000100800 */
[----:B------:R-:W-:Y:S02]  /*2930*/  FFMA.FTZ R124, R7, R6, R124 ;  /* 0x00000006077c7223 */ /* 0x000fe4000001007c */
[----:B------:R-:W-:Y:S01]  /*2940*/  FADD.FTZ R125, R125, R6 ;  /* 0x000000067d7d7221 */ /* 0x000fe20000010000 */
[----:B------:R0:W-:Y:S01]  /*2950*/  STL [R1+0xcc], R132 ;  /* 0x0000cc8401007387 */ /* 0x0001e20000100800 */
[----:B------:R-:W-:Y:S02]  /*2960*/  FFMA.FTZ R124, R170, R169, R124 ;  /* 0x000000a9aa7c7223 */ /* 0x000fe4000001007c */
[----:B------:R-:W-:-:S02]  /*2970*/  FADD.FTZ R125, R125, R169 ;  /* 0x000000a97d7d7221 */ /* 0x000fc40000010000 */
[----:B------:R-:W-:Y:S02]  /*2980*/  FFMA.FTZ R124, R5, R4, R124 ;  /* 0x00000004057c7223 */ /* 0x000fe4000001007c */
[----:B------:R-:W-:Y:S02]  /*2990*/  FADD.FTZ R125, R125, R4 ;  /* 0x000000047d7d7221 */ /* 0x000fe40000010000 */
[----:B------:R-:W-:Y:S02]  /*29a0*/  FFMA.FTZ R124, R182, R181, R124 ;  /* 0x000000b5b67c7223 */ /* 0x000fe4000001007c */
[----:B------:R-:W-:Y:S02]  /*29b0*/  FADD.FTZ R125, R125, R181 ;  /* 0x000000b57d7d7221 */ /* 0x000fe40000010000 */
[----:B------:R-:W-:Y:S02]  /*29c0*/  FFMA.FTZ R124, R2, R3, R124 ;  /* 0x00000003027c7223 */ /* 0x000fe4000001007c */
[----:B------:R-:W-:-:S02]  /*29d0*/  FADD.FTZ R125, R125, R3 ;  /* 0x000000037d7d7221 */ /* 0x000fc40000010000 */
[----:B------:R-:W-:Y:S02]  /*29e0*/  FFMA.FTZ R213, R185, R186, R124 ;  /* 0x000000bab9d57223 */ /* 0x000fe4000001007c */
[----:B0-----:R-:W-:-:S07]  /*29f0*/  FADD.FTZ R212, R125, R186 ;  /* 0x000000ba7dd47221 */ /* 0x001fce0000010000 */
.L_x_302:
[----:B------:R-:W-:Y:S05]  /*2a00*/  BSYNC.RECONVERGENT B1 ;  /* 0x0000000000017941 */ /* 0x000fea0003800200 */
.L_x_301:
[----:B------:R-:W-:Y:S04]  /*2a10*/  BSSY.RECONVERGENT B1, `(.L_x_303) ;  /* 0x00000cd000017945 */ /* 0x000fe80003800200 */
[----:B------:R-:W-:Y:S05]  /*2a20*/  @!P6 BRA `(.L_x_304) ;  /* 0x0000000c002ce947 */ /* 0x000fea0003800000 */
        /* <DEDUP_REMOVED lines=18> */
[----:B------:R-:W4:Y:S01]  /*2b50*/  LDL R188, [R1+0x158] ;  /* 0x0001580001bc7983 */ /* 0x000f220000100800 */
[----:B--2---:R-:W-:Y:S01]  /*2b60*/  IMAD.U32 R11, R162, 0x10000, RZ ;  /* 0x00010000a20b7824 */ /* 0x004fe200078e00ff */
[----:B---3--:R-:W-:Y:S01]  /*2b70*/  SHF.L.U32 R14, R161, 0x10, RZ ;  /* 0x00000010a10e7819 */ /* 0x008fe200000006ff */
[----:B----4-:R-:W-:-:S04]  /*2b80*/  IMAD.U32 R10, R128, 0x10000, RZ ;  /* 0x00010000800a7824 */ /* 0x010fc800078e00ff */
[----:B------:R-:W-:Y:S01]  /*2b90*/  FADD.FTZ R10, -R195, R10 ;  /* 0x0000000ac30a7221 */ /* 0x000fe20000010100 */
[----:B------:R-:W-:-:S03]  /*2ba0*/  IMAD.U32 R13, R132, 0x10000, RZ ;  /* 0x00010000840d7824 */ /* 0x000fc600078e00ff */
[----:B-----5:R-:W-:Y:S01]  /*2bb0*/  FMUL.FTZ R10, R34, R10 ;  /* 0x0000000a220a7220 */ /* 0x020fe20000410000 */
[----:B------:R-:W-:Y:S01]  /*2bc0*/  SHF.L.U32 R15, R133, 0x10, RZ ;  /* 0x00000010850f7819 */ /* 0x000fe200000006ff */
[----:B------:R-:W-:Y:S02]  /*2bd0*/  FADD.FTZ R160, R160, R13 ;  /* 0x0000000da0a07221 */ /* 0x000fe40000010000 */
[----:B------:R-:W-:Y:S01]  /*2be0*/  FFMA.FTZ R144, R10, R13, R144 ;  /* 0x0000000d0a907223 */ /* 0x000fe20000010090 */
[----:B------:R-:W-:Y:S01]  /*2bf0*/  SHF.L.U32 R12, R124, 0x10, RZ ;  /* 0x000000107c0c7819 */ /* 0x000fe200000006ff */
[----:B------:R-:W-:Y:S01]  /*2c00*/  FADD.FTZ R180, R180, R15 ;  /* 0x0000000fb4b47221 */ /* 0x000fe20000010000 */
[----:B------:R-:W-:Y:S03]  /*2c10*/  STL [R1+0x10], R160 ;  /* 0x000010a001007387 */ /* 0x000fe60000100800 */
[-C--:B------:R-:W-:Y:S01]  /*2c20*/  FMUL.FTZ R11, R11, R12.reuse ;  /* 0x0000000c0b0b7220 */ /* 0x080fe20000410000 */
[----:B------:R-:W-:Y:S01]  /*2c30*/  FADD.FTZ R48, R48, R12 ;  /* 0x0000000c30307221 */ /* 0x000fe20000010000 */
[----:B------:R-:W-:Y:S01]  /*2c40*/  FFMA.FTZ R216, R10, R12, R216 ;  /* 0x0000000c0ad87223 */ /* 0x000fe200000100d8 */
[----:B------:R-:W-:Y:S01]  /*2c50*/  SHF.L.U32 R12, R129, 0x10, RZ ;  /* 0x00000010810c7819 */ /* 0x000fe200000006ff */
[----:B------:R-:W-:Y:S04]  /*2c60*/  STL [R1+0xb0], R144 ;  /* 0x0000b09001007387 */ /* 0x000fe80000100800 */
[----:B------:R0:W-:Y:S01]  /*2c70*/  STL [R1+0x18], R180 ;  /* 0x000018b401007387 */ /* 0x0001e20000100800 */
[----:B------:R-:W-:-:S03]  /*2c80*/  FADD.FTZ R12, -R195, R12 ;  /* 0x0000000cc30c7221 */ /* 0x000fc60000010100 */
[----:B0-----:R-:W2:Y:S04]  /*2c90*/  LDL.LU R180, [R1] ;  /* 0x0000000001b47983 */ /* 0x001ea80000300800 */
[----:B------:R-:W3:Y:S01]  /*2ca0*/  LDL.LU R161, [R1+0xa0] ;  /* 0x0000a00001a17983 */ /* 0x000ee20000300800 */
[----:B------:R-:W-:-:S04]  /*2cb0*/  FMUL.FTZ R12, R34, R12 ;  /* 0x0000000c220c7220 */ /* 0x000fc80000410000 */
[----:B------:R-:W-:Y:S01]  /*2cc0*/  FFMA.FTZ R179, R12, R15, R179 ;  /* 0x0000000f0cb37223 */ /* 0x000fe200000100b3 */
[----:B------:R-:W-:-:S04]  /*2cd0*/  IMAD.U32 R37, R168, 0x10000, RZ ;  /* 0x00010000a8257824 */ /* 0x000fc800078e00ff */
[----:B------:R0:W-:Y:S04]  /*2ce0*/  STL [R1+0xb8], R179 ;  /* 0x0000b8b301007387 */ /* 0x0001e80000100800 */
[----:B------:R-:W4:Y:S04]  /*2cf0*/  LDL R168, [R1+0x1e4] ;  /* 0x0001e40001a87983 */ /* 0x000f280000100800 */
[----:B0-----:R-:W4:Y:S04]  /*2d00*/  LDL R179, [R1+0x1e8] ;  /* 0x0001e80001b37983 */ /* 0x001f280000100800 */
[----:B------:R-:W4:Y:S04]  /*2d10*/  LDL.LU R160, [R1+0x14] ;  /* 0x0000140001a07983 */ /* 0x000f280000300800 */
[----:B------:R-:W4:Y:S01]  /*2d20*/  LDL.LU R162, [R1+0xb4] ;  /* 0x0000b40001a27983 */ /* 0x000f220000300800 */
[----:B------:R-:W-:Y:S01]  /*2d30*/  FFMA.FTZ R11, R14, R13, R11 ;  /* 0x0000000d0e0b7223 */ /* 0x000fe2000001000b */
[----:B------:R-:W-:-:S02]  /*2d40*/  SHF.L.U32 R13, R145, 0x10, RZ ;  /* 0x00000010910d7819 */ /* 0x000fc400000006ff */
[----:B------:R-:W4:Y:S01]  /*2d50*/  LDL R145, [R1+0x1f0] ;  /* 0x0001f00001917983 */ /* 0x000f220000100800 */
[----:B------:R-:W-:-:S04]  /*2d60*/  IMAD.U32 R14, R125, 0x10000, RZ ;  /* 0x000100007d0e7824 */ /* 0x000fc800078e00ff */
[-C--:B------:R-:W-:Y:S01]  /*2d70*/  FMUL.FTZ R13, R13, R14.reuse ;  /* 0x0000000e0d0d7220 */ /* 0x080fe20000410000 */
[----:B------:R-:W-:Y:S01]  /*2d80*/  FADD.FTZ R50, R50, R14 ;  /* 0x0000000e32327221 */ /* 0x000fe20000010000 */
[----:B------:R-:W-:Y:S01]  /*2d90*/  FFMA.FTZ R218, R12, R14, R218 ;  /* 0x0000000e0cda7223 */ /* 0x000fe200000100da */
[----:B------:R-:W-:Y:S02]  /*2da0*/  IMAD.U32 R14, R130, 0x10000, RZ ;  /* 0x00010000820e7824 */ /* 0x000fe400078e00ff */
[----:B------:R-:W-:Y:S01]  /*2db0*/  FFMA.FTZ R13, R37, R15, R13 ;  /* 0x0000000f250d7223 */ /* 0x000fe2000001000d */
[----:B------:R-:W-:Y:S01]  /*2dc0*/  SHF.L.U32 R37, R126, 0x10, RZ ;  /* 0x000000107e257819 */ /* 0x000fe200000006ff */
[----:B------:R-:W-:Y:S02]  /*2dd0*/  IMAD.U32 R15, R187, 0x10000, RZ ;  /* 0x00010000bb0f7824 */ /* 0x000fe400078e00ff */
[----:B------:R-:W-:Y:S01]  /*2de0*/  FADD.FTZ R14, -R195, R14 ;  /* 0x0000000ec30e7221 */ /* 0x000fe20000010100 */
[----:B------:R-:W-:Y:S01]  /*2df0*/  SHF.L.U32 R144, R188, 0x10, RZ ;  /* 0x00000010bc907819 */ /* 0x000fe200000006ff */
[----:B------:R-:W-:-:S02]  /*2e00*/  IMAD.U32 R38, R134, 0x10000, RZ ;  /* 0x0001000086267824 */ /* 0x000fc400078e00ff */
[----:B------:R-:W-:Y:S01]  /*2e10*/  FMUL.FTZ R15, R15, R37 ;  /* 0x000000250f0f7220 */ /* 0x000fe20000410000 */
[----:B------:R-:W-:-:S03]  /*2e20*/  FMUL.FTZ R14, R34, R14 ;  /* 0x0000000e220e7220 */ /* 0x000fc60000410000 */
[----:B------:R-:W-:Y:S01]  /*2e30*/  FFMA.FTZ R15, R144, R38, R15 ;  /* 0x00000026900f7223 */ /* 0x000fe2000001000f */
[----:B------:R-:W-:Y:S01]  /*2e40*/  PRMT R125, R132, 0x7632, R125 ;  /* 0x00007632847d7816 */ /* 0x000fe2000000007d */
[--C-:B------:R-:W-:Y:S01]  /*2e50*/  FADD.FTZ R44, R44, R37.reuse ;  /* 0x000000252c2c7221 */ /* 0x100fe20000010000 */
[----:B------:R-:W-:Y:S01]  /*2e60*/  FFMA.FTZ R208, R14, R37, R208 ;  /* 0x000000250ed07223 */ /* 0x000fe200000100d0 */
[----:B------:R-:W-:-:S04]  /*2e70*/  PRMT R37, R124, 0x7632, R37 ;  /* 0x000076327c257816 */ /* 0x000fc80000000025 */
[----:B------:R-:W-:-:S05]  /*2e80*/  SHF.L.U32 R124, R37, 0x10, RZ ;  /* 0x00000010257c7819 */ /* 0x000fca00000006ff */
[----:B------:R-:W-:Y:S01]  /*2e90*/  FADD.FTZ R49, R49, R124 ;  /* 0x0000007c31317221 */ /* 0x000fe20000010000 */
[--C-:B--2---:R-:W-:Y:S01]  /*2ea0*/  FADD.FTZ R180, R180, R38.reuse ;  /* 0x00000026b4b47221 */ /* 0x104fe20000010000 */
[----:B---3--:R-:W-:Y:S01]  /*2eb0*/  FFMA.FTZ R161, R14, R38, R161 ;  /* 0x000000260ea17223 */ /* 0x008fe200000100a1 */
[----:B------:R-:W-:-:S05]  /*2ec0*/  PRMT R38, R128, 0x7632, R38 ;  /* 0x0000763280267816 */ /* 0x000fca0000000026 */
[----:B------:R-:W-:Y:S01]  /*2ed0*/  IMAD.U32 R38, R38, 0x10000, RZ ;  /* 0x0001000026267824 */ /* 0x000fe200078e00ff */
[----:B------:R0:W-:Y:S01]  /*2ee0*/  STL [R1+0xa0], R161 ;  /* 0x0000a0a101007387 */ /* 0x0001e20000100800 */
[----:B------:R-:W-:Y:S02]  /*2ef0*/  IMAD.U32 R128, R125, 0x10000, RZ ;  /* 0x000100007d807824 */ /* 0x000fe400078e00ff */
[----:B------:R-:W-:Y:S01]  /*2f00*/  FADD.FTZ R38, -R195, R38 ;  /* 0x00000026c3267221 */ /* 0x000fe20000010100 */
[----:B0-----:R-:W2:Y:S03]  /*2f10*/  LDL R161, [R1+0x1ec] ;  /* 0x0001ec0001a17983 */ /* 0x001ea60000100800 */
[----:B------:R-:W-:Y:S01]  /*2f20*/  FMUL.FTZ R38, R34, R38 ;  /* 0x0000002622267220 */ /* 0x000fe20000410000 */
[----:B------:R-:W-:Y:S01]  /*2f30*/  STL [R1], R180 ;  /* 0x000000b401007387 */ /* 0x000fe20000100800 */
[----:B----4-:R-:W-:-:S03]  /*2f40*/  FADD.FTZ R160, R160, R128 ;  /* 0x00000080a0a07221 */ /* 0x010fc60000010000 */
[----:B------:R-:W3:Y:S01]  /*2f50*/  LDL R144, [R1+0x14c] ;  /* 0x00014c0001907983 */ /* 0x000ee20000100800 */
[----:B------:R-:W-:-:S03]  /*2f60*/  FFMA.FTZ R162, R38, R128, R162 ;  /* 0x0000008026a27223 */ /* 0x000fc600000100a2 */
[----:B------:R0:W-:Y:S01]  /*2f70*/  STL [R1+0x14], R160 ;  /* 0x000014a001007387 */ /* 0x0001e20000100800 */
[----:B------:R-:W-:-:S03]  /*2f80*/  SHF.L.U32 R37, R179, 0x10, RZ ;  /* 0x00000010b3257819 */ /* 0x000fc600000006ff */
[----:B0-----:R-:W4:Y:S04]  /*2f90*/  LDL R160, [R1+0x15c] ;  /* 0x00015c0001a07983 */ /* 0x001f280000100800 */
[----:B------:R0:W-:Y:S04]  /*2fa0*/  STL [R1+0xb4], R162 ;  /* 0x0000b4a201007387 */ /* 0x0001e80000100800 */
[----:B------:R-:W4:Y:S01]  /*2fb0*/  LDL.LU R179, [R1+0x8] ;  /* 0x0000080001b37983 */ /* 0x000f220000300800 */
[-C--:B------:R-:W-:Y:S01]  /*2fc0*/  FMUL.FTZ R37, R37, R124.reuse ;  /* 0x0000007c25257220 */ /* 0x080fe20000410000 */
[----:B------:R-:W-:Y:S01]  /*2fd0*/  SHF.L.U32 R132, R168, 0x10, RZ ;  /* 0x00000010a8847819 */ /* 0x000fe200000006ff */
[----:B------:R-:W-:Y:S01]  /*2fe0*/  FFMA.FTZ R217, R38, R124, R217 ;  /* 0x0000007c26d97223 */ /* 0x000fe200000100d9 */
[----:B------:R-:W-:-:S03]  /*2ff0*/  PRMT R124, R125, 0x7632, R124 ;  /* 0x000076327d7c7816 */ /* 0x000fc6000000007c */
[----:B------:R-:W-:Y:S02]  /*3000*/  FFMA.FTZ R37, R132, R128, R37 ;  /* 0x0000008084257223 */ /* 0x000fe40000010025 */
[----:B------:R-:W-:Y:S01]  /*3010*/  IMAD.U32 R128, R124, 0x10000, RZ ;  /* 0x000100007c807824 */ /* 0x000fe200078e00ff */
[----:B------:R-:W-:Y:S02]  /*3020*/  SHF.L.U32 R124, R145, 0x10, RZ ;  /* 0x00000010917c7819 */ /* 0x000fe400000006ff */
[----:B------:R-:W4:Y:S01]  /*3030*/  LDL.LU R145, [R1+0xa8] ;  /* 0x0000a80001917983 */ /* 0x000f220000300800 */
[----:B------:R-:W-:Y:S02]  /*3040*/  PRMT R125, R133, 0x7632, R125 ;  /* 0x00007632857d7816 */ /* 0x000fe4000000007d */
[----:B------:R-:W-:Y:S01]  /*3050*/  FMUL.FTZ R124, R124, R128 ;  /* 0x000000807c7c7220 */ /* 0x000fe20000410000 */
[----:B------:R-:W4:Y:S02]  /*3060*/  LDL.LU R187, [R1+0x1c] ;  /* 0x00001c0001bb7983 */ /* 0x000f240000300800 */
[----:B------:R-:W-:Y:S01]  /*3070*/  IMAD.U32 R132, R125, 0x10000, RZ ;  /* 0x000100007d847824 */ /* 0x000fe200078e00ff */
[----:B------:R-:W-:Y:S01]  /*3080*/  SHF.L.U32 R168, R127, 0x10, RZ ;  /* 0x000000107fa87819 */ /* 0x000fe200000006ff */
[----:B------:R-:W4:Y:S01]  /*3090*/  LDL.LU R180, [R1+0xbc] ;  /* 0x0000bc0001b47983 */ /* 0x000f220000300800 */
[----:B------:R-:W-:-:S04]  /*30a0*/  ISETP.NE.U32.AND P0, PT, RZ, UR24, PT ;  /* 0x00000018ff007c0c */ /* 0x000fc8000bf05070 */
[----:B------:R-:W-:Y:S02]  /*30b0*/  ISETP.NE.AND.EX P0, PT, RZ, UR25, PT, P0 ;  /* 0x00000019ff007c0c */ /* 0x000fe4000bf05300 */
[----:B------:R-:W-:-:S04]  /*30c0*/  ISETP.NE.U32.AND P3, PT, RZ, UR10, PT ;  /* 0x0000000aff007c0c */ /* 0x000fc8000bf65070 */
[----:B------:R-:W-:Y:S02]  /*30d0*/  ISETP.NE.AND.EX P3, PT, RZ, UR11, PT, P3 ;  /* 0x0000000bff007c0c */ /* 0x000fe4000bf65330 */
[----:B--2---:R-:W-:-:S05]  /*30e0*/  SHF.L.U32 R125, R161, 0x10, RZ ;  /* 0x00000010a17d7819 */ /* 0x004fca00000006ff */
[----:B0-----:R-:W-:Y:S01]  /*30f0*/  FFMA.FTZ R162, R125, R132, R124 ;  /* 0x000000847da27223 */ /* 0x001fe2000001007c */
[----:B------:R-:W-:Y:S02]  /*3100*/  IMAD.U32 R124, R131, 0x10000, RZ ;  /* 0x00010000837c7824 */ /* 0x000fe400078e00ff */
[----:B---3--:R-:W-:Y:S02]  /*3110*/  IMAD.U32 R125, R144, 0x10000, RZ ;  /* 0x00010000907d7824 */ /* 0x008fe400078e00ff */
[----:B------:R-:W-:Y:S01]  /*3120*/  FADD.FTZ R144, -R195, R124 ;  /* 0x0000007cc3907221 */ /* 0x000fe20000010100 */
[----:B------:R-:W-:Y:S02]  /*3130*/  IMAD.U32 R124, R135, 0x10000, RZ ;  /* 0x00010000877c7824 */ /* 0x000fe400078e00ff */
[----:B------:R-:W-:Y:S01]  /*3140*/  FMUL.FTZ R125, R125, R168 ;  /* 0x000000a87d7d7220 */ /* 0x000fe20000410000 */
[----:B----4-:R-:W-:Y:S01]  /*3150*/  SHF.L.U32 R133, R160, 0x10, RZ ;  /* 0x00000010a0857819 */ /* 0x010fe200000006ff */
[----:B------:R-:W-:-:S04]  /*3160*/  FADD.FTZ R179, R179, R124 ;  /* 0x0000007cb3b37221 */ /* 0x000fc80000010000 */
[----:B------:R-:W-:Y:S01]  /*3170*/  FFMA.FTZ R160, R133, R124, R125 ;  /* 0x0000007c85a07223 */ /* 0x000fe2000001007d */
[----:B------:R0:W-:Y:S04]  /*3180*/  STL [R1+0x8], R179 ;  /* 0x000008b301007387 */ /* 0x0001e80000100800 */
[----:B------:R-:W2:Y:S01]  /*3190*/  LDL R133, [R1+0x1f4] ;  /* 0x0001f40001857983 */ /* 0x000ea20000100800 */
[----:B------:R-:W-:-:S04]  /*31a0*/  FMUL.FTZ R161, R34, R144 ;  /* 0x0000009022a17220 */ /* 0x000fc80000410000 */
[----:B------:R-:W-:Y:S01]  /*31b0*/  FFMA.FTZ R145, R161, R124, R145 ;  /* 0x0000007ca1917223 */ /* 0x000fe20000010091 */
[----:B0-----:R-:W3:Y:S01]  /*31c0*/  LDL R179, [R1+0x1f8] ;  /* 0x0001f80001b37983 */ /* 0x001ee20000100800 */
[----:B------:R-:W0:Y:S02]  /*31d0*/  @P0 LDC.64 R124, c[0x0][0x438] ;  /* 0x00010e00ff7c0b82 */ /* 0x000e240000000a00 */
[----:B0-----:R-:W-:-:S05]  /*31e0*/  @P0 IMAD.WIDE.U32 R124, R214, 0x10, R124 ;  /* 0x00000010d67c0825 */ /* 0x001fca00078e007c */
[----:B------:R0:W5:Y:S02]  /*31f0*/  @P0 LDG.E.128 R108, desc[UR8][R124.64] ;  /* 0x000000087c6c0981 */ /* 0x000164000c1e1d00 */
[----:B0-----:R-:W0:Y:S02]  /*3200*/  @P3 LDC.64 R124, c[0x0][0x3b8] ;  /* 0x0000ee00ff7c3b82 */ /* 0x001e240000000a00 */
[----:B0-----:R-:W-:-:S05]  /*3210*/  @P3 IMAD.WIDE.U32 R124, R214, 0x8, R124 ;  /* 0x00000008d67c3825 */ /* 0x001fca00078e007c */
[----:B------:R0:W5:Y:S02]  /*3220*/  @P3 LDG.E.64 R42, desc[UR8][R124.64] ;  /* 0x000000087c2a3981 */ /* 0x000164000c1e1b00 */
[----:B0-----:R-:W0:Y:S02]  /*3230*/  LDC.64 R124, c[0x0][0x3b0] ;  /* 0x0000ec00ff7c7b82 */ /* 0x001e240000000a00 */
[----:B------:R1:W-:Y:S01]  /*3240*/  STL [R1+0xa8], R145 ;  /* 0x0000a89101007387 */ /* 0x0003e20000100800 */
[----:B------:R-:W-:Y:S01]  /*3250*/  FADD.FTZ R46, R46, R168 ;  /* 0x000000a82e2e7221 */ /* 0x000fe20000010000 */
[----:B------:R-:W-:Y:S01]  /*3260*/  FFMA.FTZ R210, R161, R168, R210 ;  /* 0x000000a8a1d27223 */ /* 0x000fe200000100d2 */
[----:B------:R-:W-:Y:S01]  /*3270*/  FADD.FTZ R187, R187, R132 ;  /* 0x00000084bbbb7221 */ /* 0x000fe20000010000 */
[----:B------:R-:W4:Y:S01]  /*3280*/  LDL.LU R188, [R1+0x4] ;  /* 0x0000040001bc7983 */ /* 0x000f220000300800 */
[----:B0-----:R-:W-:-:S05]  /*3290*/  IMAD.WIDE.U32 R124, R214, 0x8, R124 ;  /* 0x00000008d67c7825 */ /* 0x001fca00078e007c */
[----:B-1----:R0:W5:Y:S02]  /*32a0*/  LDG.E.64 R144, desc[UR8][R124.64] ;  /* 0x000000087c907981 */ /* 0x002164000c1e1b00 */
[----:B0-----:R-:W-:-:S04]  /*32b0*/  PRMT R124, R129, 0x7632, R124 ;  /* 0x00007632817c7816 */ /* 0x001fc8000000007c */
[----:B------:R-:W-:-:S05]  /*32c0*/  SHF.L.U32 R124, R124, 0x10, RZ ;  /* 0x000000107c7c7819 */ /* 0x000fca00000006ff */
[----:B------:R-:W-:-:S04]  /*32d0*/  FADD.FTZ R124, -R195, R124 ;  /* 0x0000007cc37c7221 */ /* 0x000fc80000010100 */
[----:B------:R-:W-:Y:S01]  /*32e0*/  FMUL.FTZ R168, R34, R124 ;  /* 0x0000007c22a87220 */ /* 0x000fe20000410000 */
[----:B------:R0:W-:Y:S03]  /*32f0*/  STL [R1+0x1c], R187 ;  /* 0x00001cbb01007387 */ /* 0x0001e60000100800 */
[----:B------:R-:W-:Y:S01]  /*3300*/  FFMA.FTZ R180, R168, R132, R180 ;  /* 0x00000084a8b47223 */ /* 0x000fe200000100b4 */
[----:B------:R-:W-:Y:S01]  /*3310*/  PRMT R125, R134, 0x7632, R125 ;  /* 0x00007632867d7816 */ /* 0x000fe2000000007d */
[----:B------:R-:W-:Y:S01]  /*3320*/  FADD.FTZ R51, R51, R128 ;  /* 0x0000008033337221 */ /* 0x000fe20000010000 */
[----:B0-----:R-:W4:Y:S04]  /*3330*/  LDL.LU R187, [R1+0xa4] ;  /* 0x0000a40001bb7983 */ /* 0x001f280000300800 */
[----:B------:R0:W-:Y:S01]  /*3340*/  STL [R1+0xbc], R180 ;  /* 0x0000bcb401007387 */ /* 0x0001e20000100800 */
[----:B------:R-:W-:-:S03]  /*3350*/  FFMA.FTZ R219, R168, R128, R219 ;  /* 0x00000080a8db7223 */ /* 0x000fc600000100db */
[----:B------:R-:W4:Y:S01]  /*3360*/  LDL R134, [R1+0x200] ;  /* 0x0002000001867983 */ /* 0x000f220000100800 */
[----:B------:R-:W-:Y:S02]  /*3370*/  PRMT R124, R126, 0x7632, R124 ;  /* 0x000076327e7c7816 */ /* 0x000fe4000000007c */
[----:B------:R-:W-:Y:S02]  /*3380*/  PRMT R126, R130, 0x7632, R126 ;  /* 0x00007632827e7816 */ /* 0x000fe4000000007e */
[----:B--2---:R-:W-:Y:S02]  /*3390*/  SHF.L.U32 R128, R133, 0x10, RZ ;  /* 0x0000001085807819 */ /* 0x004fe400000006ff */
[----:B------:R-:W2:Y:S04]  /*33a0*/  LDL R133, [R1+0x1fc] ;  /* 0x0001fc0001857983 */ /* 0x000ea80000100800 */
[----:B------:R-:W2:Y:S04]  /*33b0*/  LDL.LU R132, [R1+0xc] ;  /* 0x00000c0001847983 */ /* 0x000ea80000300800 */
[----:B------:R-:W2:Y:S01]  /*33c0*/  LDL.LU R130, [R1+0xac] ;  /* 0x0000ac0001827983 */ /* 0x000ea20000300800 */
[----:B------:R-:W-:Y:S01]  /*33d0*/  SHF.L.U32 R129, R126, 0x10, RZ ;  /* 0x000000107e817819 */ /* 0x000fe200000006ff */
[----:B------:R-:W-:Y:S01]  /*33e0*/  IMAD.U32 R124, R124, 0x10000, RZ ;  /* 0x000100007c7c7824 */ /* 0x000fe200078e00ff */
[----:B---3--:R-:W-:-:S03]  /*33f0*/  SHF.L.U32 R126, R179, 0x10, RZ ;  /* 0x00000010b37e7819 */ /* 0x008fc600000006ff */
[----:B------:R-:W-:-:S04]  /*3400*/  FADD.FTZ R129, -R195, R129 ;  /* 0x00000081c3817221 */ /* 0x000fc80000010100 */
[----:B0-----:R-:W-:Y:S01]  /*3410*/  FMUL.FTZ R180, R34, R129 ;  /* 0x0000008122b47220 */ /* 0x001fe20000410000 */
[-C--:B------:R-:W-:Y:S01]  /*3420*/  FMUL.FTZ R126, R126, R124.reuse ;  /* 0x0000007c7e7e7220 */ /* 0x080fe20000410000 */
[--C-:B------:R-:W-:Y:S02]  /*3430*/  FADD.FTZ R45, R45, R124.reuse ;  /* 0x0000007c2d2d7221 */ /* 0x100fe40000010000 */
[----:B------:R-:W-:Y:S01]  /*3440*/  FFMA.FTZ R209, R180, R124, R209 ;  /* 0x0000007cb4d17223 */ /* 0x000fe200000100d1 */
[----:B------:R-:W-:Y:S02]  /*3450*/  PRMT R124, R127, 0x7632, R124 ;  /* 0x000076327f7c7816 */ /* 0x000fe4000000007c */
[----:B------:R-:W-:Y:S01]  /*3460*/  PRMT R127, R131, 0x7632, R127 ;  /* 0x00007632837f7816 */ /* 0x000fe2000000007f */
[----:B------:R-:W-:Y:S01]  /*3470*/  IMAD.U32 R125, R125, 0x10000, RZ ;  /* 0x000100007d7d7824 */ /* 0x000fe200078e00ff */
[----:B------:R-:W-:-:S03]  /*3480*/  SHF.L.U32 R124, R124, 0x10, RZ ;  /* 0x000000107c7c7819 */ /* 0x000fc600000006ff */
[----:B------:R-:W-:Y:S02]  /*3490*/  IMAD.U32 R127, R127, 0x10000, RZ ;  /* 0x000100007f7f7824 */ /* 0x000fe400078e00ff */
[----:B------:R-:W-:Y:S02]  /*34a0*/  FFMA.FTZ R179, R128, R125, R126 ;  /* 0x0000007d80b37223 */ /* 0x000fe4000001007e */
[----:B------:R-:W-:Y:S01]  /*34b0*/  FADD.FTZ R128, -R195, R127 ;  /* 0x0000007fc3807221 */ /* 0x000fe20000010100 */
[----:B------:R-:W-:Y:S01]  /*34c0*/  FADD.FTZ R47, R47, R124 ;  /* 0x0000007c2f2f7221 */ /* 0x000fe20000010000 */
[----:B------:R-:W-:Y:S01]  /*34d0*/  IADD3 R214, PT, PT, R214, 0x20, RZ ;  /* 0x00000020d6d67810 */ /* 0x000fe20007ffe0ff */
[----:B----4-:R-:W-:-:S05]  /*34e0*/  FADD.FTZ R188, R188, R125 ;  /* 0x0000007dbcbc7221 */ /* 0x010fca0000010000 */
[----:B------:R-:W-:Y:S01]  /*34f0*/  STL [R1+0x4], R188 ;  /* 0x000004bc01007387 */ /* 0x000fe20000100800 */
[----:B------:R-:W-:Y:S01]  /*3500*/  FFMA.FTZ R187, R180, R125, R187 ;  /* 0x0000007db4bb7223 */ /* 0x000fe200000100bb */
[----:B------:R-:W-:Y:S02]  /*3510*/  PRMT R125, R135, 0x7632, R125 ;  /* 0x00007632877d7816 */ /* 0x000fe4000000007d */
[----:B------:R-:W-:Y:S02]  /*3520*/  SHF.L.U32 R126, R134, 0x10, RZ ;  /* 0x00000010867e7819 */ /* 0x000fe400000006ff */
[----:B------:R0:W-:Y:S01]  /*3530*/  STL [R1+0xa4], R187 ;  /* 0x0000a4bb01007387 */ /* 0x0001e20000100800 */
[----:B------:R-:W-:Y:S02]  /*3540*/  SHF.L.U32 R125, R125, 0x10, RZ ;  /* 0x000000107d7d7819 */ /* 0x000fe400000006ff */
[----:B------:R-:W-:Y:S01]  /*3550*/  FMUL.FTZ R126, R126, R124 ;  /* 0x0000007c7e7e7220 */ /* 0x000fe20000410000 */
[----:B0-----:R-:W-:-:S04]  /*3560*/  FMUL.FTZ R187, R34, R128 ;  /* 0x0000008022bb7220 */ /* 0x001fc80000410000 */
        /* <DEDUP_REMOVED lines=8> */
[----:B--2---:R-:W-:-:S04]  /*35f0*/  IMAD.U32 R127, R133, 0x10000, RZ ;  /* 0x00010000857f7824 */ /* 0x004fc800078e00ff */
[-C--:B------:R-:W-:Y:S01]  /*3600*/  FFMA.FTZ R188, R127, R125.reuse, R126 ;  /* 0x0000007d7fbc7223 */ /* 0x080fe2000001007e */
[----:B------:R-:W-:Y:S01]  /*3610*/  FADD.FTZ R132, R132, R125 ;  /* 0x0000007d84847221 */ /* 0x000fe20000010000 */
[----:B------:R-:W-:Y:S01]  /*3620*/  FFMA.FTZ R130, R187, R125, R130 ;  /* 0x0000007dbb827223 */ /* 0x000fe20000010082 */
[----:B------:R-:W-:-:S03]  /*3630*/  FFMA.FTZ R125, R10, R11, R213 ;  /* 0x0000000b0a7d7223 */ /* 0x000fc600000100d5 */
[----:B------:R0:W-:Y:S01]  /*3640*/  STL [R1+0xc], R132 ;  /* 0x00000c8401007387 */ /* 0x0001e20000100800 */
[----:B------:R-:W-:-:S03]  /*3650*/  FFMA.FTZ R125, R38, R37, R125 ;  /* 0x00000025267d7223 */ /* 0x000fc6000001007d */
[----:B------:R0:W-:Y:S01]  /*3660*/  STL [R1+0xac], R130 ;  /* 0x0000ac8201007387 */ /* 0x0001e20000100800 */
[----:B------:R-:W-:-:S04]  /*3670*/  FFMA.FTZ R125, R12, R13, R125 ;  /* 0x0000000d0c7d7223 */ /* 0x000fc8000001007d */
[----:B------:R-:W-:-:S04]  /*3680*/  FFMA.FTZ R125, R168, R162, R125 ;  /* 0x000000a2a87d7223 */ /* 0x000fc8000001007d */
[----:B------:R-:W-:-:S04]  /*3690*/  FFMA.FTZ R125, R14, R15, R125 ;  /* 0x0000000f0e7d7223 */ /* 0x000fc8000001007d */
[----:B------:R-:W-:-:S04]  /*36a0*/  FFMA.FTZ R125, R180, R179, R125 ;  /* 0x000000b3b47d7223 */ /* 0x000fc8000001007d */
[----:B------:R-:W-:Y:S01]  /*36b0*/  FFMA.FTZ R125, R161, R160, R125 ;  /* 0x000000a0a17d7223 */ /* 0x000fe2000001007d */
[----:B------:R-:W-:-:S03]  /*36c0*/  FADD.FTZ R212, R124, R188 ;  /* 0x000000bc7cd47221 */ /* 0x000fc60000010000 */
[----:B0-----:R-:W-:-:S07]  /*36d0*/  FFMA.FTZ R213, R187, R188, R125 ;  /* 0x000000bcbbd57223 */ /* 0x001fce000001007d */
.L_x_304:
[----:B------:R-:W-:Y:S05]  /*36e0*/  BSYNC.RECONVERGENT B1 ;  /* 0x0000000000017941 */ /* 0x000fea0003800200 */
.L_x_303:
[----:B------:R-:W-:Y:S04]  /*36f0*/  BSSY.RECONVERGENT B1, `(.L_x_305) ;  /* 0x00000bd000017945 */ /* 0x000fe80003800200 */
[----:B------:R-:W-:Y:S05]  /*3700*/  @!P1 BRA `(.L_x_306) ;  /* 0x0000000800ec9947 */ /* 0x000fea0003800000 */
        /* <DEDUP_REMOVED lines=11> */
[----:B------:R-:W4:Y:S01]  /*37c0*/  LDG.E.128 R128, desc[UR8][R18.64] ;  /* 0x0000000812807981 */ /* 0x000f22000c1e1d00 */
[----:B-1----:R-:W-:-:S03]  /*37d0*/  IMAD.WIDE.U32 R16, R214, 0x10, R16 ;  /* 0x00000010d6107825 */ /* 0x002fc600078e0010 */
[----:B------:R-:W4:Y:S04]  /*37e0*/  LDL R189, [R1+0x138] ;  /* 0x0001380001bd7983 */ /* 0x000f280000100800 */
[----:B------:R2:W4:Y:S01]  /*37f0*/  LDG.E.128 R124, desc[UR8][R16.64] ;  /* 0x00000008107c7981 */ /* 0x000522000c1e1d00 */
[----:B------:R-:W-:-:S03]  /*3800*/  IMAD.WIDE.U32 R20, R214, 0x10, R20 ;  /* 0x00000010d6147825 */ /* 0x000fc600078e0014 */
[----:B------:R-:W4:Y:S04]  /*3810*/  LDL.LU R190, [R1+0x80] ;  /* 0x0000800001be7983 */ /* 0x000f280000300800 */
[----:B------:R3:W4:Y:S01]  /*3820*/  LDG.E.128 R132, desc[UR8][R20.64] ;  /* 0x0000000814847981 */ /* 0x000722000c1e1d00 */
[----:B--2---:R-:W-:Y:S02]  /*3830*/  SHF.L.U32 R17, R158, 0x10, RZ ;  /* 0x000000109e117819 */ /* 0x004fe400000006ff */
[----:B---3--:R-:W-:Y:S02]  /*3840*/  SHF.L.U32 R20, R157, 0x10, RZ ;  /* 0x000000109d147819 */ /* 0x008fe400000006ff */
[----:B----4-:R-:W-:-:S05]  /*3850*/  SHF.L.U32 R16, R128, 0x10, RZ ;  /* 0x0000001080107819 */ /* 0x010fca00000006ff */
[----:B------:R-:W-:Y:S01]  /*3860*/  FADD.FTZ R16, -R195, R16 ;  /* 0x00000010c3107221 */ /* 0x000fe20000010100 */
[----:B------:R-:W-:-:S03]  /*3870*/  IMAD.U32 R18, R124, 0x10000, RZ ;  /* 0x000100007c127824 */ /* 0x000fc600078e00ff */
[----:B-----5:R-:W-:Y:S01]  /*3880*/  FMUL.FTZ R16, R34, R16 ;  /* 0x0000001022107220 */ /* 0x020fe20000410000 */
[-C--:B------:R-:W-:Y:S01]  /*3890*/  FMUL.FTZ R17, R17, R18.reuse ;  /* 0x0000001211117220 */ /* 0x080fe20000410000 */
[----:B------:R-:W-:Y:S02]  /*38a0*/  FADD.FTZ R72, R72, R18 ;  /* 0x0000001248487221 */ /* 0x000fe40000010000 */
[----:B------:R-:W-:Y:S01]  /*38b0*/  FFMA.FTZ R204, R16, R18, R204 ;  /* 0x0000001210cc7223 */ /* 0x000fe200000100cc */
[----:B------:R-:W-:Y:S02]  /*38c0*/  IMAD.U32 R18, R129, 0x10000, RZ ;  /* 0x0001000081127824 */ /* 0x000fe400078e00ff */
[----:B------:R-:W-:Y:S02]  /*38d0*/  IMAD.U32 R19, R132, 0x10000, RZ ;  /* 0x0001000084137824 */ /* 0x000fe400078e00ff */
[----:B------:R-:W-:Y:S01]  /*38e0*/  FADD.FTZ R18, -R195, R18 ;  /* 0x00000012c3127221 */ /* 0x000fe20000010100 */
[----:B------:R-:W-:Y:S01]  /*38f0*/  SHF.L.U32 R21, R133, 0x10, RZ ;  /* 0x0000001085157819 */ /* 0x000fe200000006ff */
[-C--:B------:R-:W-:Y:S01]  /*3900*/  FFMA.FTZ R146, R16, R19.reuse, R146 ;  /* 0x0000001310927223 */ /* 0x080fe20000010092 */
[----:B------:R-:W-:Y:S01]  /*3910*/  FFMA.FTZ R17, R20, R19, R17 ;  /* 0x0000001314117223 */ /* 0x000fe20000010011 */
[----:B------:R-:W-:Y:S01]  /*3920*/  FADD.FTZ R248, R248, R19 ;  /* 0x00000013f8f87221 */ /* 0x000fe20000010000 */
[----:B------:R-:W-:Y:S01]  /*3930*/  SHF.L.U32 R19, R147, 0x10, RZ ;  /* 0x0000001093137819 */ /* 0x000fe200000006ff */
[----:B------:R-:W-:Y:S01]  /*3940*/  FMUL.FTZ R18, R34, R18 ;  /* 0x0000001222127220 */ /* 0x000fe20000410000 */
[----:B------:R-:W-:Y:S01]  /*3950*/  SHF.L.U32 R20, R125, 0x10, RZ ;  /* 0x000000107d147819 */ /* 0x000fe200000006ff */
[----:B------:R0:W-:Y:S02]  /*3960*/  STL [R1+0x90], R146 ;  /* 0x0000909201007387 */ /* 0x0001e40000100800 */
[----:B------:R-:W-:-:S02]  /*3970*/  FFMA.FTZ R178, R18, R21, R178 ;  /* 0x0000001512b27223 */ /* 0x000fc400000100b2 */
[-C--:B------:R-:W-:Y:S01]  /*3980*/  FMUL.FTZ R19, R19, R20.reuse ;  /* 0x0000001413137220 */ /* 0x080fe20000410000 */
[----:B------:R-:W2:Y:S01]  /*3990*/  LDL R157, [R1+0x1c8] ;  /* 0x0001c800019d7983 */ /* 0x000ea20000100800 */
[----:B0-----:R-:W-:Y:S01]  /*39a0*/  SHF.L.U32 R146, R167, 0x10, RZ ;  /* 0x00000010a7927819 */ /* 0x001fe200000006ff */
[----:B------:R-:W-:Y:S02]  /*39b0*/  FADD.FTZ R250, R250, R21 ;  /* 0x00000015fafa7221 */ /* 0x000fe40000010000 */
[----:B------:R0:W-:Y:S02]  /*39c0*/  STL [R1+0x98], R178 ;  /* 0x000098b201007387 */ /* 0x0001e40000100800 */
[----:B------:R-:W-:Y:S01]  /*39d0*/  FFMA.FTZ R19, R146, R21, R19 ;  /* 0x0000001592137223 */ /* 0x000fe20000010013 */
[----:B------:R-:W-:Y:S01]  /*39e0*/  IMAD.U32 R21, R177, 0x10000, RZ ;  /* 0x00010000b1157824 */ /* 0x000fe200078e00ff */
[----:B------:R-:W3:Y:S04]  /*39f0*/  LDL R154, [R1+0x1c4] ;  /* 0x0001c400019a7983 */ /* 0x000ee80000100800 */
[----:B------:R-:W4:Y:S01]  /*3a00*/  LDL.LU R177, [R1+0x94] ;  /* 0x0000940001b17983 */ /* 0x000f220000300800 */
[----:B------:R-:W-:Y:S01]  /*3a10*/  FADD.FTZ R74, R74, R20 ;  /* 0x000000144a4a7221 */ /* 0x000fe20000010000 */
[----:B------:R-:W-:Y:S01]  /*3a20*/  FFMA.FTZ R206, R18, R20, R206 ;  /* 0x0000001412ce7223 */ /* 0x000fe200000100ce */
[----:B------:R-:W-:Y:S01]  /*3a30*/  SHF.L.U32 R20, R130, 0x10, RZ ;  /* 0x0000001082147819 */ /* 0x000fe200000006ff */
[----:B------:R-:W-:Y:S01]  /*3a40*/  IMAD.U32 R153, R189, 0x10000, RZ ;  /* 0x00010000bd997824 */ /* 0x000fe200078e00ff */
[----:B------:R-:W-:Y:S01]  /*3a50*/  SHF.L.U32 R146, R126, 0x10, RZ ;  /* 0x000000107e927819 */ /* 0x000fe200000006ff */
[----:B------:R-:W3:Y:S02]  /*3a60*/  LDL R167, [R1+0x1d0] ;  /* 0x0001d00001a77983 */ /* 0x000ee40000100800 */
[----:B------:R-:W-:Y:S01]  /*3a70*/  FADD.FTZ R20, -R195, R20 ;  /* 0x00000014c3147221 */ /* 0x000fe20000010100 */
[----:B------:R-:W-:Y:S01]  /*3a80*/  SHF.L.U32 R147, R134, 0x10, RZ ;  /* 0x0000001086937819 */ /* 0x000fe200000006ff */
[----:B------:R-:W-:Y:S01]  /*3a90*/  FMUL.FTZ R21, R21, R146 ;  /* 0x0000009215157220 */ /* 0x000fe20000410000 */
[----:B------:R-:W-:Y:S01]  /*3aa0*/  PRMT R126, R128, 0x7632, R126 ;  /* 0x00007632807e7816 */ /* 0x000fe2000000007e */
[----:B------:R-:W-:Y:S01]  /*3ab0*/  FMUL.FTZ R20, R34, R20 ;  /* 0x0000001422147220 */ /* 0x000fe20000410000 */
[----:B------:R-:W3:Y:S01]  /*3ac0*/  LDL R159, [R1+0x1cc] ;  /* 0x0001cc00019f7983 */ /* 0x000ee20000100800 */
[-C--:B------:R-:W-:Y:S01]  /*3ad0*/  FFMA.FTZ R21, R153, R147.reuse, R21 ;  /* 0x0000009399157223 */ /* 0x080fe20000010015 */
[----:B------:R-:W-:Y:S01]  /*3ae0*/  FADD.FTZ R244, R244, R147 ;  /* 0x00000093f4f47221 */ /* 0x000fe20000010000 */
[----:B------:R-:W-:Y:S01]  /*3af0*/  FFMA.FTZ R190, R20, R147, R190 ;  /* 0x0000009314be7223 */ /* 0x000fe200000100be */
[----:B------:R-:W-:Y:S01]  /*3b00*/  IMAD.U32 R147, R126, 0x10000, RZ ;  /* 0x000100007e937824 */ /* 0x000fe200078e00ff */
[----:B------:R-:W-:Y:S01]  /*3b10*/  PRMT R125, R132, 0x7632, R125 ;  /* 0x00007632847d7816 */ /* 0x000fe2000000007d */
[----:B------:R-:W3:Y:S02]  /*3b20*/  LDL R158, [R1+0x12c] ;  /* 0x00012c00019e7983 */ /* 0x000ee40000100800 */
[----:B------:R-:W-:Y:S01]  /*3b30*/  FADD.FTZ R147, -R195, R147 ;  /* 0x00000093c3937221 */ /* 0x000fe20000010100 */
[----:B------:R-:W-:-:S03]  /*3b40*/  SHF.L.U32 R128, R125, 0x10, RZ ;  /* 0x000000107d807819 */ /* 0x000fc600000006ff */
[----:B------:R-:W-:Y:S01]  /*3b50*/  FMUL.FTZ R153, R34, R147 ;  /* 0x0000009322997220 */ /* 0x000fe20000410000 */
[----:B------:R-:W-:Y:S01]  /*3b60*/  STL [R1+0x80], R190 ;  /* 0x000080be01007387 */ /* 0x000fe20000100800 */
[----:B--2---:R-:W-:-:S03]  /*3b70*/  SHF.L.U32 R132, R157, 0x10, RZ ;  /* 0x000000109d847819 */ /* 0x004fc600000006ff */
[----:B------:R-:W2:Y:S01]  /*3b80*/  LDL R157, [R1+0x13c] ;  /* 0x00013c00019d7983 */ /* 0x000ea20000100800 */
[----:B----4-:R-:W-:-:S05]  /*3b90*/  FFMA.FTZ R177, R153, R128, R177 ;  /* 0x0000008099b17223 */ /* 0x010fca00000100b1 */
[----:B------:R1:W-:Y:S04]  /*3ba0*/  STL [R1+0x94], R177 ;  /* 0x000094b101007387 */ /* 0x0003e80000100800 */
[----:B------:R-:W4:Y:S04]  /*3bb0*/  LDL.LU R147, [R1+0x88] ;  /* 0x0000880001937983 */ /* 0x000f280000300800 */
[----:B------:R-:W4:Y:S01]  /*3bc0*/  LDL.LU R189, [R1+0x9c] ;  /* 0x00009c0001bd7983 */ /* 0x000f220000300800 */
[----:B------:R-:W-:Y:S01]  /*3bd0*/  PRMT R124, R124, 0x7632, R124 ;  /* 0x000076327c7c7816 */ /* 0x000fe2000000007c */
[----:B------:R-:W-:Y:S01]  /*3be0*/  FADD.FTZ R76, R76, R146 ;  /* 0x000000924c4c7221 */ /* 0x000fe20000010000 */
[----:B------:R-:W-:Y:S01]  /*3bf0*/  FFMA.FTZ R200, R20, R146, R200 ;  /* 0x0000009214c87223 */ /* 0x000fe200000100c8 */
[----:B------:R-:W-:Y:S01]  /*3c00*/  FADD.FTZ R249, R249, R128 ;  /* 0x00000080f9f97221 */ /* 0x000fe20000010000 */
[----:B------:R-:W-:Y:S01]  /*3c10*/  SHF.L.U32 R124, R124, 0x10, RZ ;  /* 0x000000107c7c7819 */ /* 0x000fe200000006ff */
[----:B---3--:R-:W-:Y:S01]  /*3c20*/  IMAD.U32 R146, R154, 0x10000, RZ ;  /* 0x000100009a927824 */ /* 0x008fe200078e00ff */
[----:B------:R-:W-:Y:S01]  /*3c30*/  ISETP.NE.U32.AND P0, PT, RZ, UR24, PT ;  /* 0x00000018ff007c0c */ /* 0x000fe2000bf05070 */
[----:B0-----:R-:W3:Y:S02]  /*3c40*/  LDL R178, [R1+0x1d8] ;  /* 0x0001d80001b27983 */ /* 0x001ee40000100800 */
[-C--:B------:R-:W-:Y:S01]  /*3c50*/  FMUL.FTZ R132, R132, R124.reuse ;  /* 0x0000007c84847220 */ /* 0x080fe20000410000 */
[--C-:B------:R-:W-:Y:S01]  /*3c60*/  FADD.FTZ R73, R73, R124.reuse ;  /* 0x0000007c49497221 */ /* 0x100fe20000010000 */
[----:B------:R-:W-:Y:S01]  /*3c70*/  FFMA.FTZ R205, R153, R124, R205 ;  /* 0x0000007c99cd7223 */ /* 0x000fe200000100cd */
[----:B------:R-:W-:Y:S01]  /*3c80*/  PRMT R124, R125, 0x7632, R124 ;  /* 0x000076327d7c7816 */ /* 0x000fe2000000007c */
[----:B------:R-:W-:Y:S01]  /*3c90*/  FFMA.FTZ R154, R146, R128, R132 ;  /* 0x00000080929a7223 */ /* 0x000fe20000010084 */
[----:B------:R-:W-:Y:S01]  /*3ca0*/  PRMT R125, R133, 0x7632, R125 ;  /* 0x00007632857d7816 */ /* 0x000fe2000000007d */
[----:B-1----:R-:W3:Y:S01]  /*3cb0*/  LDL R177, [R1+0x1d4] ;  /* 0x0001d40001b17983 */ /* 0x002ee20000100800 */
[----:B------:R-:W-:-:S02]  /*3cc0*/  SHF.L.U32 R128, R124, 0x10, RZ ;  /* 0x000000107c807819 */ /* 0x000fc400000006ff */
[----:B------:R-:W-:Y:S01]  /*3cd0*/  SHF.L.U32 R124, R167, 0x10, RZ ;  /* 0x00000010a77c7819 */ /* 0x000fe200000006ff */
[----:B------:R-:W-:Y:S01]  /*3ce0*/  IMAD.U32 R132, R125, 0x10000, RZ ;  /* 0x000100007d847824 */ /* 0x000fe200078e00ff */
[----:B------:R-:W-:-:S03]  /*3cf0*/  SHF.L.U32 R125, R159, 0x10, RZ ;  /* 0x000000109f7d7819 */ /* 0x000fc600000006ff */
[----:B------:R-:W-:Y:S01]  /*3d00*/  FMUL.FTZ R124, R124, R128 ;  /* 0x000000807c7c7220 */ /* 0x000fe20000410000 */
[----:B------:R-:W-:-:S03]  /*3d10*/  ISETP.NE.AND.EX P0, PT, RZ, UR25, PT, P0 ;  /* 0x00000019ff007c0c */ /* 0x000fc6000bf05300 */
[----:B------:R-:W-:Y:S01]  /*3d20*/  FFMA.FTZ R159, R125, R132, R124 ;  /* 0x000000847d9f7223 */ /* 0x000fe2000001007c */
[----:B------:R-:W-:Y:S01]  /*3d30*/  SHF.L.U32 R124, R131, 0x10, RZ ;  /* 0x00000010837c7819 */ /* 0x000fe200000006ff */
[----:B------:R-:W-:Y:S01]  /*3d40*/  IMAD.U32 R167, R127, 0x10000, RZ ;  /* 0x000100007fa77824 */ /* 0x000fe200078e00ff */
[----:B------:R-:W-:-:S03]  /*3d50*/  SHF.L.U32 R125, R158, 0x10, RZ ;  /* 0x000000109e7d7819 */ /* 0x000fc600000006ff */
[----:B------:R-:W-:Y:S01]  /*3d60*/  FADD.FTZ R146, -R195, R124 ;  /* 0x0000007cc3927221 */ /* 0x000fe20000010100 */
[----:B------:R-:W-:Y:S02]  /*3d70*/  IMAD.U32 R124, R135, 0x10000, RZ ;  /* 0x00010000877c7824 */ /* 0x000fe400078e00ff */
[----:B------:R-:W-:Y:S01]  /*3d80*/  FMUL.FTZ R125, R125, R167 ;  /* 0x000000a77d7d7220 */ /* 0x000fe20000410000 */
[----:B------:R-:W-:Y:S01]  /*3d90*/  FMUL.FTZ R158, R34, R146 ;  /* 0x00000092229e7220 */ /* 0x000fe20000410000 */
[----:B------:R-:W-:Y:S01]  /*3da0*/  FADD.FTZ R246, R246, R124 ;  /* 0x0000007cf6f67221 */ /* 0x000fe20000010000 */
[----:B------:R-:W-:-:S04]  /*3db0*/  ISETP.NE.U32.AND P3, PT, RZ, UR10, PT ;  /* 0x0000000aff007c0c */ /* 0x000fc8000bf65070 */
[----:B------:R-:W-:Y:S01]  /*3dc0*/  ISETP.NE.AND.EX P3, PT, RZ, UR11, PT, P3 ;  /* 0x0000000bff007c0c */ /* 0x000fe2000bf65330 */
[----:B------:R-:W-:Y:S01]  /*3dd0*/  FADD.FTZ R78, R78, R167 ;  /* 0x000000a74e4e7221 */ /* 0x000fe20000010000 */
[----:B------:R-:W-:Y:S01]  /*3de0*/  FFMA.FTZ R202, R158, R167, R202 ;  /* 0x000000a79eca7223 */ /* 0x000fe200000100ca */
[----:B--2---:R-:W-:-:S05]  /*3df0*/  SHF.L.U32 R133, R157, 0x10, RZ ;  /* 0x000000109d857819 */ /* 0x004fca00000006ff */
[-C--:B------:R-:W-:Y:S01]  /*3e00*/  FFMA.FTZ R157, R133, R124.reuse, R125 ;  /* 0x0000007c859d7223 */ /* 0x080fe2000001007d */
[----:B----4-:R-:W-:Y:S02]  /*3e10*/  FFMA.FTZ R147, R158, R124, R147 ;  /* 0x0000007c9e937223 */ /* 0x010fe40000010093 */
[----:B------:R-:W0:Y:S02]  /*3e20*/  @P0 LDC.64 R124, c[0x0][0x438] ;  /* 0x00010e00ff7c0b82 */ /* 0x000e240000000a00 */
[----:B0-----:R-:W-:-:S05]  /*3e30*/  @P0 IMAD.WIDE.U32 R124, R214, 0x10, R124 ;  /* 0x00000010d67c0825 */ /* 0x001fca00078e007c */
[----:B------:R0:W5:Y:S02]  /*3e40*/  @P0 LDG.E.128 R112, desc[UR8][R124.64] ;  /* 0x000000087c700981 */ /* 0x000164000c1e1d00 */
[----:B0-----:R-:W0:Y:S02]  /*3e50*/  @P3 LDC.64 R124, c[0x0][0x3b8] ;  /* 0x0000ee00ff7c3b82 */ /* 0x001e240000000a00 */
[----:B0-----:R-:W-:-:S05]  /*3e60*/  @P3 IMAD.WIDE.U32 R124, R214, 0x8, R124 ;  /* 0x00000008d67c3825 */ /* 0x001fca00078e007c */
[----:B------:R0:W5:Y:S02]  /*3e70*/  @P3 LDG.E.64 R40, desc[UR8][R124.64] ;  /* 0x000000087c283981 */ /* 0x000164000c1e1b00 */
[----:B0-----:R-:W0:Y:S02]  /*3e80*/  LDC.64 R124, c[0x0][0x3b0] ;  /* 0x0000ec00ff7c7b82 */ /* 0x001e240000000a00 */
[----:B------:R1:W-:Y:S04]  /*3e90*/  STL [R1+0x88], R147 ;  /* 0x0000889301007387 */ /* 0x0003e80000100800 */
[----:B------:R-:W2:Y:S01]  /*3ea0*/  LDL.LU R190, [R1+0x84] ;  /* 0x0000840001be7983 */ /* 0x000ea20000300800 */
[----:B0-----:R-:W-:-:S05]  /*3eb0*/  IMAD.WIDE.U32 R124, R214, 0x8, R124 ;  /* 0x00000008d67c7825 */ /* 0x001fca00078e007c */
[----:B-1----:R0:W5:Y:S02]  /*3ec0*/  LDG.E.64 R146, desc[UR8][R124.64] ;  /* 0x000000087c927981 */ /* 0x002164000c1e1b00 */
[----:B0-----:R-:W-:-:S04]  /*3ed0*/  PRMT R124, R129, 0x7632, R124 ;  /* 0x00007632817c7816 */ /* 0x001fc8000000007c */
[----:B------:R-:W-:-:S05]  /*3ee0*/  SHF.L.U32 R124, R124, 0x10, RZ ;  /* 0x000000107c7c7819 */ /* 0x000fca00000006ff */
[----:B------:R-:W-:-:S04]  /*3ef0*/  FADD.FTZ R124, -R195, R124 ;  /* 0x0000007cc37c7221 */ /* 0x000fc80000010100 */
[----:B------:R-:W-:-:S04]  /*3f00*/  FMUL.FTZ R167, R34, R124 ;  /* 0x0000007c22a77220 */ /* 0x000fc80000410000 */
[----:B------:R-:W-:-:S05]  /*3f10*/  FFMA.FTZ R189, R167, R132, R189 ;  /* 0x00000084a7bd7223 */ /* 0x000fca00000100bd */
[----:B------:R0:W-:Y:S01]  /*3f20*/  STL [R1+0x9c], R189 ;  /* 0x00009cbd01007387 */ /* 0x0001e20000100800 */
[----:B------:R-:W-:-:S03]  /*3f30*/  PRMT R124, R126, 0x7632, R124 ;  /* 0x000076327e7c7816 */ /* 0x000fc6000000007c */
[----:B------:R-:W4:Y:S04]  /*3f40*/  LDL R133, [R1+0x1dc] ;  /* 0x0001dc0001857983 */ /* 0x000f280000100800 */
[----:B0-----:R-:W4:Y:S01]  /*3f50*/  LDL R189, [R1+0x1e0] ;  /* 0x0001e00001bd7983 */ /* 0x001f220000100800 */
[----:B------:R-:W-:-:S03]  /*3f60*/  PRMT R126, R130, 0x7632, R126 ;  /* 0x00007632827e7816 */ /* 0x000fc6000000007e */
[----:B------:R-:W4:Y:S02]  /*3f70*/  LDL.LU R130, [R1+0x8c] ;  /* 0x00008c0001827983 */ /* 0x000f240000300800 */
[----:B------:R-:W-:Y:S01]  /*3f80*/  IMAD.U32 R129, R126, 0x10000, RZ ;  /* 0x000100007e817824 */ /* 0x000fe200078e00ff */
[----:B------:R-:W-:-:S03]  /*3f90*/  SHF.L.U32 R124, R124, 0x10, RZ ;  /* 0x000000107c7c7819 */ /* 0x000fc600000006ff */
[----:B------:R-:W-:Y:S01]  /*3fa0*/  FADD.FTZ R129, -R195, R129 ;  /* 0x00000081c3817221 */ /* 0x000fe20000010100 */
[----:B---3--:R-:W-:-:S03]  /*3fb0*/  SHF.L.U32 R126, R178, 0x10, RZ ;  /* 0x00000010b27e7819 */ /* 0x008fc600000006ff */
[----:B------:R-:W-:Y:S01]  /*3fc0*/  FMUL.FTZ R178, R34, R129 ;  /* 0x0000008122b27220 */ /* 0x000fe20000410000 */
[----:B------:R-:W-:Y:S01]  /*3fd0*/  PRMT R125, R134, 0x7632, R125 ;  /* 0x00007632867d7816 */ /* 0x000fe2000000007d */
[-C--:B------:R-:W-:Y:S01]  /*3fe0*/  FMUL.FTZ R126, R126, R124.reuse ;  /* 0x0000007c7e7e7220 */ /* 0x080fe20000410000 */
[--C-:B------:R-:W-:Y:S01]  /*3ff0*/  FADD.FTZ R77, R77, R124.reuse ;  /* 0x0000007c4d4d7221 */ /* 0x100fe20000010000 */
[----:B------:R-:W-:Y:S01]  /*4000*/  FFMA.FTZ R201, R178, R124, R201 ;  /* 0x0000007cb2c97223 */ /* 0x000fe200000100c9 */
[----:B------:R-:W-:Y:S02]  /*4010*/  PRMT R124, R127, 0x7632, R124 ;  /* 0x000076327f7c7816 */ /* 0x000fe4000000007c */
[----:B------:R-:W-:Y:S01]  /*4020*/  PRMT R127, R131, 0x7632, R127 ;  /* 0x00007632837f7816 */ /* 0x000fe2000000007f */
[----:B------:R-:W-:Y:S01]  /*4030*/  FADD.FTZ R75, R75, R128 ;  /* 0x000000804b4b7221 */ /* 0x000fe20000010000 */
[----:B------:R-:W-:Y:S01]  /*4040*/  FFMA.FTZ R207, R167, R128, R207 ;  /* 0x00000080a7cf7223 */ /* 0x000fe200000100cf */
[----:B------:R-:W-:Y:S01]  /*4050*/  SHF.L.U32 R125, R125, 0x10, RZ ;  /* 0x000000107d7d7819 */ /* 0x000fe200000006ff */
[----:B------:R-:W-:Y:S01]  /*4060*/  IMAD.U32 R128, R177, 0x10000, RZ ;  /* 0x00010000b1807824 */ /* 0x000fe200078e00ff */
[----:B------:R-:W-:-:S02]  /*4070*/  SHF.L.U32 R127, R127, 0x10, RZ ;  /* 0x000000107f7f7819 */ /* 0x000fc400000006ff */
[----:B------:R-:W-:Y:S01]  /*4080*/  SHF.L.U32 R124, R124, 0x10, RZ ;  /* 0x000000107c7c7819 */ /* 0x000fe200000006ff */
[-C--:B------:R-:W-:Y:S01]  /*4090*/  FFMA.FTZ R177, R128, R125.reuse, R126 ;  /* 0x0000007d80b17223 */ /* 0x080fe2000001007e */
[----:B------:R-:W-:Y:S01]  /*40a0*/  FADD.FTZ R245, R245, R125 ;  /* 0x0000007df5f57221 */ /* 0x000fe20000010000 */
[----:B------:R-:W-:Y:S02]  /*40b0*/  FADD.FTZ R128, -R195, R127 ;  /* 0x0000007fc3807221 */ /* 0x000fe40000010100 */
[----:B------:R-:W-:Y:S01]  /*40c0*/  FADD.FTZ R79, R79, R124 ;  /* 0x0000007c4f4f7221 */ /* 0x000fe20000010000 */
[----:B------:R-:W-:Y:S01]  /*40d0*/  FADD.FTZ R251, R251, R132 ;  /* 0x00000084fbfb7221 */ /* 0x000fe20000010000 */
[----:B------:R-:W-:Y:S02]  /*40e0*/  VIADD R214, R214, 0x20 ;  /* 0x00000020d6d67836 */ /* 0x000fe40000000000 */
[----:B--2---:R-:W-:Y:S01]  /*40f0*/  FFMA.FTZ R190, R178, R125, R190 ;  /* 0x0000007db2be7223 */ /* 0x004fe200000100be */
[----:B------:R-:W-:-:S04]  /*4100*/  PRMT R125, R135, 0x7632, R125 ;  /* 0x00007632877d7816 */ /* 0x000fc8000000007d */
[----:B------:R-:W-:Y:S01]  /*4110*/  SHF.L.U32 R125, R125, 0x10, RZ ;  /* 0x000000107d7d7819 */ /* 0x000fe200000006ff */
[----:B------:R0:W-:Y:S04]  /*4120*/  STL [R1+0x84], R190 ;  /* 0x000084be01007387 */ /* 0x0001e80000100800 */
[----:B------:R-:W-:Y:S01]  /*4130*/  FADD.FTZ R247, R247, R125 ;  /* 0x0000007df7f77221 */ /* 0x000fe20000010000 */
[----:B----4-:R-:W-:Y:S01]  /*4140*/  SHF.L.U32 R127, R133, 0x10, RZ ;  /* 0x00000010857f7819 */ /* 0x010fe200000006ff */
[----:B------:R-:W-:Y:S02]  /*4150*/  IMAD.U32 R126, R189, 0x10000, RZ ;  /* 0x00010000bd7e7824 */ /* 0x000fe400078e00ff */
[----:B------:R-:W-:Y:S02]  /*4160*/  FMUL.FTZ R189, R34, R128 ;  /* 0x0000008022bd7220 */ /* 0x000fe40000410000 */
[----:B------:R-:W-:-:S02]  /*4170*/  FMUL.FTZ R126, R126, R124 ;  /* 0x0000007c7e7e7220 */ /* 0x000fc40000410000 */
[CC--:B------:R-:W-:Y:S01]  /*4180*/  FFMA.FTZ R130, R189.reuse, R125.reuse, R130 ;  /* 0x0000007dbd827223 */ /* 0x0c0fe20000010082 */
[----:B------:R-:W-:Y:S01]  /*4190*/  FFMA.FTZ R203, R189, R124, R203 ;  /* 0x0000007cbdcb7223 */ /* 0x000fe200000100cb */
[----:B------:R-:W-:Y:S01]  /*41a0*/  FADD.FTZ R124, R212, R17 ;  /* 0x00000011d47c7221 */ /* 0x000fe20000010000 */
[----:B0-----:R-:W-:Y:S01]  /*41b0*/  FFMA.FTZ R190, R127, R125, R126 ;  /* 0x0000007d7fbe7223 */ /* 0x001fe2000001007e */
[----:B------:R-:W-:Y:S02]  /*41c0*/  FFMA.FTZ R125, R16, R17, R213 ;  /* 0x00000011107d7223 */ /* 0x000fe400000100d5 */
[----:B------:R-:W-:Y:S02]  /*41d0*/  FADD.FTZ R124, R124, R154 ;  /* 0x0000009a7c7c7221 */ /* 0x000fe40000010000 */
[----:B------:R-:W-:Y:S01]  /*41e0*/  FFMA.FTZ R125, R153, R154, R125 ;  /* 0x0000009a997d7223 */ /* 0x000fe2000001007d */
[----:B------:R0:W-:Y:S01]  /*41f0*/  STL [R1+0x8c], R130 ;  /* 0x00008c8201007387 */ /* 0x0001e20000100800 */
        /* <DEDUP_REMOVED lines=8> */
[----:B------:R-:W-:Y:S02]  /*4280*/  FADD.FTZ R124, R124, R157 ;  /* 0x0000009d7c7c7221 */ /* 0x000fe40000010000 */
[----:B------:R-:W-:Y:S02]  /*4290*/  FFMA.FTZ R125, R158, R157, R125 ;  /* 0x0000009d9e7d7223 */ /* 0x000fe4000001007d */
[----:B------:R-:W-:Y:S02]  /*42a0*/  FADD.FTZ R212, R124, R190 ;  /* 0x000000be7cd47221 */ /* 0x000fe40000010000 */
[----:B0-----:R-:W-:-:S07]  /*42b0*/  FFMA.FTZ R213, R189, R190, R125 ;  /* 0x000000bebdd57223 */ /* 0x001fce000001007d */
.L_x_306:
[----:B------:R-:W-:Y:S05]  /*42c0*/  BSYNC.RECONVERGENT B1 ;  /* 0x0000000000017941 */ /* 0x000fea0003800200 */
.L_x_305:
        /* <DEDUP_REMOVED lines=21> */
[----:B---3--:R-:W-:Y:S01]  /*4420*/  SHF.L.U32 R26, R165, 0x10, RZ ;  /* 0x00000010a51a7819 */ /* 0x008fe200000006ff */
[----:B----4-:R-:W-:-:S04]  /*4430*/  IMAD.U32 R22, R128, 0x10000, RZ ;  /* 0x0001000080167824 */ /* 0x010fc800078e00ff */
        /* <DEDUP_REMOVED lines=8> */
[----:B------:R-:W-:Y:S01]  /*44c0*/  FADD.FTZ R24, -R195, R24 ;  /* 0x00000018c3187221 */ /* 0x000fe20000010100 */
[----:B------:R-:W-:Y:S01]  /*44d0*/  SHF.L.U32 R27, R133, 0x10, RZ ;  /* 0x00000010851b7819 */ /* 0x000fe200000006ff */
[-C--:B------:R-:W-:Y:S01]  /*44e0*/  FFMA.FTZ R23, R26, R25.reuse, R23 ;  /* 0x000000191a177223 */ /* 0x080fe20000010017 */
[----:B------:R-:W-:Y:S01]  /*44f0*/  FFMA.FTZ R148, R22, R25, R148 ;  /* 0x0000001916947223 */ /* 0x000fe20000010094 */
[----:B------:R-:W-:Y:S01]  /*4500*/  FADD.FTZ R240, R240, R25 ;  /* 0x00000019f0f07221 */ /* 0x000fe20000010000 */
[----:B------:R-:W-:Y:S01]  /*4510*/  SHF.L.U32 R26, R125, 0x10, RZ ;  /* 0x000000107d1a7819 */ /* 0x000fe200000006ff */
[----:B------:R-:W-:Y:S01]  /*4520*/  FMUL.FTZ R24, R34, R24 ;  /* 0x0000001822187220 */ /* 0x000fe20000410000 */
[----:B------:R-:W-:Y:S01]  /*4530*/  IMAD.U32 R25, R149, 0x10000, RZ ;  /* 0x0001000095197824 */ /* 0x000fe200078e00ff */
[----:B------:R0:W-:Y:S02]  /*4540*/  STL [R1+0x70], R148 ;  /* 0x0000709401007387 */ /* 0x0001e40000100800 */
[----:B------:R-:W-:Y:S01]  /*4550*/  FFMA.FTZ R176, R24, R27, R176 ;  /* 0x0000001b18b07223 */ /* 0x000fe200000100b0 */
[----:B------:R-:W-:Y:S01]  /*4560*/  FMUL.FTZ R25, R25, R26 ;  /* 0x0000001a19197220 */ /* 0x000fe20000410000 */
[----:B------:R-:W2:Y:S01]  /*4570*/  LDL R164, [R1+0x1a8] ;  /* 0x0001a80001a47983 */ /* 0x000ea20000100800 */
[----:B------:R-:W-:Y:S01]  /*4580*/  FADD.FTZ R242, R242, R27 ;  /* 0x0000001bf2f27221 */ /* 0x000fe20000010000 */
[----:B0-----:R-:W-:-:S02]  /*4590*/  IMAD.U32 R148, R166, 0x10000, RZ ;  /* 0x00010000a6947824 */ /* 0x001fc400078e00ff */
[----:B------:R0:W-:Y:S02]  /*45a0*/  STL [R1+0x78], R176 ;  /* 0x000078b001007387 */ /* 0x0001e40000100800 */
[----:B------:R-:W-:Y:S01]  /*45b0*/  FFMA.FTZ R25, R148, R27, R25 ;  /* 0x0000001b94197223 */ /* 0x000fe20000010019 */
[----:B------:R-:W-:Y:S01]  /*45c0*/  SHF.L.U32 R27, R175, 0x10, RZ ;  /* 0x00000010af1b7819 */ /* 0x000fe200000006ff */
[----:B------:R-:W3:Y:S04]  /*45d0*/  LDL R156, [R1+0x1a4] ;  /* 0x0001a400019c7983 */ /* 0x000ee80000100800 */
[----:B------:R-:W4:Y:S01]  /*45e0*/  LDL.LU R175, [R1+0x74] ;  /* 0x0000740001af7983 */ /* 0x000f220000300800 */
[----:B------:R-:W-:Y:S01]  /*45f0*/  FADD.FTZ R82, R82, R26 ;  /* 0x0000001a52527221 */ /* 0x000fe20000010000 */
[----:B------:R-:W-:Y:S01]  /*4600*/  FFMA.FTZ R198, R24, R26, R198 ;  /* 0x0000001a18c67223 */ /* 0x000fe200000100c6 */
[----:B------:R-:W-:Y:S01]  /*4610*/  SHF.L.U32 R26, R130, 0x10, RZ ;  /* 0x00000010821a7819 */ /* 0x000fe200000006ff */
[----:B------:R-:W-:Y:S01]  /*4620*/  IMAD.U32 R148, R126, 0x10000, RZ ;  /* 0x000100007e947824 */ /* 0x000fe200078e00ff */
[----:B------:R-:W-:Y:S01]  /*4630*/  SHF.L.U32 R155, R191, 0x10, RZ ;  /* 0x00000010bf9b7819 */ /* 0x000fe200000006ff */
[----:B------:R-:W-:Y:S01]  /*4640*/  IMAD.U32 R149, R134, 0x10000, RZ ;  /* 0x0001000086957824 */ /* 0x000fe200078e00ff */
[----:B------:R-:W3:Y:S01]  /*4650*/  LDL R166, [R1+0x1b0] ;  /* 0x0001b00001a67983 */ /* 0x000ee20000100800 */
[----:B------:R-:W-:Y:S01]  /*4660*/  FADD.FTZ R26, -R195, R26 ;  /* 0x0000001ac31a7221 */ /* 0x000fe20000010100 */
[----:B------:R-:W-:Y:S01]  /*4670*/  FMUL.FTZ R27, R27, R148 ;  /* 0x000000941b1b7220 */ /* 0x000fe20000410000 */
[----:B------:R-:W-:Y:S01]  /*4680*/  PRMT R126, R128, 0x7632, R126 ;  /* 0x00007632807e7816 */ /* 0x000fe2000000007e */
[----:B------:R-:W3:Y:S01]  /*4690*/  LDL R163, [R1+0x1ac] ;  /* 0x0001ac0001a37983 */ /* 0x000ee20000100800 */
[----:B------:R-:W-:Y:S01]  /*46a0*/  FMUL.FTZ R26, R34, R26 ;  /* 0x0000001a221a7220 */ /* 0x000fe20000410000 */
[-C--:B------:R-:W-:Y:S01]  /*46b0*/  FFMA.FTZ R27, R155, R149.reuse, R27 ;  /* 0x000000959b1b7223 */ /* 0x080fe2000001001b */
[----:B------:R-:W-:Y:S01]  /*46c0*/  FADD.FTZ R236, R236, R149 ;  /* 0x00000095ecec7221 */ /* 0x000fe20000010000 */
[----:B------:R-:W-:Y:S01]  /*46d0*/  PRMT R125, R132, 0x7632, R125 ;  /* 0x00007632847d7816 */ /* 0x000fe2000000007d */
[----:B------:R-:W-:Y:S01]  /*46e0*/  FFMA.FTZ R192, R26, R149, R192 ;  /* 0x000000951ac07223 */ /* 0x000fe200000100c0 */
[----:B------:R-:W-:Y:S01]  /*46f0*/  SHF.L.U32 R149, R126, 0x10, RZ ;  /* 0x000000107e957819 */ /* 0x000fe200000006ff */
[----:B------:R-:W3:Y:S01]  /*4700*/  LDL R165, [R1+0x10c] ;  /* 0x00010c0001a57983 */ /* 0x000ee20000100800 */
[----:B------:R-:W-:-:S03]  /*4710*/  SHF.L.U32 R128, R125, 0x10, RZ ;  /* 0x000000107d807819 */ /* 0x000fc600000006ff */
[----:B------:R-:W-:-:S04]  /*4720*/  FADD.FTZ R149, -R195, R149 ;  /* 0x00000095c3957221 */ /* 0x000fc80000010100 */
[----:B------:R-:W-:Y:S01]  /*4730*/  FMUL.FTZ R155, R34, R149 ;  /* 0x00000095229b7220 */ /* 0x000fe20000410000 */
[----:B------:R-:W-:Y:S01]  /*4740*/  STL [R1+0x60], R192 ;  /* 0x000060c001007387 */ /* 0x000fe20000100800 */
[----:B--2---:R-:W-:-:S03]  /*4750*/  IMAD.U32 R132, R164, 0x10000, RZ ;  /* 0x00010000a4847824 */ /* 0x004fc600078e00ff */
        /* <DEDUP_REMOVED lines=10> */
[----:B0-----:R-:W4:Y:S01]  /*4800*/  LDL R176, [R1+0x1b8] ;  /* 0x0001b80001b07983 */ /* 0x001f220000100800 */
[----:B---3--:R-:W-:-:S03]  /*4810*/  SHF.L.U32 R148, R156, 0x10, RZ ;  /* 0x000000109c947819 */ /* 0x008fc600000006ff */
[-C--:B------:R-:W-:Y:S01]  /*4820*/  FMUL.FTZ R132, R132, R124.reuse ;  /* 0x0000007c84847220 */ /* 0x080fe20000410000 */
[--C-:B------:R-:W-:Y:S01]  /*4830*/  FADD.FTZ R81, R81, R124.reuse ;  /* 0x0000007c51517221 */ /* 0x100fe20000010000 */
[----:B------:R-:W-:Y:S01]  /*4840*/  FFMA.FTZ R197, R155, R124, R197 ;  /* 0x0000007c9bc57223 */ /* 0x000fe200000100c5 */
[----:B------:R-:W-:Y:S01]  /*4850*/  PRMT R124, R125, 0x7632, R124 ;  /* 0x000076327d7c7816 */ /* 0x000fe2000000007c */
[----:B------:R-:W-:Y:S01]  /*4860*/  FFMA.FTZ R156, R148, R128, R132 ;  /* 0x00000080949c7223 */ /* 0x000fe20000010084 */
[----:B------:R-:W-:Y:S01]  /*4870*/  PRMT R125, R133, 0x7632, R125 ;  /* 0x00007632857d7816 */ /* 0x000fe2000000007d */
[----:B-1----:R-:W3:Y:S02]  /*4880*/  LDL R175, [R1+0x1b4] ;  /* 0x0001b40001af7983 */ /* 0x002ee40000100800 */
[----:B------:R-:W-:Y:S01]  /*4890*/  IMAD.U32 R128, R124, 0x10000, RZ ;  /* 0x000100007c807824 */ /* 0x000fe200078e00ff */
[----:B------:R-:W-:Y:S02]  /*48a0*/  SHF.L.U32 R124, R166, 0x10, RZ ;  /* 0x00000010a67c7819 */ /* 0x000fe400000006ff */
[----:B------:R-:W-:Y:S01]  /*48b0*/  SHF.L.U32 R132, R125, 0x10, RZ ;  /* 0x000000107d847819 */ /* 0x000fe200000006ff */
[----:B------:R-:W-:Y:S01]  /*48c0*/  IMAD.U32 R125, R163, 0x10000, RZ ;  /* 0x00010000a37d7824 */ /* 0x000fe200078e00ff */
[----:B------:R-:W-:Y:S01]  /*48d0*/  ISETP.NE.U32.AND P0, PT, RZ, UR24, PT ;  /* 0x00000018ff007c0c */ /* 0x000fe2000bf05070 */
[----:B------:R-:W-:Y:S01]  /*48e0*/  FMUL.FTZ R124, R124, R128 ;  /* 0x000000807c7c7220 */ /* 0x000fe20000410000 */
[----:B------:R-:W-:-:S02]  /*48f0*/  SHF.L.U32 R166, R127, 0x10, RZ ;  /* 0x000000107fa67819 */ /* 0x000fc400000006ff */
[----:B------:R-:W-:Y:S01]  /*4900*/  ISETP.NE.AND.EX P0, PT, RZ, UR25, PT, P0 ;  /* 0x00000019ff007c0c */ /* 0x000fe2000bf05300 */
[----:B------:R-:W-:Y:S01]  /*4910*/  FFMA.FTZ R163, R125, R132, R124 ;  /* 0x000000847da37223 */ /* 0x000fe2000001007c */
[----:B------:R-:W-:Y:S01]  /*4920*/  IMAD.U32 R124, R131, 0x10000, RZ ;  /* 0x00010000837c7824 */ /* 0x000fe200078e00ff */
[----:B------:R-:W-:-:S03]  /*4930*/  SHF.L.U32 R125, R165, 0x10, RZ ;  /* 0x00000010a57d7819 */ /* 0x000fc600000006ff */
[----:B------:R-:W-:Y:S01]  /*4940*/  FADD.FTZ R148, -R195, R124 ;  /* 0x0000007cc3947221 */ /* 0x000fe20000010100 */
[----:B------:R-:W-:Y:S01]  /*4950*/  SHF.L.U32 R124, R135, 0x10, RZ ;  /* 0x00000010877c7819 */ /* 0x000fe200000006ff */
[----:B------:R-:W-:-:S04]  /*4960*/  FMUL.FTZ R125, R125, R166 ;  /* 0x000000a67d7d7220 */ /* 0x000fc80000410000 */
[----:B------:R-:W-:Y:S01]  /*4970*/  FADD.FTZ R238, R238, R124 ;  /* 0x0000007ceeee7221 */ /* 0x000fe20000010000 */
[----:B------:R-:W-:-:S04]  /*4980*/  ISETP.NE.U32.AND P3, PT, RZ, UR10, PT ;  /* 0x0000000aff007c0c */ /* 0x000fc8000bf65070 */
[----:B------:R-:W-:Y:S01]  /*4990*/  ISETP.NE.AND.EX P3, PT, RZ, UR11, PT, P3 ;  /* 0x0000000bff007c0c */ /* 0x000fe2000bf65330 */
[----:B------:R-:W-:Y:S01]  /*49a0*/  FADD.FTZ R86, R86, R166 ;  /* 0x000000a656567221 */ /* 0x000fe20000010000 */
[----:B--2---:R-:W-:Y:S01]  /*49b0*/  SHF.L.U32 R133, R164, 0x10, RZ ;  /* 0x00000010a4857819 */ /* 0x004fe200000006ff */
[----:B------:R-:W-:-:S04]  /*49c0*/  FMUL.FTZ R164, R34, R148 ;  /* 0x0000009422a47220 */ /* 0x000fc80000410000 */
        /* <DEDUP_REMOVED lines=10> */
[----:B------:R-:W-:-:S03]  /*4a70*/  FFMA.FTZ R54, R164, R166, R54 ;  /* 0x000000a6a4367223 */ /* 0x000fc60000010036 */
[----:B------:R-:W2:Y:S01]  /*4a80*/  LDL.LU R192, [R1+0x64] ;  /* 0x0000640001c07983 */ /* 0x000ea20000300800 */
[----:B0-----:R-:W-:-:S05]  /*4a90*/  IMAD.WIDE.U32 R124, R214, 0x8, R124 ;  /* 0x00000008d67c7825 */ /* 0x001fca00078e007c */
[----:B-1----:R0:W5:Y:S02]  /*4aa0*/  LDG.E.64 R148, desc[UR8][R124.64] ;  /* 0x000000087c947981 */ /* 0x002164000c1e1b00 */
[----:B0-----:R-:W-:-:S05]  /*4ab0*/  PRMT R124, R129, 0x7632, R124 ;  /* 0x00007632817c7816 */ /* 0x001fca000000007c */
[----:B------:R-:W-:-:S04]  /*4ac0*/  IMAD.U32 R124, R124, 0x10000, RZ ;  /* 0x000100007c7c7824 */ /* 0x000fc800078e00ff */
        /* <DEDUP_REMOVED lines=8> */
[----:B------:R-:W4:Y:S01]  /*4b50*/  LDL.LU R130, [R1+0x6c] ;  /* 0x00006c0001827983 */ /* 0x000f220000300800 */
[----:B------:R-:W-:Y:S01]  /*4b60*/  SHF.L.U32 R129, R126, 0x10, RZ ;  /* 0x000000107e817819 */ /* 0x000fe200000006ff */
[----:B------:R-:W-:Y:S01]  /*4b70*/  IMAD.U32 R126, R176, 0x10000, RZ ;  /* 0x00010000b07e7824 */ /* 0x000fe200078e00ff */
[----:B------:R-:W-:-:S03]  /*4b80*/  SHF.L.U32 R124, R124, 0x10, RZ ;  /* 0x000000107c7c7819 */ /* 0x000fc600000006ff */
[----:B------:R-:W-:-:S04]  /*4b90*/  FADD.FTZ R129, -R195, R129 ;  /* 0x00000081c3817221 */ /* 0x000fc80000010100 */
[----:B------:R-:W-:Y:S01]  /*4ba0*/  FMUL.FTZ R176, R34, R129 ;  /* 0x0000008122b07220 */ /* 0x000fe20000410000 */
[----:B------:R-:W-:Y:S01]  /*4bb0*/  PRMT R125, R134, 0x7632, R125 ;  /* 0x00007632867d7816 */ /* 0x000fe2000000007d */
[-C--:B------:R-:W-:Y:S01]  /*4bc0*/  FMUL.FTZ R126, R126, R124.reuse ;  /* 0x0000007c7e7e7220 */ /* 0x080fe20000410000 */
[--C-:B------:R-:W-:Y:S01]  /*4bd0*/  FADD.FTZ R85, R85, R124.reuse ;  /* 0x0000007c55557221 */ /* 0x100fe20000010000 */
[----:B------:R-:W-:Y:S01]  /*4be0*/  FFMA.FTZ R53, R176, R124, R53 ;  /* 0x0000007cb0357223 */ /* 0x000fe20000010035 */
[----:B------:R-:W-:Y:S01]  /*4bf0*/  PRMT R124, R127, 0x7632, R124 ;  /* 0x000076327f7c7816 */ /* 0x000fe2000000007c */
[----:B------:R-:W-:Y:S01]  /*4c00*/  FADD.FTZ R83, R83, R128 ;  /* 0x0000008053537221 */ /* 0x000fe20000010000 */
[----:B------:R-:W-:Y:S01]  /*4c10*/  PRMT R127, R131, 0x7632, R127 ;  /* 0x00007632837f7816 */ /* 0x000fe2000000007f */
[----:B------:R-:W-:Y:S01]  /*4c20*/  FFMA.FTZ R199, R166, R128, R199 ;  /* 0x00000080a6c77223 */ /* 0x000fe200000100c7 */
[----:B------:R-:W-:Y:S02]  /*4c30*/  SHF.L.U32 R125, R125, 0x10, RZ ;  /* 0x000000107d7d7819 */ /* 0x000fe400000006ff */
[----:B---3--:R-:W-:-:S02]  /*4c40*/  SHF.L.U32 R128, R175, 0x10, RZ ;  /* 0x00000010af807819 */ /* 0x008fc400000006ff */
[----:B------:R-:W-:Y:S01]  /*4c50*/  SHF.L.U32 R127, R127, 0x10, RZ ;  /* 0x000000107f7f7819 */ /* 0x000fe200000006ff */
[----:B------:R-:W-:Y:S02]  /*4c60*/  FADD.FTZ R237, R237, R125 ;  /* 0x0000007deded7221 */ /* 0x000fe40000010000 */
[-C--:B------:R-:W-:Y:S01]  /*4c70*/  FFMA.FTZ R175, R128, R125.reuse, R126 ;  /* 0x0000007d80af7223 */ /* 0x080fe2000001007e */
[----:B------:R-:W-:Y:S02]  /*4c80*/  IMAD.U32 R124, R124, 0x10000, RZ ;  /* 0x000100007c7c7824 */ /* 0x000fe400078e00ff */
[----:B------:R-:W-:Y:S02]  /*4c90*/  FADD.FTZ R128, -R195, R127 ;  /* 0x0000007fc3807221 */ /* 0x000fe40000010100 */
[----:B------:R-:W-:Y:S01]  /*4ca0*/  FADD.FTZ R87, R87, R124 ;  /* 0x0000007c57577221 */ /* 0x000fe20000010000 */
[----:B------:R-:W-:Y:S01]  /*4cb0*/  FADD.FTZ R243, R243, R132 ;  /* 0x00000084f3f37221 */ /* 0x000fe20000010000 */
[----:B------:R-:W-:Y:S01]  /*4cc0*/  IADD3 R214, PT, PT, R214, 0x20, RZ ;  /* 0x00000020d6d67810 */ /* 0x000fe20007ffe0ff */
[----:B--2---:R-:W-:Y:S01]  /*4cd0*/  FFMA.FTZ R192, R176, R125, R192 ;  /* 0x0000007db0c07223 */ /* 0x004fe200000100c0 */
[----:B------:R-:W-:-:S05]  /*4ce0*/  PRMT R125, R135, 0x7632, R125 ;  /* 0x00007632877d7816 */ /* 0x000fca000000007d */
[----:B------:R-:W-:Y:S01]  /*4cf0*/  IMAD.U32 R125, R125, 0x10000, RZ ;  /* 0x000100007d7d7824 */ /* 0x000fe200078e00ff */
[----:B------:R0:W-:Y:S03]  /*4d00*/  STL [R1+0x64], R192 ;  /* 0x000064c001007387 */ /* 0x0001e60000100800 */
[----:B------:R-:W-:Y:S01]  /*4d10*/  FADD.FTZ R239, R239, R125 ;  /* 0x0000007defef7221 */ /* 0x000fe20000010000 */
[----:B----4-:R-:W-:Y:S02]  /*4d20*/  SHF.L.U32 R127, R133, 0x10, RZ ;  /* 0x00000010857f7819 */ /* 0x010fe400000006ff */
[----:B------:R-:W-:Y:S01]  /*4d30*/  SHF.L.U32 R126, R191, 0x10, RZ ;  /* 0x00000010bf7e7819 */ /* 0x000fe200000006ff */
[----:B------:R-:W-:-:S04]  /*4d40*/  FMUL.FTZ R191, R34, R128 ;  /* 0x0000008022bf7220 */ /* 0x000fc80000410000 */
[-C--:B------:R-:W-:Y:S01]  /*4d50*/  FMUL.FTZ R126, R126, R124.reuse ;  /* 0x0000007c7e7e7220 */ /* 0x080fe20000410000 */
        /* <DEDUP_REMOVED lines=20> */
.L_x_308:
[----:B------:R-:W-:Y:S05]  /*4ea0*/  BSYNC.RECONVERGENT B1 ;  /* 0x0000000000017941 */ /* 0x000fea0003800200 */
.L_x_307:
        /* <DEDUP_REMOVED lines=19> */
[----:B------:R3:W4:Y:S04]  /*4fe0*/  LDG.E.128 R132, desc[UR8][R32.64] ;  /* 0x0000000820847981 */ /* 0x000728000c1e1d00 */
[----:B------:R-:W4:Y:S04]  /*4ff0*/  LDL R193, [R1+0x184] ;  /* 0x0001840001c17983 */ /* 0x000f280000100800 */
[----:B------:R-:W4:Y:S04]  /*5000*/  LDL R184, [R1+0x188] ;  /* 0x0001880001b87983 */ /* 0x000f280000100800 */
[----:B------:R-:W4:Y:S01]  /*5010*/  LDL R194, [R1+0xec] ;  /* 0x0000ec0001c27983 */ /* 0x000f220000100800 */
[----:B--2---:R-:W-:-:S02]  /*5020*/  IMAD.U32 R29, R35, 0x10000, RZ ;  /* 0x00010000231d7824 */ /* 0x004fc400078e00ff */
[----:B---3--:R-:W-:Y:S01]  /*5030*/  IMAD.U32 R32, R36, 0x10000, RZ ;  /* 0x0001000024207824 */ /* 0x008fe200078e00ff */
        /* <DEDUP_REMOVED lines=14> */
[----:B------:R-:W-:Y:S02]  /*5120*/  IMAD.U32 R32, R125, 0x10000, RZ ;  /* 0x000100007d207824 */ /* 0x000fe400078e00ff */
[----:B------:R-:W-:Y:S01]  /*5130*/  FMUL.FTZ R30, R34, R30 ;  /* 0x0000001e221e7220 */ /* 0x000fe20000410000 */
[----:B------:R-:W-:Y:S01]  /*5140*/  SHF.L.U32 R35, R174, 0x10, RZ ;  /* 0x00000010ae237819 */ /* 0x000fe200000006ff */
[----:B------:R-:W-:-:S02]  /*5150*/  IMAD.U32 R33, R133, 0x10000, RZ ;  /* 0x0001000085217824 */ /* 0x000fc400078e00ff */
[-C--:B------:R-:W-:Y:S01]  /*5160*/  FMUL.FTZ R31, R31, R32.reuse ;  /* 0x000000201f1f7220 */ /* 0x080fe20000410000 */
[----:B------:R-:W-:Y:S01]  /*5170*/  FADD.FTZ R90, R90, R32 ;  /* 0x000000205a5a7221 */ /* 0x000fe20000010000 */
[----:B------:R-:W-:Y:S01]  /*5180*/  FFMA.FTZ R58, R30, R32, R58 ;  /* 0x000000201e3a7223 */ /* 0x000fe2000001003a */
[----:B------:R-:W-:Y:S02]  /*5190*/  IMAD.U32 R32, R130, 0x10000, RZ ;  /* 0x0001000082207824 */ /* 0x000fe400078e00ff */
[-C--:B------:R-:W-:Y:S01]  /*51a0*/  FFMA.FTZ R150, R30, R33.reuse, R150 ;  /* 0x000000211e967223 */ /* 0x080fe20000010096 */
[----:B------:R-:W-:Y:S01]  /*51b0*/  FFMA.FTZ R31, R35, R33, R31 ;  /* 0x00000021231f7223 */ /* 0x000fe2000001001f */
[----:B------:R-:W-:Y:S01]  /*51c0*/  FADD.FTZ R234, R234, R33 ;  /* 0x00000021eaea7221 */ /* 0x000fe20000010000 */
[----:B------:R-:W-:Y:S01]  /*51d0*/  FADD.FTZ R32, -R195, R32 ;  /* 0x00000020c3207221 */ /* 0x000fe20000010100 */
[----:B------:R-:W-:Y:S01]  /*51e0*/  SHF.L.U32 R33, R151, 0x10, RZ ;  /* 0x0000001097217819 */ /* 0x000fe200000006ff */
[----:B------:R0:W-:Y:S01]  /*51f0*/  STL [R1+0x50], R171 ;  /* 0x000050ab01007387 */ /* 0x0001e20000100800 */
[----:B------:R-:W-:Y:S01]  /*5200*/  SHF.L.U32 R35, R126, 0x10, RZ ;  /* 0x000000107e237819 */ /* 0x000fe200000006ff */
[----:B------:R-:W-:Y:S01]  /*5210*/  FMUL.FTZ R32, R34, R32 ;  /* 0x0000002022207220 */ /* 0x000fe20000410000 */
[----:B------:R-:W-:-:S03]  /*5220*/  SHF.L.U32 R36, R134, 0x10, RZ ;  /* 0x0000001086247819 */ /* 0x000fc600000006ff */
[----:B------:R-:W-:Y:S01]  /*5230*/  FMUL.FTZ R33, R33, R35 ;  /* 0x0000002321217220 */ /* 0x000fe20000410000 */
[----:B0-----:R-:W2:Y:S01]  /*5240*/  LDL R171, [R1+0xfc] ;  /* 0x0000fc0001ab7983 */ /* 0x001ea20000100800 */
[----:B------:R-:W-:-:S03]  /*5250*/  FFMA.FTZ R183, R32, R36, R183 ;  /* 0x0000002420b77223 */ /* 0x000fc600000100b7 */
[----:B------:R0:W-:Y:S01]  /*5260*/  STL [R1+0x58], R150 ;  /* 0x0000589601007387 */ /* 0x0001e20000100800 */
[--C-:B------:R-:W-:Y:S01]  /*5270*/  FADD.FTZ R228, R228, R36.reuse ;  /* 0x00000024e4e47221 */ /* 0x100fe20000010000 */
[----:B0-----:R-:W-:Y:S02]  /*5280*/  SHF.L.U32 R150, R173, 0x10, RZ ;  /* 0x00000010ad967819 */ /* 0x001fe400000006ff */
[----:B------:R0:W-:Y:S03]  /*5290*/  STL [R1+0x40], R183 ;  /* 0x000040b701007387 */ /* 0x0001e60000100800 */
[----:B------:R-:W-:Y:S01]  /*52a0*/  FFMA.FTZ R33, R150, R36, R33 ;  /* 0x0000002496217223 */ /* 0x000fe20000010021 */
[----:B------:R-:W-:Y:S01]  /*52b0*/  PRMT R36, R132, 0x7632, R36 ;  /* 0x0000763284247816 */ /* 0x000fe20000000024 */
[----:B------:R-:W-:Y:S02]  /*52c0*/  IMAD.U32 R132, R193, 0x10000, RZ ;  /* 0x00010000c1847824 */ /* 0x000fe400078e00ff */
[----:B------:R-:W3:Y:S01]  /*52d0*/  LDL.LU R193, [R1+0x48] ;  /* 0x0000480001c17983 */ /* 0x000ee20000300800 */
[--C-:B------:R-:W-:Y:S01]  /*52e0*/  FADD.FTZ R92, R92, R35.reuse ;  /* 0x000000235c5c7221 */ /* 0x100fe20000010000 */
[----:B------:R-:W-:Y:S01]  /*52f0*/  FFMA.FTZ R60, R32, R35, R60 ;  /* 0x00000023203c7223 */ /* 0x000fe2000001003c */
[----:B------:R-:W-:-:S05]  /*5300*/  PRMT R35, R124, 0x7632, R35 ;  /* 0x000076327c237816 */ /* 0x000fca0000000023 */
[----:B------:R-:W-:Y:S01]  /*5310*/  IMAD.U32 R124, R35, 0x10000, RZ ;  /* 0x00010000237c7824 */ /* 0x000fe200078e00ff */
[----:B------:R-:W-:Y:S02]  /*5320*/  SHF.L.U32 R35, R184, 0x10, RZ ;  /* 0x00000010b8237819 */ /* 0x000fe400000006ff */
[----:B------:R-:W4:Y:S04]  /*5330*/  LDL.LU R184, [R1+0x54] ;  /* 0x0000540001b87983 */ /* 0x000f280000300800 */
[----:B0-----:R-:W4:Y:S01]  /*5340*/  LDL R183, [R1+0x190] ;  /* 0x0001900001b77983 */ /* 0x001f220000100800 */
[----:B------:R-:W-:-:S03]  /*5350*/  PRMT R129, R128, 0x7632, R129 ;  /* 0x0000763280817816 */ /* 0x000fc60000000081 */
[----:B------:R-:W4:Y:S01]  /*5360*/  LDL R174, [R1+0x18c] ;  /* 0x00018c0001ae7983 */ /* 0x000f220000100800 */
[----:B------:R-:W-:Y:S01]  /*5370*/  SHF.L.U32 R128, R131, 0x10, RZ ;  /* 0x0000001083807819 */ /* 0x000fe200000006ff */
[----:B------:R-:W-:Y:S01]  /*5380*/  FMUL.FTZ R35, R35, R124 ;  /* 0x0000007c23237220 */ /* 0x000fe20000410000 */
[----:B------:R-:W-:-:S03]  /*5390*/  SHF.L.U32 R151, R36, 0x10, RZ ;  /* 0x0000001024977819 */ /* 0x000fc600000006ff */
[----:B------:R-:W-:Y:S01]  /*53a0*/  FADD.FTZ R128, -R195, R128 ;  /* 0x00000080c3807221 */ /* 0x000fe20000010100 */
[----:B------:R-:W-:Y:S01]  /*53b0*/  SHF.L.U32 R172, R135, 0x10, RZ ;  /* 0x0000001087ac7819 */ /* 0x000fe200000006ff */
[----:B------:R-:W-:Y:S01]  /*53c0*/  FFMA.FTZ R35, R132, R151, R35 ;  /* 0x0000009784237223 */ /* 0x000fe20000010023 */
[----:B------:R-:W-:-:S04]  /*53d0*/  ISETP.NE.U32.AND P0, PT, RZ, UR24, PT ;  /* 0x00000018ff007c0c */ /* 0x000fc8000bf05070 */
[----:B------:R-:W-:Y:S02]  /*53e0*/  ISETP.NE.AND.EX P0, PT, RZ, UR25, PT, P0 ;  /* 0x00000019ff007c0c */ /* 0x000fe4000bf05300 */
[----:B------:R-:W-:Y:S01]  /*53f0*/  SHF.L.U32 R173, R127, 0x10, RZ ;  /* 0x000000107fad7819 */ /* 0x000fe200000006ff */
[----:B--2---:R-:W-:Y:S02]  /*5400*/  IMAD.U32 R132, R171, 0x10000, RZ ;  /* 0x00010000ab847824 */ /* 0x004fe400078e00ff */
[----:B------:R-:W-:-:S04]  /*5410*/  FMUL.FTZ R171, R34, R128 ;  /* 0x0000008022ab7220 */ /* 0x000fc80000410000 */
[----:B---3--:R-:W-:-:S05]  /*5420*/  FFMA.FTZ R193, R171, R172, R193 ;  /* 0x000000acabc17223 */ /* 0x008fca00000100c1 */
[----:B------:R0:W-:Y:S04]  /*5430*/  STL [R1+0x48], R193 ;  /* 0x000048c101007387 */ /* 0x0001e80000100800 */
[----:B0-----:R-:W2:Y:S01]  /*5440*/  LDL.LU R193, [R1+0x5c] ;  /* 0x00005c0001c17983 */ /* 0x001ea20000300800 */
[C---:B------:R-:W-:Y:S01]  /*5450*/  PRMT R127, R129.reuse, 0x7632, R127 ;  /* 0x00007632817f7816 */ /* 0x040fe2000000007f */
[----:B------:R-:W-:-:S04]  /*5460*/  IMAD.U32 R129, R129, 0x10000, RZ ;  /* 0x0001000081817824 */ /* 0x000fc800078e00ff */
[----:B------:R-:W-:Y:S02]  /*5470*/  FADD.FTZ R150, -R195, R129 ;  /* 0x00000081c3967221 */ /* 0x000fe40000010100 */
[----:B------:R-:W0:Y:S01]  /*5480*/  @P0 LDC.64 R128, c[0x0][0x438] ;  /* 0x00010e00ff800b82 */ /* 0x000e220000000a00 */
[----:B------:R-:W-:Y:S01]  /*5490*/  SHF.L.U32 R36, R194, 0x10, RZ ;  /* 0x00000010c2247819 */ /* 0x000fe200000006ff */
[----:B------:R-:W-:-:S04]  /*54a0*/  FADD.FTZ R230, R230, R172 ;  /* 0x000000ace6e67221 */ /* 0x000fc80000010000 */
[----:B------:R-:W-:Y:S01]  /*54b0*/  FMUL.FTZ R36, R36, R173 ;  /* 0x000000ad24247220 */ /* 0x000fe20000410000 */
[----:B------:R-:W-:-:S03]  /*54c0*/  PRMT R125, R131, 0x7632, R125 ;  /* 0x00007632837d7816 */ /* 0x000fc6000000007d */
[----:B------:R-:W-:Y:S01]  /*54d0*/  FFMA.FTZ R36, R132, R172, R36 ;  /* 0x000000ac84247223 */ /* 0x000fe20000010024 */
[----:B------:R-:W-:Y:S01]  /*54e0*/  FMUL.FTZ R172, R34, R150 ;  /* 0x0000009622ac7220 */ /* 0x000fe20000410000 */
[----:B------:R-:W-:-:S03]  /*54f0*/  FADD.FTZ R89, R89, R124 ;  /* 0x0000007c59597221 */ /* 0x000fc60000010000 */
[----:B------:R-:W-:Y:S01]  /*5500*/  FFMA.FTZ R57, R172, R124, R57 ;  /* 0x0000007cac397223 */ /* 0x000fe20000010039 */
[----:B------:R-:W-:Y:S01]  /*5510*/  PRMT R124, R125, 0x7632, R124 ;  /* 0x000076327d7c7816 */ /* 0x000fe2000000007c */
[----:B0-----:R-:W-:-:S05]  /*5520*/  @P0 IMAD.WIDE.U32 R128, R214, 0x10, R128 ;  /* 0x00000010d6800825 */ /* 0x001fca00078e0080 */
[----:B------:R0:W5:Y:S01]  /*5530*/  @P0 LDG.E.128 R120, desc[UR8][R128.64] ;  /* 0x0000000880780981 */ /* 0x000162000c1e1d00 */
[----:B------:R-:W-:Y:S01]  /*5540*/  ISETP.NE.U32.AND P0, PT, RZ, UR10, PT ;  /* 0x0000000aff007c0c */ /* 0x000fe2000bf05070 */
[----:B------:R-:W-:Y:S01]  /*5550*/  IMAD.U32 R132, R125, 0x10000, RZ ;  /* 0x000100007d847824 */ /* 0x000fe200078e00ff */
[----:B------:R-:W-:Y:S02]  /*5560*/  PRMT R125, R133, 0x7632, R125 ;  /* 0x00007632857d7816 */ /* 0x000fe4000000007d */
[----:B------:R-:W-:Y:S02]  /*5570*/  ISETP.NE.AND.EX P0, PT, RZ, UR11, PT, P0 ;  /* 0x0000000bff007c0c */ /* 0x000fe4000bf05300 */
[----:B------:R-:W-:Y:S02]  /*5580*/  SHF.L.U32 R133, R124, 0x10, RZ ;  /* 0x000000107c857819 */ /* 0x000fe400000006ff */
[----:B----4-:R-:W-:Y:S01]  /*5590*/  SHF.L.U32 R124, R183, 0x10, RZ ;  /* 0x00000010b77c7819 */ /* 0x010fe200000006ff */
[----:B------:R-:W-:Y:S01]  /*55a0*/  IMAD.U32 R183, R125, 0x10000, RZ ;  /* 0x000100007db77824 */ /* 0x000fe200078e00ff */
[----:B------:R-:W-:-:S03]  /*55b0*/  SHF.L.U32 R125, R174, 0x10, RZ ;  /* 0x00000010ae7d7819 */ /* 0x000fc600000006ff */
[----:B------:R-:W-:Y:S01]  /*55c0*/  FMUL.FTZ R124, R124, R133 ;  /* 0x000000857c7c7220 */ /* 0x000fe20000410000 */
[----:B------:R-:W-:-:S03]  /*55d0*/  PRMT R126, R130, 0x7632, R126 ;  /* 0x00007632827e7816 */ /* 0x000fc6000000007e */
[----:B------:R-:W-:Y:S02]  /*55e0*/  FFMA.FTZ R174, R125, R183, R124 ;  /* 0x000000b77dae7223 */ /* 0x000fe4000001007c */
[----:B------:R-:W0:Y:S01]  /*55f0*/  @P0 LDC.64 R124, c[0x0][0x3b8] ;  /* 0x0000ee00ff7c0b82 */ /* 0x000e220000000a00 */
[----:B------:R-:W-:Y:S01]  /*5600*/  SHF.L.U32 R130, R127, 0x10, RZ ;  /* 0x000000107f827819 */ /* 0x000fe200000006ff */
[----:B------:R-:W-:Y:S01]  /*5610*/  FFMA.FTZ R184, R172, R151, R184 ;  /* 0x00000097acb87223 */ /* 0x000fe200000100b8 */
[----:B------:R-:W-:-:S03]  /*5620*/  SHF.L.U32 R131, R126, 0x10, RZ ;  /* 0x000000107e837819 */ /* 0x000fc600000006ff */
[----:B------:R-:W-:Y:S01]  /*5630*/  FADD.FTZ R130, -R195, R130 ;  /* 0x00000082c3827221 */ /* 0x000fe20000010100 */
[----:B------:R-:W-:Y:S01]  /*5640*/  FADD.FTZ R94, R94, R173 ;  /* 0x000000ad5e5e7221 */ /* 0x000fe20000010000 */
[----:B------:R-:W-:Y:S01]  /*5650*/  FFMA.FTZ R62, R171, R173, R62 ;  /* 0x000000adab3e7223 */ /* 0x000fe2000001003e */
[C---:B------:R-:W-:Y:S01]  /*5660*/  FADD.FTZ R131, -R195.reuse, R131 ;  /* 0x00000083c3837221 */ /* 0x040fe20000010100 */
[----:B------:R-:W-:Y:S01]  /*5670*/  FADD.FTZ R132, -R195, R132 ;  /* 0x00000084c3847221 */ /* 0x000fe20000010100 */
[----:B------:R1:W-:Y:S01]  /*5680*/  STL [R1+0x54], R184 ;  /* 0x000054b801007387 */ /* 0x0003e20000100800 */
[----:B------:R-:W-:-:S03]  /*5690*/  FMUL.FTZ R173, R34, R130 ;  /* 0x0000008222ad7220 */ /* 0x000fc60000410000 */
[----:B------:R-:W3:Y:S04]  /*56a0*/  LDL R195, [R1+0x198] ;  /* 0x0001980001c37983 */ /* 0x000ee80000100800 */
[----:B-1----:R-:W4:Y:S04]  /*56b0*/  LDL R184, [R1+0x194] ;  /* 0x0001940001b87983 */ /* 0x002f280000100800 */
[----:B------:R-:W4:Y:S01]  /*56c0*/  LDL.LU R194, [R1+0x44] ;  /* 0x0000440001c27983 */ /* 0x000f220000300800 */
[----:B0-----:R-:W-:-:S05]  /*56d0*/  @P0 IMAD.WIDE.U32 R128, R214, 0x8, R124 ;  /* 0x00000008d6800825 */ /* 0x001fca00078e007c */
[----:B------:R-:W5:Y:S01]  /*56e0*/  @P0 LDG.E.64 R142, desc[UR8][R128.64] ;  /* 0x00000008808e0981 */ /* 0x000f62000c1e1b00 */
[----:B--2---:R-:W-:-:S05]  /*56f0*/  FFMA.FTZ R193, R173, R183, R193 ;  /* 0x000000b7adc17223 */ /* 0x004fca00000100c1 */
[----:B------:R0:W-:Y:S04]  /*5700*/  STL [R1+0x5c], R193 ;  /* 0x00005cc101007387 */ /* 0x0001e80000100800 */
[----:B------:R-:W2:Y:S04]  /*5710*/  LDL R130, [R1+0x19c] ;  /* 0x00019c0001827983 */ /* 0x000ea80000100800 */
[----:B0-----:R-:W2:Y:S04]  /*5720*/  LDL R193, [R1+0x1a0] ;  /* 0x0001a00001c17983 */ /* 0x001ea80000100800 */
[----:B------:R-:W2:Y:S01]  /*5730*/  LDL.LU R129, [R1+0x4c] ;  /* 0x00004c0001817983 */ /* 0x000ea20000300800 */
[----:B------:R-:W-:-:S02]  /*5740*/  FADD.FTZ R233, R233, R151 ;  /* 0x00000097e9e97221 */ /* 0x000fc40000010000 */
[----:B------:R-:W0:Y:S01]  /*5750*/  LDC.64 R150, c[0x0][0x3b0] ;  /* 0x0000ec00ff967b82 */ /* 0x000e220000000a00 */
[----:B------:R-:W-:Y:S01]  /*5760*/  FADD.FTZ R235, R235, R183 ;  /* 0x000000b7ebeb7221 */ /* 0x000fe20000010000 */
[----:B------:R-:W-:Y:S01]  /*5770*/  FMUL.FTZ R183, R34, R131 ;  /* 0x0000008322b77220 */ /* 0x000fe20000410000 */
[----:B0-----:R-:W-:-:S05]  /*5780*/  IMAD.WIDE.U32 R124, R214, 0x8, R150 ;  /* 0x00000008d67c7825 */ /* 0x001fca00078e0096 */
[----:B------:R0:W5:Y:S02]  /*5790*/  LDG.E.64 R150, desc[UR8][R124.64] ;  /* 0x000000087c967981 */ /* 0x000164000c1e1b00 */
[----:B0-----:R-:W-:Y:S02]  /*57a0*/  PRMT R124, R126, 0x7632, R124 ;  /* 0x000076327e7c7816 */ /* 0x001fe4000000007c */
[----:B------:R-:W-:Y:S02]  /*57b0*/  PRMT R125, R134, 0x7632, R125 ;  /* 0x00007632867d7816 */ /* 0x000fe4000000007d */
[----:B------:R-:W-:Y:S02]  /*57c0*/  SHF.L.U32 R124, R124, 0x10, RZ ;  /* 0x000000107c7c7819 */ /* 0x000fe400000006ff */
[----:B------:R-:W-:Y:S01]  /*57d0*/  SHF.L.U32 R125, R125, 0x10, RZ ;  /* 0x000000107d7d7819 */ /* 0x000fe200000006ff */
[----:B---3--:R-:W-:Y:S02]  /*57e0*/  IMAD.U32 R126, R195, 0x10000, RZ ;  /* 0x00010000c37e7824 */ /* 0x008fe400078e00ff */
[----:B------:R-:W-:Y:S01]  /*57f0*/  FADD.FTZ R93, R93, R124 ;  /* 0x0000007c5d5d7221 */ /* 0x000fe20000010000 */
[-C--:B------:R-:W-:Y:S01]  /*5800*/  FFMA.FTZ R61, R183, R124.reuse, R61 ;  /* 0x0000007cb73d7223 */ /* 0x080fe2000001003d */
[----:B------:R-:W-:Y:S01]  /*5810*/  FMUL.FTZ R126, R126, R124 ;  /* 0x0000007c7e7e7220 */ /* 0x000fe20000410000 */
[----:B----4-:R-:W-:-:S02]  /*5820*/  SHF.L.U32 R128, R184, 0x10, RZ ;  /* 0x00000010b8807819 */ /* 0x010fc400000006ff */
[----:B------:R-:W-:Y:S01]  /*5830*/  PRMT R124, R127, 0x7632, R124 ;  /* 0x000076327f7c7816 */ /* 0x000fe2000000007c */
[--C-:B------:R-:W-:Y:S01]  /*5840*/  FADD.FTZ R229, R229, R125.reuse ;  /* 0x0000007de5e57221 */ /* 0x100fe20000010000 */
[-C--:B------:R-:W-:Y:S01]  /*5850*/  FFMA.FTZ R194, R183, R125.reuse, R194 ;  /* 0x0000007db7c27223 */ /* 0x080fe200000100c2 */
[----:B------:R-:W-:Y:S01]  /*5860*/  FFMA.FTZ R184, R128, R125, R126 ;  /* 0x0000007d80b87223 */ /* 0x000fe2000001007e */
[----:B------:R-:W-:Y:S01]  /*5870*/  PRMT R125, R135, 0x7632, R125 ;  /* 0x00007632877d7816 */ /* 0x000fe2000000007d */
[----:B------:R-:W-:-:S03]  /*5880*/  IMAD.U32 R124, R124, 0x10000, RZ ;  /* 0x000100007c7c7824 */ /* 0x000fc600078e00ff */
[----:B------:R-:W-:Y:S01]  /*5890*/  SHF.L.U32 R125, R125, 0x10, RZ ;  /* 0x000000107d7d7819 */ /* 0x000fe200000006ff */
[----:B------:R0:W-:Y:S01]  /*58a0*/  STL [R1+0x44], R194 ;  /* 0x000044c201007387 */ /* 0x0001e20000100800 */
[----:B------:R-:W-:-:S03]  /*58b0*/  FADD.FTZ R95, R95, R124 ;  /* 0x0000007c5f5f7221 */ /* 0x000fc60000010000 */
[----:B------:R-:W-:Y:S01]  /*58c0*/  FADD.FTZ R231, R231, R125 ;  /* 0x0000007de7e77221 */ /* 0x000fe20000010000 */
[----:B------:R-:W-:Y:S01]  /*58d0*/  FADD.FTZ R91, R91, R133 ;  /* 0x000000855b5b7221 */ /* 0x000fe20000010000 */
[----:B------:R-:W-:Y:S01]  /*58e0*/  FFMA.FTZ R59, R173, R133, R59 ;  /* 0x00000085ad3b7223 */ /* 0x000fe2000001003b */
[----:B--2---:R-:W-:Y:S01]  /*58f0*/  IMAD.U32 R127, R130, 0x10000, RZ ;  /* 0x00010000827f7824 */ /* 0x004fe200078e00ff */
        /* <DEDUP_REMOVED lines=23> */
.L_x_310:
[----:B------:R-:W-:Y:S05]  /*5a70*/  BSYNC.RECONVERGENT B1 ;  /* 0x0000000000017941 */ /* 0x000fea0003800200 */
.L_x_309:
        /* <DEDUP_REMOVED lines=23> */
.L_x_392:
        /* <DEDUP_REMOVED lines=18> */
[-CC-:B------:R-:W-:Y:S01]  /*5d10*/  FFMA.FTZ R127, R2, R129.reuse, R128.reuse ;  /* 0x00000081027f7223 */ /* 0x180fe20000010080 */
[-CC-:B------:R-:W-:Y:S01]  /*5d20*/  FFMA.FTZ R125, R185, R129.reuse, R128.reuse ;  /* 0x00000081b97d7223 */ /* 0x180fe20000010080 */
[----:B------:R-:W-:Y:S01]  /*5d30*/  LOP3.LUT P0, RZ, R137, 0xff0000, RZ, 0xc0, !PT ;  /* 0x00ff000089ff7812 */ /* 0x000fe2000780c0ff */
[-CC-:B------:R-:W-:Y:S01]  /*5d40*/  FFMA.FTZ R126, R5, R129.reuse, R128.reuse ;  /* 0x00000081057e7223 */ /* 0x180fe20000010080 */
[----:B------:R-:W-:Y:S01]  /*5d50*/  FADD.FTZ R127, R3, -R127 ;  /* 0x8000007f037f7221 */ /* 0x000fe20000010000 */
[----:B------:R-:W-:Y:S01]  /*5d60*/  FADD.FTZ R125, R186, -R125 ;  /* 0x8000007dba7d7221 */ /* 0x000fe20000010000 */
[----:B------:R-:W-:Y:S01]  /*5d70*/  FFMA.FTZ R124, R182, R129, R128 ;  /* 0x00000081b67c7223 */ /* 0x000fe20000010080 */
[----:B------:R-:W-:Y:S01]  /*5d80*/  FADD.FTZ R126, R4, -R126 ;  /* 0x8000007e047e7221 */ /* 0x000fe20000010000 */
[C---:B-----5:R-:W-:Y:S01]  /*5d90*/  FMUL.FTZ R127, R34.reuse, R127 ;  /* 0x0000007f227f7220 */ /* 0x060fe20000410000 */
[C---:B------:R-:W-:Y:S01]  /*5da0*/  FMUL.FTZ R125, R34.reuse, R125 ;  /* 0x0000007d227d7220 */ /* 0x040fe20000410000 */
[----:B------:R-:W-:Y:S01]  /*5db0*/  FADD.FTZ R124, R181, -R124 ;  /* 0x8000007cb57c7221 */ /* 0x000fe20000010000 */
[C---:B------:R-:W-:Y:S01]  /*5dc0*/  FMUL.FTZ R126, R34.reuse, R126 ;  /* 0x0000007e227e7220 */ /* 0x040fe20000410000 */
[----:B------:R-:W-:Y:S01]  /*5dd0*/  FMUL.FTZ R127, R127, UR13 ;  /* 0x0000000d7f7f7c20 */ /* 0x000fe20008410000 */
[----:B------:R-:W-:Y:S01]  /*5de0*/  FMUL.FTZ R125, R125, UR13 ;  /* 0x0000000d7d7d7c20 */ /* 0x000fe20008410000 */
[----:B------:R-:W-:Y:S01]  /*5df0*/  FMUL.FTZ R124, R34, R124 ;  /* 0x0000007c227c7220 */ /* 0x000fe20000410000 */
[----:B------:R-:W-:Y:S01]  /*5e00*/  FMUL.FTZ R126, R126, UR13 ;  /* 0x0000000d7e7e7c20 */ /* 0x000fe20008410000 */
[----:B------:R-:W-:Y:S01]  /*5e10*/  FFMA.FTZ R130, R0, R129, R128 ;  /* 0x0000008100827223 */ /* 0x000fe20000010080 */
[----:B------:R-:W-:Y:S01]  /*5e20*/  FSEL R127, R127, RZ, P0 ;  /* 0x000000ff7f7f7208 */ /* 0x000fe20000000000 */
[----:B------:R-:W-:Y:S01]  /*5e30*/  FMUL.FTZ R124, R124, UR13 ;  /* 0x0000000d7c7c7c20 */ /* 0x000fe20008410000 */
[----:B------:R-:W-:Y:S01]  /*5e40*/  ISETP.GE.U32.AND P0, PT, R136, RZ, PT ;  /* 0x000000ff8800720c */ /* 0x000fe20003f06070 */
[----:B------:R-:W-:-:S03]  /*5e50*/  FADD.FTZ R130, R8, -R130 ;  /* 0x8000008208827221 */ /* 0x000fc60000010000 */
[----:B------:R-:W-:Y:S01]  /*5e60*/  ISETP.GE.U32.AND.EX P0, PT, R137, 0x1000000, PT, P0 ;  /* 0x010000008900780c */ /* 0x000fe20003f06100 */
[----:B------:R-:W-:-:S03]  /*5e70*/  FMUL.FTZ R130, R34, R130 ;  /* 0x0000008222827220 */ /* 0x000fc60000410000 */
[----:B------:R-:W-:Y:S01]  /*5e80*/  FSEL R125, R125, RZ, P0 ;  /* 0x000000ff7d7d7208 */ /* 0x000fe20000000000 */
[----:B------:R-:W-:Y:S01]  /*5e90*/  FMUL.FTZ R130, R130, UR13 ;  /* 0x0000000d82827c20 */ /* 0x000fe20008410000 */
[----:B------:R-:W-:Y:S02]  /*5ea0*/  LOP3.LUT P0, RZ, R137, 0xff, RZ, 0xc0, !PT ;  /* 0x000000ff89ff7812 */ /* 0x000fe4000780c0ff */
[----:B------:R-:W-:Y:S01]  /*5eb0*/  F2FP.BF16.F32.PACK_AB R127, R125, R127 ;  /* 0x0000007f7d7f723e */ /* 0x000fe200000010ff */
[----:B------:R-:W-:Y:S01]  /*5ec0*/  FFMA.FTZ R125, R170, R129, R128 ;  /* 0x00000081aa7d7223 */ /* 0x000fe20000010080 */
[----:B------:R-:W-:Y:S02]  /*5ed0*/  FSEL R126, R126, RZ, P0 ;  /* 0x000000ff7e7e7208 */ /* 0x000fe40000000000 */
[----:B------:R-:W-:Y:S01]  /*5ee0*/  LOP3.LUT P0, RZ, R137, 0xff00, RZ, 0xc0, !PT ;  /* 0x0000ff0089ff7812 */ /* 0x000fe2000780c0ff */
[----:B------:R-:W-:-:S03]  /*5ef0*/  FADD.FTZ R125, R169, -R125 ;  /* 0x8000007da97d7221 */ /* 0x000fc60000010000 */
[----:B------:R-:W-:Y:S01]  /*5f00*/  FSEL R124, R124, RZ, P0 ;  /* 0x000000ff7c7c7208 */ /* 0x000fe20000000000 */
[----:B------:R-:W-:Y:S01]  /*5f10*/  FMUL.FTZ R125, R34, R125 ;  /* 0x0000007d227d7220 */ /* 0x000fe20000410000 */
[----:B------:R-:W-:Y:S02]  /*5f20*/  LOP3.LUT P0, RZ, R136, 0xff0000, RZ, 0xc0, !PT ;  /* 0x00ff000088ff7812 */ /* 0x000fe4000780c0ff */
[----:B------:R-:W-:Y:S01]  /*5f30*/  F2FP.BF16.F32.PACK_AB R126, R124, R126 ;  /* 0x0000007e7c7e723e */ /* 0x000fe200000010ff */
[----:B------:R-:W-:Y:S01]  /*5f40*/  FFMA.FTZ R124, R7, R129, R128 ;  /* 0x00000081077c7223 */ /* 0x000fe20000010080 */
[----:B------:R-:W-:-:S03]  /*5f50*/  FMUL.FTZ R125, R125, UR13 ;  /* 0x0000000d7d7d7c20 */ /* 0x000fc60008410000 */
[----:B------:R-:W-:-:S04]  /*5f60*/  FADD.FTZ R124, R6, -R124 ;  /* 0x8000007c067c7221 */ /* 0x000fc80000010000 */
[----:B------:R-:W-:-:S04]  /*5f70*/  FMUL.FTZ R124, R34, R124 ;  /* 0x0000007c227c7220 */ /* 0x000fc80000410000 */
[----:B------:R-:W-:-:S05]  /*5f80*/  FMUL.FTZ R124, R124, UR13 ;  /* 0x0000000d7c7c7c20 */ /* 0x000fca0008410000 */
[----:B------:R-:W-:Y:S02]  /*5f90*/  FSEL R124, R124, RZ, P0 ;  /* 0x000000ff7c7c7208 */ /* 0x000fe40000000000 */
[----:B------:R-:W-:-:S04]  /*5fa0*/  LOP3.LUT P0, RZ, R136, 0xff000000, RZ, 0xc0, !PT ;  /* 0xff00000088ff7812 */ /* 0x000fc8000780c0ff */
[----:B------:R-:W-:Y:S02]  /*5fb0*/  FSEL R125, R125, RZ, P0 ;  /* 0x000000ff7d7d7208 */ /* 0x000fe40000000000 */
[----:B------:R-:W-:Y:S02]  /*5fc0*/  LOP3.LUT P0, RZ, R136, 0xff00, RZ, 0xc0, !PT ;  /* 0x0000ff0088ff7812 */ /* 0x000fe4000780c0ff */
[----:B------:R-:W-:Y:S01]  /*5fd0*/  F2FP.BF16.F32.PACK_AB R125, R125, R124 ;  /* 0x0000007c7d7d723e */ /* 0x000fe200000010ff */
[----:B------:R-:W-:-:S04]  /*5fe0*/  FFMA.FTZ R124, R152, R129, R128 ;  /* 0x00000081987c7223 */ /* 0x000fc80000010080 */
[----:B------:R-:W-:-:S04]  /*5ff0*/  FADD.FTZ R124, R39, -R124 ;  /* 0x8000007c277c7221 */ /* 0x000fc80000010000 */
[----:B------:R-:W-:-:S04]  /*6000*/  FMUL.FTZ R124, R34, R124 ;  /* 0x0000007c227c7220 */ /* 0x000fc80000410000 */
[----:B------:R-:W-:-:S05]  /*6010*/  FMUL.FTZ R124, R124, UR13 ;  /* 0x0000000d7c7c7c20 */ /* 0x000fca0008410000 */
[----:B------:R-:W-:Y:S02]  /*6020*/  FSEL R124, R124, RZ, P0 ;  /* 0x000000ff7c7c7208 */ /* 0x000fe40000000000 */
[----:B------:R-:W-:-:S04]  /*6030*/  LOP3.LUT P0, RZ, R136, 0xff, RZ, 0xc0, !PT ;  /* 0x000000ff88ff7812 */ /* 0x000fc8000780c0ff */
[----:B------:R-:W-:-:S04]  /*6040*/  FSEL R130, R130, RZ, P0 ;  /* 0x000000ff82827208 */ /* 0x000fc80000000000 */
[----:B------:R-:W-:Y:S01]  /*6050*/  F2FP.BF16.F32.PACK_AB R124, R124, R130 ;  /* 0x000000827c7c723e */ /* 0x000fe200000010ff */
[----:B------:R-:W-:Y:S06]  /*6060*/  BRA `(.L_x_317) ;  /* 0x00000020007c7947 */ /* 0x000fec0003800000 */
.L_x_316:
[-CC-:B------:R-:W-:Y:S01]  /*6070*/  FFMA.FTZ R107, R2, R129.reuse, R128.reuse ;  /* 0x00000081026b7223 */ /* 0x180fe20000010080 */
[-CC-:B------:R-:W-:Y:S01]  /*6080*/  FFMA.FTZ R104, R185, R129.reuse, R128.reuse ;  /* 0x00000081b9687223 */ /* 0x180fe20000010080 */
[----:B------:R-:W-:Y:S01]  /*6090*/  LOP3.LUT P0, RZ, R137, 0xff0000, RZ, 0xc0, !PT ;  /* 0x00ff000089ff7812 */ /* 0x000fe2000780c0ff */
[----:B------:R-:W-:Y:S01]  /*60a0*/  FFMA.FTZ R106, R5, R129, R128 ;  /* 0x00000081056a7223 */ /* 0x000fe20000010080 */
[----:B------:R-:W-:Y:S01]  /*60b0*/  FADD.FTZ R107, R3, -R107 ;  /* 0x8000006b036b7221 */ /* 0x000fe20000010000 */
[----:B------:R-:W-:Y:S02]  /*60c0*/  FADD.FTZ R104, R186, -R104 ;  /* 0x80000068ba687221 */ /* 0x000fe40000010000 */
[----:B------:R-:W-:Y:S01]  /*60d0*/  FADD.FTZ R106, R4, -R106 ;  /* 0x8000006a046a7221 */ /* 0x000fe20000010000 */
[C---:B-----5:R-:W-:Y:S01]  /*60e0*/  FMUL.FTZ R107, R34.reuse, R107 ;  /* 0x0000006b226b7220 */ /* 0x060fe20000410000 */
[C---:B------:R-:W-:Y:S02]  /*60f0*/  FMUL.FTZ R104, R34.reuse, R104 ;  /* 0x0000006822687220 */ /* 0x040fe40000410000 */
[----:B------:R-:W-:Y:S01]  /*6100*/  FMUL.FTZ R106, R34, R106 ;  /* 0x0000006a226a7220 */ /* 0x000fe20000410000 */
[----:B------:R-:W-:Y:S01]  /*6110*/  FMUL.FTZ R105, R107, UR13 ;  /* 0x0000000d6b697c20 */ /* 0x000fe20008410000 */
[C---:B------:R-:W-:Y:S01]  /*6120*/  FMUL.FTZ R127, R104.reuse, UR13 ;  /* 0x0000000d687f7c20 */ /* 0x040fe20008410000 */
[----:B------:R-:W-:Y:S01]  /*6130*/  F2FP.BF16.F32.PACK_AB R107, R104, R107 ;  /* 0x0000006b686b723e */ /* 0x000fe200000010ff */
[----:B------:R-:W-:-:S02]  /*6140*/  FFMA.FTZ R104, R182, R129, R128 ;  /* 0x00000081b6687223 */ /* 0x000fc40000010080 */
[----:B------:R-:W-:Y:S02]  /*6150*/  FSEL R105, R105, RZ, P0 ;  /* 0x000000ff69697208 */ /* 0x000fe40000000000 */
[----:B------:R-:W-:Y:S01]  /*6160*/  ISETP.GE.U32.AND P0, PT, R136, RZ, PT ;  /* 0x000000ff8800720c */ /* 0x000fe20003f06070 */
[----:B------:R-:W-:Y:S01]  /*6170*/  FADD.FTZ R125, R181, -R104 ;  /* 0x80000068b57d7221 */ /* 0x000fe20000010000 */
[----:B------:R-:W-:Y:S02]  /*6180*/  FMUL.FTZ R104, R106, UR13 ;  /* 0x0000000d6a687c20 */ /* 0x000fe40008410000 */
        /* <DEDUP_REMOVED lines=9> */
[----:B------:R-:W-:Y:S01]  /*6220*/  FADD.FTZ R105, R6, -R105 ;  /* 0x8000006906697221 */ /* 0x000fe20000010000 */
[----:B------:R-:W-:-:S02]  /*6230*/  F2FP.BF16.F32.PACK_AB R106, R125, R106 ;  /* 0x0000006a7d6a723e */ /* 0x000fc400000010ff */
[----:B------:R-:W-:Y:S01]  /*6240*/  FSEL R124, R124, RZ, P0 ;  /* 0x000000ff7c7c7208 */ /* 0x000fe20000000000 */
[----:B------:R-:W-:Y:S01]  /*6250*/  FMUL.FTZ R105, R34, R105 ;  /* 0x0000006922697220 */ /* 0x000fe20000410000 */
[----:B------:R-:W-:Y:S02]  /*6260*/  LOP3.LUT P0, RZ, R136, 0xff0000, RZ, 0xc0, !PT ;  /* 0x00ff000088ff7812 */ /* 0x000fe4000780c0ff */
[----:B------:R-:W-:Y:S01]  /*6270*/  F2FP.BF16.F32.PACK_AB R126, R124, R104 ;  /* 0x000000687c7e723e */ /* 0x000fe200000010ff */
[----:B------:R-:W-:-:S04]  /*6280*/  FFMA.FTZ R104, R170, R129, R128 ;  /* 0x00000081aa687223 */ /* 0x000fc80000010080 */
[----:B------:R-:W-:-:S04]  /*6290*/  FADD.FTZ R104, R169, -R104 ;  /* 0x80000068a9687221 */ /* 0x000fc80000010000 */
[----:B------:R-:W-:Y:S01]  /*62a0*/  FMUL.FTZ R124, R34, R104 ;  /* 0x00000068227c7220 */ /* 0x000fe20000410000 */
[----:B------:R-:W-:-:S04]  /*62b0*/  FMUL.FTZ R104, R105, UR13 ;  /* 0x0000000d69687c20 */ /* 0x000fc80008410000 */
[C---:B------:R-:W-:Y:S01]  /*62c0*/  F2FP.BF16.F32.PACK_AB R105, R124.reuse, R105 ;  /* 0x000000697c69723e */ /* 0x040fe200000010ff */
[----:B------:R-:W-:Y:S01]  /*62d0*/  FMUL.FTZ R124, R124, UR13 ;  /* 0x0000000d7c7c7c20 */ /* 0x000fe20008410000 */
[----:B------:R-:W-:Y:S01]  /*62e0*/  FSEL R125, R104, RZ, P0 ;  /* 0x000000ff687d7208 */ /* 0x000fe20000000000 */
[----:B------:R-:W-:Y:S01]  /*62f0*/  FFMA.FTZ R104, R0, R129, R128 ;  /* 0x0000008100687223 */ /* 0x000fe20000010080 */
[----:B------:R-:W-:-:S03]  /*6300*/  LOP3.LUT P0, RZ, R136, 0xff000000, RZ, 0xc0, !PT ;  /* 0xff00000088ff7812 */ /* 0x000fc6000780c0ff */
[----:B------:R-:W-:Y:S01]  /*6310*/  FADD.FTZ R104, R8, -R104 ;  /* 0x8000006808687221 */ /* 0x000fe20000010000 */
[----:B------:R-:W-:Y:S02]  /*6320*/  FSEL R124, R124, RZ, P0 ;  /* 0x000000ff7c7c7208 */ /* 0x000fe40000000000 */
[----:B------:R-:W-:Y:S01]  /*6330*/  LOP3.LUT P0, RZ, R136, 0xff, RZ, 0xc0, !PT ;  /* 0x000000ff88ff7812 */ /* 0x000fe2000780c0ff */
[----:B------:R-:W-:Y:S01]  /*6340*/  FMUL.FTZ R131, R34, R104 ;  /* 0x0000006822837220 */ /* 0x000fe20000410000 */
[----:B------:R-:W-:Y:S01]  /*6350*/  FFMA.FTZ R104, R152, R129, R128 ;  /* 0x0000008198687223 */ /* 0x000fe20000010080 */
[----:B------:R-:W-:Y:S02]  /*6360*/  F2FP.BF16.F32.PACK_AB R125, R124, R125 ;  /* 0x0000007d7c7d723e */ /* 0x000fe400000010ff */
[----:B------:R-:W-:Y:S01]  /*6370*/  FMUL.FTZ R124, R131, UR13 ;  /* 0x0000000d837c7c20 */ /* 0x000fe20008410000 */
[----:B------:R-:W-:-:S04]  /*6380*/  FADD.FTZ R104, R39, -R104 ;  /* 0x8000006827687221 */ /* 0x000fc80000010000 */
[----:B------:R-:W-:Y:S01]  /*6390*/  FMUL.FTZ R104, R34, R104 ;  /* 0x0000006822687220 */ /* 0x000fe20000410000 */
[----:B------:R-:W-:Y:S02]  /*63a0*/  FSEL R124, R124, RZ, P0 ;  /* 0x000000ff7c7c7208 */ /* 0x000fe40000000000 */
[----:B------:R-:W-:Y:S01]  /*63b0*/  LOP3.LUT P0, RZ, R136, 0xff00, RZ, 0xc0, !PT ;  /* 0x0000ff0088ff7812 */ /* 0x000fe2000780c0ff */
[C---:B------:R-:W-:Y:S01]  /*63c0*/  FMUL.FTZ R130, R104.reuse, UR13 ;  /* 0x0000000d68827c20 */ /* 0x040fe20008410000 */
[----:B------:R-:W-:-:S04]  /*63d0*/  F2FP.BF16.F32.PACK_AB R104, R104, R131 ;  /* 0x000000836868723e */ /* 0x000fc800000010ff */
[----:B------:R-:W-:-:S04]  /*63e0*/  FSEL R130, R130, RZ, P0 ;  /* 0x000000ff82827208 */ /* 0x000fc80000000000 */
[----:B------:R-:W-:Y:S01]  /*63f0*/  F2FP.BF16.F32.PACK_AB R124, R130, R124 ;  /* 0x0000007c827c723e */ /* 0x000fe200000010ff */
[----:B------:R-:W-:Y:S06]  /*6400*/  BRA `(.L_x_317) ;  /* 0x0000001c00947947 */ /* 0x000fec0003800000 */
.L_x_315:
[----:B------:R-:W-:Y:S01]  /*6410*/  UMOV UR4, UR6 ;  /* 0x0000000600047c82 */ /* 0x000fe20008000000 */
[----:B------:R-:W-:Y:S01]  /*6420*/  UMOV UR5, UR7 ;  /* 0x0000000700057c82 */ /* 0x000fe20008000000 */
[----:B------:R-:W-:-:S04]  /*6430*/  UISETP.NE.U32.AND UP0, UPT, UR4, URZ, UPT ;  /* 0x000000ff0400728c */ /* 0x000fc8000bf05070 */
[----:B------:R-:W-:-:S09]  /*6440*/  UISETP.NE.AND.EX UP0, UPT, UR5, URZ, UPT, UP0 ;  /* 0x000000ff0500728c */ /* 0x000fd2000bf05300 */
[----:B------:R-:W-:Y:S05]  /*6450*/  BRA.U UP0, `(.L_x_318) ;  /* 0x0000000500087547 */ /* 0x000fea000b800000 */
[-C--:B------:R-:W-:Y:S01]  /*6460*/  FFMA.FTZ R124, R2, R129.reuse, R128 ;  /* 0x00000081027c7223 */ /* 0x080fe20000010080 */
[C---:B------:R-:W-:Y:S02]  /*6470*/  SHF.L.U32 R125, R103.reuse, 0x10, RZ ;  /* 0x00000010677d7819 */ /* 0x040fe400000006ff */
[----:B------:R-:W-:Y:S01]  /*6480*/  PRMT R126, R103, 0x7632, R126 ;  /* 0x00007632677e7816 */ /* 0x000fe2000000007e */
[----:B------:R-:W-:Y:S01]  /*6490*/  FADD.FTZ R124, R3, -R124 ;  /* 0x8000007c037c7221 */ /* 0x000fe20000010000 */
[----:B------:R-:W-:Y:S02]  /*64a0*/  LOP3.LUT P0, RZ, R137, 0xff0000, RZ, 0xc0, !PT ;  /* 0x00ff000089ff7812 */ /* 0x000fe4000780c0ff */
[----:B------:R-:W-:Y:S01]  /*64b0*/  SHF.L.U32 R126, R126, 0x10, RZ ;  /* 0x000000107e7e7819 */ /* 0x000fe200000006ff */
[----:B-----5:R-:W-:Y:S01]  /*64c0*/  FFMA.FTZ R124, R34, R124, R125 ;  /* 0x0000007c227c7223 */ /* 0x020fe2000001007d */
[----:B------:R-:W-:Y:S01]  /*64d0*/  FFMA.FTZ R125, R185, R129, R128 ;  /* 0x00000081b97d7223 */ /* 0x000fe20000010080 */
[----:B------:R-:W-:-:S02]  /*64e0*/  SHF.L.U32 R130, R101, 0x10, RZ ;  /* 0x0000001065827819 */ /* 0x000fc400000006ff */
[----:B------:R-:W-:Y:S01]  /*64f0*/  FMUL.FTZ R124, R124, UR13 ;  /* 0x0000000d7c7c7c20 */ /* 0x000fe20008410000 */
[----:B------:R-:W-:Y:S01]  /*6500*/  FADD.FTZ R125, R186, -R125 ;  /* 0x8000007dba7d7221 */ /* 0x000fe20000010000 */
[----:B------:R-:W-:-:S03]  /*6510*/  PRMT R131, R101, 0x7632, R131 ;  /* 0x0000763265837816 */ /* 0x000fc60000000083 */
[----:B------:R-:W-:Y:S01]  /*6520*/  FFMA.FTZ R125, R34, R125, R126 ;  /* 0x0000007d227d7223 */ /* 0x000fe2000001007e */
[----:B------:R-:W-:Y:S01]  /*6530*/  FSEL R127, R124, RZ, P0 ;  /* 0x000000ff7c7f7208 */ /* 0x000fe20000000000 */
[----:B------:R-:W-:Y:S01]  /*6540*/  FFMA.FTZ R126, R182, R129, R128 ;  /* 0x00000081b67e7223 */ /* 0x000fe20000010080 */
[----:B------:R-:W-:Y:S01]  /*6550*/  ISETP.GE.U32.AND P0, PT, R136, RZ, PT ;  /* 0x000000ff8800720c */ /* 0x000fe20003f06070 */
[----:B------:R-:W-:Y:S01]  /*6560*/  FMUL.FTZ R124, R125, UR13 ;  /* 0x0000000d7d7c7c20 */ /* 0x000fe20008410000 */
[----:B------:R-:W-:Y:S01]  /*6570*/  PRMT R125, R102, 0x7632, R125 ;  /* 0x00007632667d7816 */ /* 0x000fe2000000007d */
[----:B------:R-:W-:Y:S01]  /*6580*/  FADD.FTZ R126, R181, -R126 ;  /* 0x8000007eb57e7221 */ /* 0x000fe20000010000 */
[----:B------:R-:W-:Y:S01]  /*6590*/  ISETP.GE.U32.AND.EX P0, PT, R137, 0x1000000, PT, P0 ;  /* 0x010000008900780c */ /* 0x000fe20003f06100 */
[----:B------:R-:W-:Y:S02]  /*65a0*/  IMAD.U32 R131, R131, 0x10000, RZ ;  /* 0x0001000083837824 */ /* 0x000fe400078e00ff */
[----:B------:R-:W-:Y:S01]  /*65b0*/  IMAD.U32 R125, R125, 0x10000, RZ ;  /* 0x000100007d7d7824 */ /* 0x000fe200078e00ff */
[----:B------:R-:W-:-:S02]  /*65c0*/  FSEL R124, R124, RZ, P0 ;  /* 0x000000ff7c7c7208 */ /* 0x000fc40000000000 */
[----:B------:R-:W-:Y:S01]  /*65d0*/  LOP3.LUT P0, RZ, R137, 0xff, RZ, 0xc0, !PT ;  /* 0x000000ff89ff7812 */ /* 0x000fe2000780c0ff */
[----:B------:R-:W-:Y:S01]  /*65e0*/  FFMA.FTZ R125, R34, R126, R125 ;  /* 0x0000007e227d7223 */ /* 0x000fe2000001007d */
[----:B------:R-:W-:Y:S01]  /*65f0*/  F2FP.BF16.F32.PACK_AB R127, R124, R127 ;  /* 0x0000007f7c7f723e */ /* 0x000fe200000010ff */
[----:B------:R-:W-:Y:S01]  /*6600*/  FFMA.FTZ R124, R5, R129, R128 ;  /* 0x00000081057c7223 */ /* 0x000fe20000010080 */
[----:B------:R-:W-:Y:S01]  /*6610*/  SHF.L.U32 R126, R102, 0x10, RZ ;  /* 0x00000010667e7819 */ /* 0x000fe200000006ff */
[----:B------:R-:W-:Y:S02]  /*6620*/  FMUL.FTZ R125, R125, UR13 ;  /* 0x0000000d7d7d7c20 */ /* 0x000fe40008410000 */
[----:B------:R-:W-:-:S04]  /*6630*/  FADD.FTZ R124, R4, -R124 ;  /* 0x8000007c047c7221 */ /* 0x000fc80000010000 */
[----:B------:R-:W-:Y:S01]  /*6640*/  FFMA.FTZ R124, R34, R124, R126 ;  /* 0x0000007c227c7223 */ /* 0x000fe2000001007e */
[----:B------:R-:W-:-:S03]  /*6650*/  FFMA.FTZ R126, R7, R129, R128 ;  /* 0x00000081077e7223 */ /* 0x000fc60000010080 */
[----:B------:R-:W-:Y:S01]  /*6660*/  FMUL.FTZ R124, R124, UR13 ;  /* 0x0000000d7c7c7c20 */ /* 0x000fe20008410000 */
[----:B------:R-:W-:-:S04]  /*6670*/  FADD.FTZ R126, R6, -R126 ;  /* 0x8000007e067e7221 */ /* 0x000fc80000010000 */
[----:B------:R-:W-:Y:S01]  /*6680*/  FFMA.FTZ R126, R34, R126, R130 ;  /* 0x0000007e227e7223 */ /* 0x000fe20000010082 */
[----:B------:R-:W-:Y:S01]  /*6690*/  FFMA.FTZ R130, R170, R129, R128 ;  /* 0x00000081aa827223 */ /* 0x000fe20000010080 */
[----:B------:R-:W-:Y:S02]  /*66a0*/  FSEL R124, R124, RZ, P0 ;  /* 0x000000ff7c7c7208 */ /* 0x000fe40000000000 */
[----:B------:R-:W-:Y:S01]  /*66b0*/  LOP3.LUT P0, RZ, R137, 0xff00, RZ, 0xc0, !PT ;  /* 0x0000ff0089ff7812 */ /* 0x000fe2000780c0ff */
[----:B------:R-:W-:Y:S01]  /*66c0*/  FADD.FTZ R130, R169, -R130 ;  /* 0x80000082a9827221 */ /* 0x000fe20000010000 */
[----:B------:R-:W-:Y:S02]  /*66d0*/  FMUL.FTZ R126, R126, UR13 ;  /* 0x0000000d7e7e7c20 */ /* 0x000fe40008410000 */
[----:B------:R-:W-:Y:S01]  /*66e0*/  FSEL R125, R125, RZ, P0 ;  /* 0x000000ff7d7d7208 */ /* 0x000fe20000000000 */
[----:B------:R-:W-:Y:S01]  /*66f0*/  FFMA.FTZ R130, R34, R130, R131 ;  /* 0x0000008222827223 */ /* 0x000fe20000010083 */
[----:B------:R-:W-:-:S03]  /*6700*/  LOP3.LUT P0, RZ, R136, 0xff0000, RZ, 0xc0, !PT ;  /* 0x00ff000088ff7812 */ /* 0x000fc6000780c0ff */
[----:B------:R-:W-:Y:S01]  /*6710*/  FMUL.FTZ R131, R130, UR13 ;  /* 0x0000000d82837c20 */ /* 0x000fe20008410000 */
[----:B------:R-:W-:Y:S02]  /*6720*/  FSEL R130, R126, RZ, P0 ;  /* 0x000000ff7e827208 */ /* 0x000fe40000000000 */
[----:B------:R-:W-:Y:S02]  /*6730*/  LOP3.LUT P0, RZ, R136, 0xff000000, RZ, 0xc0, !PT ;  /* 0xff00000088ff7812 */ /* 0x000fe4000780c0ff */
[----:B------:R-:W-:Y:S01]  /*6740*/  F2FP.BF16.F32.PACK_AB R126, R125, R124 ;  /* 0x0000007c7d7e723e */ /* 0x000fe200000010ff */
[----:B------:R-:W-:Y:S01]  /*6750*/  FFMA.FTZ R124, R0, R129, R128 ;  /* 0x00000081007c7223 */ /* 0x000fe20000010080 */
[----:B------:R-:W-:Y:S02]  /*6760*/  FSEL R131, R131, RZ, P0 ;  /* 0x000000ff83837208 */ /* 0x000fe40000000000 */
[----:B------:R-:W-:Y:S01]  /*6770*/  LOP3.LUT P0, RZ, R136, 0xff00, RZ, 0xc0, !PT ;  /* 0x0000ff0088ff7812 */ /* 0x000fe2000780c0ff */
[----:B------:R-:W-:Y:S01]  /*6780*/  FADD.FTZ R124, R8, -R124 ;  /* 0x8000007c087c7221 */ /* 0x000fe20000010000 */
[----:B------:R-:W-:-:S02]  /*6790*/  F2FP.BF16.F32.PACK_AB R125, R131, R130 ;  /* 0x00000082837d723e */ /* 0x000fc400000010ff */
[C---:B------:R-:W-:Y:S02]  /*67a0*/  SHF.L.U32 R130, R100.reuse, 0x10, RZ ;  /* 0x0000001064827819 */ /* 0x040fe400000006ff */
[----:B------:R-:W-:-:S03]  /*67b0*/  PRMT R131, R100, 0x7632, R131 ;  /* 0x0000763264837816 */ /* 0x000fc60000000083 */
[----:B------:R-:W-:Y:S01]  /*67c0*/  FFMA.FTZ R124, R34, R124, R130 ;  /* 0x0000007c227c7223 */ /* 0x000fe20000010082 */
[----:B------:R-:W-:Y:S01]  /*67d0*/  FFMA.FTZ R130, R152, R129, R128 ;  /* 0x0000008198827223 */ /* 0x000fe20000010080 */
[----:B------:R-:W-:Y:S02]  /*67e0*/  SHF.L.U32 R131, R131, 0x10, RZ ;  /* 0x0000001083837819 */ /* 0x000fe400000006ff */
[----:B------:R-:W-:Y:S01]  /*67f0*/  FMUL.FTZ R124, R124, UR13 ;  /* 0x0000000d7c7c7c20 */ /* 0x000fe20008410000 */
[----:B------:R-:W-:-:S04]  /*6800*/  FADD.FTZ R130, R39, -R130 ;  /* 0x8000008227827221 */ /* 0x000fc80000010000 */
[----:B------:R-:W-:-:S04]  /*6810*/  FFMA.FTZ R130, R34, R130, R131 ;  /* 0x0000008222827223 */ /* 0x000fc80000010083 */
[----:B------:R-:W-:-:S05]  /*6820*/  FMUL.FTZ R130, R130, UR13 ;  /* 0x0000000d82827c20 */ /* 0x000fca0008410000 */
[----:B------:R-:W-:Y:S02]  /*6830*/  FSEL R130, R130, RZ, P0 ;  /* 0x000000ff82827208 */ /* 0x000fe40000000000 */
[----:B------:R-:W-:-:S04]  /*6840*/  LOP3.LUT P0, RZ, R136, 0xff, RZ, 0xc0, !PT ;  /* 0x000000ff88ff7812 */ /* 0x000fc8000780c0ff */
[----:B------:R-:W-:-:S04]  /*6850*/  FSEL R124, R124, RZ, P0 ;  /* 0x000000ff7c7c7208 */ /* 0x000fc80000000000 */
[----:B------:R-:W-:Y:S01]  /*6860*/  F2FP.BF16.F32.PACK_AB R124, R130, R124 ;  /* 0x0000007c827c723e */ /* 0x000fe200000010ff */
[----:B------:R-:W-:Y:S06]  /*6870*/  BRA `(.L_x_317) ;  /* 0x0000001800787947 */ /* 0x000fec0003800000 */
.L_x_318:
[----:B------:R-:W-:Y:S01]  /*6880*/  PRMT R107, R103, 0x7632, R107 ;  /* 0x00007632676b7816 */ /* 0x000fe2000000006b */
[-C--:B------:R-:W-:Y:S01]  /*6890*/  FFMA.FTZ R104, R185, R129.reuse, R128 ;  /* 0x00000081b9687223 */ /* 0x080fe20000010080 */
[----:B------:R-:W-:Y:S01]  /*68a0*/  PRMT R124, R102, 0x7632, R124 ;  /* 0x00007632667c7816 */ /* 0x000fe2000000007c */
[-CC-:B------:R-:W-:Y:S01]  /*68b0*/  FFMA.FTZ R106, R182, R129.reuse, R128.reuse ;  /* 0x00000081b66a7223 */ /* 0x180fe20000010080 */
[----:B------:R-:W-:Y:S01]  /*68c0*/  FFMA.FTZ R105, R170, R129, R128 ;  /* 0x00000081aa697223 */ /* 0x000fe20000010080 */
[----:B------:R-:W-:Y:S02]  /*68d0*/  IMAD.U32 R107, R107, 0x10000, RZ ;  /* 0x000100006b6b7824 */ /* 0x000fe400078e00ff */
[----:B------:R-:W-:Y:S01]  /*68e0*/  FADD.FTZ R104, R186, -R104 ;  /* 0x80000068ba687221 */ /* 0x000fe20000010000 */
[----:B------:R-:W-:Y:S01]  /*68f0*/  SHF.L.U32 R124, R124, 0x10, RZ ;  /* 0x000000107c7c7819 */ /* 0x000fe200000006ff */
[----:B------:R-:W-:Y:S01]  /*6900*/  FADD.FTZ R106, R181, -R106 ;  /* 0x8000006ab56a7221 */ /* 0x000fe20000010000 */
[----:B------:R-:W-:Y:S01]  /*6910*/  FADD.FTZ R105, R169, -R105 ;  /* 0x80000069a9697221 */ /* 0x000fe20000010000 */
[C---:B-----5:R-:W-:Y:S01]  /*6920*/  FFMA.FTZ R107, R34.reuse, R104, R107 ;  /* 0x00000068226b7223 */ /* 0x060fe2000001006b */
[----:B------:R-:W-:Y:S01]  /*6930*/  PRMT R104, R101, 0x7632, R104 ;  /* 0x0000763265687816 */ /* 0x000fe20000000068 */
[----:B------:R-:W-:Y:S01]  /*6940*/  FFMA.FTZ R106, R34, R106, R124 ;  /* 0x0000006a226a7223 */ /* 0x000fe2000001007c */
[----:B------:R-:W-:Y:S01]  /*6950*/  ISETP.GE.U32.AND P0, PT, R136, RZ, PT ;  /* 0x000000ff8800720c */ /* 0x000fe20003f06070 */
[----:B------:R-:W-:Y:S01]  /*6960*/  IMAD.U32 R130, R100, 0x10000, RZ ;  /* 0x0001000064827824 */ /* 0x000fe200078e00ff */
[----:B------:R-:W-:-:S02]  /*6970*/  SHF.L.U32 R104, R104, 0x10, RZ ;  /* 0x0000001068687819 */ /* 0x000fc400000006ff */
[----:B------:R-:W-:Y:S02]  /*6980*/  SHF.L.U32 R126, R102, 0x10, RZ ;  /* 0x00000010667e7819 */ /* 0x000fe400000006ff */
[----:B------:R-:W-:Y:S01]  /*6990*/  ISETP.GE.U32.AND.EX P0, PT, R137, 0x1000000, PT, P0 ;  /* 0x010000008900780c */ /* 0x000fe20003f06100 */
[----:B------:R-:W-:Y:S01]  /*69a0*/  FFMA.FTZ R124, R34, R105, R104 ;  /* 0x00000069227c7223 */ /* 0x000fe20000010068 */
[----:B------:R-:W-:Y:S01]  /*69b0*/  FFMA.FTZ R104, R2, R129, R128 ;  /* 0x0000008102687223 */ /* 0x000fe20000010080 */
[----:B------:R-:W-:Y:S01]  /*69c0*/  IMAD.U32 R105, R103, 0x10000, RZ ;  /* 0x0001000067697824 */ /* 0x000fe200078e00ff */
[----:B------:R-:W-:Y:S02]  /*69d0*/  PRMT R131, R100, 0x7632, R131 ;  /* 0x0000763264837816 */ /* 0x000fe40000000083 */
[----:B------:R-:W-:Y:S02]  /*69e0*/  FADD.FTZ R104, R3, -R104 ;  /* 0x8000006803687221 */ /* 0x000fe40000010000 */
[----:B------:R-:W-:-:S02]  /*69f0*/  SHF.L.U32 R131, R131, 0x10, RZ ;  /* 0x0000001083837819 */ /* 0x000fc400000006ff */
[----:B------:R-:W-:Y:S01]  /*6a00*/  FFMA.FTZ R125, R34, R104, R105 ;  /* 0x00000068227d7223 */ /* 0x000fe20000010069 */
[----:B------:R-:W-:Y:S01]  /*6a10*/  FFMA.FTZ R104, R5, R129, R128 ;  /* 0x0000008105687223 */ /* 0x000fe20000010080 */
[----:B------:R-:W-:-:S03]  /*6a20*/  FMUL.FTZ R105, R107, UR13 ;  /* 0x0000000d6b697c20 */ /* 0x000fc60008410000 */
[----:B------:R-:W-:Y:S01]  /*6a30*/  FADD.FTZ R104, R4, -R104 ;  /* 0x8000006804687221 */ /* 0x000fe20000010000 */
[----:B------:R-:W-:Y:S02]  /*6a40*/  F2FP.BF16.F32.PACK_AB R107, R107, R125 ;  /* 0x0000007d6b6b723e */ /* 0x000fe400000010ff */
[----:B------:R-:W-:Y:S01]  /*6a50*/  FSEL R105, R105, RZ, P0 ;  /* 0x000000ff69697208 */ /* 0x000fe20000000000 */
[----:B------:R-:W-:Y:S01]  /*6a60*/  FFMA.FTZ R126, R34, R104, R126 ;  /* 0x00000068227e7223 */ /* 0x000fe2000001007e */
[----:B------:R-:W-:Y:S01]  /*6a70*/  FMUL.FTZ R104, R125, UR13 ;  /* 0x0000000d7d687c20 */ /* 0x000fe20008410000 */
[C---:B------:R-:W-:Y:S01]  /*6a80*/  LOP3.LUT P0, RZ, R137.reuse, 0xff0000, RZ, 0xc0, !PT ;  /* 0x00ff000089ff7812 */ /* 0x040fe2000780c0ff */
[C---:B------:R-:W-:Y:S02]  /*6a90*/  FMUL.FTZ R125, R106.reuse, UR13 ;  /* 0x0000000d6a7d7c20 */ /* 0x040fe40008410000 */
[----:B------:R-:W-:Y:S02]  /*6aa0*/  F2FP.BF16.F32.PACK_AB R106, R106, R126 ;  /* 0x0000007e6a6a723e */ /* 0x000fe400000010ff */
[----:B------:R-:W-:Y:S01]  /*6ab0*/  FSEL R127, R104, RZ, P0 ;  /* 0x000000ff687f7208 */ /* 0x000fe20000000000 */
[----:B------:R-:W-:Y:S01]  /*6ac0*/  FMUL.FTZ R104, R126, UR13 ;  /* 0x0000000d7e687c20 */ /* 0x000fe20008410000 */
[----:B------:R-:W-:-:S02]  /*6ad0*/  LOP3.LUT P0, RZ, R137, 0xff, RZ, 0xc0, !PT ;  /* 0x000000ff89ff7812 */ /* 0x000fc4000780c0ff */
[----:B------:R-:W-:Y:S01]  /*6ae0*/  F2FP.BF16.F32.PACK_AB R127, R105, R127 ;  /* 0x0000007f697f723e */ /* 0x000fe200000010ff */
[----:B------:R-:W-:Y:S01]  /*6af0*/  FFMA.FTZ R105, R7, R129, R128 ;  /* 0x0000008107697223 */ /* 0x000fe20000010080 */
[----:B------:R-:W-:Y:S02]  /*6b00*/  FSEL R104, R104, RZ, P0 ;  /* 0x000000ff68687208 */ /* 0x000fe40000000000 */
[----:B------:R-:W-:Y:S01]  /*6b10*/  LOP3.LUT P0, RZ, R137, 0xff00, RZ, 0xc0, !PT ;  /* 0x0000ff0089ff7812 */ /* 0x000fe2000780c0ff */
[----:B------:R-:W-:-:S03]  /*6b20*/  FADD.FTZ R105, R6, -R105 ;  /* 0x8000006906697221 */ /* 0x000fc60000010000 */
[----:B------:R-:W-:Y:S02]  /*6b30*/  FSEL R125, R125, RZ, P0 ;  /* 0x000000ff7d7d7208 */ /* 0x000fe40000000000 */
[----:B------:R-:W-:Y:S02]  /*6b40*/  LOP3.LUT P0, RZ, R136, 0xff0000, RZ, 0xc0, !PT ;  /* 0x00ff000088ff7812 */ /* 0x000fe4000780c0ff */
[----:B------:R-:W-:Y:S02]  /*6b50*/  F2FP.BF16.F32.PACK_AB R126, R125, R104 ;  /* 0x000000687d7e723e */ /* 0x000fe400000010ff */
[----:B------:R-:W-:-:S05]  /*6b60*/  SHF.L.U32 R104, R101, 0x10, RZ ;  /* 0x0000001065687819 */ /* 0x000fca00000006ff */
[----:B------:R-:W-:Y:S01]  /*6b70*/  FFMA.FTZ R105, R34, R105, R104 ;  /* 0x0000006922697223 */ /* 0x000fe20000010068 */
[----:B------:R-:W-:-:S03]  /*6b80*/  FFMA.FTZ R104, R0, R129, R128 ;  /* 0x0000008100687223 */ /* 0x000fc60000010080 */
[----:B------:R-:W-:Y:S01]  /*6b90*/  FMUL.FTZ R125, R105, UR13 ;  /* 0x0000000d697d7c20 */ /* 0x000fe20008410000 */
[----:B------:R-:W-:Y:S01]  /*6ba0*/  FADD.FTZ R104, R8, -R104 ;  /* 0x8000006808687221 */ /* 0x000fe20000010000 */
[C---:B------:R-:W-:Y:S01]  /*6bb0*/  F2FP.BF16.F32.PACK_AB R105, R124.reuse, R105 ;  /* 0x000000697c69723e */ /* 0x040fe200000010ff */
[----:B------:R-:W-:Y:S02]  /*6bc0*/  FMUL.FTZ R124, R124, UR13 ;  /* 0x0000000d7c7c7c20 */ /* 0x000fe40008410000 */
[----:B------:R-:W-:Y:S01]  /*6bd0*/  FSEL R125, R125, RZ, P0 ;  /* 0x000000ff7d7d7208 */ /* 0x000fe20000000000 */
[----:B------:R-:W-:Y:S01]  /*6be0*/  FFMA.FTZ R104, R34, R104, R130 ;  /* 0x0000006822687223 */ /* 0x000fe20000010082 */
[----:B------:R-:W-:Y:S01]  /*6bf0*/  LOP3.LUT P0, RZ, R136, 0xff000000, RZ, 0xc0, !PT ;  /* 0xff00000088ff7812 */ /* 0x000fe2000780c0ff */
[----:B------:R-:W-:-:S03]  /*6c00*/  FFMA.FTZ R130, R152, R129, R128 ;  /* 0x0000008198827223 */ /* 0x000fc60000010080 */
[----:B------:R-:W-:Y:S01]  /*6c10*/  FSEL R124, R124, RZ, P0 ;  /* 0x000000ff7c7c7208 */ /* 0x000fe20000000000 */
[----:B------:R-:W-:Y:S01]  /*6c20*/  FADD.FTZ R130, R39, -R130 ;  /* 0x8000008227827221 */ /* 0x000fe20000010000 */
[----:B------:R-:W-:Y:S02]  /*6c30*/  LOP3.LUT P0, RZ, R136, 0xff, RZ, 0xc0, !PT ;  /* 0x000000ff88ff7812 */ /* 0x000fe4000780c0ff */
[----:B------:R-:W-:Y:S01]  /*6c40*/  F2FP.BF16.F32.PACK_AB R125, R124, R125 ;  /* 0x0000007d7c7d723e */ /* 0x000fe200000010ff */
[----:B------:R-:W-:Y:S01]  /*6c50*/  FMUL.FTZ R124, R104, UR13 ;  /* 0x0000000d687c7c20 */ /* 0x000fe20008410000 */
[----:B------:R-:W-:-:S04]  /*6c60*/  FFMA.FTZ R131, R34, R130, R131 ;  /* 0x0000008222837223 */ /* 0x000fc80000010083 */
[----:B------:R-:W-:Y:S01]  /*6c70*/  FSEL R124, R124, RZ, P0 ;  /* 0x000000ff7c7c7208 */ /* 0x000fe20000000000 */
[C---:B------:R-:W-:Y:S01]  /*6c80*/  FMUL.FTZ R130, R131.reuse, UR13 ;  /* 0x0000000d83827c20 */ /* 0x040fe20008410000 */
[----:B------:R-:W-:Y:S02]  /*6c90*/  LOP3.LUT P0, RZ, R136, 0xff00, RZ, 0xc0, !PT ;  /* 0x0000ff0088ff7812 */ /* 0x000fe4000780c0ff */
[----:B------:R-:W-:Y:S02]  /*6ca0*/  F2FP.BF16.F32.PACK_AB R104, R131, R104 ;  /* 0x000000688368723e */ /* 0x000fe400000010ff */
[----:B------:R-:W-:-:S04]  /*6cb0*/  FSEL R130, R130, RZ, P0 ;  /* 0x000000ff82827208 */ /* 0x000fc80000000000 */
[----:B------:R-:W-:Y:S01]  /*6cc0*/  F2FP.BF16.F32.PACK_AB R124, R130, R124 ;  /* 0x0000007c827c723e */ /* 0x000fe200000010ff */
[----:B------:R-:W-:Y:S06]  /*6cd0*/  BRA `(.L_x_317) ;  /* 0x0000001400607947 */ /* 0x000fec0003800000 */
.L_x_314:
        /* <DEDUP_REMOVED lines=9> */
[----:B------:R-:W-:Y:S01]  /*6d70*/  FFMA.FTZ R97, R185, R129, R128 ;  /* 0x00000081b9617223 */ /* 0x000fe20000010080 */
[----:B------:R-:W-:Y:S02]  /*6d80*/  LOP3.LUT P0, RZ, R139, 0xff0000, RZ, 0xc0, !PT ;  /* 0x00ff00008bff7812 */ /* 0x000fe4000780c0ff */
[----:B------:R-:W-:Y:S01]  /*6d90*/  FADD.FTZ R96, R3, -R96 ;  /* 0x8000006003607221 */ /* 0x000fe20000010000 */
[----:B------:R-:W-:-:S03]  /*6da0*/  FADD.FTZ R97, R186, -R97 ;  /* 0x80000061ba617221 */ /* 0x000fc60000010000 */
[C---:B-----5:R-:W-:Y:S01]  /*6db0*/  FMUL.FTZ R96, R34.reuse, R96 ;  /* 0x0000006022607220 */ /* 0x060fe20000410000 */
[----:B------:R-:W-:-:S03]  /*6dc0*/  FMUL.FTZ R97, R34, R97 ;  /* 0x0000006122617220 */ /* 0x000fc60000410000 */
[----:B------:R-:W-:Y:S01]  /*6dd0*/  FMUL.FTZ R96, R96, UR13 ;  /* 0x0000000d60607c20 */ /* 0x000fe20008410000 */
[----:B------:R-:W-:-:S04]  /*6de0*/  FMUL.FTZ R97, R97, UR13 ;  /* 0x0000000d61617c20 */ /* 0x000fc80008410000 */
[----:B------:R-:W-:Y:S02]  /*6df0*/  FSEL R99, R96, RZ, P0 ;  /* 0x000000ff60637208 */ /* 0x000fe40000000000 */
[----:B------:R-:W-:-:S04]  /*6e00*/  ISETP.GE.U32.AND P0, PT, R138, RZ, PT ;  /* 0x000000ff8a00720c */ /* 0x000fc80003f06070 */
[----:B------:R-:W-:-:S04]  /*6e10*/  ISETP.GE.U32.AND.EX P0, PT, R139, 0x1000000, PT, P0 ;  /* 0x010000008b00780c */ /* 0x000fc80003f06100 */
[----:B------:R-:W-:Y:S02]  /*6e20*/  FSEL R98, R97, RZ, P0 ;  /* 0x000000ff61627208 */ /* 0x000fe40000000000 */
[----:B------:R-:W-:Y:S02]  /*6e30*/  LOP3.LUT P0, RZ, R137, 0xff0000, RZ, 0xc0, !PT ;  /* 0x00ff000089ff7812 */ /* 0x000fe4000780c0ff */
[----:B------:R-:W-:Y:S01]  /*6e40*/  F2FP.BF16.F32.PACK_AB R99, R98, R99 ;  /* 0x000000636263723e */ /* 0x000fe200000010ff */
[-C--:B------:R-:W-:Y:S01]  /*6e50*/  FFMA.FTZ R98, R5, R129.reuse, R128 ;  /* 0x0000008105627223 */ /* 0x080fe20000010080 */
[----:B------:R-:W-:Y:S02]  /*6e60*/  FSEL R96, R96, RZ, P0 ;  /* 0x000000ff60607208 */ /* 0x000fe40000000000 */
[----:B------:R-:W-:Y:S01]  /*6e70*/  ISETP.GE.U32.AND P0, PT, R136, RZ, PT ;  /* 0x000000ff8800720c */ /* 0x000fe20003f06070 */
[----:B------:R-:W-:Y:S01]  /*6e80*/  FADD.FTZ R126, R4, -R98 ;  /* 0x80000062047e7221 */ /* 0x000fe20000010000 */
[----:B------:R-:W-:-:S02]  /*6e90*/  FFMA.FTZ R98, R182, R129, R128 ;  /* 0x00000081b6627223 */ /* 0x000fc40000010080 */
[----:B------:R-:W-:Y:S01]  /*6ea0*/  ISETP.GE.U32.AND.EX P0, PT, R137, 0x1000000, PT, P0 ;  /* 0x010000008900780c */ /* 0x000fe20003f06100 */
[----:B------:R-:W-:Y:S01]  /*6eb0*/  FMUL.FTZ R126, R34, R126 ;  /* 0x0000007e227e7220 */ /* 0x000fe20000410000 */
[----:B------:R-:W-:Y:S02]  /*6ec0*/  FADD.FTZ R98, R181, -R98 ;  /* 0x80000062b5627221 */ /* 0x000fe40000010000 */
[----:B------:R-:W-:Y:S01]  /*6ed0*/  FSEL R97, R97, RZ, P0 ;  /* 0x000000ff61617208 */ /* 0x000fe20000000000 */
[----:B------:R-:W-:Y:S01]  /*6ee0*/  FMUL.FTZ R126, R126, UR13 ;  /* 0x0000000d7e7e7c20 */ /* 0x000fe20008410000 */
[----:B------:R-:W-:Y:S01]  /*6ef0*/  FMUL.FTZ R98, R34, R98 ;  /* 0x0000006222627220 */ /* 0x000fe20000410000 */
[----:B------:R-:W-:Y:S02]  /*6f00*/  LOP3.LUT P0, RZ, R139, 0xff, RZ, 0xc0, !PT ;  /* 0x000000ff8bff7812 */ /* 0x000fe4000780c0ff */
[----:B------:R-:W-:Y:S01]  /*6f10*/  F2FP.BF16.F32.PACK_AB R127, R97, R96 ;  /* 0x00000060617f723e */ /* 0x000fe200000010ff */
        /* <DEDUP_REMOVED lines=8> */
[----:B------:R-:W-:Y:S01]  /*6fa0*/  F2FP.BF16.F32.PACK_AB R98, R96, R98 ;  /* 0x000000626062723e */ /* 0x000fe200000010ff */
[----:B------:R-:W-:Y:S01]  /*6fb0*/  FFMA.FTZ R96, R7, R129, R128 ;  /* 0x0000008107607223 */ /* 0x000fe20000010080 */
[----:B------:R-:W-:Y:S01]  /*6fc0*/  FSEL R126, R126, RZ, P0 ;  /* 0x000000ff7e7e7208 */ /* 0x000fe20000000000 */
[----:B------:R-:W-:Y:S01]  /*6fd0*/  FMUL.FTZ R124, R97, UR13 ;  /* 0x0000000d617c7c20 */ /* 0x000fe20008410000 */
[----:B------:R-:W-:Y:S01]  /*6fe0*/  LOP3.LUT P0, RZ, R137, 0xff00, RZ, 0xc0, !PT ;  /* 0x0000ff0089ff7812 */ /* 0x000fe2000780c0ff */
[----:B------:R-:W-:-:S03]  /*6ff0*/  FADD.FTZ R96, R6, -R96 ;  /* 0x8000006006607221 */ /* 0x000fc60000010000 */
[----:B------:R-:W-:Y:S01]  /*7000*/  FSEL R125, R125, RZ, P0 ;  /* 0x000000ff7d7d7208 */ /* 0x000fe20000000000 */
[----:B------:R-:W-:Y:S01]  /*7010*/  FMUL.FTZ R96, R34, R96 ;  /* 0x0000006022607220 */ /* 0x000fe20000410000 */
[----:B------:R-:W-:Y:S02]  /*7020*/  LOP3.LUT P0, RZ, R138, 0xff0000, RZ, 0xc0, !PT ;  /* 0x00ff00008aff7812 */ /* 0x000fe4000780c0ff */
[----:B------:R-:W-:Y:S01]  /*7030*/  F2FP.BF16.F32.PACK_AB R126, R125, R126 ;  /* 0x0000007e7d7e723e */ /* 0x000fe200000010ff */
[----:B------:R-:W-:-:S05]  /*7040*/  FMUL.FTZ R96, R96, UR13 ;  /* 0x0000000d60607c20 */ /* 0x000fca0008410000 */
[----:B------:R-:W-:Y:S02]  /*7050*/  FSEL R97, R96, RZ, P0 ;  /* 0x000000ff60617208 */ /* 0x000fe40000000000 */
[----:B------:R-:W-:-:S04]  /*7060*/  LOP3.LUT P0, RZ, R138, 0xff000000, RZ, 0xc0, !PT ;  /* 0xff0000008aff7812 */ /* 0x000fc8000780c0ff */
[----:B------:R-:W-:Y:S02]  /*7070*/  FSEL R125, R124, RZ, P0 ;  /* 0x000000ff7c7d7208 */ /* 0x000fe40000000000 */
[----:B------:R-:W-:Y:S02]  /*7080*/  LOP3.LUT P0, RZ, R136, 0xff0000, RZ, 0xc0, !PT ;  /* 0x00ff000088ff7812 */ /* 0x000fe4000780c0ff */
[----:B------:R-:W-:Y:S02]  /*7090*/  F2FP.BF16.F32.PACK_AB R97, R125, R97 ;  /* 0x000000617d61723e */ /* 0x000fe400000010ff */
        /* <DEDUP_REMOVED lines=8> */
[----:B------:R-:W-:Y:S02]  /*7120*/  FFMA.FTZ R124, R0, R129, R128 ;  /* 0x00000081007c7223 */ /* 0x000fe40000010080 */
[----:B------:R-:W-:Y:S02]  /*7130*/  FMUL.FTZ R96, R96, UR13 ;  /* 0x0000000d60607c20 */ /* 0x000fe40008410000 */
[----:B------:R-:W-:-:S04]  /*7140*/  FADD.FTZ R124, R8, -R124 ;  /* 0x8000007c087c7221 */ /* 0x000fc80000010000 */
[----:B------:R-:W-:Y:S01]  /*7150*/  FMUL.FTZ R131, R34, R124 ;  /* 0x0000007c22837220 */ /* 0x000fe20000410000 */
[----:B------:R-:W-:Y:S02]  /*7160*/  FSEL R124, R96, RZ, P0 ;  /* 0x000000ff607c7208 */ /* 0x000fe40000000000 */
[----:B------:R-:W-:Y:S01]  /*7170*/  LOP3.LUT P0, RZ, R138, 0xff00, RZ, 0xc0, !PT ;  /* 0x0000ff008aff7812 */ /* 0x000fe2000780c0ff */
[----:B------:R-:W-:-:S03]  /*7180*/  FMUL.FTZ R131, R131, UR13 ;  /* 0x0000000d83837c20 */ /* 0x000fc60008410000 */
[----:B------:R-:W-:Y:S02]  /*7190*/  FSEL R96, R96, RZ, P0 ;  /* 0x000000ff60607208 */ /* 0x000fe40000000000 */
[----:B------:R-:W-:-:S04]  /*71a0*/  LOP3.LUT P0, RZ, R136, 0xff, RZ, 0xc0, !PT ;  /* 0x000000ff88ff7812 */ /* 0x000fc8000780c0ff */
[C---:B------:R-:W-:Y:S02]  /*71b0*/  FSEL R130, R131.reuse, RZ, P0 ;  /* 0x000000ff83827208 */ /* 0x040fe40000000000 */
[----:B------:R-:W-:Y:S02]  /*71c0*/  LOP3.LUT P0, RZ, R138, 0xff, RZ, 0xc0, !PT ;  /* 0x000000ff8aff7812 */ /* 0x000fe4000780c0ff */
[----:B------:R-:W-:Y:S02]  /*71d0*/  F2FP.BF16.F32.PACK_AB R124, R124, R130 ;  /* 0x000000827c7c723e */ /* 0x000fe400000010ff */
[----:B------:R-:W-:-:S04]  /*71e0*/  FSEL R131, R131, RZ, P0 ;  /* 0x000000ff83837208 */ /* 0x000fc80000000000 */
[----:B------:R-:W-:Y:S01]  /*71f0*/  F2FP.BF16.F32.PACK_AB R96, R96, R131 ;  /* 0x000000836060723e */ /* 0x000fe200000010ff */
[----:B------:R-:W-:Y:S06]  /*7200*/  BRA `(.L_x_317) ;  /* 0x0000001000147947 */ /* 0x000fec0003800000 */
.L_x_320:
        /* <DEDUP_REMOVED lines=13> */
[----:B------:R-:W-:Y:S01]  /*72e0*/  FFMA.FTZ R98, R5, R129, R128 ;  /* 0x0000008105627223 */ /* 0x000fe20000010080 */
[----:B------:R-:W-:Y:S01]  /*72f0*/  FMUL.FTZ R130, R131, UR13 ;  /* 0x0000000d83827c20 */ /* 0x000fe20008410000 */
[----:B------:R-:W-:-:S02]  /*7300*/  FSEL R99, R97, RZ, P0 ;  /* 0x000000ff61637208 */ /* 0x000fc40000000000 */
        /* <DEDUP_REMOVED lines=10> */
[----:B------:R-:W-:Y:S01]  /*73b0*/  ISETP.GE.U32.AND P0, PT, R136, RZ, PT ;  /* 0x000000ff8800720c */ /* 0x000fe20003f06070 */
[----:B------:R-:W-:-:S03]  /*73c0*/  FADD.FTZ R96, R181, -R96 ;  /* 0x80000060b5607221 */ /* 0x000fc60000010000 */
[----:B------:R-:W-:Y:S01]  /*73d0*/  ISETP.GE.U32.AND.EX P0, PT, R137, 0x1000000, PT, P0 ;  /* 0x010000008900780c */ /* 0x000fe20003f06100 */
[----:B------:R-:W-:-:S03]  /*73e0*/  FMUL.FTZ R96, R34, R96 ;  /* 0x0000006022607220 */ /* 0x000fc60000410000 */
[----:B------:R-:W-:Y:S02]  /*73f0*/  FSEL R105, R105, RZ, P0 ;  /* 0x000000ff69697208 */ /* 0x000fe40000000000 */
[C---:B------:R-:W-:Y:S02]  /*7400*/  LOP3.LUT P0, RZ, R139.reuse, 0xff, RZ, 0xc0, !PT ;  /* 0x000000ff8bff7812 */ /* 0x040fe4000780c0ff */
[C---:B------:R-:W-:Y:S01]  /*7410*/  F2FP.BF16.F32.PACK_AB R106, R96.reuse, R98 ;  /* 0x00000062606a723e */ /* 0x040fe200000010ff */
[----:B------:R-:W-:Y:S01]  /*7420*/  FMUL.FTZ R96, R96, UR13 ;  /* 0x0000000d60607c20 */ /* 0x000fe20008410000 */
[----:B------:R-:W-:Y:S02]  /*7430*/  FSEL R98, R104, RZ, P0 ;  /* 0x000000ff68627208 */ /* 0x000fe40000000000 */
[----:B------:R-:W-:Y:S02]  /*7440*/  LOP3.LUT P0, RZ, R139, 0xff00, RZ, 0xc0, !PT ;  /* 0x0000ff008bff7812 */ /* 0x000fe4000780c0ff */
[----:B------:R-:W-:Y:S01]  /*7450*/  F2FP.BF16.F32.PACK_AB R127, R105, R97 ;  /* 0x00000061697f723e */ /* 0x000fe200000010ff */
[----:B------:R-:W-:Y:S01]  /*7460*/  FFMA.FTZ R105, R7, R129, R128 ;  /* 0x0000008107697223 */ /* 0x000fe20000010080 */
[----:B------:R-:W-:-:S02]  /*7470*/  FSEL R97, R96, RZ, P0 ;  /* 0x000000ff60617208 */ /* 0x000fc40000000000 */
[----:B------:R-:W-:Y:S01]  /*7480*/  LOP3.LUT P0, RZ, R137, 0xff, RZ, 0xc0, !PT ;  /* 0x000000ff89ff7812 */ /* 0x000fe2000780c0ff */
[----:B------:R-:W-:Y:S01]  /*7490*/  FADD.FTZ R105, R6, -R105 ;  /* 0x8000006906697221 */ /* 0x000fe20000010000 */
[----:B------:R-:W-:Y:S01]  /*74a0*/  F2FP.BF16.F32.PACK_AB R98, R97, R98 ;  /* 0x000000626162723e */ /* 0x000fe200000010ff */
[----:B------:R-:W-:Y:S01]  /*74b0*/  FFMA.FTZ R97, R170, R129, R128 ;  /* 0x00000081aa617223 */ /* 0x000fe20000010080 */
[----:B------:R-:W-:Y:S01]  /*74c0*/  FSEL R104, R104, RZ, P0 ;  /* 0x000000ff68687208 */ /* 0x000fe20000000000 */
[----:B------:R-:W-:Y:S01]  /*74d0*/  FMUL.FTZ R105, R34, R105 ;  /* 0x0000006922697220 */ /* 0x000fe20000410000 */
[----:B------:R-:W-:Y:S01]  /*74e0*/  LOP3.LUT P0, RZ, R137, 0xff00, RZ, 0xc0, !PT ;  /* 0x0000ff0089ff7812 */ /* 0x000fe2000780c0ff */
[----:B------:R-:W-:-:S03]  /*74f0*/  FADD.FTZ R97, R169, -R97 ;  /* 0x80000061a9617221 */ /* 0x000fc60000010000 */
[----:B------:R-:W-:Y:S01]  /*7500*/  FSEL R126, R96, RZ, P0 ;  /* 0x000000ff607e7208 */ /* 0x000fe20000000000 */
[----:B------:R-:W-:Y:S01]  /*7510*/  FMUL.FTZ R97, R34, R97 ;  /* 0x0000006122617220 */ /* 0x000fe20000410000 */
[----:B------:R-:W-:Y:S01]  /*7520*/  FMUL.FTZ R96, R105, UR13 ;  /* 0x0000000d69607c20 */ /* 0x000fe20008410000 */
[----:B------:R-:W-:Y:S02]  /*7530*/  LOP3.LUT P0, RZ, R138, 0xff0000, RZ, 0xc0, !PT ;  /* 0x00ff00008aff7812 */ /* 0x000fe4000780c0ff */
[C---:B------:R-:W-:Y:S01]  /*7540*/  FMUL.FTZ R125, R97.reuse, UR13 ;  /* 0x0000000d617d7c20 */ /* 0x040fe20008410000 */
[----:B------:R-:W-:Y:S02]  /*7550*/  F2FP.BF16.F32.PACK_AB R105, R97, R105 ;  /* 0x000000696169723e */ /* 0x000fe400000010ff */
[----:B------:R-:W-:Y:S02]  /*7560*/  FSEL R97, R96, RZ, P0 ;  /* 0x000000ff60617208 */ /* 0x000fe40000000000 */
[----:B------:R-:W-:-:S02]  /*7570*/  LOP3.LUT P0, RZ, R138, 0xff000000, RZ, 0xc0, !PT ;  /* 0xff0000008aff7812 */ /* 0x000fc4000780c0ff */
[----:B------:R-:W-:Y:S02]  /*7580*/  F2FP.BF16.F32.PACK_AB R126, R126, R104 ;  /* 0x000000687e7e723e */ /* 0x000fe400000010ff */
        /* <DEDUP_REMOVED lines=8> */
[----:B------:R-:W-:Y:S02]  /*7610*/  LOP3.LUT P0, RZ, R136, 0xff00, RZ, 0xc0, !PT ;  /* 0x0000ff0088ff7812 */ /* 0x000fe4000780c0ff */
[----:B------:R-:W-:Y:S01]  /*7620*/  F2FP.BF16.F32.PACK_AB R125, R125, R104 ;  /* 0x000000687d7d723e */ /* 0x000fe200000010ff */
[----:B------:R-:W-:-:S04]  /*7630*/  FMUL.FTZ R104, R34, R96 ;  /* 0x0000006022687220 */ /* 0x000fc80000410000 */
[C---:B------:R-:W-:Y:S01]  /*7640*/  FMUL.FTZ R96, R104.reuse, UR13 ;  /* 0x0000000d68607c20 */ /* 0x040fe20008410000 */
[----:B------:R-:W-:-:S04]  /*7650*/  F2FP.BF16.F32.PACK_AB R104, R104, R131 ;  /* 0x000000836868723e */ /* 0x000fc800000010ff */
[----:B------:R-:W-:Y:S02]  /*7660*/  FSEL R124, R96, RZ, P0 ;  /* 0x000000ff607c7208 */ /* 0x000fe40000000000 */
[----:B------:R-:W-:-:S04]  /*7670*/  LOP3.LUT P0, RZ, R138, 0xff00, RZ, 0xc0, !PT ;  /* 0x0000ff008aff7812 */ /* 0x000fc8000780c0ff */
[----:B------:R-:W-:Y:S02]  /*7680*/  FSEL R96, R96, RZ, P0 ;  /* 0x000000ff60607208 */ /* 0x000fe40000000000 */
[----:B------:R-:W-:-:S04]  /*7690*/  LOP3.LUT P0, RZ, R136, 0xff, RZ, 0xc0, !PT ;  /* 0x000000ff88ff7812 */ /* 0x000fc8000780c0ff */
[----:B------:R-:W-:Y:S02]  /*76a0*/  FSEL R132, R130, RZ, P0 ;  /* 0x000000ff82847208 */ /* 0x000fe40000000000 */
[----:B------:R-:W-:Y:S02]  /*76b0*/  LOP3.LUT P0, RZ, R138, 0xff, RZ, 0xc0, !PT ;  /* 0x000000ff8aff7812 */ /* 0x000fe4000780c0ff */
[----:B------:R-:W-:Y:S02]  /*76c0*/  F2FP.BF16.F32.PACK_AB R124, R124, R132 ;  /* 0x000000847c7c723e */ /* 0x000fe400000010ff */
[----:B------:R-:W-:-:S04]  /*76d0*/  FSEL R130, R130, RZ, P0 ;  /* 0x000000ff82827208 */ /* 0x000fc80000000000 */
[----:B------:R-:W-:Y:S01]  /*76e0*/  F2FP.BF16.F32.PACK_AB R96, R96, R130 ;  /* 0x000000826060723e */ /* 0x000fe200000010ff */
[----:B------:R-:W-:Y:S06]  /*76f0*/  BRA `(.L_x_317) ;  /* 0x0000000800d87947 */ /* 0x000fec0003800000 */
.L_x_319:
[----:B------:R-:W-:Y:S01]  /*7700*/  UMOV UR4, UR6 ;  /* 0x0000000600047c82 */ /* 0x000fe20008000000 */
[----:B------:R-:W-:Y:S01]  /*7710*/  UMOV UR5, UR7 ;  /* 0x0000000700057c82 */ /* 0x000fe20008000000 */
[----:B------:R-:W-:-:S04]  /*7720*/  UISETP.NE.U32.AND UP0, UPT, UR4, URZ, UPT ;  /* 0x000000ff0400728c */ /* 0x000fc8000bf05070 */
[----:B------:R-:W-:-:S09]  /*7730*/  UISETP.NE.AND.EX UP0, UPT, UR5, URZ, UPT, UP0 ;  /* 0x000000ff0500728c */ /* 0x000fd2000bf05300 */
[----:B------:R-:W-:Y:S05]  /*7740*/  BRA.U UP0, `(.L_x_321) ;  /* 0x00000005005c7547 */ /* 0x000fea000b800000 */
[-CC-:B------:R-:W-:Y:S01]  /*7750*/  FFMA.FTZ R96, R185, R129.reuse, R128.reuse ;  /* 0x00000081b9607223 */ /* 0x180fe20000010080 */
[-CC-:B------:R-:W-:Y:S01]  /*7760*/  FFMA.FTZ R97, R2, R129.reuse, R128.reuse ;  /* 0x0000008102617223 */ /* 0x180fe20000010080 */
[----:B------:R-:W-:Y:S01]  /*7770*/  PRMT R99, R103, 0x7632, R99 ;  /* 0x0000763267637816 */ /* 0x000fe20000000063 */
[----:B------:R-:W-:Y:S01]  /*7780*/  FFMA.FTZ R98, R182, R129, R128 ;  /* 0x00000081b6627223 */ /* 0x000fe20000010080 */
[--C-:B------:R-:W-:Y:S01]  /*7790*/  FADD.FTZ R124, R186, -R96.reuse ;  /* 0x80000060ba7c7221 */ /* 0x100fe20000010000 */
[----:B------:R-:W-:Y:S01]  /*77a0*/  PRMT R96, R102, 0x7632, R96 ;  /* 0x0000763266607816 */ /* 0x000fe20000000060 */
[----:B------:R-:W-:Y:S01]  /*77b0*/  FADD.FTZ R97, R3, -R97 ;  /* 0x8000006103617221 */ /* 0x000fe20000010000 */
[----:B------:R-:W-:Y:S01]  /*77c0*/  IMAD.U32 R125, R103, 0x10000, RZ ;  /* 0x00010000677d7824 */ /* 0x000fe200078e00ff */
[----:B------:R-:W-:Y:S01]  /*77d0*/  SHF.L.U32 R99, R99, 0x10, RZ ;  /* 0x0000001063637819 */ /* 0x000fe200000006ff */
[----:B------:R-:W-:Y:S01]  /*77e0*/  FADD.FTZ R98, R181, -R98 ;  /* 0x80000062b5627221 */ /* 0x000fe20000010000 */
[----:B------:R-:W-:Y:S01]  /*77f0*/  SHF.L.U32 R96, R96, 0x10, RZ ;  /* 0x0000001060607819 */ /* 0x000fe200000006ff */
[C---:B-----5:R-:W-:Y:S01]  /*7800*/  FFMA.FTZ R97, R34.reuse, R97, R125 ;  /* 0x0000006122617223 */ /* 0x060fe2000001007d */
[----:B------:R-:W-:Y:S01]  /*7810*/  LOP3.LUT P0, RZ, R137, 0xff0000, RZ, 0xc0, !PT ;  /* 0x00ff000089ff7812 */ /* 0x000fe2000780c0ff */
[C---:B------:R-:W-:Y:S01]  /*7820*/  FFMA.FTZ R124, R34.reuse, R124, R99 ;  /* 0x0000007c227c7223 */ /* 0x040fe20000010063 */
[-C--:B------:R-:W-:Y:S01]  /*7830*/  FFMA.FTZ R126, R5, R129.reuse, R128 ;  /* 0x00000081057e7223 */ /* 0x080fe20000010080 */
[----:B------:R-:W-:Y:S01]  /*7840*/  FFMA.FTZ R96, R34, R98, R96 ;  /* 0x0000006222607223 */ /* 0x000fe20000010060 */
[----:B------:R-:W-:Y:S01]  /*7850*/  FMUL.FTZ R99, R97, UR13 ;  /* 0x0000000d61637c20 */ /* 0x000fe20008410000 */
[----:B------:R-:W-:Y:S01]  /*7860*/  PRMT R98, R101, 0x7632, R98 ;  /* 0x0000763265627816 */ /* 0x000fe20000000062 */
[----:B------:R-:W-:Y:S01]  /*7870*/  FFMA.FTZ R97, R170, R129, R128 ;  /* 0x00000081aa617223 */ /* 0x000fe20000010080 */
[----:B------:R-:W-:Y:S01]  /*7880*/  FMUL.FTZ R124, R124, UR13 ;  /* 0x0000000d7c7c7c20 */ /* 0x000fe20008410000 */
[----:B------:R-:W-:Y:S01]  /*7890*/  FADD.FTZ R126, R4, -R126 ;  /* 0x8000007e047e7221 */ /* 0x000fe20000010000 */
[----:B------:R-:W-:Y:S01]  /*78a0*/  SHF.L.U32 R125, R98, 0x10, RZ ;  /* 0x00000010627d7819 */ /* 0x000fe200000006ff */
[----:B------:R-:W-:Y:S01]  /*78b0*/  FADD.FTZ R97, R169, -R97 ;  /* 0x80000061a9617221 */ /* 0x000fe20000010000 */
[----:B------:R-:W-:Y:S01]  /*78c0*/  FSEL R98, R99, RZ, P0 ;  /* 0x000000ff63627208 */ /* 0x000fe20000000000 */
[----:B------:R-:W-:Y:S01]  /*78d0*/  IMAD.U32 R127, R102, 0x10000, RZ ;  /* 0x00010000667f7824 */ /* 0x000fe200078e00ff */
[----:B------:R-:W-:Y:S01]  /*78e0*/  LOP3.LUT P0, RZ, R139, 0xff0000, RZ, 0xc0, !PT ;  /* 0x00ff00008bff7812 */ /* 0x000fe2000780c0ff */
[----:B------:R-:W-:Y:S01]  /*78f0*/  FFMA.FTZ R97, R34, R97, R125 ;  /* 0x0000006122617223 */ /* 0x000fe2000001007d */
[----:B------:R-:W-:Y:S01]  /*7900*/  FMUL.FTZ R96, R96, UR13 ;  /* 0x0000000d60607c20 */ /* 0x000fe20008410000 */
[----:B------:R-:W-:Y:S01]  /*7910*/  FFMA.FTZ R126, R34, R126, R127 ;  /* 0x0000007e227e7223 */ /* 0x000fe2000001007f */
[----:B------:R-:W-:-:S02]  /*7920*/  FSEL R99, R99, RZ, P0 ;  /* 0x000000ff63637208 */ /* 0x000fc40000000000 */
[----:B------:R-:W-:Y:S01]  /*7930*/  ISETP.GE.U32.AND P0, PT, R138, RZ, PT ;  /* 0x000000ff8a00720c */ /* 0x000fe20003f06070 */
[----:B------:R-:W-:Y:S01]  /*7940*/  FMUL.FTZ R126, R126, UR13 ;  /* 0x0000000d7e7e7c20 */ /* 0x000fe20008410000 */
[C---:B------:R-:W-:Y:S02]  /*7950*/  SHF.L.U32 R130, R100.reuse, 0x10, RZ ;  /* 0x0000001064827819 */ /* 0x040fe400000006ff */
[----:B------:R-:W-:Y:S02]  /*7960*/  ISETP.GE.U32.AND.EX P0, PT, R139, 0x1000000, PT, P0 ;  /* 0x010000008b00780c */ /* 0x000fe40003f06100 */
[----:B------:R-:W-:Y:S02]  /*7970*/  PRMT R131, R100, 0x7632, R131 ;  /* 0x0000763264837816 */ /* 0x000fe40000000083 */
[----:B------:R-:W-:Y:S02]  /*7980*/  FSEL R125, R124, RZ, P0 ;  /* 0x000000ff7c7d7208 */ /* 0x000fe40000000000 */
[----:B------:R-:W-:Y:S01]  /*7990*/  ISETP.GE.U32.AND P0, PT, R136, RZ, PT ;  /* 0x000000ff8800720c */ /* 0x000fe20003f06070 */
[----:B------:R-:W-:Y:S01]  /*79a0*/  IMAD.U32 R131, R131, 0x10000, RZ ;  /* 0x0001000083837824 */ /* 0x000fe200078e00ff */
[----:B------:R-:W-:-:S02]  /*79b0*/  F2FP.BF16.F32.PACK_AB R99, R125, R99 ;  /* 0x000000637d63723e */ /* 0x000fc400000010ff */
[----:B------:R-:W-:Y:S02]  /*79c0*/  ISETP.GE.U32.AND.EX P0, PT, R137, 0x1000000, PT, P0 ;  /* 0x010000008900780c */ /* 0x000fe40003f06100 */
[----:B------:R-:W-:Y:S02]  /*79d0*/  SHF.L.U32 R125, R101, 0x10, RZ ;  /* 0x00000010657d7819 */ /* 0x000fe400000006ff */
[----:B------:R-:W-:Y:S02]  /*79e0*/  FSEL R127, R124, RZ, P0 ;  /* 0x000000ff7c7f7208 */ /* 0x000fe40000000000 */
[----:B------:R-:W-:Y:S02]  /*79f0*/  LOP3.LUT P0, RZ, R139, 0xff, RZ, 0xc0, !PT ;  /* 0x000000ff8bff7812 */ /* 0x000fe4000780c0ff */
[----:B------:R-:W-:Y:S02]  /*7a00*/  F2FP.BF16.F32.PACK_AB R127, R127, R98 ;  /* 0x000000627f7f723e */ /* 0x000fe400000010ff */
[----:B------:R-:W-:-:S02]  /*7a10*/  FSEL R124, R126, RZ, P0 ;  /* 0x000000ff7e7c7208 */ /* 0x000fc40000000000 */
[----:B------:R-:W-:-:S04]  /*7a20*/  LOP3.LUT P0, RZ, R139, 0xff00, RZ, 0xc0, !PT ;  /* 0x0000ff008bff7812 */ /* 0x000fc8000780c0ff */
[----:B------:R-:W-:Y:S02]  /*7a30*/  FSEL R98, R96, RZ, P0 ;  /* 0x000000ff60627208 */ /* 0x000fe40000000000 */
[----:B------:R-:W-:Y:S02]  /*7a40*/  LOP3.LUT P0, RZ, R137, 0xff, RZ, 0xc0, !PT ;  /* 0x000000ff89ff7812 */ /* 0x000fe4000780c0ff */
[----:B------:R-:W-:Y:S01]  /*7a50*/  F2FP.BF16.F32.PACK_AB R98, R98, R124 ;  /* 0x0000007c6262723e */ /* 0x000fe200000010ff */
[----:B------:R-:W-:Y:S01]  /*7a60*/  FFMA.FTZ R124, R7, R129, R128 ;  /* 0x00000081077c7223 */ /* 0x000fe20000010080 */
[----:B------:R-:W-:Y:S02]  /*7a70*/  FSEL R126, R126, RZ, P0 ;  /* 0x000000ff7e7e7208 */ /* 0x000fe40000000000 */
[----:B------:R-:W-:Y:S01]  /*7a80*/  LOP3.LUT P0, RZ, R137, 0xff00, RZ, 0xc0, !PT ;  /* 0x0000ff0089ff7812 */ /* 0x000fe2000780c0ff */
[----:B------:R-:W-:-:S03]  /*7a90*/  FADD.FTZ R124, R6, -R124 ;  /* 0x8000007c067c7221 */ /* 0x000fc60000010000 */
[----:B------:R-:W-:Y:S01]  /*7aa0*/  FSEL R96, R96, RZ, P0 ;  /* 0x000000ff60607208 */ /* 0x000fe20000000000 */
[----:B------:R-:W-:Y:S01]  /*7ab0*/  FFMA.FTZ R125, R34, R124, R125 ;  /* 0x0000007c227d7223 */ /* 0x000fe2000001007d */
[----:B------:R-:W-:Y:S01]  /*7ac0*/  LOP3.LUT P0, RZ, R138, 0xff0000, RZ, 0xc0, !PT ;  /* 0x00ff00008aff7812 */ /* 0x000fe2000780c0ff */
[----:B------:R-:W-:Y:S01]  /*7ad0*/  FMUL.FTZ R124, R97, UR13 ;  /* 0x0000000d617c7c20 */ /* 0x000fe20008410000 */
[----:B------:R-:W-:Y:S01]  /*7ae0*/  F2FP.BF16.F32.PACK_AB R126, R96, R126 ;  /* 0x0000007e607e723e */ /* 0x000fe200000010ff */
[----:B------:R-:W-:Y:S01]  /*7af0*/  FMUL.FTZ R125, R125, UR13 ;  /* 0x0000000d7d7d7c20 */ /* 0x000fe20008410000 */
[----:B------:R-:W-:-:S04]  /*7b00*/  FFMA.FTZ R96, R0, R129, R128 ;  /* 0x0000008100607223 */ /* 0x000fc80000010080 */
[----:B------:R-:W-:Y:S01]  /*7b10*/  FADD.FTZ R96, R8, -R96 ;  /* 0x8000006008607221 */ /* 0x000fe20000010000 */
[----:B------:R-:W-:Y:S02]  /*7b20*/  FSEL R97, R125, RZ, P0 ;  /* 0x000000ff7d617208 */ /* 0x000fe40000000000 */
[----:B------:R-:W-:Y:S01]  /*7b30*/  LOP3.LUT P0, RZ, R138, 0xff000000, RZ, 0xc0, !PT ;  /* 0xff0000008aff7812 */ /* 0x000fe2000780c0ff */
[----:B------:R-:W-:-:S03]  /*7b40*/  FFMA.FTZ R96, R34, R96, R130 ;  /* 0x0000006022607223 */ /* 0x000fc60000010082 */
        /* <DEDUP_REMOVED lines=10> */
[----:B------:R-:W-:Y:S02]  /*7bf0*/  LOP3.LUT P0, RZ, R136, 0xff00, RZ, 0xc0, !PT ;  /* 0x0000ff0088ff7812 */ /* 0x000fe4000780c0ff */
[----:B------:R-:W-:Y:S01]  /*7c00*/  F2FP.BF16.F32.PACK_AB R125, R124, R125 ;  /* 0x0000007d7c7d723e */ /* 0x000fe200000010ff */
[----:B------:R-:W-:-:S05]  /*7c10*/  FMUL.FTZ R130, R130, UR13 ;  /* 0x0000000d82827c20 */ /* 0x000fca0008410000 */
        /* <DEDUP_REMOVED lines=10> */
.L_x_321:
[----:B------:R-:W-:Y:S01]  /*7cc0*/  PRMT R97, R103, 0x7632, R97 ;  /* 0x0000763267617816 */ /* 0x000fe20000000061 */
[-CC-:B------:R-:W-:Y:S01]  /*7cd0*/  FFMA.FTZ R96, R185, R129.reuse, R128.reuse ;  /* 0x00000081b9607223 */ /* 0x180fe20000010080 */
[-CC-:B------:R-:W-:Y:S01]  /*7ce0*/  FFMA.FTZ R98, R2, R129.reuse, R128.reuse ;  /* 0x0000008102627223 */ /* 0x180fe20000010080 */
[-C--:B------:R-:W-:Y:S01]  /*7cf0*/  FFMA.FTZ R99, R170, R129.reuse, R128 ;  /* 0x00000081aa637223 */ /* 0x080fe20000010080 */
[----:B------:R-:W-:Y:S01]  /*7d00*/  SHF.L.U32 R97, R97, 0x10, RZ ;  /* 0x0000001061617819 */ /* 0x000fe200000006ff */
[----:B------:R-:W-:Y:S01]  /*7d10*/  FADD.FTZ R96, R186, -R96 ;  /* 0x80000060ba607221 */ /* 0x000fe20000010000 */
[----:B------:R-:W-:Y:S01]  /*7d20*/  FADD.FTZ R98, R3, -R98 ;  /* 0x8000006203627221 */ /* 0x000fe20000010000 */
[----:B------:R-:W-:Y:S02]  /*7d30*/  IMAD.U32 R105, R103, 0x10000, RZ ;  /* 0x0001000067697824 */ /* 0x000fe400078e00ff */
[----:B------:R-:W-:Y:S01]  /*7d40*/  FADD.FTZ R99, R169, -R99 ;  /* 0x80000063a9637221 */ /* 0x000fe20000010000 */
[--C-:B-----5:R-:W-:Y:S01]  /*7d50*/  FFMA.FTZ R107, R34, R96, R97.reuse ;  /* 0x00000060226b7223 */ /* 0x120fe20000010061 */
[----:B------:R-:W-:Y:S01]  /*7d60*/  PRMT R97, R102, 0x7632, R97 ;  /* 0x0000763266617816 */ /* 0x000fe20000000061 */
[----:B------:R-:W-:Y:S01]  /*7d70*/  FFMA.FTZ R98, R34, R98, R105 ;  /* 0x0000006222627223 */ /* 0x000fe20000010069 */
[-C--:B------:R-:W-:Y:S01]  /*7d80*/  FFMA.FTZ R96, R182, R129.reuse, R128 ;  /* 0x00000081b6607223 */ /* 0x080fe20000010080 */
[----:B------:R-:W-:Y:S01]  /*7d90*/  LOP3.LUT P0, RZ, R137, 0xff0000, RZ, 0xc0, !PT ;  /* 0x00ff000089ff7812 */ /* 0x000fe2000780c0ff */
[----:B------:R-:W-:Y:S01]  /*7da0*/  FMUL.FTZ R124, R107, UR13 ;  /* 0x0000000d6b7c7c20 */ /* 0x000fe20008410000 */
[----:B------:R-:W-:Y:S01]  /*7db0*/  SHF.L.U32 R104, R97, 0x10, RZ ;  /* 0x0000001061687819 */ /* 0x000fe200000006ff */
[----:B------:R-:W-:Y:S01]  /*7dc0*/  FADD.FTZ R96, R181, -R96 ;  /* 0x80000060b5607221 */ /* 0x000fe20000010000 */
[----:B------:R-:W-:Y:S01]  /*7dd0*/  PRMT R97, R101, 0x7632, R97 ;  /* 0x0000763265617816 */ /* 0x000fe20000000061 */
[----:B------:R-:W-:Y:S01]  /*7de0*/  IMAD.U32 R125, R102, 0x10000, RZ ;  /* 0x00010000667d7824 */ /* 0x000fe200078e00ff */
[----:B------:R-:W-:Y:S01]  /*7df0*/  PRMT R106, R100, 0x7632, R106 ;  /* 0x00007632646a7816 */ /* 0x000fe2000000006a */
[----:B------:R-:W-:Y:S01]  /*7e00*/  FFMA.FTZ R96, R34, R96, R104 ;  /* 0x0000006022607223 */ /* 0x000fe20000010068 */
[----:B------:R-:W-:Y:S01]  /*7e10*/  SHF.L.U32 R97, R97, 0x10, RZ ;  /* 0x0000001061617819 */ /* 0x000fe200000006ff */
[----:B------:R-:W-:Y:S01]  /*7e20*/  FFMA.FTZ R104, R152, R129, R128 ;  /* 0x0000008198687223 */ /* 0x000fe20000010080 */
[----:B------:R-:W-:-:S02]  /*7e30*/  SHF.L.U32 R106, R106, 0x10, RZ ;  /* 0x000000106a6a7819 */ /* 0x000fc400000006ff */
[----:B------:R-:W-:Y:S01]  /*7e40*/  F2FP.BF16.F32.PACK_AB R107, R107, R98 ;  /* 0x000000626b6b723e */ /* 0x000fe200000010ff */
[----:B------:R-:W-:Y:S01]  /*7e50*/  FFMA.FTZ R97, R34, R99, R97 ;  /* 0x0000006322617223 */ /* 0x000fe20000010061 */
[----:B------:R-:W-:Y:S01]  /*7e60*/  FMUL.FTZ R99, R98, UR13 ;  /* 0x0000000d62637c20 */ /* 0x000fe20008410000 */
[----:B------:R-:W-:Y:S01]  /*7e70*/  FADD.FTZ R104, R39, -R104 ;  /* 0x8000006827687221 */ /* 0x000fe20000010000 */
[----:B------:R-:W-:-:S03]  /*7e80*/  SHF.L.U32 R131, R100, 0x10, RZ ;  /* 0x0000001064837819 */ /* 0x000fc600000006ff */
[----:B------:R-:W-:Y:S01]  /*7e90*/  FSEL R105, R99, RZ, P0 ;  /* 0x000000ff63697208 */ /* 0x000fe20000000000 */
[----:B------:R-:W-:Y:S01]  /*7ea0*/  FFMA.FTZ R104, R34, R104, R106 ;  /* 0x0000006822687223 */ /* 0x000fe2000001006a */
[----:B------:R-:W-:Y:S01]  /*7eb0*/  LOP3.LUT P0, RZ, R139, 0xff0000, RZ, 0xc0, !PT ;  /* 0x00ff00008bff7812 */ /* 0x000fe2000780c0ff */
[----:B------:R-:W-:-:S03]  /*7ec0*/  FFMA.FTZ R106, R5, R129, R128 ;  /* 0x00000081056a7223 */ /* 0x000fc60000010080 */
[----:B------:R-:W-:Y:S01]  /*7ed0*/  FSEL R99, R99, RZ, P0 ;  /* 0x000000ff63637208 */ /* 0x000fe20000000000 */
[----:B------:R-:W-:Y:S01]  /*7ee0*/  FADD.FTZ R106, R4, -R106 ;  /* 0x8000006a046a7221 */ /* 0x000fe20000010000 */
[----:B------:R-:W-:-:S03]  /*7ef0*/  ISETP.GE.U32.AND P0, PT, R136, RZ, PT ;  /* 0x000000ff8800720c */ /* 0x000fc60003f06070 */
[----:B------:R-:W-:Y:S01]  /*7f00*/  FFMA.FTZ R106, R34, R106, R125 ;  /* 0x0000006a226a7223 */ /* 0x000fe2000001007d */
[----:B------:R-:W-:Y:S02]  /*7f10*/  ISETP.GE.U32.AND.EX P0, PT, R137, 0x1000000, PT, P0 ;  /* 0x010000008900780c */ /* 0x000fe40003f06100 */
[----:B------:R-:W-:Y:S02]  /*7f20*/  SHF.L.U32 R125, R101, 0x10, RZ ;  /* 0x00000010657d7819 */ /* 0x000fe400000006ff */
[----:B------:R-:W-:Y:S02]  /*7f30*/  FSEL R98, R124, RZ, P0 ;  /* 0x000000ff7c627208 */ /* 0x000fe40000000000 */
[----:B------:R-:W-:Y:S02]  /*7f40*/  ISETP.GE.U32.AND P0, PT, R138, RZ, PT ;  /* 0x000000ff8a00720c */ /* 0x000fe40003f06070 */
[----:B------:R-:W-:Y:S01]  /*7f50*/  F2FP.BF16.F32.PACK_AB R127, R98, R105 ;  /* 0x00000069627f723e */ /* 0x000fe200000010ff */
[----:B------:R-:W-:Y:S01]  /*7f60*/  FMUL.FTZ R98, R106, UR13 ;  /* 0x0000000d6a627c20 */ /* 0x000fe20008410000 */
[----:B------:R-:W-:Y:S01]  /*7f70*/  ISETP.GE.U32.AND.EX P0, PT, R139, 0x1000000, PT, P0 ;  /* 0x010000008b00780c */ /* 0x000fe20003f06100 */
[----:B------:R-:W-:Y:S01]  /*7f80*/  FFMA.FTZ R105, R7, R129, R128 ;  /* 0x0000008107697223 */ /* 0x000fe20000010080 */
[C---:B------:R-:W-:Y:S01]  /*7f90*/  F2FP.BF16.F32.PACK_AB R106, R96.reuse, R106 ;  /* 0x0000006a606a723e */ /* 0x040fe200000010ff */
[----:B------:R-:W-:Y:S01]  /*7fa0*/  FMUL.FTZ R96, R96, UR13 ;  /* 0x0000000d60607c20 */ /* 0x000fe20008410000 */
[----:B------:R-:W-:Y:S01]  /*7fb0*/  FSEL R124, R124, RZ, P0 ;  /* 0x000000ff7c7c7208 */ /* 0x000fe20000000000 */
[----:B------:R-:W-:Y:S01]  /*7fc0*/  FADD.FTZ R105, R6, -R105 ;  /* 0x8000006906697221 */ /* 0x000fe20000010000 */
[----:B------:R-:W-:-:S02]  /*7fd0*/  LOP3.LUT P0, RZ, R137, 0xff, RZ, 0xc0, !PT ;  /* 0x000000ff89ff7812 */ /* 0x000fc4000780c0ff */
[----:B------:R-:W-:Y:S01]  /*7fe0*/  F2FP.BF16.F32.PACK_AB R99, R124, R99 ;  /* 0x000000637c63723e */ /* 0x000fe200000010ff */
[----:B------:R-:W-:Y:S01]  /*7ff0*/  FFMA.FTZ R105, R34, R105, R125 ;  /* 0x0000006922697223 */ /* 0x000fe2000001007d */
[----:B------:R-:W-:Y:S01]  /*8000*/  FSEL R126, R98, RZ, P0 ;  /* 0x000000ff627e7208 */ /* 0x000fe20000000000 */
[----:B------:R-:W-:Y:S01]  /*8010*/  FMUL.FTZ R125, R97, UR13 ;  /* 0x0000000d617d7c20 */ /* 0x000fe20008410000 */
[----:B------:R-:W-:-:S04]  /*8020*/  LOP3.LUT P0, RZ, R139, 0xff, RZ, 0xc0, !PT ;  /* 0x000000ff8bff7812 */ /* 0x000fc8000780c0ff */
[----:B------:R-:W-:Y:S02]  /*8030*/  FSEL R98, R98, RZ, P0 ;  /* 0x000000ff62627208 */ /* 0x000fe40000000000 */
[----:B------:R-:W-:-:S04]  /*8040*/  LOP3.LUT P0, RZ, R139, 0xff00, RZ, 0xc0, !PT ;  /* 0x0000ff008bff7812 */ /* 0x000fc8000780c0ff */
[----:B------:R-:W-:Y:S02]  /*8050*/  FSEL R124, R96, RZ, P0 ;  /* 0x000000ff607c7208 */ /* 0x000fe40000000000 */
[----:B------:R-:W-:Y:S02]  /*8060*/  LOP3.LUT P0, RZ, R137, 0xff00, RZ, 0xc0, !PT ;  /* 0x0000ff0089ff7812 */ /* 0x000fe4000780c0ff */
[----:B------:R-:W-:Y:S02]  /*8070*/  F2FP.BF16.F32.PACK_AB R98, R124, R98 ;  /* 0x000000627c62723e */ /* 0x000fe400000010ff */
[----:B------:R-:W-:Y:S01]  /*8080*/  FSEL R124, R96, RZ, P0 ;  /* 0x000000ff607c7208 */ /* 0x000fe20000000000 */
[----:B------:R-:W-:Y:S01]  /*8090*/  FMUL.FTZ R96, R105, UR13 ;  /* 0x0000000d69607c20 */ /* 0x000fe20008410000 */
[----:B------:R-:W-:Y:S02]  /*80a0*/  LOP3.LUT P0, RZ, R138, 0xff0000, RZ, 0xc0, !PT ;  /* 0x00ff00008aff7812 */ /* 0x000fe4000780c0ff */
[----:B------:R-:W-:-:S02]  /*80b0*/  F2FP.BF16.F32.PACK_AB R105, R97, R105 ;  /* 0x000000696169723e */ /* 0x000fc400000010ff */
[----:B------:R-:W-:Y:S02]  /*80c0*/  FSEL R97, R96, RZ, P0 ;  /* 0x000000ff60617208 */ /* 0x000fe40000000000 */
[----:B------:R-:W-:Y:S02]  /*80d0*/  LOP3.LUT P0, RZ, R138, 0xff000000, RZ, 0xc0, !PT ;  /* 0xff0000008aff7812 */ /* 0x000fe4000780c0ff */
[----:B------:R-:W-:Y:S02]  /*80e0*/  F2FP.BF16.F32.PACK_AB R126, R124, R126 ;  /* 0x0000007e7c7e723e */ /* 0x000fe400000010ff */
[----:B------:R-:W-:Y:S02]  /*80f0*/  FSEL R124, R125, RZ, P0 ;  /* 0x000000ff7d7c7208 */ /* 0x000fe40000000000 */
[----:B------:R-:W-:Y:S02]  /*8100*/  LOP3.LUT P0, RZ, R136, 0xff0000, RZ, 0xc0, !PT ;  /* 0x00ff000088ff7812 */ /* 0x000fe4000780c0ff */
[----:B------:R-:W-:-:S02]  /*8110*/  F2FP.BF16.F32.PACK_AB R97, R124, R97 ;  /* 0x000000617c61723e */ /* 0x000fc400000010ff */
[----:B------:R-:W-:Y:S01]  /*8120*/  FSEL R130, R96, RZ, P0 ;  /* 0x000000ff60827208 */ /* 0x000fe20000000000 */
[----:B------:R-:W-:Y:S01]  /*8130*/  FFMA.FTZ R96, R0, R129, R128 ;  /* 0x0000008100607223 */ /* 0x000fe20000010080 */
[----:B------:R-:W-:-:S03]  /*8140*/  LOP3.LUT P0, RZ, R136, 0xff000000, RZ, 0xc0, !PT ;  /* 0xff00000088ff7812 */ /* 0x000fc6000780c0ff */
[----:B------:R-:W-:Y:S01]  /*8150*/  FADD.FTZ R124, R8, -R96 ;  /* 0x80000060087c7221 */ /* 0x000fe20000010000 */
[----:B------:R-:W-:Y:S01]  /*8160*/  FSEL R125, R125, RZ, P0 ;  /* 0x000000ff7d7d7208 */ /* 0x000fe20000000000 */
[----:B------:R-:W-:Y:S01]  /*8170*/  FMUL.FTZ R96, R104, UR13 ;  /* 0x0000000d68607c20 */ /* 0x000fe20008410000 */
[----:B------:R-:W-:Y:S01]  /*8180*/  LOP3.LUT P0, RZ, R136, 0xff00, RZ, 0xc0, !PT ;  /* 0x0000ff0088ff7812 */ /* 0x000fe2000780c0ff */
[----:B------:R-:W-:Y:S01]  /*8190*/  FFMA.FTZ R131, R34, R124, R131 ;  /* 0x0000007c22837223 */ /* 0x000fe20000010083 */
[----:B------:R-:W-:Y:S02]  /*81a0*/  F2FP.BF16.F32.PACK_AB R125, R125, R130 ;  /* 0x000000827d7d723e */ /* 0x000fe400000010ff */
[----:B------:R-:W-:Y:S01]  /*81b0*/  FSEL R124, R96, RZ, P0 ;  /* 0x000000ff607c7208 */ /* 0x000fe20000000000 */
[----:B------:R-:W-:Y:S01]  /*81c0*/  FMUL.FTZ R130, R131, UR13 ;  /* 0x0000000d83827c20 */ /* 0x000fe20008410000 */
[----:B------:R-:W-:Y:S02]  /*81d0*/  LOP3.LUT P0, RZ, R138, 0xff00, RZ, 0xc0, !PT ;  /* 0x0000ff008aff7812 */ /* 0x000fe4000780c0ff */
[----:B------:R-:W-:-:S02]  /*81e0*/  F2FP.BF16.F32.PACK_AB R104, R104, R131 ;  /* 0x000000836868723e */ /* 0x000fc400000010ff */
[----:B------:R-:W-:Y:S02]  /*81f0*/  FSEL R96, R96, RZ, P0 ;  /* 0x000000ff60607208 */ /* 0x000fe40000000000 */
[----:B------:R-:W-:-:S04]  /*8200*/  LOP3.LUT P0, RZ, R136, 0xff, RZ, 0xc0, !PT ;  /* 0x000000ff88ff7812 */ /* 0x000fc8000780c0ff */
[----:B------:R-:W-:Y:S02]  /*8210*/  FSEL R132, R130, RZ, P0 ;  /* 0x000000ff82847208 */ /* 0x000fe40000000000 */
[----:B------:R-:W-:Y:S02]  /*8220*/  LOP3.LUT P0, RZ, R138, 0xff, RZ, 0xc0, !PT ;  /* 0x000000ff8aff7812 */ /* 0x000fe4000780c0ff */
[----:B------:R-:W-:Y:S02]  /*8230*/  F2FP.BF16.F32.PACK_AB R124, R124, R132 ;  /* 0x000000847c7c723e */ /* 0x000fe400000010ff */
[----:B------:R-:W-:-:S04]  /*8240*/  FSEL R130, R130, RZ, P0 ;  /* 0x000000ff82827208 */ /* 0x000fc80000000000 */
[----:B------:R-:W-:-:S07]  /*8250*/  F2FP.BF16.F32.PACK_AB R96, R96, R130 ;  /* 0x000000826060723e */ /* 0x000fce00000010ff */
.L_x_317:
        /* <DEDUP_REMOVED lines=11> */
[----:B0-----:R-:W-:-:S04]  /*8310*/  @P0 IMAD.WIDE.U32 R124, R9, 0x10, R124 ;  /* 0x00000010097c0825 */ /* 0x001fc800078e007c */
[----:B------:R-:W-:Y:S01]  /*8320*/  VIADD R9, R9, 0x20 ;  /* 0x0000002009097836 */ /* 0x000fe20000000000 */
[----:B------:R0:W-:Y:S06]  /*8330*/  @P0 STG.E.128 desc[UR8][R124.64], R96 ;  /* 0x000000607c000986 */ /* 0x0001ec000c101d08 */
.L_x_313:
[----:B------:R-:W-:Y:S05]  /*8340*/  BSYNC.RECONVERGENT B1 ;  /* 0x0000000000017941 */ /* 0x000fea0003800200 */
.L_x_312:
[----:B------:R-:W-:Y:S04]  /*8350*/  BSSY.RECONVERGENT B1, `(.L_x_322) ;  /* 0x0000267000017945 */ /* 0x000fe80003800200 */
[----:B------:R-:W-:Y:S05]  /*8360*/  @!P6 BRA `(.L_x_323) ;  /* 0x000000240094e947 */ /* 0x000fea0003800000 */
[----:B------:R-:W-:-:S04]  /*8370*/  ISETP.NE.U32.AND P0, PT, RZ, UR10, PT ;  /* 0x0000000aff007c0c */ /* 0x000fc8000bf05070 */
[----:B------:R-:W-:-:S13]  /*8380*/  ISETP.NE.AND.EX P0, PT, RZ, UR11, PT, P0 ;  /* 0x0000000bff007c0c */ /* 0x000fda000bf05300 */
[----:B------:R-:W-:Y:S05]  /*8390*/  @!P0 BRA `(.L_x_324) ;  /* 0x0000001400548947 */ /* 0x000fea0003800000 */
[----:B------:R-:W-:-:S04]  /*83a0*/  UISETP.NE.U32.AND UP0, UPT, UR24, URZ, UPT ;  /* 0x000000ff1800728c */ /* 0x000fc8000bf05070 */
[----:B------:R-:W-:-:S09]  /*83b0*/  UISETP.NE.AND.EX UP0, UPT, UR25, URZ, UPT, UP0 ;  /* 0x000000ff1900728c */ /* 0x000fd2000bf05300 */
[----:B------:R-:W-:Y:S05]  /*83c0*/  BRA.U !UP0, `(.L_x_325) ;  /* 0x0000000908d47547 */ /* 0x000fea000b800000 */
[----:B------:R-:W-:-:S04]  /*83d0*/  UISETP.NE.U32.AND UP0, UPT, UR6, URZ, UPT ;  /* 0x000000ff0600728c */ /* 0x000fc8000bf05070 */
[----:B------:R-:W-:-:S09]  /*83e0*/  UISETP.NE.AND.EX UP0, UPT, UR7, URZ, UPT, UP0 ;  /* 0x000000ff0700728c */ /* 0x000fd2000bf05300 */
[----:B------:R-:W-:Y:S05]  /*83f0*/  BRA.U !UP0, `(.L_x_326) ;  /* 0x00000005086c7547 */ /* 0x000fea000b800000 */
[----:B0----5:R-:W-:Y:S01]  /*8400*/  PRMT R97, R110, 0x7632, R97 ;  /* 0x000076326e617816 */ /* 0x021fe20000000061 */
[-C--:B------:R-:W-:Y:S01]  /*8410*/  FFMA.FTZ R99, R161, R129.reuse, R128 ;  /* 0x00000081a1637223 */ /* 0x080fe20000010080 */
[----:B------:R-:W-:Y:S01]  /*8420*/  PRMT R98, R111, 0x7632, R98 ;  /* 0x000076326f627816 */ /* 0x000fe20000000062 */
[-CC-:B------:R-:W-:Y:S01]  /*8430*/  FFMA.FTZ R96, R187, R129.reuse, R128.reuse ;  /* 0x00000081bb607223 */ /* 0x180fe20000010080 */
[----:B------:R-:W-:Y:S01]  /*8440*/  SHF.L.U32 R104, R97, 0x10, RZ ;  /* 0x0000001061687819 */ /* 0x000fe200000006ff */
[----:B------:R-:W-:Y:S01]  /*8450*/  FADD.FTZ R107, R160, -R99 ;  /* 0x80000063a06b7221 */ /* 0x000fe20000010000 */
[----:B------:R-:W-:Y:S01]  /*8460*/  PRMT R97, R109, 0x7632, R97 ;  /* 0x000076326d617816 */ /* 0x000fe20000000061 */
[----:B------:R-:W-:Y:S01]  /*8470*/  FFMA.FTZ R99, R168, R129, R128 ;  /* 0x00000081a8637223 */ /* 0x000fe20000010080 */
[----:B------:R-:W-:Y:S01]  /*8480*/  SHF.L.U32 R98, R98, 0x10, RZ ;  /* 0x0000001062627819 */ /* 0x000fe200000006ff */
[----:B------:R-:W-:Y:S02]  /*8490*/  IMAD.U32 R105, R111, 0x10000, RZ ;  /* 0x000100006f697824 */ /* 0x000fe400078e00ff */
[----:B------:R-:W-:Y:S01]  /*84a0*/  FADD.FTZ R96, R188, -R96 ;  /* 0x80000060bc607221 */ /* 0x000fe20000010000 */
[----:B------:R-:W-:Y:S01]  /*84b0*/  SHF.L.U32 R97, R97, 0x10, RZ ;  /* 0x0000001061617819 */ /* 0x000fe200000006ff */
[----:B------:R-:W-:Y:S01]  /*84c0*/  FADD.FTZ R99, R162, -R99 ;  /* 0x80000063a2637221 */ /* 0x000fe20000010000 */
[C---:B------:R-:W-:Y:S01]  /*84d0*/  FFMA.FTZ R107, R34.reuse, R107, R105 ;  /* 0x0000006b226b7223 */ /* 0x040fe20000010069 */
[----:B------:R-:W-:Y:S01]  /*84e0*/  FFMA.FTZ R98, R34, R96, R98 ;  /* 0x0000006022627223 */ /* 0x000fe20000010062 */
[----:B------:R-:W-:Y:S01]  /*84f0*/  FFMA.FTZ R96, R180, R129, R128 ;  /* 0x00000081b4607223 */ /* 0x000fe20000010080 */
[----:B------:R-:W-:Y:S01]  /*8500*/  FFMA.FTZ R97, R34, R99, R97 ;  /* 0x0000006322617223 */ /* 0x000fe20000010061 */
[----:B------:R-:W-:Y:S01]  /*8510*/  FMUL.FTZ R99, R107, UR13 ;  /* 0x0000000d6b637c20 */ /* 0x000fe20008410000 */
[----:B------:R-:W-:Y:S01]  /*8520*/  LOP3.LUT P6, RZ, R145, 0xff0000, RZ, 0xc0, !PT ;  /* 0x00ff000091ff7812 */ /* 0x000fe200078cc0ff */
[----:B------:R-:W-:Y:S01]  /*8530*/  FADD.FTZ R96, R179, -R96 ;  /* 0x80000060b3607221 */ /* 0x000fe20000010000 */
[----:B------:R-:W-:Y:S01]  /*8540*/  PRMT R106, R108, 0x7632, R106 ;  /* 0x000076326c6a7816 */ /* 0x000fe2000000006a */
[----:B------:R-:W-:Y:S01]  /*8550*/  FMUL.FTZ R124, R98, UR13 ;  /* 0x0000000d627c7c20 */ /* 0x000fe20008410000 */
[----:B------:R-:W-:Y:S01]  /*8560*/  FSEL R105, R99, RZ, P6 ;  /* 0x000000ff63697208 */ /* 0x000fe20003000000 */
[----:B------:R-:W-:Y:S01]  /*8570*/  FFMA.FTZ R96, R34, R96, R104 ;  /* 0x0000006022607223 */ /* 0x000fe20000010068 */
[----:B------:R-:W-:Y:S01]  /*8580*/  LOP3.LUT P6, RZ, R43, 0xff0000, RZ, 0xc0, !PT ;  /* 0x00ff00002bff7812 */ /* 0x000fe200078cc0ff */
[----:B------:R-:W-:Y:S01]  /*8590*/  FFMA.FTZ R104, R38, R129, R128 ;  /* 0x0000008126687223 */ /* 0x000fe20000010080 */
[----:B------:R-:W-:Y:S01]  /*85a0*/  SHF.L.U32 R106, R106, 0x10, RZ ;  /* 0x000000106a6a7819 */ /* 0x000fe200000006ff */
[----:B------:R-:W-:Y:S01]  /*85b0*/  IMAD.U32 R125, R110, 0x10000, RZ ;  /* 0x000100006e7d7824 */ /* 0x000fe200078e00ff */
[----:B------:R-:W-:Y:S01]  /*85c0*/  FSEL R99, R99, RZ, P6 ;  /* 0x000000ff63637208 */ /* 0x000fe20003000000 */
[----:B------:R-:W-:Y:S01]  /*85d0*/  FADD.FTZ R104, R37, -R104 ;  /* 0x8000006825687221 */ /* 0x000fe20000010000 */
[----:B------:R-:W-:-:S02]  /*85e0*/  ISETP.GE.U32.AND P6, PT, R144, RZ, PT ;  /* 0x000000ff9000720c */ /* 0x000fc40003fc6070 */
[----:B------:R-:W-:Y:S01]  /*85f0*/  F2FP.BF16.F32.PACK_AB R107, R98, R107 ;  /* 0x0000006b626b723e */ /* 0x000fe200000010ff */
[----:B------:R-:W-:Y:S01]  /*8600*/  FFMA.FTZ R104, R34, R104, R106 ;  /* 0x0000006822687223 */ /* 0x000fe2000001006a */
[----:B------:R-:W-:Y:S01]  /*8610*/  ISETP.GE.U32.AND.EX P6, PT, R145, 0x1000000, PT, P6 ;  /* 0x010000009100780c */ /* 0x000fe20003fc6160 */
[----:B------:R-:W-:Y:S01]  /*8620*/  FFMA.FTZ R106, R14, R129, R128 ;  /* 0x000000810e6a7223 */ /* 0x000fe20000010080 */
[----:B------:R-:W-:Y:S02]  /*8630*/  SHF.L.U32 R131, R108, 0x10, RZ ;  /* 0x000000106c837819 */ /* 0x000fe400000006ff */
[----:B------:R-:W-:Y:S01]  /*8640*/  FSEL R98, R124, RZ, P6 ;  /* 0x000000ff7c627208 */ /* 0x000fe20003000000 */
[----:B------:R-:W-:Y:S01]  /*8650*/  FADD.FTZ R106, R15, -R106 ;  /* 0x8000006a0f6a7221 */ /* 0x000fe20000010000 */
[----:B------:R-:W-:Y:S02]  /*8660*/  ISETP.GE.U32.AND P6, PT, R42, RZ, PT ;  /* 0x000000ff2a00720c */ /* 0x000fe40003fc6070 */
[----:B------:R-:W-:Y:S01]  /*8670*/  F2FP.BF16.F32.PACK_AB R127, R98, R105 ;  /* 0x00000069627f723e */ /* 0x000fe200000010ff */
[----:B------:R-:W-:Y:S01]  /*8680*/  FFMA.FTZ R106, R34, R106, R125 ;  /* 0x0000006a226a7223 */ /* 0x000fe2000001007d */
[----:B------:R-:W-:Y:S01]  /*8690*/  ISETP.GE.U32.AND.EX P6, PT, R43, 0x1000000, PT, P6 ;  /* 0x010000002b00780c */ /* 0x000fe20003fc6160 */
[----:B------:R-:W-:Y:S01]  /*86a0*/  FFMA.FTZ R105, R12, R129, R128 ;  /* 0x000000810c697223 */ /* 0x000fe20000010080 */
[----:B------:R-:W-:Y:S01]  /*86b0*/  SHF.L.U32 R125, R109, 0x10, RZ ;  /* 0x000000106d7d7819 */ /* 0x000fe200000006ff */
[----:B------:R-:W-:Y:S01]  /*86c0*/  FMUL.FTZ R98, R106, UR13 ;  /* 0x0000000d6a627c20 */ /* 0x000fe20008410000 */
[----:B------:R-:W-:Y:S01]  /*86d0*/  FSEL R124, R124, RZ, P6 ;  /* 0x000000ff7c7c7208 */ /* 0x000fe20003000000 */
[----:B------:R-:W-:Y:S01]  /*86e0*/  FADD.FTZ R105, R13, -R105 ;  /* 0x800000690d697221 */ /* 0x000fe20000010000 */
[----:B------:R-:W-:-:S02]  /*86f0*/  LOP3.LUT P6, RZ, R145, 0xff, RZ, 0xc0, !PT ;  /* 0x000000ff91ff7812 */ /* 0x000fc400078cc0ff */
[C---:B------:R-:W-:Y:S01]  /*8700*/  F2FP.BF16.F32.PACK_AB R106, R96.reuse, R106 ;  /* 0x0000006a606a723e */ /* 0x040fe200000010ff */
[----:B------:R-:W-:Y:S01]  /*8710*/  FMUL.FTZ R96, R96, UR13 ;  /* 0x0000000d60607c20 */ /* 0x000fe20008410000 */
[----:B------:R-:W-:Y:S01]  /*8720*/  FSEL R126, R98, RZ, P6 ;  /* 0x000000ff627e7208 */ /* 0x000fe20003000000 */
[----:B------:R-:W-:Y:S01]  /*8730*/  FFMA.FTZ R105, R34, R105, R125 ;  /* 0x0000006922697223 */ /* 0x000fe2000001007d */
[----:B------:R-:W-:Y:S01]  /*8740*/  LOP3.LUT P6, RZ, R43, 0xff, RZ, 0xc0, !PT ;  /* 0x000000ff2bff7812 */ /* 0x000fe200078cc0ff */
[----:B------:R-:W-:Y:S01]  /*8750*/  FMUL.FTZ R125, R97, UR13 ;  /* 0x0000000d617d7c20 */ /* 0x000fe20008410000 */
[----:B------:R-:W-:Y:S02]  /*8760*/  F2FP.BF16.F32.PACK_AB R99, R124, R99 ;  /* 0x000000637c63723e */ /* 0x000fe400000010ff */
        /* <DEDUP_REMOVED lines=36> */
.L_x_326:
[-CC-:B0-----:R-:W-:Y:S01]  /*89b0*/  FFMA.FTZ R98, R187, R129.reuse, R128.reuse ;  /* 0x00000081bb627223 */ /* 0x181fe20000010080 */
[-C--:B------:R-:W-:Y:S01]  /*89c0*/  FFMA.FTZ R97, R161, R129.reuse, R128 ;  /* 0x00000081a1617223 */ /* 0x080fe20000010080 */
[C---:B-----5:R-:W-:Y:S01]  /*89d0*/  PRMT R96, R111.reuse, 0x7632, R96 ;  /* 0x000076326f607816 */ /* 0x060fe20000000060 */
[----:B------:R-:W-:Y:S01]  /*89e0*/  FFMA.FTZ R99, R180, R129, R128 ;  /* 0x00000081b4637223 */ /* 0x000fe20000010080 */
[--C-:B------:R-:W-:Y:S01]  /*89f0*/  FADD.FTZ R124, R188, -R98.reuse ;  /* 0x80000062bc7c7221 */ /* 0x100fe20000010000 */
[----:B------:R-:W-:Y:S01]  /*8a00*/  PRMT R98, R110, 0x7632, R98 ;  /* 0x000076326e627816 */ /* 0x000fe20000000062 */
[----:B------:R-:W-:Y:S01]  /*8a10*/  FADD.FTZ R97, R160, -R97 ;  /* 0x80000061a0617221 */ /* 0x000fe20000010000 */
[----:B------:R-:W-:Y:S01]  /*8a20*/  SHF.L.U32 R125, R111, 0x10, RZ ;  /* 0x000000106f7d7819 */ /* 0x000fe200000006ff */
[----:B------:R-:W-:Y:S01]  /*8a30*/  IMAD.U32 R96, R96, 0x10000, RZ ;  /* 0x0001000060607824 */ /* 0x000fe200078e00ff */
[----:B------:R-:W-:Y:S01]  /*8a40*/  SHF.L.U32 R98, R98, 0x10, RZ ;  /* 0x0000001062627819 */ /* 0x000fe200000006ff */
[----:B------:R-:W-:Y:S01]  /*8a50*/  FADD.FTZ R99, R179, -R99 ;  /* 0x80000063b3637221 */ /* 0x000fe20000010000 */
[----:B------:R-:W-:Y:S01]  /*8a60*/  LOP3.LUT P6, RZ, R145, 0xff0000, RZ, 0xc0, !PT ;  /* 0x00ff000091ff7812 */ /* 0x000fe200078cc0ff */
[C---:B------:R-:W-:Y:S01]  /*8a70*/  FFMA.FTZ R97, R34.reuse, R97, R125 ;  /* 0x0000006122617223 */ /* 0x040fe2000001007d */
[C---:B------:R-:W-:Y:S01]  /*8a80*/  FFMA.FTZ R96, R34.reuse, R124, R96 ;  /* 0x0000007c22607223 */ /* 0x040fe20000010060 */
[--C-:B------:R-:W-:Y:S01]  /*8a90*/  FFMA.FTZ R124, R34, R99, R98.reuse ;  /* 0x00000063227c7223 */ /* 0x100fe20000010062 */
[----:B------:R-:W-:Y:S01]  /*8aa0*/  PRMT R98, R109, 0x7632, R98 ;  /* 0x000076326d627816 */ /* 0x000fe20000000062 */
[----:B------:R-:W-:Y:S01]  /*8ab0*/  FMUL.FTZ R99, R97, UR13 ;  /* 0x0000000d61637c20 */ /* 0x000fe20008410000 */
[-CC-:B------:R-:W-:Y:S01]  /*8ac0*/  FFMA.FTZ R97, R168, R129.reuse, R128.reuse ;  /* 0x00000081a8617223 */ /* 0x180fe20000010080 */
[----:B------:R-:W-:Y:S01]  /*8ad0*/  FMUL.FTZ R96, R96, UR13 ;  /* 0x0000000d60607c20 */ /* 0x000fe20008410000 */
[----:B------:R-:W-:Y:S01]  /*8ae0*/  FFMA.FTZ R126, R14, R129, R128 ;  /* 0x000000810e7e7223 */ /* 0x000fe20000010080 */
[----:B------:R-:W-:Y:S01]  /*8af0*/  IMAD.U32 R125, R98, 0x10000, RZ ;  /* 0x00010000627d7824 */ /* 0x000fe200078e00ff */
[----:B------:R-:W-:Y:S01]  /*8b00*/  FSEL R98, R99, RZ, P6 ;  /* 0x000000ff63627208 */ /* 0x000fe20003000000 */
[----:B------:R-:W-:Y:S01]  /*8b10*/  FADD.FTZ R97, R162, -R97 ;  /* 0x80000061a2617221 */ /* 0x000fe20000010000 */
[----:B------:R-:W-:Y:S01]  /*8b20*/  LOP3.LUT P6, RZ, R43, 0xff0000, RZ, 0xc0, !PT ;  /* 0x00ff00002bff7812 */ /* 0x000fe200078cc0ff */
[----:B------:R-:W-:Y:S01]  /*8b30*/  FADD.FTZ R126, R15, -R126 ;  /* 0x8000007e0f7e7221 */ /* 0x000fe20000010000 */
[----:B------:R-:W-:Y:S01]  /*8b40*/  SHF.L.U32 R127, R110, 0x10, RZ ;  /* 0x000000106e7f7819 */ /* 0x000fe200000006ff */
[----:B------:R-:W-:Y:S01]  /*8b50*/  FFMA.FTZ R97, R34, R97, R125 ;  /* 0x0000006122617223 */ /* 0x000fe2000001007d */
[----:B------:R-:W-:Y:S01]  /*8b60*/  FSEL R99, R99, RZ, P6 ;  /* 0x000000ff63637208 */ /* 0x000fe20003000000 */
[----:B------:R-:W-:Y:S01]  /*8b70*/  IMAD.U32 R130, R108, 0x10000, RZ ;  /* 0x000100006c827824 */ /* 0x000fe200078e00ff */
[----:B------:R-:W-:Y:S01]  /*8b80*/  ISETP.GE.U32.AND P6, PT, R42, RZ, PT ;  /* 0x000000ff2a00720c */ /* 0x000fe20003fc6070 */
[----:B------:R-:W-:Y:S01]  /*8b90*/  FFMA.FTZ R126, R34, R126, R127 ;  /* 0x0000007e227e7223 */ /* 0x000fe2000001007f */
[----:B------:R-:W-:-:S02]  /*8ba0*/  PRMT R131, R108, 0x7632, R131 ;  /* 0x000076326c837816 */ /* 0x000fc40000000083 */
[----:B------:R-:W-:Y:S01]  /*8bb0*/  ISETP.GE.U32.AND.EX P6, PT, R43, 0x1000000, PT, P6 ;  /* 0x010000002b00780c */ /* 0x000fe20003fc6160 */
[----:B------:R-:W-:Y:S01]  /*8bc0*/  FMUL.FTZ R126, R126, UR13 ;  /* 0x0000000d7e7e7c20 */ /* 0x000fe20008410000 */
[----:B------:R-:W-:Y:S02]  /*8bd0*/  SHF.L.U32 R131, R131, 0x10, RZ ;  /* 0x0000001083837819 */ /* 0x000fe400000006ff */
[----:B------:R-:W-:Y:S02]  /*8be0*/  FSEL R125, R96, RZ, P6 ;  /* 0x000000ff607d7208 */ /* 0x000fe40003000000 */
[----:B------:R-:W-:Y:S02]  /*8bf0*/  ISETP.GE.U32.AND P6, PT, R144, RZ, PT ;  /* 0x000000ff9000720c */ /* 0x000fe40003fc6070 */
[----:B------:R-:W-:Y:S02]  /*8c00*/  F2FP.BF16.F32.PACK_AB R99, R125, R99 ;  /* 0x000000637d63723e */ /* 0x000fe400000010ff */
[----:B------:R-:W-:-:S02]  /*8c10*/  ISETP.GE.U32.AND.EX P6, PT, R145, 0x1000000, PT, P6 ;  /* 0x010000009100780c */ /* 0x000fc40003fc6160 */
[----:B------:R-:W-:Y:S02]  /*8c20*/  SHF.L.U32 R125, R109, 0x10, RZ ;  /* 0x000000106d7d7819 */ /* 0x000fe400000006ff */
[----:B------:R-:W-:Y:S01]  /*8c30*/  FSEL R127, R96, RZ, P6 ;  /* 0x000000ff607f7208 */ /* 0x000fe20003000000 */
[----:B------:R-:W-:Y:S01]  /*8c40*/  FMUL.FTZ R96, R124, UR13 ;  /* 0x0000000d7c607c20 */ /* 0x000fe20008410000 */
[----:B------:R-:W-:Y:S02]  /*8c50*/  LOP3.LUT P6, RZ, R43, 0xff, RZ, 0xc0, !PT ;  /* 0x000000ff2bff7812 */ /* 0x000fe400078cc0ff */
[----:B------:R-:W-:Y:S02]  /*8c60*/  F2FP.BF16.F32.PACK_AB R127, R127, R98 ;  /* 0x000000627f7f723e */ /* 0x000fe400000010ff */
[----:B------:R-:W-:Y:S02]  /*8c70*/  FSEL R124, R126, RZ, P6 ;  /* 0x000000ff7e7c7208 */ /* 0x000fe40003000000 */
[----:B------:R-:W-:-:S04]  /*8c80*/  LOP3.LUT P6, RZ, R43, 0xff00, RZ, 0xc0, !PT ;  /* 0x0000ff002bff7812 */ /* 0x000fc800078cc0ff */
[----:B------:R-:W-:Y:S02]  /*8c90*/  FSEL R98, R96, RZ, P6 ;  /* 0x000000ff60627208 */ /* 0x000fe40003000000 */
[C---:B------:R-:W-:Y:S02]  /*8ca0*/  LOP3.LUT P6, RZ, R145.reuse, 0xff, RZ, 0xc0, !PT ;  /* 0x000000ff91ff7812 */ /* 0x040fe400078cc0ff */
        /* <DEDUP_REMOVED lines=39> */
.L_x_325:
[----:B------:R-:W-:-:S04]  /*8f20*/  UISETP.NE.U32.AND UP0, UPT, UR6, URZ, UPT ;  /* 0x000000ff0600728c */ /* 0x000fc8000bf05070 */
[----:B------:R-:W-:-:S09]  /*8f30*/  UISETP.NE.AND.EX UP0, UPT, UR7, URZ, UPT, UP0 ;  /* 0x000000ff0700728c */ /* 0x000fd2000bf05300 */
[----:B------:R-:W-:Y:S05]  /*8f40*/  BRA.U !UP0, `(.L_x_328) ;  /* 0x00000005083c7547 */ /* 0x000fea000b800000 */
[-CC-:B0-----:R-:W-:Y:S01]  /*8f50*/  FFMA.FTZ R96, R161, R129.reuse, R128.reuse ;  /* 0x00000081a1607223 */ /* 0x181fe20000010080 */
[-CC-:B------:R-:W-:Y:S01]  /*8f60*/  FFMA.FTZ R98, R187, R129.reuse, R128.reuse ;  /* 0x00000081bb627223 */ /* 0x180fe20000010080 */
[----:B-----5:R-:W-:Y:S01]  /*8f70*/  LOP3.LUT P6, RZ, R43, 0xff0000, RZ, 0xc0, !PT ;  /* 0x00ff00002bff7812 */ /* 0x020fe200078cc0ff */
[----:B------:R-:W-:Y:S01]  /*8f80*/  FFMA.FTZ R124, R10, R129, R128 ;  /* 0x000000810a7c7223 */ /* 0x000fe20000010080 */
[----:B------:R-:W-:Y:S01]  /*8f90*/  FADD.FTZ R96, R160, -R96 ;  /* 0x80000060a0607221 */ /* 0x000fe20000010000 */
[----:B------:R-:W-:Y:S02]  /*8fa0*/  FADD.FTZ R98, R188, -R98 ;  /* 0x80000062bc627221 */ /* 0x000fe40000010000 */
[----:B------:R-:W-:Y:S01]  /*8fb0*/  FADD.FTZ R131, R11, -R124 ;  /* 0x8000007c0b837221 */ /* 0x000fe20000010000 */
[C---:B------:R-:W-:Y:S01]  /*8fc0*/  FMUL.FTZ R96, R34.reuse, R96 ;  /* 0x0000006022607220 */ /* 0x040fe20000410000 */
        /* <DEDUP_REMOVED lines=71> */
.L_x_328:
[-CC-:B0-----:R-:W-:Y:S01]  /*9440*/  FFMA.FTZ R96, R161, R129.reuse, R128.reuse ;  /* 0x00000081a1607223 */ /* 0x181fe20000010080 */
[----:B------:R-:W-:Y:S01]  /*9450*/  FFMA.FTZ R97, R187, R129, R128 ;  /* 0x00000081bb617223 */ /* 0x000fe20000010080 */
[----:B-----5:R-:W-:Y:S02]  /*9460*/  LOP3.LUT P6, RZ, R43, 0xff0000, RZ, 0xc0, !PT ;  /* 0x00ff00002bff7812 */ /* 0x020fe400078cc0ff */
[----:B------:R-:W-:Y:S01]  /*9470*/  FADD.FTZ R96, R160, -R96 ;  /* 0x80000060a0607221 */ /* 0x000fe20000010000 */
[----:B------:R-:W-:-:S03]  /*9480*/  FADD.FTZ R97, R188, -R97 ;  /* 0x80000061bc617221 */ /* 0x000fc60000010000 */
[C---:B------:R-:W-:Y:S01]  /*9490*/  FMUL.FTZ R96, R34.reuse, R96 ;  /* 0x0000006022607220 */ /* 0x040fe20000410000 */
        /* <DEDUP_REMOVED lines=69> */
.L_x_324:
[----:B------:R-:W-:-:S04]  /*98f0*/  UISETP.NE.U32.AND UP0, UPT, UR24, URZ, UPT ;  /* 0x000000ff1800728c */ /* 0x000fc8000bf05070 */
[----:B------:R-:W-:-:S09]  /*9900*/  UISETP.NE.AND.EX UP0, UPT, UR25, URZ, UPT, UP0 ;  /* 0x000000ff1900728c */ /* 0x000fd2000bf05300 */
[----:B------:R-:W-:Y:S05]  /*9910*/  BRA.U !UP0, `(.L_x_329) ;  /* 0x00000009082c7547 */ /* 0x000fea000b800000 */
[----:B------:R-:W-:-:S04]  /*9920*/  UISETP.NE.U32.AND UP0, UPT, UR6, URZ, UPT ;  /* 0x000000ff0600728c */ /* 0x000fc8000bf05070 */
[----:B------:R-:W-:-:S09]  /*9930*/  UISETP.NE.AND.EX UP0, UPT, UR7, URZ, UPT, UP0 ;  /* 0x000000ff0700728c */ /* 0x000fd2000bf05300 */
[----:B------:R-:W-:Y:S05]  /*9940*/  BRA.U !UP0, `(.L_x_330) ;  /* 0x0000000508187547 */ /* 0x000fea000b800000 */
[----:B-----5:R-:W-:Y:S01]  /*9950*/  PRMT R107, R111, 0x7632, R107 ;  /* 0x000076326f6b7816 */ /* 0x020fe2000000006b */
[-C--:B------:R-:W-:Y:S01]  /*9960*/  FFMA.FTZ R104, R187, R129.reuse, R128 ;  /* 0x00000081bb687223 */ /* 0x080fe20000010080 */
[----:B0-----:R-:W-:Y:S01]  /*9970*/  PRMT R124, R110, 0x7632, R124 ;  /* 0x000076326e7c7816 */ /* 0x001fe2000000007c */
[-C--:B------:R-:W-:Y:S01]  /*9980*/  FFMA.FTZ R106, R180, R129.reuse, R128 ;  /* 0x00000081b46a7223 */ /* 0x080fe20000010080 */
[----:B------:R-:W-:Y:S01]  /*9990*/  SHF.L.U32 R107, R107, 0x10, RZ ;  /* 0x000000106b6b7819 */ /* 0x000fe200000006ff */
[----:B------:R-:W-:Y:S01]  /*99a0*/  FADD.FTZ R104, R188, -R104 ;  /* 0x80000068bc687221 */ /* 0x000fe20000010000 */
[----:B------:R-:W-:Y:S01]  /*99b0*/  FFMA.FTZ R105, R168, R129, R128 ;  /* 0x00000081a8697223 */ /* 0x000fe20000010080 */
[----:B------:R-:W-:Y:S01]  /*99c0*/  FADD.FTZ R106, R179, -R106 ;  /* 0x8000006ab36a7221 */ /* 0x000fe20000010000 */
[----:B------:R-:W-:Y:S02]  /*99d0*/  IMAD.U32 R124, R124, 0x10000, RZ ;  /* 0x000100007c7c7824 */ /* 0x000fe400078e00ff */
[----:B------:R-:W-:Y:S01]  /*99e0*/  FFMA.FTZ R107, R34, R104, R107 ;  /* 0x00000068226b7223 */ /* 0x000fe2000001006b */
[----:B------:R-:W-:Y:S01]  /*99f0*/  PRMT R104, R109, 0x7632, R104 ;  /* 0x000076326d687816 */ /* 0x000fe20000000068 */
[----:B------:R-:W-:Y:S01]  /*9a00*/  FADD.FTZ R105, R162, -R105 ;  /* 0x80000069a2697221 */ /* 0x000fe20000010000 */
[----:B------:R-:W-:Y:S01]  /*9a10*/  FFMA.FTZ R106, R34, R106, R124 ;  /* 0x0000006a226a7223 */ /* 0x000fe2000001007c */
[----:B------:R-:W-:Y:S01]  /*9a20*/  ISETP.GE.U32.AND P6, PT, R144, RZ, PT ;  /* 0x000000ff9000720c */ /* 0x000fe20003fc6070 */
[----:B------:R-:W-:Y:S01]  /*9a30*/  IMAD.U32 R126, R110, 0x10000, RZ ;  /* 0x000100006e7e7824 */ /* 0x000fe200078e00ff */
[----:B------:R-:W-:-:S02]  /*9a40*/  SHF.L.U32 R104, R104, 0x10, RZ ;  /* 0x0000001068687819 */ /* 0x000fc400000006ff */
[----:B------:R-:W-:Y:S02]  /*9a50*/  ISETP.GE.U32.AND.EX P6, PT, R145, 0x1000000, PT, P6 ;  /* 0x010000009100780c */ /* 0x000fe40003fc6160 */
[----:B------:R-:W-:Y:S01]  /*9a60*/  SHF.L.U32 R130, R108, 0x10, RZ ;  /* 0x000000106c827819 */ /* 0x000fe200000006ff */
[----:B------:R-:W-:Y:S01]  /*9a70*/  FFMA.FTZ R124, R34, R105, R104 ;  /* 0x00000069227c7223 */ /* 0x000fe20000010068 */
[----:B------:R-:W-:Y:S01]  /*9a80*/  FFMA.FTZ R104, R161, R129, R128 ;  /* 0x00000081a1687223 */ /* 0x000fe20000010080 */
[----:B------:R-:W-:Y:S02]  /*9a90*/  SHF.L.U32 R105, R111, 0x10, RZ ;  /* 0x000000106f697819 */ /* 0x000fe400000006ff */
[----:B------:R-:W-:Y:S01]  /*9aa0*/  PRMT R131, R108, 0x7632, R131 ;  /* 0x000076326c837816 */ /* 0x000fe20000000083 */
[----:B------:R-:W-:-:S04]  /*9ab0*/  FADD.FTZ R104, R160, -R104 ;  /* 0x80000068a0687221 */ /* 0x000fc80000010000 */
[----:B------:R-:W-:Y:S01]  /*9ac0*/  FFMA.FTZ R125, R34, R104, R105 ;  /* 0x00000068227d7223 */ /* 0x000fe20000010069 */
[----:B------:R-:W-:Y:S01]  /*9ad0*/  FFMA.FTZ R104, R14, R129, R128 ;  /* 0x000000810e687223 */ /* 0x000fe20000010080 */
[----:B------:R-:W-:Y:S01]  /*9ae0*/  FMUL.FTZ R105, R107, UR13 ;  /* 0x0000000d6b697c20 */ /* 0x000fe20008410000 */
[----:B------:R-:W-:Y:S02]  /*9af0*/  IMAD.U32 R131, R131, 0x10000, RZ ;  /* 0x0001000083837824 */ /* 0x000fe400078e00ff */
[----:B------:R-:W-:Y:S01]  /*9b00*/  FADD.FTZ R104, R15, -R104 ;  /* 0x800000680f687221 */ /* 0x000fe20000010000 */
[----:B------:R-:W-:Y:S02]  /*9b10*/  F2FP.BF16.F32.PACK_AB R107, R107, R125 ;  /* 0x0000007d6b6b723e */ /* 0x000fe400000010ff */
[----:B------:R-:W-:Y:S01]  /*9b20*/  FSEL R105, R105, RZ, P6 ;  /* 0x000000ff69697208 */ /* 0x000fe20003000000 */
[----:B------:R-:W-:Y:S01]  /*9b30*/  FFMA.FTZ R126, R34, R104, R126 ;  /* 0x00000068227e7223 */ /* 0x000fe2000001007e */
[----:B------:R-:W-:Y:S01]  /*9b40*/  FMUL.FTZ R104, R125, UR13 ;  /* 0x0000000d7d687c20 */ /* 0x000fe20008410000 */
[----:B------:R-:W-:Y:S01]  /*9b50*/  LOP3.LUT P6, RZ, R145, 0xff0000, RZ, 0xc0, !PT ;  /* 0x00ff000091ff7812 */ /* 0x000fe200078cc0ff */
[----:B------:R-:W-:-:S02]  /*9b60*/  FMUL.FTZ R125, R106, UR13 ;  /* 0x0000000d6a7d7c20 */ /* 0x000fc40008410000 */
[----:B------:R-:W-:Y:S02]  /*9b70*/  F2FP.BF16.F32.PACK_AB R106, R106, R126 ;  /* 0x0000007e6a6a723e */ /* 0x000fe400000010ff */
        /* <DEDUP_REMOVED lines=35> */
.L_x_330:
[-C--:B0-----:R-:W-:Y:S01]  /*9db0*/  FFMA.FTZ R124, R161, R129.reuse, R128 ;  /* 0x00000081a17c7223 */ /* 0x081fe20000010080 */
[C---:B-----5:R-:W-:Y:S02]  /*9dc0*/  SHF.L.U32 R125, R111.reuse, 0x10, RZ ;  /* 0x000000106f7d7819 */ /* 0x060fe400000006ff */
[----:B------:R-:W-:Y:S01]  /*9dd0*/  PRMT R126, R111, 0x7632, R126 ;  /* 0x000076326f7e7816 */ /* 0x000fe2000000007e */
[----:B------:R-:W-:Y:S01]  /*9de0*/  FADD.FTZ R124, R160, -R124 ;  /* 0x8000007ca07c7221 */ /* 0x000fe20000010000 */
[----:B------:R-:W-:Y:S02]  /*9df0*/  LOP3.LUT P6, RZ, R145, 0xff0000, RZ, 0xc0, !PT ;  /* 0x00ff000091ff7812 */ /* 0x000fe400078cc0ff */
[----:B------:R-:W-:Y:S01]  /*9e00*/  SHF.L.U32 R126, R126, 0x10, RZ ;  /* 0x000000107e7e7819 */ /* 0x000fe200000006ff */
[----:B------:R-:W-:Y:S01]  /*9e10*/  FFMA.FTZ R124, R34, R124, R125 ;  /* 0x0000007c227c7223 */ /* 0x000fe2000001007d */
        /* <DEDUP_REMOVED lines=59> */
.L_x_329:
[----:B------:R-:W-:-:S04]  /*a1d0*/  UISETP.NE.U32.AND UP0, UPT, UR6, URZ, UPT ;  /* 0x000000ff0600728c */ /* 0x000fc8000bf05070 */
[----:B------:R-:W-:-:S09]  /*a1e0*/  UISETP.NE.AND.EX UP0, UPT, UR7, URZ, UPT, UP0 ;  /* 0x000000ff0700728c */ /* 0x000fd2000bf05300 */
[----:B------:R-:W-:Y:S05]  /*a1f0*/  BRA.U !UP0, `(.L_x_331) ;  /* 0x0000000108e87547 */ /* 0x000fea000b800000 */
[-CC-:B------:R-:W-:Y:S01]  /*a200*/  FFMA.FTZ R107, R161, R129.reuse, R128.reuse ;  /* 0x00000081a16b7223 */ /* 0x180fe20000010080 */
        /* <DEDUP_REMOVED lines=15> */
[----:B0-----:R-:W-:Y:S01]  /*a300*/  FADD.FTZ R125, R179, -R104 ;  /* 0x80000068b37d7221 */ /* 0x001fe20000010000 */
        /* <DEDUP_REMOVED lines=41> */
.L_x_331:
[-CC-:B------:R-:W-:Y:S01]  /*a5a0*/  FFMA.FTZ R127, R161, R129.reuse, R128.reuse ;  /* 0x00000081a17f7223 */ /* 0x180fe20000010080 */
[-CC-:B0-----:R-:W-:Y:S01]  /*a5b0*/  FFMA.FTZ R125, R187, R129.reuse, R128.reuse ;  /* 0x00000081bb7d7223 */ /* 0x181fe20000010080 */
[----:B-----5:R-:W-:Y:S01]  /*a5c0*/  LOP3.LUT P6, RZ, R145, 0xff0000, RZ, 0xc0, !PT ;  /* 0x00ff000091ff7812 */ /* 0x020fe200078cc0ff */
[-CC-:B------:R-:W-:Y:S01]  /*a5d0*/  FFMA.FTZ R126, R14, R129.reuse, R128.reuse ;  /* 0x000000810e7e7223 */ /* 0x180fe20000010080 */
[----:B------:R-:W-:Y:S01]  /*a5e0*/  FADD.FTZ R127, R160, -R127 ;  /* 0x8000007fa07f7221 */ /* 0x000fe20000010000 */
[----:B------:R-:W-:Y:S01]  /*a5f0*/  FADD.FTZ R125, R188, -R125 ;  /* 0x8000007dbc7d7221 */ /* 0x000fe20000010000 */
[----:B------:R-:W-:Y:S01]  /*a600*/  FFMA.FTZ R124, R180, R129, R128 ;  /* 0x00000081b47c7223 */ /* 0x000fe20000010080 */
[----:B------:R-:W-:Y:S01]  /*a610*/  FADD.FTZ R126, R15, -R126 ;  /* 0x8000007e0f7e7221 */ /* 0x000fe20000010000 */
[C---:B------:R-:W-:Y:S01]  /*a620*/  FMUL.FTZ R127, R34.reuse, R127 ;  /* 0x0000007f227f7220 */ /* 0x040fe20000410000 */
        /* <DEDUP_REMOVED lines=43> */
[----:B------:R-:W-:-:S07]  /*a8e0*/  F2FP.BF16.F32.PACK_AB R124, R124, R130 ;  /* 0x000000827c7c723e */ /* 0x000fce00000010ff */
.L_x_327:
[----:B------:R-:W0:Y:S01]  /*a8f0*/  @UP0 LDCU.64 UR4, c[0x0][0x478] ;  /* 0x00008f00ff0407ac */ /* 0x000e220008000a00 */
[----:B------:R-:W-:Y:S01]  /*a900*/  PLOP3.LUT P6, PT, PT, PT, UP0, 0x80, 0x8 ;  /* 0x000000000008781c */ /* 0x000fe20003fcf008 */
[----:B------:R-:W-:-:S12]  /*a910*/  IMAD.MOV.U32 R130, RZ, RZ, 0x10 ;  /* 0x00000010ff827424 */ /* 0x000fd800078e00ff */
[----:B0-----:R-:W-:Y:S01]  /*a920*/  @P6 IMAD.WIDE.U32 R130, R9, R130, UR4 ;  /* 0x0000000409826e25 */ /* 0x001fe2000f8e0082 */
[----:B------:R-:W-:-:S13]  /*a930*/  PLOP3.LUT P6, PT, PT, PT, UP0, 0x80, 0x8 ;  /* 0x000000000008781c */ /* 0x000fda0003fcf008 */
        /* <DEDUP_REMOVED lines=8> */
.L_x_323:
[----:B------:R-:W-:Y:S05]  /*a9c0*/  BSYNC.RECONVERGENT B1 ;  /* 0x0000000000017941 */ /* 0x000fea0003800200 */
.L_x_322:
        /* <DEDUP_REMOVED lines=12> */
[----:B01---5:R-:W-:Y:S01]  /*aa90*/  PRMT R97, R114, 0x7632, R97 ;  /* 0x0000763272617816 */ /* 0x023fe20000000061 */
[-C--:B------:R-:W-:Y:S01]  /*aaa0*/  FFMA.FTZ R99, R158, R129.reuse, R128 ;  /* 0x000000819e637223 */ /* 0x080fe20000010080 */
[----:B------:R-:W-:Y:S01]  /*aab0*/  PRMT R98, R115, 0x7632, R98 ;  /* 0x0000763273627816 */ /* 0x000fe20000000062 */
[-CC-:B------:R-:W-:Y:S01]  /*aac0*/  FFMA.FTZ R96, R189, R129.reuse, R128.reuse ;  /* 0x00000081bd607223 */ /* 0x180fe20000010080 */
[----:B------:R-:W-:Y:S01]  /*aad0*/  SHF.L.U32 R105, R115, 0x10, RZ ;  /* 0x0000001073697819 */ /* 0x000fe200000006ff */
[----:B------:R-:W-:Y:S02]  /*aae0*/  IMAD.U32 R104, R97, 0x10000, RZ ;  /* 0x0001000061687824 */ /* 0x000fe400078e00ff */
[----:B------:R-:W-:Y:S01]  /*aaf0*/  FADD.FTZ R107, R157, -R99 ;  /* 0x800000639d6b7221 */ /* 0x000fe20000010000 */
[----:B------:R-:W-:Y:S01]  /*ab00*/  PRMT R97, R113, 0x7632, R97 ;  /* 0x0000763271617816 */ /* 0x000fe20000000061 */
[----:B------:R-:W-:Y:S01]  /*ab10*/  FFMA.FTZ R99, R167, R129, R128 ;  /* 0x00000081a7637223 */ /* 0x000fe20000010080 */
[----:B------:R-:W-:Y:S01]  /*ab20*/  SHF.L.U32 R98, R98, 0x10, RZ ;  /* 0x0000001062627819 */ /* 0x000fe200000006ff */
        /* <DEDUP_REMOVED lines=16> */
[----:B------:R-:W-:Y:S01]  /*ac30*/  IMAD.U32 R106, R106, 0x10000, RZ ;  /* 0x000100006a6a7824 */ /* 0x000fe200078e00ff */
[----:B------:R-:W-:Y:S01]  /*ac40*/  F2FP.BF16.F32.PACK_AB R107, R98, R107 ;  /* 0x0000006b626b723e */ /* 0x000fe200000010ff */
[----:B------:R-:W-:Y:S01]  /*ac50*/  IMAD.U32 R131, R112, 0x10000, RZ ;  /* 0x0001000070837824 */ /* 0x000fe200078e00ff */
[----:B------:R-:W-:Y:S01]  /*ac60*/  FSEL R99, R99, RZ, P6 ;  /* 0x000000ff63637208 */ /* 0x000fe20003000000 */
[----:B------:R-:W-:Y:S01]  /*ac70*/  FADD.FTZ R104, R154, -R104 ;  /* 0x800000689a687221 */ /* 0x000fe20000010000 */
[----:B------:R-:W-:-:S02]  /*ac80*/  ISETP.GE.U32.AND P6, PT, R146, RZ, PT ;  /* 0x000000ff9200720c */ /* 0x000fc40003fc6070 */
[----:B------:R-:W-:Y:S01]  /*ac90*/  SHF.L.U32 R125, R114, 0x10, RZ ;  /* 0x00000010727d7819 */ /* 0x000fe200000006ff */
[----:B------:R-:W-:Y:S01]  /*aca0*/  FFMA.FTZ R104, R34, R104, R106 ;  /* 0x0000006822687223 */ /* 0x000fe2000001006a */
[----:B------:R-:W-:Y:S01]  /*acb0*/  ISETP.GE.U32.AND.EX P6, PT, R147, 0x1000000, PT, P6 ;  /* 0x010000009300780c */ /* 0x000fe20003fc6160 */
[----:B------:R-:W-:-:S03]  /*acc0*/  FFMA.FTZ R106, R20, R129, R128 ;  /* 0x00000081146a7223 */ /* 0x000fc60000010080 */
        /* <DEDUP_REMOVED lines=55> */
.L_x_336:
[-CC-:B01----:R-:W-:Y:S01]  /*b040*/  FFMA.FTZ R98, R189, R129.reuse, R128.reuse ;  /* 0x00000081bd627223 */ /* 0x183fe20000010080 */
[-C--:B------:R-:W-:Y:S01]  /*b050*/  FFMA.FTZ R97, R158, R129.reuse, R128 ;  /* 0x000000819e617223 */ /* 0x080fe20000010080 */
[----:B-----5:R-:W-:Y:S01]  /*b060*/  PRMT R96, R115, 0x7632, R96 ;  /* 0x0000763273607816 */ /* 0x020fe20000000060 */
[----:B------:R-:W-:Y:S01]  /*b070*/  FFMA.FTZ R99, R178, R129, R128 ;  /* 0x00000081b2637223 */ /* 0x000fe20000010080 */
[--C-:B------:R-:W-:Y:S01]  /*b080*/  FADD.FTZ R124, R190, -R98.reuse ;  /* 0x80000062be7c7221 */ /* 0x100fe20000010000 */
[----:B------:R-:W-:Y:S01]  /*b090*/  PRMT R98, R114, 0x7632, R98 ;  /* 0x0000763272627816 */ /* 0x000fe20000000062 */
[----:B------:R-:W-:Y:S01]  /*b0a0*/  FADD.FTZ R97, R157, -R97 ;  /* 0x800000619d617221 */ /* 0x000fe20000010000 */
[----:B------:R-:W-:Y:S01]  /*b0b0*/  SHF.L.U32 R125, R115, 0x10, RZ ;  /* 0x00000010737d7819 */ /* 0x000fe200000006ff */
[----:B------:R-:W-:Y:S01]  /*b0c0*/  FADD.FTZ R99, R177, -R99 ;  /* 0x80000063b1637221 */ /* 0x000fe20000010000 */
[----:B------:R-:W-:Y:S01]  /*b0d0*/  SHF.L.U32 R96, R96, 0x10, RZ ;  /* 0x0000001060607819 */ /* 0x000fe200000006ff */
[----:B------:R-:W-:Y:S01]  /*b0e0*/  IMAD.U32 R98, R98, 0x10000, RZ ;  /* 0x0001000062627824 */ /* 0x000fe200078e00ff */
[----:B------:R-:W-:Y:S01]  /*b0f0*/  LOP3.LUT P6, RZ, R147, 0xff0000, RZ, 0xc0, !PT ;  /* 0x00ff000093ff7812 */ /* 0x000fe200078cc0ff */
[----:B------:R-:W-:Y:S01]  /*b100*/  FFMA.FTZ R97, R34, R97, R125 ;  /* 0x0000006122617223 */ /* 0x000fe2000001007d */
[----:B------:R-:W-:Y:S01]  /*b110*/  FFMA.FTZ R126, R20, R129, R128 ;  /* 0x00000081147e7223 */ /* 0x000fe20000010080 */
[C---:B------:R-:W-:Y:S01]  /*b120*/  FFMA.FTZ R96, R34.reuse, R124, R96 ;  /* 0x0000007c22607223 */ /* 0x040fe20000010060 */
[--C-:B------:R-:W-:Y:S01]  /*b130*/  FFMA.FTZ R124, R34, R99, R98.reuse ;  /* 0x00000063227c7223 */ /* 0x100fe20000010062 */
[----:B------:R-:W-:Y:S01]  /*b140*/  FMUL.FTZ R99, R97, UR13 ;  /* 0x0000000d61637c20 */ /* 0x000fe20008410000 */
[----:B------:R-:W-:Y:S01]  /*b150*/  PRMT R98, R113, 0x7632, R98 ;  /* 0x0000763271627816 */ /* 0x000fe20000000062 */
[----:B------:R-:W-:Y:S01]  /*b160*/  FFMA.FTZ R97, R167, R129, R128 ;  /* 0x00000081a7617223 */ /* 0x000fe20000010080 */
[----:B------:R-:W-:Y:S01]  /*b170*/  FMUL.FTZ R96, R96, UR13 ;  /* 0x0000000d60607c20 */ /* 0x000fe20008410000 */
[----:B------:R-:W-:Y:S01]  /*b180*/  SHF.L.U32 R127, R114, 0x10, RZ ;  /* 0x00000010727f7819 */ /* 0x000fe200000006ff */
[----:B------:R-:W-:Y:S01]  /*b190*/  FADD.FTZ R126, R21, -R126 ;  /* 0x8000007e157e7221 */ /* 0x000fe20000010000 */
[----:B------:R-:W-:Y:S01]  /*b1a0*/  SHF.L.U32 R125, R98, 0x10, RZ ;  /* 0x00000010627d7819 */ /* 0x000fe200000006ff */
[----:B------:R-:W-:Y:S01]  /*b1b0*/  FADD.FTZ R97, R159, -R97 ;  /* 0x800000619f617221 */ /* 0x000fe20000010000 */
[----:B------:R-:W-:Y:S01]  /*b1c0*/  FSEL R98, R99, RZ, P6 ;  /* 0x000000ff63627208 */ /* 0x000fe20003000000 */
[C---:B------:R-:W-:Y:S01]  /*b1d0*/  FFMA.FTZ R126, R34.reuse, R126, R127 ;  /* 0x0000007e227e7223 */ /* 0x040fe2000001007f */
[----:B------:R-:W-:Y:S01]  /*b1e0*/  LOP3.LUT P6, RZ, R41, 0xff0000, RZ, 0xc0, !PT ;  /* 0x00ff000029ff7812 */ /* 0x000fe200078cc0ff */
[----:B------:R-:W-:Y:S01]  /*b1f0*/  FFMA.FTZ R97, R34, R97, R125 ;  /* 0x0000006122617223 */ /* 0x000fe2000001007d */
[----:B------:R-:W-:Y:S01]  /*b200*/  SHF.L.U32 R130, R112, 0x10, RZ ;  /* 0x0000001070827819 */ /* 0x000fe200000006ff */
[----:B------:R-:W-:Y:S01]  /*b210*/  FMUL.FTZ R126, R126, UR13 ;  /* 0x0000000d7e7e7c20 */ /* 0x000fe20008410000 */
[----:B------:R-:W-:-:S02]  /*b220*/  FSEL R99, R99, RZ, P6 ;  /* 0x000000ff63637208 */ /* 0x000fc40003000000 */
[----:B------:R-:W-:Y:S02]  /*b230*/  ISETP.GE.U32.AND P6, PT, R40, RZ, PT ;  /* 0x000000ff2800720c */ /* 0x000fe40003fc6070 */
[----:B------:R-:W-:Y:S02]  /*b240*/  PRMT R131, R112, 0x7632, R131 ;  /* 0x0000763270837816 */ /* 0x000fe40000000083 */
[----:B------:R-:W-:Y:S02]  /*b250*/  ISETP.GE.U32.AND.EX P6, PT, R41, 0x1000000, PT, P6 ;  /* 0x010000002900780c */ /* 0x000fe40003fc6160 */
[----:B------:R-:W-:Y:S02]  /*b260*/  SHF.L.U32 R131, R131, 0x10, RZ ;  /* 0x0000001083837819 */ /* 0x000fe400000006ff */
[----:B------:R-:W-:Y:S02]  /*b270*/  FSEL R125, R96, RZ, P6 ;  /* 0x000000ff607d7208 */ /* 0x000fe40003000000 */
[----:B------:R-:W-:-:S02]  /*b280*/  ISETP.GE.U32.AND P6, PT, R146, RZ, PT ;  /* 0x000000ff9200720c */ /* 0x000fc40003fc6070 */
[----:B------:R-:W-:Y:S01]  /*b290*/  F2FP.BF16.F32.PACK_AB R99, R125, R99 ;  /* 0x000000637d63723e */ /* 0x000fe200000010ff */
[----:B------:R-:W-:Y:S01]  /*b2a0*/  IMAD.U32 R125, R113, 0x10000, RZ ;  /* 0x00010000717d7824 */ /* 0x000fe200078e00ff */
[----:B------:R-:W-:-:S04]  /*b2b0*/  ISETP.GE.U32.AND.EX P6, PT, R147, 0x1000000, PT, P6 ;  /* 0x010000009300780c */ /* 0x000fc80003fc6160 */
        /* <DEDUP_REMOVED lines=47> */
.L_x_335:
[----:B01----:R-:W0:Y:S02]  /*b5b0*/  LDC.64 R96, c[0x0][0x478] ;  /* 0x00011e00ff607b82 */ /* 0x003e240000000a00 */
[----:B0-----:R-:W-:-:S04]  /*b5c0*/  ISETP.NE.U32.AND P1, PT, R96, RZ, PT ;  /* 0x000000ff6000720c */ /* 0x001fc80003f25070 */
[----:B------:R-:W-:-:S13]  /*b5d0*/  ISETP.NE.AND.EX P1, PT, R97, RZ, PT, P1 ;  /* 0x000000ff6100720c */ /* 0x000fda0003f25310 */
[----:B------:R-:W-:Y:S05]  /*b5e0*/  @!P1 BRA `(.L_x_338) ;  /* 0x00000004003c9947 */ /* 0x000fea0003800000 */
        /* <DEDUP_REMOVED lines=79> */
.L_x_338:
[-CC-:B------:R-:W-:Y:S01]  /*bae0*/  FFMA.FTZ R96, R158, R129.reuse, R128.reuse ;  /* 0x000000819e607223 */ /* 0x180fe20000010080 */
        /* <DEDUP_REMOVED lines=74> */
.L_x_334:
[----:B------:R-:W-:-:S04]  /*bf90*/  UISETP.NE.U32.AND UP0, UPT, UR24, URZ, UPT ;  /* 0x000000ff1800728c */ /* 0x000fc8000bf05070 */
[----:B------:R-:W-:-:S09]  /*bfa0*/  UISETP.NE.AND.EX UP0, UPT, UR25, URZ, UPT, UP0 ;  /* 0x000000ff1900728c */ /* 0x000fd2000bf05300 */
[----:B------:R-:W-:Y:S05]  /*bfb0*/  BRA.U !UP0, `(.L_x_339) ;  /* 0x0000000908307547 */ /* 0x000fea000b800000 */
[----:B01----:R-:W0:Y:S02]  /*bfc0*/  LDC.64 R124, c[0x0][0x478] ;  /* 0x00011e00ff7c7b82 */ /* 0x003e240000000a00 */
[----:B0-----:R-:W-:-:S04]  /*bfd0*/  ISETP.NE.U32.AND P1, PT, R124, RZ, PT ;  /* 0x000000ff7c00720c */ /* 0x001fc80003f25070 */
[----:B------:R-:W-:-:S13]  /*bfe0*/  ISETP.NE.AND.EX P1, PT, R125, RZ, PT, P1 ;  /* 0x000000ff7d00720c */ /* 0x000fda0003f25310 */
[----:B------:R-:W-:Y:S05]  /*bff0*/  @!P1 BRA `(.L_x_340) ;  /* 0x0000000400189947 */ /* 0x000fea0003800000 */
[----:B-----5:R-:W-:Y:S01]  /*c000*/  PRMT R107, R115, 0x7632, R107 ;  /* 0x00007632736b7816 */ /* 0x020fe2000000006b */
        /* <DEDUP_REMOVED lines=9> */
[C---:B------:R-:W-:Y:S01]  /*c0a0*/  FFMA.FTZ R107, R34.reuse, R104, R107 ;  /* 0x00000068226b7223 */ /* 0x040fe2000001006b */
        /* <DEDUP_REMOVED lines=59> */
.L_x_340:
[-C--:B------:R-:W-:Y:S01]  /*c460*/  FFMA.FTZ R124, R158, R129.reuse, R128 ;  /* 0x000000819e7c7223 */ /* 0x080fe20000010080 */
[----:B-----5:R-:W-:Y:S01]  /*c470*/  SHF.L.U32 R125, R115, 0x10, RZ ;  /* 0x00000010737d7819 */ /* 0x020fe200000006ff */
[----:B------:R-:W-:Y:S01]  /*c480*/  IMAD.U32 R130, R113, 0x10000, RZ ;  /* 0x0001000071827824 */ /* 0x000fe200078e00ff */
[----:B------:R-:W-:Y:S01]  /*c490*/  PRMT R126, R115, 0x7632, R126 ;  /* 0x00007632737e7816 */ /* 0x000fe2000000007e */
[----:B------:R-:W-:Y:S01]  /*c4a0*/  FADD.FTZ R124, R157, -R124 ;  /* 0x8000007c9d7c7221 */ /* 0x000fe20000010000 */
[----:B------:R-:W-:Y:S02]  /*c4b0*/  LOP3.LUT P6, RZ, R147, 0xff0000, RZ, 0xc0, !PT ;  /* 0x00ff000093ff7812 */ /* 0x000fe400078cc0ff */
[----:B------:R-:W-:Y:S01]  /*c4c0*/  PRMT R131, R113, 0x7632, R131 ;  /* 0x0000763271837816 */ /* 0x000fe20000000083 */
[----:B------:R-:W-:Y:S01]  /*c4d0*/  FFMA.FTZ R124, R34, R124, R125 ;  /* 0x0000007c227c7223 */ /* 0x000fe2000001007d */
[----:B------:R-:W-:Y:S01]  /*c4e0*/  FFMA.FTZ R125, R189, R129, R128 ;  /* 0x00000081bd7d7223 */ /* 0x000fe20000010080 */
[----:B------:R-:W-:Y:S01]  /*c4f0*/  IMAD.U32 R126, R126, 0x10000, RZ ;  /* 0x000100007e7e7824 */ /* 0x000fe200078e00ff */
[----:B------:R-:W-:Y:S01]  /*c500*/  SHF.L.U32 R131, R131, 0x10, RZ ;  /* 0x0000001083837819 */ /* 0x000fe200000006ff */
[----:B------:R-:W-:Y:S01]  /*c510*/  FMUL.FTZ R124, R124, UR13 ;  /* 0x0000000d7c7c7c20 */ /* 0x000fe20008410000 */
[----:B------:R-:W-:-:S04]  /*c520*/  FADD.FTZ R125, R190, -R125 ;  /* 0x8000007dbe7d7221 */ /* 0x000fc80000010000 */
[----:B------:R-:W-:Y:S01]  /*c530*/  FFMA.FTZ R125, R34, R125, R126 ;  /* 0x0000007d227d7223 */ /* 0x000fe2000001007e */
[----:B------:R-:W-:Y:S01]  /*c540*/  FSEL R127, R124, RZ, P6 ;  /* 0x000000ff7c7f7208 */ /* 0x000fe20003000000 */
[----:B------:R-:W-:Y:S01]  /*c550*/  FFMA.FTZ R126, R178, R129, R128 ;  /* 0x00000081b27e7223 */ /* 0x000fe20000010080 */
[----:B------:R-:W-:Y:S01]  /*c560*/  ISETP.GE.U32.AND P6, PT, R146, RZ, PT ;  /* 0x000000ff9200720c */ /* 0x000fe20003fc6070 */
[----:B------:R-:W-:Y:S01]  /*c570*/  FMUL.FTZ R124, R125, UR13 ;  /* 0x0000000d7d7c7c20 */ /* 0x000fe20008410000 */
[----:B------:R-:W-:Y:S01]  /*c580*/  PRMT R125, R114, 0x7632, R125 ;  /* 0x00007632727d7816 */ /* 0x000fe2000000007d */
[----:B------:R-:W-:Y:S01]  /*c590*/  FADD.FTZ R126, R177, -R126 ;  /* 0x8000007eb17e7221 */ /* 0x000fe20000010000 */
[----:B------:R-:W-:Y:S02]  /*c5a0*/  ISETP.GE.U32.AND.EX P6, PT, R147, 0x1000000, PT, P6 ;  /* 0x010000009300780c */ /* 0x000fe40003fc6160 */
[----:B------:R-:W-:Y:S02]  /*c5b0*/  SHF.L.U32 R125, R125, 0x10, RZ ;  /* 0x000000107d7d7819 */ /* 0x000fe400000006ff */
        /* <DEDUP_REMOVED lines=34> */
[----:B------:R-:W-:Y:S02]  /*c7e0*/  IMAD.U32 R131, R131, 0x10000, RZ ;  /* 0x0001000083837824 */ /* 0x000fe400078e00ff */
        /* <DEDUP_REMOVED lines=9> */
.L_x_339:
        /* <DEDUP_REMOVED lines=62> */
.L_x_341:
[-CC-:B------:R-:W-:Y:S01]  /*cc60*/  FFMA.FTZ R127, R158, R129.reuse, R128.reuse ;  /* 0x000000819e7f7223 */ /* 0x180fe20000010080 */
[-CC-:B------:R-:W-:Y:S01]  /*cc70*/  FFMA.FTZ R125, R189, R129.reuse, R128.reuse ;  /* 0x00000081bd7d7223 */ /* 0x180fe20000010080 */
        /* <DEDUP_REMOVED lines=51> */
.L_x_337:
        /* <DEDUP_REMOVED lines=10> */
.L_x_333:
[----:B------:R-:W-:Y:S05]  /*d050*/  BSYNC.RECONVERGENT B1 ;  /* 0x0000000000017941 */ /* 0x000fea0003800200 */
.L_x_332:
        /* <DEDUP_REMOVED lines=12> */
[----:B012--5:R-:W-:Y:S01]  /*d120*/  PRMT R97, R118, 0x7632, R97 ;  /* 0x0000763276617816 */ /* 0x027fe20000000061 */
[-CC-:B------:R-:W-:Y:S01]  /*d130*/  FFMA.FTZ R96, R176, R129.reuse, R128.reuse ;  /* 0x00000081b0607223 */ /* 0x180fe20000010080 */
[----:B------:R-:W-:Y:S01]  /*d140*/  PRMT R99, R119, 0x7632, R99 ;  /* 0x0000763277637816 */ /* 0x000fe20000000063 */
[-CC-:B------:R-:W-:Y:S01]  /*d150*/  FFMA.FTZ R98, R191, R129.reuse, R128.reuse ;  /* 0x00000081bf627223 */ /* 0x180fe20000010080 */
[-C--:B------:R-:W-:Y:S01]  /*d160*/  FFMA.FTZ R107, R164, R129.reuse, R128 ;  /* 0x00000081a46b7223 */ /* 0x080fe20000010080 */
[----:B------:R-:W-:Y:S01]  /*d170*/  IMAD.U32 R97, R97, 0x10000, RZ ;  /* 0x0001000061617824 */ /* 0x000fe200078e00ff */
[----:B------:R-:W-:Y:S01]  /*d180*/  SHF.L.U32 R99, R99, 0x10, RZ ;  /* 0x0000001063637819 */ /* 0x000fe200000006ff */
[----:B------:R-:W-:Y:S01]  /*d190*/  FADD.FTZ R96, R175, -R96 ;  /* 0x80000060af607221 */ /* 0x000fe20000010000 */
[----:B------:R-:W-:Y:S01]  /*d1a0*/  FADD.FTZ R98, R192, -R98 ;  /* 0x80000062c0627221 */ /* 0x000fe20000010000 */
[----:B------:R-:W-:Y:S01]  /*d1b0*/  SHF.L.U32 R106, R119, 0x10, RZ ;  /* 0x00000010776a7819 */ /* 0x000fe200000006ff */
[----:B------:R-:W-:Y:S01]  /*d1c0*/  FADD.FTZ R107, R165, -R107 ;  /* 0x8000006ba56b7221 */ /* 0x000fe20000010000 */
[C---:B------:R-:W-:Y:S01]  /*d1d0*/  FFMA.FTZ R97, R34.reuse, R96, R97 ;  /* 0x0000006022617223 */ /* 0x040fe20000010061 */
[----:B------:R-:W-:Y:S01]  /*d1e0*/  FFMA.FTZ R98, R34, R98, R99 ;  /* 0x0000006222627223 */ /* 0x000fe20000010063 */
[----:B------:R-:W-:Y:S01]  /*d1f0*/  PRMT R96, R117, 0x7632, R96 ;  /* 0x0000763275607816 */ /* 0x000fe20000000060 */
[----:B------:R-:W-:Y:S01]  /*d200*/  FFMA.FTZ R99, R166, R129, R128 ;  /* 0x00000081a6637223 */ /* 0x000fe20000010080 */
[----:B------:R-:W-:Y:S01]  /*d210*/  FFMA.FTZ R107, R34, R107, R106 ;  /* 0x0000006b226b7223 */ /* 0x000fe2000001006a */
[----:B------:R-:W-:Y:S01]  /*d220*/  LOP3.LUT P6, RZ, R149, 0xff0000, RZ, 0xc0, !PT ;  /* 0x00ff000095ff7812 */ /* 0x000fe200078cc0ff */
[-C--:B------:R-:W-:Y:S01]  /*d230*/  FFMA.FTZ R106, R26, R129.reuse, R128 ;  /* 0x000000811a6a7223 */ /* 0x080fe20000010080 */
[----:B------:R-:W-:Y:S01]  /*d240*/  SHF.L.U32 R104, R96, 0x10, RZ ;  /* 0x0000001060687819 */ /* 0x000fe200000006ff */
[----:B------:R-:W-:Y:S01]  /*d250*/  FADD.FTZ R105, R163, -R99 ;  /* 0x80000063a3697221 */ /* 0x000fe20000010000 */
[----:B------:R-:W-:Y:S01]  /*d260*/  PRMT R96, R116, 0x7632, R96 ;  /* 0x0000763274607816 */ /* 0x000fe20000000060 */
[----:B------:R-:W-:Y:S01]  /*d270*/  FFMA.FTZ R99, R155, R129, R128 ;  /* 0x000000819b637223 */ /* 0x000fe20000010080 */
[----:B------:R-:W-:Y:S01]  /*d280*/  LOP3.LUT P2, RZ, R141, 0xff0000, RZ, 0xc0, !PT ;  /* 0x00ff00008dff7812 */ /* 0x000fe2000784c0ff */
[----:B------:R-:W-:Y:S01]  /*d290*/  FFMA.FTZ R125, R34, R105, R104 ;  /* 0x00000069227d7223 */ /* 0x000fe20000010068 */
[----:B------:R-:W-:Y:S01]  /*d2a0*/  SHF.L.U32 R124, R118, 0x10, RZ ;  /* 0x00000010767c7819 */ /* 0x000fe200000006ff */
[----:B------:R-:W-:-:S02]  /*d2b0*/  IMAD.U32 R96, R96, 0x10000, RZ ;  /* 0x0001000060607824 */ /* 0x000fc400078e00ff */
[----:B------:R-:W-:Y:S01]  /*d2c0*/  FADD.FTZ R99, R156, -R99 ;  /* 0x800000639c637221 */ /* 0x000fe20000010000 */
[----:B------:R-:W-:Y:S01]  /*d2d0*/  FADD.FTZ R106, R27, -R106 ;  /* 0x8000006a1b6a7221 */ /* 0x000fe20000010000 */
[----:B------:R-:W-:Y:S02]  /*d2e0*/  SHF.L.U32 R126, R117, 0x10, RZ ;  /* 0x00000010757e7819 */ /* 0x000fe400000006ff */
[----:B------:R-:W-:Y:S01]  /*d2f0*/  FFMA.FTZ R104, R34, R99, R96 ;  /* 0x0000006322687223 */ /* 0x000fe20000010060 */
[----:B------:R-:W-:Y:S01]  /*d300*/  FMUL.FTZ R99, R107, UR13 ;  /* 0x0000000d6b637c20 */ /* 0x000fe20008410000 */
[C---:B------:R-:W-:Y:S01]  /*d310*/  F2FP.BF16.F32.PACK_AB R107, R98.reuse, R107 ;  /* 0x0000006b626b723e */ /* 0x040fe200000010ff */
[----:B------:R-:W-:Y:S01]  /*d320*/  FMUL.FTZ R98, R98, UR13 ;  /* 0x0000000d62627c20 */ /* 0x000fe20008410000 */
[----:B------:R-:W-:Y:S02]  /*d330*/  FFMA.FTZ R106, R34, R106, R124 ;  /* 0x0000006a226a7223 */ /* 0x000fe4000001007c */
[----:B------:R-:W-:-:S02]  /*d340*/  FSEL R96, R99, RZ, P6 ;  /* 0x000000ff63607208 */ /* 0x000fc40003000000 */
[----:B------:R-:W-:Y:S02]  /*d350*/  FSEL R99, R99, RZ, P2 ;  /* 0x000000ff63637208 */ /* 0x000fe40001000000 */
[----:B------:R-:W-:Y:S02]  /*d360*/  ISETP.GE.U32.AND P2, PT, R140, RZ, PT ;  /* 0x000000ff8c00720c */ /* 0x000fe40003f46070 */
[----:B------:R-:W-:Y:S02]  /*d370*/  ISETP.GE.U32.AND P6, PT, R148, RZ, PT ;  /* 0x000000ff9400720c */ /* 0x000fe40003fc6070 */
[----:B------:R-:W-:Y:S02]  /*d380*/  ISETP.GE.U32.AND.EX P2, PT, R141, 0x1000000, PT, P2 ;  /* 0x010000008d00780c */ /* 0x000fe40003f46120 */
[----:B------:R-:W-:Y:S02]  /*d390*/  ISETP.GE.U32.AND.EX P6, PT, R149, 0x1000000, PT, P6 ;  /* 0x010000009500780c */ /* 0x000fe40003fc6160 */
[----:B------:R-:W-:-:S02]  /*d3a0*/  FSEL R105, R98, RZ, P2 ;  /* 0x000000ff62697208 */ /* 0x000fc40001000000 */
[----:B------:R-:W-:Y:S02]  /*d3b0*/  FSEL R98, R98, RZ, P6 ;  /* 0x000000ff62627208 */ /* 0x000fe40003000000 */
[----:B------:R-:W-:Y:S02]  /*d3c0*/  LOP3.LUT P6, RZ, R149, 0xff, RZ, 0xc0, !PT ;  /* 0x000000ff95ff7812 */ /* 0x000fe400078cc0ff */
[----:B------:R-:W-:Y:S01]  /*d3d0*/  F2FP.BF16.F32.PACK_AB R127, R98, R96 ;  /* 0x00000060627f723e */ /* 0x000fe200000010ff */
[----:B------:R-:W-:Y:S01]  /*d3e0*/  FMUL.FTZ R98, R106, UR13 ;  /* 0x0000000d6a627c20 */ /* 0x000fe20008410000 */
[----:B------:R-:W-:Y:S02]  /*d3f0*/  LOP3.LUT P2, RZ, R141, 0xff, RZ, 0xc0, !PT ;  /* 0x000000ff8dff7812 */ /* 0x000fe4000784c0ff */
[----:B------:R-:W-:Y:S01]  /*d400*/  F2FP.BF16.F32.PACK_AB R99, R105, R99 ;  /* 0x000000636963723e */ /* 0x000fe200000010ff */
[----:B------:R-:W-:Y:S01]  /*d410*/  FFMA.FTZ R105, R24, R129, R128 ;  /* 0x0000008118697223 */ /* 0x000fe20000010080 */
[----:B------:R-:W-:-:S02]  /*d420*/  FSEL R96, R98, RZ, P6 ;  /* 0x000000ff62607208 */ /* 0x000fc40003000000 */
[C---:B------:R-:W-:Y:S01]  /*d430*/  F2FP.BF16.F32.PACK_AB R106, R97.reuse, R106 ;  /* 0x0000006a616a723e */ /* 0x040fe200000010ff */
[----:B------:R-:W-:Y:S01]  /*d440*/  FMUL.FTZ R97, R97, UR13 ;  /* 0x0000000d61617c20 */ /* 0x000fe20008410000 */
[----:B------:R-:W-:Y:S01]  /*d450*/  FSEL R98, R98, RZ, P2 ;  /* 0x000000ff62627208 */ /* 0x000fe20001000000 */
[----:B------:R-:W-:Y:S01]  /*d460*/  FADD.FTZ R105, R25, -R105 ;  /* 0x8000006919697221 */ /* 0x000fe20000010000 */
[----:B------:R-:W-:Y:S02]  /*d470*/  LOP3.LUT P2, RZ, R141, 0xff00, RZ, 0xc0, !PT ;  /* 0x0000ff008dff7812 */ /* 0x000fe4000784c0ff */
[----:B------:R-:W-:Y:S01]  /*d480*/  LOP3.LUT P6, RZ, R149, 0xff00, RZ, 0xc0, !PT ;  /* 0x0000ff0095ff7812 */ /* 0x000fe200078cc0ff */
[----:B------:R-:W-:Y:S01]  /*d490*/  FFMA.FTZ R105, R34, R105, R126 ;  /* 0x0000006922697223 */ /* 0x000fe2000001007e */
[C---:B------:R-:W-:Y:S02]  /*d4a0*/  FSEL R124, R97.reuse, RZ, P2 ;  /* 0x000000ff617c7208 */ /* 0x040fe40001000000 */
[----:B------:R-:W-:-:S02]  /*d4b0*/  FSEL R97, R97, RZ, P6 ;  /* 0x000000ff61617208 */ /* 0x000fc40003000000 */
[----:B------:R-:W-:Y:S02]  /*d4c0*/  LOP3.LUT P6, RZ, R148, 0xff0000, RZ, 0xc0, !PT ;  /* 0x00ff000094ff7812 */ /* 0x000fe400078cc0ff */
[----:B------:R-:W-:Y:S01]  /*d4d0*/  F2FP.BF16.F32.PACK_AB R126, R97, R96 ;  /* 0x00000060617e723e */ /* 0x000fe200000010ff */
[----:B------:R-:W-:Y:S01]  /*d4e0*/  FMUL.FTZ R97, R105, UR13 ;  /* 0x0000000d69617c20 */ /* 0x000fe20008410000 */
[C---:B------:R-:W-:Y:S02]  /*d4f0*/  LOP3.LUT P2, RZ, R140.reuse, 0xff0000, RZ, 0xc0, !PT ;  /* 0x00ff00008cff7812 */ /* 0x040fe4000784c0ff */
[C---:B------:R-:W-:Y:S01]  /*d500*/  F2FP.BF16.F32.PACK_AB R105, R125.reuse, R105 ;  /* 0x000000697d69723e */ /* 0x040fe200000010ff */
[----:B------:R-:W-:Y:S01]  /*d510*/  FMUL.FTZ R125, R125, UR13 ;  /* 0x0000000d7d7d7c20 */ /* 0x000fe20008410000 */
[----:B------:R-:W-:Y:S02]  /*d520*/  FSEL R96, R97, RZ, P6 ;  /* 0x000000ff61607208 */ /* 0x000fe40003000000 */
[----:B------:R-:W-:-:S02]  /*d530*/  LOP3.LUT P6, RZ, R140, 0xff000000, RZ, 0xc0, !PT ;  /* 0xff0000008cff7812 */ /* 0x000fc400078cc0ff */
[----:B------:R-:W-:Y:S02]  /*d540*/  FSEL R97, R97, RZ, P2 ;  /* 0x000000ff61617208 */ /* 0x000fe40001000000 */
[----:B------:R-:W-:Y:S02]  /*d550*/  LOP3.LUT P2, RZ, R148, 0xff000000, RZ, 0xc0, !PT ;  /* 0xff00000094ff7812 */ /* 0x000fe4000784c0ff */
[----:B------:R-:W-:Y:S02]  /*d560*/  F2FP.BF16.F32.PACK_AB R98, R124, R98 ;  /* 0x000000627c62723e */ /* 0x000fe400000010ff */
[C---:B------:R-:W-:Y:S02]  /*d570*/  FSEL R124, R125.reuse, RZ, P6 ;  /* 0x000000ff7d7c7208 */ /* 0x040fe40003000000 */
[----:B------:R-:W-:Y:S02]  /*d580*/  FSEL R125, R125, RZ, P2 ;  /* 0x000000ff7d7d7208 */ /* 0x000fe40001000000 */
[----:B------:R-:W-:Y:S01]  /*d590*/  F2FP.BF16.F32.PACK_AB R97, R124, R97 ;  /* 0x000000617c61723e */ /* 0x000fe200000010ff */
[----:B------:R-:W-:Y:S01]  /*d5a0*/  IMAD.U32 R124, R116, 0x10000, RZ ;  /* 0x00010000747c7824 */ /* 0x000fe200078e00ff */
[----:B------:R-:W-:Y:S01]  /*d5b0*/  F2FP.BF16.F32.PACK_AB R125, R125, R96 ;  /* 0x000000607d7d723e */ /* 0x000fe200000010ff */
[----:B------:R-:W-:Y:S01]  /*d5c0*/  FFMA.FTZ R96, R22, R129, R128 ;  /* 0x0000008116607223 */ /* 0x000fe20000010080 */
[----:B------:R-:W-:-:S02]  /*d5d0*/  LOP3.LUT P2, RZ, R148, 0xff00, RZ, 0xc0, !PT ;  /* 0x0000ff0094ff7812 */ /* 0x000fc4000784c0ff */
[----:B------:R-:W-:Y:S01]  /*d5e0*/  LOP3.LUT P6, RZ, R140, 0xff00, RZ, 0xc0, !PT ;  /* 0x0000ff008cff7812 */ /* 0x000fe200078cc0ff */
[----:B------:R-:W-:-:S04]  /*d5f0*/  FADD.FTZ R96, R23, -R96 ;  /* 0x8000006017607221 */ /* 0x000fc80000010000 */
[----:B------:R-:W-:Y:S01]  /*d600*/  FFMA.FTZ R130, R34, R96, R124 ;  /* 0x0000006022827223 */ /* 0x000fe2000001007c */
[----:B------:R-:W-:-:S04]  /*d610*/  FMUL.FTZ R96, R104, UR13 ;  /* 0x0000000d68607c20 */ /* 0x000fc80008410000 */
[----:B------:R-:W-:Y:S01]  /*d620*/  F2FP.BF16.F32.PACK_AB R104, R104, R130 ;  /* 0x000000826868723e */ /* 0x000fe200000010ff */
[----:B------:R-:W-:Y:S01]  /*d630*/  FMUL.FTZ R130, R130, UR13 ;  /* 0x0000000d82827c20 */ /* 0x000fe20008410000 */
[----:B------:R-:W-:Y:S02]  /*d640*/  FSEL R124, R96, RZ, P2 ;  /* 0x000000ff607c7208 */ /* 0x000fe40001000000 */
[----:B------:R-:W-:Y:S02]  /*d650*/  LOP3.LUT P2, RZ, R140, 0xff, RZ, 0xc0, !PT ;  /* 0x000000ff8cff7812 */ /* 0x000fe4000784c0ff */
[----:B------:R-:W-:Y:S02]  /*d660*/  FSEL R96, R96, RZ, P6 ;  /* 0x000000ff60607208 */ /* 0x000fe40003000000 */
[----:B------:R-:W-:Y:S02]  /*d670*/  LOP3.LUT P6, RZ, R148, 0xff, RZ, 0xc0, !PT ;  /* 0x000000ff94ff7812 */ /* 0x000fe400078cc0ff */
[----:B------:R-:W-:-:S02]  /*d680*/  FSEL R131, R130, RZ, P2 ;  /* 0x000000ff82837208 */ /* 0x000fc40001000000 */
[----:B------:R-:W-:Y:S02]  /*d690*/  FSEL R130, R130, RZ, P6 ;  /* 0x000000ff82827208 */ /* 0x000fe40003000000 */
[----:B------:R-:W-:Y:S02]  /*d6a0*/  F2FP.BF16.F32.PACK_AB R96, R96, R131 ;  /* 0x000000836060723e */ /* 0x000fe400000010ff */
[----:B------:R-:W-:Y:S01]  /*d6b0*/  F2FP.BF16.F32.PACK_AB R124, R124, R130 ;  /* 0x000000827c7c723e */ /* 0x000fe200000010ff */
[----:B------:R-:W-:Y:S06]  /*d6c0*/  BRA `(.L_x_347) ;  /* 0x0000001c00dc7947 */ /* 0x000fec0003800000 */
.L_x_346:
[----:B012--5:R-:W-:Y:S01]  /*d6d0*/  PRMT R97, R119, 0x7632, R97 ;  /* 0x0000763277617816 */ /* 0x027fe20000000061 */
[-C--:B------:R-:W-:Y:S01]  /*d6e0*/  FFMA.FTZ R96, R191, R129.reuse, R128 ;  /* 0x00000081bf607223 */ /* 0x080fe20000010080 */
[----:B------:R-:W-:Y:S01]  /*d6f0*/  PRMT R124, R118, 0x7632, R124 ;  /* 0x00007632767c7816 */ /* 0x000fe2000000007c */
[-C--:B------:R-:W-:Y:S01]  /*d700*/  FFMA.FTZ R99, R166, R129.reuse, R128 ;  /* 0x00000081a6637223 */ /* 0x080fe20000010080 */
[----:B------:R-:W-:Y:S01]  /*d710*/  SHF.L.U32 R97, R97, 0x10, RZ ;  /* 0x0000001061617819 */ /* 0x000fe200000006ff */
[----:B------:R-:W-:Y:S01]  /*d720*/  FADD.FTZ R96, R192, -R96 ;  /* 0x80000060c0607221 */ /* 0x000fe20000010000 */
[----:B------:R-:W-:Y:S01]  /*d730*/  PRMT R98, R117, 0x7632, R98 ;  /* 0x0000763275627816 */ /* 0x000fe20000000062 */
[----:B------:R-:W-:Y:S02]  /*d740*/  IMAD.U32 R124, R124, 0x10000, RZ ;  /* 0x000100007c7c7824 */ /* 0x000fe400078e00ff */
[----:B------:R-:W-:Y:S01]  /*d750*/  FADD.FTZ R99, R163, -R99 ;  /* 0x80000063a3637221 */ /* 0x000fe20000010000 */
[----:B------:R-:W-:Y:S01]  /*d760*/  FFMA.FTZ R127, R34, R96, R97 ;  /* 0x00000060227f7223 */ /* 0x000fe20000010061 */
[----:B------:R-:W-:Y:S01]  /*d770*/  FFMA.FTZ R97, R164, R129, R128 ;  /* 0x00000081a4617223 */ /* 0x000fe20000010080 */
[----:B------:R-:W-:-:S02]  /*d780*/  SHF.L.U32 R96, R119, 0x10, RZ ;  /* 0x0000001077607819 */ /* 0x000fc400000006ff */
[----:B------:R-:W-:Y:S01]  /*d790*/  SHF.L.U32 R98, R98, 0x10, RZ ;  /* 0x0000001062627819 */ /* 0x000fe200000006ff */
[----:B------:R-:W-:Y:S01]  /*d7a0*/  FADD.FTZ R97, R165, -R97 ;  /* 0x80000061a5617221 */ /* 0x000fe20000010000 */
[----:B------:R-:W-:Y:S01]  /*d7b0*/  LOP3.LUT P6, RZ, R149, 0xff0000, RZ, 0xc0, !PT ;  /* 0x00ff000095ff7812 */ /* 0x000fe200078cc0ff */
[----:B------:R-:W-:Y:S01]  /*d7c0*/  FMUL.FTZ R127, R127, UR13 ;  /* 0x0000000d7f7f7c20 */ /* 0x000fe20008410000 */
[----:B------:R-:W-:Y:S01]  /*d7d0*/  LOP3.LUT P2, RZ, R141, 0xff0000, RZ, 0xc0, !PT ;  /* 0x00ff00008dff7812 */ /* 0x000fe2000784c0ff */
[----:B------:R-:W-:Y:S01]  /*d7e0*/  FFMA.FTZ R97, R34, R97, R96 ;  /* 0x0000006122617223 */ /* 0x000fe20000010060 */
[----:B------:R-:W-:Y:S01]  /*d7f0*/  FFMA.FTZ R96, R176, R129, R128 ;  /* 0x00000081b0607223 */ /* 0x000fe20000010080 */
[----:B------:R-:W-:Y:S02]  /*d800*/  SHF.L.U32 R125, R118, 0x10, RZ ;  /* 0x00000010767d7819 */ /* 0x000fe400000006ff */
[----:B------:R-:W-:Y:S01]  /*d810*/  PRMT R131, R116, 0x7632, R131 ;  /* 0x0000763274837816 */ /* 0x000fe20000000083 */
[----:B------:R-:W-:-:S03]  /*d820*/  FADD.FTZ R96, R175, -R96 ;  /* 0x80000060af607221 */ /* 0x000fc60000010000 */
[----:B------:R-:W-:Y:S01]  /*d830*/  SHF.L.U32 R131, R131, 0x10, RZ ;  /* 0x0000001083837819 */ /* 0x000fe200000006ff */
[C---:B------:R-:W-:Y:S01]  /*d840*/  FFMA.FTZ R96, R34.reuse, R96, R124 ;  /* 0x0000006022607223 */ /* 0x040fe2000001007c */
[----:B------:R-:W-:Y:S01]  /*d850*/  FFMA.FTZ R124, R34, R99, R98 ;  /* 0x00000063227c7223 */ /* 0x000fe20000010062 */
[----:B------:R-:W-:Y:S01]  /*d860*/  FMUL.FTZ R99, R97, UR13 ;  /* 0x0000000d61637c20 */ /* 0x000fe20008410000 */
[----:B------:R-:W-:Y:S01]  /*d870*/  FFMA.FTZ R97, R26, R129, R128 ;  /* 0x000000811a617223 */ /* 0x000fe20000010080 */
[----:B------:R-:W-:Y:S01]  /*d880*/  FMUL.FTZ R96, R96, UR13 ;  /* 0x0000000d60607c20 */ /* 0x000fe20008410000 */
[----:B------:R-:W-:Y:S02]  /*d890*/  FMUL.FTZ R124, R124, UR13 ;  /* 0x0000000d7c7c7c20 */ /* 0x000fe40008410000 */
[----:B------:R-:W-:Y:S01]  /*d8a0*/  FSEL R98, R99, RZ, P6 ;  /* 0x000000ff63627208 */ /* 0x000fe20003000000 */
[----:B------:R-:W-:Y:S01]  /*d8b0*/  FADD.FTZ R97, R27, -R97 ;  /* 0x800000611b617221 */ /* 0x000fe20000010000 */
[----:B------:R-:W-:-:S02]  /*d8c0*/  FSEL R99, R99, RZ, P2 ;  /* 0x000000ff63637208 */ /* 0x000fc40001000000 */
[----:B------:R-:W-:Y:S01]  /*d8d0*/  ISETP.GE.U32.AND P2, PT, R140, RZ, PT ;  /* 0x000000ff8c00720c */ /* 0x000fe20003f46070 */
[----:B------:R-:W-:Y:S01]  /*d8e0*/  FFMA.FTZ R97, R34, R97, R125 ;  /* 0x0000006122617223 */ /* 0x000fe2000001007d */
[----:B------:R-:W-:Y:S02]  /*d8f0*/  ISETP.GE.U32.AND P6, PT, R148, RZ, PT ;  /* 0x000000ff9400720c */ /* 0x000fe40003fc6070 */
[----:B------:R-:W-:Y:S02]  /*d900*/  ISETP.GE.U32.AND.EX P2, PT, R141, 0x1000000, PT, P2 ;  /* 0x010000008d00780c */ /* 0x000fe40003f46120 */
[----:B------:R-:W-:Y:S02]  /*d910*/  ISETP.GE.U32.AND.EX P6, PT, R149, 0x1000000, PT, P6 ;  /* 0x010000009500780c */ /* 0x000fe40003fc6160 */
[C---:B------:R-:W-:Y:S02]  /*d920*/  FSEL R125, R127.reuse, RZ, P2 ;  /* 0x000000ff7f7d7208 */ /* 0x040fe40001000000 */
[----:B------:R-:W-:-:S02]  /*d930*/  FSEL R127, R127, RZ, P6 ;  /* 0x000000ff7f7f7208 */ /* 0x000fc40003000000 */
[----:B------:R-:W-:Y:S02]  /*d940*/  LOP3.LUT P6, RZ, R149, 0xff, RZ, 0xc0, !PT ;  /* 0x000000ff95ff7812 */ /* 0x000fe400078cc0ff */
[----:B------:R-:W-:Y:S01]  /*d950*/  F2FP.BF16.F32.PACK_AB R127, R127, R98 ;  /* 0x000000627f7f723e */ /* 0x000fe200000010ff */
[----:B------:R-:W-:Y:S01]  /*d960*/  FMUL.FTZ R98, R97, UR13 ;  /* 0x0000000d61627c20 */ /* 0x000fe20008410000 */
[----:B------:R-:W-:Y:S02]  /*d970*/  LOP3.LUT P2, RZ, R141, 0xff, RZ, 0xc0, !PT ;  /* 0x000000ff8dff7812 */ /* 0x000fe4000784c0ff */
[----:B------:R-:W-:Y:S02]  /*d980*/  F2FP.BF16.F32.PACK_AB R99, R125, R99 ;  /* 0x000000637d63723e */ /* 0x000fe400000010ff */
[----:B------:R-:W-:Y:S02]  /*d990*/  FSEL R97, R98, RZ, P6 ;  /* 0x000000ff62617208 */ /* 0x000fe40003000000 */
[----:B------:R-:W-:-:S02]  /*d9a0*/  LOP3.LUT P6, RZ, R141, 0xff00, RZ, 0xc0, !PT ;  /* 0x0000ff008dff7812 */ /* 0x000fc400078cc0ff */
[----:B------:R-:W-:Y:S02]  /*d9b0*/  FSEL R98, R98, RZ, P2 ;  /* 0x000000ff62627208 */ /* 0x000fe40001000000 */
[----:B------:R-:W-:Y:S02]  /*d9c0*/  LOP3.LUT P2, RZ, R149, 0xff00, RZ, 0xc0, !PT ;  /* 0x0000ff0095ff7812 */ /* 0x000fe4000784c0ff */
[C---:B------:R-:W-:Y:S02]  /*d9d0*/  FSEL R125, R96.reuse, RZ, P6 ;  /* 0x000000ff607d7208 */ /* 0x040fe40003000000 */
[----:B------:R-:W-:Y:S02]  /*d9e0*/  FSEL R96, R96, RZ, P2 ;  /* 0x000000ff60607208 */ /* 0x000fe40001000000 */
[----:B------:R-:W-:Y:S02]  /*d9f0*/  F2FP.BF16.F32.PACK_AB R98, R125, R98 ;  /* 0x000000627d62723e */ /* 0x000fe400000010ff */
[----:B------:R-:W-:Y:S01]  /*da00*/  F2FP.BF16.F32.PACK_AB R126, R96, R97 ;  /* 0x00000061607e723e */ /* 0x000fe200000010ff */
[----:B------:R-:W-:Y:S01]  /*da10*/  FFMA.FTZ R97, R24, R129, R128 ;  /* 0x0000008118617223 */ /* 0x000fe20000010080 */
[----:B------:R-:W-:Y:S01]  /*da20*/  IMAD.U32 R96, R117, 0x10000, RZ ;  /* 0x0001000075607824 */ /* 0x000fe200078e00ff */
[----:B------:R-:W-:-:S02]  /*da30*/  LOP3.LUT P2, RZ, R140, 0xff0000, RZ, 0xc0, !PT ;  /* 0x00ff00008cff7812 */ /* 0x000fc4000784c0ff */
[----:B------:R-:W-:Y:S01]  /*da40*/  FADD.FTZ R97, R25, -R97 ;  /* 0x8000006119617221 */ /* 0x000fe20000010000 */
[----:B------:R-:W-:-:S03]  /*da50*/  LOP3.LUT P6, RZ, R140, 0xff000000, RZ, 0xc0, !PT ;  /* 0xff0000008cff7812 */ /* 0x000fc600078cc0ff */
[----:B------:R-:W-:Y:S01]  /*da60*/  FFMA.FTZ R97, R34, R97, R96 ;  /* 0x0000006122617223 */ /* 0x000fe20000010060 */
[----:B------:R-:W-:Y:S01]  /*da70*/  FFMA.FTZ R96, R22, R129, R128 ;  /* 0x0000008116607223 */ /* 0x000fe20000010080 */
[----:B------:R-:W-:Y:S02]  /*da80*/  FSEL R130, R124, RZ, P6 ;  /* 0x000000ff7c827208 */ /* 0x000fe40003000000 */
[----:B------:R-:W-:Y:S01]  /*da90*/  FMUL.FTZ R125, R97, UR13 ;  /* 0x0000000d617d7c20 */ /* 0x000fe20008410000 */
[----:B------:R-:W-:Y:S01]  /*daa0*/  SHF.L.U32 R97, R116, 0x10, RZ ;  /* 0x0000001074617819 */ /* 0x000fe200000006ff */
[----:B------:R-:W-:Y:S01]  /*dab0*/  FADD.FTZ R96, R23, -R96 ;  /* 0x8000006017607221 */ /* 0x000fe20000010000 */
[----:B------:R-:W-:-:S03]  /*dac0*/  LOP3.LUT P6, RZ, R148, 0xff000000, RZ, 0xc0, !PT ;  /* 0xff00000094ff7812 */ /* 0x000fc600078cc0ff */
[----:B------:R-:W-:Y:S01]  /*dad0*/  FFMA.FTZ R96, R34, R96, R97 ;  /* 0x0000006022607223 */ /* 0x000fe20000010061 */
[----:B------:R-:W-:Y:S02]  /*dae0*/  FSEL R97, R125, RZ, P2 ;  /* 0x000000ff7d617208 */ /* 0x000fe40001000000 */
[----:B------:R-:W-:Y:S02]  /*daf0*/  LOP3.LUT P2, RZ, R148, 0xff0000, RZ, 0xc0, !PT ;  /* 0x00ff000094ff7812 */ /* 0x000fe4000784c0ff */
[----:B------:R-:W-:Y:S01]  /*db00*/  F2FP.BF16.F32.PACK_AB R97, R130, R97 ;  /* 0x000000618261723e */ /* 0x000fe200000010ff */
[----:B------:R-:W-:Y:S01]  /*db10*/  FFMA.FTZ R130, R155, R129, R128 ;  /* 0x000000819b827223 */ /* 0x000fe20000010080 */
[----:B------:R-:W-:Y:S02]  /*db20*/  FSEL R125, R125, RZ, P2 ;  /* 0x000000ff7d7d7208 */ /* 0x000fe40001000000 */
[----:B------:R-:W-:Y:S01]  /*db30*/  FSEL R124, R124, RZ, P6 ;  /* 0x000000ff7c7c7208 */ /* 0x000fe20003000000 */
[----:B------:R-:W-:Y:S01]  /*db40*/  FADD.FTZ R130, R156, -R130 ;  /* 0x800000829c827221 */ /* 0x000fe20000010000 */
[----:B------:R-:W-:-:S02]  /*db50*/  LOP3.LUT P2, RZ, R148, 0xff00, RZ, 0xc0, !PT ;  /* 0x0000ff0094ff7812 */ /* 0x000fc4000784c0ff */
[----:B------:R-:W-:Y:S01]  /*db60*/  LOP3.LUT P6, RZ, R140, 0xff00, RZ, 0xc0, !PT ;  /* 0x0000ff008cff7812 */ /* 0x000fe200078cc0ff */
[----:B------:R-:W-:Y:S01]  /*db70*/  FFMA.FTZ R131, R34, R130, R131 ;  /* 0x0000008222837223 */ /* 0x000fe20000010083 */
[----:B------:R-:W-:Y:S01]  /*db80*/  F2FP.BF16.F32.PACK_AB R125, R124, R125 ;  /* 0x0000007d7c7d723e */ /* 0x000fe200000010ff */
[----:B------:R-:W-:Y:S02]  /*db90*/  FMUL.FTZ R130, R96, UR13 ;  /* 0x0000000d60827c20 */ /* 0x000fe40008410000 */
[----:B------:R-:W-:-:S05]  /*dba0*/  FMUL.FTZ R131, R131, UR13 ;  /* 0x0000000d83837c20 */ /* 0x000fca0008410000 */
[C---:B------:R-:W-:Y:S02]  /*dbb0*/  FSEL R124, R131.reuse, RZ, P2 ;  /* 0x000000ff837c7208 */ /* 0x040fe40001000000 */
[----:B------:R-:W-:Y:S02]  /*dbc0*/  LOP3.LUT P2, RZ, R140, 0xff, RZ, 0xc0, !PT ;  /* 0x000000ff8cff7812 */ /* 0x000fe4000784c0ff */
[----:B------:R-:W-:Y:S02]  /*dbd0*/  FSEL R96, R131, RZ, P6 ;  /* 0x000000ff83607208 */ /* 0x000fe40003000000 */
[----:B------:R-:W-:Y:S02]  /*dbe0*/  LOP3.LUT P6, RZ, R148, 0xff, RZ, 0xc0, !PT ;  /* 0x000000ff94ff7812 */ /* 0x000fe400078cc0ff */
[C---:B------:R-:W-:Y:S02]  /*dbf0*/  FSEL R131, R130.reuse, RZ, P2 ;  /* 0x000000ff82837208 */ /* 0x040fe40001000000 */
[----:B------:R-:W-:-:S02]  /*dc00*/  FSEL R130, R130, RZ, P6 ;  /* 0x000000ff82827208 */ /* 0x000fc40003000000 */
[----:B------:R-:W-:Y:S02]  /*dc10*/  F2FP.BF16.F32.PACK_AB R96, R96, R131 ;  /* 0x000000836060723e */ /* 0x000fe400000010ff */
[----:B------:R-:W-:Y:S01]  /*dc20*/  F2FP.BF16.F32.PACK_AB R124, R124, R130 ;  /* 0x000000827c7c723e */ /* 0x000fe200000010ff */
[----:B------:R-:W-:Y:S06]  /*dc30*/  BRA `(.L_x_347) ;  /* 0x0000001800807947 */ /* 0x000fec0003800000 */
.L_x_345:
[----:B012---:R-:W0:Y:S02]  /*dc40*/  LDC.64 R96, c[0x0][0x478] ;  /* 0x00011e00ff607b82 */ /* 0x007e240000000a00 */
[----:B0-----:R-:W-:-:S04]  /*dc50*/  ISETP.NE.U32.AND P1, PT, R96, RZ, PT ;  /* 0x000000ff6000720c */ /* 0x001fc80003f25070 */
[----:B------:R-:W-:-:S13]  /*dc60*/  ISETP.NE.AND.EX P1, PT, R97, RZ, PT, P1 ;  /* 0x000000ff6100720c */ /* 0x000fda0003f25310 */
[----:B------:R-:W-:Y:S05]  /*dc70*/  @!P1 BRA `(.L_x_348) ;  /* 0x00000004003c9947 */ /* 0x000fea0003800000 */
[-CC-:B------:R-:W-:Y:S01]  /*dc80*/  FFMA.FTZ R96, R164, R129.reuse, R128.reuse ;  /* 0x00000081a4607223 */ /* 0x180fe20000010080 */
[----:B------:R-:W-:Y:S01]  /*dc90*/  FFMA.FTZ R97, R191, R129, R128 ;  /* 0x00000081bf617223 */ /* 0x000fe20000010080 */
[----:B-----5:R-:W-:Y:S02]  /*dca0*/  LOP3.LUT P6, RZ, R149, 0xff0000, RZ, 0xc0, !PT ;  /* 0x00ff000095ff7812 */ /* 0x020fe400078cc0ff */
[----:B------:R-:W-:Y:S01]  /*dcb0*/  FADD.FTZ R96, R165, -R96 ;  /* 0x80000060a5607221 */ /* 0x000fe20000010000 */
[----:B------:R-:W-:Y:S01]  /*dcc0*/  FADD.FTZ R97, R192, -R97 ;  /* 0x80000061c0617221 */ /* 0x000fe20000010000 */
[----:B------:R-:W-:Y:S02]  /*dcd0*/  LOP3.LUT P2, RZ, R141, 0xff0000, RZ, 0xc0, !PT ;  /* 0x00ff00008dff7812 */ /* 0x000fe4000784c0ff */
[C---:B------:R-:W-:Y:S01]  /*dce0*/  FMUL.FTZ R98, R34.reuse, R96 ;  /* 0x0000006022627220 */ /* 0x040fe20000410000 */
[----:B------:R-:W-:-:S03]  /*dcf0*/  FMUL.FTZ R97, R34, R97 ;  /* 0x0000006122617220 */ /* 0x000fc60000410000 */
[----:B------:R-:W-:Y:S02]  /*dd00*/  FMUL.FTZ R99, R98, UR13 ;  /* 0x0000000d62637c20 */ /* 0x000fe40008410000 */
[C---:B------:R-:W-:Y:S01]  /*dd10*/  F2FP.BF16.F32.PACK_AB R107, R97.reuse, R98 ;  /* 0x00000062616b723e */ /* 0x040fe200000010ff */
[----:B------:R-:W-:Y:S02]  /*dd20*/  FMUL.FTZ R97, R97, UR13 ;  /* 0x0000000d61617c20 */ /* 0x000fe40008410000 */
[C---:B------:R-:W-:Y:S02]  /*dd30*/  FSEL R96, R99.reuse, RZ, P6 ;  /* 0x000000ff63607208 */ /* 0x040fe40003000000 */
[----:B------:R-:W-:Y:S02]  /*dd40*/  ISETP.GE.U32.AND P6, PT, R140, RZ, PT ;  /* 0x000000ff8c00720c */ /* 0x000fe40003fc6070 */
[----:B------:R-:W-:Y:S02]  /*dd50*/  FSEL R99, R99, RZ, P2 ;  /* 0x000000ff63637208 */ /* 0x000fe40001000000 */
[----:B------:R-:W-:-:S02]  /*dd60*/  ISETP.GE.U32.AND P2, PT, R148, RZ, PT ;  /* 0x000000ff9400720c */ /* 0x000fc40003f46070 */
[----:B------:R-:W-:Y:S02]  /*dd70*/  ISETP.GE.U32.AND.EX P6, PT, R141, 0x1000000, PT, P6 ;  /* 0x010000008d00780c */ /* 0x000fe40003fc6160 */
[----:B------:R-:W-:Y:S02]  /*dd80*/  ISETP.GE.U32.AND.EX P2, PT, R149, 0x1000000, PT, P2 ;  /* 0x010000009500780c */ /* 0x000fe40003f46120 */
[C---:B------:R-:W-:Y:S02]  /*dd90*/  FSEL R98, R97.reuse, RZ, P6 ;  /* 0x000000ff61627208 */ /* 0x040fe40003000000 */
[----:B------:R-:W-:Y:S02]  /*dda0*/  FSEL R97, R97, RZ, P2 ;  /* 0x000000ff61617208 */ /* 0x000fe40001000000 */
[----:B------:R-:W-:Y:S02]  /*ddb0*/  F2FP.BF16.F32.PACK_AB R99, R98, R99 ;  /* 0x000000636263723e */ /* 0x000fe400000010ff */
[----:B------:R-:W-:Y:S01]  /*ddc0*/  F2FP.BF16.F32.PACK_AB R127, R97, R96 ;  /* 0x00000060617f723e */ /* 0x000fe200000010ff */
[-CC-:B------:R-:W-:Y:S01]  /*ddd0*/  FFMA.FTZ R96, R26, R129.reuse, R128.reuse ;  /* 0x000000811a607223 */ /* 0x180fe20000010080 */
[----:B------:R-:W-:Y:S01]  /*dde0*/  FFMA.FTZ R97, R176, R129, R128 ;  /* 0x00000081b0617223 */ /* 0x000fe20000010080 */
[----:B------:R-:W-:-:S02]  /*ddf0*/  LOP3.LUT P6, RZ, R149, 0xff, RZ, 0xc0, !PT ;  /* 0x000000ff95ff7812 */ /* 0x000fc400078cc0ff */
        /* <DEDUP_REMOVED lines=9> */
[----:B------:R-:W-:Y:S02]  /*de90*/  LOP3.LUT P6, RZ, R141, 0xff00, RZ, 0xc0, !PT ;  /* 0x0000ff008dff7812 */ /* 0x000fe400078cc0ff */
[----:B------:R-:W-:Y:S02]  /*dea0*/  FSEL R98, R98, RZ, P2 ;  /* 0x000000ff62627208 */ /* 0x000fe40001000000 */
[----:B------:R-:W-:-:S02]  /*deb0*/  LOP3.LUT P2, RZ, R149, 0xff00, RZ, 0xc0, !PT ;  /* 0x0000ff0095ff7812 */ /* 0x000fc4000784c0ff */
[C---:B------:R-:W-:Y:S02]  /*dec0*/  FSEL R104, R97.reuse, RZ, P6 ;  /* 0x000000ff61687208 */ /* 0x040fe40003000000 */
[----:B------:R-:W-:Y:S02]  /*ded0*/  FSEL R97, R97, RZ, P2 ;  /* 0x000000ff61617208 */ /* 0x000fe40001000000 */
[----:B------:R-:W-:Y:S02]  /*dee0*/  F2FP.BF16.F32.PACK_AB R98, R104, R98 ;  /* 0x000000626862723e */ /* 0x000fe400000010ff */
[----:B------:R-:W-:Y:S01]  /*def0*/  F2FP.BF16.F32.PACK_AB R126, R97, R96 ;  /* 0x00000060617e723e */ /* 0x000fe200000010ff */
[-CC-:B------:R-:W-:Y:S01]  /*df00*/  FFMA.FTZ R97, R24, R129.reuse, R128.reuse ;  /* 0x0000008118617223 */ /* 0x180fe20000010080 */
[----:B------:R-:W-:Y:S01]  /*df10*/  FFMA.FTZ R96, R166, R129, R128 ;  /* 0x00000081a6607223 */ /* 0x000fe20000010080 */
[----:B------:R-:W-:Y:S02]  /*df20*/  LOP3.LUT P6, RZ, R148, 0xff0000, RZ, 0xc0, !PT ;  /* 0x00ff000094ff7812 */ /* 0x000fe400078cc0ff */
[----:B------:R-:W-:Y:S01]  /*df30*/  FADD.FTZ R97, R25, -R97 ;  /* 0x8000006119617221 */ /* 0x000fe20000010000 */
[----:B------:R-:W-:Y:S01]  /*df40*/  FADD.FTZ R96, R163, -R96 ;  /* 0x80000060a3607221 */ /* 0x000fe20000010000 */
[----:B------:R-:W-:-:S02]  /*df50*/  LOP3.LUT P2, RZ, R140, 0xff0000, RZ, 0xc0, !PT ;  /* 0x00ff00008cff7812 */ /* 0x000fc4000784c0ff */
        /* <DEDUP_REMOVED lines=13> */
[-C--:B------:R-:W-:Y:S01]  /*e030*/  FFMA.FTZ R96, R155, R129.reuse, R128 ;  /* 0x000000819b607223 */ /* 0x080fe20000010080 */
[----:B------:R-:W-:Y:S02]  /*e040*/  LOP3.LUT P2, RZ, R148, 0xff00, RZ, 0xc0, !PT ;  /* 0x0000ff0094ff7812 */ /* 0x000fe4000784c0ff */
[----:B------:R-:W-:Y:S01]  /*e050*/  LOP3.LUT P6, RZ, R140, 0xff00, RZ, 0xc0, !PT ;  /* 0x0000ff008cff7812 */ /* 0x000fe200078cc0ff */
[----:B------:R-:W-:Y:S01]  /*e060*/  FADD.FTZ R104, R156, -R96 ;  /* 0x800000609c687221 */ /* 0x000fe20000010000 */
[----:B------:R-:W-:-:S03]  /*e070*/  FFMA.FTZ R96, R22, R129, R128 ;  /* 0x0000008116607223 */ /* 0x000fc60000010080 */
[----:B------:R-:W-:Y:S01]  /*e080*/  FMUL.FTZ R104, R34, R104 ;  /* 0x0000006822687220 */ /* 0x000fe20000410000 */
[----:B------:R-:W-:-:S03]  /*e090*/  FADD.FTZ R124, R23, -R96 ;  /* 0x80000060177c7221 */ /* 0x000fc60000010000 */
[----:B------:R-:W-:Y:S01]  /*e0a0*/  FMUL.FTZ R96, R104, UR13 ;  /* 0x0000000d68607c20 */ /* 0x000fe20008410000 */
[----:B------:R-:W-:-:S04]  /*e0b0*/  FMUL.FTZ R130, R34, R124 ;  /* 0x0000007c22827220 */ /* 0x000fc80000410000 */
[----:B------:R-:W-:Y:S02]  /*e0c0*/  FSEL R124, R96, RZ, P2 ;  /* 0x000000ff607c7208 */ /* 0x000fe40001000000 */
[----:B------:R-:W-:Y:S01]  /*e0d0*/  F2FP.BF16.F32.PACK_AB R104, R104, R130 ;  /* 0x000000826868723e */ /* 0x000fe200000010ff */
[----:B------:R-:W-:Y:S01]  /*e0e0*/  FMUL.FTZ R130, R130, UR13 ;  /* 0x0000000d82827c20 */ /* 0x000fe20008410000 */
        /* <DEDUP_REMOVED lines=8> */
.L_x_348:
[-CC-:B------:R-:W-:Y:S01]  /*e170*/  FFMA.FTZ R98, R191, R129.reuse, R128.reuse ;  /* 0x00000081bf627223 */ /* 0x180fe20000010080 */
[----:B------:R-:W-:Y:S01]  /*e180*/  FFMA.FTZ R97, R164, R129, R128 ;  /* 0x00000081a4617223 */ /* 0x000fe20000010080 */
[----:B-----5:R-:W-:Y:S02]  /*e190*/  ISETP.GE.U32.AND P2, PT, R140, RZ, PT ;  /* 0x000000ff8c00720c */ /* 0x020fe40003f46070 */
[----:B------:R-:W-:Y:S01]  /*e1a0*/  FADD.FTZ R98, R192, -R98 ;  /* 0x80000062c0627221 */ /* 0x000fe20000010000 */
[----:B------:R-:W-:Y:S01]  /*e1b0*/  FADD.FTZ R97, R165, -R97 ;  /* 0x80000061a5617221 */ /* 0x000fe20000010000 */
[C---:B------:R-:W-:Y:S02]  /*e1c0*/  ISETP.GE.U32.AND.EX P2, PT, R141.reuse, 0x1000000, PT, P2 ;  /* 0x010000008d00780c */ /* 0x040fe40003f46120 */
[C---:B------:R-:W-:Y:S01]  /*e1d0*/  FMUL.FTZ R98, R34.reuse, R98 ;  /* 0x0000006222627220 */ /* 0x040fe20000410000 */
[----:B------:R-:W-:Y:S01]  /*e1e0*/  FMUL.FTZ R97, R34, R97 ;  /* 0x0000006122617220 */ /* 0x000fe20000410000 */
[----:B------:R-:W-:-:S02]  /*e1f0*/  LOP3.LUT P6, RZ, R141, 0xff0000, RZ, 0xc0, !PT ;  /* 0x00ff00008dff7812 */ /* 0x000fc400078cc0ff */
[----:B------:R-:W-:Y:S01]  /*e200*/  FMUL.FTZ R98, R98, UR13 ;  /* 0x0000000d62627c20 */ /* 0x000fe20008410000 */
[----:B------:R-:W-:-:S04]  /*e210*/  FMUL.FTZ R97, R97, UR13 ;  /* 0x0000000d61617c20 */ /* 0x000fc80008410000 */
[----:B------:R-:W-:Y:S02]  /*e220*/  FSEL R96, R98, RZ, P2 ;  /* 0x000000ff62607208 */ /* 0x000fe40001000000 */
[----:B------:R-:W-:Y:S02]  /*e230*/  ISETP.GE.U32.AND P2, PT, R148, RZ, PT ;  /* 0x000000ff9400720c */ /* 0x000fe40003f46070 */
[----:B------:R-:W-:Y:S02]  /*e240*/  FSEL R99, R97, RZ, P6 ;  /* 0x000000ff61637208 */ /* 0x000fe40003000000 */
[C---:B------:R-:W-:Y:S02]  /*e250*/  LOP3.LUT P6, RZ, R149.reuse, 0xff0000, RZ, 0xc0, !PT ;  /* 0x00ff000095ff7812 */ /* 0x040fe400078cc0ff */
[----:B------:R-:W-:Y:S02]  /*e260*/  ISETP.GE.U32.AND.EX P2, PT, R149, 0x1000000, PT, P2 ;  /* 0x010000009500780c */ /* 0x000fe40003f46120 */
[----:B------:R-:W-:Y:S01]  /*e270*/  F2FP.BF16.F32.PACK_AB R99, R96, R99 ;  /* 0x000000636063723e */ /* 0x000fe200000010ff */
[----:B------:R-:W-:Y:S01]  /*e280*/  FFMA.FTZ R96, R26, R129, R128 ;  /* 0x000000811a607223 */ /* 0x000fe20000010080 */
[----:B------:R-:W-:-:S02]  /*e290*/  FSEL R97, R97, RZ, P6 ;  /* 0x000000ff61617208 */ /* 0x000fc40003000000 */
[----:B------:R-:W-:Y:S01]  /*e2a0*/  FSEL R98, R98, RZ, P2 ;  /* 0x000000ff62627208 */ /* 0x000fe20001000000 */
[----:B------:R-:W-:Y:S01]  /*e2b0*/  FADD.FTZ R96, R27, -R96 ;  /* 0x800000601b607221 */ /* 0x000fe20000010000 */
[----:B------:R-:W-:Y:S02]  /*e2c0*/  LOP3.LUT P6, RZ, R149, 0xff, RZ, 0xc0, !PT ;  /* 0x000000ff95ff7812 */ /* 0x000fe400078cc0ff */
[----:B------:R-:W-:Y:S01]  /*e2d0*/  F2FP.BF16.F32.PACK_AB R127, R98, R97 ;  /* 0x00000061627f723e */ /* 0x000fe200000010ff */
[----:B------:R-:W-:Y:S01]  /*e2e0*/  FFMA.FTZ R97, R176, R129, R128 ;  /* 0x00000081b0617223 */ /* 0x000fe20000010080 */
[----:B------:R-:W-:Y:S01]  /*e2f0*/  FMUL.FTZ R96, R34, R96 ;  /* 0x0000006022607220 */ /* 0x000fe20000410000 */
[----:B------:R-:W-:Y:S02]  /*e300*/  LOP3.LUT P2, RZ, R141, 0xff, RZ, 0xc0, !PT ;  /* 0x000000ff8dff7812 */ /* 0x000fe4000784c0ff */
[----:B------:R-:W-:Y:S01]  /*e310*/  FADD.FTZ R97, R175, -R97 ;  /* 0x80000061af617221 */ /* 0x000fe20000010000 */
[----:B------:R-:W-:-:S03]  /*e320*/  FMUL.FTZ R98, R96, UR13 ;  /* 0x0000000d60627c20 */ /* 0x000fc60008410000 */
[----:B------:R-:W-:Y:S02]  /*e330*/  FMUL.FTZ R97, R34, R97 ;  /* 0x0000006122617220 */ /* 0x000fe40000410000 */
[C---:B------:R-:W-:Y:S02]  /*e340*/  FSEL R96, R98.reuse, RZ, P6 ;  /* 0x000000ff62607208 */ /* 0x040fe40003000000 */
        /* <DEDUP_REMOVED lines=8> */
[-CC-:B------:R-:W-:Y:S01]  /*e3d0*/  FFMA.FTZ R97, R24, R129.reuse, R128.reuse ;  /* 0x0000008118617223 */ /* 0x180fe20000010080 */
[----:B------:R-:W-:Y:S01]  /*e3e0*/  FFMA.FTZ R96, R166, R129, R128 ;  /* 0x00000081a6607223 */ /* 0x000fe20000010080 */
[C---:B------:R-:W-:Y:S02]  /*e3f0*/  LOP3.LUT P2, RZ, R140.reuse, 0xff0000, RZ, 0xc0, !PT ;  /* 0x00ff00008cff7812 */ /* 0x040fe4000784c0ff */
[----:B------:R-:W-:Y:S01]  /*e400*/  FADD.FTZ R97, R25, -R97 ;  /* 0x8000006119617221 */ /* 0x000fe20000010000 */
[----:B------:R-:W-:Y:S01]  /*e410*/  FADD.FTZ R96, R163, -R96 ;  /* 0x80000060a3607221 */ /* 0x000fe20000010000 */
[----:B------:R-:W-:-:S02]  /*e420*/  LOP3.LUT P6, RZ, R140, 0xff000000, RZ, 0xc0, !PT ;  /* 0xff0000008cff7812 */ /* 0x000fc400078cc0ff */
[C---:B------:R-:W-:Y:S01]  /*e430*/  FMUL.FTZ R97, R34.reuse, R97 ;  /* 0x0000006122617220 */ /* 0x040fe20000410000 */
[----:B------:R-:W-:-:S03]  /*e440*/  FMUL.FTZ R96, R34, R96 ;  /* 0x0000006022607220 */ /* 0x000fc60000410000 */
[----:B------:R-:W-:Y:S01]  /*e450*/  FMUL.FTZ R125, R97, UR13 ;  /* 0x0000000d617d7c20 */ /* 0x000fe20008410000 */
[----:B------:R-:W-:-:S04]  /*e460*/  FMUL.FTZ R124, R96, UR13 ;  /* 0x0000000d607c7c20 */ /* 0x000fc80008410000 */
[----:B------:R-:W-:Y:S02]  /*e470*/  FSEL R97, R125, RZ, P2 ;  /* 0x000000ff7d617208 */ /* 0x000fe40001000000 */
[----:B------:R-:W-:Y:S02]  /*e480*/  FSEL R96, R124, RZ, P6 ;  /* 0x000000ff7c607208 */ /* 0x000fe40003000000 */
[C---:B------:R-:W-:Y:S02]  /*e490*/  LOP3.LUT P2, RZ, R148.reuse, 0xff0000, RZ, 0xc0, !PT ;  /* 0x00ff000094ff7812 */ /* 0x040fe4000784c0ff */
[----:B------:R-:W-:Y:S02]  /*e4a0*/  LOP3.LUT P6, RZ, R148, 0xff000000, RZ, 0xc0, !PT ;  /* 0xff00000094ff7812 */ /* 0x000fe400078cc0ff */
        /* <DEDUP_REMOVED lines=13> */
[----:B------:R-:W-:Y:S02]  /*e580*/  FSEL R124, R96, RZ, P2 ;  /* 0x000000ff607c7208 */ /* 0x000fe40001000000 */
        /* <DEDUP_REMOVED lines=9> */
.L_x_344:
[----:B------:R-:W-:-:S04]  /*e620*/  UISETP.NE.U32.AND UP0, UPT, UR24, URZ, UPT ;  /* 0x000000ff1800728c */ /* 0x000fc8000bf05070 */
[----:B------:R-:W-:-:S09]  /*e630*/  UISETP.NE.AND.EX UP0, UPT, UR25, URZ, UPT, UP0 ;  /* 0x000000ff1900728c */ /* 0x000fd2000bf05300 */
[----:B------:R-:W-:Y:S05]  /*e640*/  BRA.U !UP0, `(.L_x_349) ;  /* 0x0000000908307547 */ /* 0x000fea000b800000 */
[----:B012---:R-:W0:Y:S02]  /*e650*/  LDC.64 R124, c[0x0][0x478] ;  /* 0x00011e00ff7c7b82 */ /* 0x007e240000000a00 */
        /* <DEDUP_REMOVED lines=16> */
[----:B------:R-:W-:Y:S01]  /*e760*/  IMAD.U32 R126, R119, 0x10000, RZ ;  /* 0x00010000777e7824 */ /* 0x000fe200078e00ff */
[----:B------:R-:W-:Y:S01]  /*e770*/  ISETP.GE.U32.AND P2, PT, R148, RZ, PT ;  /* 0x000000ff9400720c */ /* 0x000fe20003f46070 */
[----:B------:R-:W-:Y:S01]  /*e780*/  FFMA.FTZ R131, R155, R129, R128 ;  /* 0x000000819b837223 */ /* 0x000fe20000010080 */
[----:B------:R-:W-:-:S02]  /*e790*/  SHF.L.U32 R104, R104, 0x10, RZ ;  /* 0x0000001068687819 */ /* 0x000fc400000006ff */
[C---:B------:R-:W-:Y:S01]  /*e7a0*/  ISETP.GE.U32.AND.EX P2, PT, R149.reuse, 0x1000000, PT, P2 ;  /* 0x010000009500780c */ /* 0x040fe20003f46120 */
[----:B------:R-:W-:Y:S01]  /*e7b0*/  FADD.FTZ R131, R156, -R131 ;  /* 0x800000839c837221 */ /* 0x000fe20000010000 */
[----:B------:R-:W-:Y:S01]  /*e7c0*/  LOP3.LUT P6, RZ, R149, 0xff0000, RZ, 0xc0, !PT ;  /* 0x00ff000095ff7812 */ /* 0x000fe200078cc0ff */
[----:B------:R-:W-:Y:S01]  /*e7d0*/  FFMA.FTZ R124, R34, R106, R104 ;  /* 0x0000006a227c7223 */ /* 0x000fe20000010068 */
[-CC-:B------:R-:W-:Y:S01]  /*e7e0*/  FFMA.FTZ R104, R164, R129.reuse, R128.reuse ;  /* 0x00000081a4687223 */ /* 0x180fe20000010080 */
[----:B------:R-:W-:Y:S01]  /*e7f0*/  FFMA.FTZ R106, R26, R129, R128 ;  /* 0x000000811a6a7223 */ /* 0x000fe20000010080 */
[----:B------:R-:W-:Y:S02]  /*e800*/  PRMT R130, R116, 0x7632, R130 ;  /* 0x0000763274827816 */ /* 0x000fe40000000082 */
[----:B------:R-:W-:Y:S01]  /*e810*/  FADD.FTZ R125, R165, -R104 ;  /* 0x80000068a57d7221 */ /* 0x000fe20000010000 */
[----:B------:R-:W-:Y:S01]  /*e820*/  SHF.L.U32 R104, R118, 0x10, RZ ;  /* 0x0000001076687819 */ /* 0x000fe200000006ff */
[----:B------:R-:W-:Y:S01]  /*e830*/  FADD.FTZ R106, R27, -R106 ;  /* 0x8000006a1b6a7221 */ /* 0x000fe20000010000 */
[----:B------:R-:W-:Y:S01]  /*e840*/  SHF.L.U32 R130, R130, 0x10, RZ ;  /* 0x0000001082827819 */ /* 0x000fe200000006ff */
[----:B------:R-:W-:-:S02]  /*e850*/  FFMA.FTZ R125, R34, R125, R126 ;  /* 0x0000007d227d7223 */ /* 0x000fc4000001007e */
[C---:B------:R-:W-:Y:S01]  /*e860*/  FFMA.FTZ R106, R34.reuse, R106, R104 ;  /* 0x0000006a226a7223 */ /* 0x040fe20000010068 */
[C---:B------:R-:W-:Y:S01]  /*e870*/  FMUL.FTZ R104, R107.reuse, UR13 ;  /* 0x0000000d6b687c20 */ /* 0x040fe20008410000 */
[----:B------:R-:W-:Y:S01]  /*e880*/  FFMA.FTZ R131, R34, R131, R130 ;  /* 0x0000008322837223 */ /* 0x000fe20000010082 */
[----:B------:R-:W-:Y:S01]  /*e890*/  F2FP.BF16.F32.PACK_AB R107, R107, R125 ;  /* 0x0000007d6b6b723e */ /* 0x000fe200000010ff */
[----:B------:R-:W-:Y:S02]  /*e8a0*/  FMUL.FTZ R125, R125, UR13 ;  /* 0x0000000d7d7d7c20 */ /* 0x000fe40008410000 */
[----:B------:R-:W-:Y:S01]  /*e8b0*/  FSEL R127, R104, RZ, P2 ;  /* 0x000000ff687f7208 */ /* 0x000fe20001000000 */
[----:B------:R-:W-:Y:S01]  /*e8c0*/  FMUL.FTZ R104, R106, UR13 ;  /* 0x0000000d6a687c20 */ /* 0x000fe20008410000 */
[C---:B------:R-:W-:Y:S01]  /*e8d0*/  F2FP.BF16.F32.PACK_AB R106, R105.reuse, R106 ;  /* 0x0000006a696a723e */ /* 0x040fe200000010ff */
[----:B------:R-:W-:Y:S01]  /*e8e0*/  FMUL.FTZ R105, R105, UR13 ;  /* 0x0000000d69697c20 */ /* 0x000fe20008410000 */
[----:B------:R-:W-:Y:S01]  /*e8f0*/  FSEL R125, R125, RZ, P6 ;  /* 0x000000ff7d7d7208 */ /* 0x000fe20003000000 */
[----:B------:R-:W-:Y:S01]  /*e900*/  FMUL.FTZ R130, R131, UR13 ;  /* 0x0000000d83827c20 */ /* 0x000fe20008410000 */
[----:B------:R-:W-:-:S02]  /*e910*/  LOP3.LUT P2, RZ, R149, 0xff, RZ, 0xc0, !PT ;  /* 0x000000ff95ff7812 */ /* 0x000fc4000784c0ff */
[----:B------:R-:W-:Y:S02]  /*e920*/  LOP3.LUT P6, RZ, R149, 0xff00, RZ, 0xc0, !PT ;  /* 0x0000ff0095ff7812 */ /* 0x000fe400078cc0ff */
[----:B------:R-:W-:Y:S02]  /*e930*/  FSEL R104, R104, RZ, P2 ;  /* 0x000000ff68687208 */ /* 0x000fe40001000000 */
[----:B------:R-:W-:Y:S02]  /*e940*/  FSEL R105, R105, RZ, P6 ;  /* 0x000000ff69697208 */ /* 0x000fe40003000000 */
[----:B------:R-:W-:Y:S01]  /*e950*/  F2FP.BF16.F32.PACK_AB R127, R127, R125 ;  /* 0x0000007d7f7f723e */ /* 0x000fe200000010ff */
[----:B------:R-:W-:Y:S01]  /*e960*/  IMAD.U32 R125, R116, 0x10000, RZ ;  /* 0x00010000747d7824 */ /* 0x000fe200078e00ff */
[----:B------:R-:W-:Y:S01]  /*e970*/  F2FP.BF16.F32.PACK_AB R126, R105, R104 ;  /* 0x00000068697e723e */ /* 0x000fe200000010ff */
[----:B------:R-:W-:Y:S01]  /*e980*/  FFMA.FTZ R105, R24, R129, R128 ;  /* 0x0000008118697223 */ /* 0x000fe20000010080 */
[----:B------:R-:W-:-:S02]  /*e990*/  SHF.L.U32 R104, R117, 0x10, RZ ;  /* 0x0000001075687819 */ /* 0x000fc400000006ff */
[C---:B------:R-:W-:Y:S01]  /*e9a0*/  LOP3.LUT P2, RZ, R148.reuse, 0xff0000, RZ, 0xc0, !PT ;  /* 0x00ff000094ff7812 */ /* 0x040fe2000784c0ff */
[----:B------:R-:W-:Y:S01]  /*e9b0*/  FADD.FTZ R105, R25, -R105 ;  /* 0x8000006919697221 */ /* 0x000fe20000010000 */
[----:B------:R-:W-:-:S03]  /*e9c0*/  LOP3.LUT P6, RZ, R148, 0xff000000, RZ, 0xc0, !PT ;  /* 0xff00000094ff7812 */ /* 0x000fc600078cc0ff */
[----:B------:R-:W-:Y:S01]  /*e9d0*/  FFMA.FTZ R105, R34, R105, R104 ;  /* 0x0000006922697223 */ /* 0x000fe20000010068 */
[----:B------:R-:W-:-:S04]  /*e9e0*/  FFMA.FTZ R104, R22, R129, R128 ;  /* 0x0000008116687223 */ /* 0x000fc80000010080 */
[----:B------:R-:W-:-:S04]  /*e9f0*/  FADD.FTZ R104, R23, -R104 ;  /* 0x8000006817687221 */ /* 0x000fc80000010000 */
[----:B------:R-:W-:Y:S01]  /*ea00*/  FFMA.FTZ R104, R34, R104, R125 ;  /* 0x0000006822687223 */ /* 0x000fe2000001007d */
[----:B------:R-:W-:Y:S01]  /*ea10*/  FMUL.FTZ R125, R105, UR13 ;  /* 0x0000000d697d7c20 */ /* 0x000fe20008410000 */
[C---:B------:R-:W-:Y:S01]  /*ea20*/  F2FP.BF16.F32.PACK_AB R105, R124.reuse, R105 ;  /* 0x000000697c69723e */ /* 0x040fe200000010ff */
[----:B------:R-:W-:-:S03]  /*ea30*/  FMUL.FTZ R124, R124, UR13 ;  /* 0x0000000d7c7c7c20 */ /* 0x000fc60008410000 */
[----:B------:R-:W-:Y:S02]  /*ea40*/  FSEL R125, R125, RZ, P2 ;  /* 0x000000ff7d7d7208 */ /* 0x000fe40001000000 */
[----:B------:R-:W-:Y:S02]  /*ea50*/  FSEL R124, R124, RZ, P6 ;  /* 0x000000ff7c7c7208 */ /* 0x000fe40003000000 */
[----:B------:R-:W-:Y:S02]  /*ea60*/  LOP3.LUT P2, RZ, R148, 0xff, RZ, 0xc0, !PT ;  /* 0x000000ff94ff7812 */ /* 0x000fe4000784c0ff */
[----:B------:R-:W-:Y:S01]  /*ea70*/  F2FP.BF16.F32.PACK_AB R125, R124, R125 ;  /* 0x0000007d7c7d723e */ /* 0x000fe200000010ff */
[----:B------:R-:W-:Y:S01]  /*ea80*/  FMUL.FTZ R124, R104, UR13 ;  /* 0x0000000d687c7c20 */ /* 0x000fe20008410000 */
[----:B------:R-:W-:Y:S02]  /*ea90*/  LOP3.LUT P6, RZ, R148, 0xff00, RZ, 0xc0, !PT ;  /* 0x0000ff0094ff7812 */ /* 0x000fe400078cc0ff */
[----:B------:R-:W-:-:S02]  /*eaa0*/  F2FP.BF16.F32.PACK_AB R104, R131, R104 ;  /* 0x000000688368723e */ /* 0x000fc400000010ff */
[----:B------:R-:W-:Y:S02]  /*eab0*/  FSEL R124, R124, RZ, P2 ;  /* 0x000000ff7c7c7208 */ /* 0x000fe40001000000 */
[----:B------:R-:W-:-:S04]  /*eac0*/  FSEL R130, R130, RZ, P6 ;  /* 0x000000ff82827208 */ /* 0x000fc80003000000 */
[----:B------:R-:W-:Y:S01]  /*ead0*/  F2FP.BF16.F32.PACK_AB R124, R130, R124 ;  /* 0x0000007c827c723e */ /* 0x000fe200000010ff */
[----:B------:R-:W-:Y:S06]  /*eae0*/  BRA `(.L_x_347) ;  /* 0x0000000800d47947 */ /* 0x000fec0003800000 */
.L_x_350:
[-C--:B------:R-:W-:Y:S01]  /*eaf0*/  FFMA.FTZ R125, R164, R129.reuse, R128 ;  /* 0x00000081a47d7223 */ /* 0x080fe20000010080 */
[----:B-----5:R-:W-:Y:S01]  /*eb00*/  PRMT R124, R119, 0x7632, R124 ;  /* 0x00007632777c7816 */ /* 0x020fe2000000007c */
[----:B------:R-:W-:Y:S01]  /*eb10*/  FFMA.FTZ R127, R191, R129, R128 ;  /* 0x00000081bf7f7223 */ /* 0x000fe20000010080 */
[----:B------:R-:W-:Y:S02]  /*eb20*/  IMAD.U32 R126, R119, 0x10000, RZ ;  /* 0x00010000777e7824 */ /* 0x000fe400078e00ff */
[----:B------:R-:W-:Y:S01]  /*eb30*/  FADD.FTZ R125, R165, -R125 ;  /* 0x8000007da57d7221 */ /* 0x000fe20000010000 */
[----:B------:R-:W-:Y:S01]  /*eb40*/  SHF.L.U32 R124, R124, 0x10, RZ ;  /* 0x000000107c7c7819 */ /* 0x000fe200000006ff */
[----:B------:R-:W-:Y:S01]  /*eb50*/  FADD.FTZ R127, R192, -R127 ;  /* 0x8000007fc07f7221 */ /* 0x000fe20000010000 */
[----:B------:R-:W-:Y:S01]  /*eb60*/  ISETP.GE.U32.AND P2, PT, R148, RZ, PT ;  /* 0x000000ff9400720c */ /* 0x000fe20003f46070 */
[--C-:B------:R-:W-:Y:S01]  /*eb70*/  FFMA.FTZ R125, R34, R125, R126.reuse ;  /* 0x0000007d227d7223 */ /* 0x100fe2000001007e */
[----:B------:R-:W-:Y:S01]  /*eb80*/  PRMT R126, R118, 0x7632, R126 ;  /* 0x00007632767e7816 */ /* 0x000fe2000000007e */
[----:B------:R-:W-:Y:S01]  /*eb90*/  FFMA.FTZ R124, R34, R127, R124 ;  /* 0x0000007f227c7223 */ /* 0x000fe2000001007c */
[----:B------:R-:W-:Y:S01]  /*eba0*/  LOP3.LUT P6, RZ, R149, 0xff0000, RZ, 0xc0, !PT ;  /* 0x00ff000095ff7812 */ /* 0x000fe200078cc0ff */
[----:B------:R-:W-:Y:S01]  /*ebb0*/  FMUL.FTZ R127, R125, UR13 ;  /* 0x0000000d7d7f7c20 */ /* 0x000fe20008410000 */
[----:B------:R-:W-:Y:S01]  /*ebc0*/  ISETP.GE.U32.AND.EX P2, PT, R149, 0x1000000, PT, P2 ;  /* 0x010000009500780c */ /* 0x000fe20003f46120 */
[----:B------:R-:W-:Y:S01]  /*ebd0*/  FMUL.FTZ R125, R124, UR13 ;  /* 0x0000000d7c7d7c20 */ /* 0x000fe20008410000 */
[----:B------:R-:W-:Y:S01]  /*ebe0*/  FFMA.FTZ R124, R176, R129, R128 ;  /* 0x00000081b07c7223 */ /* 0x000fe20000010080 */
[----:B------:R-:W-:Y:S01]  /*ebf0*/  SHF.L.U32 R126, R126, 0x10, RZ ;  /* 0x000000107e7e7819 */ /* 0x000fe200000006ff */
[----:B------:R-:W-:Y:S01]  /*ec00*/  IMAD.U32 R130, R117, 0x10000, RZ ;  /* 0x0001000075827824 */ /* 0x000fe200078e00ff */
[----:B------:R-:W-:Y:S01]  /*ec10*/  FSEL R127, R127, RZ, P6 ;  /* 0x000000ff7f7f7208 */ /* 0x000fe20003000000 */
[----:B------:R-:W-:Y:S01]  /*ec20*/  FADD.FTZ R124, R175, -R124 ;  /* 0x8000007caf7c7221 */ /* 0x000fe20000010000 */
[----:B------:R-:W-:-:S02]  /*ec30*/  FSEL R125, R125, RZ, P2 ;  /* 0x000000ff7d7d7208 */ /* 0x000fc40001000000 */
[----:B------:R-:W-:Y:S01]  /*ec40*/  PRMT R131, R117, 0x7632, R131 ;  /* 0x0000763275837816 */ /* 0x000fe20000000083 */
[----:B------:R-:W-:Y:S01]  /*ec50*/  FFMA.FTZ R124, R34, R124, R126 ;  /* 0x0000007c227c7223 */ /* 0x000fe2000001007e */
[----:B------:R-:W-:Y:S01]  /*ec60*/  FFMA.FTZ R126, R26, R129, R128 ;  /* 0x000000811a7e7223 */ /* 0x000fe20000010080 */
[----:B------:R-:W-:Y:S02]  /*ec70*/  F2FP.BF16.F32.PACK_AB R127, R125, R127 ;  /* 0x0000007f7d7f723e */ /* 0x000fe400000010ff */
[----:B------:R-:W-:Y:S01]  /*ec80*/  SHF.L.U32 R125, R118, 0x10, RZ ;  /* 0x00000010767d7819 */ /* 0x000fe200000006ff */
[----:B------:R-:W-:Y:S01]  /*ec90*/  FADD.FTZ R126, R27, -R126 ;  /* 0x8000007e1b7e7221 */ /* 0x000fe20000010000 */
[----:B------:R-:W-:Y:S01]  /*eca0*/  SHF.L.U32 R131, R131, 0x10, RZ ;  /* 0x0000001083837819 */ /* 0x000fe200000006ff */
[----:B------:R-:W-:Y:S01]  /*ecb0*/  FMUL.FTZ R124, R124, UR13 ;  /* 0x0000000d7c7c7c20 */ /* 0x000fe20008410000 */
[C---:B------:R-:W-:Y:S01]  /*ecc0*/  LOP3.LUT P2, RZ, R149.reuse, 0xff, RZ, 0xc0, !PT ;  /* 0x000000ff95ff7812 */ /* 0x040fe2000784c0ff */
[----:B------:R-:W-:Y:S01]  /*ecd0*/  FFMA.FTZ R126, R34, R126, R125 ;  /* 0x0000007e227e7223 */ /* 0x000fe2000001007d */
[----:B------:R-:W-:Y:S01]  /*ece0*/  FFMA.FTZ R125, R24, R129, R128 ;  /* 0x00000081187d7223 */ /* 0x000fe20000010080 */
[----:B------:R-:W-:-:S02]  /*ecf0*/  LOP3.LUT P6, RZ, R149, 0xff00, RZ, 0xc0, !PT ;  /* 0x0000ff0095ff7812 */ /* 0x000fc400078cc0ff */
[----:B------:R-:W-:Y:S01]  /*ed00*/  FMUL.FTZ R126, R126, UR13 ;  /* 0x0000000d7e7e7c20 */ /* 0x000fe20008410000 */
[----:B------:R-:W-:Y:S01]  /*ed10*/  FADD.FTZ R125, R25, -R125 ;  /* 0x8000007d197d7221 */ /* 0x000fe20000010000 */
[----:B------:R-:W-:Y:S02]  /*ed20*/  FSEL R124, R124, RZ, P6 ;  /* 0x000000ff7c7c7208 */ /* 0x000fe40003000000 */
[----:B------:R-:W-:Y:S01]  /*ed30*/  LOP3.LUT P6, RZ, R148, 0xff000000, RZ, 0xc0, !PT ;  /* 0xff00000094ff7812 */ /* 0x000fe200078cc0ff */
[----:B------:R-:W-:Y:S01]  /*ed40*/  FFMA.FTZ R125, R34, R125, R130 ;  /* 0x0000007d227d7223 */ /* 0x000fe20000010082 */
[----:B------:R-:W-:Y:S01]  /*ed50*/  FFMA.FTZ R130, R166, R129, R128 ;  /* 0x00000081a6827223 */ /* 0x000fe20000010080 */
[----:B------:R-:W-:Y:S02]  /*ed60*/  FSEL R126, R126, RZ, P2 ;  /* 0x000000ff7e7e7208 */ /* 0x000fe40001000000 */
[----:B------:R-:W-:Y:S01]  /*ed70*/  FMUL.FTZ R125, R125, UR13 ;  /* 0x0000000d7d7d7c20 */ /* 0x000fe20008410000 */
[----:B------:R-:W-:Y:S01]  /*ed80*/  FADD.FTZ R130, R163, -R130 ;  /* 0x80000082a3827221 */ /* 0x000fe20000010000 */
[----:B------:R-:W-:-:S02]  /*ed90*/  LOP3.LUT P2, RZ, R148, 0xff0000, RZ, 0xc0, !PT ;  /* 0x00ff000094ff7812 */ /* 0x000fc4000784c0ff */
[----:B------:R-:W-:Y:S01]  /*eda0*/  F2FP.BF16.F32.PACK_AB R126, R124, R126 ;  /* 0x0000007e7c7e723e */ /* 0x000fe200000010ff */
[----:B------:R-:W-:Y:S01]  /*edb0*/  FFMA.FTZ R131, R34, R130, R131 ;  /* 0x0000008222837223 */ /* 0x000fe20000010083 */
[-C--:B------:R-:W-:Y:S01]  /*edc0*/  FFMA.FTZ R124, R22, R129.reuse, R128 ;  /* 0x00000081167c7223 */ /* 0x080fe20000010080 */
[----:B------:R-:W-:Y:S02]  /*edd0*/  FSEL R125, R125, RZ, P2 ;  /* 0x000000ff7d7d7208 */ /* 0x000fe40001000000 */
[----:B------:R-:W-:Y:S01]  /*ede0*/  FMUL.FTZ R131, R131, UR13 ;  /* 0x0000000d83837c20 */ /* 0x000fe20008410000 */
[----:B------:R-:W-:Y:S01]  /*edf0*/  SHF.L.U32 R130, R116, 0x10, RZ ;  /* 0x0000001074827819 */ /* 0x000fe200000006ff */
[----:B------:R-:W-:Y:S01]  /*ee00*/  FADD.FTZ R124, R23, -R124 ;  /* 0x8000007c177c7221 */ /* 0x000fe20000010000 */
[----:B------:R-:W-:Y:S02]  /*ee10*/  LOP3.LUT P2, RZ, R148, 0xff, RZ, 0xc0, !PT ;  /* 0x000000ff94ff7812 */ /* 0x000fe4000784c0ff */
[----:B------:R-:W-:Y:S01]  /*ee20*/  FSEL R131, R131, RZ, P6 ;  /* 0x000000ff83837208 */ /* 0x000fe20003000000 */
[----:B------:R-:W-:Y:S01]  /*ee30*/  FFMA.FTZ R124, R34, R124, R130 ;  /* 0x0000007c227c7223 */ /* 0x000fe20000010082 */
[----:B------:R-:W-:Y:S01]  /*ee40*/  FFMA.FTZ R130, R155, R129, R128 ;  /* 0x000000819b827223 */ /* 0x000fe20000010080 */
[----:B------:R-:W-:-:S02]  /*ee50*/  LOP3.LUT P6, RZ, R148, 0xff00, RZ, 0xc0, !PT ;  /* 0x0000ff0094ff7812 */ /* 0x000fc400078cc0ff */
[----:B------:R-:W-:Y:S01]  /*ee60*/  F2FP.BF16.F32.PACK_AB R125, R131, R125 ;  /* 0x0000007d837d723e */ /* 0x000fe200000010ff */
[----:B------:R-:W-:Y:S01]  /*ee70*/  FADD.FTZ R130, R156, -R130 ;  /* 0x800000829c827221 */ /* 0x000fe20000010000 */
[----:B------:R-:W-:Y:S01]  /*ee80*/  PRMT R131, R116, 0x7632, R131 ;  /* 0x0000763274837816 */ /* 0x000fe20000000083 */
[----:B------:R-:W-:-:S04]  /*ee90*/  FMUL.FTZ R124, R124, UR13 ;  /* 0x0000000d7c7c7c20 */ /* 0x000fc80008410000 */
[----:B------:R-:W-:Y:S01]  /*eea0*/  IMAD.U32 R131, R131, 0x10000, RZ ;  /* 0x0001000083837824 */ /* 0x000fe200078e00ff */
[----:B------:R-:W-:-:S03]  /*eeb0*/  FSEL R124, R124, RZ, P2 ;  /* 0x000000ff7c7c7208 */ /* 0x000fc60001000000 */
[----:B------:R-:W-:-:S04]  /*eec0*/  FFMA.FTZ R130, R34, R130, R131 ;  /* 0x0000008222827223 */ /* 0x000fc80000010083 */
[----:B------:R-:W-:-:S05]  /*eed0*/  FMUL.FTZ R130, R130, UR13 ;  /* 0x0000000d82827c20 */ /* 0x000fca0008410000 */
[----:B------:R-:W-:-:S04]  /*eee0*/  FSEL R130, R130, RZ, P6 ;  /* 0x000000ff82827208 */ /* 0x000fc80003000000 */
[----:B------:R-:W-:Y:S01]  /*eef0*/  F2FP.BF16.F32.PACK_AB R124, R130, R124 ;  /* 0x0000007c827c723e */ /* 0x000fe200000010ff */
[----:B------:R-:W-:Y:S06]  /*ef00*/  BRA `(.L_x_347) ;  /* 0x0000000400cc7947 */ /* 0x000fec0003800000 */
.L_x_349:
[----:B012---:R-:W0:Y:S02]  /*ef10*/  LDC.64 R124, c[0x0][0x478] ;  /* 0x00011e00ff7c7b82 */ /* 0x007e240000000a00 */
[----:B0-----:R-:W-:-:S04]  /*ef20*/  ISETP.NE.U32.AND P1, PT, R124, RZ, PT ;  /* 0x000000ff7c00720c */ /* 0x001fc80003f25070 */
[----:B------:R-:W-:-:S13]  /*ef30*/  ISETP.NE.AND.EX P1, PT, R125, RZ, PT, P1 ;  /* 0x000000ff7d00720c */ /* 0x000fda0003f25310 */
[----:B------:R-:W-:Y:S05]  /*ef40*/  @!P1 BRA `(.L_x_351) ;  /* 0x0000000000e89947 */ /* 0x000fea0003800000 */
[-CC-:B------:R-:W-:Y:S01]  /*ef50*/  FFMA.FTZ R107, R164, R129.reuse, R128.reuse ;  /* 0x00000081a46b7223 */ /* 0x180fe20000010080 */
[-CC-:B------:R-:W-:Y:S01]  /*ef60*/  FFMA.FTZ R106, R191, R129.reuse, R128.reuse ;  /* 0x00000081bf6a7223 */ /* 0x180fe20000010080 */
[----:B-----5:R-:W-:Y:S01]  /*ef70*/  ISETP.GE.U32.AND P2, PT, R148, RZ, PT ;  /* 0x000000ff9400720c */ /* 0x020fe20003f46070 */
[----:B------:R-:W-:Y:S01]  /*ef80*/  FFMA.FTZ R125, R166, R129, R128 ;  /* 0x00000081a67d7223 */ /* 0x000fe20000010080 */
[----:B------:R-:W-:Y:S01]  /*ef90*/  FADD.FTZ R107, R165, -R107 ;  /* 0x8000006ba56b7221 */ /* 0x000fe20000010000 */
[----:B------:R-:W-:Y:S01]  /*efa0*/  FADD.FTZ R106, R192, -R106 ;  /* 0x8000006ac06a7221 */ /* 0x000fe20000010000 */
[----:B------:R-:W-:Y:S01]  /*efb0*/  LOP3.LUT P6, RZ, R149, 0xff0000, RZ, 0xc0, !PT ;  /* 0x00ff000095ff7812 */ /* 0x000fe200078cc0ff */
[----:B------:R-:W-:Y:S01]  /*efc0*/  FADD.FTZ R125, R163, -R125 ;  /* 0x8000007da37d7221 */ /* 0x000fe20000010000 */
[C---:B------:R-:W-:Y:S01]  /*efd0*/  FMUL.FTZ R107, R34.reuse, R107 ;  /* 0x0000006b226b7220 */ /* 0x040fe20000410000 */
[C---:B------:R-:W-:Y:S01]  /*efe0*/  FMUL.FTZ R106, R34.reuse, R106 ;  /* 0x0000006a226a7220 */ /* 0x040fe20000410000 */
[----:B------:R-:W-:Y:S01]  /*eff0*/  ISETP.GE.U32.AND.EX P2, PT, R149, 0x1000000, PT, P2 ;  /* 0x010000009500780c */ /* 0x000fe20003f46120 */
[----:B------:R-:W-:Y:S01]  /*f000*/  FMUL.FTZ R125, R34, R125 ;  /* 0x0000007d227d7220 */ /* 0x000fe20000410000 */
[----:B------:R-:W-:Y:S01]  /*f010*/  FMUL.FTZ R104, R107, UR13 ;  /* 0x0000000d6b687c20 */ /* 0x000fe20008410000 */
[C---:B------:R-:W-:Y:S01]  /*f020*/  FMUL.FTZ R105, R106.reuse, UR13 ;  /* 0x0000000d6a697c20 */ /* 0x040fe20008410000 */
[----:B------:R-:W-:Y:S01]  /*f030*/  F2FP.BF16.F32.PACK_AB R107, R106, R107 ;  /* 0x0000006b6a6b723e */ /* 0x000fe200000010ff */
[----:B------:R-:W-:-:S02]  /*f040*/  FFMA.FTZ R106, R26, R129, R128 ;  /* 0x000000811a6a7223 */ /* 0x000fc40000010080 */
[----:B------:R-:W-:Y:S02]  /*f050*/  FSEL R104, R104, RZ, P6 ;  /* 0x000000ff68687208 */ /* 0x000fe40003000000 */
[----:B------:R-:W-:Y:S01]  /*f060*/  FSEL R105, R105, RZ, P2 ;  /* 0x000000ff69697208 */ /* 0x000fe20001000000 */
[----:B------:R-:W-:Y:S01]  /*f070*/  FADD.FTZ R106, R27, -R106 ;  /* 0x8000006a1b6a7221 */ /* 0x000fe20000010000 */
[----:B------:R-:W-:Y:S02]  /*f080*/  LOP3.LUT P2, RZ, R149, 0xff, RZ, 0xc0, !PT ;  /* 0x000000ff95ff7812 */ /* 0x000fe4000784c0ff */
[----:B------:R-:W-:Y:S01]  /*f090*/  F2FP.BF16.F32.PACK_AB R127, R105, R104 ;  /* 0x00000068697f723e */ /* 0x000fe200000010ff */
[-CC-:B------:R-:W-:Y:S01]  /*f0a0*/  FFMA.FTZ R104, R176, R129.reuse, R128.reuse ;  /* 0x00000081b0687223 */ /* 0x180fe20000010080 */
[----:B------:R-:W-:Y:S01]  /*f0b0*/  FFMA.FTZ R105, R24, R129, R128 ;  /* 0x0000008118697223 */ /* 0x000fe20000010080 */
[----:B------:R-:W-:Y:S01]  /*f0c0*/  FMUL.FTZ R106, R34, R106 ;  /* 0x0000006a226a7220 */ /* 0x000fe20000410000 */
[----:B------:R-:W-:Y:S01]  /*f0d0*/  LOP3.LUT P6, RZ, R149, 0xff00, RZ, 0xc0, !PT ;  /* 0x0000ff0095ff7812 */ /* 0x000fe200078cc0ff */
[----:B------:R-:W-:Y:S01]  /*f0e0*/  FADD.FTZ R104, R175, -R104 ;  /* 0x80000068af687221 */ /* 0x000fe20000010000 */
[----:B------:R-:W-:-:S03]  /*f0f0*/  FADD.FTZ R105, R25, -R105 ;  /* 0x8000006919697221 */ /* 0x000fc60000010000 */
[----:B------:R-:W-:Y:S01]  /*f100*/  FMUL.FTZ R124, R34, R104 ;  /* 0x00000068227c7220 */ /* 0x000fe20000410000 */
[----:B------:R-:W-:Y:S01]  /*f110*/  FMUL.FTZ R104, R106, UR13 ;  /* 0x0000000d6a687c20 */ /* 0x000fe20008410000 */
[----:B------:R-:W-:-:S03]  /*f120*/  FMUL.FTZ R105, R34, R105 ;  /* 0x0000006922697220 */ /* 0x000fc60000410000 */
[C---:B------:R-:W-:Y:S01]  /*f130*/  F2FP.BF16.F32.PACK_AB R106, R124.reuse, R106 ;  /* 0x0000006a7c6a723e */ /* 0x040fe200000010ff */
[----:B------:R-:W-:Y:S01]  /*f140*/  FMUL.FTZ R124, R124, UR13 ;  /* 0x0000000d7c7c7c20 */ /* 0x000fe20008410000 */
[----:B------:R-:W-:Y:S01]  /*f150*/  FSEL R126, R104, RZ, P2 ;  /* 0x000000ff687e7208 */ /* 0x000fe20001000000 */
[----:B------:R-:W-:Y:S01]  /*f160*/  FMUL.FTZ R104, R105, UR13 ;  /* 0x0000000d69687c20 */ /* 0x000fe20008410000 */
[C---:B------:R-:W-:Y:S01]  /*f170*/  F2FP.BF16.F32.PACK_AB R105, R125.reuse, R105 ;  /* 0x000000697d69723e */ /* 0x040fe200000010ff */
[----:B------:R-:W-:Y:S01]  /*f180*/  FMUL.FTZ R125, R125, UR13 ;  /* 0x0000000d7d7d7c20 */ /* 0x000fe20008410000 */
[----:B------:R-:W-:Y:S02]  /*f190*/  FSEL R124, R124, RZ, P6 ;  /* 0x000000ff7c7c7208 */ /* 0x000fe40003000000 */
[C---:B------:R-:W-:Y:S02]  /*f1a0*/  LOP3.LUT P2, RZ, R148.reuse, 0xff0000, RZ, 0xc0, !PT ;  /* 0x00ff000094ff7812 */ /* 0x040fe4000784c0ff */
[----:B------:R-:W-:-:S02]  /*f1b0*/  LOP3.LUT P6, RZ, R148, 0xff000000, RZ, 0xc0, !PT ;  /* 0xff00000094ff7812 */ /* 0x000fc400078cc0ff */
[----:B------:R-:W-:Y:S02]  /*f1c0*/  FSEL R104, R104, RZ, P2 ;  /* 0x000000ff68687208 */ /* 0x000fe40001000000 */
[----:B------:R-:W-:Y:S02]  /*f1d0*/  FSEL R125, R125, RZ, P6 ;  /* 0x000000ff7d7d7208 */ /* 0x000fe40003000000 */
[----:B------:R-:W-:Y:S01]  /*f1e0*/  F2FP.BF16.F32.PACK_AB R126, R124, R126 ;  /* 0x0000007e7c7e723e */ /* 0x000fe200000010ff */
[-CC-:B------:R-:W-:Y:S01]  /*f1f0*/  FFMA.FTZ R124, R22, R129.reuse, R128.reuse ;  /* 0x00000081167c7223 */ /* 0x180fe20000010080 */
[----:B------:R-:W-:Y:S01]  /*f200*/  F2FP.BF16.F32.PACK_AB R125, R125, R104 ;  /* 0x000000687d7d723e */ /* 0x000fe200000010ff */
[----:B------:R-:W-:Y:S01]  /*f210*/  FFMA.FTZ R104, R155, R129, R128 ;  /* 0x000000819b687223 */ /* 0x000fe20000010080 */
[C---:B------:R-:W-:Y:S01]  /*f220*/  LOP3.LUT P2, RZ, R148.reuse, 0xff, RZ, 0xc0, !PT ;  /* 0x000000ff94ff7812 */ /* 0x040fe2000784c0ff */
[----:B------:R-:W-:Y:S01]  /*f230*/  FADD.FTZ R124, R23, -R124 ;  /* 0x8000007c177c7221 */ /* 0x000fe20000010000 */
[----:B------:R-:W-:Y:S01]  /*f240*/  LOP3.LUT P6, RZ, R148, 0xff00, RZ, 0xc0, !PT ;  /* 0x0000ff0094ff7812 */ /* 0x000fe200078cc0ff */
[----:B------:R-:W-:-:S02]  /*f250*/  FADD.FTZ R104, R156, -R104 ;  /* 0x800000689c687221 */ /* 0x000fc40000010000 */
[C---:B------:R-:W-:Y:S02]  /*f260*/  FMUL.FTZ R131, R34.reuse, R124 ;  /* 0x0000007c22837220 */ /* 0x040fe40000410000 */
[----:B------:R-:W-:Y:S02]  /*f270*/  FMUL.FTZ R104, R34, R104 ;  /* 0x0000006822687220 */ /* 0x000fe40000410000 */
[----:B------:R-:W-:Y:S02]  /*f280*/  FMUL.FTZ R124, R131, UR13 ;  /* 0x0000000d837c7c20 */ /* 0x000fe40008410000 */
[C---:B------:R-:W-:Y:S01]  /*f290*/  FMUL.FTZ R130, R104.reuse, UR13 ;  /* 0x0000000d68827c20 */ /* 0x040fe20008410000 */
[----:B------:R-:W-:Y:S02]  /*f2a0*/  F2FP.BF16.F32.PACK_AB R104, R104, R131 ;  /* 0x000000836868723e */ /* 0x000fe400000010ff */
[----:B------:R-:W-:Y:S02]  /*f2b0*/  FSEL R124, R124, RZ, P2 ;  /* 0x000000ff7c7c7208 */ /* 0x000fe40001000000 */
[----:B------:R-:W-:-:S04]  /*f2c0*/  FSEL R130, R130, RZ, P6 ;  /* 0x000000ff82827208 */ /* 0x000fc80003000000 */
[----:B------:R-:W-:Y:S01]  /*f2d0*/  F2FP.BF16.F32.PACK_AB R124, R130, R124 ;  /* 0x0000007c827c723e */ /* 0x000fe200000010ff */
[----:B------:R-:W-:Y:S06]  /*f2e0*/  BRA `(.L_x_347) ;  /* 0x0000000000d47947 */ /* 0x000fec0003800000 */
.L_x_351:
[-CC-:B------:R-:W-:Y:S01]  /*f2f0*/  FFMA.FTZ R127, R164, R129.reuse, R128.reuse ;  /* 0x00000081a47f7223 */ /* 0x180fe20000010080 */
[-CC-:B------:R-:W-:Y:S01]  /*f300*/  FFMA.FTZ R125, R191, R129.reuse, R128.reuse ;  /* 0x00000081bf7d7223 */ /* 0x180fe20000010080 */
[-CC-:B------:R-:W-:Y:S01]  /*f310*/  FFMA.FTZ R126, R26, R129.reuse, R128.reuse ;  /* 0x000000811a7e7223 */ /* 0x180fe20000010080 */
[----:B------:R-:W-:Y:S01]  /*f320*/  FFMA.FTZ R124, R176, R129, R128 ;  /* 0x00000081b07c7223 */ /* 0x000fe20000010080 */
[----:B------:R-:W-:Y:S01]  /*f330*/  FADD.FTZ R127, R165, -R127 ;  /* 0x8000007fa57f7221 */ /* 0x000fe20000010000 */
[----:B------:R-:W-:Y:S01]  /*f340*/  FADD.FTZ R125, R192, -R125 ;  /* 0x8000007dc07d7221 */ /* 0x000fe20000010000 */
[----:B-----5:R-:W-:Y:S01]  /*f350*/  ISETP.GE.U32.AND P2, PT, R148, RZ, PT ;  /* 0x000000ff9400720c */ /* 0x020fe20003f46070 */
[----:B------:R-:W-:Y:S01]  /*f360*/  FADD.FTZ R126, R27, -R126 ;  /* 0x8000007e1b7e7221 */ /* 0x000fe20000010000 */
[C---:B------:R-:W-:Y:S01]  /*f370*/  FMUL.FTZ R127, R34.reuse, R127 ;  /* 0x0000007f227f7220 */ /* 0x040fe20000410000 */
[C---:B------:R-:W-:Y:S01]  /*f380*/  FMUL.FTZ R125, R34.reuse, R125 ;  /* 0x0000007d227d7220 */ /* 0x040fe20000410000 */
[----:B------:R-:W-:Y:S01]  /*f390*/  FADD.FTZ R124, R175, -R124 ;  /* 0x8000007caf7c7221 */ /* 0x000fe20000010000 */
[----:B------:R-:W-:Y:S01]  /*f3a0*/  LOP3.LUT P6, RZ, R149, 0xff0000, RZ, 0xc0, !PT ;  /* 0x00ff000095ff7812 */ /* 0x000fe200078cc0ff */
[----:B------:R-:W-:Y:S01]  /*f3b0*/  FMUL.FTZ R127, R127, UR13 ;  /* 0x0000000d7f7f7c20 */ /* 0x000fe20008410000 */
[----:B------:R-:W-:Y:S01]  /*f3c0*/  FMUL.FTZ R125, R125, UR13 ;  /* 0x0000000d7d7d7c20 */ /* 0x000fe20008410000 */
[----:B------:R-:W-:Y:S01]  /*f3d0*/  ISETP.GE.U32.AND.EX P2, PT, R149, 0x1000000, PT, P2 ;  /* 0x010000009500780c */ /* 0x000fe20003f46120 */
[C---:B------:R-:W-:Y:S01]  /*f3e0*/  FMUL.FTZ R126, R34.reuse, R126 ;  /* 0x0000007e227e7220 */ /* 0x040fe20000410000 */
[----:B------:R-:W-:Y:S01]  /*f3f0*/  FMUL.FTZ R124, R34, R124 ;  /* 0x0000007c227c7220 */ /* 0x000fe20000410000 */
[----:B------:R-:W-:Y:S01]  /*f400*/  FSEL R127, R127, RZ, P6 ;  /* 0x000000ff7f7f7208 */ /* 0x000fe20003000000 */
[----:B------:R-:W-:Y:S01]  /*f410*/  FFMA.FTZ R130, R155, R129, R128 ;  /* 0x000000819b827223 */ /* 0x000fe20000010080 */
[----:B------:R-:W-:Y:S01]  /*f420*/  FMUL.FTZ R126, R126, UR13 ;  /* 0x0000000d7e7e7c20 */ /* 0x000fe20008410000 */
[----:B------:R-:W-:Y:S01]  /*f430*/  FMUL.FTZ R124, R124, UR13 ;  /* 0x0000000d7c7c7c20 */ /* 0x000fe20008410000 */
[----:B------:R-:W-:Y:S01]  /*f440*/  FSEL R125, R125, RZ, P2 ;  /* 0x000000ff7d7d7208 */ /* 0x000fe20001000000 */
[----:B------:R-:W-:Y:S01]  /*f450*/  FADD.FTZ R130, R156, -R130 ;  /* 0x800000829c827221 */ /* 0x000fe20000010000 */
[----:B------:R-:W-:-:S02]  /*f460*/  LOP3.LUT P6, RZ, R149, 0xff, RZ, 0xc0, !PT ;  /* 0x000000ff95ff7812 */ /* 0x000fc400078cc0ff */
[----:B------:R-:W-:Y:S01]  /*f470*/  LOP3.LUT P2, RZ, R149, 0xff00, RZ, 0xc0, !PT ;  /* 0x0000ff0095ff7812 */ /* 0x000fe2000784c0ff */
[----:B------:R-:W-:Y:S01]  /*f480*/  FMUL.FTZ R130, R34, R130 ;  /* 0x0000008222827220 */ /* 0x000fe20000410000 */
[----:B------:R-:W-:Y:S02]  /*f490*/  FSEL R126, R126, RZ, P6 ;  /* 0x000000ff7e7e7208 */ /* 0x000fe40003000000 */
[----:B------:R-:W-:Y:S01]  /*f4a0*/  FSEL R124, R124, RZ, P2 ;  /* 0x000000ff7c7c7208 */ /* 0x000fe20001000000 */
[----:B------:R-:W-:Y:S01]  /*f4b0*/  FMUL.FTZ R130, R130, UR13 ;  /* 0x0000000d82827c20 */ /* 0x000fe20008410000 */
        /* <DEDUP_REMOVED lines=11> */
[----:B------:R-:W-:-:S03]  /*f570*/  FMUL.FTZ R124, R124, UR13 ;  /* 0x0000000d7c7c7c20 */ /* 0x000fc60008410000 */
[----:B------:R-:W-:Y:S02]  /*f580*/  FSEL R125, R125, RZ, P2 ;  /* 0x000000ff7d7d7208 */ /* 0x000fe40001000000 */
[----:B------:R-:W-:Y:S02]  /*f590*/  FSEL R124, R124, RZ, P6 ;  /* 0x000000ff7c7c7208 */ /* 0x000fe40003000000 */
[----:B------:R-:W-:Y:S02]  /*f5a0*/  LOP3.LUT P6, RZ, R148, 0xff00, RZ, 0xc0, !PT ;  /* 0x0000ff0094ff7812 */ /* 0x000fe400078cc0ff */
[----:B------:R-:W-:Y:S01]  /*f5b0*/  F2FP.BF16.F32.PACK_AB R125, R124, R125 ;  /* 0x0000007d7c7d723e */ /* 0x000fe200000010ff */
[----:B------:R-:W-:Y:S01]  /*f5c0*/  FFMA.FTZ R124, R22, R129, R128 ;  /* 0x00000081167c7223 */ /* 0x000fe20000010080 */
[----:B------:R-:W-:Y:S02]  /*f5d0*/  LOP3.LUT P2, RZ, R148, 0xff, RZ, 0xc0, !PT ;  /* 0x000000ff94ff7812 */ /* 0x000fe4000784c0ff */
[----:B------:R-:W-:Y:S01]  /*f5e0*/  FSEL R130, R130, RZ, P6 ;  /* 0x000000ff82827208 */ /* 0x000fe20003000000 */
[----:B------:R-:W-:-:S04]  /*f5f0*/  FADD.FTZ R124, R23, -R124 ;  /* 0x8000007c177c7221 */ /* 0x000fc80000010000 */
[----:B------:R-:W-:-:S04]  /*f600*/  FMUL.FTZ R124, R34, R124 ;  /* 0x0000007c227c7220 */ /* 0x000fc80000410000 */
[----:B------:R-:W-:-:S05]  /*f610*/  FMUL.FTZ R124, R124, UR13 ;  /* 0x0000000d7c7c7c20 */ /* 0x000fca0008410000 */
[----:B------:R-:W-:-:S04]  /*f620*/  FSEL R124, R124, RZ, P2 ;  /* 0x000000ff7c7c7208 */ /* 0x000fc80001000000 */
[----:B------:R-:W-:-:S07]  /*f630*/  F2FP.BF16.F32.PACK_AB R124, R130, R124 ;  /* 0x0000007c827c723e */ /* 0x000fce00000010ff */
.L_x_347:
        /* <DEDUP_REMOVED lines=10> */
.L_x_343:
[----:B------:R-:W-:Y:S05]  /*f6e0*/  BSYNC.RECONVERGENT B1 ;  /* 0x0000000000017941 */ /* 0x000fea0003800200 */
.L_x_342:
        /* <DEDUP_REMOVED lines=12> */
[----:B0123-5:R-:W-:Y:S01]  /*f7b0*/  PRMT R96, R123, 0x7632, R96 ;  /* 0x000076327b607816 */ /* 0x02ffe20000000060 */
[-CC-:B------:R-:W-:Y:S01]  /*f7c0*/  FFMA.FTZ R98, R193, R129.reuse, R128.reuse ;  /* 0x00000081c1627223 */ /* 0x180fe20000010080 */
[----:B------:R-:W-:Y:S01]  /*f7d0*/  PRMT R125, R122, 0x7632, R125 ;  /* 0x000076327a7d7816 */ /* 0x000fe2000000007d */
[-C--:B------:R-:W-:Y:S01]  /*f7e0*/  FFMA.FTZ R97, R183, R129.reuse, R128 ;  /* 0x00000081b7617223 */ /* 0x080fe20000010080 */
[----:B------:R-:W-:Y:S01]  /*f7f0*/  SHF.L.U32 R124, R96, 0x10, RZ ;  /* 0x00000010607c7819 */ /* 0x000fe200000006ff */
[----:B------:R-:W-:Y:S01]  /*f800*/  FADD.FTZ R98, R194, -R98 ;  /* 0x80000062c2627221 */ /* 0x000fe20000010000 */
[-C--:B------:R-:W-:Y:S01]  /*f810*/  FFMA.FTZ R96, R173, R129.reuse, R128 ;  /* 0x00000081ad607223 */ /* 0x080fe20000010080 */
[----:B------:R-:W-:Y:S01]  /*f820*/  FADD.FTZ R97, R184, -R97 ;  /* 0x80000061b8617221 */ /* 0x000fe20000010000 */
[----:B------:R-:W-:Y:S02]  /*f830*/  IMAD.U32 R125, R125, 0x10000, RZ ;  /* 0x000100007d7d7824 */ /* 0x000fe400078e00ff */
[--C-:B------:R-:W-:Y:S01]  /*f840*/  FFMA.FTZ R98, R34, R98, R124.reuse ;  /* 0x0000006222627223 */ /* 0x100fe2000001007c */
[----:B------:R-:W-:Y:S01]  /*f850*/  PRMT R124, R121, 0x7632, R124 ;  /* 0x00007632797c7816 */ /* 0x000fe2000000007c */
[----:B------:R-:W-:Y:S01]  /*f860*/  FFMA.FTZ R99, R171, R129, R128 ;  /* 0x00000081ab637223 */ /* 0x000fe20000010080 */
[----:B------:R-:W-:Y:S01]  /*f870*/  FADD.FTZ R96, R174, -R96 ;  /* 0x80000060ae607221 */ /* 0x000fe20000010000 */
[----:B------:R-:W-:Y:S01]  /*f880*/  FFMA.FTZ R97, R34, R97, R125 ;  /* 0x0000006122617223 */ /* 0x000fe2000001007d */
[----:B------:R-:W-:Y:S01]  /*f890*/  SHF.L.U32 R124, R124, 0x10, RZ ;  /* 0x000000107c7c7819 */ /* 0x000fe200000006ff */
[-CC-:B------:R-:W-:Y:S01]  /*f8a0*/  FFMA.FTZ R106, R32, R129.reuse, R128.reuse ;  /* 0x00000081206a7223 */ /* 0x180fe20000010080 */
[----:B------:R-:W-:Y:S01]  /*f8b0*/  SHF.L.U32 R125, R123, 0x10, RZ ;  /* 0x000000107b7d7819 */ /* 0x000fe200000006ff */
[----:B------:R-:W-:Y:S01]  /*f8c0*/  FADD.FTZ R99, R36, -R99 ;  /* 0x8000006324637221 */ /* 0x000fe20000010000 */
[----:B------:R-:W-:Y:S01]  /*f8d0*/  FFMA.FTZ R104, R28, R129, R128 ;  /* 0x000000811c687223 */ /* 0x000fe20000010080 */
[----:B------:R-:W-:Y:S01]  /*f8e0*/  FFMA.FTZ R96, R34, R96, R124 ;  /* 0x0000006022607223 */ /* 0x000fe2000001007c */
[----:B------:R-:W-:Y:S01]  /*f8f0*/  FADD.FTZ R106, R33, -R106 ;  /* 0x8000006a216a7221 */ /* 0x000fe20000010000 */
[----:B------:R-:W-:-:S02]  /*f900*/  IMAD.U32 R124, R122, 0x10000, RZ ;  /* 0x000100007a7c7824 */ /* 0x000fc400078e00ff */
[--C-:B------:R-:W-:Y:S01]  /*f910*/  FFMA.FTZ R99, R34, R99, R125.reuse ;  /* 0x0000006322637223 */ /* 0x100fe2000001007d */
[----:B------:R-:W-:Y:S01]  /*f920*/  PRMT R125, R120, 0x7632, R125 ;  /* 0x00007632787d7816 */ /* 0x000fe2000000007d */
[-C--:B------:R-:W-:Y:S01]  /*f930*/  FFMA.FTZ R105, R30, R129.reuse, R128 ;  /* 0x000000811e697223 */ /* 0x080fe20000010080 */
[----:B------:R-:W-:Y:S01]  /*f940*/  FFMA.FTZ R106, R34, R106, R124 ;  /* 0x0000006a226a7223 */ /* 0x000fe2000001007c */
[----:B------:R-:W-:Y:S01]  /*f950*/  FADD.FTZ R124, R29, -R104 ;  /* 0x800000681d7c7221 */ /* 0x000fe20000010000 */
[----:B------:R-:W-:Y:S01]  /*f960*/  SHF.L.U32 R104, R125, 0x10, RZ ;  /* 0x000000107d687819 */ /* 0x000fe200000006ff */
[----:B------:R-:W-:Y:S02]  /*f970*/  IMAD.U32 R125, R120, 0x10000, RZ ;  /* 0x00010000787d7824 */ /* 0x000fe400078e00ff */
[----:B------:R-:W-:Y:S01]  /*f980*/  FFMA.FTZ R107, R172, R129, R128 ;  /* 0x00000081ac6b7223 */ /* 0x000fe20000010080 */
[----:B------:R-:W-:Y:S01]  /*f990*/  SHF.L.U32 R126, R121, 0x10, RZ ;  /* 0x00000010797e7819 */ /* 0x000fe200000006ff */
[----:B------:R-:W-:Y:S01]  /*f9a0*/  FADD.FTZ R105, R31, -R105 ;  /* 0x800000691f697221 */ /* 0x000fe20000010000 */
[C---:B------:R-:W-:Y:S01]  /*f9b0*/  FFMA.FTZ R124, R34.reuse, R124, R125 ;  /* 0x0000007c227c7223 */ /* 0x040fe2000001007d */
[----:B------:R-:W-:Y:S01]  /*f9c0*/  FADD.FTZ R107, R35, -R107 ;  /* 0x8000006b236b7221 */ /* 0x000fe20000010000 */
[----:B------:R-:W-:Y:S01]  /*f9d0*/  FMUL.FTZ R125, R99, UR13 ;  /* 0x0000000d637d7c20 */ /* 0x000fe20008410000 */
[----:B------:R-:W-:Y:S01]  /*f9e0*/  LOP3.LUT P2, RZ, R151, 0xff0000, RZ, 0xc0, !PT ;  /* 0x00ff000097ff7812 */ /* 0x000fe2000784c0ff */
[C---:B------:R-:W-:Y:S01]  /*f9f0*/  FFMA.FTZ R105, R34.reuse, R105, R126 ;  /* 0x0000006922697223 */ /* 0x040fe2000001007e */
[----:B------:R-:W-:Y:S01]  /*fa00*/  FFMA.FTZ R34, R34, R107, R104 ;  /* 0x0000006b22227223 */ /* 0x000fe20000010068 */
[----:B------:R-:W-:-:S02]  /*fa10*/  ISETP.GE.U32.AND P5, PT, R142, RZ, PT ;  /* 0x000000ff8e00720c */ /* 0x000fc40003fa6070 */
[----:B------:R-:W-:Y:S02]  /*fa20*/  FSEL R104, R125, RZ, P2 ;  /* 0x000000ff7d687208 */ /* 0x000fe40001000000 */
[----:B------:R-:W-:Y:S02]  /*fa30*/  ISETP.GE.U32.AND P2, PT, R150, RZ, PT ;  /* 0x000000ff9600720c */ /* 0x000fe40003f46070 */
[C---:B------:R-:W-:Y:S01]  /*fa40*/  F2FP.BF16.F32.PACK_AB R107, R98.reuse, R99 ;  /* 0x00000063626b723e */ /* 0x040fe200000010ff */
[----:B------:R-:W-:Y:S01]  /*fa50*/  FMUL.FTZ R98, R98, UR13 ;  /* 0x0000000d62627c20 */ /* 0x000fe20008410000 */
[C---:B------:R-:W-:Y:S02]  /*fa60*/  LOP3.LUT P6, RZ, R143.reuse, 0xff0000, RZ, 0xc0, !PT ;  /* 0x00ff00008fff7812 */ /* 0x040fe400078cc0ff */
[----:B------:R-:W-:Y:S02]  /*fa70*/  ISETP.GE.U32.AND.EX P5, PT, R143, 0x1000000, PT, P5 ;  /* 0x010000008f00780c */ /* 0x000fe40003fa6150 */
[----:B------:R-:W-:-:S02]  /*fa80*/  ISETP.GE.U32.AND.EX P2, PT, R151, 0x1000000, PT, P2 ;  /* 0x010000009700780c */ /* 0x000fc40003f46120 */
[----:B------:R-:W-:Y:S02]  /*fa90*/  FSEL R99, R125, RZ, P6 ;  /* 0x000000ff7d637208 */ /* 0x000fe40003000000 */
[C---:B------:R-:W-:Y:S02]  /*faa0*/  FSEL R125, R98.reuse, RZ, P5 ;  /* 0x000000ff627d7208 */ /* 0x040fe40002800000 */
[----:B------:R-:W-:Y:S02]  /*fab0*/  FSEL R98, R98, RZ, P2 ;  /* 0x000000ff62627208 */ /* 0x000fe40001000000 */
[----:B------:R-:W-:Y:S02]  /*fac0*/  LOP3.LUT P6, RZ, R151, 0xff, RZ, 0xc0, !PT ;  /* 0x000000ff97ff7812 */ /* 0x000fe400078cc0ff */
[----:B------:R-:W-:Y:S01]  /*fad0*/  F2FP.BF16.F32.PACK_AB R127, R98, R104 ;  /* 0x00000068627f723e */ /* 0x000fe200000010ff */
[----:B------:R-:W-:Y:S01]  /*fae0*/  FMUL.FTZ R98, R106, UR13 ;  /* 0x0000000d6a627c20 */ /* 0x000fe20008410000 */
[C---:B------:R-:W-:Y:S01]  /*faf0*/  F2FP.BF16.F32.PACK_AB R106, R97.reuse, R106 ;  /* 0x0000006a616a723e */ /* 0x040fe200000010ff */
[----:B------:R-:W-:Y:S01]  /*fb00*/  FMUL.FTZ R104, R97, UR13 ;  /* 0x0000000d61687c20 */ /* 0x000fe20008410000 */
[----:B------:R-:W-:-:S02]  /*fb10*/  LOP3.LUT P2, RZ, R143, 0xff00, RZ, 0xc0, !PT ;  /* 0x0000ff008fff7812 */ /* 0x000fc4000784c0ff */
[----:B------:R-:W-:Y:S02]  /*fb20*/  FSEL R97, R98, RZ, P6 ;  /* 0x000000ff62617208 */ /* 0x000fe40003000000 */
[----:B------:R-:W-:Y:S02]  /*fb30*/  LOP3.LUT P6, RZ, R151, 0xff00, RZ, 0xc0, !PT ;  /* 0x0000ff0097ff7812 */ /* 0x000fe400078cc0ff */
[----:B------:R-:W-:Y:S02]  /*fb40*/  F2FP.BF16.F32.PACK_AB R99, R125, R99 ;  /* 0x000000637d63723e */ /* 0x000fe400000010ff */
[C---:B------:R-:W-:Y:S02]  /*fb50*/  FSEL R125, R104.reuse, RZ, P2 ;  /* 0x000000ff687d7208 */ /* 0x040fe40001000000 */
[----:B------:R-:W-:Y:S02]  /*fb60*/  FSEL R104, R104, RZ, P6 ;  /* 0x000000ff68687208 */ /* 0x000fe40003000000 */
[----:B------:R-:W-:-:S02]  /*fb70*/  LOP3.LUT P5, RZ, R143, 0xff, RZ, 0xc0, !PT ;  /* 0x000000ff8fff7812 */ /* 0x000fc400078ac0ff */
[----:B------:R-:W-:Y:S01]  /*fb80*/  F2FP.BF16.F32.PACK_AB R126, R104, R97 ;  /* 0x00000061687e723e */ /* 0x000fe200000010ff */
[----:B------:R-:W-:Y:S01]  /*fb90*/  FMUL.FTZ R97, R105, UR13 ;  /* 0x0000000d69617c20 */ /* 0x000fe20008410000 */
[----:B------:R-:W-:Y:S01]  /*fba0*/  LOP3.LUT P6, RZ, R150, 0xff0000, RZ, 0xc0, !PT ;  /* 0x00ff000096ff7812 */ /* 0x000fe200078cc0ff */
[----:B------:R-:W-:Y:S01]  /*fbb0*/  FMUL.FTZ R104, R96, UR13 ;  /* 0x0000000d60687c20 */ /* 0x000fe20008410000 */
[----:B------:R-:W-:Y:S02]  /*fbc0*/  FSEL R98, R98, RZ, P5 ;  /* 0x000000ff62627208 */ /* 0x000fe40002800000 */
[----:B------:R-:W-:Y:S02]  /*fbd0*/  F2FP.BF16.F32.PACK_AB R105, R96, R105 ;  /* 0x000000696069723e */ /* 0x000fe400000010ff */
[C---:B------:R-:W-:Y:S02]  /*fbe0*/  LOP3.LUT P5, RZ, R142.reuse, 0xff0000, RZ, 0xc0, !PT ;  /* 0x00ff00008eff7812 */ /* 0x040fe400078ac0ff */
[----:B------:R-:W-:-:S02]  /*fbf0*/  LOP3.LUT P2, RZ, R142, 0xff000000, RZ, 0xc0, !PT ;  /* 0xff0000008eff7812 */ /* 0x000fc4000784c0ff */
[----:B------:R-:W-:Y:S02]  /*fc00*/  FSEL R96, R97, RZ, P6 ;  /* 0x000000ff61607208 */ /* 0x000fe40003000000 */
[----:B------:R-:W-:Y:S02]  /*fc10*/  LOP3.LUT P6, RZ, R150, 0xff000000, RZ, 0xc0, !PT ;  /* 0xff00000096ff7812 */ /* 0x000fe400078cc0ff */
[----:B------:R-:W-:Y:S02]  /*fc20*/  F2FP.BF16.F32.PACK_AB R98, R125, R98 ;  /* 0x000000627d62723e */ /* 0x000fe400000010ff */
[----:B------:R-:W-:Y:S02]  /*fc30*/  FSEL R97, R97, RZ, P5 ;  /* 0x000000ff61617208 */ /* 0x000fe40002800000 */
[C---:B------:R-:W-:Y:S02]  /*fc40*/  FSEL R125, R104.reuse, RZ, P2 ;  /* 0x000000ff687d7208 */ /* 0x040fe40001000000 */
[----:B------:R-:W-:-:S02]  /*fc50*/  FSEL R104, R104, RZ, P6 ;  /* 0x000000ff68687208 */ /* 0x000fc40003000000 */
[----:B------:R-:W-:Y:S02]  /*fc60*/  F2FP.BF16.F32.PACK_AB R97, R125, R97 ;  /* 0x000000617d61723e */ /* 0x000fe400000010ff */
[----:B------:R-:W-:Y:S01]  /*fc70*/  F2FP.BF16.F32.PACK_AB R125, R104, R96 ;  /* 0x00000060687d723e */ /* 0x000fe200000010ff */
[----:B------:R-:W-:Y:S01]  /*fc80*/  FMUL.FTZ R96, R34, UR13 ;  /* 0x0000000d22607c20 */ /* 0x000fe20008410000 */
[----:B------:R-:W-:Y:S02]  /*fc90*/  LOP3.LUT P6, RZ, R150, 0xff00, RZ, 0xc0, !PT ;  /* 0x0000ff0096ff7812 */ /* 0x000fe400078cc0ff */
[----:B------:R-:W-:Y:S01]  /*fca0*/  F2FP.BF16.F32.PACK_AB R104, R34, R124 ;  /* 0x0000007c2268723e */ /* 0x000fe200000010ff */
[----:B------:R-:W-:Y:S01]  /*fcb0*/  FMUL.FTZ R124, R124, UR13 ;  /* 0x0000000d7c7c7c20 */ /* 0x000fe20008410000 */
[----:B------:R-:W-:Y:S02]  /*fcc0*/  LOP3.LUT P5, RZ, R142, 0xff, RZ, 0xc0, !PT ;  /* 0x000000ff8eff7812 */ /* 0x000fe400078ac0ff */
[----:B------:R-:W-:-:S02]  /*fcd0*/  FSEL R34, R96, RZ, P6 ;  /* 0x000000ff60227208 */ /* 0x000fc40003000000 */
[----:B------:R-:W-:Y:S02]  /*fce0*/  LOP3.LUT P2, RZ, R142, 0xff00, RZ, 0xc0, !PT ;  /* 0x0000ff008eff7812 */ /* 0x000fe4000784c0ff */
[----:B------:R-:W-:Y:S02]  /*fcf0*/  LOP3.LUT P6, RZ, R150, 0xff, RZ, 0xc0, !PT ;  /* 0x000000ff96ff7812 */ /* 0x000fe400078cc0ff */
[----:B------:R-:W-:Y:S02]  /*fd00*/  FSEL R128, R124, RZ, P5 ;  /* 0x000000ff7c807208 */ /* 0x000fe40002800000 */
[----:B------:R-:W-:Y:S02]  /*fd10*/  FSEL R96, R96, RZ, P2 ;  /* 0x000000ff60607208 */ /* 0x000fe40001000000 */
[----:B------:R-:W-:Y:S02]  /*fd20*/  FSEL R124, R124, RZ, P6 ;  /* 0x000000ff7c7c7208 */ /* 0x000fe40003000000 */
[----:B------:R-:W-:-:S02]  /*fd30*/  F2FP.BF16.F32.PACK_AB R96, R96, R128 ;  /* 0x000000806060723e */ /* 0x000fc400000010ff */
[----:B------:R-:W-:Y:S01]  /*fd40*/  F2FP.BF16.F32.PACK_AB R124, R34, R124 ;  /* 0x0000007c227c723e */ /* 0x000fe200000010ff */
[----:B------:R-:W-:Y:S06]  /*fd50*/  BRA `(.L_x_357) ;  /* 0x0000001c00dc7947 */ /* 0x000fec0003800000 */
.L_x_356:
[-CC-:B0123--:R-:W-:Y:S01]  /*fd60*/  FFMA.FTZ R96, R171, R129.reuse, R128.reuse ;  /* 0x00000081ab607223 */ /* 0x18ffe20000010080 */
[----:B-----5:R-:W-:Y:S01]  /*fd70*/  SHF.L.U32 R97, R123, 0x10, RZ ;  /* 0x000000107b617819 */ /* 0x020fe200000006ff */
[-C--:B------:R-:W-:Y:S01]  /*fd80*/  FFMA.FTZ R124, R183, R129.reuse, R128 ;  /* 0x00000081b77c7223 */ /* 0x080fe20000010080 */
[----:B------:R-:W-:Y:S01]  /*fd90*/  PRMT R99, R123, 0x7632, R99 ;  /* 0x000076327b637816 */ /* 0x000fe20000000063 */
[----:B------:R-:W-:Y:S01]  /*fda0*/  FADD.FTZ R96, R36, -R96 ;  /* 0x8000006024607221 */ /* 0x000fe20000010000 */
[----:B------:R-:W-:Y:S01]  /*fdb0*/  PRMT R98, R122, 0x7632, R98 ;  /* 0x000076327a627816 */ /* 0x000fe20000000062 */
[----:B------:R-:W-:Y:S01]  /*fdc0*/  FADD.FTZ R124, R184, -R124 ;  /* 0x8000007cb87c7221 */ /* 0x000fe20000010000 */
[----:B------:R-:W-:Y:S01]  /*fdd0*/  SHF.L.U32 R99, R99, 0x10, RZ ;  /* 0x0000001063637819 */ /* 0x000fe200000006ff */
[----:B------:R-:W-:Y:S01]  /*fde0*/  FFMA.FTZ R96, R34, R96, R97 ;  /* 0x0000006022607223 */ /* 0x000fe20000010061 */
[----:B------:R-:W-:Y:S01]  /*fdf0*/  FFMA.FTZ R97, R193, R129, R128 ;  /* 0x00000081c1617223 */ /* 0x000fe20000010080 */
[----:B------:R-:W-:Y:S01]  /*fe00*/  ISETP.GE.U32.AND P5, PT, R142, RZ, PT ;  /* 0x000000ff8e00720c */ /* 0x000fe20003fa6070 */
[----:B------:R-:W-:Y:S01]  /*fe10*/  IMAD.U32 R98, R98, 0x10000, RZ ;  /* 0x0001000062627824 */ /* 0x000fe200078e00ff */
[----:B------:R-:W-:Y:S01]  /*fe20*/  ISETP.GE.U32.AND P2, PT, R150, RZ, PT ;  /* 0x000000ff9600720c */ /* 0x000fe20003f46070 */
[----:B------:R-:W-:Y:S01]  /*fe30*/  FADD.FTZ R97, R194, -R97 ;  /* 0x80000061c2617221 */ /* 0x000fe20000010000 */
[----:B------:R-:W-:Y:S01]  /*fe40*/  ISETP.GE.U32.AND.EX P5, PT, R143, 0x1000000, PT, P5 ;  /* 0x010000008f00780c */ /* 0x000fe20003fa6150 */
[C---:B------:R-:W-:Y:S01]  /*fe50*/  FFMA.FTZ R98, R34.reuse, R124, R98 ;  /* 0x0000007c22627223 */ /* 0x040fe20000010062 */
[C---:B------:R-:W-:Y:S01]  /*fe60*/  LOP3.LUT P6, RZ, R151.reuse, 0xff0000, RZ, 0xc0, !PT ;  /* 0x00ff000097ff7812 */ /* 0x040fe200078cc0ff */
[----:B------:R-:W-:Y:S01]  /*fe70*/  FFMA.FTZ R97, R34, R97, R99 ;  /* 0x0000006122617223 */ /* 0x000fe20000010063 */
[----:B------:R-:W-:Y:S01]  /*fe80*/  FMUL.FTZ R99, R96, UR13 ;  /* 0x0000000d60637c20 */ /* 0x000fe20008410000 */
[----:B------:R-:W-:-:S02]  /*fe90*/  ISETP.GE.U32.AND.EX P2, PT, R151, 0x1000000, PT, P2 ;  /* 0x010000009700780c */ /* 0x000fc40003f46120 */
[----:B------:R-:W-:Y:S01]  /*fea0*/  FMUL.FTZ R97, R97, UR13 ;  /* 0x0000000d61617c20 */ /* 0x000fe20008410000 */
[----:B------:R-:W-:Y:S02]  /*feb0*/  PRMT R126, R121, 0x7632, R126 ;  /* 0x00007632797e7816 */ /* 0x000fe4000000007e */
[----:B------:R-:W-:Y:S02]  /*fec0*/  FSEL R96, R99, RZ, P6 ;  /* 0x000000ff63607208 */ /* 0x000fe40003000000 */
[C---:B------:R-:W-:Y:S01]  /*fed0*/  FSEL R124, R97.reuse, RZ, P5 ;  /* 0x000000ff617c7208 */ /* 0x040fe20002800000 */
[----:B------:R-:W-:Y:S01]  /*fee0*/  IMAD.U32 R126, R126, 0x10000, RZ ;  /* 0x000100007e7e7824 */ /* 0x000fe200078e00ff */
[----:B------:R-:W-:Y:S02]  /*fef0*/  FSEL R97, R97, RZ, P2 ;  /* 0x000000ff61617208 */ /* 0x000fe40001000000 */
[----:B------:R-:W-:Y:S02]  /*ff00*/  LOP3.LUT P6, RZ, R143, 0xff0000, RZ, 0xc0, !PT ;  /* 0x00ff00008fff7812 */ /* 0x000fe400078cc0ff */
[----:B------:R-:W-:Y:S01]  /*ff10*/  F2FP.BF16.F32.PACK_AB R127, R97, R96 ;  /* 0x00000060617f723e */ /* 0x000fe200000010ff */
[----:B------:R-:W-:Y:S01]  /*ff20*/  FFMA.FTZ R97, R32, R129, R128 ;  /* 0x0000008120617223 */ /* 0x000fe20000010080 */
[----:B------:R-:W-:-:S02]  /*ff30*/  SHF.L.U32 R96, R122, 0x10, RZ ;  /* 0x000000107a607819 */ /* 0x000fc400000006ff */
[----:B------:R-:W-:Y:S01]  /*ff40*/  FSEL R99, R99, RZ, P6 ;  /* 0x000000ff63637208 */ /* 0x000fe20003000000 */
[----:B------:R-:W-:Y:S01]  /*ff50*/  FADD.FTZ R97, R33, -R97 ;  /* 0x8000006121617221 */ /* 0x000fe20000010000 */
[C---:B------:R-:W-:Y:S02]  /*ff60*/  LOP3.LUT P2, RZ, R143.reuse, 0xff, RZ, 0xc0, !PT ;  /* 0x000000ff8fff7812 */ /* 0x040fe4000784c0ff */
[----:B------:R-:W-:Y:S01]  /*ff70*/  F2FP.BF16.F32.PACK_AB R99, R124, R99 ;  /* 0x000000637c63723e */ /* 0x000fe200000010ff */
[----:B------:R-:W-:Y:S01]  /*ff80*/  FFMA.FTZ R97, R34, R97, R96 ;  /* 0x0000006122617223 */ /* 0x000fe20000010060 */
[----:B------:R-:W-:Y:S01]  /*ff90*/  FFMA.FTZ R96, R30, R129, R128 ;  /* 0x000000811e607223 */ /* 0x000fe20000010080 */
[----:B------:R-:W-:Y:S01]  /*ffa0*/  FMUL.FTZ R124, R98, UR13 ;  /* 0x0000000d627c7c20 */ /* 0x000fe20008410000 */
[----:B------:R-:W-:Y:S01]  /*ffb0*/  LOP3.LUT P5, RZ, R143, 0xff00, RZ, 0xc0, !PT ;  /* 0x0000ff008fff7812 */ /* 0x000fe200078ac0ff */
[----:B------:R-:W-:Y:S01]  /*ffc0*/  FMUL.FTZ R125, R97, UR13 ;  /* 0x0000000d617d7c20 */ /* 0x000fe20008410000 */
[----:B------:R-:W-:Y:S01]  /*ffd0*/  SHF.L.U32 R97, R121, 0x10, RZ ;  /* 0x0000001079617819 */ /* 0x000fe200000006ff */
[----:B------:R-:W-:Y:S01]  /*ffe0*/  FADD.FTZ R96, R31, -R96 ;  /* 0x800000601f607221 */ /* 0x000fe20000010000 */
[----:B------:R-:W-:-:S02]  /*fff0*/  LOP3.LUT P6, RZ, R142, 0xff000000, RZ, 0xc0, !PT ;  /* 0xff0000008eff7812 */ /* 0x000fc400078cc0ff */
[----:B------:R-:W-:Y:S01]  /*10000*/  FSEL R98, R125, RZ, P2 ;  /* 0x000000ff7d627208 */ /* 0x000fe20001000000 */
[----:B------:R-:W-:Y:S01]  /*10010*/  FFMA.FTZ R96, R34, R96, R97 ;  /* 0x0000006022607223 */ /* 0x000fe20000010061 */
[----:B------:R-:W-:Y:S02]  /*10020*/  FSEL R97, R124, RZ, P5 ;  /* 0x000000ff7c617208 */ /* 0x000fe40002800000 */
[----:B------:R-:W-:Y:S01]  /*10030*/  LOP3.LUT P2, RZ, R151, 0xff, RZ, 0xc0, !PT ;  /* 0x000000ff97ff7812 */ /* 0x000fe2000784c0ff */
[----:B------:R-:W-:Y:S01]  /*10040*/  FMUL.FTZ R96, R96, UR13 ;  /* 0x0000000d60607c20 */ /* 0x000fe20008410000 */
[----:B------:R-:W-:Y:S01]  /*10050*/  F2FP.BF16.F32.PACK_AB R98, R97, R98 ;  /* 0x000000626162723e */ /* 0x000fe200000010ff */
[----:B------:R-:W-:Y:S01]  /*10060*/  FFMA.FTZ R97, R173, R129, R128 ;  /* 0x00000081ad617223 */ /* 0x000fe20000010080 */
[----:B------:R-:W-:Y:S02]  /*10070*/  LOP3.LUT P5, RZ, R151, 0xff00, RZ, 0xc0, !PT ;  /* 0x0000ff0097ff7812 */ /* 0x000fe400078ac0ff */
[----:B------:R-:W-:Y:S01]  /*10080*/  FSEL R125, R125, RZ, P2 ;  /* 0x000000ff7d7d7208 */ /* 0x000fe20001000000 */
[----:B------:R-:W-:Y:S01]  /*10090*/  FADD.FTZ R97, R174, -R97 ;  /* 0x80000061ae617221 */ /* 0x000fe20000010000 */
[----:B------:R-:W-:-:S02]  /*100a0*/  FSEL R124, R124, RZ, P5 ;  /* 0x000000ff7c7c7208 */ /* 0x000fc40002800000 */
[----:B------:R-:W-:Y:S01]  /*100b0*/  LOP3.LUT P5, RZ, R142, 0xff0000, RZ, 0xc0, !PT ;  /* 0x00ff00008eff7812 */ /* 0x000fe200078ac0ff */
[----:B------:R-:W-:Y:S01]  /*100c0*/  FFMA.FTZ R97, R34, R97, R126 ;  /* 0x0000006122617223 */ /* 0x000fe2000001007e */
[----:B------:R-:W-:Y:S02]  /*100d0*/  F2FP.BF16.F32.PACK_AB R126, R124, R125 ;  /* 0x0000007d7c7e723e */ /* 0x000fe400000010ff */
[----:B------:R-:W-:Y:S01]  /*100e0*/  LOP3.LUT P2, RZ, R150, 0xff0000, RZ, 0xc0, !PT ;  /* 0x00ff000096ff7812 */ /* 0x000fe2000784c0ff */
[----:B------:R-:W-:Y:S01]  /*100f0*/  FMUL.FTZ R124, R97, UR13 ;  /* 0x0000000d617c7c20 */ /* 0x000fe20008410000 */
[----:B------:R-:W-:Y:S02]  /*10100*/  FSEL R97, R96, RZ, P5 ;  /* 0x000000ff60617208 */ /* 0x000fe40002800000 */
[----:B------:R-:W-:Y:S02]  /*10110*/  LOP3.LUT P5, RZ, R150, 0xff000000, RZ, 0xc0, !PT ;  /* 0xff00000096ff7812 */ /* 0x000fe400078ac0ff */
[----:B------:R-:W-:-:S02]  /*10120*/  FSEL R125, R124, RZ, P6 ;  /* 0x000000ff7c7d7208 */ /* 0x000fc40003000000 */
[----:B------:R-:W-:Y:S02]  /*10130*/  FSEL R124, R124, RZ, P5 ;  /* 0x000000ff7c7c7208 */ /* 0x000fe40002800000 */
[----:B------:R-:W-:Y:S02]  /*10140*/  F2FP.BF16.F32.PACK_AB R97, R125, R97 ;  /* 0x000000617d61723e */ /* 0x000fe400000010ff */
[----:B------:R-:W-:Y:S01]  /*10150*/  FSEL R125, R96, RZ, P2 ;  /* 0x000000ff607d7208 */ /* 0x000fe20001000000 */
[-CC-:B------:R-:W-:Y:S01]  /*10160*/  FFMA.FTZ R96, R28, R129.reuse, R128.reuse ;  /* 0x000000811c607223 */ /* 0x180fe20000010080 */
[----:B------:R-:W-:Y:S01]  /*10170*/  FFMA.FTZ R128, R172, R129, R128 ;  /* 0x00000081ac807223 */ /* 0x000fe20000010080 */
[----:B------:R-:W-:Y:S02]  /*10180*/  LOP3.LUT P6, RZ, R150, 0xff00, RZ, 0xc0, !PT ;  /* 0x0000ff0096ff7812 */ /* 0x000fe400078cc0ff */
[----:B------:R-:W-:Y:S01]  /*10190*/  F2FP.BF16.F32.PACK_AB R125, R124, R125 ;  /* 0x0000007d7c7d723e */ /* 0x000fe200000010ff */
[----:B------:R-:W-:Y:S01]  /*101a0*/  FADD.FTZ R96, R29, -R96 ;  /* 0x800000601d607221 */ /* 0x000fe20000010000 */
[----:B------:R-:W-:Y:S01]  /*101b0*/  SHF.L.U32 R124, R120, 0x10, RZ ;  /* 0x00000010787c7819 */ /* 0x000fe200000006ff */
[----:B------:R-:W-:Y:S01]  /*101c0*/  FADD.FTZ R128, R35, -R128 ;  /* 0x8000008023807221 */ /* 0x000fe20000010000 */
[----:B------:R-:W-:-:S02]  /*101d0*/  LOP3.LUT P2, RZ, R142, 0xff00, RZ, 0xc0, !PT ;  /* 0x0000ff008eff7812 */ /* 0x000fc4000784c0ff */
[----:B------:R-:W-:Y:S01]  /*101e0*/  LOP3.LUT P5, RZ, R142, 0xff, RZ, 0xc0, !PT ;  /* 0x000000ff8eff7812 */ /* 0x000fe200078ac0ff */
[--C-:B------:R-:W-:Y:S01]  /*101f0*/  FFMA.FTZ R96, R34, R96, R124.reuse ;  /* 0x0000006022607223 */ /* 0x100fe2000001007c */
[----:B------:R-:W-:-:S04]  /*10200*/  PRMT R124, R120, 0x7632, R124 ;  /* 0x00007632787c7816 */ /* 0x000fc8000000007c */
[----:B------:R-:W-:-:S05]  /*10210*/  SHF.L.U32 R124, R124, 0x10, RZ ;  /* 0x000000107c7c7819 */ /* 0x000fca00000006ff */
[----:B------:R-:W-:Y:S01]  /*10220*/  FFMA.FTZ R34, R34, R128, R124 ;  /* 0x0000008022227223 */ /* 0x000fe2000001007c */
[----:B------:R-:W-:-:S03]  /*10230*/  FMUL.FTZ R124, R96, UR13 ;  /* 0x0000000d607c7c20 */ /* 0x000fc60008410000 */
[----:B------:R-:W-:-:S05]  /*10240*/  FMUL.FTZ R128, R34, UR13 ;  /* 0x0000000d22807c20 */ /* 0x000fca0008410000 */
[----:B------:R-:W-:Y:S02]  /*10250*/  FSEL R34, R128, RZ, P6 ;  /* 0x000000ff80227208 */ /* 0x000fe40003000000 */
[----:B------:R-:W-:Y:S02]  /*10260*/  LOP3.LUT P6, RZ, R150, 0xff, RZ, 0xc0, !PT ;  /* 0x000000ff96ff7812 */ /* 0x000fe400078cc0ff */
[----:B------:R-:W-:Y:S02]  /*10270*/  FSEL R96, R128, RZ, P2 ;  /* 0x000000ff80607208 */ /* 0x000fe40001000000 */
[C---:B------:R-:W-:Y:S02]  /*10280*/  FSEL R128, R124.reuse, RZ, P5 ;  /* 0x000000ff7c807208 */ /* 0x040fe40002800000 */
[----:B------:R-:W-:Y:S02]  /*10290*/  FSEL R124, R124, RZ, P6 ;  /* 0x000000ff7c7c7208 */ /* 0x000fe40003000000 */
[----:B------:R-:W-:-:S02]  /*102a0*/  F2FP.BF16.F32.PACK_AB R96, R96, R128 ;  /* 0x000000806060723e */ /* 0x000fc400000010ff */
[----:B------:R-:W-:Y:S01]  /*102b0*/  F2FP.BF16.F32.PACK_AB R124, R34, R124 ;  /* 0x0000007c227c723e */ /* 0x000fe200000010ff */
[----:B------:R-:W-:Y:S06]  /*102c0*/  BRA `(.L_x_357) ;  /* 0x0000001800807947 */ /* 0x000fec0003800000 */
.L_x_355:
[----:B0123--:R-:W0:Y:S02]  /*102d0*/  LDC.64 R96, c[0x0][0x478] ;  /* 0x00011e00ff607b82 */ /* 0x00fe240000000a00 */
        /* <DEDUP_REMOVED lines=19> */
[----:B-----5:R-:W-:Y:S01]  /*10410*/  FMUL.FTZ R107, R34, R107 ;  /* 0x0000006b226b7220 */ /* 0x020fe20000410000 */
[----:B------:R-:W-:Y:S01]  /*10420*/  ISETP.GE.U32.AND P2, PT, R150, RZ, PT ;  /* 0x000000ff9600720c */ /* 0x000fe20003f46070 */
[C---:B------:R-:W-:Y:S01]  /*10430*/  FMUL.FTZ R98, R34.reuse, R98 ;  /* 0x0000006222627220 */ /* 0x040fe20000410000 */
[C---:B------:R-:W-:Y:S01]  /*10440*/  FMUL.FTZ R106, R34.reuse, R106 ;  /* 0x0000006a226a7220 */ /* 0x040fe20000410000 */
[C---:B------:R-:W-:Y:S01]  /*10450*/  FMUL.FTZ R97, R34.reuse, R97 ;  /* 0x0000006122617220 */ /* 0x040fe20000410000 */
[C---:B------:R-:W-:Y:S01]  /*10460*/  FMUL.FTZ R105, R34.reuse, R105 ;  /* 0x0000006922697220 */ /* 0x040fe20000410000 */
[C---:B------:R-:W-:Y:S01]  /*10470*/  FMUL.FTZ R96, R34.reuse, R96 ;  /* 0x0000006022607220 */ /* 0x040fe20000410000 */
[C---:B------:R-:W-:Y:S01]  /*10480*/  FMUL.FTZ R104, R34.reuse, R104 ;  /* 0x0000006822687220 */ /* 0x040fe20000410000 */
[----:B------:R-:W-:Y:S01]  /*10490*/  FMUL.FTZ R34, R34, R99 ;  /* 0x0000006322227220 */ /* 0x000fe20000410000 */
[----:B------:R-:W-:Y:S01]  /*104a0*/  FMUL.FTZ R99, R107, UR13 ;  /* 0x0000000d6b637c20 */ /* 0x000fe20008410000 */
[----:B------:R-:W-:Y:S01]  /*104b0*/  ISETP.GE.U32.AND.EX P2, PT, R151, 0x1000000, PT, P2 ;  /* 0x010000009700780c */ /* 0x000fe20003f46120 */
[----:B------:R-:W-:Y:S01]  /*104c0*/  FMUL.FTZ R127, R98, UR13 ;  /* 0x0000000d627f7c20 */ /* 0x000fe20008410000 */
[----:B------:R-:W-:Y:S01]  /*104d0*/  F2FP.BF16.F32.PACK_AB R107, R107, R98 ;  /* 0x000000626b6b723e */ /* 0x000fe200000010ff */
[----:B------:R-:W-:Y:S01]  /*104e0*/  FMUL.FTZ R126, R97, UR13 ;  /* 0x0000000d617e7c20 */ /* 0x000fe20008410000 */
[----:B------:R-:W-:Y:S01]  /*104f0*/  LOP3.LUT P6, RZ, R143, 0xff0000, RZ, 0xc0, !PT ;  /* 0x00ff00008fff7812 */ /* 0x000fe200078cc0ff */
[----:B------:R-:W-:Y:S01]  /*10500*/  FMUL.FTZ R125, R96, UR13 ;  /* 0x0000000d607d7c20 */ /* 0x000fe20008410000 */
[----:B------:R-:W-:-:S02]  /*10510*/  FSEL R98, R99, RZ, P2 ;  /* 0x000000ff63627208 */ /* 0x000fc40001000000 */
[----:B------:R-:W-:Y:S02]  /*10520*/  LOP3.LUT P2, RZ, R151, 0xff0000, RZ, 0xc0, !PT ;  /* 0x00ff000097ff7812 */ /* 0x000fe4000784c0ff */
[C---:B------:R-:W-:Y:S02]  /*10530*/  FSEL R124, R127.reuse, RZ, P6 ;  /* 0x000000ff7f7c7208 */ /* 0x040fe40003000000 */
[----:B------:R-:W-:Y:S02]  /*10540*/  FSEL R127, R127, RZ, P2 ;  /* 0x000000ff7f7f7208 */ /* 0x000fe40001000000 */
[----:B------:R-:W-:Y:S02]  /*10550*/  ISETP.GE.U32.AND P5, PT, R142, RZ, PT ;  /* 0x000000ff8e00720c */ /* 0x000fe40003fa6070 */
[----:B------:R-:W-:Y:S01]  /*10560*/  F2FP.BF16.F32.PACK_AB R127, R98, R127 ;  /* 0x0000007f627f723e */ /* 0x000fe200000010ff */
[----:B------:R-:W-:Y:S01]  /*10570*/  FMUL.FTZ R98, R106, UR13 ;  /* 0x0000000d6a627c20 */ /* 0x000fe20008410000 */
[----:B------:R-:W-:-:S02]  /*10580*/  ISETP.GE.U32.AND.EX P5, PT, R143, 0x1000000, PT, P5 ;  /* 0x010000008f00780c */ /* 0x000fc40003fa6150 */
[----:B------:R-:W-:Y:S02]  /*10590*/  LOP3.LUT P6, RZ, R151, 0xff, RZ, 0xc0, !PT ;  /* 0x000000ff97ff7812 */ /* 0x000fe400078cc0ff */
[----:B------:R-:W-:Y:S02]  /*105a0*/  FSEL R99, R99, RZ, P5 ;  /* 0x000000ff63637208 */ /* 0x000fe40002800000 */
[----:B------:R-:W-:Y:S02]  /*105b0*/  F2FP.BF16.F32.PACK_AB R106, R97, R106 ;  /* 0x0000006a616a723e */ /* 0x000fe400000010ff */
[----:B------:R-:W-:Y:S02]  /*105c0*/  LOP3.LUT P2, RZ, R143, 0xff00, RZ, 0xc0, !PT ;  /* 0x0000ff008fff7812 */ /* 0x000fe4000784c0ff */
[----:B------:R-:W-:Y:S02]  /*105d0*/  FSEL R97, R98, RZ, P6 ;  /* 0x000000ff62617208 */ /* 0x000fe40003000000 */
[----:B------:R-:W-:-:S02]  /*105e0*/  LOP3.LUT P6, RZ, R151, 0xff00, RZ, 0xc0, !PT ;  /* 0x0000ff0097ff7812 */ /* 0x000fc400078cc0ff */
[----:B------:R-:W-:Y:S02]  /*105f0*/  F2FP.BF16.F32.PACK_AB R99, R99, R124 ;  /* 0x0000007c6363723e */ /* 0x000fe400000010ff */
[C---:B------:R-:W-:Y:S02]  /*10600*/  FSEL R124, R126.reuse, RZ, P2 ;  /* 0x000000ff7e7c7208 */ /* 0x040fe40001000000 */
[----:B------:R-:W-:Y:S02]  /*10610*/  FSEL R126, R126, RZ, P6 ;  /* 0x000000ff7e7e7208 */ /* 0x000fe40003000000 */
[----:B------:R-:W-:Y:S02]  /*10620*/  LOP3.LUT P5, RZ, R143, 0xff, RZ, 0xc0, !PT ;  /* 0x000000ff8fff7812 */ /* 0x000fe400078ac0ff */
[----:B------:R-:W-:Y:S01]  /*10630*/  F2FP.BF16.F32.PACK_AB R126, R126, R97 ;  /* 0x000000617e7e723e */ /* 0x000fe200000010ff */
[----:B------:R-:W-:Y:S01]  /*10640*/  FMUL.FTZ R97, R105, UR13 ;  /* 0x0000000d69617c20 */ /* 0x000fe20008410000 */
[----:B------:R-:W-:-:S02]  /*10650*/  LOP3.LUT P6, RZ, R150, 0xff0000, RZ, 0xc0, !PT ;  /* 0x00ff000096ff7812 */ /* 0x000fc400078cc0ff */
[----:B------:R-:W-:Y:S02]  /*10660*/  FSEL R98, R98, RZ, P5 ;  /* 0x000000ff62627208 */ /* 0x000fe40002800000 */
[----:B------:R-:W-:Y:S02]  /*10670*/  F2FP.BF16.F32.PACK_AB R105, R96, R105 ;  /* 0x000000696069723e */ /* 0x000fe400000010ff */
[----:B------:R-:W-:Y:S02]  /*10680*/  LOP3.LUT P2, RZ, R142, 0xff000000, RZ, 0xc0, !PT ;  /* 0xff0000008eff7812 */ /* 0x000fe4000784c0ff */
[----:B------:R-:W-:Y:S02]  /*10690*/  FSEL R96, R97, RZ, P6 ;  /* 0x000000ff61607208 */ /* 0x000fe40003000000 */
[----:B------:R-:W-:Y:S02]  /*106a0*/  LOP3.LUT P6, RZ, R150, 0xff000000, RZ, 0xc0, !PT ;  /* 0xff00000096ff7812 */ /* 0x000fe400078cc0ff */
[----:B------:R-:W-:-:S02]  /*106b0*/  F2FP.BF16.F32.PACK_AB R98, R124, R98 ;  /* 0x000000627c62723e */ /* 0x000fc400000010ff */
[C---:B------:R-:W-:Y:S02]  /*106c0*/  FSEL R124, R125.reuse, RZ, P2 ;  /* 0x000000ff7d7c7208 */ /* 0x040fe40001000000 */
[----:B------:R-:W-:Y:S02]  /*106d0*/  LOP3.LUT P5, RZ, R142, 0xff0000, RZ, 0xc0, !PT ;  /* 0x00ff00008eff7812 */ /* 0x000fe400078ac0ff */
[----:B------:R-:W-:Y:S02]  /*106e0*/  FSEL R125, R125, RZ, P6 ;  /* 0x000000ff7d7d7208 */ /* 0x000fe40003000000 */
[----:B------:R-:W-:Y:S02]  /*106f0*/  FSEL R97, R97, RZ, P5 ;  /* 0x000000ff61617208 */ /* 0x000fe40002800000 */
[----:B------:R-:W-:Y:S01]  /*10700*/  F2FP.BF16.F32.PACK_AB R125, R125, R96 ;  /* 0x000000607d7d723e */ /* 0x000fe200000010ff */
[----:B------:R-:W-:Y:S01]  /*10710*/  FMUL.FTZ R96, R104, UR13 ;  /* 0x0000000d68607c20 */ /* 0x000fe20008410000 */
[----:B------:R-:W-:-:S02]  /*10720*/  LOP3.LUT P6, RZ, R150, 0xff00, RZ, 0xc0, !PT ;  /* 0x0000ff0096ff7812 */ /* 0x000fc400078cc0ff */
[----:B------:R-:W-:Y:S01]  /*10730*/  F2FP.BF16.F32.PACK_AB R97, R124, R97 ;  /* 0x000000617c61723e */ /* 0x000fe200000010ff */
[----:B------:R-:W-:Y:S01]  /*10740*/  FMUL.FTZ R124, R34, UR13 ;  /* 0x0000000d227c7c20 */ /* 0x000fe20008410000 */
[----:B------:R-:W-:Y:S02]  /*10750*/  F2FP.BF16.F32.PACK_AB R104, R104, R34 ;  /* 0x000000226868723e */ /* 0x000fe400000010ff */
[----:B------:R-:W-:Y:S02]  /*10760*/  LOP3.LUT P5, RZ, R142, 0xff, RZ, 0xc0, !PT ;  /* 0x000000ff8eff7812 */ /* 0x000fe400078ac0ff */
[----:B------:R-:W-:Y:S02]  /*10770*/  FSEL R34, R96, RZ, P6 ;  /* 0x000000ff60227208 */ /* 0x000fe40003000000 */
[----:B------:R-:W-:Y:S02]  /*10780*/  LOP3.LUT P2, RZ, R142, 0xff00, RZ, 0xc0, !PT ;  /* 0x0000ff008eff7812 */ /* 0x000fe4000784c0ff */
[----:B------:R-:W-:-:S02]  /*10790*/  LOP3.LUT P6, RZ, R150, 0xff, RZ, 0xc0, !PT ;  /* 0x000000ff96ff7812 */ /* 0x000fc400078cc0ff */
[----:B------:R-:W-:Y:S02]  /*107a0*/  FSEL R128, R124, RZ, P5 ;  /* 0x000000ff7c807208 */ /* 0x000fe40002800000 */
[----:B------:R-:W-:Y:S02]  /*107b0*/  FSEL R96, R96, RZ, P2 ;  /* 0x000000ff60607208 */ /* 0x000fe40001000000 */
[----:B------:R-:W-:Y:S02]  /*107c0*/  FSEL R124, R124, RZ, P6 ;  /* 0x000000ff7c7c7208 */ /* 0x000fe40003000000 */
[----:B------:R-:W-:Y:S02]  /*107d0*/  F2FP.BF16.F32.PACK_AB R96, R96, R128 ;  /* 0x000000806060723e */ /* 0x000fe400000010ff */
[----:B------:R-:W-:Y:S01]  /*107e0*/  F2FP.BF16.F32.PACK_AB R124, R34, R124 ;  /* 0x0000007c227c723e */ /* 0x000fe200000010ff */
[----:B------:R-:W-:Y:S06]  /*107f0*/  BRA `(.L_x_357) ;  /* 0x0000001400347947 */ /* 0x000fec0003800000 */
.L_x_358:
[-CC-:B------:R-:W-:Y:S01]  /*10800*/  FFMA.FTZ R126, R171, R129.reuse, R128.reuse ;  /* 0x00000081ab7e7223 */ /* 0x180fe20000010080 */
[-CC-:B------:R-:W-:Y:S01]  /*10810*/  FFMA.FTZ R99, R193, R129.reuse, R128.reuse ;  /* 0x00000081c1637223 */ /* 0x180fe20000010080 */
[-CC-:B------:R-:W-:Y:S01]  /*10820*/  FFMA.FTZ R98, R32, R129.reuse, R128.reuse ;  /* 0x0000008120627223 */ /* 0x180fe20000010080 */
[-C--:B------:R-:W-:Y:S01]  /*10830*/  FFMA.FTZ R125, R183, R129.reuse, R128 ;  /* 0x00000081b77d7223 */ /* 0x080fe20000010080 */
[----:B------:R-:W-:Y:S01]  /*10840*/  FADD.FTZ R126, R36, -R126 ;  /* 0x8000007e247e7221 */ /* 0x000fe20000010000 */
[-CC-:B------:R-:W-:Y:S01]  /*10850*/  FFMA.FTZ R97, R30, R129.reuse, R128.reuse ;  /* 0x000000811e617223 */ /* 0x180fe20000010080 */
[-CC-:B------:R-:W-:Y:S01]  /*10860*/  FFMA.FTZ R124, R173, R129.reuse, R128.reuse ;  /* 0x00000081ad7c7223 */ /* 0x180fe20000010080 */
[-CC-:B------:R-:W-:Y:S01]  /*10870*/  FFMA.FTZ R96, R172, R129.reuse, R128.reuse ;  /* 0x00000081ac607223 */ /* 0x180fe20000010080 */
[----:B------:R-:W-:Y:S01]  /*10880*/  FFMA.FTZ R127, R28, R129, R128 ;  /* 0x000000811c7f7223 */ /* 0x000fe20000010080 */
[----:B-----5:R-:W-:Y:S01]  /*10890*/  FMUL.FTZ R126, R34, R126 ;  /* 0x0000007e227e7220 */ /* 0x020fe20000410000 */
[----:B------:R-:W-:Y:S01]  /*108a0*/  FADD.FTZ R99, R194, -R99 ;  /* 0x80000063c2637221 */ /* 0x000fe20000010000 */
[----:B------:R-:W-:Y:S01]  /*108b0*/  FADD.FTZ R98, R33, -R98 ;  /* 0x8000006221627221 */ /* 0x000fe20000010000 */
[----:B------:R-:W-:Y:S01]  /*108c0*/  FADD.FTZ R125, R184, -R125 ;  /* 0x8000007db87d7221 */ /* 0x000fe20000010000 */
[----:B------:R-:W-:Y:S01]  /*108d0*/  FADD.FTZ R97, R31, -R97 ;  /* 0x800000611f617221 */ /* 0x000fe20000010000 */
[----:B------:R-:W-:Y:S01]  /*108e0*/  FADD.FTZ R124, R174, -R124 ;  /* 0x8000007cae7c7221 */ /* 0x000fe20000010000 */
[----:B------:R-:W-:Y:S01]  /*108f0*/  FADD.FTZ R96, R35, -R96 ;  /* 0x8000006023607221 */ /* 0x000fe20000010000 */
[----:B------:R-:W-:Y:S01]  /*10900*/  FADD.FTZ R127, R29, -R127 ;  /* 0x8000007f1d7f7221 */ /* 0x000fe20000010000 */
[----:B------:R-:W-:Y:S01]  /*10910*/  FMUL.FTZ R128, R126, UR13 ;  /* 0x0000000d7e807c20 */ /* 0x000fe20008410000 */
[----:B------:R-:W-:Y:S01]  /*10920*/  LOP3.LUT P6, RZ, R151, 0xff0000, RZ, 0xc0, !PT ;  /* 0x00ff000097ff7812 */ /* 0x000fe200078cc0ff */
[C---:B------:R-:W-:Y:S01]  /*10930*/  FMUL.FTZ R99, R34.reuse, R99 ;  /* 0x0000006322637220 */ /* 0x040fe20000410000 */
[C---:B------:R-:W-:Y:S01]  /*10940*/  FMUL.FTZ R98, R34.reuse, R98 ;  /* 0x0000006222627220 */ /* 0x040fe20000410000 */
[C---:B------:R-:W-:Y:S01]  /*10950*/  FMUL.FTZ R125, R34.reuse, R125 ;  /* 0x0000007d227d7220 */ /* 0x040fe20000410000 */
[C---:B------:R-:W-:Y:S01]  /*10960*/  FMUL.FTZ R97, R34.reuse, R97 ;  /* 0x0000006122617220 */ /* 0x040fe20000410000 */
[C---:B------:R-:W-:Y:S01]  /*10970*/  FMUL.FTZ R124, R34.reuse, R124 ;  /* 0x0000007c227c7220 */ /* 0x040fe20000410000 */
[----:B------:R-:W-:Y:S01]  /*10980*/  FMUL.FTZ R96, R34, R96 ;  /* 0x0000006022607220 */ /* 0x000fe20000410000 */
[----:B------:R-:W-:Y:S01]  /*10990*/  ISETP.GE.U32.AND P5, PT, R142, RZ, PT ;  /* 0x000000ff8e00720c */ /* 0x000fe20003fa6070 */
[----:B------:R-:W-:Y:S01]  /*109a0*/  FMUL.FTZ R34, R34, R127 ;  /* 0x0000007f22227220 */ /* 0x000fe20000410000 */
[----:B------:R-:W-:Y:S01]  /*109b0*/  ISETP.GE.U32.AND P2, PT, R150, RZ, PT ;  /* 0x000000ff9600720c */ /* 0x000fe20003f46070 */
[----:B------:R-:W-:Y:S01]  /*109c0*/  FMUL.FTZ R126, R99, UR13 ;  /* 0x0000000d637e7c20 */ /* 0x000fe20008410000 */
[----:B------:R-:W-:Y:S01]  /*109d0*/  FSEL R127, R128, RZ, P6 ;  /* 0x000000ff807f7208 */ /* 0x000fe20003000000 */
[----:B------:R-:W-:Y:S01]  /*109e0*/  FMUL.FTZ R98, R98, UR13 ;  /* 0x0000000d62627c20 */ /* 0x000fe20008410000 */
[----:B------:R-:W-:Y:S01]  /*109f0*/  LOP3.LUT P6, RZ, R143, 0xff0000, RZ, 0xc0, !PT ;  /* 0x00ff00008fff7812 */ /* 0x000fe200078cc0ff */
[----:B------:R-:W-:Y:S01]  /*10a00*/  FMUL.FTZ R125, R125, UR13 ;  /* 0x0000000d7d7d7c20 */ /* 0x000fe20008410000 */
[----:B------:R-:W-:Y:S01]  /*10a10*/  ISETP.GE.U32.AND.EX P5, PT, R143, 0x1000000, PT, P5 ;  /* 0x010000008f00780c */ /* 0x000fe20003fa6150 */
[----:B------:R-:W-:Y:S01]  /*10a20*/  FMUL.FTZ R97, R97, UR13 ;  /* 0x0000000d61617c20 */ /* 0x000fe20008410000 */
[----:B------:R-:W-:Y:S01]  /*10a30*/  ISETP.GE.U32.AND.EX P2, PT, R151, 0x1000000, PT, P2 ;  /* 0x010000009700780c */ /* 0x000fe20003f46120 */
[----:B------:R-:W-:Y:S01]  /*10a40*/  FMUL.FTZ R124, R124, UR13 ;  /* 0x0000000d7c7c7c20 */ /* 0x000fe20008410000 */
[----:B------:R-:W-:Y:S01]  /*10a50*/  FSEL R99, R128, RZ, P6 ;  /* 0x000000ff80637208 */ /* 0x000fe20003000000 */
[----:B------:R-:W-:Y:S01]  /*10a60*/  FMUL.FTZ R96, R96, UR13 ;  /* 0x0000000d60607c20 */ /* 0x000fe20008410000 */
[----:B------:R-:W-:-:S02]  /*10a70*/  FSEL R128, R126, RZ, P5 ;  /* 0x000000ff7e807208 */ /* 0x000fc40002800000 */
[----:B------:R-:W-:Y:S02]  /*10a80*/  FSEL R126, R126, RZ, P2 ;  /* 0x000000ff7e7e7208 */ /* 0x000fe40001000000 */
[----:B------:R-:W-:Y:S02]  /*10a90*/  LOP3.LUT P6, RZ, R151, 0xff, RZ, 0xc0, !PT ;  /* 0x000000ff97ff7812 */ /* 0x000fe400078cc0ff */
[----:B------:R-:W-:Y:S02]  /*10aa0*/  F2FP.BF16.F32.PACK_AB R127, R126, R127 ;  /* 0x0000007f7e7f723e */ /* 0x000fe400000010ff */
[----:B------:R-:W-:Y:S02]  /*10ab0*/  LOP3.LUT P2, RZ, R143, 0xff00, RZ, 0xc0, !PT ;  /* 0x0000ff008fff7812 */ /* 0x000fe4000784c0ff */
[----:B------:R-:W-:Y:S02]  /*10ac0*/  FSEL R126, R98, RZ, P6 ;  /* 0x000000ff627e7208 */ /* 0x000fe40003000000 */
[----:B------:R-:W-:-:S02]  /*10ad0*/  LOP3.LUT P6, RZ, R151, 0xff00, RZ, 0xc0, !PT ;  /* 0x0000ff0097ff7812 */ /* 0x000fc400078cc0ff */
[----:B------:R-:W-:Y:S02]  /*10ae0*/  F2FP.BF16.F32.PACK_AB R99, R128, R99 ;  /* 0x000000638063723e */ /* 0x000fe400000010ff */
[----:B------:R-:W-:Y:S02]  /*10af0*/  FSEL R128, R125, RZ, P2 ;  /* 0x000000ff7d807208 */ /* 0x000fe40001000000 */
[----:B------:R-:W-:Y:S02]  /*10b00*/  LOP3.LUT P5, RZ, R143, 0xff, RZ, 0xc0, !PT ;  /* 0x000000ff8fff7812 */ /* 0x000fe400078ac0ff */
[----:B------:R-:W-:Y:S02]  /*10b10*/  FSEL R125, R125, RZ, P6 ;  /* 0x000000ff7d7d7208 */ /* 0x000fe40003000000 */
[----:B------:R-:W-:Y:S02]  /*10b20*/  LOP3.LUT P6, RZ, R150, 0xff0000, RZ, 0xc0, !PT ;  /* 0x00ff000096ff7812 */ /* 0x000fe400078cc0ff */
[----:B------:R-:W-:-:S02]  /*10b30*/  FSEL R98, R98, RZ, P5 ;  /* 0x000000ff62627208 */ /* 0x000fc40002800000 */
[----:B------:R-:W-:Y:S02]  /*10b40*/  F2FP.BF16.F32.PACK_AB R126, R125, R126 ;  /* 0x0000007e7d7e723e */ /* 0x000fe400000010ff */
[----:B------:R-:W-:Y:S02]  /*10b50*/  LOP3.LUT P2, RZ, R142, 0xff000000, RZ, 0xc0, !PT ;  /* 0xff0000008eff7812 */ /* 0x000fe4000784c0ff */
[----:B------:R-:W-:Y:S02]  /*10b60*/  FSEL R125, R97, RZ, P6 ;  /* 0x000000ff617d7208 */ /* 0x000fe40003000000 */
[----:B------:R-:W-:Y:S02]  /*10b70*/  LOP3.LUT P6, RZ, R150, 0xff000000, RZ, 0xc0, !PT ;  /* 0xff00000096ff7812 */ /* 0x000fe400078cc0ff */
[----:B------:R-:W-:Y:S02]  /*10b80*/  F2FP.BF16.F32.PACK_AB R98, R128, R98 ;  /* 0x000000628062723e */ /* 0x000fe400000010ff */
[----:B------:R-:W-:-:S02]  /*10b90*/  FSEL R128, R124, RZ, P2 ;  /* 0x000000ff7c807208 */ /* 0x000fc40001000000 */
[----:B------:R-:W-:Y:S02]  /*10ba0*/  FSEL R124, R124, RZ, P6 ;  /* 0x000000ff7c7c7208 */ /* 0x000fe40003000000 */
[----:B------:R-:W-:Y:S02]  /*10bb0*/  LOP3.LUT P5, RZ, R142, 0xff0000, RZ, 0xc0, !PT ;  /* 0x00ff00008eff7812 */ /* 0x000fe400078ac0ff */
[----:B------:R-:W-:Y:S02]  /*10bc0*/  LOP3.LUT P6, RZ, R150, 0xff00, RZ, 0xc0, !PT ;  /* 0x0000ff0096ff7812 */ /* 0x000fe400078cc0ff */
[----:B------:R-:W-:Y:S01]  /*10bd0*/  F2FP.BF16.F32.PACK_AB R125, R124, R125 ;  /* 0x0000007d7c7d723e */ /* 0x000fe200000010ff */
[----:B------:R-:W-:Y:S01]  /*10be0*/  FMUL.FTZ R124, R34, UR13 ;  /* 0x0000000d227c7c20 */ /* 0x000fe20008410000 */
[----:B------:R-:W-:Y:S02]  /*10bf0*/  FSEL R97, R97, RZ, P5 ;  /* 0x000000ff61617208 */ /* 0x000fe40002800000 */
[----:B------:R-:W-:-:S02]  /*10c00*/  LOP3.LUT P5, RZ, R142, 0xff, RZ, 0xc0, !PT ;  /* 0x000000ff8eff7812 */ /* 0x000fc400078ac0ff */
[----:B------:R-:W-:Y:S02]  /*10c10*/  FSEL R34, R96, RZ, P6 ;  /* 0x000000ff60227208 */ /* 0x000fe40003000000 */
[----:B------:R-:W-:Y:S02]  /*10c20*/  LOP3.LUT P2, RZ, R142, 0xff00, RZ, 0xc0, !PT ;  /* 0x0000ff008eff7812 */ /* 0x000fe4000784c0ff */
[----:B------:R-:W-:Y:S02]  /*10c30*/  LOP3.LUT P6, RZ, R150, 0xff, RZ, 0xc0, !PT ;  /* 0x000000ff96ff7812 */ /* 0x000fe400078cc0ff */
[----:B------:R-:W-:Y:S02]  /*10c40*/  F2FP.BF16.F32.PACK_AB R97, R128, R97 ;  /* 0x000000618061723e */ /* 0x000fe400000010ff */
[----:B------:R-:W-:Y:S02]  /*10c50*/  FSEL R128, R124, RZ, P5 ;  /* 0x000000ff7c807208 */ /* 0x000fe40002800000 */
[----:B------:R-:W-:-:S02]  /*10c60*/  FSEL R96, R96, RZ, P2 ;  /* 0x000000ff60607208 */ /* 0x000fc40001000000 */
[----:B------:R-:W-:Y:S02]  /*10c70*/  FSEL R124, R124, RZ, P6 ;  /* 0x000000ff7c7c7208 */ /* 0x000fe40003000000 */
[----:B------:R-:W-:Y:S02]  /*10c80*/  F2FP.BF16.F32.PACK_AB R96, R96, R128 ;  /* 0x000000806060723e */ /* 0x000fe400000010ff */
[----:B------:R-:W-:Y:S01]  /*10c90*/  F2FP.BF16.F32.PACK_AB R124, R34, R124 ;  /* 0x0000007c227c723e */ /* 0x000fe200000010ff */
[----:B------:R-:W-:Y:S06]  /*10ca0*/  BRA `(.L_x_357) ;  /* 0x0000001000087947 */ /* 0x000fec0003800000 */
.L_x_354:
[----:B------:R-:W-:-:S04]  /*10cb0*/  UISETP.NE.U32.AND UP0, UPT, UR24, URZ, UPT ;  /* 0x000000ff1800728c */ /* 0x000fc8000bf05070 */
[----:B------:R-:W-:-:S09]  /*10cc0*/  UISETP.NE.AND.EX UP0, UPT, UR25, URZ, UPT, UP0 ;  /* 0x000000ff1900728c */ /* 0x000fd2000bf05300 */
[----:B------:R-:W-:Y:S05]  /*10cd0*/  BRA.U !UP0, `(.L_x_359) ;  /* 0x0000000908307547 */ /* 0x000fea000b800000 */
[----:B0123--:R-:W0:Y:S02]  /*10ce0*/  LDC.64 R124, c[0x0][0x478] ;  /* 0x00011e00ff7c7b82 */ /* 0x00fe240000000a00 */
[----:B0-----:R-:W-:-:S04]  /*10cf0*/  ISETP.NE.U32.AND P1, PT, R124, RZ, PT ;  /* 0x000000ff7c00720c */ /* 0x001fc80003f25070 */
[----:B------:R-:W-:-:S13]  /*10d00*/  ISETP.NE.AND.EX P1, PT, R125, RZ, PT, P1 ;  /* 0x000000ff7d00720c */ /* 0x000fda0003f25310 */
[----:B------:R-:W-:Y:S05]  /*10d10*/  @!P1 BRA `(.L_x_360) ;  /* 0x0000000400189947 */ /* 0x000fea0003800000 */
[----:B-----5:R-:W-:Y:S01]  /*10d20*/  PRMT R107, R123, 0x7632, R107 ;  /* 0x000076327b6b7816 */ /* 0x020fe2000000006b */
[-CC-:B------:R-:W-:Y:S01]  /*10d30*/  FFMA.FTZ R104, R193, R129.reuse, R128.reuse ;  /* 0x00000081c1687223 */ /* 0x180fe20000010080 */
[-C--:B------:R-:W-:Y:S01]  /*10d40*/  FFMA.FTZ R105, R173, R129.reuse, R128 ;  /* 0x00000081ad697223 */ /* 0x080fe20000010080 */
[----:B------:R-:W-:Y:S01]  /*10d50*/  PRMT R124, R122, 0x7632, R124 ;  /* 0x000076327a7c7816 */ /* 0x000fe2000000007c */
[----:B------:R-:W-:Y:S01]  /*10d60*/  FFMA.FTZ R106, R183, R129, R128 ;  /* 0x00000081b76a7223 */ /* 0x000fe20000010080 */
[----:B------:R-:W-:Y:S02]  /*10d70*/  IMAD.U32 R107, R107, 0x10000, RZ ;  /* 0x000100006b6b7824 */ /* 0x000fe400078e00ff */
[----:B------:R-:W-:Y:S01]  /*10d80*/  FADD.FTZ R104, R194, -R104 ;  /* 0x80000068c2687221 */ /* 0x000fe20000010000 */
[----:B------:R-:W-:Y:S01]  /*10d90*/  FADD.FTZ R105, R174, -R105 ;  /* 0x80000069ae697221 */ /* 0x000fe20000010000 */
[----:B------:R-:W-:Y:S01]  /*10da0*/  SHF.L.U32 R124, R124, 0x10, RZ ;  /* 0x000000107c7c7819 */ /* 0x000fe200000006ff */
[----:B------:R-:W-:Y:S01]  /*10db0*/  FADD.FTZ R106, R184, -R106 ;  /* 0x8000006ab86a7221 */ /* 0x000fe20000010000 */
[----:B------:R-:W-:Y:S01]  /*10dc0*/  FFMA.FTZ R107, R34, R104, R107 ;  /* 0x00000068226b7223 */ /* 0x000fe2000001006b */
[----:B------:R-:W-:-:S02]  /*10dd0*/  PRMT R104, R121, 0x7632, R104 ;  /* 0x0000763279687816 */ /* 0x000fc40000000068 */
[----:B------:R-:W-:Y:S01]  /*10de0*/  FFMA.FTZ R124, R34, R106, R124 ;  /* 0x0000006a227c7223 */ /* 0x000fe2000001007c */
[----:B------:R-:W-:Y:S01]  /*10df0*/  IMAD.U32 R106, R123, 0x10000, RZ ;  /* 0x000100007b6a7824 */ /* 0x000fe200078e00ff */
[----:B------:R-:W-:Y:S02]  /*10e00*/  SHF.L.U32 R104, R104, 0x10, RZ ;  /* 0x0000001068687819 */ /* 0x000fe400000006ff */
[----:B------:R-:W-:Y:S02]  /*10e10*/  ISETP.GE.U32.AND P2, PT, R150, RZ, PT ;  /* 0x000000ff9600720c */ /* 0x000fe40003f46070 */
[----:B------:R-:W-:Y:S01]  /*10e20*/  LOP3.LUT P5, RZ, R151, 0xff0000, RZ, 0xc0, !PT ;  /* 0x00ff000097ff7812 */ /* 0x000fe200078ac0ff */
[----:B------:R-:W-:Y:S01]  /*10e30*/  FFMA.FTZ R104, R34, R105, R104 ;  /* 0x0000006922687223 */ /* 0x000fe20000010068 */
[----:B------:R-:W-:Y:S01]  /*10e40*/  FFMA.FTZ R105, R171, R129, R128 ;  /* 0x00000081ab697223 */ /* 0x000fe20000010080 */
[----:B------:R-:W-:-:S03]  /*10e50*/  ISETP.GE.U32.AND.EX P2, PT, R151, 0x1000000, PT, P2 ;  /* 0x010000009700780c */ /* 0x000fc60003f46120 */
[----:B------:R-:W-:-:S04]  /*10e60*/  FADD.FTZ R105, R36, -R105 ;  /* 0x8000006924697221 */ /* 0x000fc80000010000 */
[----:B------:R-:W-:Y:S01]  /*10e70*/  FFMA.FTZ R125, R34, R105, R106 ;  /* 0x00000069227d7223 */ /* 0x000fe2000001006a */
[----:B------:R-:W-:-:S03]  /*10e80*/  FMUL.FTZ R105, R107, UR13 ;  /* 0x0000000d6b697c20 */ /* 0x000fc60008410000 */
[----:B------:R-:W-:Y:S01]  /*10e90*/  FMUL.FTZ R106, R125, UR13 ;  /* 0x0000000d7d6a7c20 */ /* 0x000fe20008410000 */
[----:B------:R-:W-:Y:S02]  /*10ea0*/  F2FP.BF16.F32.PACK_AB R107, R107, R125 ;  /* 0x0000007d6b6b723e */ /* 0x000fe400000010ff */
[----:B------:R-:W-:Y:S02]  /*10eb0*/  FSEL R105, R105, RZ, P2 ;  /* 0x000000ff69697208 */ /* 0x000fe40001000000 */
[----:B------:R-:W-:Y:S02]  /*10ec0*/  FSEL R106, R106, RZ, P5 ;  /* 0x000000ff6a6a7208 */ /* 0x000fe40002800000 */
[----:B------:R-:W-:Y:S02]  /*10ed0*/  SHF.L.U32 R125, R121, 0x10, RZ ;  /* 0x00000010797d7819 */ /* 0x000fe400000006ff */
[----:B------:R-:W-:Y:S01]  /*10ee0*/  F2FP.BF16.F32.PACK_AB R127, R105, R106 ;  /* 0x0000006a697f723e */ /* 0x000fe200000010ff */
[----:B------:R-:W-:Y:S01]  /*10ef0*/  FFMA.FTZ R106, R32, R129, R128 ;  /* 0x00000081206a7223 */ /* 0x000fe20000010080 */
[----:B------:R-:W-:-:S02]  /*10f00*/  SHF.L.U32 R105, R122, 0x10, RZ ;  /* 0x000000107a697819 */ /* 0x000fc400000006ff */
[----:B------:R-:W-:Y:S01]  /*10f10*/  LOP3.LUT P2, RZ, R151, 0xff, RZ, 0xc0, !PT ;  /* 0x000000ff97ff7812 */ /* 0x000fe2000784c0ff */
        /* <DEDUP_REMOVED lines=18> */
[----:B------:R-:W-:Y:S01]  /*11040*/  FSEL R124, R104, RZ, P5 ;  /* 0x000000ff687c7208 */ /* 0x000fe20002800000 */
[-CC-:B------:R-:W-:Y:S01]  /*11050*/  FFMA.FTZ R104, R28, R129.reuse, R128.reuse ;  /* 0x000000811c687223 */ /* 0x180fe20000010080 */
[----:B------:R-:W-:Y:S01]  /*11060*/  FFMA.FTZ R128, R172, R129, R128 ;  /* 0x00000081ac807223 */ /* 0x000fe20000010080 */
[----:B------:R-:W-:Y:S02]  /*11070*/  LOP3.LUT P2, RZ, R150, 0xff, RZ, 0xc0, !PT ;  /* 0x000000ff96ff7812 */ /* 0x000fe4000784c0ff */
[----:B------:R-:W-:Y:S01]  /*11080*/  F2FP.BF16.F32.PACK_AB R125, R124, R125 ;  /* 0x0000007d7c7d723e */ /* 0x000fe200000010ff */
[----:B------:R-:W-:Y:S01]  /*11090*/  FADD.FTZ R104, R29, -R104 ;  /* 0x800000681d687221 */ /* 0x000fe20000010000 */
[----:B------:R-:W-:Y:S02]  /*110a0*/  IMAD.U32 R124, R120, 0x10000, RZ ;  /* 0x00010000787c7824 */ /* 0x000fe400078e00ff */
[----:B------:R-:W-:Y:S01]  /*110b0*/  FADD.FTZ R128, R35, -R128 ;  /* 0x8000008023807221 */ /* 0x000fe20000010000 */
[----:B------:R-:W-:Y:S01]  /*110c0*/  LOP3.LUT P5, RZ, R150, 0xff00, RZ, 0xc0, !PT ;  /* 0x0000ff0096ff7812 */ /* 0x000fe200078ac0ff */
[--C-:B------:R-:W-:Y:S01]  /*110d0*/  FFMA.FTZ R104, R34, R104, R124.reuse ;  /* 0x0000006822687223 */ /* 0x100fe2000001007c */
[----:B------:R-:W-:-:S04]  /*110e0*/  PRMT R124, R120, 0x7632, R124 ;  /* 0x00007632787c7816 */ /* 0x000fc8000000007c */
[----:B------:R-:W-:-:S05]  /*110f0*/  SHF.L.U32 R124, R124, 0x10, RZ ;  /* 0x000000107c7c7819 */ /* 0x000fca00000006ff */
[----:B------:R-:W-:Y:S01]  /*11100*/  FFMA.FTZ R128, R34, R128, R124 ;  /* 0x0000008022807223 */ /* 0x000fe2000001007c */
[----:B------:R-:W-:-:S03]  /*11110*/  FMUL.FTZ R34, R104, UR13 ;  /* 0x0000000d68227c20 */ /* 0x000fc60008410000 */
[C---:B------:R-:W-:Y:S01]  /*11120*/  FMUL.FTZ R124, R128.reuse, UR13 ;  /* 0x0000000d807c7c20 */ /* 0x040fe20008410000 */
[----:B------:R-:W-:Y:S02]  /*11130*/  F2FP.BF16.F32.PACK_AB R104, R128, R104 ;  /* 0x000000688068723e */ /* 0x000fe400000010ff */
[----:B------:R-:W-:Y:S02]  /*11140*/  FSEL R34, R34, RZ, P2 ;  /* 0x000000ff22227208 */ /* 0x000fe40001000000 */
[----:B------:R-:W-:-:S04]  /*11150*/  FSEL R124, R124, RZ, P5 ;  /* 0x000000ff7c7c7208 */ /* 0x000fc80002800000 */
[----:B------:R-:W-:Y:S01]  /*11160*/  F2FP.BF16.F32.PACK_AB R124, R124, R34 ;  /* 0x000000227c7c723e */ /* 0x000fe200000010ff */
[----:B------:R-:W-:Y:S06]  /*11170*/  BRA `(.L_x_357) ;  /* 0x0000000800d47947 */ /* 0x000fec0003800000 */
.L_x_360:
[----:B-----5:R-:W-:Y:S01]  /*11180*/  PRMT R125, R123, 0x7632, R125 ;  /* 0x000076327b7d7816 */ /* 0x020fe2000000007d */
[-CC-:B------:R-:W-:Y:S01]  /*11190*/  FFMA.FTZ R124, R193, R129.reuse, R128.reuse ;  /* 0x00000081c17c7223 */ /* 0x180fe20000010080 */
[----:B------:R-:W-:Y:S01]  /*111a0*/  FFMA.FTZ R126, R171, R129, R128 ;  /* 0x00000081ab7e7223 */ /* 0x000fe20000010080 */
[----:B------:R-:W-:Y:S02]  /*111b0*/  SHF.L.U32 R127, R122, 0x10, RZ ;  /* 0x000000107a7f7819 */ /* 0x000fe400000006ff */
[----:B------:R-:W-:Y:S01]  /*111c0*/  SHF.L.U32 R125, R125, 0x10, RZ ;  /* 0x000000107d7d7819 */ /* 0x000fe200000006ff */
[----:B------:R-:W-:Y:S01]  /*111d0*/  FADD.FTZ R124, R194, -R124 ;  /* 0x8000007cc27c7221 */ /* 0x000fe20000010000 */
[----:B------:R-:W-:Y:S01]  /*111e0*/  FADD.FTZ R126, R36, -R126 ;  /* 0x8000007e247e7221 */ /* 0x000fe20000010000 */
[----:B------:R-:W-:Y:S02]  /*111f0*/  PRMT R130, R122, 0x7632, R130 ;  /* 0x000076327a827816 */ /* 0x000fe40000000082 */
[----:B------:R-:W-:Y:S01]  /*11200*/  FFMA.FTZ R125, R34, R124, R125 ;  /* 0x0000007c227d7223 */ /* 0x000fe2000001007d */
[----:B------:R-:W-:Y:S01]  /*11210*/  IMAD.U32 R124, R123, 0x10000, RZ ;  /* 0x000100007b7c7824 */ /* 0x000fe200078e00ff */
[----:B------:R-:W-:-:S02]  /*11220*/  SHF.L.U32 R130, R130, 0x10, RZ ;  /* 0x0000001082827819 */ /* 0x000fc400000006ff */
[----:B------:R-:W-:Y:S01]  /*11230*/  ISETP.GE.U32.AND P2, PT, R150, RZ, PT ;  /* 0x000000ff9600720c */ /* 0x000fe20003f46070 */
[----:B------:R-:W-:Y:S01]  /*11240*/  FFMA.FTZ R126, R34, R126, R124 ;  /* 0x0000007e227e7223 */ /* 0x000fe2000001007c */
[-C--:B------:R-:W-:Y:S01]  /*11250*/  FFMA.FTZ R124, R32, R129.reuse, R128 ;  /* 0x00000081207c7223 */ /* 0x080fe20000010080 */
[----:B------:R-:W-:Y:S01]  /*11260*/  LOP3.LUT P5, RZ, R151, 0xff0000, RZ, 0xc0, !PT ;  /* 0x00ff000097ff7812 */ /* 0x000fe200078ac0ff */
[----:B------:R-:W-:Y:S01]  /*11270*/  FMUL.FTZ R125, R125, UR13 ;  /* 0x0000000d7d7d7c20 */ /* 0x000fe20008410000 */
[----:B------:R-:W-:Y:S01]  /*11280*/  FMUL.FTZ R126, R126, UR13 ;  /* 0x0000000d7e7e7c20 */ /* 0x000fe20008410000 */
[----:B------:R-:W-:Y:S01]  /*11290*/  FADD.FTZ R124, R33, -R124 ;  /* 0x8000007c217c7221 */ /* 0x000fe20000010000 */
[C---:B------:R-:W-:Y:S02]  /*112a0*/  ISETP.GE.U32.AND.EX P2, PT, R151.reuse, 0x1000000, PT, P2 ;  /* 0x010000009700780c */ /* 0x040fe40003f46120 */
[----:B------:R-:W-:Y:S01]  /*112b0*/  LOP3.LUT P6, RZ, R151, 0xff, RZ, 0xc0, !PT ;  /* 0x000000ff97ff7812 */ /* 0x000fe200078cc0ff */
[----:B------:R-:W-:Y:S01]  /*112c0*/  FFMA.FTZ R124, R34, R124, R127 ;  /* 0x0000007c227c7223 */ /* 0x000fe2000001007f */
[----:B------:R-:W-:Y:S01]  /*112d0*/  FFMA.FTZ R127, R183, R129, R128 ;  /* 0x00000081b77f7223 */ /* 0x000fe20000010080 */
[----:B------:R-:W-:-:S02]  /*112e0*/  FSEL R126, R126, RZ, P5 ;  /* 0x000000ff7e7e7208 */ /* 0x000fc40002800000 */
[----:B------:R-:W-:Y:S01]  /*112f0*/  FMUL.FTZ R124, R124, UR13 ;  /* 0x0000000d7c7c7c20 */ /* 0x000fe20008410000 */
[----:B------:R-:W-:Y:S01]  /*11300*/  FADD.FTZ R127, R184, -R127 ;  /* 0x8000007fb87f7221 */ /* 0x000fe20000010000 */
[----:B------:R-:W-:Y:S02]  /*11310*/  LOP3.LUT P5, RZ, R151, 0xff00, RZ, 0xc0, !PT ;  /* 0x0000ff0097ff7812 */ /* 0x000fe400078ac0ff */
[----:B------:R-:W-:Y:S01]  /*11320*/  FSEL R125, R125, RZ, P2 ;  /* 0x000000ff7d7d7208 */ /* 0x000fe20001000000 */
[----:B------:R-:W-:Y:S01]  /*11330*/  FFMA.FTZ R127, R34, R127, R130 ;  /* 0x0000007f227f7223 */ /* 0x000fe20000010082 */
[----:B------:R-:W-:Y:S02]  /*11340*/  FSEL R124, R124, RZ, P6 ;  /* 0x000000ff7c7c7208 */ /* 0x000fe40003000000 */
[----:B------:R-:W-:Y:S01]  /*11350*/  LOP3.LUT P2, RZ, R150, 0xff0000, RZ, 0xc0, !PT ;  /* 0x00ff000096ff7812 */ /* 0x000fe2000784c0ff */
[----:B------:R-:W-:-:S05]  /*11360*/  FMUL.FTZ R127, R127, UR13 ;  /* 0x0000000d7f7f7c20 */ /* 0x000fca0008410000 */
[----:B------:R-:W-:Y:S02]  /*11370*/  FSEL R130, R127, RZ, P5 ;  /* 0x000000ff7f827208 */ /* 0x000fe40002800000 */
[----:B------:R-:W-:Y:S01]  /*11380*/  F2FP.BF16.F32.PACK_AB R127, R125, R126 ;  /* 0x0000007e7d7f723e */ /* 0x000fe200000010ff */
[C---:B------:R-:W-:Y:S01]  /*11390*/  IMAD.U32 R125, R121.reuse, 0x10000, RZ ;  /* 0x00010000797d7824 */ /* 0x040fe200078e00ff */
[----:B------:R-:W-:Y:S01]  /*113a0*/  F2FP.BF16.F32.PACK_AB R126, R130, R124 ;  /* 0x0000007c827e723e */ /* 0x000fe200000010ff */
[----:B------:R-:W-:Y:S01]  /*113b0*/  FFMA.FTZ R124, R30, R129, R128 ;  /* 0x000000811e7c7223 */ /* 0x000fe20000010080 */
[----:B------:R-:W-:Y:S02]  /*113c0*/  PRMT R130, R121, 0x7632, R130 ;  /* 0x0000763279827816 */ /* 0x000fe40000000082 */
[----:B------:R-:W-:Y:S01]  /*113d0*/  LOP3.LUT P5, RZ, R150, 0xff000000, RZ, 0xc0, !PT ;  /* 0xff00000096ff7812 */ /* 0x000fe200078ac0ff */
[----:B------:R-:W-:Y:S01]  /*113e0*/  FADD.FTZ R124, R31, -R124 ;  /* 0x8000007c1f7c7221 */ /* 0x000fe20000010000 */
[----:B------:R-:W-:-:S03]  /*113f0*/  SHF.L.U32 R130, R130, 0x10, RZ ;  /* 0x0000001082827819 */ /* 0x000fc600000006ff */
[----:B------:R-:W-:Y:S01]  /*11400*/  FFMA.FTZ R124, R34, R124, R125 ;  /* 0x0000007c227c7223 */ /* 0x000fe2000001007d */
[----:B------:R-:W-:-:S03]  /*11410*/  FFMA.FTZ R125, R173, R129, R128 ;  /* 0x00000081ad7d7223 */ /* 0x000fc60000010080 */
[----:B------:R-:W-:Y:S01]  /*11420*/  FMUL.FTZ R124, R124, UR13 ;  /* 0x0000000d7c7c7c20 */ /* 0x000fe20008410000 */
[----:B------:R-:W-:-:S04]  /*11430*/  FADD.FTZ R125, R174, -R125 ;  /* 0x8000007dae7d7221 */ /* 0x000fc80000010000 */
[----:B------:R-:W-:-:S04]  /*11440*/  FFMA.FTZ R125, R34, R125, R130 ;  /* 0x0000007d227d7223 */ /* 0x000fc80000010082 */
[----:B------:R-:W-:Y:S01]  /*11450*/  FMUL.FTZ R130, R125, UR13 ;  /* 0x0000000d7d827c20 */ /* 0x000fe20008410000 */
[----:B------:R-:W-:Y:S01]  /*11460*/  FSEL R125, R124, RZ, P2 ;  /* 0x000000ff7c7d7208 */ /* 0x000fe20001000000 */
[-CC-:B------:R-:W-:Y:S01]  /*11470*/  FFMA.FTZ R124, R28, R129.reuse, R128.reuse ;  /* 0x000000811c7c7223 */ /* 0x180fe20000010080 */
[----:B------:R-:W-:Y:S01]  /*11480*/  FFMA.FTZ R128, R172, R129, R128 ;  /* 0x00000081ac807223 */ /* 0x000fe20000010080 */
[----:B------:R-:W-:Y:S02]  /*11490*/  SHF.L.U32 R129, R120, 0x10, RZ ;  /* 0x0000001078817819 */ /* 0x000fe400000006ff */
[----:B------:R-:W-:Y:S01]  /*114a0*/  FADD.FTZ R124, R29, -R124 ;  /* 0x8000007c1d7c7221 */ /* 0x000fe20000010000 */
[----:B------:R-:W-:Y:S01]  /*114b0*/  FADD.FTZ R128, R35, -R128 ;  /* 0x8000008023807221 */ /* 0x000fe20000010000 */
[----:B------:R-:W-:Y:S02]  /*114c0*/  FSEL R130, R130, RZ, P5 ;  /* 0x000000ff82827208 */ /* 0x000fe40002800000 */
[--C-:B------:R-:W-:Y:S01]  /*114d0*/  FFMA.FTZ R124, R34, R124, R129.reuse ;  /* 0x0000007c227c7223 */ /* 0x100fe20000010081 */
[----:B------:R-:W-:-:S02]  /*114e0*/  PRMT R129, R120, 0x7632, R129 ;  /* 0x0000763278817816 */ /* 0x000fc40000000081 */
[----:B------:R-:W-:Y:S01]  /*114f0*/  LOP3.LUT P5, RZ, R150, 0xff00, RZ, 0xc0, !PT ;  /* 0x0000ff0096ff7812 */ /* 0x000fe200078ac0ff */
[----:B------:R-:W-:Y:S01]  /*11500*/  FMUL.FTZ R124, R124, UR13 ;  /* 0x0000000d7c7c7c20 */ /* 0x000fe20008410000 */
[----:B------:R-:W-:Y:S01]  /*11510*/  LOP3.LUT P2, RZ, R150, 0xff, RZ, 0xc0, !PT ;  /* 0x000000ff96ff7812 */ /* 0x000fe2000784c0ff */
[----:B------:R-:W-:Y:S01]  /*11520*/  IMAD.U32 R129, R129, 0x10000, RZ ;  /* 0x0001000081817824 */ /* 0x000fe200078e00ff */
[----:B------:R-:W-:Y:S02]  /*11530*/  F2FP.BF16.F32.PACK_AB R125, R130, R125 ;  /* 0x0000007d827d723e */ /* 0x000fe400000010ff */
[----:B------:R-:W-:Y:S01]  /*11540*/  FSEL R124, R124, RZ, P2 ;  /* 0x000000ff7c7c7208 */ /* 0x000fe20001000000 */
[----:B------:R-:W-:-:S04]  /*11550*/  FFMA.FTZ R34, R34, R128, R129 ;  /* 0x0000008022227223 */ /* 0x000fc80000010081 */
[----:B------:R-:W-:-:S05]  /*11560*/  FMUL.FTZ R34, R34, UR13 ;  /* 0x0000000d22227c20 */ /* 0x000fca0008410000 */
[----:B------:R-:W-:-:S04]  /*11570*/  FSEL R34, R34, RZ, P5 ;  /* 0x000000ff22227208 */ /* 0x000fc80002800000 */
[----:B------:R-:W-:Y:S01]  /*11580*/  F2FP.BF16.F32.PACK_AB R124, R34, R124 ;  /* 0x0000007c227c723e */ /* 0x000fe200000010ff */
[----:B------:R-:W-:Y:S06]  /*11590*/  BRA `(.L_x_357) ;  /* 0x0000000400cc7947 */ /* 0x000fec0003800000 */
.L_x_359:
        /* <DEDUP_REMOVED lines=34> */
[C---:B------:R-:W-:Y:S01]  /*117c0*/  F2FP.BF16.F32.PACK_AB R106, R125.reuse, R126 ;  /* 0x0000007e7d6a723e */ /* 0x040fe200000010ff */
[----:B------:R-:W-:Y:S01]  /*117d0*/  FMUL.FTZ R125, R125, UR13 ;  /* 0x0000000d7d7d7c20 */ /* 0x000fe20008410000 */
[----:B------:R-:W-:-:S02]  /*117e0*/  LOP3.LUT P5, RZ, R151, 0xff0000, RZ, 0xc0, !PT ;  /* 0x00ff000097ff7812 */ /* 0x000fc400078ac0ff */
[----:B------:R-:W-:Y:S02]  /*117f0*/  FSEL R127, R127, RZ, P2 ;  /* 0x000000ff7f7f7208 */ /* 0x000fe40001000000 */
[C---:B------:R-:W-:Y:S02]  /*11800*/  LOP3.LUT P6, RZ, R151.reuse, 0xff, RZ, 0xc0, !PT ;  /* 0x000000ff97ff7812 */ /* 0x040fe400078cc0ff */
[----:B------:R-:W-:Y:S02]  /*11810*/  LOP3.LUT P2, RZ, R151, 0xff00, RZ, 0xc0, !PT ;  /* 0x0000ff0097ff7812 */ /* 0x000fe4000784c0ff */
[----:B------:R-:W-:Y:S02]  /*11820*/  FSEL R126, R129, RZ, P5 ;  /* 0x000000ff817e7208 */ /* 0x000fe40002800000 */
[----:B------:R-:W-:Y:S02]  /*11830*/  FSEL R128, R128, RZ, P6 ;  /* 0x000000ff80807208 */ /* 0x000fe40003000000 */
[----:B------:R-:W-:-:S02]  /*11840*/  FSEL R125, R125, RZ, P2 ;  /* 0x000000ff7d7d7208 */ /* 0x000fc40001000000 */
[----:B------:R-:W-:Y:S02]  /*11850*/  F2FP.BF16.F32.PACK_AB R127, R127, R126 ;  /* 0x0000007e7f7f723e */ /* 0x000fe400000010ff */
[----:B------:R-:W-:Y:S01]  /*11860*/  F2FP.BF16.F32.PACK_AB R126, R125, R128 ;  /* 0x000000807d7e723e */ /* 0x000fe200000010ff */
[----:B------:R-:W-:Y:S01]  /*11870*/  FMUL.FTZ R125, R105, UR13 ;  /* 0x0000000d697d7c20 */ /* 0x000fe20008410000 */
[----:B------:R-:W-:Y:S01]  /*11880*/  FMUL.FTZ R128, R124, UR13 ;  /* 0x0000000d7c807c20 */ /* 0x000fe20008410000 */
[C---:B------:R-:W-:Y:S02]  /*11890*/  LOP3.LUT P2, RZ, R150.reuse, 0xff0000, RZ, 0xc0, !PT ;  /* 0x00ff000096ff7812 */ /* 0x040fe4000784c0ff */
[----:B------:R-:W-:Y:S02]  /*118a0*/  LOP3.LUT P5, RZ, R150, 0xff000000, RZ, 0xc0, !PT ;  /* 0xff00000096ff7812 */ /* 0x000fe400078ac0ff */
[----:B------:R-:W-:Y:S02]  /*118b0*/  FSEL R125, R125, RZ, P2 ;  /* 0x000000ff7d7d7208 */ /* 0x000fe40001000000 */
[----:B------:R-:W-:-:S02]  /*118c0*/  FSEL R128, R128, RZ, P5 ;  /* 0x000000ff80807208 */ /* 0x000fc40002800000 */
[----:B------:R-:W-:Y:S01]  /*118d0*/  F2FP.BF16.F32.PACK_AB R105, R124, R105 ;  /* 0x000000697c69723e */ /* 0x000fe200000010ff */
[----:B------:R-:W-:Y:S01]  /*118e0*/  FMUL.FTZ R124, R104, UR13 ;  /* 0x0000000d687c7c20 */ /* 0x000fe20008410000 */
[----:B------:R-:W-:Y:S01]  /*118f0*/  F2FP.BF16.F32.PACK_AB R125, R128, R125 ;  /* 0x0000007d807d723e */ /* 0x000fe200000010ff */
[----:B------:R-:W-:Y:S01]  /*11900*/  FMUL.FTZ R128, R34, UR13 ;  /* 0x0000000d22807c20 */ /* 0x000fe20008410000 */
[C---:B------:R-:W-:Y:S02]  /*11910*/  LOP3.LUT P2, RZ, R150.reuse, 0xff, RZ, 0xc0, !PT ;  /* 0x000000ff96ff7812 */ /* 0x040fe4000784c0ff */
[----:B------:R-:W-:Y:S02]  /*11920*/  LOP3.LUT P5, RZ, R150, 0xff00, RZ, 0xc0, !PT ;  /* 0x0000ff0096ff7812 */ /* 0x000fe400078ac0ff */
[----:B------:R-:W-:Y:S02]  /*11930*/  FSEL R124, R124, RZ, P2 ;  /* 0x000000ff7c7c7208 */ /* 0x000fe40001000000 */
[----:B------:R-:W-:-:S02]  /*11940*/  FSEL R128, R128, RZ, P5 ;  /* 0x000000ff80807208 */ /* 0x000fc40002800000 */
[----:B------:R-:W-:Y:S02]  /*11950*/  F2FP.BF16.F32.PACK_AB R104, R34, R104 ;  /* 0x000000682268723e */ /* 0x000fe400000010ff */
[----:B------:R-:W-:Y:S01]  /*11960*/  F2FP.BF16.F32.PACK_AB R124, R128, R124 ;  /* 0x0000007c807c723e */ /* 0x000fe200000010ff */
[----:B------:R-:W-:Y:S06]  /*11970*/  BRA `(.L_x_357) ;  /* 0x0000000000d47947 */ /* 0x000fec0003800000 */
.L_x_361:
[-CC-:B------:R-:W-:Y:S01]  /*11980*/  FFMA.FTZ R124, R171, R129.reuse, R128.reuse ;  /* 0x00000081ab7c7223 */ /* 0x180fe20000010080 */
[----:B------:R-:W-:Y:S01]  /*11990*/  FFMA.FTZ R125, R193, R129, R128 ;  /* 0x00000081c17d7223 */ /* 0x000fe20000010080 */
[----:B-----5:R-:W-:Y:S02]  /*119a0*/  ISETP.GE.U32.AND P2, PT, R150, RZ, PT ;  /* 0x000000ff9600720c */ /* 0x020fe40003f46070 */
[----:B------:R-:W-:Y:S01]  /*119b0*/  FADD.FTZ R124, R36, -R124 ;  /* 0x8000007c247c7221 */ /* 0x000fe20000010000 */
[----:B------:R-:W-:Y:S01]  /*119c0*/  FADD.FTZ R125, R194, -R125 ;  /* 0x8000007dc27d7221 */ /* 0x000fe20000010000 */
[C---:B------:R-:W-:Y:S02]  /*119d0*/  LOP3.LUT P5, RZ, R151.reuse, 0xff0000, RZ, 0xc0, !PT ;  /* 0x00ff000097ff7812 */ /* 0x040fe400078ac0ff */
[C---:B------:R-:W-:Y:S01]  /*119e0*/  FMUL.FTZ R124, R34.reuse, R124 ;  /* 0x0000007c227c7220 */ /* 0x040fe20000410000 */
[----:B------:R-:W-:Y:S01]  /*119f0*/  FMUL.FTZ R125, R34, R125 ;  /* 0x0000007d227d7220 */ /* 0x000fe20000410000 */
[----:B------:R-:W-:-:S02]  /*11a00*/  ISETP.GE.U32.AND.EX P2, PT, R151, 0x1000000, PT, P2 ;  /* 0x010000009700780c */ /* 0x000fc40003f46120 */
[----:B------:R-:W-:Y:S01]  /*11a10*/  FMUL.FTZ R124, R124, UR13 ;  /* 0x0000000d7c7c7c20 */ /* 0x000fe20008410000 */
[----:B------:R-:W-:-:S04]  /*11a20*/  FMUL.FTZ R125, R125, UR13 ;  /* 0x0000000d7d7d7c20 */ /* 0x000fc80008410000 */
[----:B------:R-:W-:Y:S02]  /*11a30*/  FSEL R124, R124, RZ, P5 ;  /* 0x000000ff7c7c7208 */ /* 0x000fe40002800000 */
[----:B------:R-:W-:Y:S02]  /*11a40*/  FSEL R125, R125, RZ, P2 ;  /* 0x000000ff7d7d7208 */ /* 0x000fe40001000000 */
[----:B------:R-:W-:Y:S02]  /*11a50*/  LOP3.LUT P2, RZ, R151, 0xff, RZ, 0xc0, !PT ;  /* 0x000000ff97ff7812 */ /* 0x000fe4000784c0ff */
[----:B------:R-:W-:Y:S01]  /*11a60*/  F2FP.BF16.F32.PACK_AB R127, R125, R124 ;  /* 0x0000007c7d7f723e */ /* 0x000fe200000010ff */
[-CC-:B------:R-:W-:Y:S01]  /*11a70*/  FFMA.FTZ R125, R32, R129.reuse, R128.reuse ;  /* 0x00000081207d7223 */ /* 0x180fe20000010080 */
[----:B------:R-:W-:Y:S01]  /*11a80*/  FFMA.FTZ R124, R183, R129, R128 ;  /* 0x00000081b77c7223 */ /* 0x000fe20000010080 */
[----:B------:R-:W-:Y:S02]  /*11a90*/  LOP3.LUT P5, RZ, R151, 0xff00, RZ, 0xc0, !PT ;  /* 0x0000ff0097ff7812 */ /* 0x000fe400078ac0ff */
[----:B------:R-:W-:Y:S01]  /*11aa0*/  FADD.FTZ R125, R33, -R125 ;  /* 0x8000007d217d7221 */ /* 0x000fe20000010000 */
[----:B------:R-:W-:-:S03]  /*11ab0*/  FADD.FTZ R124, R184, -R124 ;  /* 0x8000007cb87c7221 */ /* 0x000fc60000010000 */
[C---:B------:R-:W-:Y:S01]  /*11ac0*/  FMUL.FTZ R125, R34.reuse, R125 ;  /* 0x0000007d227d7220 */ /* 0x040fe20000410000 */
[----:B------:R-:W-:-:S03]  /*11ad0*/  FMUL.FTZ R124, R34, R124 ;  /* 0x0000007c227c7220 */ /* 0x000fc60000410000 */
        /* <DEDUP_REMOVED lines=29> */
[----:B------:R-:W-:-:S04]  /*11cb0*/  FSEL R34, R34, RZ, P2 ;  /* 0x000000ff22227208 */ /* 0x000fc80001000000 */
[----:B------:R-:W-:-:S07]  /*11cc0*/  F2FP.BF16.F32.PACK_AB R124, R124, R34 ;  /* 0x000000227c7c723e */ /* 0x000fce00000010ff */
.L_x_357:
        /* <DEDUP_REMOVED lines=9> */
.L_x_353:
[----:B------:R-:W-:Y:S05]  /*11d60*/  BSYNC.RECONVERGENT B1 ;  /* 0x0000000000017941 */ /* 0x000fea0003800200 */
.L_x_352:
[----:B01234-:R-:W0:Y:S02]  /*11d70*/  LDC.64 R124, c[0x0][0x380] ;  /* 0x0000e000ff7c7b82 */ /* 0x01fe240000000a00 */
[----:B0-----:R-:W-:-:S04]  /*11d80*/  LEA R215, R124, R215, 0x2 ;  /* 0x000000d77cd77211 */ /* 0x001fc800078e10ff */
[----:B------:R-:W-:-:S13]  /*11d90*/  ISETP.GE.AND P0, PT, R215, R125, PT ;  /* 0x0000007dd700720c */ /* 0x000fda0003f06270 */
[----:B------:R-:W-:Y:S05]  /*11da0*/  @!P0 BRA `(.L_x_362) ;  /* 0xfffffefc008c8947 */ /* 0x000fea000383ffff */
.L_x_300:
[----:B------:R-:W-:Y:S05]  /*11db0*/  BSYNC B0 ;  /* 0x0000000000007941 */ /* 0x000fea0003800000 */
.L_x_299:
[----:B------:R-:W2:Y:S04]  /*11dc0*/  LDL.LU R104, [R1+0x30] ;  /* 0x0000300001687983 */ /* 0x000ea80000300800 */
[----:B------:R-:W2:Y:S04]  /*11dd0*/  LDL.LU R105, [R1+0x34] ;  /* 0x0000340001697983 */ /* 0x000ea80000300800 */
[----:B------:R-:W2:Y:S04]  /*11de0*/  LDL.LU R106, [R1+0x38] ;  /* 0x00003800016a7983 */ /* 0x000ea80000300800 */
[----:B------:R-:W2:Y:S04]  /*11df0*/  LDL.LU R107, [R1+0x3c] ;  /* 0x00003c00016b7983 */ /* 0x000ea80000300800 */
[----:B------:R-:W3:Y:S04]  /*11e00*/  LDL.LU R96, [R1+0x20] ;  /* 0x0000200001607983 */ /* 0x000ee80000300800 */
[----:B------:R-:W3:Y:S04]  /*11e10*/  LDL.LU R97, [R1+0x24] ;  /* 0x0000240001617983 */ /* 0x000ee80000300800 */
[----:B------:R-:W3:Y:S04]  /*11e20*/  LDL.LU R98, [R1+0x28] ;  /* 0x0000280001627983 */ /* 0x000ee80000300800 */
[----:B------:R-:W3:Y:S04]  /*11e30*/  LDL.LU R99, [R1+0x2c] ;  /* 0x00002c0001637983 */ /* 0x000ee80000300800 */
[----:B------:R-:W4:Y:S04]  /*11e40*/  LDL.LU R132, [R1+0x10] ;  /* 0x0000100001847983 */ /* 0x000f280000300800 */
[----:B------:R-:W4:Y:S04]  /*11e50*/  LDL.LU R133, [R1+0x14] ;  /* 0x0000140001857983 */ /* 0x000f280000300800 */
[----:B------:R-:W4:Y:S04]  /*11e60*/  LDL.LU R134, [R1+0x18] ;  /* 0x0000180001867983 */ /* 0x000f280000300800 */
[----:B------:R-:W4:Y:S04]  /*11e70*/  LDL.LU R135, [R1+0x1c] ;  /* 0x00001c0001877983 */ /* 0x000f280000300800 */
[----:B------:R-:W4:Y:S04]  /*11e80*/  LDL.LU R128, [R1] ;  /* 0x0000000001807983 */ /* 0x000f280000300800 */
[----:B------:R-:W4:Y:S04]  /*11e90*/  LDL.LU R129, [R1+0x4] ;  /* 0x0000040001817983 */ /* 0x000f280000300800 */
[----:B------:R-:W4:Y:S04]  /*11ea0*/  LDL.LU R130, [R1+0x8] ;  /* 0x0000080001827983 */ /* 0x000f280000300800 */
[----:B------:R-:W4:Y:S04]  /*11eb0*/  LDL.LU R131, [R1+0xc] ;  /* 0x00000c0001837983 */ /* 0x000f280000300800 */
[----:B------:R-:W4:Y:S04]  /*11ec0*/  LDL.LU R125, [R1+0x44] ;  /* 0x00004400017d7983 */ /* 0x000f280000300800 */
[----:B-----5:R-:W4:Y:S04]  /*11ed0*/  LDL.LU R34, [R1+0x4c] ;  /* 0x00004c0001227983 */ /* 0x020f280000300800 */
[----:B------:R-:W4:Y:S04]  /*11ee0*/  LDL.LU R124, [R1+0x40] ;  /* 0x00004000017c7983 */ /* 0x000f280000300800 */
[----:B------:R-:W4:Y:S01]  /*11ef0*/  LDL.LU R126, [R1+0x180] ;  /* 0x00018000017e7983 */ /* 0x000f220000300800 */
[----:B------:R-:W-:Y:S01]  /*11f00*/  MOV R3, 0x400 ;  /* 0x0000040000037802 */ /* 0x000fe20000000f00 */
[----:B------:R-:W-:Y:S05]  /*11f10*/  WARPSYNC.ALL ;  /* 0x0000000000007948 */ /* 0x000fea0003800000 */
[----:B------:R-:W0:Y:S01]  /*11f20*/  S2R R0, SR_TID.X ;  /* 0x0000000000007919 */ /* 0x000e220000002100 */
[----:B------:R-:W1:Y:S01]  /*11f30*/  LDCU.128 UR16, c[0x0][0x440] ;  /* 0x00008800ff1077ac */ /* 0x000e620008000c00 */
[----:B------:R-:W1:Y:S01]  /*11f40*/  S2R R4, SR_CgaCtaId ;  /* 0x0000000000047919 */ /* 0x000e620000008800 */
[----:B------:R-:W4:Y:S01]  /*11f50*/  LDCU.128 UR20, c[0x0][0x450] ;  /* 0x00008a00ff1477ac */ /* 0x000f220008000c00 */
[----:B0-----:R-:W-:-:S02]  /*11f60*/  SHF.R.U32.HI R2, RZ, 0x5, R0 ;  /* 0x00000005ff027819 */ /* 0x001fc40000011600 */
[----:B------:R-:W-:Y:S02]  /*11f70*/  LOP3.LUT R5, R0, 0x1f, RZ, 0xc0, !PT ;  /* 0x0000001f00057812 */ /* 0x000fe400078ec0ff */
[----:B-1----:R-:W-:Y:S02]  /*11f80*/  LEA R3, R4, R3, 0x18 ;  /* 0x0000000304037211 */ /* 0x002fe400078ec0ff */
[----:B------:R-:W-:Y:S01]  /*11f90*/  LOP3.LUT R23, R0, 0x7f, RZ, 0x3c, !PT ;  /* 0x0000007f00177812 */ /* 0x000fe200078e3cff */
[----:B------:R-:W-:-:S05]  /*11fa0*/  IMAD R2, R2, 0xa0, R5 ;  /* 0x000000a002027824 */ /* 0x000fca00078e0205 */
[----:B------:R-:W-:Y:S01]  /*11fb0*/  LEA R2, R2, R3, 0x5 ;  /* 0x0000000302027211 */ /* 0x000fe200078e28ff */
[----:B------:R-:W-:-:S04]  /*11fc0*/  IMAD R3, R0, 0x4, R3 ;  /* 0x0000000400037824 */ /* 0x000fc800078e0203 */
[----:B------:R-:W-:Y:S04]  /*11fd0*/  STS.128 [R2+0x800], R248 ;  /* 0x000800f802007388 */ /* 0x000fe80000000c00 */
[----:B------:R-:W-:Y:S04]  /*11fe0*/  STS.128 [R2+0x810], R244 ;  /* 0x000810f402007388 */ /* 0x000fe80000000c00 */
[----:B------:R-:W-:Y:S04]  /*11ff0*/  STS.128 [R2+0xc00], R240 ;  /* 0x000c00f002007388 */ /* 0x000fe80000000c00 */
[----:B------:R-:W-:Y:S04]  /*12000*/  STS.128 [R2+0xc10], R236 ;  /* 0x000c10ec02007388 */ /* 0x000fe80000000c00 */
[----:B------:R-:W-:Y:S04]  /*12010*/  STS.128 [R2+0x1000], R232 ;  /* 0x001000e802007388 */ /* 0x000fe80000000c00 */
[----:B------:R-:W-:Y:S04]  /*12020*/  STS.128 [R2+0x1010], R228 ;  /* 0x001010e402007388 */ /* 0x000fe80000000c00 */
[----:B--2---:R-:W-:Y:S04]  /*12030*/  STS.128 [R2], R104 ;  /* 0x0000006802007388 */ /* 0x004fe80000000c00 */
[----:B---3--:R-:W-:Y:S04]  /*12040*/  STS.128 [R2+0x10], R96 ;  /* 0x0000106002007388 */ /* 0x008fe80000000c00 */
[----:B----4-:R-:W-:Y:S04]  /*12050*/  STS.128 [R2+0x400], R132 ;  /* 0x0004008402007388 */ /* 0x010fe80000000c00 */
[----:B------:R0:W-:Y:S01]  /*12060*/  STS.128 [R2+0x410], R128 ;  /* 0x0004108002007388 */ /* 0x0001e20000000c00 */
[----:B------:R-:W-:Y:S01]  /*12070*/  BAR.SYNC.DEFER_BLOCKING 0x0 ;  /* 0x0000000000007b1d */ /* 0x000fe20000010000 */
[----:B------:R-:W-:-:S05]  /*12080*/  IADD3 R23, PT, PT, R23, R126, RZ ;  /* 0x0000007e17177210 */ /* 0x000fca0007ffe0ff */
[----:B------:R-:W2:Y:S04]  /*12090*/  LDL.LU R126, [R1+0x48] ;  /* 0x00004800017e7983 */ /* 0x000ea80000300800 */
[----:B0-----:R-:W3:Y:S04]  /*120a0*/  LDL.LU R128, [R1+0x50] ;  /* 0x0000500001807983 */ /* 0x001ee80000300800 */
[----:B------:R-:W3:Y:S04]  /*120b0*/  LDL.LU R129, [R1+0x54] ;  /* 0x0000540001817983 */ /* 0x000ee80000300800 */
[----:B------:R-:W3:Y:S04]  /*120c0*/  LDL.LU R130, [R1+0x58] ;  /* 0x0000580001827983 */ /* 0x000ee80000300800 */
[----:B------:R-:W3:Y:S04]  /*120d0*/  LDL.LU R131, [R1+0x5c] ;  /* 0x00005c0001837983 */ /* 0x000ee80000300800 */
[----:B------:R-:W4:Y:S04]  /*120e0*/  LDL.LU R132, [R1+0x60] ;  /* 0x0000600001847983 */ /* 0x000f280000300800 */
[----:B------:R-:W4:Y:S04]  /*120f0*/  LDL.LU R133, [R1+0x64] ;  /* 0x0000640001857983 */ /* 0x000f280000300800 */
[----:B------:R-:W4:Y:S04]  /*12100*/  LDL.LU R134, [R1+0x68] ;  /* 0x0000680001867983 */ /* 0x000f280000300800 */
[----:B------:R-:W4:Y:S04]  /*12110*/  LDL.LU R135, [R1+0x6c] ;  /* 0x00006c0001877983 */ /* 0x000f280000300800 */
[----:B------:R-:W2:Y:S04]  /*12120*/  LDL.LU R96, [R1+0x70] ;  /* 0x0000700001607983 */ /* 0x000ea80000300800 */
        /* <DEDUP_REMOVED lines=27> */
[----:B------:R-:W0:Y:S04]  /*122e0*/  LDS R4, [R3] ;  /* 0x0000000003047984 */ /* 0x000e280000000800 */
[----:B------:R-:W1:Y:S04]  /*122f0*/  LDS R5, [R3+0x200] ;  /* 0x0002000003057984 */ /* 0x000e680000000800 */
[----:B------:R-:W1:Y:S04]  /*12300*/  LDS R6, [R3+0x400] ;  /* 0x0004000003067984 */ /* 0x000e680000000800 */
[----:B------:R-:W1:Y:S04]  /*12310*/  LDS R7, [R3+0x1400] ;  /* 0x0014000003077984 */ /* 0x000e680000000800 */
[----:B------:R-:W1:Y:S04]  /*12320*/  LDS R8, [R3+0x1600] ;  /* 0x0016000003087984 */ /* 0x000e680000000800 */
[----:B------:R-:W1:Y:S04]  /*12330*/  LDS R9, [R3+0x1800] ;  /* 0x0018000003097984 */ /* 0x000e680000000800 */
[----:B------:R-:W1:Y:S04]  /*12340*/  LDS R11, [R3+0x2800] ;  /* 0x00280000030b7984 */ /* 0x000e680000000800 */
[----:B------:R-:W-:Y:S04]  /*12350*/  LDS R32, [R3+0x600] ;  /* 0x0006000003207984 */ /* 0x000fe80000000800 */
[----:B------:R-:W-:Y:S04]  /*12360*/  LDS R29, [R3+0x1a00] ;  /* 0x001a0000031d7984 */ /* 0x000fe80000000800 */
[----:B------:R-:W-:Y:S01]  /*12370*/  LDS R31, [R3+0x800] ;  /* 0x00080000031f7984 */ /* 0x000fe20000000800 */
[----:B0-----:R-:W-:-:S03]  /*12380*/  FADD.FTZ R4, RZ, R4 ;  /* 0x00000004ff047221 */ /* 0x001fc60000010000 */
[----:B------:R-:W-:Y:S01]  /*12390*/  LDS R28, [R3+0x1c00] ;  /* 0x001c0000031c7984 */ /* 0x000fe20000000800 */
[----:B-1----:R-:W-:-:S03]  /*123a0*/  FADD.FTZ R5, RZ, R5 ;  /* 0x00000005ff057221 */ /* 0x002fc60000010000 */
[----:B------:R-:W-:Y:S01]  /*123b0*/  LDS R30, [R3+0xa00] ;  /* 0x000a0000031e7984 */ /* 0x000fe20000000800 */
[----:B------:R-:W-:-:S03]  /*123c0*/  FADD.FTZ R6, RZ, R6 ;  /* 0x00000006ff067221 */ /* 0x000fc60000010000 */
[----:B------:R-:W-:Y:S01]  /*123d0*/  LDS R27, [R3+0x1e00] ;  /* 0x001e0000031b7984 */ /* 0x000fe20000000800 */
[----:B------:R-:W-:-:S03]  /*123e0*/  FADD.FTZ R4, R4, R7 ;  /* 0x0000000704047221 */ /* 0x000fc60000010000 */
[----:B------:R-:W-:Y:S01]  /*123f0*/  LDS R26, [R3+0xc00] ;  /* 0x000c0000031a7984 */ /* 0x000fe20000000800 */
[----:B------:R-:W-:-:S03]  /*12400*/  FADD.FTZ R114, R5, R8 ;  /* 0x0000000805727221 */ /* 0x000fc60000010000 */
[----:B------:R-:W-:Y:S01]  /*12410*/  LDS R21, [R3+0x2000] ;  /* 0x0020000003157984 */ /* 0x000fe20000000800 */
[----:B------:R-:W-:-:S03]  /*12420*/  FADD.FTZ R115, R6, R9 ;  /* 0x0000000906737221 */ /* 0x000fc60000010000 */
[----:B------:R-:W-:Y:S01]  /*12430*/  LDS R25, [R3+0xe00] ;  /* 0x000e000003197984 */ /* 0x000fe20000000800 */
[----:B------:R-:W-:-:S03]  /*12440*/  FADD.FTZ R116, R4, R11 ;  /* 0x0000000b04747221 */ /* 0x000fc60000010000 */
        /* <DEDUP_REMOVED lines=24> */
[----:B------:R-:W-:Y:S01]  /*125d0*/  BAR.SYNC.DEFER_BLOCKING 0x0 ;  /* 0x0000000000007b1d */ /* 0x000fe20000010000 */
[----:B------:R-:W-:-:S05]  /*125e0*/  MOV R127, R34 ;  /* 0x00000022007f7202 */ /* 0x000fca0000000f00 */
[----:B----4-:R-:W-:Y:S04]  /*125f0*/  STS.128 [R2+0xc10], R132 ;  /* 0x000c108402007388 */ /* 0x010fe80000000c00 */
[----:B---3--:R-:W-:Y:S04]  /*12600*/  STS.128 [R2+0x1000], R128 ;  /* 0x0010008002007388 */ /* 0x008fe80000000c00 */
[----:B--2---:R-:W-:Y:S04]  /*12610*/  STS.128 [R2+0x1010], R124 ;  /* 0x0010107c02007388 */ /* 0x004fe80000000c00 */
[----:B------:R-:W-:Y:S04]  /*12620*/  STS.128 [R2+0xc00], R96 ;  /* 0x000c006002007388 */ /* 0x000fe80000000c00 */
[----:B------:R-:W-:Y:S04]  /*12630*/  STS.128 [R2+0x810], R104 ;  /* 0x0008106802007388 */ /* 0x000fe80000000c00 */
[----:B------:R-:W-:Y:S04]  /*12640*/  STS.128 [R2+0x800], R192 ;  /* 0x000800c002007388 */ /* 0x000fe80000000c00 */
[----:B------:R-:W-:Y:S04]  /*12650*/  STS.128 [R2+0x410], R172 ;  /* 0x000410ac02007388 */ /* 0x000fe80000000c00 */
[----:B------:R-:W-:Y:S04]  /*12660*/  STS.128 [R2+0x400], R148 ;  /* 0x0004009402007388 */ /* 0x000fe80000000c00 */
[----:B------:R-:W-:Y:S04]  /*12670*/  STS.128 [R2+0x10], R140 ;  /* 0x0000108c02007388 */ /* 0x000fe80000000c00 */
[----:B------:R-:W-:Y:S01]  /*12680*/  STS.128 [R2], R164 ;  /* 0x000000a402007388 */ /* 0x000fe20000000c00 */
        /* <DEDUP_REMOVED lines=102> */
[----:B------:R2:W-:Y:S04]  /*12cf0*/  STS.128 [R2+0x1000], R56 ;  /* 0x0010003802007388 */ /* 0x0005e80000000c00 */
[----:B------:R-:W-:Y:S01]  /*12d00*/  STS.128 [R2+0x1010], R60 ;  /* 0x0010103c02007388 */ /* 0x000fe20000000c00 */
[----:B------:R-:W-:Y:S08]  /*12d10*/  BAR.SYNC.DEFER_BLOCKING 0x0 ;  /* 0x0000000000007b1d */ /* 0x000ff00000010000 */
[----:B------:R-:W3:Y:S08]  /*12d20*/  S2UR UR4, SR_CTAID.X ;  /* 0x00000000000479c3 */ /* 0x000ef00000002500 */
[----:B--2---:R-:W3:Y:S01]  /*12d30*/  LDC R56, c[0x0][0x388] ;  /* 0x0000e200ff387b82 */ /* 0x004ee20000000800 */
[----:B------:R-:W2:Y:S04]  /*12d40*/  LDS R90, [R3] ;  /* 0x00000000035a7984 */ /* 0x000ea80000000800 */
[----:B------:R-:W4:Y:S04]  /*12d50*/  LDS R52, [R3+0x400] ;  /* 0x0004000003347984 */ /* 0x000f280000000800 */
[----:B------:R-:W3:Y:S04]  /*12d60*/  LDS R93, [R3+0x1400] ;  /* 0x00140000035d7984 */ /* 0x000ee80000000800 */
        /* <DEDUP_REMOVED lines=8> */
[----:B------:R-:W3:Y:S01]  /*12df0*/  LDS R63, [R3+0x4000] ;  /* 0x00400000033f7984 */ /* 0x000ee20000000800 */
[----:B0-----:R-:W-:-:S04]  /*12e00*/  FADD.FTZ R130, RZ, R130 ;  /* 0x00000082ff827221 */ /* 0x001fc80000010000 */
[----:B-1----:R-:W-:Y:S01]  /*12e10*/  FADD.FTZ R130, R130, R137 ;  /* 0x0000008982827221 */ /* 0x002fe20000010000 */
[----:B--2---:R-:W-:-:S03]  /*12e20*/  FADD.FTZ R90, RZ, R90 ;  /* 0x0000005aff5a7221 */ /* 0x004fc60000010000 */
[----:B------:R-:W-:Y:S01]  /*12e30*/  FADD.FTZ R85, R130, R85 ;  /* 0x0000005582557221 */ /* 0x000fe20000010000 */
[----:B----4-:R-:W-:Y:S01]  /*12e40*/  FADD.FTZ R52, RZ, R52 ;  /* 0x00000034ff347221 */ /* 0x010fe20000010000 */
[----:B---3--:R-:W-:Y:S02]  /*12e50*/  FADD.FTZ R90, R90, R93 ;  /* 0x0000005d5a5a7221 */ /* 0x008fe40000010000 */
[----:B------:R-:W-:Y:S01]  /*12e60*/  FADD.FTZ R91, R85, R84 ;  /* 0x00000054555b7221 */ /* 0x000fe20000010000 */
[----:B------:R-:W-:Y:S02]  /*12e70*/  IMAD R85, R56, UR4, RZ ;  /* 0x0000000438557c24 */ /* 0x000fe4000f8e02ff */
[----:B------:R-:W-:Y:S01]  /*12e80*/  FADD.FTZ R92, RZ, R92 ;  /* 0x0000005cff5c7221 */ /* 0x000fe20000010000 */
[----:B------:R-:W-:Y:S01]  /*12e90*/  FADD.FTZ R52, R52, R55 ;  /* 0x0000003734347221 */ /* 0x000fe20000010000 */
[----:B------:R-:W-:Y:S01]  /*12ea0*/  FADD.FTZ R57, R90, R57 ;  /* 0x000000395a397221 */ /* 0x000fe20000010000 */
[----:B------:R-:W-:Y:S01]  /*12eb0*/  IADD3 R55, P0, PT, R85, R0, RZ ;  /* 0x0000000055377210 */ /* 0x000fe20007f1e0ff */
[----:B------:R-:W-:Y:S01]  /*12ec0*/  FADD.FTZ R53, R92, R53 ;  /* 0x000000355c357221 */ /* 0x000fe20000010000 */
[----:B------:R-:W-:Y:S01]  /*12ed0*/  ISETP.GE.U32.AND P4, PT, R23, 0x80, PT ;  /* 0x000000801700780c */ /* 0x000fe20003f86070 */
[----:B------:R-:W-:Y:S01]  /*12ee0*/  FADD.FTZ R120, RZ, R120 ;  /* 0x00000078ff787221 */ /* 0x000fe20000010000 */
[----:B------:R-:W-:Y:S01]  /*12ef0*/  FADD.FTZ R93, R57, R54 ;  /* 0x00000036395d7221 */ /* 0x000fe20000010000 */
[----:B------:R-:W-:-:S02]  /*12f00*/  IMAD.X R54, RZ, RZ, RZ, P0 ;  /* 0x000000ffff367224 */ /* 0x000fc400000e06ff */
[----:B------:R-:W-:Y:S01]  /*12f10*/  FADD.FTZ R122, RZ, R122 ;  /* 0x0000007aff7a7221 */ /* 0x000fe20000010000 */
[----:B------:R-:W-:Y:S01]  /*12f20*/  FADD.FTZ R123, RZ, R123 ;  /* 0x0000007bff7b7221 */ /* 0x000fe20000010000 */
[----:B------:R-:W-:Y:S01]  /*12f30*/  FADD.FTZ R2, R53, R2 ;  /* 0x0000000235027221 */ /* 0x000fe20000010000 */
[----:B------:R-:W-:Y:S01]  /*12f40*/  FADD.FTZ R132, RZ, R132 ;  /* 0x00000084ff847221 */ /* 0x000fe20000010000 */
[----:B------:R-:W-:Y:S01]  /*12f50*/  FADD.FTZ R134, RZ, R134 ;  /* 0x00000086ff867221 */ /* 0x000fe20000010000 */
        /* <DEDUP_REMOVED lines=39> */
[----:B------:R-:W-:Y:S01]  /*131d0*/  MOV R60, R58 ;  /* 0x0000003a003c7202 */ /* 0x000fe20000000f00 */
[----:B------:R-:W-:Y:S01]  /*131e0*/  IMAD.MOV.U32 R61, RZ, RZ, R59 ;  /* 0x000000ffff3d7224 */ /* 0x000fe200078e003b */
[----:B------:R-:W-:Y:S01]  /*131f0*/  MOV R62, R52 ;  /* 0x00000034003e7202 */ /* 0x000fe20000000f00 */
[----:B------:R-:W-:Y:S01]  /*13200*/  IMAD.MOV.U32 R84, RZ, RZ, R2 ;  /* 0x000000ffff547224 */ /* 0x000fe200078e0002 */
[----:B------:R-:W-:Y:S02]  /*13210*/  MOV R63, R57 ;  /* 0x00000039003f7202 */ /* 0x000fe40000000f00 */
[----:B------:R-:W-:Y:S01]  /*13220*/  MOV R85, R55 ;  /* 0x0000003700557202 */ /* 0x000fe20000000f00 */
[----:B------:R0:W-:Y:S01]  /*13230*/  STG.E desc[UR8][R60.64], R133 ;  /* 0x000000853c007986 */ /* 0x0001e2000c101908 */
[----:B------:R-:W-:Y:S02]  /*13240*/  IADD3 R58, P6, PT, R58, 0x200, RZ ;  /* 0x000002003a3a7810 */ /* 0x000fe40007fde0ff */
[----:B------:R-:W-:Y:S01]  /*13250*/  IADD3 R2, P4, PT, R2, 0x200, RZ ;  /* 0x0000020002027810 */ /* 0x000fe20007f9e0ff */
[----:B------:R1:W-:Y:S01]  /*13260*/  STG.E desc[UR8][R62.64], R119 ;  /* 0x000000773e007986 */ /* 0x0003e2000c101908 */
[----:B------:R-:W-:-:S02]  /*13270*/  IADD3.X R59, PT, PT, RZ, R59, RZ, P6, !PT ;  /* 0x0000003bff3b7210 */ /* 0x000fc400037fe4ff */
[----:B------:R-:W-:Y:S01]  /*13280*/  IADD3 R52, P5, PT, R52, 0x200, RZ ;  /* 0x0000020034347810 */ /* 0x000fe20007fbe0ff */
[----:B------:R1:W-:Y:S01]  /*13290*/  STG.E desc[UR8][R84.64], R93 ;  /* 0x0000005d54007986 */ /* 0x0003e2000c101908 */
[----:B------:R-:W-:Y:S02]  /*132a0*/  IMAD.X R55, RZ, RZ, R55, P4 ;  /* 0x000000ffff377224 */ /* 0x000fe400020e0637 */
[----:B------:R-:W-:Y:S01]  /*132b0*/  IADD3.X R57, PT, PT, RZ, R57, RZ, P5, !PT ;  /* 0x00000039ff397210 */ /* 0x000fe20002ffe4ff */
[----:B0-----:R-:W-:Y:S01]  /*132c0*/  IMAD.MOV.U32 R61, RZ, RZ, R53 ;  /* 0x000000ffff3d7224 */ /* 0x001fe200078e0035 */
[----:B------:R-:W-:Y:S02]  /*132d0*/  MOV R60, R0 ;  /* 0x00000000003c7202 */ /* 0x000fe40000000f00 */
[----:B------:R-:W-:-:S03]  /*132e0*/  IADD3 R0, P6, PT, R0, 0x200, RZ ;  /* 0x0000020000007810 */ /* 0x000fc60007fde0ff */
[----:B------:R1:W-:Y:S01]  /*132f0*/  STG.E desc[UR8][R60.64], R91 ;  /* 0x0000005b3c007986 */ /* 0x0003e2000c101908 */
[----:B------:R-:W-:-:S09]  /*13300*/  IADD3.X R53, PT, PT, RZ, R53, RZ, P6, !PT ;  /* 0x00000035ff357210 */ /* 0x000fd200037fe4ff */
.L_x_364:
[----:B------:R-:W-:Y:S05]  /*13310*/  BSYNC.RECONVERGENT B0 ;  /* 0x0000000000007941 */ /* 0x000fea0003800200 */
.L_x_363:
[----:B------:R-:W-:Y:S04]  /*13320*/  BSSY.RECONVERGENT B0, `(.L_x_365) ;  /* 0x0000016000007945 */ /* 0x000fe80003800200 */
[----:B------:R-:W-:Y:S05]  /*13330*/  @!P2 BRA `(.L_x_366) ;  /* 0x000000000050a947 */ /* 0x000fea0003800000 */
[----:B-1----:R-:W-:Y:S01]  /*13340*/  MOV R60, R58 ;  /* 0x0000003a003c7202 */ /* 0x002fe20000000f00 */
        /* <DEDUP_REMOVED lines=9> */
[----:B------:R-:W-:Y:S01]  /*133e0*/  IADD3 R52, P4, PT, R52, 0x200, RZ ;  /* 0x0000020034347810 */ /* 0x000fe20007f9e0ff */
[----:B------:R-:W-:Y:S01]  /*133f0*/  IMAD.X R55, RZ, RZ, R55, P5 ;  /* 0x000000ffff377224 */ /* 0x000fe200028e0637 */
[----:B------:R-:W-:Y:S01]  /*13400*/  IADD3.X R59, PT, PT, RZ, R59, RZ, P2, !PT ;  /* 0x0000003bff3b7210 */ /* 0x000fe200017fe4ff */
[----:B------:R2:W-:Y:S01]  /*13410*/  STG.E desc[UR8][R84.64], R95 ;  /* 0x0000005f54007986 */ /* 0x0005e2000c101908 */
[----:B------:R-:W-:-:S02]  /*13420*/  IADD3.X R57, PT, PT, RZ, R57, RZ, P4, !PT ;  /* 0x00000039ff397210 */ /* 0x000fc400027fe4ff */
[----:B0-----:R-:W-:Y:S01]  /*13430*/  MOV R60, R0 ;  /* 0x00000000003c7202 */ /* 0x001fe20000000f00 */
[----:B------:R-:W-:Y:S01]  /*13440*/  IMAD.MOV.U32 R61, RZ, RZ, R53 ;  /* 0x000000ffff3d7224 */ /* 0x000fe200078e0035 */
[----:B------:R-:W-:-:S04]  /*13450*/  IADD3 R0, P6, PT, R0, 0x200, RZ ;  /* 0x0000020000007810 */ /* 0x000fc80007fde0ff */
[----:B------:R2:W-:Y:S01]  /*13460*/  STG.E desc[UR8][R60.64], R87 ;  /* 0x000000573c007986 */ /* 0x0005e2000c101908 */
[----:B------:R-:W-:-:S08]  /*13470*/  IADD3.X R53, PT, PT, RZ, R53, RZ, P6, !PT ;  /* 0x00000035ff357210 */ /* 0x000fd000037fe4ff */
.L_x_366:
[----:B------:R-:W-:Y:S05]  /*13480*/  BSYNC.RECONVERGENT B0 ;  /* 0x0000000000007941 */ /* 0x000fea0003800200 */
.L_x_365:
[----:B------:R-:W-:Y:S04]  /*13490*/  BSSY.RECONVERGENT B0, `(.L_x_367) ;  /* 0x0000016000007945 */ /* 0x000fe80003800200 */
[----:B------:R-:W-:Y:S05]  /*134a0*/  @!P3 BRA `(.L_x_368) ;  /* 0x000000000050b947 */ /* 0x000fea0003800000 */
[----:B-12---:R-:W-:Y:S01]  /*134b0*/  MOV R60, R58 ;  /* 0x0000003a003c7202 */ /* 0x006fe20000000f00 */
        /* <DEDUP_REMOVED lines=19> */
.L_x_368:
[----:B------:R-:W-:Y:S05]  /*135f0*/  BSYNC.RECONVERGENT B0 ;  /* 0x0000000000007941 */ /* 0x000fea0003800200 */
.L_x_367:
        /* <DEDUP_REMOVED lines=46> */
[----:B------:R-:W-:Y:S01]  /*138e0*/  FADD.FTZ R81, R81, R80 ;  /* 0x0000005051517221 */ /* 0x000fe20000010000 */
[----:B------:R-:W-:Y:S01]  /*138f0*/  FADD.FTZ R71, RZ, R71 ;  /* 0x00000047ff477221 */ /* 0x000fe20000010000 */
[----:B------:R-:W-:Y:S01]  /*13900*/  FADD.FTZ R102, R102, R43 ;  /* 0x0000002b66667221 */ /* 0x000fe20000010000 */
[----:B------:R-:W5:Y:S01]  /*13910*/  LDS R5, [R3+0x800] ;  /* 0x0008000003057984 */ /* 0x000f620000000800 */
[----:B------:R-:W-:Y:S01]  /*13920*/  FADD.FTZ R100, R100, R41 ;  /* 0x0000002964647221 */ /* 0x000fe20000010000 */
[----:B------:R-:W-:Y:S01]  /*13930*/  FADD.FTZ R78, R79, R78 ;  /* 0x0000004e4f4e7221 */ /* 0x000fe20000010000 */
[----:B------:R-:W-:Y:S01]  /*13940*/  FADD.FTZ R74, R75, R74 ;  /* 0x0000004a4b4a7221 */ /* 0x000fe20000010000 */
[----:B------:R-:W1:Y:S01]  /*13950*/  LDS R6, [R3+0xa00] ;  /* 0x000a000003067984 */ /* 0x000e620000000800 */
[----:B------:R-:W-:Y:S01]  /*13960*/  FADD.FTZ R70, R71, R70 ;  /* 0x0000004647467221 */ /* 0x000fe20000010000 */
[----:B------:R-:W-:Y:S01]  /*13970*/  FADD.FTZ R68, R81, R68 ;  /* 0x0000004451447221 */ /* 0x000fe20000010000 */
[----:B------:R-:W-:Y:S01]  /*13980*/  FADD.FTZ R112, RZ, R112 ;  /* 0x00000070ff707221 */ /* 0x000fe20000010000 */
[----:B------:R-:W2:Y:S01]  /*13990*/  LDS R7, [R3+0xc00] ;  /* 0x000c000003077984 */ /* 0x000ea20000000800 */
[----:B------:R-:W-:Y:S01]  /*139a0*/  FADD.FTZ R111, RZ, R111 ;  /* 0x0000006fff6f7221 */ /* 0x000fe20000010000 */
[----:B------:R-:W-:Y:S01]  /*139b0*/  FADD.FTZ R110, RZ, R110 ;  /* 0x0000006eff6e7221 */ /* 0x000fe20000010000 */
[----:B------:R-:W-:Y:S01]  /*139c0*/  FADD.FTZ R83, RZ, R83 ;  /* 0x00000053ff537221 */ /* 0x000fe20000010000 */
[----:B------:R-:W2:Y:S01]  /*139d0*/  LDS R8, [R3+0xe00] ;  /* 0x000e000003087984 */ /* 0x000ea20000000800 */
[----:B------:R-:W-:Y:S01]  /*139e0*/  FADD.FTZ R77, RZ, R77 ;  /* 0x0000004dff4d7221 */ /* 0x000fe20000010000 */
[----:B------:R-:W-:Y:S01]  /*139f0*/  FADD.FTZ R73, RZ, R73 ;  /* 0x00000049ff497221 */ /* 0x000fe20000010000 */
[----:B------:R-:W-:Y:S01]  /*13a00*/  FADD.FTZ R109, R112, R109 ;  /* 0x0000006d706d7221 */ /* 0x000fe20000010000 */
[----:B------:R-:W2:Y:S01]  /*13a10*/  LDS R9, [R3+0x1000] ;  /* 0x0010000003097984 */ /* 0x000ea20000000800 */
[----:B------:R-:W-:Y:S01]  /*13a20*/  FADD.FTZ R108, R111, R108 ;  /* 0x0000006c6f6c7221 */ /* 0x000fe20000010000 */
[----:B------:R-:W-:Y:S01]  /*13a30*/  FADD.FTZ R107, R110, R107 ;  /* 0x0000006b6e6b7221 */ /* 0x000fe20000010000 */
        /* <DEDUP_REMOVED lines=29> */
[----:B--23--:R-:W1:Y:S01]  /*13c10*/  LDS R63, [R3+0x3a00] ;  /* 0x003a0000033f7984 */ /* 0x00ce620000000800 */
[----:B------:R-:W-:Y:S01]  /*13c20*/  FADD.FTZ R7, RZ, R7 ;  /* 0x00000007ff077221 */ /* 0x000fe20000010000 */
[----:B------:R-:W-:Y:S01]  /*13c30*/  FADD.FTZ R35, R102, R35 ;  /* 0x0000002366237221 */ /* 0x000fe20000010000 */
[----:B------:R-:W-:Y:S01]  /*13c40*/  FADD.FTZ R101, R101, R36 ;  /* 0x0000002465657221 */ /* 0x000fe20000010000 */
[----:B------:R-:W2:Y:S01]  /*13c50*/  LDS R41, [R3+0x2e00] ;  /* 0x002e000003297984 */ /* 0x000ea20000000800 */
        /* <DEDUP_REMOVED lines=45> */
[----:B------:R-:W-:Y:S01]  /*13f30*/  MOV R4, R58 ;  /* 0x0000003a00047202 */ /* 0x000fe20000000f00 */
[----:B------:R-:W-:Y:S01]  /*13f40*/  IMAD.MOV.U32 R5, RZ, RZ, R59 ;  /* 0x000000ffff057224 */ /* 0x000fe200078e003b */
[----:B------:R-:W-:Y:S02]  /*13f50*/  MOV R6, R52 ;  /* 0x0000003400067202 */ /* 0x000fe40000000f00 */
[----:B------:R-:W-:Y:S02]  /*13f60*/  MOV R7, R57 ;  /* 0x0000003900077202 */ /* 0x000fe40000000f00 */
[----:B------:R0:W-:Y:S01]  /*13f70*/  STG.E desc[UR8][R4.64], R39 ;  /* 0x0000002704007986 */ /* 0x0001e2000c101908 */
[----:B------:R-:W-:-:S03]  /*13f80*/  IADD3 R58, P0, PT, R58, 0x200, RZ ;  /* 0x000002003a3a7810 */ /* 0x000fc60007f1e0ff */
[----:B------:R1:W-:Y:S01]  /*13f90*/  STG.E desc[UR8][R6.64], R17 ;  /* 0x0000001106007986 */ /* 0x0003e2000c101908 */
[----:B------:R-:W-:Y:S02]  /*13fa0*/  IADD3.X R59, PT, PT, RZ, R59, RZ, P0, !PT ;  /* 0x0000003bff3b7210 */ /* 0x000fe400007fe4ff */
[----:B------:R-:W-:-:S04]  /*13fb0*/  IADD3 R52, P0, PT, R52, 0x200, RZ ;  /* 0x0000020034347810 */ /* 0x000fc80007f1e0ff */
[----:B------:R-:W-:Y:S01]  /*13fc0*/  IADD3.X R57, PT, PT, RZ, R57, RZ, P0, !PT ;  /* 0x00000039ff397210 */ /* 0x000fe200007fe4ff */
[----:B0-----:R-:W-:Y:S01]  /*13fd0*/  IMAD.MOV.U32 R4, RZ, RZ, R2 ;  /* 0x000000ffff047224 */ /* 0x001fe200078e0002 */
[----:B------:R-:W-:Y:S02]  /*13fe0*/  MOV R5, R55 ;  /* 0x0000003700057202 */ /* 0x000fe40000000f00 */
[----:B------:R-:W-:Y:S01]  /*13ff0*/  IADD3 R2, P0, PT, R2, 0x200, RZ ;  /* 0x0000020002027810 */ /* 0x000fe20007f1e0ff */
[----:B-1----:R-:W-:Y:S01]  /*14000*/  IMAD.MOV.U32 R7, RZ, RZ, R53 ;  /* 0x000000ffff077224 */ /* 0x002fe200078e0035 */
[----:B------:R-:W-:Y:S01]  /*14010*/  MOV R6, R0 ;  /* 0x0000000000067202 */ /* 0x000fe20000000f00 */
[----:B------:R0:W-:Y:S02]  /*14020*/  STG.E desc[UR8][R4.64], R71 ;  /* 0x0000004704007986 */ /* 0x0001e4000c101908 */
[----:B------:R-:W-:Y:S01]  /*14030*/  IMAD.X R55, RZ, RZ, R55, P0 ;  /* 0x000000ffff377224 */ /* 0x000fe200000e0637 */
[----:B------:R-:W-:Y:S01]  /*14040*/  IADD3 R0, P0, PT, R0, 0x200, RZ ;  /* 0x0000020000007810 */ /* 0x000fe20007f1e0ff */
[----:B------:R0:W-:Y:S03]  /*14050*/  STG.E desc[UR8][R6.64], R69 ;  /* 0x0000004506007986 */ /* 0x0001e6000c101908 */
[----:B------:R-:W-:-:S09]  /*14060*/  IADD3.X R53, PT, PT, RZ, R53, RZ, P0, !PT ;  /* 0x00000035ff357210 */ /* 0x000fd200007fe4ff */
.L_x_370:
[----:B------:R-:W-:Y:S05]  /*14070*/  BSYNC.RECONVERGENT B0 ;  /* 0x0000000000007941 */ /* 0x000fea0003800200 */
.L_x_369:
[----:B------:R-:W-:Y:S04]  /*14080*/  BSSY.RECONVERGENT B0, `(.L_x_371) ;  /* 0x0000016000007945 */ /* 0x000fe80003800200 */
[----:B------:R-:W-:Y:S05]  /*14090*/  @!P1 BRA `(.L_x_372) ;  /* 0x0000000000509947 */ /* 0x000fea0003800000 */
[----:B0-----:R-:W-:Y:S01]  /*140a0*/  MOV R4, R58 ;  /* 0x0000003a00047202 */ /* 0x001fe20000000f00 */
        /* <DEDUP_REMOVED lines=12> */
[----:B------:R-:W-:Y:S02]  /*14170*/  IADD3.X R57, PT, PT, RZ, R57, RZ, P0, !PT ;  /* 0x00000039ff397210 */ /* 0x000fe400007fe4ff */
[----:B0-----:R-:W-:Y:S01]  /*14180*/  MOV R4, R0 ;  /* 0x0000000000047202 */ /* 0x001fe20000000f00 */
[----:B------:R-:W-:Y:S01]  /*14190*/  IMAD.MOV.U32 R5, RZ, RZ, R53 ;  /* 0x000000ffff057224 */ /* 0x000fe200078e0035 */
[----:B------:R-:W-:Y:S01]  /*141a0*/  IADD3 R0, P0, PT, R0, 0x200, RZ ;  /* 0x0000020000007810 */ /* 0x000fe20007f1e0ff */
[----:B------:R-:W-:-:S03]  /*141b0*/  IMAD.X R55, RZ, RZ, R55, P1 ;  /* 0x000000ffff377224 */ /* 0x000fc600008e0637 */
[----:B------:R1:W-:Y:S01]  /*141c0*/  STG.E desc[UR8][R4.64], R49 ;  /* 0x0000003104007986 */ /* 0x0003e2000c101908 */
[----:B------:R-:W-:-:S08]  /*141d0*/  IADD3.X R53, PT, PT, RZ, R53, RZ, P0, !PT ;  /* 0x00000035ff357210 */ /* 0x000fd000007fe4ff */
.L_x_372:
[----:B------:R-:W-:Y:S05]  /*141e0*/  BSYNC.RECONVERGENT B0 ;  /* 0x0000000000007941 */ /* 0x000fea0003800200 */
.L_x_371:
[----:B------:R-:W-:Y:S04]  /*141f0*/  BSSY.RECONVERGENT B0, `(.L_x_373) ;  /* 0x0000016000007945 */ /* 0x000fe80003800200 */
[----:B------:R-:W-:Y:S05]  /*14200*/  @!P2 BRA `(.L_x_374) ;  /* 0x000000000050a947 */ /* 0x000fea0003800000 */
[----:B01----:R-:W-:Y:S01]  /*14210*/  MOV R4, R58 ;  /* 0x0000003a00047202 */ /* 0x003fe20000000f00 */
        /* <DEDUP_REMOVED lines=19> */
.L_x_374:
[----:B------:R-:W-:Y:S05]  /*14350*/  BSYNC.RECONVERGENT B0 ;  /* 0x0000000000007941 */ /* 0x000fea0003800200 */
.L_x_373:
[----:B------:R-:W-:Y:S04]  /*14360*/  BSSY.RECONVERGENT B0, `(.L_x_375) ;  /* 0x0000016000007945 */ /* 0x000fe80003800200 */
[----:B------:R-:W-:Y:S05]  /*14370*/  @!P3 BRA `(.L_x_376) ;  /* 0x000000000050b947 */ /* 0x000fea0003800000 */
[----:B012---:R-:W-:Y:S01]  /*14380*/  MOV R4, R58 ;  /* 0x0000003a00047202 */ /* 0x007fe20000000f00 */
        /* <DEDUP_REMOVED lines=19> */
.L_x_376:
[----:B------:R-:W-:Y:S05]  /*144c0*/  BSYNC.RECONVERGENT B0 ;  /* 0x0000000000007941 */ /* 0x000fea0003800200 */
.L_x_375:
[----:B------:R-:W-:Y:S04]  /*144d0*/  BSSY.RECONVERGENT B0, `(.L_x_377) ;  /* 0x0000016000007945 */ /* 0x000fe80003800200 */
[----:B------:R-:W-:Y:S05]  /*144e0*/  @!P4 BRA `(.L_x_378) ;  /* 0x000000000050c947 */ /* 0x000fea0003800000 */
[----:B0123--:R-:W-:Y:S01]  /*144f0*/  MOV R4, R58 ;  /* 0x0000003a00047202 */ /* 0x00ffe20000000f00 */
        /* <DEDUP_REMOVED lines=19> */
.L_x_378:
[----:B------:R-:W-:Y:S05]  /*14630*/  BSYNC.RECONVERGENT B0 ;  /* 0x0000000000007941 */ /* 0x000fea0003800200 */
.L_x_377:
[----:B------:R-:W-:Y:S04]  /*14640*/  BSSY.RECONVERGENT B0, `(.L_x_379) ;  /* 0x0000016000007945 */ /* 0x000fe80003800200 */
[----:B------:R-:W-:Y:S05]  /*14650*/  @!P5 BRA `(.L_x_380) ;  /* 0x000000000050d947 */ /* 0x000fea0003800000 */
[----:B01234-:R-:W-:Y:S01]  /*14660*/  MOV R4, R58 ;  /* 0x0000003a00047202 */ /* 0x01ffe20000000f00 */
        /* <DEDUP_REMOVED lines=19> */
.L_x_380:
[----:B------:R-:W-:Y:S05]  /*147a0*/  BSYNC.RECONVERGENT B0 ;  /* 0x0000000000007941 */ /* 0x000fea0003800200 */
.L_x_379:
[----:B------:R-:W-:Y:S05]  /*147b0*/  @!P6 EXIT ;  /* 0x000000000000e94d */ /* 0x000fea0003800000 */
[----:B------:R-:W-:Y:S01]  /*147c0*/  MOV R56, R52 ;  /* 0x0000003400387202 */ /* 0x000fe20000000f00 */
[----:B-1----:R-:W-:Y:S01]  /*147d0*/  IMAD.MOV.U32 R3, RZ, RZ, R55 ;  /* 0x000000ffff037224 */ /* 0x002fe200078e0037 */
[----:B------:R-:W-:Y:S01]  /*147e0*/  MOV R52, R0 ;  /* 0x0000000000347202 */ /* 0x000fe20000000f00 */
[----:B------:R-:W-:Y:S04]  /*147f0*/  STG.E desc[UR8][R58.64], R99 ;  /* 0x000000633a007986 */ /* 0x000fe8000c101908 */
[----:B------:R-:W-:Y:S04]  /*14800*/  STG.E desc[UR8][R56.64], R15 ;  /* 0x0000000f38007986 */ /* 0x000fe8000c101908 */
[----:B------:R-:W-:Y:S04]  /*14810*/  STG.E desc[UR8][R2.64], R81 ;  /* 0x0000005102007986 */ /* 0x000fe8000c101908 */
[----:B------:R-:W-:Y:S01]  /*14820*/  STG.E desc[UR8][R52.64], R51 ;  /* 0x0000003334007986 */ /* 0x000fe2000c101908 */
[----:B------:R-:W-:Y:S05]  /*14830*/  EXIT ;  /* 0x000000000000794d */ /* 0x000fea0003800000 */
.L_x_311:
[----:B------:R-:W-:Y:S01]  /*14840*/  HFMA2 R125, -RZ, RZ, 0, 1.847743988037109375e-06 ;  /* 0x0000001fff7d7431 */ /* 0x000fe200000001ff */
[----:B------:R-:W-:Y:S01]  /*14850*/  BSSY B1, `(.L_x_381) ;  /* 0x0000007000017945 */ /* 0x000fe20003800000 */
[----:B------:R-:W-:Y:S01]  /*14860*/  MOV R127, R212 ;  /* 0x000000d4007f7202 */ /* 0x000fe20000000f00 */
[----:B------:R-:W-:Y:S01]  /*14870*/  IMAD.MOV.U32 R126, RZ, RZ, 0x1 ;  /* 0x00000001ff7e7424 */ /* 0x000fe200078e00ff */
[----:B------:R-:W-:-:S07]  /*14880*/  MOV R124, 0xffffffff ;  /* 0xffffffff007c7802 */ /* 0x000fce0000000f00 */
[----:B-----5:R-:W-:Y:S05]  /*14890*/  WARPSYNC.COLLECTIVE R124, `(.L_x_382) ;  /* 0x000000007c087348 */ /* 0x020fea0003c00000 */
[----:B------:R0:W1:Y:S02]  /*148a0*/  SHFL.BFLY P0, R130, R127, R126, R125 ;  /* 0x0c00007e7f827389 */ /* 0x000064000000007d */
[----:B01---5:R-:W-:Y:S05]  /*148b0*/  ENDCOLLECTIVE ;  /* 0x000000000000791b */ /* 0x023fea0003800000 */
.L_x_382:
[----:B------:R-:W-:Y:S05]  /*148c0*/  BSYNC B1 ;  /* 0x0000000000017941 */ /* 0x000fea0003800000 */
.L_x_381:
[----:B------:R-:W-:Y:S02]  /*148d0*/  IMAD.MOV.U32 R124, RZ, RZ, R130 ;  /* 0x000000ffff7c7224 */ /* 0x000fe400078e0082 */
[----:B------:R-:W-:Y:S01]  /*148e0*/  HFMA2 R126, -RZ, RZ, 0, 5.9604644775390625e-08 ;  /* 0x00000001ff7e7431 */ /* 0x000fe200000001ff */
[----:B------:R-:W-:Y:S01]  /*148f0*/  MOV R127, R213 ;  /* 0x000000d5007f7202 */ /* 0x000fe20000000f00 */
[----:B------:R-:W-:Y:S02]  /*14900*/  IMAD.MOV.U32 R125, RZ, RZ, 0x1f ;  /* 0x0000001fff7d7424 */ /* 0x000fe400078e00ff */
[----:B------:R-:W-:Y:S01]  /*14910*/  FADD.FTZ R128, R124, R212 ;  /* 0x000000d47c807221 */ /* 0x000fe20000010000 */
[----:B------:R-:W-:-:S07]  /*14920*/  MOV R124, 0xffffffff ;  /* 0xffffffff007c7802 */ /* 0x000fce0000000f00 */
[----:B------:R-:W-:Y:S05]  /*14930*/  WARPSYNC.COLLECTIVE R124, `(.L_x_383) ;  /* 0x000000007c087348 */ /* 0x000fea0003c00000 */
[----:B------:R0:W1:Y:S02]  /*14940*/  SHFL.BFLY P0, R130, R127, R126, R125 ;  /* 0x0c00007e7f827389 */ /* 0x000064000000007d */
[----:B01----:R-:W-:Y:S05]  /*14950*/  ENDCOLLECTIVE ;  /* 0x000000000000791b */ /* 0x003fea0003800000 */
.L_x_383:
[----:B------:R-:W-:Y:S02]  /*14960*/  HFMA2 R126, -RZ, RZ, 0, 1.1920928955078125e-07 ;  /* 0x00000002ff7e7431 */ /* 0x000fe400000001ff */
[----:B------:R-:W-:Y:S01]  /*14970*/  IMAD.MOV.U32 R127, RZ, RZ, R128 ;  /* 0x000000ffff7f7224 */ /* 0x000fe200078e0080 */
[----:B------:R-:W-:-:S05]  /*14980*/  MOV R124, R130 ;  /* 0x00000082007c7202 */ /* 0x000fca0000000f00 */
[----:B------:R-:W-:Y:S01]  /*14990*/  FADD.FTZ R129, R124, R213 ;  /* 0x000000d57c817221 */ /* 0x000fe20000010000 */
[----:B------:R-:W-:-:S07]  /*149a0*/  MOV R124, 0xffffffff ;  /* 0xffffffff007c7802 */ /* 0x000fce0000000f00 */
[----:B------:R-:W-:Y:S05]  /*149b0*/  WARPSYNC.COLLECTIVE R124, `(.L_x_384) ;  /* 0x000000007c087348 */ /* 0x000fea0003c00000 */
[----:B------:R0:W1:Y:S02]  /*149c0*/  SHFL.BFLY P0, R130, R127, R126, R125 ;  /* 0x0c00007e7f827389 */ /* 0x000064000000007d */
[----:B01----:R-:W-:Y:S05]  /*149d0*/  ENDCOLLECTIVE ;  /* 0x000000000000791b */ /* 0x003fea0003800000 */
.L_x_384:
[----:B------:R-:W-:Y:S01]  /*149e0*/  MOV R127, R129 ;  /* 0x00000081007f7202 */ /* 0x000fe20000000f00 */
[----:B------:R-:W-:-:S04]  /*149f0*/  IMAD.MOV.U32 R124, RZ, RZ, R130 ;  /* 0x000000ffff7c7224 */ /* 0x000fc800078e0082 */
[----:B------:R-:W-:Y:S01]  /*14a00*/  FADD.FTZ R128, R128, R124 ;  /* 0x0000007c80807221 */ /* 0x000fe20000010000 */
[----:B------:R-:W-:-:S07]  /*14a10*/  MOV R124, 0xffffffff ;  /* 0xffffffff007c7802 */ /* 0x000fce0000000f00 */
[----:B------:R-:W-:Y:S05]  /*14a20*/  WARPSYNC.COLLECTIVE R124, `(.L_x_385) ;  /* 0x000000007c087348 */ /* 0x000fea0003c00000 */
[----:B------:R0:W1:Y:S02]  /*14a30*/  SHFL.BFLY P0, R130, R127, R126, R125 ;  /* 0x0c00007e7f827389 */ /* 0x000064000000007d */
[----:B01----:R-:W-:Y:S05]  /*14a40*/  ENDCOLLECTIVE ;  /* 0x000000000000791b */ /* 0x003fea0003800000 */
.L_x_385:
[----:B------:R-:W-:Y:S01]  /*14a50*/  HFMA2 R126, -RZ, RZ, 0, 2.384185791015625e-07 ;  /* 0x00000004ff7e7431 */ /* 0x000fe200000001ff */
[----:B------:R-:W-:Y:S01]  /*14a60*/  MOV R127, R128 ;  /* 0x00000080007f7202 */ /* 0x000fe20000000f00 */
[----:B------:R-:W-:-:S04]  /*14a70*/  IMAD.MOV.U32 R124, RZ, RZ, R130 ;  /* 0x000000ffff7c7224 */ /* 0x000fc800078e0082 */
[----:B------:R-:W-:Y:S01]  /*14a80*/  FADD.FTZ R129, R129, R124 ;  /* 0x0000007c81817221 */ /* 0x000fe20000010000 */
[----:B------:R-:W-:-:S07]  /*14a90*/  IMAD.MOV.U32 R124, RZ, RZ, -0x1 ;  /* 0xffffffffff7c7424 */ /* 0x000fce00078e00ff */
[----:B------:R-:W-:Y:S05]  /*14aa0*/  WARPSYNC.COLLECTIVE R124, `(.L_x_386) ;  /* 0x000000007c087348 */ /* 0x000fea0003c00000 */
[----:B------:R0:W1:Y:S02]  /*14ab0*/  SHFL.BFLY P0, R130, R127, R126, R125 ;  /* 0x0c00007e7f827389 */ /* 0x000064000000007d */
[----:B01----:R-:W-:Y:S05]  /*14ac0*/  ENDCOLLECTIVE ;  /* 0x000000000000791b */ /* 0x003fea0003800000 */
.L_x_386:
[----:B------:R-:W-:Y:S02]  /*14ad0*/  MOV R127, R129 ;  /* 0x00000081007f7202 */ /* 0x000fe40000000f00 */
[----:B------:R-:W-:-:S05]  /*14ae0*/  MOV R124, R130 ;  /* 0x00000082007c7202 */ /* 0x000fca0000000f00 */
[----:B------:R-:W-:Y:S01]  /*14af0*/  FADD.FTZ R128, R128, R124 ;  /* 0x0000007c80807221 */ /* 0x000fe20000010000 */
[----:B------:R-:W-:-:S07]  /*14b00*/  IMAD.MOV.U32 R124, RZ, RZ, -0x1 ;  /* 0xffffffffff7c7424 */ /* 0x000fce00078e00ff */
[----:B------:R-:W-:Y:S05]  /*14b10*/  WARPSYNC.COLLECTIVE R124, `(.L_x_387) ;  /* 0x000000007c087348 */ /* 0x000fea0003c00000 */
[----:B------:R0:W1:Y:S02]  /*14b20*/  SHFL.BFLY P0, R130, R127, R126, R125 ;  /* 0x0c00007e7f827389 */ /* 0x000064000000007d */
[----:B01----:R-:W-:Y:S05]  /*14b30*/  ENDCOLLECTIVE ;  /* 0x000000000000791b */ /* 0x003fea0003800000 */
.L_x_387:
[----:B------:R-:W-:Y:S01]  /*14b40*/  MOV R127, R128 ;  /* 0x00000080007f7202 */ /* 0x000fe20000000f00 */
[----:B------:R-:W-:Y:S01]  /*14b50*/  IMAD.MOV.U32 R126, RZ, RZ, 0x8 ;  /* 0x00000008ff7e7424 */ /* 0x000fe200078e00ff */
[----:B------:R-:W-:-:S05]  /*14b60*/  MOV R124, R130 ;  /* 0x00000082007c7202 */ /* 0x000fca0000000f00 */
[----:B------:R-:W-:Y:S01]  /*14b70*/  FADD.FTZ R129, R129, R124 ;  /* 0x0000007c81817221 */ /* 0x000fe20000010000 */
[----:B------:R-:W-:-:S07]  /*14b80*/  MOV R124, 0xffffffff ;  /* 0xffffffff007c7802 */ /* 0x000fce0000000f00 */
[----:B------:R-:W-:Y:S05]  /*14b90*/  WARPSYNC.COLLECTIVE R124, `(.L_x_388) ;  /* 0x000000007c087348 */ /* 0x000fea0003c00000 */
[----:B------:R0:W1:Y:S02]  /*14ba0*/  SHFL.BFLY P0, R130, R127, R126, R125 ;  /* 0x0c00007e7f827389 */ /* 0x000064000000007d */
[----:B01----:R-:W-:Y:S05]  /*14bb0*/  ENDCOLLECTIVE ;  /* 0x000000000000791b */ /* 0x003fea0003800000 */
.L_x_388:
[----:B------:R-:W-:Y:S01]  /*14bc0*/  IMAD.MOV.U32 R127, RZ, RZ, R129 ;  /* 0x000000ffff7f7224 */ /* 0x000fe200078e0081 */
[----:B------:R-:W-:-:S05]  /*14bd0*/  MOV R124, R130 ;  /* 0x00000082007c7202 */ /* 0x000fca0000000f00 */
[----:B------:R-:W-:Y:S01]  /*14be0*/  FADD.FTZ R128, R128, R124 ;  /* 0x0000007c80807221 */ /* 0x000fe20000010000 */
[----:B------:R-:W-:-:S07]  /*14bf0*/  MOV R124, 0xffffffff ;  /* 0xffffffff007c7802 */ /* 0x000fce0000000f00 */
[----:B------:R-:W-:Y:S05]  /*14c00*/  WARPSYNC.COLLECTIVE R124, `(.L_x_389) ;  /* 0x000000007c087348 */ /* 0x000fea0003c00000 */
[----:B------:R0:W1:Y:S02]  /*14c10*/  SHFL.BFLY P0, R130, R127, R126, R125 ;  /* 0x0c00007e7f827389 */ /* 0x000064000000007d */
[----:B01----:R-:W-:Y:S05]  /*14c20*/  ENDCOLLECTIVE ;  /* 0x000000000000791b */ /* 0x003fea0003800000 */
.L_x_389:
[----:B------:R-:W-:Y:S02]  /*14c30*/  HFMA2 R126, -RZ, RZ, 0, 9.5367431640625e-07 ;  /* 0x00000010ff7e7431 */ /* 0x000fe400000001ff */
[----:B------:R-:W-:Y:S01]  /*14c40*/  IMAD.MOV.U32 R127, RZ, RZ, R128 ;  /* 0x000000ffff7f7224 */ /* 0x000fe200078e0080 */
[----:B------:R-:W-:-:S05]  /*14c50*/  MOV R124, R130 ;  /* 0x00000082007c7202 */ /* 0x000fca0000000f00 */
[----:B------:R-:W-:Y:S01]  /*14c60*/  FADD.FTZ R129, R129, R124 ;  /* 0x0000007c81817221 */ /* 0x000fe20000010000 */
[----:B------:R-:W-:-:S07]  /*14c70*/  MOV R124, 0xffffffff ;  /* 0xffffffff007c7802 */ /* 0x000fce0000000f00 */
[----:B------:R-:W-:Y:S05]  /*14c80*/  WARPSYNC.COLLECTIVE R124, `(.L_x_390) ;  /* 0x000000007c087348 */ /* 0x000fea0003c00000 */
[----:B------:R0:W1:Y:S02]  /*14c90*/  SHFL.BFLY P0, R130, R127, R126, R125 ;  /* 0x0c00007e7f827389 */ /* 0x000064000000007d */
[----:B01----:R-:W-:Y:S05]  /*14ca0*/  ENDCOLLECTIVE ;  /* 0x000000000000791b */ /* 0x003fea0003800000 */
.L_x_390:
[----:B------:R-:W-:Y:S01]  /*14cb0*/  MOV R127, R129 ;  /* 0x00000081007f7202 */ /* 0x000fe20000000f00 */
[----:B------:R-:W-:-:S07]  /*14cc0*/  IMAD.MOV.U32 R131, RZ, RZ, R130 ;  /* 0x000000ffff837224 */ /* 0x000fce00078e0082 */
[----:B------:R-:W-:Y:S05]  /*14cd0*/  WARPSYNC.COLLECTIVE R124, `(.L_x_391) ;  /* 0x000000007c087348 */ /* 0x000fea0003c00000 */
[----:B------:R0:W1:Y:S02]  /*14ce0*/  SHFL.BFLY P0, R130, R127, R126, R125 ;  /* 0x0c00007e7f827389 */ /* 0x000064000000007d */
[----:B01----:R-:W-:Y:S05]  /*14cf0*/  ENDCOLLECTIVE ;  /* 0x000000000000791b */ /* 0x003fea0003800000 */
.L_x_391:
[----:B------:R-:W-:Y:S01]  /*14d00*/  MOV R124, R130 ;  /* 0x00000082007c7202 */ /* 0x000fe20000000f00 */
[----:B------:R-:W-:Y:S06]  /*14d10*/  BRA `(.L_x_392) ;  /* 0xffffff0c00b47947 */ /* 0x000fec000383ffff */
.L_x_393:
        /* <DEDUP_REMOVED lines=14> */
.L_x_7070:


//--------------------- .text._ZN10layer_norm31ln_parallel_residual_bwd_kernelINS_13Kernel_traitsI13__nv_bfloat16S2_S2_S2_fjLj1280ELj1ELj4ELj1ELj16ENS_18Kernel_traits_baseILj1280ES2_S2_S2_S2_fjLj128EEEEELb1ELb0ELb1EEEvNS_9BwdParamsE --------------------------
	.section	.text._ZN10layer_norm31ln_parallel_residual_bwd_kernelINS_13Kernel_traitsI13__nv_bfloat16S2_S2_S2_fjLj1280ELj1ELj4ELj1ELj16ENS_18Kernel_traits_baseILj1280ES2_S2_S2_S2_fjLj128EEEEELb1ELb0ELb1EEEvNS_9BwdParamsE,"ax",@progbits
	.align	128
        .global         _ZN10layer_norm31ln_parallel_residual_bwd_kernelINS_13Kernel_traitsI13__nv_bfloat16S2_S2_S2_fjLj1280ELj1ELj4ELj1ELj16ENS_18Kernel_traits_baseILj1280ES2_S2_S2_S2_fjLj128EEEEELb1ELb0ELb1EEEvNS_9BwdParamsE
        .type           _ZN10layer_norm31ln_parallel_residual_bwd_kernelINS_13Kernel_traitsI13__nv_bfloat16S2_S2_S2_fjLj1280ELj1ELj4ELj1ELj16ENS_18Kernel_traits_baseILj1280ES2_S2_S2_S2_fjLj128EEEEELb1ELb0ELb1EEEvNS_9BwdParamsE,@function
        .size           _ZN10layer_norm31ln_parallel_residual_bwd_kernelINS_13Kernel_traitsI13__nv_bfloat16S2_S2_S2_fjLj1280ELj1ELj4ELj1ELj16ENS_18Kernel_traits_baseILj1280ES2_S2_S2_S2_fjLj128EEEEELb1ELb0ELb1EEEvNS_9BwdParamsE,(.L_x_7071 - _ZN10layer_norm31ln_parallel_residual_bwd_kernelINS_13Kernel_traitsI13__nv_bfloat16S2_S2_S2_fjLj1280ELj1ELj4ELj1ELj16ENS_18Kernel_traits_baseILj1280ES2_S2_S2_S2_fjLj128EEEEELb1ELb0ELb1EEEvNS_9BwdParamsE)
        .other          _ZN10layer_norm31ln_parallel_residual_bwd_kernelINS_13Kernel_traitsI13__nv_bfloat16S2_S2_S2_fjLj1280ELj1ELj4ELj1ELj16ENS_18Kernel_traits_baseILj1280ES2_S2_S2_S2_fjLj128EEEEELb1ELb0ELb1EEEvNS_9BwdParamsE,@"STO_CUDA_ENTRY STV_DEFAULT"
_ZN10layer_norm31ln_parallel_residual_bwd_kernelINS_13Kernel_traitsI13__nv_bfloat16S2_S2_S2_fjLj1280ELj1ELj4ELj1ELj16ENS_18Kernel_traits_baseILj1280ES2_S2_S2_S2_fjLj128EEEEELb1ELb0ELb1EEEvNS_9BwdParamsE:
.text._ZN10layer_norm31ln_parallel_residual_bwd_kernelINS_13Kernel_traitsI13__nv_bfloat16S2_S2_S2_fjLj1280ELj1ELj4ELj1ELj16ENS_18Kernel_traits_baseILj1280ES2_S2_S2_S2_fjLj128EEEEELb1ELb0ELb1EEEvNS_9BwdParamsE:
        /* <DEDUP_REMOVED lines=15> */
[----:B------:R-:W0:Y:S01]  /*00f0*/  LDCU UR12, c[0x0][0x388] ;  /* 0x00007100ff0c77ac */ /* 0x000e220008000800 */
[----:B------:R-:W-:Y:S02]  /*0100*/  CS2R R90, SRZ ;  /* 0x00000000005a7805 */ /* 0x000fe4000001ff00 */
[----:B------:R-:W-:Y:S02]  /*0110*/  CS2R R104, SRZ ;  /* 0x0000000000687805 */ /* 0x000fe4000001ff00 */
[----:B------:R-:W-:Y:S01]  /*0120*/  CS2R R106, SRZ ;  /* 0x00000000006a7805 */ /* 0x000fe2000001ff00 */
[----:B------:R-:W0:Y:S01]  /*0130*/  LDCU.U8 UR7, c[0x0][0x410] ;  /* 0x00008200ff0777ac */ /* 0x000e220008000000 */
[----:B------:R-:W-:Y:S02]  /*0140*/  CS2R R152, SRZ ;  /* 0x0000000000987805 */ /* 0x000fe4000001ff00 */
[----:B------:R-:W-:-:S02]  /*0150*/  CS2R R154, SRZ ;  /* 0x00000000009a7805 */ /* 0x000fc4000001ff00 */
[----:B------:R-:W-:Y:S01]  /*0160*/  CS2R R148, SRZ ;  /* 0x0000000000947805 */ /* 0x000fe2000001ff00 */
[----:B------:R-:W0:Y:S01]  /*0170*/  LDCU UR13, c[0x0][0x400] ;  /* 0x00008000ff0d77ac */ /* 0x000e220008000800 */
        /* <DEDUP_REMOVED lines=87> */
[----:B------:R2:W5:Y:S04]  /*06f0*/  LDG.E.128 R8, desc[UR10][R20.64+0x800] ;  /* 0x0008000a14087981 */ /* 0x000568000c1e1d00 */
[----:B------:R-:W5:Y:S01]  /*0700*/  LDG.E.128 R4, desc[UR10][R22.64+0x800] ;  /* 0x0008000a16047981 */ /* 0x000f62000c1e1d00 */
[----:B------:R-:W-:Y:S01]  /*0710*/  HFMA2 R252, -RZ, RZ, 0, 0 ;  /* 0x00000000fffc7431 */ /* 0x000fe200000001ff */
[----:B------:R-:W-:Y:S01]  /*0720*/  BSSY B1, `(.L_x_396) ;  /* 0x0001066000017945 */ /* 0x000fe20003800000 */
[----:B------:R-:W-:-:S02]  /*0730*/  CS2R R224, SRZ ;  /* 0x0000000000e07805 */ /* 0x000fc4000001ff00 */
[----:B------:R-:W-:Y:S01]  /*0740*/  CS2R R222, SRZ ;  /* 0x0000000000de7805 */ /* 0x000fe2000001ff00 */
[----:B------:R-:W-:Y:S01]  /*0750*/  IMAD.MOV.U32 R237, RZ, RZ, RZ ;  /* 0x000000ffffed7224 */ /* 0x000fe200078e00ff */
        /* <DEDUP_REMOVED lines=20> */
[----:B--2---:R-:W-:Y:S01]  /*08a0*/  SHF.L.U32 R20, R44, 0x10, RZ ;  /* 0x000000102c147819 */ /* 0x004fe200000006ff */
[----:B------:R-:W-:-:S04]  /*08b0*/  IMAD.U32 R2, R45, 0x10000, RZ ;  /* 0x000100002d027824 */ /* 0x000fc800078e00ff */
[----:B------:R0:W-:Y:S04]  /*08c0*/  STL [R1+0x210], R20 ;  /* 0x0002101401007387 */ /* 0x0001e80000100800 */
[----:B------:R1:W-:Y:S01]  /*08d0*/  STL [R1+0x200], R2 ;  /* 0x0002000201007387 */ /* 0x0003e20000100800 */
[----:B0-----:R-:W-:Y:S02]  /*08e0*/  SHF.L.U32 R20, R46, 0x10, RZ ;  /* 0x000000102e147819 */ /* 0x001fe400000006ff */
[----:B-1----:R-:W-:-:S03]  /*08f0*/  SHF.L.U32 R2, R47, 0x10, RZ ;  /* 0x000000102f027819 */ /* 0x002fc600000006ff */
[----:B------:R4:W-:Y:S04]  /*0900*/  STL [R1+0x1f0], R20 ;  /* 0x0001f01401007387 */ /* 0x0009e80000100800 */
[----:B------:R0:W-:Y:S01]  /*0910*/  STL [R1+0x1e0], R2 ;  /* 0x0001e00201007387 */ /* 0x0001e20000100800 */
[----:B----4-:R-:W-:Y:S01]  /*0920*/  IMAD.U32 R20, R40, 0x10000, RZ ;  /* 0x0001000028147824 */ /* 0x010fe200078e00ff */
[----:B0-----:R-:W-:-:S04]  /*0930*/  SHF.L.U32 R2, R41, 0x10, RZ ;  /* 0x0000001029027819 */ /* 0x001fc800000006ff */
[----:B------:R0:W-:Y:S04]  /*0940*/  STL [R1+0x20c], R20 ;  /* 0x00020c1401007387 */ /* 0x0001e80000100800 */
[----:B------:R1:W-:Y:S01]  /*0950*/  STL [R1+0x1fc], R2 ;  /* 0x0001fc0201007387 */ /* 0x0003e20000100800 */
[----:B0-----:R-:W-:Y:S01]  /*0960*/  SHF.L.U32 R20, R42, 0x10, RZ ;  /* 0x000000102a147819 */ /* 0x001fe200000006ff */
[----:B-1----:R-:W-:-:S04]  /*0970*/  IMAD.U32 R2, R43, 0x10000, RZ ;  /* 0x000100002b027824 */ /* 0x002fc800078e00ff */
[----:B------:R3:W-:Y:S04]  /*0980*/  STL [R1+0x1ec], R20 ;  /* 0x0001ec1401007387 */ /* 0x0007e80000100800 */
[----:B------:R0:W-:Y:S01]  /*0990*/  STL [R1+0x1dc], R2 ;  /* 0x0001dc0201007387 */ /* 0x0001e20000100800 */
[----:B---3--:R-:W-:Y:S02]  /*09a0*/  SHF.L.U32 R20, R36, 0x10, RZ ;  /* 0x0000001024147819 */ /* 0x008fe400000006ff */
[----:B0-----:R-:W-:-:S03]  /*09b0*/  SHF.L.U32 R2, R37, 0x10, RZ ;  /* 0x0000001025027819 */ /* 0x001fc600000006ff */
[----:B------:R0:W-:Y:S04]  /*09c0*/  STL [R1+0x1d0], R20 ;  /* 0x0001d01401007387 */ /* 0x0001e80000100800 */
[----:B------:R1:W-:Y:S01]  /*09d0*/  STL [R1+0x1c0], R2 ;  /* 0x0001c00201007387 */ /* 0x0003e20000100800 */
[----:B0-----:R-:W-:Y:S01]  /*09e0*/  IMAD.U32 R20, R38, 0x10000, RZ ;  /* 0x0001000026147824 */ /* 0x001fe200078e00ff */
[----:B-1----:R-:W-:-:S04]  /*09f0*/  SHF.L.U32 R2, R39, 0x10, RZ ;  /* 0x0000001027027819 */ /* 0x002fc800000006ff */
[----:B------:R5:W-:Y:S04]  /*0a00*/  STL [R1+0x1b0], R20 ;  /* 0x0001b01401007387 */ /* 0x000be80000100800 */
[----:B------:R0:W-:Y:S01]  /*0a10*/  STL [R1+0x1a0], R2 ;  /* 0x0001a00201007387 */ /* 0x0001e20000100800 */
[----:B-----5:R-:W-:Y:S01]  /*0a20*/  SHF.L.U32 R20, R32, 0x10, RZ ;  /* 0x0000001020147819 */ /* 0x020fe200000006ff */
[----:B0-----:R-:W-:-:S04]  /*0a30*/  IMAD.U32 R2, R33, 0x10000, RZ ;  /* 0x0001000021027824 */ /* 0x001fc800078e00ff */
[----:B------:R0:W-:Y:S04]  /*0a40*/  STL [R1+0x1cc], R20 ;  /* 0x0001cc1401007387 */ /* 0x0001e80000100800 */
[----:B------:R1:W-:Y:S01]  /*0a50*/  STL [R1+0x1bc], R2 ;  /* 0x0001bc0201007387 */ /* 0x0003e20000100800 */
[----:B0-----:R-:W-:Y:S02]  /*0a60*/  SHF.L.U32 R20, R34, 0x10, RZ ;  /* 0x0000001022147819 */ /* 0x001fe400000006ff */
[----:B-1----:R-:W-:-:S03]  /*0a70*/  SHF.L.U32 R2, R35, 0x10, RZ ;  /* 0x0000001023027819 */ /* 0x002fc600000006ff */
[----:B------:R0:W-:Y:S04]  /*0a80*/  STL [R1+0x1ac], R20 ;  /* 0x0001ac1401007387 */ /* 0x0001e80000100800 */
[----:B------:R1:W-:Y:S01]  /*0a90*/  STL [R1+0x19c], R2 ;  /* 0x00019c0201007387 */ /* 0x0003e20000100800 */
[----:B0-----:R-:W-:Y:S01]  /*0aa0*/  IMAD.U32 R20, R28, 0x10000, RZ ;  /* 0x000100001c147824 */ /* 0x001fe200078e00ff */
[----:B-1----:R-:W-:-:S04]  /*0ab0*/  SHF.L.U32 R2, R29, 0x10, RZ ;  /* 0x000000101d027819 */ /* 0x002fc800000006ff */
[----:B------:R0:W-:Y:S04]  /*0ac0*/  STL [R1+0x190], R20 ;  /* 0x0001901401007387 */ /* 0x0001e80000100800 */
[----:B------:R1:W-:Y:S01]  /*0ad0*/  STL [R1+0x180], R2 ;  /* 0x0001800201007387 */ /* 0x0003e20000100800 */
[----:B0-----:R-:W-:Y:S01]  /*0ae0*/  SHF.L.U32 R20, R30, 0x10, RZ ;  /* 0x000000101e147819 */ /* 0x001fe200000006ff */
[----:B-1----:R-:W-:-:S04]  /*0af0*/  IMAD.U32 R2, R31, 0x10000, RZ ;  /* 0x000100001f027824 */ /* 0x002fc800078e00ff */
[----:B------:R0:W-:Y:S04]  /*0b00*/  STL [R1+0x170], R20 ;  /* 0x0001701401007387 */ /* 0x0001e80000100800 */
[----:B------:R1:W-:Y:S01]  /*0b10*/  STL [R1+0x160], R2 ;  /* 0x0001600201007387 */ /* 0x0003e20000100800 */
[----:B0-----:R-:W-:Y:S02]  /*0b20*/  SHF.L.U32 R20, R24, 0x10, RZ ;  /* 0x0000001018147819 */ /* 0x001fe400000006ff */
[----:B-1----:R-:W-:-:S03]  /*0b30*/  SHF.L.U32 R2, R25, 0x10, RZ ;  /* 0x0000001019027819 */ /* 0x002fc600000006ff */
[----:B------:R0:W-:Y:S04]  /*0b40*/  STL [R1+0x18c], R20 ;  /* 0x00018c1401007387 */ /* 0x0001e80000100800 */
[----:B------:R1:W-:Y:S01]  /*0b50*/  STL [R1+0x17c], R2 ;  /* 0x00017c0201007387 */ /* 0x0003e20000100800 */
[----:B------:R-:W-:Y:S01]  /*0b60*/  PRMT R53, R16, 0x7632, R53 ;  /* 0x0000763210357816 */ /* 0x000fe20000000035 */
[----:B0-----:R-:W-:Y:S01]  /*0b70*/  IMAD.U32 R20, R26, 0x10000, RZ ;  /* 0x000100001a147824 */ /* 0x001fe200078e00ff */
[----:B-1----:R-:W-:-:S04]  /*0b80*/  SHF.L.U32 R2, R27, 0x10, RZ ;  /* 0x000000101b027819 */ /* 0x002fc800000006ff */
[----:B------:R-:W-:Y:S01]  /*0b90*/  STL [R1+0x16c], R20 ;  /* 0x00016c1401007387 */ /* 0x000fe20000100800 */
[----:B------:R-:W-:-:S03]  /*0ba0*/  SHF.L.U32 R16, R16, 0x10, RZ ;  /* 0x0000001010107819 */ /* 0x000fc600000006ff */
[----:B------:R0:W-:Y:S04]  /*0bb0*/  STL [R1+0x15c], R2 ;  /* 0x00015c0201007387 */ /* 0x0001e80000100800 */
[----:B------:R1:W-:Y:S01]  /*0bc0*/  STL [R1+0x150], R16 ;  /* 0x0001501001007387 */ /* 0x0003e20000100800 */
[----:B0-----:R-:W-:Y:S01]  /*0bd0*/  IMAD.U32 R2, R17, 0x10000, RZ ;  /* 0x0001000011027824 */ /* 0x001fe200078e00ff */
[----:B-1----:R-:W-:-:S04]  /*0be0*/  SHF.L.U32 R16, R18, 0x10, RZ ;  /* 0x0000001012107819 */ /* 0x002fc800000006ff */
[----:B------:R0:W-:Y:S01]  /*0bf0*/  STL [R1+0x140], R2 ;  /* 0x0001400201007387 */ /* 0x0001e20000100800 */
[C---:B------:R-:W-:Y:S01]  /*0c00*/  PRMT R49, R12.reuse, 0x7632, R49 ;  /* 0x000076320c317816 */ /* 0x040fe20000000031 */
[----:B------:R-:W-:Y:S02]  /*0c10*/  IMAD.U32 R12, R12, 0x10000, RZ ;  /* 0x000100000c0c7824 */ /* 0x000fe400078e00ff */
[----:B------:R-:W-:Y:S01]  /*0c20*/  STL [R1+0x130], R16 ;  /* 0x0001301001007387 */ /* 0x000fe20000100800 */
[----:B0-----:R-:W-:-:S05]  /*0c30*/  SHF.L.U32 R2, R19, 0x10, RZ ;  /* 0x0000001013027819 */ /* 0x001fca00000006ff */
[----:B------:R0:W-:Y:S04]  /*0c40*/  STL [R1+0x120], R2 ;  /* 0x0001200201007387 */ /* 0x0001e80000100800 */
[----:B------:R1:W-:Y:S01]  /*0c50*/  STL [R1+0x14c], R12 ;  /* 0x00014c0c01007387 */ /* 0x0003e20000100800 */
[----:B0-----:R-:W-:Y:S02]  /*0c60*/  SHF.L.U32 R2, R13, 0x10, RZ ;  /* 0x000000100d027819 */ /* 0x001fe400000006ff */
[----:B-1----:R-:W-:-:S03]  /*0c70*/  SHF.L.U32 R12, R14, 0x10, RZ ;  /* 0x000000100e0c7819 */ /* 0x002fc600000006ff */
[----:B------:R0:W-:Y:S01]  /*0c80*/  STL [R1+0x13c], R2 ;  /* 0x00013c0201007387 */ /* 0x0001e20000100800 */
[C---:B------:R-:W-:Y:S02]  /*0c90*/  PRMT R0, R8.reuse, 0x7632, R0 ;  /* 0x0000763208007816 */ /* 0x040fe40000000000 */
[----:B------:R-:W-:Y:S01]  /*0ca0*/  SHF.L.U32 R8, R8, 0x10, RZ ;  /* 0x0000001008087819 */ /* 0x000fe200000006ff */
[----:B------:R-:W-:Y:S01]  /*0cb0*/  STL [R1+0x12c], R12 ;  /* 0x00012c0c01007387 */ /* 0x000fe20000100800 */
[----:B0-----:R-:W-:-:S05]  /*0cc0*/  IMAD.U32 R2, R15, 0x10000, RZ ;  /* 0x000100000f027824 */ /* 0x001fca00078e00ff */
[----:B------:R0:W-:Y:S04]  /*0cd0*/  STL [R1+0x11c], R2 ;  /* 0x00011c0201007387 */ /* 0x0001e80000100800 */
[----:B------:R1:W-:Y:S01]  /*0ce0*/  STL [R1+0x110], R8 ;  /* 0x0001100801007387 */ /* 0x0003e20000100800 */
[----:B0-----:R-:W-:Y:S01]  /*0cf0*/  SHF.L.U32 R2, R9, 0x10, RZ ;  /* 0x0000001009027819 */ /* 0x001fe200000006ff */
[----:B-1----:R-:W-:-:S04]  /*0d00*/  IMAD.U32 R8, R10, 0x10000, RZ ;  /* 0x000100000a087824 */ /* 0x002fc800078e00ff */
[----:B------:R0:W-:Y:S01]  /*0d10*/  STL [R1+0x100], R2 ;  /* 0x0001000201007387 */ /* 0x0001e20000100800 */
[----:B------:R-:W-:Y:S02]  /*0d20*/  PRMT R64, R33, 0x7632, R64 ;  /* 0x0000763221407816 */ /* 0x000fe40000000040 */
[C---:B------:R-:W-:Y:S01]  /*0d30*/  PRMT R33, R4.reuse, 0x7632, R33 ;  /* 0x0000763204217816 */ /* 0x040fe20000000021 */
[----:B------:R-:W-:Y:S01]  /*0d40*/  STL [R1+0xf0], R8 ;  /* 0x0000f00801007387 */ /* 0x000fe20000100800 */
[----:B------:R-:W-:Y:S02]  /*0d50*/  SHF.L.U32 R4, R4, 0x10, RZ ;  /* 0x0000001004047819 */ /* 0x000fe400000006ff */
[----:B0-----:R-:W-:-:S05]  /*0d60*/  SHF.L.U32 R2, R11, 0x10, RZ ;  /* 0x000000100b027819 */ /* 0x001fca00000006ff */
[----:B------:R0:W-:Y:S04]  /*0d70*/  STL [R1+0xe0], R2 ;  /* 0x0000e00201007387 */ /* 0x0001e80000100800 */
[----:B------:R1:W-:Y:S01]  /*0d80*/  STL [R1+0x10c], R4 ;  /* 0x00010c0401007387 */ /* 0x0003e20000100800 */
[----:B0-----:R-:W-:Y:S01]  /*0d90*/  IMAD.U32 R2, R5, 0x10000, RZ ;  /* 0x0001000005027824 */ /* 0x001fe200078e00ff */
[----:B-1----:R-:W-:-:S04]  /*0da0*/  SHF.L.U32 R4, R6, 0x10, RZ ;  /* 0x0000001006047819 */ /* 0x002fc800000006ff */
[----:B------:R0:W-:Y:S04]  /*0db0*/  STL [R1+0xfc], R2 ;  /* 0x0000fc0201007387 */ /* 0x0001e80000100800 */
[----:B------:R-:W-:Y:S01]  /*0dc0*/  STL [R1+0xec], R4 ;  /* 0x0000ec0401007387 */ /* 0x000fe20000100800 */
[----:B0-----:R-:W-:-:S05]  /*0dd0*/  SHF.L.U32 R2, R7, 0x10, RZ ;  /* 0x0000001007027819 */ /* 0x001fca00000006ff */
[----:B------:R-:W-:Y:S04]  /*0de0*/  STL [R1+0xdc], R2 ;  /* 0x0000dc0201007387 */ /* 0x000fe80000100800 */
        /* <DEDUP_REMOVED lines=29> */
[----:B------:R-:W-:Y:S04]  /*0fc0*/  STL [R1], RZ ;  /* 0x000000ff01007387 */ /* 0x000fe80000100800 */
        /* <DEDUP_REMOVED lines=21> */
[----:B------:R-:W-:-:S03]  /*1120*/  SHF.L.U32 R78, R77, 0x10, RZ ;  /* 0x000000104d4e7819 */ /* 0x000fc600000006ff */
[----:B------:R-:W-:Y:S01]  /*1130*/  STL [R1+0x84], RZ ;  /* 0x000084ff01007387 */ /* 0x000fe20000100800 */
[----:B------:R-:W-:Y:S01]  /*1140*/  PRMT R72, R41, 0x7632, R72 ;  /* 0x0000763229487816 */ /* 0x000fe20000000048 */
[----:B------:R-:W-:Y:S02]  /*1150*/  IMAD.U32 R77, R76, 0x10000, RZ ;  /* 0x000100004c4d7824 */ /* 0x000fe400078e00ff */
[----:B------:R-:W-:Y:S01]  /*1160*/  STL [R1+0x74], RZ ;  /* 0x000074ff01007387 */ /* 0x000fe20000100800 */
[----:B------:R-:W-:-:S03]  /*1170*/  PRMT R71, R42, 0x7632, R71 ;  /* 0x000076322a477816 */ /* 0x000fc60000000047 */
[----:B------:R-:W-:Y:S01]  /*1180*/  STL [R1+0x64], RZ ;  /* 0x000064ff01007387 */ /* 0x000fe20000100800 */
[----:B------:R-:W-:Y:S02]  /*1190*/  PRMT R70, R43, 0x7632, R70 ;  /* 0x000076322b467816 */ /* 0x000fe40000000046 */
[----:B------:R-:W-:Y:S01]  /*11a0*/  SHF.L.U32 R76, R75, 0x10, RZ ;  /* 0x000000104b4c7819 */ /* 0x000fe200000006ff */
[----:B------:R-:W-:Y:S01]  /*11b0*/  STL [R1+0x54], RZ ;  /* 0x000054ff01007387 */ /* 0x000fe20000100800 */
[----:B------:R-:W-:Y:S01]  /*11c0*/  SHF.L.U32 R75, R74, 0x10, RZ ;  /* 0x000000104a4b7819 */ /* 0x000fe200000006ff */
[----:B------:R-:W-:Y:S02]  /*11d0*/  IMAD.U32 R74, R73, 0x10000, RZ ;  /* 0x00010000494a7824 */ /* 0x000fe400078e00ff */
[----:B------:R-:W-:Y:S01]  /*11e0*/  STL [R1+0x44], RZ ;  /* 0x000044ff01007387 */ /* 0x000fe20000100800 */
[----:B------:R-:W-:-:S03]  /*11f0*/  PRMT R69, R36, 0x7632, R69 ;  /* 0x0000763224457816 */ /* 0x000fc60000000045 */
[----:B------:R-:W-:Y:S01]  /*1200*/  STL [R1+0x1c], RZ ;  /* 0x00001cff01007387 */ /* 0x000fe20000100800 */
[----:B------:R-:W-:Y:S02]  /*1210*/  PRMT R68, R37, 0x7632, R68 ;  /* 0x0000763225447816 */ /* 0x000fe40000000044 */
[----:B------:R-:W-:Y:S01]  /*1220*/  PRMT R67, R38, 0x7632, R67 ;  /* 0x0000763226437816 */ /* 0x000fe20000000043 */
[----:B------:R-:W-:Y:S01]  /*1230*/  STL [R1+0x18], RZ ;  /* 0x000018ff01007387 */ /* 0x000fe20000100800 */
[----:B------:R-:W-:Y:S02]  /*1240*/  SHF.L.U32 R73, R72, 0x10, RZ ;  /* 0x0000001048497819 */ /* 0x000fe400000006ff */
[----:B------:R-:W-:Y:S01]  /*1250*/  SHF.L.U32 R72, R71, 0x10, RZ ;  /* 0x0000001047487819 */ /* 0x000fe200000006ff */
[----:B------:R-:W-:Y:S01]  /*1260*/  STL [R1+0x208], R78 ;  /* 0x0002084e01007387 */ /* 0x000fe20000100800 */
[----:B------:R-:W-:Y:S01]  /*1270*/  PRMT R66, R39, 0x7632, R66 ;  /* 0x0000763227427816 */ /* 0x000fe20000000042 */
[----:B------:R-:W-:-:S02]  /*1280*/  IMAD.U32 R71, R70, 0x10000, RZ ;  /* 0x0001000046477824 */ /* 0x000fc400078e00ff */
[----:B------:R-:W-:Y:S01]  /*1290*/  STL [R1+0x1f8], R77 ;  /* 0x0001f84d01007387 */ /* 0x000fe20000100800 */
[----:B------:R-:W-:Y:S02]  /*12a0*/  PRMT R65, R32, 0x7632, R65 ;  /* 0x0000763220417816 */ /* 0x000fe40000000041 */
[----:B------:R-:W-:Y:S01]  /*12b0*/  SHF.L.U32 R70, R69, 0x10, RZ ;  /* 0x0000001045467819 */ /* 0x000fe200000006ff */
[----:B------:R-:W-:Y:S01]  /*12c0*/  STL [R1+0x1e8], R76 ;  /* 0x0001e84c01007387 */ /* 0x000fe20000100800 */
[----:B------:R-:W-:Y:S01]  /*12d0*/  SHF.L.U32 R69, R68, 0x10, RZ ;  /* 0x0000001044457819 */ /* 0x000fe200000006ff */
[----:B------:R-:W-:Y:S02]  /*12e0*/  IMAD.U32 R68, R67, 0x10000, RZ ;  /* 0x0001000043447824 */ /* 0x000fe400078e00ff */
[----:B------:R-:W-:Y:S01]  /*12f0*/  STL [R1+0x1d8], R75 ;  /* 0x0001d84b01007387 */ /* 0x000fe20000100800 */
[----:B------:R-:W-:-:S03]  /*1300*/  PRMT R63, R34, 0x7632, R63 ;  /* 0x00007632223f7816 */ /* 0x000fc6000000003f */
[----:B------:R-:W-:Y:S01]  /*1310*/  STL [R1+0x204], R74 ;  /* 0x0002044a01007387 */ /* 0x000fe20000100800 */
[----:B------:R-:W-:Y:S02]  /*1320*/  PRMT R62, R35, 0x7632, R62 ;  /* 0x00007632233e7816 */ /* 0x000fe4000000003e */
[----:B------:R-:W-:Y:S01]  /*1330*/  PRMT R61, R28, 0x7632, R61 ;  /* 0x000076321c3d7816 */ /* 0x000fe2000000003d */
[----:B------:R-:W-:Y:S01]  /*1340*/  STL [R1+0x1f4], R73 ;  /* 0x0001f44901007387 */ /* 0x000fe20000100800 */
[----:B------:R-:W-:Y:S02]  /*1350*/  SHF.L.U32 R67, R66, 0x10, RZ ;  /* 0x0000001042437819 */ /* 0x000fe400000006ff */
[----:B------:R-:W-:Y:S01]  /*1360*/  SHF.L.U32 R66, R65, 0x10, RZ ;  /* 0x0000001041427819 */ /* 0x000fe200000006ff */
[----:B------:R-:W-:Y:S01]  /*1370*/  STL [R1+0x1e4], R72 ;  /* 0x0001e44801007387 */ /* 0x000fe20000100800 */
[----:B------:R-:W-:Y:S01]  /*1380*/  PRMT R60, R29, 0x7632, R60 ;  /* 0x000076321d3c7816 */ /* 0x000fe2000000003c */
[----:B------:R-:W-:-:S02]  /*1390*/  IMAD.U32 R65, R64, 0x10000, RZ ;  /* 0x0001000040417824 */ /* 0x000fc400078e00ff */
        /* <DEDUP_REMOVED lines=41> */
[----:B------:R-:W-:Y:S01]  /*1630*/  IMAD.U32 R50, R49, 0x10000, RZ ;  /* 0x0001000031327824 */ /* 0x000fe200078e00ff */
[----:B------:R-:W-:-:S02]  /*1640*/  PRMT R30, R9, 0x7632, R30 ;  /* 0x00007632091e7816 */ /* 0x000fc4000000001e */
[----:B------:R-:W-:Y:S01]  /*1650*/  STL [R1+0x164], R56 ;  /* 0x0001643801007387 */ /* 0x000fe20000100800 */
[----:B------:R-:W-:-:S03]  /*1660*/  SHF.L.U32 R49, R48, 0x10, RZ ;  /* 0x0000001030317819 */ /* 0x000fc600000006ff */
[----:B------:R-:W-:Y:S01]  /*1670*/  STL [R1+0x154], R55 ;  /* 0x0001543701007387 */ /* 0x000fe20000100800 */
[----:B------:R-:W-:Y:S01]  /*1680*/  SHF.L.U32 R48, R38, 0x10, RZ ;  /* 0x0000001026307819 */ /* 0x000fe200000006ff */
[----:B------:R-:W-:Y:S02]  /*1690*/  IMAD.U32 R38, R37, 0x10000, RZ ;  /* 0x0001000025267824 */ /* 0x000fe400078e00ff */
[----:B------:R-:W-:Y:S01]  /*16a0*/  STL [R1+0x148], R54 ;  /* 0x0001483601007387 */ /* 0x000fe20000100800 */
[----:B------:R-:W-:-:S03]  /*16b0*/  PRMT R31, R10, 0x7632, R31 ;  /* 0x000076320a1f7816 */ /* 0x000fc6000000001f */
[----:B------:R-:W-:Y:S01]  /*16c0*/  STL [R1+0x138], R53 ;  /* 0x0001383501007387 */ /* 0x000fe20000100800 */
[----:B------:R-:W-:-:S03]  /*16d0*/  SHF.L.U32 R37, R0, 0x10, RZ ;  /* 0x0000001000257819 */ /* 0x000fc600000006ff */
[----:B------:R-:W-:Y:S01]  /*16e0*/  STL [R1+0x128], R52 ;  /* 0x0001283401007387 */ /* 0x000fe20000100800 */
[----:B------:R-:W-:-:S03]  /*16f0*/  SHF.L.U32 R0, R30, 0x10, RZ ;  /* 0x000000101e007819 */ /* 0x000fc600000006ff */
[----:B------:R-:W-:Y:S01]  /*1700*/  STL [R1+0x118], R51 ;  /* 0x0001183301007387 */ /* 0x000fe20000100800 */
[----:B------:R-:W-:-:S03]  /*1710*/  PRMT R32, R11, 0x7632, R32 ;  /* 0x000076320b207816 */ /* 0x000fc60000000020 */
[----:B------:R-:W-:Y:S01]  /*1720*/  STL [R1+0x144], R50 ;  /* 0x0001443201007387 */ /* 0x000fe20000100800 */
[----:B------:R-:W-:-:S03]  /*1730*/  IMAD.U32 R30, R31, 0x10000, RZ ;  /* 0x000100001f1e7824 */ /* 0x000fc600078e00ff */
[----:B------:R-:W-:Y:S01]  /*1740*/  STL [R1+0x134], R49 ;  /* 0x0001343101007387 */ /* 0x000fe20000100800 */
[----:B------:R-:W-:-:S03]  /*1750*/  PRMT R34, R5, 0x7632, R34 ;  /* 0x0000763205227816 */ /* 0x000fc60000000022 */
[----:B------:R-:W-:Y:S01]  /*1760*/  STL [R1+0x124], R48 ;  /* 0x0001243001007387 */ /* 0x000fe20000100800 */
[----:B------:R-:W-:-:S03]  /*1770*/  SHF.L.U32 R31, R32, 0x10, RZ ;  /* 0x00000010201f7819 */ /* 0x000fc600000006ff */
[----:B------:R-:W-:Y:S01]  /*1780*/  STL [R1+0x114], R38 ;  /* 0x0001142601007387 */ /* 0x000fe20000100800 */
[----:B------:R-:W-:-:S03]  /*1790*/  PRMT R35, R6, 0x7632, R35 ;  /* 0x0000763206237816 */ /* 0x000fc60000000023 */
[----:B------:R-:W-:Y:S01]  /*17a0*/  STL [R1+0x108], R37 ;  /* 0x0001082501007387 */ /* 0x000fe20000100800 */
[----:B------:R-:W-:-:S03]  /*17b0*/  PRMT R36, R7, 0x7632, R36 ;  /* 0x0000763207247816 */ /* 0x000fc60000000024 */
[----:B------:R0:W-:Y:S04]  /*17c0*/  STL [R1+0xf8], R0 ;  /* 0x0000f80001007387 */ /* 0x0001e80000100800 */
[----:B------:R1:W-:Y:S01]  /*17d0*/  STL [R1+0xe8], R30 ;  /* 0x0000e81e01007387 */ /* 0x0003e20000100800 */
[----:B0-----:R-:W-:-:S03]  /*17e0*/  SHF.L.U32 R0, R33, 0x10, RZ ;  /* 0x0000001021007819 */ /* 0x001fc600000006ff */
[----:B------:R0:W-:Y:S01]  /*17f0*/  STL [R1+0xd8], R31 ;  /* 0x0000d81f01007387 */ /* 0x0001e20000100800 */
[----:B-1----:R-:W-:-:S03]  /*1800*/  IMAD.U32 R30, R34, 0x10000, RZ ;  /* 0x00010000221e7824 */ /* 0x002fc600078e00ff */
[----:B------:R1:W-:Y:S01]  /*1810*/  STL [R1+0x104], R0 ;  /* 0x0001040001007387 */ /* 0x0003e20000100800 */
[----:B0-----:R-:W-:-:S03]  /*1820*/  SHF.L.U32 R31, R35, 0x10, RZ ;  /* 0x00000010231f7819 */ /* 0x001fc600000006ff */
[----:B------:R-:W-:Y:S01]  /*1830*/  STL [R1+0xf4], R30 ;  /* 0x0000f41e01007387 */ /* 0x000fe20000100800 */
[----:B-1----:R-:W-:-:S03]  /*1840*/  SHF.L.U32 R0, R36, 0x10, RZ ;  /* 0x0000001024007819 */ /* 0x002fc600000006ff */
[----:B------:R0:W-:Y:S04]  /*1850*/  STL [R1+0xe4], R31 ;  /* 0x0000e41f01007387 */ /* 0x0001e80000100800 */
[----:B------:R1:W-:Y:S01]  /*1860*/  STL [R1+0xd4], R0 ;  /* 0x0000d40001007387 */ /* 0x0003e20000100800 */
[----:B------:R-:W-:Y:S01]  /*1870*/  HFMA2 R2, -RZ, RZ, 0, 0 ;  /* 0x00000000ff027431 */ /* 0x000fe200000001ff */
[----:B------:R-:W-:Y:S02]  /*1880*/  CS2R R42, SRZ ;  /* 0x00000000002a7805 */ /* 0x000fe4000001ff00 */
[----:B------:R-:W-:Y:S02]  /*1890*/  CS2R R4, SRZ ;  /* 0x0000000000047805 */ /* 0x000fe4000001ff00 */
[----:B------:R-:W-:-:S02]  /*18a0*/  CS2R R40, SRZ ;  /* 0x0000000000287805 */ /* 0x000fc4000001ff00 */
[----:B------:R-:W-:Y:S02]  /*18b0*/  CS2R R44, SRZ ;  /* 0x00000000002c7805 */ /* 0x000fe4000001ff00 */
[----:B------:R-:W-:Y:S02]  /*18c0*/  CS2R R228, SRZ ;  /* 0x0000000000e47805 */ /* 0x000fe4000001ff00 */
[----:B------:R-:W-:Y:S02]  /*18d0*/  CS2R R214, SRZ ;  /* 0x0000000000d67805 */ /* 0x000fe4000001ff00 */
[----:B------:R-:W-:Y:S02]  /*18e0*/  CS2R R212, SRZ ;  /* 0x0000000000d47805 */ /* 0x000fe4000001ff00 */
[----:B------:R-:W-:Y:S02]  /*18f0*/  MOV R211, RZ ;  /* 0x000000ff00d37202 */ /* 0x000fe40000000f00 */
[----:B------:R-:W-:-:S02]  /*1900*/  CS2R R6, SRZ ;  /* 0x0000000000067805 */ /* 0x000fc4000001ff00 */
[----:B------:R-:W-:Y:S02]  /*1910*/  CS2R R46, SRZ ;  /* 0x00000000002e7805 */ /* 0x000fe4000001ff00 */
[----:B------:R-:W-:Y:S01]  /*1920*/  CS2R R124, SRZ ;  /* 0x00000000007c7805 */ /* 0x000fe2000001ff00 */
[----:B------:R-:W-:Y:S01]  /*1930*/  IMAD.MOV.U32 R241, RZ, RZ, RZ ;  /* 0x000000fffff17224 */ /* 0x000fe200078e00ff */
        /* <DEDUP_REMOVED lines=14> */
[----:B0-----:R-:W-:Y:S02]  /*1a20*/  CS2R R30, SRZ ;  /* 0x00000000001e7805 */ /* 0x001fe4000001ff00 */
[----:B------:R-:W-:-:S02]  /*1a30*/  CS2R R32, SRZ ;  /* 0x0000000000207805 */ /* 0x000fc4000001ff00 */
[----:B------:R-:W-:Y:S02]  /*1a40*/  CS2R R34, SRZ ;  /* 0x0000000000227805 */ /* 0x000fe4000001ff00 */
[----:B------:R-:W-:Y:S02]  /*1a50*/  CS2R R36, SRZ ;  /* 0x0000000000247805 */ /* 0x000fe4000001ff00 */
[----:B-1----:R-:W-:-:S07]  /*1a60*/  CS2R R38, SRZ ;  /* 0x0000000000267805 */ /* 0x002fce000001ff00 */
.L_x_438:
[----:B------:R-:W0:Y:S01]  /*1a70*/  S2R R57, SR_TID.X ;  /* 0x0000000000397919 */ /* 0x000e220000002100 */
[----:B------:R-:W1:Y:S01]  /*1a80*/  LDC.64 R186, c[0x0][0x3a8] ;  /* 0x0000ea00ffba7b82 */ /* 0x000e620000000a00 */
[----:B------:R-:W-:Y:S01]  /*1a90*/  IMAD R0, R3, UR12, RZ ;  /* 0x0000000c03007c24 */ /* 0x000fe2000f8e02ff */
[----:B------:R2:W-:Y:S04]  /*1aa0*/  STL [R1+0x214], R92 ;  /* 0x0002145c01007387 */ /* 0x0005e80000100800 */
[----:B------:R-:W-:Y:S01]  /*1ab0*/  SHF.R.S32.HI R56, RZ, 0x1f, R0 ;  /* 0x0000001fff387819 */ /* 0x000fe20000011400 */
[----:B------:R-:W3:Y:S01]  /*1ac0*/  LDL R160, [R1+0x20c] ;  /* 0x00020c0001a07983 */ /* 0x000ee20000100800 */
[----:B------:R-:W4:Y:S02]  /*1ad0*/  LDC.64 R60, c[0x0][0x3c0] ;  /* 0x0000f000ff3c7b82 */ /* 0x000f240000000a00 */
[----:B------:R-:W-:Y:S01]  /*1ae0*/  LEA.HI R56, R56, R0, RZ, 0x3 ;  /* 0x0000000038387211 */ /* 0x000fe200078f18ff */
[----:B------:R-:W3:Y:S04]  /*1af0*/  LDL R162, [R1+0x1dc] ;  /* 0x0001dc0001a27983 */ /* 0x000ee80000100800 */
[----:B--2---:R-:W2:Y:S01]  /*1b00*/  LDL R92, [R1+0x210] ;  /* 0x00021000015c7983 */ /* 0x004ea20000100800 */
[----:B------:R-:W1:Y:S08]  /*1b10*/  LDC.64 R190, c[0x0][0x428] ;  /* 0x00010a00ffbe7b82 */ /* 0x000e700000000a00 */
[----:B------:R-:W1:Y:S08]  /*1b20*/  LDC.64 R188, c[0x0][0x430] ;  /* 0x00010c00ffbc7b82 */ /* 0x000e700000000a00 */
[----:B------:R-:W1:Y:S01]  /*1b30*/  LDC.64 R144, c[0x0][0x3c8] ;  /* 0x0000f200ff907b82 */ /* 0x000e620000000a00 */
[----:B0-----:R-:W-:Y:S01]  /*1b40*/  LOP3.LUT R57, R57, 0x1f, RZ, 0xc0, !PT ;  /* 0x0000001f39397812 */ /* 0x001fe200078ec0ff */
[----:B------:R-:W2:Y:S03]  /*1b50*/  LDL R161, [R1+0x1e0] ;  /* 0x0001e00001a17983 */ /* 0x000ea60000100800 */
[----:B------:R-:W-:Y:S01]  /*1b60*/  LEA.HI.SX32 R147, R56, R57, 0x1d ;  /* 0x0000003938937211 */ /* 0x000fe200078feaff */
[----:B----4-:R-:W-:Y:S01]  /*1b70*/  IMAD.WIDE R60, R3, 0x4, R60 ;  /* 0x00000004033c7825 */ /* 0x010fe200078e023c */
[----:B------:R-:W-:Y:S01]  /*1b80*/  ISETP.NE.AND P3, PT, RZ, UR7, PT ;  /* 0x00000007ff007c0c */ /* 0x000fe2000bf65270 */
[----:B------:R-:W4:Y:S02]  /*1b90*/  LDL R166, [R1+0x1fc] ;  /* 0x0001fc0001a67983 */ /* 0x000f240000100800 */
[----:B-1----:R-:W-:-:S02]  /*1ba0*/  IMAD.WIDE.U32 R56, R147, 0x10, R186 ;  /* 0x0000001093387825 */ /* 0x002fc400078e00ba */
[----:B------:R-:W3:Y:S02]  /*1bb0*/  LDG.E R149, desc[UR10][R60.64] ;  /* 0x0000000a3c957981 */ /* 0x000ee4000c1e1900 */
[C---:B------:R-:W-:Y:S02]  /*1bc0*/  IMAD.WIDE.U32 R84, R147.reuse, 0x10, R190 ;  /* 0x0000001093547825 */ /* 0x040fe400078e00be */
[----:B------:R-:W2:Y:S02]  /*1bd0*/  LDG.E.128 R56, desc[UR10][R56.64] ;  /* 0x0000000a38387981 */ /* 0x000ea4000c1e1d00 */
[----:B------:R-:W-:Y:S02]  /*1be0*/  IMAD.WIDE.U32 R88, R147, 0x10, R188 ;  /* 0x0000001093587825 */ /* 0x000fe400078e00bc */
[----:B------:R-:W4:Y:S04]  /*1bf0*/  LDG.E.128 R84, desc[UR10][R84.64] ;  /* 0x0000000a54547981 */ /* 0x000f28000c1e1d00 */
[----:B------:R-:W4:Y:S01]  /*1c00*/  LDG.E.128 R88, desc[UR10][R88.64] ;  /* 0x0000000a58587981 */ /* 0x000f22000c1e1d00 */
[----:B------:R-:W-:-:S03]  /*1c10*/  IMAD.WIDE R144, R3, 0x4, R144 ;  /* 0x0000000403907825 */ /* 0x000fc600078e0290 */
[----:B------:R-:W4:Y:S04]  /*1c20*/  LDL R164, [R1+0x1ec] ;  /* 0x0001ec0001a47983 */ /* 0x000f280000100800 */
[----:B------:R-:W4:Y:S04]  /*1c30*/  LDG.E R144, desc[UR10][R144.64] ;  /* 0x0000000a90907981 */ /* 0x000f28000c1e1900 */
[----:B------:R-:W4:Y:S04]  /*1c40*/  LDL R163, [R1+0x1f0] ;  /* 0x0001f00001a37983 */ /* 0x000f280000100800 */
        /* <DEDUP_REMOVED lines=9> */
[----:B------:R-:W4:Y:S01]  /*1ce0*/  LDL R196, [R1+0x190] ;  /* 0x0001900001c47983 */ /* 0x000f220000100800 */
[----:B---3--:R-:W-:-:S02]  /*1cf0*/  FSEL R149, R149, RZ, !P3 ;  /* 0x000000ff95957208 */ /* 0x008fc40005800000 */
[----:B--2---:R-:W-:Y:S02]  /*1d00*/  SHF.L.U32 R0, R56, 0x10, RZ ;  /* 0x0000001038007819 */ /* 0x004fe400000006ff */
[C---:B------:R-:W-:Y:S02]  /*1d10*/  PRMT R158, R58.reuse, 0x7632, R158 ;  /* 0x000076323a9e7816 */ /* 0x040fe4000000009e */
[----:B------:R-:W-:Y:S01]  /*1d20*/  SHF.L.U32 R153, R58, 0x10, RZ ;  /* 0x000000103a997819 */ /* 0x000fe200000006ff */
[C---:B----4-:R-:W-:Y:S01]  /*1d30*/  IMAD.U32 R174, R84.reuse, 0x10000, RZ ;  /* 0x0001000054ae7824 */ /* 0x050fe200078e00ff */
[----:B------:R-:W-:Y:S02]  /*1d40*/  PRMT R58, R84, 0x7632, R58 ;  /* 0x00007632543a7816 */ /* 0x000fe4000000003a */
[C---:B------:R-:W-:Y:S01]  /*1d50*/  PRMT R84, R88.reuse, 0x7632, R84 ;  /* 0x0000763258547816 */ /* 0x040fe20000000054 */
[----:B------:R-:W-:Y:S01]  /*1d60*/  FADD.FTZ R0, -R149, R0 ;  /* 0x0000000095007221 */ /* 0x000fe20000010100 */
[----:B------:R-:W-:-:S02]  /*1d70*/  SHF.L.U32 R88, R88, 0x10, RZ ;  /* 0x0000001058587819 */ /* 0x000fc400000006ff */
[C---:B------:R-:W-:Y:S02]  /*1d80*/  PRMT R157, R91.reuse, 0x7632, R157 ;  /* 0x000076325b9d7816 */ /* 0x040fe4000000009d */
[----:B------:R-:W-:Y:S01]  /*1d90*/  SHF.L.U32 R155, R91, 0x10, RZ ;  /* 0x000000105b9b7819 */ /* 0x000fe200000006ff */
[----:B------:R-:W-:Y:S01]  /*1da0*/  FMUL.FTZ R91, R160, R88 ;  /* 0x00000058a05b7220 */ /* 0x000fe20000410000 */
[----:B------:R-:W-:Y:S01]  /*1db0*/  FMUL.FTZ R0, R144, R0 ;  /* 0x0000000090007220 */ /* 0x000fe20000410000 */
[----:B------:R-:W2:Y:S01]  /*1dc0*/  LDL R160, [R1+0x204] ;  /* 0x0002040001a07983 */ /* 0x000ea20000100800 */
[----:B------:R-:W-:Y:S02]  /*1dd0*/  FADD.FTZ R22, R174, R22 ;  /* 0x00000016ae167221 */ /* 0x000fe40000010000 */
[-C--:B------:R-:W-:Y:S01]  /*1de0*/  FFMA.FTZ R38, R0, R174.reuse, R38 ;  /* 0x000000ae00267223 */ /* 0x080fe20000010026 */
[----:B------:R-:W-:Y:S02]  /*1df0*/  FFMA.FTZ R174, R92, R174, R91 ;  /* 0x000000ae5cae7223 */ /* 0x000fe4000001005b */
[----:B------:R-:W3:Y:S01]  /*1e00*/  LDL R92, [R1+0x208] ;  /* 0x00020800015c7983 */ /* 0x000ee20000100800 */
[----:B------:R-:W-:Y:S01]  /*1e10*/  PRMT R151, R87, 0x7632, R151 ;  /* 0x0000763257977816 */ /* 0x000fe20000000097 */
[----:B------:R-:W-:Y:S01]  /*1e20*/  FADD.FTZ R153, -R149, R153 ;  /* 0x0000009995997221 */ /* 0x000fe20000010100 */
[----:B------:R-:W-:-:S02]  /*1e30*/  IMAD.U32 R159, R57, 0x10000, RZ ;  /* 0x00010000399f7824 */ /* 0x000fc400078e00ff */
[----:B------:R-:W-:Y:S01]  /*1e40*/  FMUL.FTZ R168, R162, R155 ;  /* 0x0000009ba2a87220 */ /* 0x000fe20000410000 */
[----:B------:R-:W-:Y:S01]  /*1e50*/  IMAD.U32 R87, R87, 0x10000, RZ ;  /* 0x0001000057577824 */ /* 0x000fe200078e00ff */
[C---:B------:R-:W-:Y:S01]  /*1e60*/  PRMT R154, R89.reuse, 0x7632, R154 ;  /* 0x00007632599a7816 */ /* 0x040fe2000000009a */
[----:B------:R-:W-:Y:S01]  /*1e70*/  FMUL.FTZ R171, R144, R153 ;  /* 0x0000009990ab7220 */ /* 0x000fe20000410000 */
[----:B------:R-:W-:Y:S01]  /*1e80*/  SHF.L.U32 R89, R89, 0x10, RZ ;  /* 0x0000001059597819 */ /* 0x000fe200000006ff */
[----:B------:R-:W-:Y:S01]  /*1e90*/  FADD.FTZ R159, -R149, R159 ;  /* 0x0000009f959f7221 */ /* 0x000fe20000010100 */
[----:B------:R-:W-:Y:S01]  /*1ea0*/  FFMA.FTZ R168, R161, R87, R168 ;  /* 0x00000057a1a87223 */ /* 0x000fe200000100a8 */
[----:B------:R-:W-:Y:S01]  /*1eb0*/  IMAD.U32 R153, R84, 0x10000, RZ ;  /* 0x0001000054997824 */ /* 0x000fe200078e00ff */
[----:B------:R-:W4:Y:S01]  /*1ec0*/  LDL R161, [R1+0x1e4] ;  /* 0x0001e40001a17983 */ /* 0x000f220000100800 */
[----:B------:R-:W-:Y:S01]  /*1ed0*/  FMUL.FTZ R172, R166, R89 ;  /* 0x00000059a6ac7220 */ /* 0x000fe20000410000 */
[----:B------:R-:W-:Y:S01]  /*1ee0*/  SHF.L.U32 R58, R58, 0x10, RZ ;  /* 0x000000103a3a7819 */ /* 0x000fe200000006ff */
[----:B------:R-:W-:Y:S01]  /*1ef0*/  FMUL.FTZ R173, R144, R159 ;  /* 0x0000009f90ad7220 */ /* 0x000fe20000410000 */
[----:B------:R-:W-:Y:S01]  /*1f00*/  VIADD R146, R147, 0x20 ;  /* 0x0000002093927836 */ /* 0x000fe20000000000 */
[----:B------:R-:W4:Y:S01]  /*1f10*/  LDL R159, [R1+0x1d4] ;  /* 0x0001d400019f7983 */ /* 0x000f220000100800 */
[----:B------:R-:W-:-:S02]  /*1f20*/  PRMT R150, R59, 0x7632, R150 ;  /* 0x000076323b967816 */ /* 0x000fc40000000096 */
[----:B------:R-:W-:Y:S02]  /*1f30*/  PRMT R156, R90, 0x7632, R156 ;  /* 0x000076325a9c7816 */ /* 0x000fe4000000009c */
[----:B------:R-:W-:Y:S01]  /*1f40*/  PRMT R152, R86, 0x7632, R152 ;  /* 0x0000763256987816 */ /* 0x000fe20000000098 */
[----:B------:R-:W-:Y:S01]  /*1f50*/  FADD.FTZ R223, R155, R223 ;  /* 0x000000df9bdf7221 */ /* 0x000fe20000010000 */
[----:B------:R-:W-:Y:S02]  /*1f60*/  SHF.L.U32 R157, R157, 0x10, RZ ;  /* 0x000000109d9d7819 */ /* 0x000fe400000006ff */
[----:B------:R-:W-:Y:S01]  /*1f70*/  PRMT R148, R56, 0x7632, R148 ;  /* 0x0000763238947816 */ /* 0x000fe20000000094 */
[----:B------:R-:W-:Y:S01]  /*1f80*/  IMAD.U32 R158, R158, 0x10000, RZ ;  /* 0x000100009e9e7824 */ /* 0x000fe200078e00ff */
[----:B------:R-:W4:Y:S01]  /*1f90*/  LDL R91, [R1+0x1f4] ;  /* 0x0001f400015b7983 */ /* 0x000f220000100800 */
[----:B--2---:R-:W-:-:S03]  /*1fa0*/  FMUL.FTZ R166, R160, R153 ;  /* 0x00000099a0a67220 */ /* 0x004fc60000410000 */
[----:B------:R-:W2:Y:S01]  /*1fb0*/  LDL R160, [R1+0x1e8] ;  /* 0x0001e80001a07983 */ /* 0x000ea20000100800 */
[----:B---3--:R-:W-:-:S03]  /*1fc0*/  FFMA.FTZ R166, R92, R58, R166 ;  /* 0x0000003a5ca67223 */ /* 0x008fc600000100a6 */
[----:B------:R-:W3:Y:S01]  /*1fd0*/  LDL R92, [R1+0x1d8] ;  /* 0x0001d800015c7983 */ /* 0x000ee20000100800 */
[----:B------:R-:W-:Y:S01]  /*1fe0*/  IMAD.WIDE.U32 R100, R146, 0x10, R186 ;  /* 0x0000001092647825 */ /* 0x000fe200078e00ba */
[----:B------:R-:W-:-:S03]  /*1ff0*/  SHF.L.U32 R59, R59, 0x10, RZ ;  /* 0x000000103b3b7819 */ /* 0x000fc600000006ff */
[C---:B------:R-:W-:Y:S02]  /*2000*/  IMAD.WIDE.U32 R104, R146.reuse, 0x10, R188 ;  /* 0x0000001092687825 */ /* 0x040fe400078e00bc */
[----:B------:R-:W3:Y:S02]  /*2010*/  LDG.E.128 R100, desc[UR10][R100.64] ;  /* 0x0000000a64647981 */ /* 0x000ee4000c1e1d00 */
[----:B------:R-:W-:-:S04]  /*2020*/  IMAD.WIDE.U32 R108, R146, 0x10, R190 ;  /* 0x00000010926c7825 */ /* 0x000fc800078e00be */
[----:B------:R-:W-:Y:S01]  /*2030*/  FADD.FTZ R59, -R149, R59 ;  /* 0x0000003b953b7221 */ /* 0x000fe20000010100 */
[----:B------:R-:W3:Y:S01]  /*2040*/  LDG.E.128 R104, desc[UR10][R104.64] ;  /* 0x0000000a68687981 */ /* 0x000ee2000c1e1d00 */
[----:B------:R-:W-:Y:S02]  /*2050*/  SHF.L.U32 R156, R156, 0x10, RZ ;  /* 0x000000109c9c7819 */ /* 0x000fe400000006ff */
[----:B------:R-:W-:Y:S01]  /*2060*/  FMUL.FTZ R169, R144, R59 ;  /* 0x0000003b90a97220 */ /* 0x000fe20000410000 */
[----:B------:R-:W3:Y:S03]  /*2070*/  LDG.E.128 R108, desc[UR10][R108.64] ;  /* 0x0000000a6c6c7981 */ /* 0x000ee6000c1e1d00 */
[----:B------:R-:W-:Y:S02]  /*2080*/  FFMA.FTZ R215, R169, R155, R215 ;  /* 0x0000009ba9d77223 */ /* 0x000fe400000100d7 */
[----:B------:R-:W3:Y:S01]  /*2090*/  LDL R155, [R1+0x1d0] ;  /* 0x0001d000019b7983 */ /* 0x000ee20000100800 */
[----:B------:R-:W-:-:S02]  /*20a0*/  IMAD.U32 R152, R152, 0x10000, RZ ;  /* 0x0001000098987824 */ /* 0x000fc400078e00ff */
[----:B----4-:R-:W-:Y:S01]  /*20b0*/  FMUL.FTZ R162, R161, R156 ;  /* 0x0000009ca1a27220 */ /* 0x010fe20000410000 */
[----:B------:R-:W-:-:S03]  /*20c0*/  SHF.L.U32 R151, R151, 0x10, RZ ;  /* 0x0000001097977819 */ /* 0x000fc600000006ff */
[----:B--2---:R-:W-:Y:S01]  /*20d0*/  FFMA.FTZ R162, R160, R152, R162 ;  /* 0x00000098a0a27223 */ /* 0x004fe200000100a2 */
[----:B------:R-:W-:Y:S02]  /*20e0*/  FMUL.FTZ R160, R159, R157 ;  /* 0x0000009d9fa07220 */ /* 0x000fe40000410000 */
[----:B------:R-:W2:Y:S02]  /*20f0*/  LDL R159, [R1+0x1ac] ;  /* 0x0001ac00019f7983 */ /* 0x000ea40000100800 */
[----:B---3--:R-:W-:Y:S02]  /*2100*/  FFMA.FTZ R160, R92, R151, R160 ;  /* 0x000000975ca07223 */ /* 0x008fe400000100a0 */
[----:B------:R-:W3:Y:S01]  /*2110*/  LDL R92, [R1+0x1b0] ;  /* 0x0001b000015c7983 */ /* 0x000ee20000100800 */
[----:B------:R-:W-:Y:S01]  /*2120*/  SHF.L.U32 R150, R150, 0x10, RZ ;  /* 0x0000001096967819 */ /* 0x000fe200000006ff */
[----:B------:R-:W-:Y:S01]  /*2130*/  IMAD.U32 R90, R90, 0x10000, RZ ;  /* 0x000100005a5a7824 */ /* 0x000fe200078e00ff */
[----:B------:R-:W-:-:S02]  /*2140*/  SHF.L.U32 R148, R148, 0x10, RZ ;  /* 0x0000001094947819 */ /* 0x000fc400000006ff */
[----:B------:R-:W-:Y:S01]  /*2150*/  SHF.L.U32 R86, R86, 0x10, RZ ;  /* 0x0000001056567819 */ /* 0x000fe200000006ff */
[C---:B------:R-:W-:Y:S01]  /*2160*/  FADD.FTZ R150, -R149.reuse, R150 ;  /* 0x0000009695967221 */ /* 0x040fe20000010100 */
[----:B------:R-:W-:Y:S01]  /*2170*/  FMUL.FTZ R170, R164, R90 ;  /* 0x0000005aa4aa7220 */ /* 0x000fe20000410000 */
[C---:B------:R-:W-:Y:S01]  /*2180*/  FADD.FTZ R158, -R149.reuse, R158 ;  /* 0x0000009e959e7221 */ /* 0x040fe20000010100 */
[----:B------:R-:W-:Y:S01]  /*2190*/  FADD.FTZ R148, -R149, R148 ;  /* 0x0000009495947221 */ /* 0x000fe20000010100 */
[----:B------:R-:W-:Y:S01]  /*21a0*/  FMUL.FTZ R161, R144, R150 ;  /* 0x0000009690a17220 */ /* 0x000fe20000410000 */
[----:B------:R-:W-:Y:S02]  /*21b0*/  IMAD.U32 R150, R100, 0x10000, RZ ;  /* 0x0001000064967824 */ /* 0x000fe400078e00ff */
[----:B------:R-:W-:Y:S01]  /*21c0*/  FFMA.FTZ R170, R163, R86, R170 ;  /* 0x00000056a3aa7223 */ /* 0x000fe200000100aa */
[C---:B------:R-:W-:Y:S01]  /*21d0*/  FMUL.FTZ R163, R144.reuse, R158 ;  /* 0x0000009e90a37220 */ /* 0x040fe20000410000 */
[----:B------:R-:W-:Y:S01]  /*21e0*/  FMUL.FTZ R167, R144, R148 ;  /* 0x0000009490a77220 */ /* 0x000fe20000410000 */
[----:B------:R-:W-:Y:S01]  /*21f0*/  PRMT R176, R100, 0x7632, R176 ;  /* 0x0000763264b07816 */ /* 0x000fe200000000b0 */
[----:B------:R-:W-:Y:S01]  /*2200*/  FADD.FTZ R150, -R149, R150 ;  /* 0x0000009695967221 */ /* 0x000fe20000010100 */
[----:B------:R-:W-:Y:S01]  /*2210*/  PRMT R177, R101, 0x7632, R177 ;  /* 0x0000763265b17816 */ /* 0x000fe200000000b1 */
[----:B------:R-:W-:Y:S01]  /*2220*/  FADD.FTZ R224, R156, R224 ;  /* 0x000000e09ce07221 */ /* 0x000fe20000010000 */
[----:B------:R-:W-:Y:S01]  /*2230*/  SHF.L.U32 R100, R104, 0x10, RZ ;  /* 0x0000001068647819 */ /* 0x000fe200000006ff */
[----:B------:R-:W-:Y:S01]  /*2240*/  FFMA.FTZ R214, R163, R156, R214 ;  /* 0x0000009ca3d67223 */ /* 0x000fe200000100d6 */
[----:B------:R-:W-:Y:S01]  /*2250*/  SHF.L.U32 R101, R101, 0x10, RZ ;  /* 0x0000001065657819 */ /* 0x000fe200000006ff */
[----:B------:R-:W-:Y:S01]  /*2260*/  FADD.FTZ R218, R153, R218 ;  /* 0x000000da99da7221 */ /* 0x000fe20000010000 */
[----:B------:R-:W-:Y:S01]  /*2270*/  FFMA.FTZ R5, R167, R153, R5 ;  /* 0x00000099a7057223 */ /* 0x000fe20000010005 */
[----:B------:R-:W-:Y:S01]  /*2280*/  FADD.FTZ R222, R157, R222 ;  /* 0x000000de9dde7221 */ /* 0x000fe20000010000 */
[----:B------:R-:W-:Y:S01]  /*2290*/  FFMA.FTZ R216, R161, R157, R216 ;  /* 0x0000009da1d87223 */ /* 0x000fe200000100d8 */
[----:B------:R-:W-:Y:S01]  /*22a0*/  SHF.L.U32 R156, R108, 0x10, RZ ;  /* 0x000000106c9c7819 */ /* 0x000fe200000006ff */
[----:B------:R-:W-:Y:S01]  /*22b0*/  FMUL.FTZ R157, R144, R150 ;  /* 0x00000096909d7220 */ /* 0x000fe20000410000 */
[----:B------:R-:W-:-:S02]  /*22c0*/  PRMT R180, R102, 0x7632, R180 ;  /* 0x0000763266b47816 */ /* 0x000fc400000000b4 */
[----:B------:R-:W-:Y:S01]  /*22d0*/  SHF.L.U32 R179, R105, 0x10, RZ ;  /* 0x0000001069b37819 */ /* 0x000fe200000006ff */
[----:B------:R-:W-:Y:S01]  /*22e0*/  FADD.FTZ R15, R151, R15 ;  /* 0x0000000f970f7221 */ /* 0x000fe20000010000 */
[----:B------:R-:W-:Y:S01]  /*22f0*/  SHF.L.U32 R153, R102, 0x10, RZ ;  /* 0x0000001066997819 */ /* 0x000fe200000006ff */
[----:B------:R-:W-:Y:S01]  /*2300*/  FMUL.FTZ R102, R182, R100 ;  /* 0x00000064b6667220 */ /* 0x000fe20000410000 */
[----:B------:R-:W-:Y:S01]  /*2310*/  FADD.FTZ R101, -R149, R101 ;  /* 0x0000006595657221 */ /* 0x000fe20000010100 */
[----:B------:R-:W-:Y:S01]  /*2320*/  FADD.FTZ R14, R156, R14 ;  /* 0x0000000e9c0e7221 */ /* 0x000fe20000010000 */
[-C--:B------:R-:W-:Y:S01]  /*2330*/  FFMA.FTZ R30, R157, R156.reuse, R30 ;  /* 0x0000009c9d1e7223 */ /* 0x080fe2000001001e */
[----:B------:R-:W-:Y:S01]  /*2340*/  FFMA.FTZ R156, R155, R156, R102 ;  /* 0x0000009c9b9c7223 */ /* 0x000fe20000010066 */
[----:B------:R-:W-:Y:S01]  /*2350*/  FMUL.FTZ R155, R144, R101 ;  /* 0x00000065909b7220 */ /* 0x000fe20000410000 */
[----:B------:R-:W-:Y:S01]  /*2360*/  FMUL.FTZ R101, R181, R179 ;  /* 0x000000b3b5657220 */ /* 0x000fe20000410000 */
[----:B------:R-:W-:Y:S01]  /*2370*/  SHF.L.U32 R181, R106, 0x10, RZ ;  /* 0x000000106ab57819 */ /* 0x000fe200000006ff */
[----:B------:R-:W-:Y:S01]  /*2380*/  FADD.FTZ R153, -R149, R153 ;  /* 0x0000009995997221 */ /* 0x000fe20000010100 */
[----:B------:R-:W-:Y:S01]  /*2390*/  FFMA.FTZ R31, R161, R151, R31 ;  /* 0x00000097a11f7223 */ /* 0x000fe2000001001f */
[----:B------:R-:W-:Y:S01]  /*23a0*/  SHF.L.U32 R151, R110, 0x10, RZ ;  /* 0x000000106e977819 */ /* 0x000fe200000006ff */
[----:B------:R-:W-:-:S02]  /*23b0*/  IMAD.U32 R154, R154, 0x10000, RZ ;  /* 0x000100009a9a7824 */ /* 0x000fc400078e00ff */
[----:B------:R-:W-:Y:S01]  /*23c0*/  FMUL.FTZ R153, R144, R153 ;  /* 0x0000009990997220 */ /* 0x000fe20000410000 */
[----:B------:R-:W-:Y:S01]  /*23d0*/  PRMT R56, R57, 0x7632, R56 ;  /* 0x0000763239387816 */ /* 0x000fe20000000038 */
[----:B------:R-:W4:Y:S01]  /*23e0*/  LDL R158, [R1+0x19c] ;  /* 0x00019c00019e7983 */ /* 0x000f220000100800 */
[----:B------:R-:W-:Y:S01]  /*23f0*/  FADD.FTZ R225, R151, R225 ;  /* 0x000000e197e17221 */ /* 0x000fe20000010000 */
[----:B------:R-:W-:Y:S01]  /*2400*/  FFMA.FTZ R26, R153, R151, R26 ;  /* 0x00000097991a7223 */ /* 0x000fe2000001001a */
[----:B--2---:R-:W-:-:S04]  /*2410*/  FMUL.FTZ R102, R159, R181 ;  /* 0x000000b59f667220 */ /* 0x004fc80000410000 */
[----:B---3--:R-:W-:Y:S02]  /*2420*/  FFMA.FTZ R151, R92, R151, R102 ;  /* 0x000000975c977223 */ /* 0x008fe40000010066 */
[----:B------:R-:W2:Y:S01]  /*2430*/  LDL R92, [R1+0x1b8] ;  /* 0x0001b800015c7983 */ /* 0x000ea20000100800 */
[----:B------:R-:W-:Y:S02]  /*2440*/  SHF.L.U32 R56, R56, 0x10, RZ ;  /* 0x0000001038387819 */ /* 0x000fe400000006ff */
[C---:B------:R-:W-:Y:S02]  /*2450*/  PRMT R57, R85.reuse, 0x7632, R57 ;  /* 0x0000763255397816 */ /* 0x040fe40000000039 */
[----:B------:R-:W-:Y:S01]  /*2460*/  SHF.L.U32 R85, R85, 0x10, RZ ;  /* 0x0000001055557819 */ /* 0x000fe200000006ff */
[----:B------:R-:W-:-:S04]  /*2470*/  FADD.FTZ R56, -R149, R56 ;  /* 0x0000003895387221 */ /* 0x000fc80000010100 */
[----:B------:R-:W-:Y:S01]  /*2480*/  FFMA.FTZ R172, R165, R85, R172 ;  /* 0x00000055a5ac7223 */ /* 0x000fe200000100ac */
[----:B------:R-:W-:Y:S01]  /*2490*/  FMUL.FTZ R165, R144, R56 ;  /* 0x0000003890a57220 */ /* 0x000fe20000410000 */
[-C--:B------:R-:W-:Y:S01]  /*24a0*/  FMUL.FTZ R164, R91, R154.reuse ;  /* 0x0000009a5ba47220 */ /* 0x080fe20000410000 */
[----:B------:R-:W-:Y:S01]  /*24b0*/  FADD.FTZ R220, R154, R220 ;  /* 0x000000dc9adc7221 */ /* 0x000fe20000010000 */
[----:B------:R-:W-:Y:S01]  /*24c0*/  PRMT R104, R104, 0x7632, R104 ;  /* 0x0000763268687816 */ /* 0x000fe20000000068 */
[----:B------:R-:W-:Y:S01]  /*24d0*/  FFMA.FTZ R212, R165, R154, R212 ;  /* 0x0000009aa5d47223 */ /* 0x000fe200000100d4 */
[----:B------:R-:W-:Y:S01]  /*24e0*/  IMAD.U32 R176, R176, 0x10000, RZ ;  /* 0x00010000b0b07824 */ /* 0x000fe200078e00ff */
[----:B------:R-:W-:Y:S01]  /*24f0*/  PRMT R105, R108, 0x7632, R105 ;  /* 0x000076326c697816 */ /* 0x000fe20000000069 */
[----:B------:R-:W-:Y:S01]  /*2500*/  IMAD.U32 R154, R109, 0x10000, RZ ;  /* 0x000100006d9a7824 */ /* 0x000fe200078e00ff */
[----:B------:R-:W-:Y:S01]  /*2510*/  SHF.L.U32 R104, R104, 0x10, RZ ;  /* 0x0000001068687819 */ /* 0x000fe200000006ff */
[----:B------:R-:W-:Y:S01]  /*2520*/  FADD.FTZ R176, -R149, R176 ;  /* 0x000000b095b07221 */ /* 0x000fe20000010100 */
[----:B------:R-:W-:Y:S01]  /*2530*/  PRMT R108, R105, 0x7632, R108 ;  /* 0x00007632696c7816 */ /* 0x000fe2000000006c */
[----:B------:R-:W-:Y:S01]  /*2540*/  FADD.FTZ R12, R154, R12 ;  /* 0x0000000c9a0c7221 */ /* 0x000fe20000010000 */
[-C--:B------:R-:W-:Y:S01]  /*2550*/  FFMA.FTZ R28, R155, R154.reuse, R28 ;  /* 0x0000009a9b1c7223 */ /* 0x080fe2000001001c */
[----:B------:R-:W-:Y:S01]  /*2560*/  FFMA.FTZ R154, R178, R154, R101 ;  /* 0x0000009ab29a7223 */ /* 0x000fe20000010065 */
[----:B------:R-:W-:Y:S01]  /*2570*/  SHF.L.U32 R178, R177, 0x10, RZ ;  /* 0x00000010b1b27819 */ /* 0x000fe200000006ff */
[----:B------:R-:W-:-:S02]  /*2580*/  IMAD.U32 R177, R105, 0x10000, RZ ;  /* 0x0001000069b17824 */ /* 0x000fc400078e00ff */
[----:B------:R-:W-:Y:S01]  /*2590*/  FMUL.FTZ R176, R144, R176 ;  /* 0x000000b090b07220 */ /* 0x000fe20000410000 */
[----:B------:R-:W-:Y:S01]  /*25a0*/  FMUL.FTZ R105, R185, R104 ;  /* 0x00000068b9697220 */ /* 0x000fe20000410000 */
[----:B------:R-:W-:Y:S02]  /*25b0*/  PRMT R109, R109, 0x7632, R109 ;  /* 0x000076326d6d7816 */ /* 0x000fe4000000006d */
[----:B------:R-:W-:Y:S01]  /*25c0*/  SHF.L.U32 R108, R108, 0x10, RZ ;  /* 0x000000106c6c7819 */ /* 0x000fe200000006ff */
[----:B------:R-:W-:Y:S01]  /*25d0*/  FADD.FTZ R13, R177, R13 ;  /* 0x0000000db10d7221 */ /* 0x000fe20000010000 */
[-C--:B------:R-:W-:Y:S01]  /*25e0*/  FFMA.FTZ R29, R176, R177.reuse, R29 ;  /* 0x000000b1b01d7223 */ /* 0x080fe2000001001d */
[----:B------:R-:W-:Y:S01]  /*25f0*/  FFMA.FTZ R177, R184, R177, R105 ;  /* 0x000000b1b8b17223 */ /* 0x000fe20000010069 */
[----:B------:R-:W-:Y:S01]  /*2600*/  SHF.L.U32 R105, R109, 0x10, RZ ;  /* 0x000000106d697819 */ /* 0x000fe200000006ff */
[----:B------:R-:W-:Y:S01]  /*2610*/  FMUL.FTZ R109, R183, R108 ;  /* 0x0000006cb76d7220 */ /* 0x000fe20000410000 */
[----:B------:R-:W3:Y:S01]  /*2620*/  LDL R185, [R1+0x194] ;  /* 0x0001940001b97983 */ /* 0x000ee20000100800 */
[----:B------:R-:W-:Y:S01]  /*2630*/  FADD.FTZ R234, R179, R234 ;  /* 0x000000eab3ea7221 */ /* 0x000fe20000010000 */
[----:B------:R-:W-:Y:S01]  /*2640*/  FFMA.FTZ R231, R155, R179, R231 ;  /* 0x000000b39be77223 */ /* 0x000fe200000100e7 */
[----:B------:R-:W-:Y:S01]  /*2650*/  FADD.FTZ R17, R152, R17 ;  /* 0x0000001198117221 */ /* 0x000fe20000010000 */
[----:B------:R-:W-:Y:S01]  /*2660*/  FFMA.FTZ R33, R163, R152, R33 ;  /* 0x00000098a3217223 */ /* 0x000fe20000010021 */
[----:B------:R-:W-:Y:S01]  /*2670*/  IMAD.U32 R180, R180, 0x10000, RZ ;  /* 0x00010000b4b47824 */ /* 0x000fe200078e00ff */
[----:B------:R-:W-:-:S02]  /*2680*/  PRMT R106, R106, 0x7632, R106 ;  /* 0x000076326a6a7816 */ /* 0x000fc4000000006a */
[----:B------:R-:W-:Y:S01]  /*2690*/  IADD3 R145, PT, PT, R147, 0x40, RZ ;  /* 0x0000004093917810 */ /* 0x000fe20007ffe0ff */
[----:B------:R-:W-:Y:S01]  /*26a0*/  IMAD.U32 R150, R111, 0x10000, RZ ;  /* 0x000100006f967824 */ /* 0x000fe200078e00ff */
[----:B------:R-:W-:Y:S01]  /*26b0*/  SHF.L.U32 R182, R107, 0x10, RZ ;  /* 0x000000106bb67819 */ /* 0x000fe200000006ff */
[----:B------:R-:W3:Y:S01]  /*26c0*/  LDL R184, [R1+0x1a8] ;  /* 0x0001a80001b87983 */ /* 0x000ee20000100800 */
[----:B--2---:R-:W-:-:S03]  /*26d0*/  FFMA.FTZ R179, R92, R105, R109 ;  /* 0x000000695cb37223 */ /* 0x004fc6000001006d */
[----:B------:R-:W2:Y:S01]  /*26e0*/  LDL R92, [R1+0x198] ;  /* 0x00019800015c7983 */ /* 0x000ea20000100800 */
[----:B------:R-:W-:Y:S02]  /*26f0*/  IMAD.U32 R152, R103, 0x10000, RZ ;  /* 0x0001000067987824 */ /* 0x000fe400078e00ff */
[C---:B------:R-:W-:Y:S02]  /*2700*/  FADD.FTZ R180, -R149.reuse, R180 ;  /* 0x000000b495b47221 */ /* 0x040fe40000010100 */
[----:B------:R-:W-:Y:S01]  /*2710*/  FADD.FTZ R152, -R149, R152 ;  /* 0x0000009895987221 */ /* 0x000fe20000010100 */
[----:B------:R-:W-:Y:S01]  /*2720*/  SHF.L.U32 R106, R106, 0x10, RZ ;  /* 0x000000106a6a7819 */ /* 0x000fe200000006ff */
[C---:B------:R-:W-:Y:S02]  /*2730*/  FMUL.FTZ R183, R144.reuse, R180 ;  /* 0x000000b490b77220 */ /* 0x040fe40000410000 */
[----:B------:R-:W-:Y:S01]  /*2740*/  FMUL.FTZ R152, R144, R152 ;  /* 0x0000009890987220 */ /* 0x000fe20000410000 */
[----:B------:R-:W-:Y:S01]  /*2750*/  PRMT R107, R107, 0x7632, R107 ;  /* 0x000076326b6b7816 */ /* 0x000fe2000000006b */
[-C--:B----4-:R-:W-:Y:S01]  /*2760*/  FMUL.FTZ R101, R158, R182.reuse ;  /* 0x000000b69e657220 */ /* 0x090fe20000410000 */
[----:B------:R-:W-:Y:S01]  /*2770*/  FADD.FTZ R248, R182, R248 ;  /* 0x000000f8b6f87221 */ /* 0x000fe20000010000 */
[----:B------:R-:W-:Y:S01]  /*2780*/  FFMA.FTZ R245, R152, R182, R245 ;  /* 0x000000b698f57223 */ /* 0x000fe200000100f5 */
[----:B------:R-:W-:Y:S01]  /*2790*/  PRMT R182, R110, 0x7632, R182 ;  /* 0x000076326eb67816 */ /* 0x000fe200000000b6 */
[----:B------:R-:W-:-:S04]  /*27a0*/  IMAD.WIDE.U32 R80, R145, 0x10, R188 ;  /* 0x0000001091507825 */ /* 0x000fc800078e00bc */
[-C--:B------:R-:W-:Y:S01]  /*27b0*/  FMUL.FTZ R110, R192, R106.reuse ;  /* 0x0000006ac06e7220 */ /* 0x080fe20000410000 */
[----:B------:R-:W-:Y:S01]  /*27c0*/  FADD.FTZ R249, R106, R249 ;  /* 0x000000f96af97221 */ /* 0x000fe20000010000 */
[----:B------:R-:W-:Y:S01]  /*27d0*/  FFMA.FTZ R244, R183, R106, R244 ;  /* 0x0000006ab7f47223 */ /* 0x000fe200000100f4 */
[----:B------:R-:W-:Y:S01]  /*27e0*/  PRMT R111, R111, 0x7632, R111 ;  /* 0x000076326f6f7816 */ /* 0x000fe2000000006f */
[----:B------:R-:W-:Y:S01]  /*27f0*/  FADD.FTZ R20, R85, R20 ;  /* 0x0000001455147221 */ /* 0x000fe20000010000 */
[----:B------:R-:W-:Y:S01]  /*2800*/  SHF.L.U32 R106, R107, 0x10, RZ ;  /* 0x000000106b6a7819 */ /* 0x000fe200000006ff */
[----:B------:R-:W4:Y:S01]  /*2810*/  LDG.E.128 R80, desc[UR10][R80.64] ;  /* 0x0000000a50507981 */ /* 0x000f22000c1e1d00 */
[----:B------:R-:W-:Y:S01]  /*2820*/  SHF.L.U32 R111, R111, 0x10, RZ ;  /* 0x000000106f6f7819 */ /* 0x000fe200000006ff */
[----:B------:R-:W-:Y:S01]  /*2830*/  FFMA.FTZ R36, R173, R85, R36 ;  /* 0x00000055ad247223 */ /* 0x000fe20000010024 */
[----:B------:R-:W-:Y:S01]  /*2840*/  PRMT R175, R103, 0x7632, R175 ;  /* 0x0000763267af7816 */ /* 0x000fe200000000af */
[----:B------:R-:W4:Y:S01]  /*2850*/  LDL R85, [R1+0x1f8] ;  /* 0x0001f80001557983 */ /* 0x000f220000100800 */
[----:B------:R-:W-:Y:S01]  /*2860*/  IMAD.WIDE.U32 R60, R145, 0x10, R186 ;  /* 0x00000010913c7825 */ /* 0x000fe200078e00ba */
[----:B------:R-:W-:Y:S01]  /*2870*/  ISETP.NE.U32.AND P0, PT, RZ, UR14, PT ;  /* 0x0000000eff007c0c */ /* 0x000fe2000bf05070 */
[----:B------:R-:W0:Y:S01]  /*2880*/  LDC.64 R158, c[0x0][0x438] ;  /* 0x00010e00ff9e7b82 */ /* 0x000e220000000a00 */
[----:B------:R-:W4:Y:S04]  /*2890*/  LDL R103, [R1+0x1a0] ;  /* 0x0001a00001677983 */ /* 0x000f280000100800 */
[----:B------:R-:W4:Y:S01]  /*28a0*/  LDG.E.128 R60, desc[UR10][R60.64] ;  /* 0x0000000a3c3c7981 */ /* 0x000f22000c1e1d00 */
[----:B---3--:R-:W-:-:S04]  /*28b0*/  FMUL.FTZ R185, R185, R106 ;  /* 0x0000006ab9b97220 */ /* 0x008fc80000410000 */
[----:B--2---:R-:W-:Y:S02]  /*28c0*/  FFMA.FTZ R185, R92, R111, R185 ;  /* 0x0000006f5cb97223 */ /* 0x004fe400000100b9 */
[----:B------:R-:W2:Y:S04]  /*28d0*/  LDL.LU R92, [R1+0x14] ;  /* 0x00001400015c7983 */ /* 0x000ea80000300800 */
[----:B------:R-:W3:Y:S04]  /*28e0*/  LDL R192, [R1+0x17c] ;  /* 0x00017c0001c07983 */ /* 0x000ee80000100800 */
[----:B------:R-:W3:Y:S04]  /*28f0*/  LDL R195, [R1+0x180] ;  /* 0x0001800001c37983 */ /* 0x000ee80000100800 */
[----:B------:R-:W3:Y:S04]  /*2900*/  LDL.LU R194, [R1+0xc] ;  /* 0x00000c0001c27983 */ /* 0x000ee80000300800 */
[----:B------:R-:W3:Y:S01]  /*2910*/  LDL.LU R193, [R1] ;  /* 0x0000000001c17983 */ /* 0x000ee20000300800 */
[----:B------:R-:W-:Y:S01]  /*2920*/  IMAD.WIDE.U32 R76, R145, 0x10, R190 ;  /* 0x00000010914c7825 */ /* 0x000fe200078e00be */
[----:B------:R-:W-:-:S02]  /*2930*/  SHF.L.U32 R182, R182, 0x10, RZ ;  /* 0x00000010b6b67819 */ /* 0x000fc400000006ff */
[----:B------:R-:W3:Y:S04]  /*2940*/  LDL R198, [R1+0x16c] ;  /* 0x00016c0001c67983 */ /* 0x000ee80000100800 */
[----:B------:R-:W3:Y:S01]  /*2950*/  LDG.E.128 R76, desc[UR10][R76.64] ;  /* 0x0000000a4c4c7981 */ /* 0x000ee2000c1e1d00 */
[----:B------:R-:W-:Y:S01]  /*2960*/  FADD.FTZ R226, R182, R226 ;  /* 0x000000e2b6e27221 */ /* 0x000fe20000010000 */
[-C--:B------:R-:W-:Y:S01]  /*2970*/  FFMA.FTZ R25, R183, R182.reuse, R25 ;  /* 0x000000b6b7197223 */ /* 0x080fe20000010019 */
[----:B------:R-:W-:Y:S01]  /*2980*/  FFMA.FTZ R182, R184, R182, R110 ;  /* 0x000000b6b8b67223 */ /* 0x000fe2000001006e */
[----:B----4-:R-:W-:Y:S02]  /*2990*/  SHF.L.U32 R110, R80, 0x10, RZ ;  /* 0x00000010506e7819 */ /* 0x010fe400000006ff */
[----:B------:R-:W-:Y:S01]  /*29a0*/  ISETP.NE.AND.EX P0, PT, RZ, UR15, PT, P0 ;  /* 0x0000000fff007c0c */ /* 0x000fe2000bf05300 */
[----:B------:R-:W-:-:S04]  /*29b0*/  FADD.FTZ R178, -R149, R178 ;  /* 0x000000b295b27221 */ /* 0x000fc80000010100 */
[----:B------:R-:W-:Y:S01]  /*29c0*/  FMUL.FTZ R178, R144, R178 ;  /* 0x000000b290b27220 */ /* 0x000fe20000410000 */
[----:B------:R-:W-:Y:S01]  /*29d0*/  FADD.FTZ R11, R105, R11 ;  /* 0x0000000b690b7221 */ /* 0x000fe20000010000 */
[----:B------:R-:W-:Y:S01]  /*29e0*/  FADD.FTZ R235, R104, R235 ;  /* 0x000000eb68eb7221 */ /* 0x000fe20000010000 */
[----:B------:R-:W-:Y:S01]  /*29f0*/  FFMA.FTZ R230, R176, R104, R230 ;  /* 0x00000068b0e67223 */ /* 0x000fe200000100e6 */
[----:B------:R-:W-:-:S04]  /*2a00*/  FFMA.FTZ R27, R178, R105, R27 ;  /* 0x00000069b21b7223 */ /* 0x000fc8000001001b */
[----:B------:R-:W1:Y:S01]  /*2a10*/  @P0 LDC.64 R104, c[0x0][0x3b8] ;  /* 0x0000ee00ff680b82 */ /* 0x000e620000000a00 */
[----:B------:R-:W-:Y:S01]  /*2a20*/  FADD.FTZ R227, R150, R227 ;  /* 0x000000e396e37221 */ /* 0x000fe20000010000 */
[-C--:B------:R-:W-:Y:S01]  /*2a30*/  FFMA.FTZ R24, R152, R150.reuse, R24 ;  /* 0x0000009698187223 */ /* 0x080fe20000010018 */
[----:B------:R-:W-:Y:S01]  /*2a40*/  FFMA.FTZ R150, R103, R150, R101 ;  /* 0x0000009667967223 */ /* 0x000fe20000010065 */
[----:B------:R-:W-:Y:S01]  /*2a50*/  FADD.FTZ R237, R100, R237 ;  /* 0x000000ed64ed7221 */ /* 0x000fe20000010000 */
[----:B------:R-:W-:-:S03]  /*2a60*/  FFMA.FTZ R229, R157, R100, R229 ;  /* 0x000000649de57223 */ /* 0x000fc600000100e5 */
[----:B------:R-:W4:Y:S01]  /*2a70*/  @P0 LDC.64 R100, c[0x0][0x3b8] ;  /* 0x0000ee00ff640b82 */ /* 0x000f220000000a00 */
[----:B0-----:R-:W-:-:S04]  /*2a80*/  ISETP.NE.U32.AND P1, PT, R158, RZ, PT ;  /* 0x000000ff9e00720c */ /* 0x001fc80003f25070 */
[----:B------:R-:W-:-:S03]  /*2a90*/  ISETP.NE.AND.EX P1, PT, R159, RZ, PT, P1 ;  /* 0x000000ff9f00720c */ /* 0x000fc60003f25310 */
[----:B------:R-:W0:Y:S01]  /*2aa0*/  @P0 LDC.64 R102, c[0x0][0x3b8] ;  /* 0x0000ee00ff660b82 */ /* 0x000e220000000a00 */
[----:B-1----:R-:W-:-:S05]  /*2ab0*/  @P0 IMAD.WIDE.U32 R104, R145, 0x8, R104 ;  /* 0x0000000891680825 */ /* 0x002fca00078e0068 */
[----:B------:R1:W5:Y:S01]  /*2ac0*/  @P0 LDG.E.64 R136, desc[UR10][R104.64] ;  /* 0x0000000a68880981 */ /* 0x000362000c1e1b00 */
[----:B--2---:R-:W-:Y:S01]  /*2ad0*/  FADD.FTZ R92, R110, R92 ;  /* 0x0000005c6e5c7221 */ /* 0x004fe20000010000 */
[----:B----4-:R-:W-:Y:S02]  /*2ae0*/  @P0 IMAD.WIDE.U32 R100, R146, 0x8, R100 ;  /* 0x0000000892640825 */ /* 0x010fe400078e0064 */
[----:B-1----:R-:W1:Y:S02]  /*2af0*/  @P1 LDC.64 R104, c[0x0][0x438] ;  /* 0x00010e00ff681b82 */ /* 0x002e640000000a00 */
[----:B------:R2:W-:Y:S04]  /*2b00*/  STL [R1+0x14], R92 ;  /* 0x0000145c01007387 */ /* 0x0005e80000100800 */
[----:B------:R4:W5:Y:S04]  /*2b10*/  @P0 LDG.E.64 R134, desc[UR10][R100.64] ;  /* 0x0000000a64860981 */ /* 0x000968000c1e1b00 */
[----:B--2---:R-:W2:Y:S01]  /*2b20*/  LDL.LU R92, [R1+0x20] ;  /* 0x00002000015c7983 */ /* 0x004ea20000300800 */
[----:B----4-:R-:W4:Y:S01]  /*2b30*/  @P0 LDC.64 R100, c[0x0][0x3b8] ;  /* 0x0000ee00ff640b82 */ /* 0x010f220000000a00 */
[----:B------:R-:W-:Y:S01]  /*2b40*/  FADD.FTZ R233, R108, R233 ;  /* 0x000000e96ce97221 */ /* 0x000fe20000010000 */
[----:B------:R-:W-:Y:S01]  /*2b50*/  FFMA.FTZ R232, R178, R108, R232 ;  /* 0x0000006cb2e87223 */ /* 0x000fe200000100e8 */
[----:B0-----:R-:W-:-:S04]  /*2b60*/  @P0 IMAD.WIDE.U32 R102, R147, 0x8, R102 ;  /* 0x0000000893660825 */ /* 0x001fc800078e0066 */
[----:B------:R-:W-:Y:S01]  /*2b70*/  FADD.FTZ R250, R181, R250 ;  /* 0x000000fab5fa7221 */ /* 0x000fe20000010000 */
[----:B------:R-:W-:Y:S01]  /*2b80*/  FFMA.FTZ R243, R153, R181, R243 ;  /* 0x000000b599f37223 */ /* 0x000fe200000100f3 */
[----:B------:R-:W-:Y:S01]  /*2b90*/  IADD3 R148, PT, PT, R147, 0x60, RZ ;  /* 0x0000006093947810 */ /* 0x000fe20007ffe0ff */
[----:B------:R-:W-:Y:S01]  /*2ba0*/  IMAD.U32 R175, R175, 0x10000, RZ ;  /* 0x00010000afaf7824 */ /* 0x000fe200078e00ff */
[----:B------:R-:W0:Y:S01]  /*2bb0*/  @P0 LDC.64 R108, c[0x0][0x3b8] ;  /* 0x0000ee00ff6c0b82 */ /* 0x000e220000000a00 */
[----:B------:R3:W5:Y:S02]  /*2bc0*/  @P0 LDG.E.64 R132, desc[UR10][R102.64] ;  /* 0x0000000a66840981 */ /* 0x000764000c1e1b00 */
[----:B------:R-:W-:Y:S01]  /*2bd0*/  FADD.FTZ R175, -R149, R175 ;  /* 0x000000af95af7221 */ /* 0x000fe20000010100 */
[----:B-1----:R-:W-:-:S04]  /*2be0*/  @P1 IMAD.WIDE.U32 R104, R145, 0x10, R104 ;  /* 0x0000001091681825 */ /* 0x002fc800078e0068 */
[----:B------:R-:W-:Y:S01]  /*2bf0*/  FADD.FTZ R228, R111, R228 ;  /* 0x000000e46fe47221 */ /* 0x000fe20000010000 */
[----:B------:R-:W-:Y:S01]  /*2c00*/  SHF.L.U32 R57, R57, 0x10, RZ ;  /* 0x0000001039397819 */ /* 0x000fe200000006ff */
[----:B------:R-:W2:Y:S01]  /*2c10*/  LDL R204, [R1+0x170] ;  /* 0x0001700001cc7983 */ /* 0x000ea20000100800 */
[----:B------:R-:W1:Y:S01]  /*2c20*/  @P1 LDC.64 R180, c[0x0][0x438] ;  /* 0x00010e00ffb41b82 */ /* 0x000e620000000a00 */
[----:B------:R-:W-:Y:S02]  /*2c30*/  FMUL.FTZ R184, R144, R175 ;  /* 0x000000af90b87220 */ /* 0x000fe40000410000 */
[----:B------:R4:W5:Y:S05]  /*2c40*/  @P1 LDG.E.128 R72, desc[UR10][R104.64] ;  /* 0x0000000a68481981 */ /* 0x00096a000c1e1d00 */
[----:B---3--:R-:W3:Y:S01]  /*2c50*/  @P1 LDC.64 R102, c[0x0][0x438] ;  /* 0x00010e00ff661b82 */ /* 0x008ee20000000a00 */
[----:B------:R-:W-:Y:S01]  /*2c60*/  FFMA.FTZ R23, R184, R111, R23 ;  /* 0x0000006fb8177223 */ /* 0x000fe20000010017 */
[----:B------:R-:W-:Y:S01]  /*2c70*/  SHF.L.U32 R111, R61, 0x10, RZ ;  /* 0x000000103d6f7819 */ /* 0x000fe200000006ff */
[----:B----4-:R-:W-:-:S04]  /*2c80*/  @P0 IMAD.WIDE.U32 R100, R148, 0x8, R100 ;  /* 0x0000000894640825 */ /* 0x010fc800078e0064 */
[----:B------:R-:W-:Y:S01]  /*2c90*/  FADD.FTZ R19, R57, R19 ;  /* 0x0000001339137221 */ /* 0x000fe20000010000 */
[----:B------:R-:W-:Y:S01]  /*2ca0*/  SHF.L.U32 R104, R81, 0x10, RZ ;  /* 0x0000001051687819 */ /* 0x000fe200000006ff */
[-C--:B------:R-:W-:Y:S01]  /*2cb0*/  FFMA.FTZ R35, R165, R57.reuse, R35 ;  /* 0x00000039a5237223 */ /* 0x080fe20000010023 */
[----:B------:R-:W-:Y:S02]  /*2cc0*/  VIADD R175, R147, 0x80 ;  /* 0x0000008093af7836 */ /* 0x000fe40000000000 */
[----:B------:R-:W-:Y:S01]  /*2cd0*/  FADD.FTZ R111, -R149, R111 ;  /* 0x0000006f956f7221 */ /* 0x000fe20000010100 */
[----:B------:R-:W-:Y:S01]  /*2ce0*/  FFMA.FTZ R164, R85, R57, R164 ;  /* 0x0000003955a47223 */ /* 0x000fe200000100a4 */
[----:B------:R4:W5:Y:S01]  /*2cf0*/  @P0 LDG.E.64 R138, desc[UR10][R100.64] ;  /* 0x0000000a648a0981 */ /* 0x000962000c1e1b00 */
[----:B------:R-:W-:Y:S01]  /*2d00*/  FMUL.FTZ R105, R192, R104 ;  /* 0x00000068c0697220 */ /* 0x000fe20000410000 */
[----:B------:R-:W-:Y:S02]  /*2d10*/  IMAD.WIDE.U32 R56, R148, 0x10, R186 ;  /* 0x0000001094387825 */ /* 0x000fe400078e00ba */
[----:B------:R-:W2:Y:S02]  /*2d20*/  LDL.LU R201, [R1+0x34] ;  /* 0x0000340001c97983 */ /* 0x000ea40000300800 */
[----:B0-----:R-:W-:-:S02]  /*2d30*/  @P0 IMAD.WIDE.U32 R108, R175, 0x8, R108 ;  /* 0x00000008af6c0825 */ /* 0x001fc400078e006c */
[----:B------:R-:W2:Y:S02]  /*2d40*/  LDL.LU R192, [R1+0x28] ;  /* 0x0000280001c07983 */ /* 0x000ea40000300800 */
[----:B----4-:R-:W-:-:S04]  /*2d50*/  IMAD.WIDE.U32 R100, R175, 0x10, R186 ;  /* 0x00000010af647825 */ /* 0x010fc800078e00ba */
[----:B------:R-:W-:Y:S01]  /*2d60*/  FMUL.FTZ R187, R144, R111 ;  /* 0x0000006f90bb7220 */ /* 0x000fe20000410000 */
[----:B------:R-:W-:Y:S01]  /*2d70*/  FADD.FTZ R247, R106, R247 ;  /* 0x000000f76af77221 */ /* 0x000fe20000010000 */
[----:B------:R-:W-:Y:S01]  /*2d80*/  FFMA.FTZ R246, R184, R106, R246 ;  /* 0x0000006ab8f67223 */ /* 0x000fe200000100f6 */
[----:B-1----:R-:W-:-:S04]  /*2d90*/  @P1 IMAD.WIDE.U32 R106, R146, 0x10, R180 ;  /* 0x00000010926a1825 */ /* 0x002fc800078e00b4 */
[----:B------:R-:W-:Y:S01]  /*2da0*/  FFMA.FTZ R193, R187, R104, R193 ;  /* 0x00000068bbc17223 */ /* 0x000fe200000100c1 */
[----:B------:R0:W5:Y:S01]  /*2db0*/  @P0 LDG.E.64 R140, desc[UR10][R108.64] ;  /* 0x0000000a6c8c0981 */ /* 0x000162000c1e1b00 */
[----:B------:R-:W-:Y:S01]  /*2dc0*/  FADD.FTZ R194, R104, R194 ;  /* 0x000000c268c27221 */ /* 0x000fe20000010000 */
[----:B---3--:R-:W-:Y:S01]  /*2dd0*/  @P1 IMAD.WIDE.U32 R102, R147, 0x10, R102 ;  /* 0x0000001093661825 */ /* 0x008fe200078e0066 */
[----:B------:R-:W-:Y:S01]  /*2de0*/  SHF.L.U32 R181, R60, 0x10, RZ ;  /* 0x000000103cb57819 */ /* 0x000fe200000006ff */
[----:B------:R1:W5:Y:S04]  /*2df0*/  @P1 LDG.E.128 R68, desc[UR10][R106.64] ;  /* 0x0000000a6a441981 */ /* 0x000368000c1e1d00 */
[----:B------:R3:W-:Y:S01]  /*2e00*/  STL [R1], R193 ;  /* 0x000000c101007387 */ /* 0x0007e20000100800 */
[----:B0-----:R-:W0:Y:S01]  /*2e10*/  @P1 LDC.64 R108, c[0x0][0x438] ;  /* 0x00010e00ff6c1b82 */ /* 0x001e220000000a00 */
[----:B------:R-:W-:-:S02]  /*2e20*/  FADD.FTZ R181, -R149, R181 ;  /* 0x000000b595b57221 */ /* 0x000fc40000010100 */
[----:B------:R4:W5:Y:S05]  /*2e30*/  @P1 LDG.E.128 R64, desc[UR10][R102.64] ;  /* 0x0000000a66401981 */ /* 0x00096a000c1e1d00 */
[----:B-1----:R-:W1:Y:S01]  /*2e40*/  @P1 LDC.64 R106, c[0x0][0x438] ;  /* 0x00010e00ff6a1b82 */ /* 0x002e620000000a00 */
[----:B---3--:R-:W3:Y:S01]  /*2e50*/  LDL R193, [R1+0x15c] ;  /* 0x00015c0001c17983 */ /* 0x008ee20000100800 */
[----:B----4-:R-:W-:-:S03]  /*2e60*/  FMUL.FTZ R102, R197, R110 ;  /* 0x0000006ec5667220 */ /* 0x010fc60000410000 */
[----:B------:R4:W-:Y:S04]  /*2e70*/  STL [R1+0xc], R194 ;  /* 0x00000cc201007387 */ /* 0x0009e80000100800 */
[----:B------:R-:W3:Y:S01]  /*2e80*/  LDL.LU R200, [R1+0x38] ;  /* 0x0000380001c87983 */ /* 0x000ee20000300800 */
[----:B------:R-:W-:-:S03]  /*2e90*/  IMAD.U32 R180, R76, 0x10000, RZ ;  /* 0x000100004cb47824 */ /* 0x000fc600078e00ff */
[----:B------:R-:W3:Y:S01]  /*2ea0*/  LDL.LU R197, [R1+0x1c] ;  /* 0x00001c0001c57983 */ /* 0x000ee20000300800 */
[----:B------:R-:W-:Y:S01]  /*2eb0*/  FMUL.FTZ R181, R144, R181 ;  /* 0x000000b590b57220 */ /* 0x000fe20000410000 */
[----:B------:R-:W-:Y:S01]  /*2ec0*/  FADD.FTZ R238, R180, R238 ;  /* 0x000000eeb4ee7221 */ /* 0x000fe20000010000 */
[----:B------:R-:W-:Y:S02]  /*2ed0*/  IMAD.U32 R186, R77, 0x10000, RZ ;  /* 0x000100004dba7824 */ /* 0x000fe400078e00ff */
[-C--:B------:R-:W-:Y:S01]  /*2ee0*/  FFMA.FTZ R2, R181, R180.reuse, R2 ;  /* 0x000000b4b5027223 */ /* 0x080fe20000010002 */
[----:B------:R-:W-:Y:S02]  /*2ef0*/  FFMA.FTZ R180, R196, R180, R102 ;  /* 0x000000b4c4b47223 */ /* 0x000fe40000010066 */
[----:B------:R-:W3:Y:S01]  /*2f00*/  LDL R196, [R1+0x160] ;  /* 0x0001600001c47983 */ /* 0x000ee20000100800 */
[----:B------:R-:W-:Y:S01]  /*2f10*/  FADD.FTZ R241, R186, R241 ;  /* 0x000000f1baf17221 */ /* 0x000fe20000010000 */
[-C--:B------:R-:W-:Y:S01]  /*2f20*/  FFMA.FTZ R9, R187, R186.reuse, R9 ;  /* 0x000000babb097223 */ /* 0x080fe20000010009 */
[----:B------:R-:W-:Y:S01]  /*2f30*/  FFMA.FTZ R186, R195, R186, R105 ;  /* 0x000000bac3ba7223 */ /* 0x000fe20000010069 */
[----:B0-----:R-:W-:Y:S01]  /*2f40*/  @P1 IMAD.WIDE.U32 R108, R148, 0x10, R108 ;  /* 0x00000010946c1825 */ /* 0x001fe200078e006c */
[----:B------:R-:W3:Y:S03]  /*2f50*/  LDL.LU R195, [R1+0x40] ;  /* 0x0000400001c37983 */ /* 0x000ee60000300800 */
[----:B------:R-:W-:Y:S01]  /*2f60*/  FADD.FTZ R217, R88, R217 ;  /* 0x000000d958d97221 */ /* 0x000fe20000010000 */
[----:B------:R-:W-:Y:S01]  /*2f70*/  FFMA.FTZ R6, R0, R88, R6 ;  /* 0x0000005800067223 */ /* 0x000fe20000010006 */
[----:B------:R-:W-:Y:S01]  /*2f80*/  FADD.FTZ R219, R89, R219 ;  /* 0x000000db59db7221 */ /* 0x000fe20000010000 */
[----:B------:R-:W-:Y:S01]  /*2f90*/  FFMA.FTZ R211, R173, R89, R211 ;  /* 0x00000059add37223 */ /* 0x000fe200000100d3 */
[C---:B-1----:R-:W-:Y:S01]  /*2fa0*/  @P1 IMAD.WIDE.U32 R104, R175.reuse, 0x10, R106 ;  /* 0x00000010af681825 */ /* 0x042fe200078e006a */
[----:B------:R0:W5:Y:S03]  /*2fb0*/  @P1 LDG.E.128 R52, desc[UR10][R108.64] ;  /* 0x0000000a6c341981 */ /* 0x000166000c1e1d00 */
[--C-:B------:R-:W-:Y:S01]  /*2fc0*/  IMAD.WIDE.U32 R88, R148, 0x10, R188.reuse ;  /* 0x0000001094587825 */ /* 0x100fe200078e00bc */
[----:B----4-:R-:W4:Y:S03]  /*2fd0*/  LDL.LU R194, [R1+0x3c] ;  /* 0x00003c0001c27983 */ /* 0x010f260000300800 */
[----:B------:R-:W-:Y:S01]  /*2fe0*/  IMAD.WIDE.U32 R106, R175, 0x10, R188 ;  /* 0x00000010af6a7825 */ /* 0x000fe200078e00bc */
[----:B------:R-:W4:Y:S03]  /*2ff0*/  LDL R199, [R1+0x184] ;  /* 0x0001840001c77983 */ /* 0x000f260000100800 */
[----:B------:R-:W-:-:S02]  /*3000*/  IMAD.U32 R189, R78, 0x10000, RZ ;  /* 0x000100004ebd7824 */ /* 0x000fc400078e00ff */
[----:B------:R-:W-:Y:S01]  /*3010*/  IMAD.WIDE.U32 R84, R148, 0x10, R190 ;  /* 0x0000001094547825 */ /* 0x000fe200078e00be */
[----:B------:R-:W-:-:S03]  /*3020*/  PRMT R80, R60, 0x7632, R80 ;  /* 0x000076323c507816 */ /* 0x000fc60000000050 */
[----:B------:R-:W-:Y:S01]  /*3030*/  FADD.FTZ R18, R86, R18 ;  /* 0x0000001256127221 */ /* 0x000fe20000010000 */
[----:B------:R-:W-:Y:S01]  /*3040*/  PRMT R76, R76, 0x7632, R76 ;  /* 0x000076324c4c7816 */ /* 0x000fe2000000004c */
[----:B0-----:R-:W-:Y:S01]  /*3050*/  IMAD.WIDE.U32 R108, R175, 0x10, R190 ;  /* 0x00000010af6c7825 */ /* 0x001fe200078e00be */
[----:B------:R-:W-:-:S03]  /*3060*/  SHF.L.U32 R190, R82, 0x10, RZ ;  /* 0x0000001052be7819 */ /* 0x000fc600000006ff */
[----:B------:R-:W-:Y:S01]  /*3070*/  FFMA.FTZ R34, R171, R86, R34 ;  /* 0x00000056ab227223 */ /* 0x000fe20000010022 */
[----:B------:R-:W-:Y:S01]  /*3080*/  PRMT R61, R61, 0x7632, R61 ;  /* 0x000076323d3d7816 */ /* 0x000fe2000000003d */
[----:B------:R-:W-:Y:S01]  /*3090*/  FADD.FTZ R16, R87, R16 ;  /* 0x0000001057107221 */ /* 0x000fe20000010000 */
[----:B------:R-:W-:Y:S01]  /*30a0*/  PRMT R202, R78, 0x7632, R202 ;  /* 0x000076324eca7816 */ /* 0x000fe200000000ca */
[----:B------:R-:W-:Y:S01]  /*30b0*/  FMUL.FTZ R191, R198, R190 ;  /* 0x000000bec6bf7220 */ /* 0x000fe20000410000 */
[----:B------:R-:W-:Y:S01]  /*30c0*/  PRMT R203, R62, 0x7632, R203 ;  /* 0x000076323ecb7816 */ /* 0x000fe200000000cb */
[----:B------:R-:W4:Y:S01]  /*30d0*/  LDL R198, [R1+0x188] ;  /* 0x0001880001c67983 */ /* 0x000f220000100800 */
[----:B------:R-:W-:Y:S01]  /*30e0*/  FFMA.FTZ R32, R169, R87, R32 ;  /* 0x00000057a9207223 */ /* 0x000fe20000010020 */
[----:B------:R-:W-:Y:S01]  /*30f0*/  FADD.FTZ R21, R58, R21 ;  /* 0x000000153a157221 */ /* 0x000fe20000010000 */
[----:B------:R-:W-:Y:S01]  /*3100*/  FFMA.FTZ R37, R167, R58, R37 ;  /* 0x0000003aa7257223 */ /* 0x000fe20000010025 */
[----:B------:R-:W-:Y:S01]  /*3110*/  FADD.FTZ R221, R90, R221 ;  /* 0x000000dd5add7221 */ /* 0x000fe20000010000 */
[----:B------:R-:W-:Y:S01]  /*3120*/  FFMA.FTZ R213, R171, R90, R213 ;  /* 0x0000005aabd57223 */ /* 0x000fe200000100d5 */
[----:B------:R-:W4:Y:S01]  /*3130*/  LDG.E.128 R100, desc[UR10][R100.64] ;  /* 0x0000000a64647981 */ /* 0x000f22000c1e1d00 */
[----:B------:R-:W-:-:S03]  /*3140*/  FFMA.FTZ R251, R181, R110, R251 ;  /* 0x0000006eb5fb7223 */ /* 0x000fc600000100fb */
[----:B------:R0:W5:Y:S01]  /*3150*/  @P1 LDG.E.128 R48, desc[UR10][R104.64] ;  /* 0x0000000a68301981 */ /* 0x000162000c1e1d00 */
[----:B--2---:R-:W-:Y:S01]  /*3160*/  FADD.FTZ R92, R189, R92 ;  /* 0x0000005cbd5c7221 */ /* 0x004fe20000010000 */
[----:B------:R-:W-:Y:S02]  /*3170*/  SHF.L.U32 R188, R62, 0x10, RZ ;  /* 0x000000103ebc7819 */ /* 0x000fe400000006ff */
[----:B------:R-:W-:Y:S01]  /*3180*/  PRMT R60, R80, 0x7632, R60 ;  /* 0x00007632503c7816 */ /* 0x000fe2000000003c */
[----:B------:R-:W-:Y:S01]  /*3190*/  FADD.FTZ R201, R190, R201 ;  /* 0x000000c9bec97221 */ /* 0x000fe20000010000 */
[----:B------:R1:W-:Y:S01]  /*31a0*/  STL [R1+0x20], R92 ;  /* 0x0000205c01007387 */ /* 0x0003e20000100800 */
[----:B------:R-:W-:Y:S01]  /*31b0*/  SHF.L.U32 R61, R61, 0x10, RZ ;  /* 0x000000103d3d7819 */ /* 0x000fe200000006ff */
[----:B------:R-:W-:Y:S01]  /*31c0*/  IMAD.U32 R202, R202, 0x10000, RZ ;  /* 0x00010000caca7824 */ /* 0x000fe200078e00ff */
[----:B------:R-:W-:Y:S01]  /*31d0*/  SHF.L.U32 R203, R203, 0x10, RZ ;  /* 0x00000010cbcb7819 */ /* 0x000fe200000006ff */
[----:B------:R-:W2:Y:S04]  /*31e0*/  LDG.E.128 R56, desc[UR10][R56.64] ;  /* 0x0000000a38387981 */ /* 0x000ea8000c1e1d00 */
[----:B------:R-:W2:Y:S04]  /*31f0*/  LDG.E.128 R84, desc[UR10][R84.64] ;  /* 0x0000000a54547981 */ /* 0x000ea8000c1e1d00 */
[----:B-1----:R-:W2:Y:S01]  /*3200*/  LDL.LU R92, [R1+0x10] ;  /* 0x00001000015c7983 */ /* 0x002ea20000300800 */
[----:B------:R-:W-:-:S03]  /*3210*/  FADD.FTZ R188, -R149, R188 ;  /* 0x000000bc95bc7221 */ /* 0x000fc60000010100 */
[----:B------:R-:W2:Y:S01]  /*3220*/  LDG.E.128 R88, desc[UR10][R88.64] ;  /* 0x0000000a58587981 */ /* 0x000ea2000c1e1d00 */
[----:B------:R-:W-:-:S03]  /*3230*/  FMUL.FTZ R188, R144, R188 ;  /* 0x000000bc90bc7220 */ /* 0x000fc60000410000 */
[----:B------:R-:W2:Y:S01]  /*3240*/  LDG.E.128 R104, desc[UR10][R106.64] ;  /* 0x0000000a6a687981 */ /* 0x000ea2000c1e1d00 */
[C---:B------:R-:W-:Y:S01]  /*3250*/  FFMA.FTZ R192, R188.reuse, R190, R192 ;  /* 0x000000bebcc07223 */ /* 0x040fe200000100c0 */
[----:B------:R-:W-:Y:S01]  /*3260*/  SHF.L.U32 R190, R63, 0x10, RZ ;  /* 0x000000103fbe7819 */ /* 0x000fe200000006ff */
[-C--:B------:R-:W-:Y:S01]  /*3270*/  FFMA.FTZ R7, R188, R189.reuse, R7 ;  /* 0x000000bdbc077223 */ /* 0x080fe20000010007 */
[----:B------:R-:W-:Y:S01]  /*3280*/  FFMA.FTZ R189, R204, R189, R191 ;  /* 0x000000bdccbd7223 */ /* 0x000fe200000100bf */
[----:B------:R-:W2:Y:S02]  /*3290*/  LDG.E.128 R108, desc[UR10][R108.64] ;  /* 0x0000000a6c6c7981 */ /* 0x000ea4000c1e1d00 */
[----:B------:R-:W-:Y:S01]  /*32a0*/  FADD.FTZ R190, -R149, R190 ;  /* 0x000000be95be7221 */ /* 0x000fe20000010100 */
[----:B------:R-:W-:Y:S01]  /*32b0*/  IMAD.U32 R191, R79, 0x10000, RZ ;  /* 0x000100004fbf7824 */ /* 0x000fe200078e00ff */
[----:B------:R-:W-:Y:S02]  /*32c0*/  STL [R1+0x34], R201 ;  /* 0x000034c901007387 */ /* 0x000fe40000100800 */
[----:B------:R-:W-:-:S02]  /*32d0*/  FMUL.FTZ R190, R144, R190 ;  /* 0x000000be90be7220 */ /* 0x000fc40000410000 */
[----:B------:R1:W-:Y:S01]  /*32e0*/  STL [R1+0x28], R192 ;  /* 0x000028c001007387 */ /* 0x0003e20000100800 */
[----:B---3--:R-:W-:Y:S01]  /*32f0*/  FADD.FTZ R200, R191, R200 ;  /* 0x000000c8bfc87221 */ /* 0x008fe20000010000 */
[----:B------:R-:W-:Y:S01]  /*3300*/  FFMA.FTZ R197, R190, R191, R197 ;  /* 0x000000bfbec57223 */ /* 0x000fe200000100c5 */
[----:B-1----:R-:W-:-:S03]  /*3310*/  SHF.L.U32 R192, R83, 0x10, RZ ;  /* 0x0000001053c07819 */ /* 0x002fc600000006ff */
[----:B------:R-:W-:Y:S02]  /*3320*/  STL [R1+0x38], R200 ;  /* 0x000038c801007387 */ /* 0x000fe40000100800 */
[----:B------:R-:W-:Y:S02]  /*3330*/  FMUL.FTZ R193, R193, R192 ;  /* 0x000000c0c1c17220 */ /* 0x000fe40000410000 */
[----:B------:R1:W-:Y:S02]  /*3340*/  STL [R1+0x1c], R197 ;  /* 0x00001cc501007387 */ /* 0x0003e40000100800 */
[----:B------:R-:W-:Y:S02]  /*3350*/  FFMA.FTZ R191, R196, R191, R193 ;  /* 0x000000bfc4bf7223 */ /* 0x000fe400000100c1 */
[----:B------:R-:W3:Y:S04]  /*3360*/  LDL R196, [R1+0x178] ;  /* 0x0001780001c47983 */ /* 0x000ee80000100800 */
[----:B-1----:R-:W3:Y:S01]  /*3370*/  LDL R197, [R1+0x174] ;  /* 0x0001740001c57983 */ /* 0x002ee20000100800 */
[----:B------:R-:W-:-:S05]  /*3380*/  FADD.FTZ R195, R192, R195 ;  /* 0x000000c3c0c37221 */ /* 0x000fca0000010000 */
[----:B------:R1:W-:Y:S01]  /*3390*/  STL [R1+0x40], R195 ;  /* 0x000040c301007387 */ /* 0x0003e20000100800 */
[----:B------:R-:W-:-:S03]  /*33a0*/  SHF.L.U32 R60, R60, 0x10, RZ ;  /* 0x000000103c3c7819 */ /* 0x000fc600000006ff */
[----:B-1----:R-:W3:Y:S01]  /*33b0*/  LDL.LU R195, [R1+0x8] ;  /* 0x0000080001c37983 */ /* 0x002ee20000300800 */
[----:B----4-:R-:W-:-:S05]  /*33c0*/  FFMA.FTZ R194, R190, R192, R194 ;  /* 0x000000c0bec27223 */ /* 0x010fca00000100c2 */
[----:B------:R1:W-:Y:S04]  /*33d0*/  STL [R1+0x3c], R194 ;  /* 0x00003cc201007387 */ /* 0x0003e80000100800 */
[----:B-1----:R-:W4:Y:S04]  /*33e0*/  LDL.LU R194, [R1+0x4] ;  /* 0x0000040001c27983 */ /* 0x002f280000300800 */
[----:B------:R-:W4:Y:S01]  /*33f0*/  LDL R201, [R1+0x164] ;  /* 0x0001640001c97983 */ /* 0x000f220000100800 */
[----:B--2---:R-:W-:-:S05]  /*3400*/  FADD.FTZ R92, R60, R92 ;  /* 0x0000005c3c5c7221 */ /* 0x004fca0000010000 */
[----:B------:R1:W-:Y:S04]  /*3410*/  STL [R1+0x10], R92 ;  /* 0x0000105c01007387 */ /* 0x0003e80000100800 */
[----:B-1----:R-:W2:Y:S01]  /*3420*/  LDL.LU R92, [R1+0x24] ;  /* 0x00002400015c7983 */ /* 0x002ea20000300800 */
[----:B------:R-:W-:-:S03]  /*3430*/  SHF.L.U32 R80, R80, 0x10, RZ ;  /* 0x0000001050507819 */ /* 0x000fc600000006ff */
[----:B------:R-:W2:Y:S02]  /*3440*/  LDL.LU R200, [R1+0x18] ;  /* 0x0000180001c87983 */ /* 0x000ea40000300800 */
[----:B------:R-:W-:Y:S01]  /*3450*/  FADD.FTZ R192, -R149, R80 ;  /* 0x0000005095c07221 */ /* 0x000fe20000010100 */
[----:B------:R-:W-:Y:S02]  /*3460*/  IMAD.U32 R80, R76, 0x10000, RZ ;  /* 0x000100004c507824 */ /* 0x000fe400078e00ff */
[----:B------:R-:W-:Y:S01]  /*3470*/  FMUL.FTZ R76, R199, R60 ;  /* 0x0000003cc74c7220 */ /* 0x000fe20000410000 */
[----:B------:R-:W-:Y:S01]  /*3480*/  FMUL.FTZ R192, R144, R192 ;  /* 0x000000c090c07220 */ /* 0x000fe20000410000 */
[----:B------:R-:W-:Y:S01]  /*3490*/  FADD.FTZ R239, R80, R239 ;  /* 0x000000ef50ef7221 */ /* 0x000fe20000010000 */
[----:B------:R-:W2:Y:S02]  /*34a0*/  LDL R199, [R1+0x168] ;  /* 0x0001680001c77983 */ /* 0x000ea40000100800 */
[C---:B------:R-:W-:Y:S01]  /*34b0*/  FFMA.FTZ R10, R192.reuse, R80, R10 ;  /* 0x00000050c00a7223 */ /* 0x040fe2000001000a */
[----:B------:R-:W-:Y:S01]  /*34c0*/  FFMA.FTZ R252, R192, R60, R252 ;  /* 0x0000003cc0fc7223 */ /* 0x000fe200000100fc */
[----:B------:R-:W-:Y:S01]  /*34d0*/  FFMA.FTZ R80, R198, R80, R76 ;  /* 0x00000050c6507223 */ /* 0x000fe2000001004c */
[----:B------:R-:W-:Y:S01]  /*34e0*/  PRMT R60, R81, 0x7632, R60 ;  /* 0x00007632513c7816 */ /* 0x000fe2000000003c */
[----:B------:R-:W2:Y:S01]  /*34f0*/  LDL.LU R198, [R1+0x30] ;  /* 0x0000300001c67983 */ /* 0x000ea20000300800 */
[----:B------:R-:W-:Y:S01]  /*3500*/  PRMT R81, R77, 0x7632, R81 ;  /* 0x000076324d517816 */ /* 0x000fe20000000051 */
[----:B------:R-:W-:-:S02]  /*3510*/  FADD.FTZ R61, -R149, R61 ;  /* 0x0000003d953d7221 */ /* 0x000fc40000010100 */
[----:B------:R-:W2:Y:S01]  /*3520*/  LDL.LU R76, [R1+0x2c] ;  /* 0x00002c00014c7983 */ /* 0x000ea20000300800 */
[----:B------:R-:W-:Y:S01]  /*3530*/  SHF.L.U32 R60, R60, 0x10, RZ ;  /* 0x000000103c3c7819 */ /* 0x000fe200000006ff */
[----:B------:R-:W-:Y:S02]  /*3540*/  IMAD.U32 R81, R81, 0x10000, RZ ;  /* 0x0001000051517824 */ /* 0x000fe400078e00ff */
[----:B------:R-:W-:Y:S02]  /*3550*/  FMUL.FTZ R193, R144, R61 ;  /* 0x0000003d90c17220 */ /* 0x000fe40000410000 */
[----:B------:R-:W-:Y:S02]  /*3560*/  FADD.FTZ R242, R81, R242 ;  /* 0x000000f251f27221 */ /* 0x000fe40000010000 */
[-C--:B------:R-:W-:Y:S01]  /*3570*/  FFMA.FTZ R8, R193, R81.reuse, R8 ;  /* 0x00000051c1087223 */ /* 0x080fe20000010008 */
[----:B---3--:R-:W-:Y:S02]  /*3580*/  FMUL.FTZ R61, R197, R60 ;  /* 0x0000003cc53d7220 */ /* 0x008fe40000410000 */
[----:B------:R-:W3:Y:S02]  /*3590*/  LDL R197, [R1+0x154] ;  /* 0x0001540001c57983 */ /* 0x000ee40000100800 */
[----:B------:R-:W-:-:S02]  /*35a0*/  FFMA.FTZ R81, R196, R81, R61 ;  /* 0x00000051c4517223 */ /* 0x000fc4000001003d */
[----:B------:R-:W3:Y:S01]  /*35b0*/  LDL.LU R196, [R1+0x48] ;  /* 0x0000480001c47983 */ /* 0x000ee20000300800 */
[----:B------:R-:W-:-:S05]  /*35c0*/  FADD.FTZ R195, R60, R195 ;  /* 0x000000c33cc37221 */ /* 0x000fca0000010000 */
[----:B------:R1:W-:Y:S04]  /*35d0*/  STL [R1+0x8], R195 ;  /* 0x000008c301007387 */ /* 0x0003e80000100800 */
[----:B-1----:R-:W3:Y:S01]  /*35e0*/  LDL.LU R195, [R1+0x44] ;  /* 0x0000440001c37983 */ /* 0x002ee20000300800 */
[----:B----4-:R-:W-:-:S05]  /*35f0*/  FFMA.FTZ R194, R193, R60, R194 ;  /* 0x0000003cc1c27223 */ /* 0x010fca00000100c2 */
[----:B------:R1:W-:Y:S04]  /*3600*/  STL [R1+0x4], R194 ;  /* 0x000004c201007387 */ /* 0x0003e80000100800 */
[----:B-1----:R-:W4:Y:S01]  /*3610*/  LDL R194, [R1+0x158] ;  /* 0x0001580001c27983 */ /* 0x002f220000100800 */
[----:B--2---:R-:W-:-:S05]  /*3620*/  FADD.FTZ R92, R202, R92 ;  /* 0x0000005cca5c7221 */ /* 0x004fca0000010000 */
[----:B------:R1:W-:Y:S04]  /*3630*/  STL [R1+0x24], R92 ;  /* 0x0000245c01007387 */ /* 0x0003e80000100800 */
[----:B-1----:R-:W2:Y:S04]  /*3640*/  LDL.LU R92, [R1+0x50] ;  /* 0x00005000015c7983 */ /* 0x002ea80000300800 */
[----:B------:R-:W4:Y:S01]  /*3650*/  LDL.LU R77, [R1+0x4c] ;  /* 0x00004c00014d7983 */ /* 0x000f220000300800 */
[----:B------:R-:W-:Y:S01]  /*3660*/  PRMT R60, R82, 0x7632, R60 ;  /* 0x00007632523c7816 */ /* 0x000fe2000000003c */
[----:B------:R-:W-:-:S03]  /*3670*/  FADD.FTZ R203, -R149, R203 ;  /* 0x000000cb95cb7221 */ /* 0x000fc60000010100 */
[----:B------:R-:W-:Y:S01]  /*3680*/  SHF.L.U32 R60, R60, 0x10, RZ ;  /* 0x000000103c3c7819 */ /* 0x000fe200000006ff */
[----:B------:R-:W-:-:S04]  /*3690*/  FMUL.FTZ R203, R144, R203 ;  /* 0x000000cb90cb7220 */ /* 0x000fc80000410000 */
[----:B------:R-:W-:Y:S01]  /*36a0*/  FMUL.FTZ R61, R201, R60 ;  /* 0x0000003cc93d7220 */ /* 0x000fe20000410000 */
[C---:B------:R-:W-:Y:S01]  /*36b0*/  FFMA.FTZ R200, R203.reuse, R202, R200 ;  /* 0x000000cacbc87223 */ /* 0x040fe200000100c8 */
[----:B------:R-:W-:Y:S01]  /*36c0*/  FFMA.FTZ R76, R203, R60, R76 ;  /* 0x0000003ccb4c7223 */ /* 0x000fe2000001004c */
[----:B------:R-:W-:Y:S01]  /*36d0*/  FADD.FTZ R198, R60, R198 ;  /* 0x000000c63cc67221 */ /* 0x000fe20000010000 */
[----:B------:R-:W-:Y:S01]  /*36e0*/  FFMA.FTZ R202, R199, R202, R61 ;  /* 0x000000cac7ca7223 */ /* 0x000fe2000001003d */
[----:B------:R-:W-:Y:S01]  /*36f0*/  PRMT R79, R79, 0x7632, R79 ;  /* 0x000076324f4f7816 */ /* 0x000fe2000000004f */
[----:B------:R-:W-:Y:S01]  /*3700*/  STL [R1+0x18], R200 ;  /* 0x000018c801007387 */ /* 0x000fe20000100800 */
[----:B------:R-:W-:-:S03]  /*3710*/  PRMT R83, R83, 0x7632, R83 ;  /* 0x0000763253537816 */ /* 0x000fc60000000053 */
[----:B------:R-:W4:Y:S01]  /*3720*/  LDL R61, [R1+0x14c] ;  /* 0x00014c00013d7983 */ /* 0x000f220000100800 */
[----:B------:R-:W-:-:S03]  /*3730*/  IMAD.U32 R79, R79, 0x10000, RZ ;  /* 0x000100004f4f7824 */ /* 0x000fc600078e00ff */
[----:B------:R1:W-:Y:S01]  /*3740*/  STL [R1+0x2c], R76 ;  /* 0x00002c4c01007387 */ /* 0x0003e20000100800 */
[----:B------:R-:W-:-:S03]  /*3750*/  PRMT R63, R63, 0x7632, R63 ;  /* 0x000076323f3f7816 */ /* 0x000fc6000000003f */
[----:B------:R-:W-:Y:S01]  /*3760*/  STL [R1+0x30], R198 ;  /* 0x000030c601007387 */ /* 0x000fe20000100800 */
[----:B------:R-:W-:-:S03]  /*3770*/  SHF.L.U32 R83, R83, 0x10, RZ ;  /* 0x0000001053537819 */ /* 0x000fc600000006ff */
[----:B-1----:R-:W4:Y:S01]  /*3780*/  LDL.LU R76, [R1+0x58] ;  /* 0x00005800014c7983 */ /* 0x002f220000300800 */
[----:B---3--:R-:W-:Y:S01]  /*3790*/  FADD.FTZ R196, R79, R196 ;  /* 0x000000c44fc47221 */ /* 0x008fe20000010000 */
[----:B------:R-:W-:Y:S01]  /*37a0*/  SHF.L.U32 R63, R63, 0x10, RZ ;  /* 0x000000103f3f7819 */ /* 0x000fe200000006ff */
[----:B------:R-:W-:Y:S01]  /*37b0*/  FMUL.FTZ R204, R197, R83 ;  /* 0x00000053c5cc7220 */ /* 0x000fe20000410000 */
[----:B------:R-:W3:Y:S04]  /*37c0*/  LDL.LU R62, [R1+0x54] ;  /* 0x00005400013e7983 */ /* 0x000ee80000300800 */
[----:B------:R-:W3:Y:S01]  /*37d0*/  LDL R206, [R1+0x150] ;  /* 0x0001500001ce7983 */ /* 0x000ee20000100800 */
[----:B------:R-:W-:-:S03]  /*37e0*/  FADD.FTZ R63, -R149, R63 ;  /* 0x0000003f953f7221 */ /* 0x000fc60000010100 */
[----:B------:R-:W3:Y:S04]  /*37f0*/  LDL.LU R197, [R1+0x60] ;  /* 0x0000600001c57983 */ /* 0x000ee80000300800 */
[----:B------:R1:W-:Y:S01]  /*3800*/  STL [R1+0x48], R196 ;  /* 0x000048c401007387 */ /* 0x0003e20000100800 */
[----:B------:R-:W-:-:S03]  /*3810*/  FMUL.FTZ R205, R144, R63 ;  /* 0x0000003f90cd7220 */ /* 0x000fc60000410000 */
[----:B-1----:R-:W3:Y:S01]  /*3820*/  LDL.LU R196, [R1+0x5c] ;  /* 0x00005c0001c47983 */ /* 0x002ee20000300800 */
[----:B------:R-:W-:-:S05]  /*3830*/  FFMA.FTZ R195, R205, R79, R195 ;  /* 0x0000004fcdc37223 */ /* 0x000fca00000100c3 */
[----:B------:R-:W-:Y:S04]  /*3840*/  STL [R1+0x44], R195 ;  /* 0x000044c301007387 */ /* 0x000fe80000100800 */
[----:B------:R-:W3:Y:S04]  /*3850*/  LDL R201, [R1+0x13c] ;  /* 0x00013c0001c97983 */ /* 0x000ee80000100800 */
[----:B------:R-:W3:Y:S04]  /*3860*/  LDL.LU R200, [R1+0x78] ;  /* 0x0000780001c87983 */ /* 0x000ee80000300800 */
[----:B------:R-:W3:Y:S04]  /*3870*/  LDL.LU R199, [R1+0x74] ;  /* 0x0000740001c77983 */ /* 0x000ee80000300800 */
[----:B------:R-:W3:Y:S04]  /*3880*/  LDL R78, [R1+0x140] ;  /* 0x00014000014e7983 */ /* 0x000ee80000100800 */
[----:B------:R-:W3:Y:S01]  /*3890*/  LDL.LU R198, [R1+0x80] ;  /* 0x0000800001c67983 */ /* 0x000ee20000300800 */
[----:B--2---:R-:W-:Y:S01]  /*38a0*/  FADD.FTZ R92, R83, R92 ;  /* 0x0000005c535c7221 */ /* 0x004fe20000010000 */
[----:B----4-:R-:W-:-:S05]  /*38b0*/  FFMA.FTZ R77, R205, R83, R77 ;  /* 0x00000053cd4d7223 */ /* 0x010fca000001004d */
[----:B------:R1:W-:Y:S04]  /*38c0*/  STL [R1+0x4c], R77 ;  /* 0x00004c4d01007387 */ /* 0x0003e80000100800 */
[----:B------:R2:W-:Y:S04]  /*38d0*/  STL [R1+0x50], R92 ;  /* 0x0000505c01007387 */ /* 0x0005e80000100800 */
[----:B-1----:R-:W4:Y:S01]  /*38e0*/  LDL.LU R77, [R1+0x7c] ;  /* 0x00007c00014d7983 */ /* 0x002f220000300800 */
[----:B------:R-:W-:Y:S01]  /*38f0*/  FFMA.FTZ R204, R194, R79, R204 ;  /* 0x0000004fc2cc7223 */ /* 0x000fe200000100cc */
[----:B------:R-:W-:Y:S01]  /*3900*/  SHF.L.U32 R194, R56, 0x10, RZ ;  /* 0x0000001038c27819 */ /* 0x000fe200000006ff */
[----:B------:R-:W-:Y:S01]  /*3910*/  IMAD.U32 R195, R84, 0x10000, RZ ;  /* 0x0001000054c37824 */ /* 0x000fe200078e00ff */
[----:B--2---:R-:W2:Y:S03]  /*3920*/  LDL R92, [R1+0x12c] ;  /* 0x00012c00015c7983 */ /* 0x004ea60000100800 */
[----:B------:R-:W-:Y:S01]  /*3930*/  FADD.FTZ R194, -R149, R194 ;  /* 0x000000c295c27221 */ /* 0x000fe20000010100 */
[----:B------:R-:W-:-:S03]  /*3940*/  SHF.L.U32 R60, R88, 0x10, RZ ;  /* 0x00000010583c7819 */ /* 0x000fc600000006ff */
[----:B------:R-:W-:Y:S01]  /*3950*/  FMUL.FTZ R194, R144, R194 ;  /* 0x000000c290c27220 */ /* 0x000fe20000410000 */
[----:B------:R-:W-:-:S05]  /*3960*/  FADD.FTZ R76, R195, R76 ;  /* 0x0000004cc34c7221 */ /* 0x000fca0000010000 */
[----:B------:R1:W-:Y:S01]  /*3970*/  STL [R1+0x58], R76 ;  /* 0x0000584c01007387 */ /* 0x0003e20000100800 */
[----:B---3--:R-:W-:-:S03]  /*3980*/  FFMA.FTZ R62, R194, R195, R62 ;  /* 0x000000c3c23e7223 */ /* 0x008fc6000001003e */
[----:B-1----:R-:W3:Y:S04]  /*3990*/  LDL.LU R76, [R1+0x98] ;  /* 0x00009800014c7983 */ /* 0x002ee80000300800 */
[----:B------:R-:W2:Y:S01]  /*39a0*/  LDL.LU R63, [R1+0x94] ;  /* 0x00009400013f7983 */ /* 0x000ea20000300800 */
[----:B------:R-:W-:-:S03]  /*39b0*/  FADD.FTZ R197, R60, R197 ;  /* 0x000000c53cc57221 */ /* 0x000fc60000010000 */
[----:B------:R1:W-:Y:S01]  /*39c0*/  STL [R1+0x54], R62 ;  /* 0x0000543e01007387 */ /* 0x0003e20000100800 */
[-C--:B------:R-:W-:Y:S01]  /*39d0*/  FFMA.FTZ R196, R194, R60.reuse, R196 ;  /* 0x0000003cc2c47223 */ /* 0x080fe200000100c4 */
[----:B------:R-:W-:Y:S02]  /*39e0*/  FMUL.FTZ R61, R61, R60 ;  /* 0x0000003c3d3d7220 */ /* 0x000fe40000410000 */
[----:B-1----:R-:W2:Y:S04]  /*39f0*/  LDL R62, [R1+0x130] ;  /* 0x00013000013e7983 */ /* 0x002ea80000100800 */
[----:B------:R1:W-:Y:S01]  /*3a00*/  STL [R1+0x5c], R196 ;  /* 0x00005cc401007387 */ /* 0x0003e20000100800 */
[----:B------:R-:W-:-:S03]  /*3a10*/  SHF.L.U32 R60, R89, 0x10, RZ ;  /* 0x00000010593c7819 */ /* 0x000fc600000006ff */
[----:B------:R0:W-:Y:S01]  /*3a20*/  STL [R1+0x60], R197 ;  /* 0x000060c501007387 */ /* 0x0001e20000100800 */
[----:B------:R-:W-:Y:S01]  /*3a30*/  FFMA.FTZ R195, R206, R195, R61 ;  /* 0x000000c3cec37223 */ /* 0x000fe2000001003d */
[----:B-1----:R-:W-:Y:S02]  /*3a40*/  SHF.L.U32 R196, R57, 0x10, RZ ;  /* 0x0000001039c47819 */ /* 0x002fe400000006ff */
[----:B------:R-:W2:Y:S01]  /*3a50*/  LDL.LU R79, [R1+0xa0] ;  /* 0x0000a000014f7983 */ /* 0x000ea20000300800 */
[----:B0-----:R-:W-:Y:S02]  /*3a60*/  IMAD.U32 R197, R85, 0x10000, RZ ;  /* 0x0001000055c57824 */ /* 0x001fe400078e00ff */
[----:B------:R-:W-:Y:S01]  /*3a70*/  FADD.FTZ R196, -R149, R196 ;  /* 0x000000c495c47221 */ /* 0x000fe20000010100 */
[----:B------:R-:W-:Y:S01]  /*3a80*/  FMUL.FTZ R61, R201, R60 ;  /* 0x0000003cc93d7220 */ /* 0x000fe20000410000 */
[----:B------:R-:W-:Y:S02]  /*3a90*/  FADD.FTZ R200, R197, R200 ;  /* 0x000000c8c5c87221 */ /* 0x000fe40000010000 */
[----:B------:R-:W-:-:S04]  /*3aa0*/  FMUL.FTZ R196, R144, R196 ;  /* 0x000000c490c47220 */ /* 0x000fc80000410000 */
[-C--:B------:R-:W-:Y:S01]  /*3ab0*/  FFMA.FTZ R199, R196, R197.reuse, R199 ;  /* 0x000000c5c4c77223 */ /* 0x080fe200000100c7 */
[----:B------:R-:W-:Y:S01]  /*3ac0*/  FFMA.FTZ R197, R78, R197, R61 ;  /* 0x000000c54ec57223 */ /* 0x000fe2000001003d */
[----:B------:R-:W-:Y:S04]  /*3ad0*/  STL [R1+0x78], R200 ;  /* 0x000078c801007387 */ /* 0x000fe80000100800 */
[----:B------:R-:W2:Y:S04]  /*3ae0*/  LDL.LU R78, [R1+0x9c] ;  /* 0x00009c00014e7983 */ /* 0x000ea80000300800 */
[----:B------:R-:W-:Y:S01]  /*3af0*/  STL [R1+0x74], R199 ;  /* 0x000074c701007387 */ /* 0x000fe20000100800 */
[----:B----4-:R-:W-:-:S05]  /*3b00*/  FFMA.FTZ R77, R196, R60, R77 ;  /* 0x0000003cc44d7223 */ /* 0x010fca000001004d */
[----:B------:R0:W-:Y:S04]  /*3b10*/  STL [R1+0x7c], R77 ;  /* 0x00007c4d01007387 */ /* 0x0001e80000100800 */
[----:B0-----:R-:W4:Y:S01]  /*3b20*/  LDL R77, [R1+0x11c] ;  /* 0x00011c00014d7983 */ /* 0x001f220000100800 */
[----:B------:R-:W-:-:S05]  /*3b30*/  FADD.FTZ R198, R60, R198 ;  /* 0x000000c63cc67221 */ /* 0x000fca0000010000 */
[----:B------:R0:W-:Y:S01]  /*3b40*/  STL [R1+0x80], R198 ;  /* 0x000080c601007387 */ /* 0x0001e20000100800 */
[----:B------:R-:W-:-:S03]  /*3b50*/  IMAD.U32 R199, R86, 0x10000, RZ ;  /* 0x0001000056c77824 */ /* 0x000fc600078e00ff */
[----:B------:R-:W4:Y:S01]  /*3b60*/  LDL.LU R209, [R1+0xb8] ;  /* 0x0000b80001d17983 */ /* 0x000f220000300800 */
[----:B0-----:R-:W-:-:S05]  /*3b70*/  SHF.L.U32 R198, R58, 0x10, RZ ;  /* 0x000000103ac67819 */ /* 0x001fca00000006ff */
[----:B------:R-:W-:Y:S01]  /*3b80*/  FADD.FTZ R198, -R149, R198 ;  /* 0x000000c695c67221 */ /* 0x000fe20000010100 */
[----:B---3--:R-:W-:-:S03]  /*3b90*/  FADD.FTZ R76, R199, R76 ;  /* 0x0000004cc74c7221 */ /* 0x008fc60000010000 */
[----:B------:R-:W-:-:S04]  /*3ba0*/  FMUL.FTZ R198, R144, R198 ;  /* 0x000000c690c67220 */ /* 0x000fc80000410000 */
[----:B--2---:R-:W-:Y:S01]  /*3bb0*/  FFMA.FTZ R63, R198, R199, R63 ;  /* 0x000000c7c63f7223 */ /* 0x004fe2000001003f */
[----:B------:R0:W-:Y:S04]  /*3bc0*/  STL [R1+0x98], R76 ;  /* 0x0000984c01007387 */ /* 0x0001e80000100800 */
[----:B------:R-:W2:Y:S04]  /*3bd0*/  LDL.LU R208, [R1+0xb4] ;  /* 0x0000b40001d07983 */ /* 0x000ea80000300800 */
[----:B------:R1:W-:Y:S04]  /*3be0*/  STL [R1+0x94], R63 ;  /* 0x0000943f01007387 */ /* 0x0003e80000100800 */
[----:B------:R-:W3:Y:S04]  /*3bf0*/  LDL R207, [R1+0x120] ;  /* 0x0001200001cf7983 */ /* 0x000ee80000100800 */
[----:B------:R-:W3:Y:S04]  /*3c00*/  LDL.LU R206, [R1+0xc0] ;  /* 0x0000c00001ce7983 */ /* 0x000ee80000300800 */
[----:B0-----:R-:W3:Y:S01]  /*3c10*/  LDL.LU R76, [R1+0xbc] ;  /* 0x0000bc00014c7983 */ /* 0x001ee20000300800 */
[----:B------:R-:W-:-:S03]  /*3c20*/  SHF.L.U32 R60, R90, 0x10, RZ ;  /* 0x000000105a3c7819 */ /* 0x000fc600000006ff */
[----:B-1----:R-:W3:Y:S02]  /*3c30*/  LDL R63, [R1+0x144] ;  /* 0x00014400013f7983 */ /* 0x002ee40000100800 */
[----:B------:R-:W-:Y:S01]  /*3c40*/  FMUL.FTZ R61, R92, R60 ;  /* 0x0000003c5c3d7220 */ /* 0x000fe20000410000 */
[----:B------:R-:W-:-:S03]  /*3c50*/  FADD.FTZ R79, R60, R79 ;  /* 0x0000004f3c4f7221 */ /* 0x000fc60000010000 */
[----:B------:R-:W-:Y:S02]  /*3c60*/  FFMA.FTZ R199, R62, R199, R61 ;  /* 0x000000c73ec77223 */ /* 0x000fe4000001003d */
[----:B------:R-:W3:Y:S04]  /*3c70*/  LDL.LU R62, [R1+0x68] ;  /* 0x00006800013e7983 */ /* 0x000ee80000300800 */
[----:B------:R0:W-:Y:S01]  /*3c80*/  STL [R1+0xa0], R79 ;  /* 0x0000a04f01007387 */ /* 0x0001e20000100800 */
[----:B------:R-:W-:-:S05]  /*3c90*/  FFMA.FTZ R78, R198, R60, R78 ;  /* 0x0000003cc64e7223 */ /* 0x000fca000001004e */
[----:B------:R1:W-:Y:S04]  /*3ca0*/  STL [R1+0x9c], R78 ;  /* 0x00009c4e01007387 */ /* 0x0003e80000100800 */
[----:B------:R-:W3:Y:S01]  /*3cb0*/  LDL.LU R92, [R1+0x64] ;  /* 0x00006400015c7983 */ /* 0x000ee20000300800 */
[----:B------:R-:W-:-:S03]  /*3cc0*/  SHF.L.U32 R60, R91, 0x10, RZ ;  /* 0x000000105b3c7819 */ /* 0x000fc600000006ff */
[----:B0-----:R-:W3:Y:S04]  /*3cd0*/  LDL R79, [R1+0x148] ;  /* 0x00014800014f7983 */ /* 0x001ee80000100800 */
[----:B-1----:R-:W3:Y:S01]  /*3ce0*/  LDL.LU R78, [R1+0x70] ;  /* 0x00007000014e7983 */ /* 0x002ee20000300800 */
[----:B----4-:R-:W-:-:S03]  /*3cf0*/  FMUL.FTZ R61, R77, R60 ;  /* 0x0000003c4d3d7220 */ /* 0x010fc60000410000 */
[----:B------:R-:W4:Y:S01]  /*3d00*/  LDL.LU R77, [R1+0x6c] ;  /* 0x00006c00014d7983 */ /* 0x000f220000300800 */
[----:B------:R-:W-:Y:S02]  /*3d10*/  SHF.L.U32 R200, R59, 0x10, RZ ;  /* 0x000000103bc87819 */ /* 0x000fe400000006ff */
[----:B------:R-:W-:-:S03]  /*3d20*/  SHF.L.U32 R201, R87, 0x10, RZ ;  /* 0x0000001057c97819 */ /* 0x000fc600000006ff */
[----:B------:R-:W-:-:S04]  /*3d30*/  FADD.FTZ R200, -R149, R200 ;  /* 0x000000c895c87221 */ /* 0x000fc80000010100 */
[----:B------:R-:W-:Y:S01]  /*3d40*/  FMUL.FTZ R200, R144, R200 ;  /* 0x000000c890c87220 */ /* 0x000fe20000410000 */
[----:B------:R-:W-:-:S05]  /*3d50*/  FADD.FTZ R209, R201, R209 ;  /* 0x000000d1c9d17221 */ /* 0x000fca0000010000 */
[----:B------:R-:W-:Y:S01]  /*3d60*/  STL [R1+0xb8], R209 ;  /* 0x0000b8d101007387 */ /* 0x000fe20000100800 */
[----:B------:R-:W-:Y:S01]  /*3d70*/  PRMT R84, R84, 0x7632, R84 ;  /* 0x0000763254547816 */ /* 0x000fe20000000054 */
[----:B--2---:R-:W-:-:S05]  /*3d80*/  FFMA.FTZ R208, R200, R201, R208 ;  /* 0x000000c9c8d07223 */ /* 0x004fca00000100d0 */
[----:B------:R-:W-:Y:S01]  /*3d90*/  STL [R1+0xb4], R208 ;  /* 0x0000b4d001007387 */ /* 0x000fe20000100800 */
[----:B---3--:R-:W-:Y:S01]  /*3da0*/  FADD.FTZ R206, R60, R206 ;  /* 0x000000ce3cce7221 */ /* 0x008fe20000010000 */
[----:B------:R-:W-:-:S04]  /*3db0*/  FFMA.FTZ R76, R200, R60, R76 ;  /* 0x0000003cc84c7223 */ /* 0x000fc8000001004c */
[----:B------:R-:W-:Y:S01]  /*3dc0*/  STL [R1+0xc0], R206 ;  /* 0x0000c0ce01007387 */ /* 0x000fe20000100800 */
[----:B------:R-:W-:Y:S01]  /*3dd0*/  FFMA.FTZ R201, R207, R201, R61 ;  /* 0x000000c9cfc97223 */ /* 0x000fe2000001003d */
[----:B------:R-:W-:Y:S02]  /*3de0*/  PRMT R60, R56, 0x7632, R60 ;  /* 0x00007632383c7816 */ /* 0x000fe4000000003c */
[----:B------:R0:W-:Y:S04]  /*3df0*/  STL [R1+0xbc], R76 ;  /* 0x0000bc4c01007387 */ /* 0x0001e80000100800 */
[----:B------:R-:W2:Y:S01]  /*3e00*/  LDL R61, [R1+0x134] ;  /* 0x00013400013d7983 */ /* 0x000ea20000100800 */
[----:B------:R-:W-:Y:S01]  /*3e10*/  PRMT R56, R88, 0x7632, R56 ;  /* 0x0000763258387816 */ /* 0x000fe20000000038 */
[----:B------:R-:W-:Y:S01]  /*3e20*/  IMAD.U32 R60, R60, 0x10000, RZ ;  /* 0x000100003c3c7824 */ /* 0x000fe200078e00ff */
[----:B------:R-:W-:-:S02]  /*3e30*/  SHF.L.U32 R84, R84, 0x10, RZ ;  /* 0x0000001054547819 */ /* 0x000fc400000006ff */
[----:B------:R-:W-:Y:S01]  /*3e40*/  SHF.L.U32 R56, R56, 0x10, RZ ;  /* 0x0000001038387819 */ /* 0x000fe200000006ff */
[----:B------:R-:W-:Y:S01]  /*3e50*/  FADD.FTZ R60, -R149, R60 ;  /* 0x0000003c953c7221 */ /* 0x000fe20000010100 */
[----:B0-----:R-:W3:Y:S01]  /*3e60*/  LDL.LU R76, [R1+0x88] ;  /* 0x00008800014c7983 */ /* 0x001ee20000300800 */
[----:B------:R-:W-:Y:S02]  /*3e70*/  FADD.FTZ R62, R84, R62 ;  /* 0x0000003e543e7221 */ /* 0x000fe40000010000 */
[----:B------:R-:W-:Y:S01]  /*3e80*/  FMUL.FTZ R88, R144, R60 ;  /* 0x0000003c90587220 */ /* 0x000fe20000410000 */
[----:B------:R-:W-:Y:S02]  /*3e90*/  FMUL.FTZ R60, R63, R56 ;  /* 0x000000383f3c7220 */ /* 0x000fe40000410000 */
[----:B------:R-:W3:Y:S04]  /*3ea0*/  LDL.LU R63, [R1+0x84] ;  /* 0x00008400013f7983 */ /* 0x000ee80000300800 */
[----:B------:R0:W-:Y:S01]  /*3eb0*/  STL [R1+0x68], R62 ;  /* 0x0000683e01007387 */ /* 0x0001e20000100800 */
[----:B------:R-:W-:-:S03]  /*3ec0*/  FFMA.FTZ R92, R88, R84, R92 ;  /* 0x00000054585c7223 */ /* 0x000fc6000001005c */
[----:B0-----:R-:W3:Y:S04]  /*3ed0*/  LDL R62, [R1+0x138] ;  /* 0x00013800013e7983 */ /* 0x001ee80000100800 */
[----:B------:R0:W-:Y:S04]  /*3ee0*/  STL [R1+0x64], R92 ;  /* 0x0000645c01007387 */ /* 0x0001e80000100800 */
[----:B------:R-:W3:Y:S04]  /*3ef0*/  LDL.LU R208, [R1+0x90] ;  /* 0x0000900001d07983 */ /* 0x000ee80000300800 */
[----:B------:R-:W3:Y:S01]  /*3f00*/  LDL.LU R207, [R1+0x8c] ;  /* 0x00008c0001cf7983 */ /* 0x000ee20000300800 */
[----:B------:R-:W-:-:S05]  /*3f10*/  FADD.FTZ R78, R56, R78 ;  /* 0x0000004e384e7221 */ /* 0x000fca0000010000 */
[----:B------:R1:W-:Y:S04]  /*3f20*/  STL [R1+0x70], R78 ;  /* 0x0000704e01007387 */ /* 0x0003e80000100800 */
[----:B------:R-:W3:Y:S01]  /*3f30*/  LDL R206, [R1+0x124] ;  /* 0x0001240001ce7983 */ /* 0x000ee20000100800 */
[----:B------:R-:W-:Y:S01]  /*3f40*/  FFMA.FTZ R84, R79, R84, R60 ;  /* 0x000000544f547223 */ /* 0x000fe2000001003c */
[----:B----4-:R-:W-:-:S05]  /*3f50*/  FFMA.FTZ R77, R88, R56, R77 ;  /* 0x00000038584d7223 */ /* 0x010fca000001004d */
[----:B------:R4:W-:Y:S04]  /*3f60*/  STL [R1+0x6c], R77 ;  /* 0x00006c4d01007387 */ /* 0x0009e80000100800 */
[----:B0-----:R-:W4:Y:S04]  /*3f70*/  LDL.LU R92, [R1+0xa8] ;  /* 0x0000a800015c7983 */ /* 0x001f280000300800 */
[----:B------:R-:W4:Y:S01]  /*3f80*/  LDL.LU R79, [R1+0xa4] ;  /* 0x0000a400014f7983 */ /* 0x000f220000300800 */
[----:B------:R-:W-:Y:S02]  /*3f90*/  PRMT R57, R57, 0x7632, R57 ;  /* 0x0000763239397816 */ /* 0x000fe40000000039 */
[----:B------:R-:W-:Y:S01]  /*3fa0*/  PRMT R56, R89, 0x7632, R56 ;  /* 0x0000763259387816 */ /* 0x000fe20000000038 */
[----:B-1----:R-:W4:Y:S01]  /*3fb0*/  LDL R78, [R1+0x128] ;  /* 0x00012800014e7983 */ /* 0x002f220000100800 */
[----:B------:R-:W-:-:S03]  /*3fc0*/  SHF.L.U32 R57, R57, 0x10, RZ ;  /* 0x0000001039397819 */ /* 0x000fc600000006ff */
[----:B------:R-:W-:Y:S02]  /*3fd0*/  IMAD.U32 R56, R56, 0x10000, RZ ;  /* 0x0001000038387824 */ /* 0x000fe400078e00ff */
[----:B------:R-:W-:-:S04]  /*3fe0*/  FADD.FTZ R57, -R149, R57 ;  /* 0x0000003995397221 */ /* 0x000fc80000010100 */
[----:B------:R-:W-:Y:S01]  /*3ff0*/  FMUL.FTZ R89, R144, R57 ;  /* 0x0000003990597220 */ /* 0x000fe20000410000 */
[----:B------:R-:W-:-:S04]  /*4000*/  PRMT R85, R85, 0x7632, R85 ;  /* 0x0000763255557816 */ /* 0x000fc80000000055 */
[----:B------:R-:W-:Y:S01]  /*4010*/  SHF.L.U32 R85, R85, 0x10, RZ ;  /* 0x0000001055557819 */ /* 0x000fe200000006ff */
[----:B--2---:R-:W-:Y:S02]  /*4020*/  FMUL.FTZ R57, R61, R56 ;  /* 0x000000383d397220 */ /* 0x004fe40000410000 */
[----:B------:R-:W2:Y:S04]  /*4030*/  LDL.LU R61, [R1+0xb0] ;  /* 0x0000b000013d7983 */ /* 0x000ea80000300800 */
[----:B------:R-:W2:Y:S01]  /*4040*/  LDL.LU R60, [R1+0xac] ;  /* 0x0000ac00013c7983 */ /* 0x000ea20000300800 */
[----:B---3--:R-:W-:-:S03]  /*4050*/  FADD.FTZ R76, R85, R76 ;  /* 0x0000004c554c7221 */ /* 0x008fc60000010000 */
[----:B----4-:R-:W3:Y:S01]  /*4060*/  LDL R77, [R1+0x114] ;  /* 0x00011400014d7983 */ /* 0x010ee20000100800 */
[----:B------:R-:W-:-:S03]  /*4070*/  FFMA.FTZ R63, R89, R85, R63 ;  /* 0x00000055593f7223 */ /* 0x000fc6000001003f */
[----:B------:R0:W-:Y:S04]  /*4080*/  STL [R1+0x88], R76 ;  /* 0x0000884c01007387 */ /* 0x0001e80000100800 */
[----:B0-----:R-:W4:Y:S01]  /*4090*/  LDL.LU R76, [R1+0xc8] ;  /* 0x0000c800014c7983 */ /* 0x001f220000300800 */
[----:B------:R-:W-:-:S03]  /*40a0*/  FFMA.FTZ R85, R62, R85, R57 ;  /* 0x000000553e557223 */ /* 0x000fc60000010039 */
[----:B------:R0:W-:Y:S01]  /*40b0*/  STL [R1+0x84], R63 ;  /* 0x0000843f01007387 */ /* 0x0001e20000100800 */
[----:B------:R-:W-:-:S04]  /*40c0*/  PRMT R57, R58, 0x7632, R57 ;  /* 0x000076323a397816 */ /* 0x000fc80000000039 */
[----:B------:R-:W-:Y:S01]  /*40d0*/  SHF.L.U32 R57, R57, 0x10, RZ ;  /* 0x0000001039397819 */ /* 0x000fe200000006ff */
[----:B------:R-:W-:Y:S01]  /*40e0*/  FADD.FTZ R208, R56, R208 ;  /* 0x000000d038d07221 */ /* 0x000fe20000010000 */
[----:B0-----:R-:W3:Y:S01]  /*40f0*/  LDL.LU R63, [R1+0xc4] ;  /* 0x0000c400013f7983 */ /* 0x001ee20000300800 */
[----:B------:R-:W-:Y:S01]  /*4100*/  FFMA.FTZ R207, R89, R56, R207 ;  /* 0x0000003859cf7223 */ /* 0x000fe200000100cf */
[----:B------:R-:W-:Y:S01]  /*4110*/  PRMT R56, R90, 0x7632, R56 ;  /* 0x000076325a387816 */ /* 0x000fe20000000038 */
[----:B------:R-:W-:Y:S01]  /*4120*/  FADD.FTZ R57, -R149, R57 ;  /* 0x0000003995397221 */ /* 0x000fe20000010100 */
[----:B------:R-:W-:Y:S01]  /*4130*/  PRMT R86, R86, 0x7632, R86 ;  /* 0x0000763256567816 */ /* 0x000fe20000000056 */
[----:B------:R-:W3:Y:S01]  /*4140*/  LDL R62, [R1+0x118] ;  /* 0x00011800013e7983 */ /* 0x000ee20000100800 */
[----:B------:R-:W-:Y:S01]  /*4150*/  SHF.L.U32 R56, R56, 0x10, RZ ;  /* 0x0000001038387819 */ /* 0x000fe200000006ff */
[----:B------:R-:W-:Y:S02]  /*4160*/  FMUL.FTZ R90, R144, R57 ;  /* 0x00000039905a7220 */ /* 0x000fe40000410000 */
[----:B------:R-:W-:Y:S01]  /*4170*/  STL [R1+0x90], R208 ;  /* 0x000090d001007387 */ /* 0x000fe20000100800 */
[----:B------:R-:W-:-:S02]  /*4180*/  IMAD.U32 R86, R86, 0x10000, RZ ;  /* 0x0001000056567824 */ /* 0x000fc400078e00ff */
[----:B------:R-:W-:Y:S01]  /*4190*/  FMUL.FTZ R57, R206, R56 ;  /* 0x00000038ce397220 */ /* 0x000fe20000410000 */
[----:B------:R-:W-:Y:S04]  /*41a0*/  STL [R1+0x8c], R207 ;  /* 0x00008ccf01007387 */ /* 0x000fe80000100800 */
[----:B------:R-:W3:Y:S01]  /*41b0*/  LDL.LU R206, [R1+0xd0] ;  /* 0x0000d00001ce7983 */ /* 0x000ee20000300800 */
[----:B------:R-:W-:Y:S01]  /*41c0*/  FADD.FTZ R92, R86, R92 ;  /* 0x0000005c565c7221 */ /* 0x000fe20000010000 */
[----:B------:R-:W-:-:S04]  /*41d0*/  FFMA.FTZ R79, R90, R86, R79 ;  /* 0x000000565a4f7223 */ /* 0x000fc8000001004f */
[----:B------:R0:W-:Y:S04]  /*41e0*/  STL [R1+0xa8], R92 ;  /* 0x0000a85c01007387 */ /* 0x0001e80000100800 */
[----:B------:R-:W-:Y:S04]  /*41f0*/  STL [R1+0xa4], R79 ;  /* 0x0000a44f01007387 */ /* 0x000fe80000100800 */
[----:B0-----:R-:W3:Y:S01]  /*4200*/  LDL.LU R92, [R1+0xcc] ;  /* 0x0000cc00015c7983 */ /* 0x001ee20000300800 */
[----:B------:R-:W-:Y:S02]  /*4210*/  PRMT R87, R87, 0x7632, R87 ;  /* 0x0000763257577816 */ /* 0x000fe40000000057 */
[----:B------:R-:W-:-:S02]  /*4220*/  PRMT R58, R91, 0x7632, R58 ;  /* 0x000076325b3a7816 */ /* 0x000fc4000000003a */
[----:B------:R-:W-:Y:S02]  /*4230*/  SHF.L.U32 R87, R87, 0x10, RZ ;  /* 0x0000001057577819 */ /* 0x000fe400000006ff */
[----:B------:R-:W-:Y:S01]  /*4240*/  SHF.L.U32 R58, R58, 0x10, RZ ;  /* 0x000000103a3a7819 */ /* 0x000fe200000006ff */
[----:B--2---:R-:W-:Y:S01]  /*4250*/  FADD.FTZ R61, R56, R61 ;  /* 0x0000003d383d7221 */ /* 0x004fe20000010000 */
[----:B------:R-:W-:Y:S01]  /*4260*/  FFMA.FTZ R60, R90, R56, R60 ;  /* 0x000000385a3c7223 */ /* 0x000fe2000001003c */
[----:B------:R-:W-:-:S04]  /*4270*/  PRMT R56, R59, 0x7632, R56 ;  /* 0x000076323b387816 */ /* 0x000fc80000000038 */
[----:B------:R-:W-:-:S05]  /*4280*/  SHF.L.U32 R56, R56, 0x10, RZ ;  /* 0x0000001038387819 */ /* 0x000fca00000006ff */
[----:B------:R-:W-:-:S04]  /*4290*/  FADD.FTZ R56, -R149, R56 ;  /* 0x0000003895387221 */ /* 0x000fc80000010100 */
[----:B------:R-:W-:Y:S01]  /*42a0*/  FMUL.FTZ R91, R144, R56 ;  /* 0x00000038905b7220 */ /* 0x000fe20000410000 */
[----:B------:R-:W-:Y:S01]  /*42b0*/  STL [R1+0xac], R60 ;  /* 0x0000ac3c01007387 */ /* 0x000fe20000100800 */
[----:B----4-:R-:W-:-:S03]  /*42c0*/  FADD.FTZ R76, R87, R76 ;  /* 0x0000004c574c7221 */ /* 0x010fc60000010000 */
[----:B------:R0:W-:Y:S04]  /*42d0*/  STL [R1+0xb0], R61 ;  /* 0x0000b03d01007387 */ /* 0x0001e80000100800 */
[----:B------:R-:W-:Y:S01]  /*42e0*/  STL [R1+0xc8], R76 ;  /* 0x0000c84c01007387 */ /* 0x000fe20000100800 */
[----:B---3--:R-:W-:Y:S01]  /*42f0*/  FADD.FTZ R206, R58, R206 ;  /* 0x000000ce3ace7221 */ /* 0x008fe20000010000 */
[----:B------:R-:W-:Y:S01]  /*4300*/  FFMA.FTZ R63, R91, R87, R63 ;  /* 0x000000575b3f7223 */ /* 0x000fe2000001003f */
[----:B------:R-:W-:Y:S01]  /*4310*/  IMAD.U32 R208, R100, 0x10000, RZ ;  /* 0x0001000064d07824 */ /* 0x000fe200078e00ff */
[----:B------:R-:W-:Y:S02]  /*4320*/  PRMT R59, R102, 0x7632, R59 ;  /* 0x00007632663b7816 */ /* 0x000fe4000000003b */
[----:B------:R-:W-:Y:S01]  /*4330*/  PRMT R83, R100, 0x7632, R83 ;  /* 0x0000763264537816 */ /* 0x000fe20000000053 */
[----:B------:R-:W-:Y:S01]  /*4340*/  STL [R1+0xc4], R63 ;  /* 0x0000c43f01007387 */ /* 0x000fe20000100800 */
[-C--:B------:R-:W-:Y:S01]  /*4350*/  FMUL.FTZ R56, R77, R58.reuse ;  /* 0x0000003a4d387220 */ /* 0x080fe20000410000 */
[----:B------:R-:W-:Y:S01]  /*4360*/  PRMT R82, R101, 0x7632, R82 ;  /* 0x0000763265527816 */ /* 0x000fe20000000052 */
[----:B0-----:R-:W0:Y:S01]  /*4370*/  LDC.64 R60, c[0x0][0x3b0] ;  /* 0x0000ec00ff3c7b82 */ /* 0x001e220000000a00 */
[----:B------:R-:W2:Y:S04]  /*4380*/  LDL R236, [R1+0x10c] ;  /* 0x00010c0001ec7983 */ /* 0x000ea80000100800 */
[----:B------:R-:W3:Y:S04]  /*4390*/  LDL R209, [R1+0x110] ;  /* 0x0001100001d17983 */ /* 0x000ee80000100800 */
[----:B------:R1:W-:Y:S04]  /*43a0*/  STL [R1+0xd0], R206 ;  /* 0x0000d0ce01007387 */ /* 0x0003e80000100800 */
[----:B------:R-:W4:Y:S01]  /*43b0*/  LDL R210, [R1+0xfc] ;  /* 0x0000fc0001d27983 */ /* 0x000f220000100800 */
[----:B------:R-:W-:-:S05]  /*43c0*/  FFMA.FTZ R92, R91, R58, R92 ;  /* 0x0000003a5b5c7223 */ /* 0x000fca000001005c */
[----:B------:R0:W-:Y:S01]  /*43d0*/  STL [R1+0xcc], R92 ;  /* 0x0000cc5c01007387 */ /* 0x0001e20000100800 */
[----:B------:R-:W-:Y:S01]  /*43e0*/  SHF.L.U32 R102, R102, 0x10, RZ ;  /* 0x0000001066667819 */ /* 0x000fe200000006ff */
[----:B------:R-:W-:Y:S01]  /*43f0*/  FADD.FTZ R208, -R149, R208 ;  /* 0x000000d095d07221 */ /* 0x000fe20000010100 */
[----:B------:R-:W-:Y:S01]  /*4400*/  IMAD.U32 R100, R104, 0x10000, RZ ;  /* 0x0001000068647824 */ /* 0x000fe200078e00ff */
[----:B-1----:R-:W-:Y:S02]  /*4410*/  SHF.L.U32 R206, R101, 0x10, RZ ;  /* 0x0000001065ce7819 */ /* 0x002fe400000006ff */
[----:B------:R-:W-:Y:S01]  /*4420*/  SHF.L.U32 R207, R108, 0x10, RZ ;  /* 0x000000106ccf7819 */ /* 0x000fe200000006ff */
[----:B------:R-:W-:Y:S01]  /*4430*/  IMAD.U32 R83, R83, 0x10000, RZ ;  /* 0x0001000053537824 */ /* 0x000fe200078e00ff */
[C---:B------:R-:W-:Y:S01]  /*4440*/  PRMT R58, R103.reuse, 0x7632, R58 ;  /* 0x00007632673a7816 */ /* 0x040fe2000000003a */
[----:B------:R-:W4:Y:S04]  /*4450*/  LDL R240, [R1+0x104] ;  /* 0x0001040001f07983 */ /* 0x000f280000100800 */
[----:B0-----:R-:W4:Y:S01]  /*4460*/  LDL R92, [R1+0x100] ;  /* 0x00010000015c7983 */ /* 0x001f220000100800 */
[----:B------:R-:W-:Y:S01]  /*4470*/  SHF.L.U32 R101, R103, 0x10, RZ ;  /* 0x0000001067657819 */ /* 0x000fe200000006ff */
[----:B------:R-:W-:Y:S01]  /*4480*/  FADD.FTZ R103, -R149, R102 ;  /* 0x0000006695677221 */ /* 0x000fe20000010100 */
[----:B------:R-:W-:Y:S01]  /*4490*/  FMUL.FTZ R208, R144, R208 ;  /* 0x000000d090d07220 */ /* 0x000fe20000410000 */
[----:B------:R-:W-:-:S03]  /*44a0*/  FADD.FTZ R42, R207, R42 ;  /* 0x0000002acf2a7221 */ /* 0x000fc60000010000 */
[----:B------:R-:W-:Y:S01]  /*44b0*/  FFMA.FTZ R41, R208, R207, R41 ;  /* 0x000000cfd0297223 */ /* 0x000fe20000010029 */
[----:B------:R-:W-:Y:S01]  /*44c0*/  FADD.FTZ R43, R100, R43 ;  /* 0x0000002b642b7221 */ /* 0x000fe20000010000 */
[----:B------:R-:W-:Y:S01]  /*44d0*/  FFMA.FTZ R44, R208, R100, R44 ;  /* 0x00000064d02c7223 */ /* 0x000fe2000001002c */
[----:B------:R-:W-:Y:S02]  /*44e0*/  SHF.L.U32 R82, R82, 0x10, RZ ;  /* 0x0000001052527819 */ /* 0x000fe400000006ff */
[----:B------:R-:W-:Y:S02]  /*44f0*/  SHF.L.U32 R59, R59, 0x10, RZ ;  /* 0x000000103b3b7819 */ /* 0x000fe400000006ff */
        /* <DEDUP_REMOVED lines=8> */
[----:B------:R-:W-:-:S04]  /*4580*/  FMUL.FTZ R206, R144, R206 ;  /* 0x000000ce90ce7220 */ /* 0x000fc80000410000 */
[----:B------:R-:W-:Y:S01]  /*4590*/  FADD.FTZ R47, R149, R47 ;  /* 0x0000002f952f7221 */ /* 0x000fe20000010000 */
[----:B------:R-:W-:Y:S01]  /*45a0*/  FFMA.FTZ R46, R206, R149, R46 ;  /* 0x00000095ce2e7223 */ /* 0x000fe2000001002e */
[----:B--2---:R-:W-:Y:S02]  /*45b0*/  FMUL.FTZ R102, R236, R100 ;  /* 0x00000064ec667220 */ /* 0x004fe40000410000 */
[----:B------:R-:W2:Y:S02]  /*45c0*/  LDL R236, [R1+0xf0] ;  /* 0x0000f00001ec7983 */ /* 0x000ea40000100800 */
[----:B---3--:R-:W-:Y:S02]  /*45d0*/  FFMA.FTZ R207, R209, R207, R102 ;  /* 0x000000cfd1cf7223 */ /* 0x008fe40000010066 */
[----:B------:R-:W3:Y:S01]  /*45e0*/  LDL R209, [R1+0xec] ;  /* 0x0000ec0001d17983 */ /* 0x000ee20000100800 */
[----:B------:R-:W-:-:S05]  /*45f0*/  SHF.L.U32 R100, R105, 0x10, RZ ;  /* 0x0000001069647819 */ /* 0x000fca00000006ff */
[-C--:B----4-:R-:W-:Y:S02]  /*4600*/  FMUL.FTZ R102, R210, R100.reuse ;  /* 0x00000064d2667220 */ /* 0x090fe40000410000 */
[----:B------:R-:W4:Y:S02]  /*4610*/  LDL R210, [R1+0xdc] ;  /* 0x0000dc0001d27983 */ /* 0x000f240000100800 */
[----:B------:R-:W-:Y:S02]  /*4620*/  FFMA.FTZ R149, R92, R149, R102 ;  /* 0x000000955c957223 */ /* 0x000fe40000010066 */
[----:B------:R-:W4:Y:S01]  /*4630*/  LDL R92, [R1+0xe0] ;  /* 0x0000e000015c7983 */ /* 0x000f220000100800 */
[----:B------:R-:W-:Y:S01]  /*4640*/  FADD.FTZ R112, R100, R112 ;  /* 0x0000007064707221 */ /* 0x000fe20000010000 */
[----:B------:R-:W-:Y:S01]  /*4650*/  FFMA.FTZ R113, R206, R100, R113 ;  /* 0x00000064ce717223 */ /* 0x000fe20000010071 */
[----:B------:R-:W-:Y:S01]  /*4660*/  IMAD.U32 R100, R106, 0x10000, RZ ;  /* 0x000100006a647824 */ /* 0x000fe200078e00ff */
[----:B------:R-:W-:Y:S01]  /*4670*/  SHF.L.U32 R102, R110, 0x10, RZ ;  /* 0x000000106e667819 */ /* 0x000fe200000006ff */
[C---:B------:R-:W-:Y:S01]  /*4680*/  FMUL.FTZ R103, R144.reuse, R103 ;  /* 0x0000006790677220 */ /* 0x040fe20000410000 */
[----:B------:R-:W-:-:S03]  /*4690*/  FMUL.FTZ R101, R144, R101 ;  /* 0x0000006590657220 */ /* 0x000fc60000410000 */
[----:B------:R-:W-:Y:S01]  /*46a0*/  FADD.FTZ R116, R102, R116 ;  /* 0x0000007466747221 */ /* 0x000fe20000010000 */
[C---:B------:R-:W-:Y:S01]  /*46b0*/  FFMA.FTZ R115, R103.reuse, R102, R115 ;  /* 0x0000006667737223 */ /* 0x040fe20000010073 */
[----:B------:R-:W-:Y:S01]  /*46c0*/  FADD.FTZ R117, R100, R117 ;  /* 0x0000007564757221 */ /* 0x000fe20000010000 */
[-C--:B------:R-:W-:Y:S01]  /*46d0*/  FFMA.FTZ R118, R103, R100.reuse, R118 ;  /* 0x0000006467767223 */ /* 0x080fe20000010076 */
[----:B---3--:R-:W-:-:S04]  /*46e0*/  FMUL.FTZ R209, R209, R100 ;  /* 0x00000064d1d17220 */ /* 0x008fc80000410000 */
[----:B--2---:R-:W-:Y:S01]  /*46f0*/  FFMA.FTZ R102, R236, R102, R209 ;  /* 0x00000066ec667223 */ /* 0x004fe200000100d1 */
[----:B------:R-:W-:Y:S01]  /*4700*/  SHF.L.U32 R209, R107, 0x10, RZ ;  /* 0x000000106bd17819 */ /* 0x000fe200000006ff */
[----:B------:R-:W2:Y:S04]  /*4710*/  LDL R236, [R1+0x108] ;  /* 0x0001080001ec7983 */ /* 0x000ea80000100800 */
[-C--:B----4-:R-:W-:Y:S01]  /*4720*/  FMUL.FTZ R210, R210, R209.reuse ;  /* 0x000000d1d2d27220 */ /* 0x090fe20000410000 */
[----:B------:R-:W-:Y:S01]  /*4730*/  FADD.FTZ R121, R209, R121 ;  /* 0x00000079d1797221 */ /* 0x000fe20000010000 */
[----:B------:R-:W-:Y:S01]  /*4740*/  FFMA.FTZ R122, R101, R209, R122 ;  /* 0x000000d1657a7223 */ /* 0x000fe2000001007a */
[----:B------:R-:W-:Y:S02]  /*4750*/  PRMT R209, R104, 0x7632, R209 ;  /* 0x0000763268d17816 */ /* 0x000fe400000000d1 */
[----:B------:R-:W-:Y:S01]  /*4760*/  SHF.L.U32 R100, R111, 0x10, RZ ;  /* 0x000000106f647819 */ /* 0x000fe200000006ff */
[----:B------:R-:W-:-:S02]  /*4770*/  FMUL.FTZ R104, R144, R83 ;  /* 0x0000005390687220 */ /* 0x000fc40000410000 */
[----:B------:R-:W-:Y:S02]  /*4780*/  IMAD.U32 R209, R209, 0x10000, RZ ;  /* 0x00010000d1d17824 */ /* 0x000fe400078e00ff */
[----:B------:R-:W-:Y:S01]  /*4790*/  FADD.FTZ R120, R100, R120 ;  /* 0x0000007864787221 */ /* 0x000fe20000010000 */
[-C--:B------:R-:W-:Y:S01]  /*47a0*/  FFMA.FTZ R119, R101, R100.reuse, R119 ;  /* 0x0000006465777223 */ /* 0x080fe20000010077 */
[-C--:B------:R-:W-:Y:S01]  /*47b0*/  FMUL.FTZ R83, R240, R209.reuse ;  /* 0x000000d1f0537220 */ /* 0x080fe20000410000 */
[----:B------:R-:W-:Y:S01]  /*47c0*/  FADD.FTZ R126, R209, R126 ;  /* 0x0000007ed17e7221 */ /* 0x000fe20000010000 */
[----:B------:R-:W-:Y:S01]  /*47d0*/  FFMA.FTZ R127, R104, R209, R127 ;  /* 0x000000d1687f7223 */ /* 0x000fe2000001007f */
[----:B------:R-:W-:Y:S02]  /*47e0*/  FFMA.FTZ R100, R92, R100, R210 ;  /* 0x000000645c647223 */ /* 0x000fe400000100d2 */
[----:B------:R0:W5:Y:S04]  /*47f0*/  LDL.LU R92, [R1+0x214] ;  /* 0x00021400015c7983 */ /* 0x0001680000300800 */
[----:B------:R-:W3:Y:S04]  /*4800*/  LDL R209, [R1+0xf4] ;  /* 0x0000f40001d17983 */ /* 0x000ee80000100800 */
[----:B------:R-:W4:Y:S01]  /*4810*/  LDL R210, [R1+0xf8] ;  /* 0x0000f80001d27983 */ /* 0x000f220000100800 */
[----:B------:R-:W-:-:S03]  /*4820*/  PRMT R108, R108, 0x7632, R108 ;  /* 0x000076326c6c7816 */ /* 0x000fc6000000006c */
[----:B------:R-:W4:Y:S01]  /*4830*/  LDL R240, [R1+0xe4] ;  /* 0x0000e40001f07983 */ /* 0x000f220000100800 */
[----:B------:R-:W-:-:S05]  /*4840*/  SHF.L.U32 R108, R108, 0x10, RZ ;  /* 0x000000106c6c7819 */ /* 0x000fca00000006ff */
[----:B------:R-:W-:Y:S01]  /*4850*/  FADD.FTZ R125, R108, R125 ;  /* 0x0000007d6c7d7221 */ /* 0x000fe20000010000 */
[----:B------:R-:W-:Y:S01]  /*4860*/  FFMA.FTZ R124, R104, R108, R124 ;  /* 0x0000006c687c7223 */ /* 0x000fe2000001007c */
[----:B------:R-:W-:-:S04]  /*4870*/  PRMT R109, R109, 0x7632, R109 ;  /* 0x000076326d6d7816 */ /* 0x000fc8000000006d */
[----:B------:R-:W-:-:S05]  /*4880*/  SHF.L.U32 R109, R109, 0x10, RZ ;  /* 0x000000106d6d7819 */ /* 0x000fca00000006ff */
[----:B------:R-:W-:Y:S01]  /*4890*/  FADD.FTZ R130, R109, R130 ;  /* 0x000000826d827221 */ /* 0x000fe20000010000 */
[--C-:B--2---:R-:W-:Y:S01]  /*48a0*/  FFMA.FTZ R108, R236, R108, R83.reuse ;  /* 0x0000006cec6c7223 */ /* 0x104fe20000010053 */
[----:B------:R-:W-:Y:S01]  /*48b0*/  PRMT R83, R105, 0x7632, R83 ;  /* 0x0000763269537816 */ /* 0x000fe20000000053 */
[----:B------:R-:W2:Y:S03]  /*48c0*/  LDL R236, [R1+0xe8] ;  /* 0x0000e80001ec7983 */ /* 0x000ea60000100800 */
[----:B------:R-:W-:Y:S01]  /*48d0*/  SHF.L.U32 R83, R83, 0x10, RZ ;  /* 0x0000001053537819 */ /* 0x000fe200000006ff */
[----:B------:R-:W-:-:S04]  /*48e0*/  FMUL.FTZ R105, R144, R82 ;  /* 0x0000005290697220 */ /* 0x000fc80000410000 */
[----:B------:R-:W-:Y:S01]  /*48f0*/  FFMA.FTZ R129, R105, R109, R129 ;  /* 0x0000006d69817223 */ /* 0x000fe20000010081 */
[----:B------:R-:W-:Y:S01]  /*4900*/  FFMA.FTZ R86, R78, R86, R57 ;  /* 0x000000564e567223 */ /* 0x000fe20000010039 */
[----:B------:R-:W-:Y:S01]  /*4910*/  FFMA.FTZ R87, R62, R87, R56 ;  /* 0x000000573e577223 */ /* 0x000fe20000010038 */
[----:B------:R-:W-:-:S04]  /*4920*/  IMAD.WIDE.U32 R56, R147, 0x8, R60 ;  /* 0x0000000893387825 */ /* 0x000fc800078e003c */
[--C-:B------:R-:W-:Y:S02]  /*4930*/  IMAD.WIDE.U32 R78, R146, 0x8, R60.reuse ;  /* 0x00000008924e7825 */ /* 0x100fe400078e003c */
[----:B------:R-:W5:Y:S02]  /*4940*/  LDG.E.64 R56, desc[UR10][R56.64] ;  /* 0x0000000a38387981 */ /* 0x000f64000c1e1b00 */
[--C-:B------:R-:W-:Y:S02]  /*4950*/  IMAD.WIDE.U32 R76, R145, 0x8, R60.reuse ;  /* 0x00000008914c7825 */ /* 0x100fe400078e003c */
[----:B------:R-:W5:Y:S02]  /*4960*/  LDG.E.64 R78, desc[UR10][R78.64] ;  /* 0x0000000a4e4e7981 */ /* 0x000f64000c1e1b00 */
[--C-:B------:R-:W-:Y:S02]  /*4970*/  IMAD.WIDE.U32 R62, R148, 0x8, R60.reuse ;  /* 0x00000008943e7825 */ /* 0x100fe400078e003c */
[----:B------:R-:W5:Y:S02]  /*4980*/  LDG.E.64 R76, desc[UR10][R76.64] ;  /* 0x0000000a4c4c7981 */ /* 0x000f64000c1e1b00 */
[----:B------:R-:W-:-:S02]  /*4990*/  IMAD.WIDE.U32 R60, R175, 0x8, R60 ;  /* 0x00000008af3c7825 */ /* 0x000fc400078e003c */
[----:B------:R-:W5:Y:S04]  /*49a0*/  LDG.E.64 R62, desc[UR10][R62.64] ;  /* 0x0000000a3e3e7981 */ /* 0x000f68000c1e1b00 */
[----:B------:R-:W5:Y:S01]  /*49b0*/  LDG.E.64 R60, desc[UR10][R60.64] ;  /* 0x0000000a3c3c7981 */ /* 0x000f62000c1e1b00 */
[----:B---3--:R-:W-:-:S03]  /*49c0*/  FMUL.FTZ R82, R209, R83 ;  /* 0x00000053d1527220 */ /* 0x008fc60000410000 */
[----:B------:R-:W3:Y:S01]  /*49d0*/  LDL R209, [R1+0xd8] ;  /* 0x0000d80001d17983 */ /* 0x000ee20000100800 */
[----:B----4-:R-:W-:-:S03]  /*49e0*/  FFMA.FTZ R109, R210, R109, R82 ;  /* 0x0000006dd26d7223 */ /* 0x010fc60000010052 */
[----:B------:R-:W4:Y:S01]  /*49f0*/  LDL R210, [R1+0xd4] ;  /* 0x0000d40001d27983 */ /* 0x000f220000100800 */
[----:B------:R-:W-:Y:S02]  /*4a00*/  PRMT R82, R106, 0x7632, R82 ;  /* 0x000076326a527816 */ /* 0x000fe40000000052 */
[----:B------:R-:W-:-:S03]  /*4a10*/  PRMT R106, R110, 0x7632, R106 ;  /* 0x000076326e6a7816 */ /* 0x000fc6000000006a */
[----:B------:R-:W-:Y:S01]  /*4a20*/  IMAD.U32 R82, R82, 0x10000, RZ ;  /* 0x0001000052527824 */ /* 0x000fe200078e00ff */
[----:B------:R-:W-:Y:S01]  /*4a30*/  SHF.L.U32 R106, R106, 0x10, RZ ;  /* 0x000000106a6a7819 */ /* 0x000fe200000006ff */
[----:B------:R-:W-:Y:S02]  /*4a40*/  FMUL.FTZ R110, R144, R59 ;  /* 0x0000003b906e7220 */ /* 0x000fe40000410000 */
[----:B------:R-:W-:Y:S02]  /*4a50*/  FMUL.FTZ R59, R240, R82 ;  /* 0x00000052f03b7220 */ /* 0x000fe40000410000 */
[----:B------:R-:W-:Y:S01]  /*4a60*/  FADD.FTZ R123, R106, R123 ;  /* 0x0000007b6a7b7221 */ /* 0x000fe20000010000 */
[----:B------:R-:W-:Y:S01]  /*4a70*/  FFMA.FTZ R114, R110, R106, R114 ;  /* 0x0000006a6e727223 */ /* 0x000fe20000010072 */
[----:B------:R-:W-:-:S04]  /*4a80*/  PRMT R111, R111, 0x7632, R111 ;  /* 0x000076326f6f7816 */ /* 0x000fc8000000006f */
[----:B------:R-:W-:-:S05]  /*4a90*/  SHF.L.U32 R111, R111, 0x10, RZ ;  /* 0x000000106f6f7819 */ /* 0x000fca00000006ff */
[----:B------:R-:W-:Y:S01]  /*4aa0*/  FADD.FTZ R39, R111, R39 ;  /* 0x000000276f277221 */ /* 0x000fe20000010000 */
[--C-:B--2---:R-:W-:Y:S01]  /*4ab0*/  FFMA.FTZ R106, R236, R106, R59.reuse ;  /* 0x0000006aec6a7223 */ /* 0x104fe2000001003b */
[----:B------:R-:W-:-:S04]  /*4ac0*/  PRMT R59, R107, 0x7632, R59 ;  /* 0x000076326b3b7816 */ /* 0x000fc8000000003b */
[----:B------:R-:W-:Y:S01]  /*4ad0*/  SHF.L.U32 R59, R59, 0x10, RZ ;  /* 0x000000103b3b7819 */ /* 0x000fe200000006ff */
[----:B------:R-:W-:-:S04]  /*4ae0*/  FMUL.FTZ R107, R144, R58 ;  /* 0x0000003a906b7220 */ /* 0x000fc80000410000 */
        /* <DEDUP_REMOVED lines=10> */
[----:B----4-:R-:W-:Y:S01]  /*4b90*/  FMUL.FTZ R58, R210, R59 ;  /* 0x0000003bd23a7220 */ /* 0x010fe20000410000 */
[----:B------:R-:W-:-:S03]  /*4ba0*/  FFMA.FTZ R59, R0, R174, RZ ;  /* 0x000000ae003b7223 */ /* 0x000fc600000100ff */
[----:B---3--:R-:W-:Y:S01]  /*4bb0*/  FFMA.FTZ R111, R209, R111, R58 ;  /* 0x0000006fd16f7223 */ /* 0x008fe2000001003a */
        /* <DEDUP_REMOVED lines=98> */
.L_x_450:
[----:B------:R-:W-:Y:S01]  /*51e0*/  FADD.FTZ R236, R58, R236 ;  /* 0x000000ec3aec7221 */ /* 0x000fe20000010000 */
[----:B0-----:R-:W-:-:S03]  /*51f0*/  FADD.FTZ R82, R59, R82 ;  /* 0x000000523b527221 */ /* 0x001fc60000010000 */
[----:B------:R-:W-:Y:S01]  /*5200*/  FMUL.FTZ R209, R236, UR13 ;  /* 0x0000000decd17c20 */ /* 0x000fe20008410000 */
[----:B------:R-:W-:-:S04]  /*5210*/  FMUL.FTZ R210, R82, UR13 ;  /* 0x0000000d52d27c20 */ /* 0x000fc80008410000 */
[----:B------:R-:W-:Y:S01]  /*5220*/  FSEL R209, R209, RZ, !P3 ;  /* 0x000000ffd1d17208 */ /* 0x000fe20005800000 */
[----:B------:R-:W-:Y:S06]  /*5230*/  @P2 BRA `(.L_x_398) ;  /* 0x0000001000142947 */ /* 0x000fec0003800000 */
[----:B------:R-:W-:-:S04]  /*5240*/  ISETP.NE.U32.AND P2, PT, R158, RZ, PT ;  /* 0x000000ff9e00720c */ /* 0x000fc80003f45070 */
[----:B------:R-:W-:-:S13]  /*5250*/  ISETP.NE.AND.EX P2, PT, R159, RZ, PT, P2 ;  /* 0x000000ff9f00720c */ /* 0x000fda0003f45320 */
[----:B------:R-:W-:Y:S05]  /*5260*/  @P2 BRA `(.L_x_399) ;  /* 0x0000000400d42947 */ /* 0x000fea0003800000 */
[----:B------:R-:W-:Y:S01]  /*5270*/  UMOV UR4, UR8 ;  /* 0x0000000800047c82 */ /* 0x000fe20008000000 */
[----:B------:R-:W-:Y:S01]  /*5280*/  UMOV UR5, UR9 ;  /* 0x0000000900057c82 */ /* 0x000fe20008000000 */
        /* <DEDUP_REMOVED lines=9> */
[----:B-1----:R-:W-:Y:S01]  /*5320*/  FADD.FTZ R58, R160, -R161 ;  /* 0x800000a1a03a7221 */ /* 0x002fe20000010000 */
[-CC-:B------:R-:W-:Y:S01]  /*5330*/  FFMA.FTZ R173, R173, R210.reuse, R209.reuse ;  /* 0x000000d2adad7223 */ /* 0x180fe200000100d1 */
[-CC-:B------:R-:W-:Y:S01]  /*5340*/  FFMA.FTZ R163, R163, R210.reuse, R209.reuse ;  /* 0x000000d2a3a37223 */ /* 0x180fe200000100d1 */
[-CC-:B------:R-:W-:Y:S01]  /*5350*/  FFMA.FTZ R165, R165, R210.reuse, R209.reuse ;  /* 0x000000d2a5a57223 */ /* 0x180fe200000100d1 */
[----:B------:R-:W-:Y:S01]  /*5360*/  FFMA.FTZ R0, R0, R210, R209 ;  /* 0x000000d200007223 */ /* 0x000fe200000100d1 */
[C---:B------:R-:W-:Y:S01]  /*5370*/  FMUL.FTZ R58, R144.reuse, R58 ;  /* 0x0000003a903a7220 */ /* 0x040fe20000410000 */
[C---:B------:R-:W-:Y:S01]  /*5380*/  FMUL.FTZ R169, R144.reuse, R169 ;  /* 0x000000a990a97220 */ /* 0x040fe20000410000 */
[----:B------:R-:W-:Y:S01]  /*5390*/  FMUL.FTZ R171, R144, R171 ;  /* 0x000000ab90ab7220 */ /* 0x000fe20000410000 */
[----:B------:R-:W-:Y:S01]  /*53a0*/  FADD.FTZ R166, R166, -R167 ;  /* 0x800000a7a6a67221 */ /* 0x000fe20000010000 */
[----:B------:R-:W-:Y:S01]  /*53b0*/  FADD.FTZ R172, R172, -R173 ;  /* 0x800000adacac7221 */ /* 0x000fe20000010000 */
[----:B------:R-:W-:Y:S01]  /*53c0*/  FADD.FTZ R163, R162, -R163 ;  /* 0x800000a3a2a37221 */ /* 0x000fe20000010000 */
[----:B-----5:R-:W-:Y:S01]  /*53d0*/  ISETP.GE.U32.AND P2, PT, R56, RZ, PT ;  /* 0x000000ff3800720c */ /* 0x020fe20003f46070 */
[----:B------:R-:W-:Y:S01]  /*53e0*/  FADD.FTZ R165, R164, -R165 ;  /* 0x800000a5a4a57221 */ /* 0x000fe20000010000 */
[----:B------:R-:W-:Y:S01]  /*53f0*/  FADD.FTZ R0, R174, -R0 ;  /* 0x80000000ae007221 */ /* 0x000fe20000010000 */
[----:B------:R-:W-:Y:S01]  /*5400*/  FMUL.FTZ R58, R58, UR6 ;  /* 0x000000063a3a7c20 */ /* 0x000fe20008410000 */
[----:B------:R-:W-:Y:S01]  /*5410*/  FMUL.FTZ R169, R169, UR6 ;  /* 0x00000006a9a97c20 */ /* 0x000fe20008410000 */
[----:B------:R-:W-:Y:S01]  /*5420*/  FMUL.FTZ R171, R171, UR6 ;  /* 0x00000006abab7c20 */ /* 0x000fe20008410000 */
[C---:B------:R-:W-:Y:S01]  /*5430*/  LOP3.LUT P5, RZ, R57.reuse, 0xff0000, RZ, 0xc0, !PT ;  /* 0x00ff000039ff7812 */ /* 0x040fe200078ac0ff */
[C---:B------:R-:W-:Y:S01]  /*5440*/  FMUL.FTZ R163, R144.reuse, R163 ;  /* 0x000000a390a37220 */ /* 0x040fe20000410000 */
[C---:B------:R-:W-:Y:S01]  /*5450*/  LOP3.LUT P4, RZ, R57.reuse, 0xff, RZ, 0xc0, !PT ;  /* 0x000000ff39ff7812 */ /* 0x040fe2000788c0ff */
[C---:B------:R-:W-:Y:S01]  /*5460*/  FMUL.FTZ R172, R144.reuse, R172 ;  /* 0x000000ac90ac7220 */ /* 0x040fe20000410000 */
[----:B------:R-:W-:Y:S01]  /*5470*/  ISETP.GE.U32.AND.EX P2, PT, R57, 0x1000000, PT, P2 ;  /* 0x010000003900780c */ /* 0x000fe20003f46120 */
[C---:B------:R-:W-:Y:S01]  /*5480*/  FMUL.FTZ R165, R144.reuse, R165 ;  /* 0x000000a590a57220 */ /* 0x040fe20000410000 */
[C---:B------:R-:W-:Y:S01]  /*5490*/  FMUL.FTZ R0, R144.reuse, R0 ;  /* 0x0000000090007220 */ /* 0x040fe20000410000 */
[----:B------:R-:W-:Y:S01]  /*54a0*/  FMUL.FTZ R166, R144, R166 ;  /* 0x000000a690a67220 */ /* 0x000fe20000410000 */
[----:B------:R-:W-:Y:S01]  /*54b0*/  FSEL R58, R58, RZ, P2 ;  /* 0x000000ff3a3a7208 */ /* 0x000fe20001000000 */
[----:B------:R-:W-:Y:S01]  /*54c0*/  FMUL.FTZ R163, R163, UR6 ;  /* 0x00000006a3a37c20 */ /* 0x000fe20008410000 */
[----:B------:R-:W-:Y:S01]  /*54d0*/  FSEL R59, R169, RZ, P5 ;  /* 0x000000ffa93b7208 */ /* 0x000fe20002800000 */
[----:B------:R-:W-:Y:S01]  /*54e0*/  FMUL.FTZ R172, R172, UR6 ;  /* 0x00000006acac7c20 */ /* 0x000fe20008410000 */
[----:B------:R-:W-:Y:S01]  /*54f0*/  FSEL R171, R171, RZ, P4 ;  /* 0x000000ffabab7208 */ /* 0x000fe20002000000 */
[----:B------:R-:W-:Y:S01]  /*5500*/  FMUL.FTZ R165, R165, UR6 ;  /* 0x00000006a5a57c20 */ /* 0x000fe20008410000 */
[----:B------:R-:W-:Y:S01]  /*5510*/  FMUL.FTZ R0, R0, UR6 ;  /* 0x0000000600007c20 */ /* 0x000fe20008410000 */
[----:B------:R-:W-:Y:S01]  /*5520*/  FMUL.FTZ R166, R166, UR6 ;  /* 0x00000006a6a67c20 */ /* 0x000fe20008410000 */
[----:B------:R-:W-:-:S02]  /*5530*/  LOP3.LUT P3, RZ, R57, 0xff00, RZ, 0xc0, !PT ;  /* 0x0000ff0039ff7812 */ /* 0x000fc4000786c0ff */
[C---:B------:R-:W-:Y:S02]  /*5540*/  LOP3.LUT P6, RZ, R56.reuse, 0xff0000, RZ, 0xc0, !PT ;  /* 0x00ff000038ff7812 */ /* 0x040fe400078cc0ff */
[C---:B------:R-:W-:Y:S02]  /*5550*/  LOP3.LUT P2, RZ, R56.reuse, 0xff000000, RZ, 0xc0, !PT ;  /* 0xff00000038ff7812 */ /* 0x040fe4000784c0ff */
[C---:B------:R-:W-:Y:S02]  /*5560*/  LOP3.LUT P5, RZ, R56.reuse, 0xff, RZ, 0xc0, !PT ;  /* 0x000000ff38ff7812 */ /* 0x040fe400078ac0ff */
[----:B------:R-:W-:Y:S02]  /*5570*/  LOP3.LUT P4, RZ, R56, 0xff00, RZ, 0xc0, !PT ;  /* 0x0000ff0038ff7812 */ /* 0x000fe4000788c0ff */
[----:B------:R-:W-:Y:S02]  /*5580*/  FSEL R163, R163, RZ, P3 ;  /* 0x000000ffa3a37208 */ /* 0x000fe40001800000 */
[----:B------:R-:W-:-:S02]  /*5590*/  FSEL R57, R172, RZ, P6 ;  /* 0x000000ffac397208 */ /* 0x000fc40003000000 */
[----:B------:R-:W-:Y:S02]  /*55a0*/  FSEL R165, R165, RZ, P2 ;  /* 0x000000ffa5a57208 */ /* 0x000fe40001000000 */
[----:B------:R-:W-:Y:S02]  /*55b0*/  FSEL R0, R0, RZ, P5 ;  /* 0x000000ff00007208 */ /* 0x000fe40002800000 */
[----:B------:R-:W-:Y:S02]  /*55c0*/  FSEL R56, R166, RZ, P4 ;  /* 0x000000ffa6387208 */ /* 0x000fe40002000000 */
[----:B------:R-:W-:Y:S02]  /*55d0*/  F2FP.BF16.F32.PACK_AB R59, R58, R59 ;  /* 0x0000003b3a3b723e */ /* 0x000fe400000010ff */
[----:B------:R-:W-:Y:S02]  /*55e0*/  F2FP.BF16.F32.PACK_AB R58, R163, R171 ;  /* 0x000000aba33a723e */ /* 0x000fe400000010ff */
[----:B------:R-:W-:-:S02]  /*55f0*/  F2FP.BF16.F32.PACK_AB R57, R165, R57 ;  /* 0x00000039a539723e */ /* 0x000fc400000010ff */
[----:B------:R-:W-:Y:S01]  /*5600*/  F2FP.BF16.F32.PACK_AB R56, R56, R0 ;  /* 0x000000003838723e */ /* 0x000fe200000010ff */
[----:B------:R-:W-:Y:S06]  /*5610*/  BRA `(.L_x_401) ;  /* 0x00000020007c7947 */ /* 0x000fec0003800000 */
.L_x_400:
[-CC-:B------:R-:W-:Y:S01]  /*5620*/  FFMA.FTZ R171, R171, R210.reuse, R209.reuse ;  /* 0x000000d2abab7223 */ /* 0x180fe200000100d1 */
[-CC-:B------:R-:W-:Y:S01]  /*5630*/  FFMA.FTZ R163, R163, R210.reuse, R209.reuse ;  /* 0x000000d2a3a37223 */ /* 0x180fe200000100d1 */
[-CC-:B------:R-:W-:Y:S01]  /*5640*/  FFMA.FTZ R169, R169, R210.reuse, R209.reuse ;  /* 0x000000d2a9a97223 */ /* 0x180fe200000100d1 */
[-C--:B------:R-:W-:Y:S01]  /*5650*/  FFMA.FTZ R161, R161, R210.reuse, R209 ;  /* 0x000000d2a1a17223 */ /* 0x080fe200000100d1 */
[----:B------:R-:W-:Y:S01]  /*5660*/  FADD.FTZ R170, R170, -R171 ;  /* 0x800000abaaaa7221 */ /* 0x000fe20000010000 */
[----:B------:R-:W-:Y:S01]  /*5670*/  FADD.FTZ R162, R162, -R163 ;  /* 0x800000a3a2a27221 */ /* 0x000fe20000010000 */
[----:B------:R-:W-:Y:S01]  /*5680*/  FADD.FTZ R82, R168, -R169 ;  /* 0x800000a9a8527221 */ /* 0x000fe20000010000 */
[----:B------:R-:W-:Y:S01]  /*5690*/  FADD.FTZ R99, R160, -R161 ;  /* 0x800000a1a0637221 */ /* 0x000fe20000010000 */
[--C-:B------:R-:W-:Y:S01]  /*56a0*/  FFMA.FTZ R0, R0, R210, R209.reuse ;  /* 0x000000d200007223 */ /* 0x100fe200000100d1 */
[C---:B------:R-:W-:Y:S01]  /*56b0*/  FMUL.FTZ R98, R144.reuse, R170 ;  /* 0x000000aa90627220 */ /* 0x040fe20000410000 */
[----:B------:R-:W-:Y:S01]  /*56c0*/  FMUL.FTZ R162, R144, R162 ;  /* 0x000000a290a27220 */ /* 0x000fe20000410000 */
[-CC-:B------:R-:W-:Y:S01]  /*56d0*/  FFMA.FTZ R167, R167, R210.reuse, R209.reuse ;  /* 0x000000d2a7a77223 */ /* 0x180fe200000100d1 */
[-CC-:B------:R-:W-:Y:S01]  /*56e0*/  FFMA.FTZ R173, R173, R210.reuse, R209.reuse ;  /* 0x000000d2adad7223 */ /* 0x180fe200000100d1 */
[----:B-----5:R-:W-:Y:S01]  /*56f0*/  ISETP.GE.U32.AND P2, PT, R56, RZ, PT ;  /* 0x000000ff3800720c */ /* 0x020fe20003f46070 */
[----:B------:R-:W-:Y:S01]  /*5700*/  FFMA.FTZ R165, R165, R210, R209 ;  /* 0x000000d2a5a57223 */ /* 0x000fe200000100d1 */
[C---:B------:R-:W-:Y:S01]  /*5710*/  FMUL.FTZ R99, R144.reuse, R99 ;  /* 0x0000006390637220 */ /* 0x040fe20000410000 */
[----:B------:R-:W-:Y:S01]  /*5720*/  FMUL.FTZ R82, R144, R82 ;  /* 0x0000005290527220 */ /* 0x000fe20000410000 */
[----:B------:R-:W-:Y:S01]  /*5730*/  FADD.FTZ R174, R174, -R0 ;  /* 0x80000000aeae7221 */ /* 0x000fe20000010000 */
[----:B-1----:R-:W-:Y:S01]  /*5740*/  FMUL.FTZ R58, R98, UR6 ;  /* 0x00000006623a7c20 */ /* 0x002fe20008410000 */
[----:B------:R-:W-:Y:S01]  /*5750*/  FMUL.FTZ R0, R162, UR6 ;  /* 0x00000006a2007c20 */ /* 0x000fe20008410000 */
[C---:B------:R-:W-:Y:S01]  /*5760*/  LOP3.LUT P4, RZ, R57.reuse, 0xff, RZ, 0xc0, !PT ;  /* 0x000000ff39ff7812 */ /* 0x040fe2000788c0ff */
[----:B------:R-:W-:Y:S01]  /*5770*/  FADD.FTZ R166, R166, -R167 ;  /* 0x800000a7a6a67221 */ /* 0x000fe20000010000 */
[C---:B------:R-:W-:Y:S01]  /*5780*/  LOP3.LUT P3, RZ, R57.reuse, 0xff00, RZ, 0xc0, !PT ;  /* 0x0000ff0039ff7812 */ /* 0x040fe2000786c0ff */
[----:B------:R-:W-:Y:S01]  /*5790*/  FADD.FTZ R172, R172, -R173 ;  /* 0x800000adacac7221 */ /* 0x000fe20000010000 */
[C---:B------:R-:W-:Y:S01]  /*57a0*/  LOP3.LUT P5, RZ, R57.reuse, 0xff0000, RZ, 0xc0, !PT ;  /* 0x00ff000039ff7812 */ /* 0x040fe200078ac0ff */
[----:B------:R-:W-:Y:S01]  /*57b0*/  FADD.FTZ R164, R164, -R165 ;  /* 0x800000a5a4a47221 */ /* 0x000fe20000010000 */
[----:B------:R-:W-:Y:S01]  /*57c0*/  ISETP.GE.U32.AND.EX P2, PT, R57, 0x1000000, PT, P2 ;  /* 0x010000003900780c */ /* 0x000fe20003f46120 */
[----:B------:R-:W-:Y:S01]  /*57d0*/  FMUL.FTZ R59, R99, UR6 ;  /* 0x00000006633b7c20 */ /* 0x000fe20008410000 */
[----:B------:R-:W-:Y:S01]  /*57e0*/  FMUL.FTZ R57, R82, UR6 ;  /* 0x0000000652397c20 */ /* 0x000fe20008410000 */
[----:B------:R-:W-:Y:S01]  /*57f0*/  FSEL R58, R58, RZ, P4 ;  /* 0x000000ff3a3a7208 */ /* 0x000fe20002000000 */
[----:B------:R-:W-:Y:S01]  /*5800*/  FMUL.FTZ R97, R144, R172 ;  /* 0x000000ac90617220 */ /* 0x000fe20000410000 */
[----:B------:R-:W-:Y:S01]  /*5810*/  FSEL R0, R0, RZ, P3 ;  /* 0x000000ff00007208 */ /* 0x000fe20001800000 */
[C---:B------:R-:W-:Y:S01]  /*5820*/  FMUL.FTZ R164, R144.reuse, R164 ;  /* 0x000000a490a47220 */ /* 0x040fe20000410000 */
[C---:B------:R-:W-:Y:S01]  /*5830*/  FMUL.FTZ R166, R144.reuse, R166 ;  /* 0x000000a690a67220 */ /* 0x040fe20000410000 */
[----:B------:R-:W-:Y:S01]  /*5840*/  FMUL.FTZ R96, R144, R174 ;  /* 0x000000ae90607220 */ /* 0x000fe20000410000 */
[----:B------:R-:W-:-:S02]  /*5850*/  FSEL R59, R59, RZ, P2 ;  /* 0x000000ff3b3b7208 */ /* 0x000fc40001000000 */
[----:B------:R-:W-:Y:S02]  /*5860*/  FSEL R57, R57, RZ, P5 ;  /* 0x000000ff39397208 */ /* 0x000fe40002800000 */
[C---:B------:R-:W-:Y:S02]  /*5870*/  LOP3.LUT P6, RZ, R56.reuse, 0xff0000, RZ, 0xc0, !PT ;  /* 0x00ff000038ff7812 */ /* 0x040fe400078cc0ff */
[C---:B------:R-:W-:Y:S02]  /*5880*/  LOP3.LUT P2, RZ, R56.reuse, 0xff000000, RZ, 0xc0, !PT ;  /* 0xff00000038ff7812 */ /* 0x040fe4000784c0ff */
[C---:B------:R-:W-:Y:S02]  /*5890*/  LOP3.LUT P5, RZ, R56.reuse, 0xff, RZ, 0xc0, !PT ;  /* 0x000000ff38ff7812 */ /* 0x040fe400078ac0ff */
[----:B------:R-:W-:Y:S01]  /*58a0*/  LOP3.LUT P4, RZ, R56, 0xff00, RZ, 0xc0, !PT ;  /* 0x0000ff0038ff7812 */ /* 0x000fe2000788c0ff */
[----:B------:R-:W-:Y:S01]  /*58b0*/  FMUL.FTZ R56, R96, UR6 ;  /* 0x0000000660387c20 */ /* 0x000fe20008410000 */
[----:B------:R-:W-:Y:S01]  /*58c0*/  F2FP.BF16.F32.PACK_AB R58, R0, R58 ;  /* 0x0000003a003a723e */ /* 0x000fe200000010ff */
[----:B------:R-:W-:Y:S01]  /*58d0*/  FMUL.FTZ R0, R97, UR6 ;  /* 0x0000000661007c20 */ /* 0x000fe20008410000 */
[C---:B------:R-:W-:Y:S01]  /*58e0*/  F2FP.BF16.F32.PACK_AB R97, R164.reuse, R97 ;  /* 0x00000061a461723e */ /* 0x040fe200000010ff */
[----:B------:R-:W-:Y:S01]  /*58f0*/  FMUL.FTZ R164, R164, UR6 ;  /* 0x00000006a4a47c20 */ /* 0x000fe20008410000 */
[C---:B------:R-:W-:Y:S01]  /*5900*/  F2FP.BF16.F32.PACK_AB R96, R166.reuse, R96 ;  /* 0x00000060a660723e */ /* 0x040fe200000010ff */
[----:B------:R-:W-:Y:S01]  /*5910*/  FMUL.FTZ R166, R166, UR6 ;  /* 0x00000006a6a67c20 */ /* 0x000fe20008410000 */
[----:B------:R-:W-:-:S02]  /*5920*/  F2FP.BF16.F32.PACK_AB R59, R59, R57 ;  /* 0x000000393b3b723e */ /* 0x000fc400000010ff */
[----:B------:R-:W-:Y:S02]  /*5930*/  FSEL R0, R0, RZ, P6 ;  /* 0x000000ff00007208 */ /* 0x000fe40003000000 */
[----:B------:R-:W-:Y:S02]  /*5940*/  FSEL R57, R164, RZ, P2 ;  /* 0x000000ffa4397208 */ /* 0x000fe40001000000 */
[----:B------:R-:W-:Y:S02]  /*5950*/  FSEL R56, R56, RZ, P5 ;  /* 0x000000ff38387208 */ /* 0x000fe40002800000 */
[----:B------:R-:W-:Y:S02]  /*5960*/  FSEL R166, R166, RZ, P4 ;  /* 0x000000ffa6a67208 */ /* 0x000fe40002000000 */
[----:B------:R-:W-:Y:S02]  /*5970*/  F2FP.BF16.F32.PACK_AB R99, R99, R82 ;  /* 0x000000526363723e */ /* 0x000fe400000010ff */
[----:B------:R-:W-:-:S02]  /*5980*/  F2FP.BF16.F32.PACK_AB R98, R162, R98 ;  /* 0x00000062a262723e */ /* 0x000fc400000010ff */
[----:B------:R-:W-:Y:S02]  /*5990*/  F2FP.BF16.F32.PACK_AB R57, R57, R0 ;  /* 0x000000003939723e */ /* 0x000fe400000010ff */
[----:B------:R-:W-:Y:S01]  /*59a0*/  F2FP.BF16.F32.PACK_AB R56, R166, R56 ;  /* 0x00000038a638723e */ /* 0x000fe200000010ff */
[----:B------:R-:W-:Y:S06]  /*59b0*/  BRA `(.L_x_401) ;  /* 0x0000001c00947947 */ /* 0x000fec0003800000 */
.L_x_399:
[----:B------:R-:W-:Y:S01]  /*59c0*/  UMOV UR4, UR8 ;  /* 0x0000000800047c82 */ /* 0x000fe20008000000 */
[----:B------:R-:W-:Y:S01]  /*59d0*/  UMOV UR5, UR9 ;  /* 0x0000000900057c82 */ /* 0x000fe20008000000 */
        /* <DEDUP_REMOVED lines=10> */
[----:B------:R-:W-:Y:S02]  /*5a80*/  IMAD.U32 R58, R58, 0x10000, RZ ;  /* 0x000100003a3a7824 */ /* 0x000fe400078e00ff */
[----:B------:R-:W-:Y:S01]  /*5a90*/  FADD.FTZ R171, R170, -R171 ;  /* 0x800000abaaab7221 */ /* 0x000fe20000010000 */
[----:B------:R-:W-:Y:S01]  /*5aa0*/  FADD.FTZ R169, R168, -R169 ;  /* 0x800000a9a8a97221 */ /* 0x000fe20000010000 */
[----:B------:R-:W-:Y:S01]  /*5ab0*/  ISETP.GE.U32.AND P2, PT, R56, RZ, PT ;  /* 0x000000ff3800720c */ /* 0x000fe20003f46070 */
[C---:B------:R-:W-:Y:S01]  /*5ac0*/  FFMA.FTZ R58, R144.reuse, R160, R58 ;  /* 0x000000a0903a7223 */ /* 0x040fe2000001003a */
[C---:B------:R-:W-:Y:S01]  /*5ad0*/  FFMA.FTZ R82, R144.reuse, R171, R82 ;  /* 0x000000ab90527223 */ /* 0x040fe20000010052 */
[----:B------:R-:W-:Y:S01]  /*5ae0*/  FFMA.FTZ R59, R144, R169, R59 ;  /* 0x000000a9903b7223 */ /* 0x000fe2000001003b */
[----:B------:R-:W-:Y:S01]  /*5af0*/  LOP3.LUT P5, RZ, R57, 0xff0000, RZ, 0xc0, !PT ;  /* 0x00ff000039ff7812 */ /* 0x000fe200078ac0ff */
[----:B------:R-:W-:Y:S01]  /*5b00*/  FMUL.FTZ R58, R58, UR6 ;  /* 0x000000063a3a7c20 */ /* 0x000fe20008410000 */
[----:B------:R-:W-:Y:S01]  /*5b10*/  FMUL.FTZ R82, R82, UR6 ;  /* 0x0000000652527c20 */ /* 0x000fe20008410000 */
[----:B------:R-:W-:Y:S01]  /*5b20*/  FMUL.FTZ R59, R59, UR6 ;  /* 0x000000063b3b7c20 */ /* 0x000fe20008410000 */
[----:B------:R-:W-:Y:S01]  /*5b30*/  LOP3.LUT P4, RZ, R57, 0xff, RZ, 0xc0, !PT ;  /* 0x000000ff39ff7812 */ /* 0x000fe2000788c0ff */
[-CC-:B------:R-:W-:Y:S01]  /*5b40*/  FFMA.FTZ R173, R173, R210.reuse, R209.reuse ;  /* 0x000000d2adad7223 */ /* 0x180fe200000100d1 */
[----:B------:R-:W-:Y:S01]  /*5b50*/  ISETP.GE.U32.AND.EX P2, PT, R57, 0x1000000, PT, P2 ;  /* 0x010000003900780c */ /* 0x000fe20003f46120 */
[-CC-:B------:R-:W-:Y:S01]  /*5b60*/  FFMA.FTZ R0, R0, R210.reuse, R209.reuse ;  /* 0x000000d200007223 */ /* 0x180fe200000100d1 */
[----:B------:R-:W-:Y:S01]  /*5b70*/  FSEL R59, R59, RZ, P5 ;  /* 0x000000ff3b3b7208 */ /* 0x000fe20002800000 */
[-C--:B------:R-:W-:Y:S01]  /*5b80*/  FFMA.FTZ R163, R163, R210.reuse, R209 ;  /* 0x000000d2a3a37223 */ /* 0x080fe200000100d1 */
[----:B------:R-:W-:Y:S01]  /*5b90*/  FSEL R58, R58, RZ, P2 ;  /* 0x000000ff3a3a7208 */ /* 0x000fe20001000000 */
[----:B------:R-:W-:Y:S01]  /*5ba0*/  FADD.FTZ R173, R172, -R173 ;  /* 0x800000adacad7221 */ /* 0x000fe20000010000 */
[----:B------:R-:W-:Y:S01]  /*5bb0*/  FSEL R82, R82, RZ, P4 ;  /* 0x000000ff52527208 */ /* 0x000fe20002000000 */
[----:B------:R-:W-:Y:S01]  /*5bc0*/  FADD.FTZ R174, R174, -R0 ;  /* 0x80000000aeae7221 */ /* 0x000fe20000010000 */
[----:B------:R-:W-:Y:S01]  /*5bd0*/  LOP3.LUT P6, RZ, R56, 0xff0000, RZ, 0xc0, !PT ;  /* 0x00ff000038ff7812 */ /* 0x000fe200078cc0ff */
[----:B------:R-:W-:Y:S01]  /*5be0*/  FADD.FTZ R162, R162, -R163 ;  /* 0x800000a3a2a27221 */ /* 0x000fe20000010000 */
[C---:B------:R-:W-:Y:S01]  /*5bf0*/  LOP3.LUT P2, RZ, R56.reuse, 0xff000000, RZ, 0xc0, !PT ;  /* 0xff00000038ff7812 */ /* 0x040fe2000784c0ff */
[-CC-:B------:R-:W-:Y:S01]  /*5c00*/  FFMA.FTZ R167, R167, R210.reuse, R209.reuse ;  /* 0x000000d2a7a77223 */ /* 0x180fe200000100d1 */
[C---:B------:R-:W-:Y:S01]  /*5c10*/  LOP3.LUT P5, RZ, R56.reuse, 0xff, RZ, 0xc0, !PT ;  /* 0x000000ff38ff7812 */ /* 0x040fe200078ac0ff */
[----:B------:R-:W-:Y:S01]  /*5c20*/  FFMA.FTZ R165, R165, R210, R209 ;  /* 0x000000d2a5a57223 */ /* 0x000fe200000100d1 */
[----:B------:R-:W-:Y:S01]  /*5c30*/  LOP3.LUT P4, RZ, R56, 0xff00, RZ, 0xc0, !PT ;  /* 0x0000ff0038ff7812 */ /* 0x000fe2000788c0ff */
[----:B------:R-:W-:Y:S01]  /*5c40*/  FADD.FTZ R167, R166, -R167 ;  /* 0x800000a7a6a77221 */ /* 0x000fe20000010000 */
[----:B------:R-:W-:Y:S01]  /*5c50*/  PRMT R56, R66, 0x7632, R56 ;  /* 0x0000763242387816 */ /* 0x000fe20000000038 */
[----:B------:R-:W-:Y:S01]  /*5c60*/  FADD.FTZ R164, R164, -R165 ;  /* 0x800000a5a4a47221 */ /* 0x000fe20000010000 */
[----:B------:R-:W-:-:S02]  /*5c70*/  F2FP.BF16.F32.PACK_AB R59, R58, R59 ;  /* 0x0000003b3a3b723e */ /* 0x000fc400000010ff */
[----:B------:R-:W-:Y:S02]  /*5c80*/  SHF.L.U32 R58, R65, 0x10, RZ ;  /* 0x00000010413a7819 */ /* 0x000fe400000006ff */
[----:B------:R-:W-:Y:S02]  /*5c90*/  LOP3.LUT P3, RZ, R57, 0xff00, RZ, 0xc0, !PT ;  /* 0x0000ff0039ff7812 */ /* 0x000fe4000786c0ff */
[----:B------:R-:W-:Y:S01]  /*5ca0*/  SHF.L.U32 R56, R56, 0x10, RZ ;  /* 0x0000001038387819 */ /* 0x000fe200000006ff */
[----:B------:R-:W-:Y:S01]  /*5cb0*/  FFMA.FTZ R173, R144, R173, R58 ;  /* 0x000000ad90ad7223 */ /* 0x000fe2000001003a */
[----:B------:R-:W-:Y:S02]  /*5cc0*/  PRMT R0, R65, 0x7632, R0 ;  /* 0x0000763241007816 */ /* 0x000fe40000000000 */
[----:B------:R-:W-:Y:S01]  /*5cd0*/  PRMT R57, R64, 0x7632, R57 ;  /* 0x0000763240397816 */ /* 0x000fe20000000039 */
[----:B------:R-:W-:Y:S01]  /*5ce0*/  FFMA.FTZ R56, R144, R162, R56 ;  /* 0x000000a290387223 */ /* 0x000fe20000010038 */
[----:B------:R-:W-:Y:S01]  /*5cf0*/  SHF.L.U32 R58, R64, 0x10, RZ ;  /* 0x00000010403a7819 */ /* 0x000fe200000006ff */
[----:B------:R-:W-:Y:S01]  /*5d00*/  IMAD.U32 R0, R0, 0x10000, RZ ;  /* 0x0001000000007824 */ /* 0x000fe200078e00ff */
[----:B------:R-:W-:Y:S01]  /*5d10*/  SHF.L.U32 R57, R57, 0x10, RZ ;  /* 0x0000001039397819 */ /* 0x000fe200000006ff */
[----:B------:R-:W-:Y:S01]  /*5d20*/  FMUL.FTZ R56, R56, UR6 ;  /* 0x0000000638387c20 */ /* 0x000fe20008410000 */
[----:B------:R-:W-:Y:S01]  /*5d30*/  FMUL.FTZ R173, R173, UR6 ;  /* 0x00000006adad7c20 */ /* 0x000fe20008410000 */
[C---:B------:R-:W-:Y:S01]  /*5d40*/  FFMA.FTZ R0, R144.reuse, R164, R0 ;  /* 0x000000a490007223 */ /* 0x040fe20000010000 */
[C---:B------:R-:W-:Y:S01]  /*5d50*/  FFMA.FTZ R174, R144.reuse, R174, R58 ;  /* 0x000000ae90ae7223 */ /* 0x040fe2000001003a */
[----:B------:R-:W-:Y:S01]  /*5d60*/  FFMA.FTZ R57, R144, R167, R57 ;  /* 0x000000a790397223 */ /* 0x000fe20000010039 */
[----:B------:R-:W-:Y:S01]  /*5d70*/  FSEL R56, R56, RZ, P3 ;  /* 0x000000ff38387208 */ /* 0x000fe20001800000 */
[----:B------:R-:W-:Y:S01]  /*5d80*/  FMUL.FTZ R0, R0, UR6 ;  /* 0x0000000600007c20 */ /* 0x000fe20008410000 */
[----:B------:R-:W-:Y:S01]  /*5d90*/  FMUL.FTZ R174, R174, UR6 ;  /* 0x00000006aeae7c20 */ /* 0x000fe20008410000 */
[----:B------:R-:W-:Y:S01]  /*5da0*/  FMUL.FTZ R57, R57, UR6 ;  /* 0x0000000639397c20 */ /* 0x000fe20008410000 */
[----:B------:R-:W-:-:S02]  /*5db0*/  F2FP.BF16.F32.PACK_AB R58, R56, R82 ;  /* 0x00000052383a723e */ /* 0x000fc400000010ff */
[----:B------:R-:W-:Y:S02]  /*5dc0*/  FSEL R173, R173, RZ, P6 ;  /* 0x000000ffadad7208 */ /* 0x000fe40003000000 */
[----:B------:R-:W-:Y:S02]  /*5dd0*/  FSEL R0, R0, RZ, P2 ;  /* 0x000000ff00007208 */ /* 0x000fe40001000000 */
[----:B------:R-:W-:Y:S02]  /*5de0*/  FSEL R56, R174, RZ, P5 ;  /* 0x000000ffae387208 */ /* 0x000fe40002800000 */
[----:B------:R-:W-:Y:S02]  /*5df0*/  FSEL R82, R57, RZ, P4 ;  /* 0x000000ff39527208 */ /* 0x000fe40002000000 */
[----:B------:R-:W-:Y:S02]  /*5e00*/  F2FP.BF16.F32.PACK_AB R57, R0, R173 ;  /* 0x000000ad0039723e */ /* 0x000fe400000010ff */
[----:B------:R-:W-:Y:S01]  /*5e10*/  F2FP.BF16.F32.PACK_AB R56, R82, R56 ;  /* 0x000000385238723e */ /* 0x000fe200000010ff */
[----:B------:R-:W-:Y:S06]  /*5e20*/  BRA `(.L_x_401) ;  /* 0x0000001800787947 */ /* 0x000fec0003800000 */
.L_x_402:
[----:B-1---5:R-:W-:Y:S01]  /*5e30*/  PRMT R58, R67, 0x7632, R58 ;  /* 0x00007632433a7816 */ /* 0x022fe2000000003a */
[-CC-:B------:R-:W-:Y:S01]  /*5e40*/  FFMA.FTZ R161, R161, R210.reuse, R209.reuse ;  /* 0x000000d2a1a17223 */ /* 0x180fe200000100d1 */
[-CC-:B------:R-:W-:Y:S01]  /*5e50*/  FFMA.FTZ R171, R171, R210.reuse, R209.reuse ;  /* 0x000000d2abab7223 */ /* 0x180fe200000100d1 */
[----:B------:R-:W-:Y:S01]  /*5e60*/  FFMA.FTZ R169, R169, R210, R209 ;  /* 0x000000d2a9a97223 */ /* 0x000fe200000100d1 */
[----:B------:R-:W-:Y:S01]  /*5e70*/  SHF.L.U32 R98, R66, 0x10, RZ ;  /* 0x0000001042627819 */ /* 0x000fe200000006ff */
[----:B------:R-:W-:Y:S01]  /*5e80*/  FADD.FTZ R160, R160, -R161 ;  /* 0x800000a1a0a07221 */ /* 0x000fe20000010000 */
[----:B------:R-:W-:Y:S02]  /*5e90*/  IMAD.U32 R58, R58, 0x10000, RZ ;  /* 0x000100003a3a7824 */ /* 0x000fe400078e00ff */
[----:B------:R-:W-:Y:S01]  /*5ea0*/  FADD.FTZ R171, R170, -R171 ;  /* 0x800000abaaab7221 */ /* 0x000fe20000010000 */
[----:B------:R-:W-:Y:S01]  /*5eb0*/  FADD.FTZ R82, R168, -R169 ;  /* 0x800000a9a8527221 */ /* 0x000fe20000010000 */
[----:B------:R-:W-:Y:S01]  /*5ec0*/  ISETP.GE.U32.AND P2, PT, R56, RZ, PT ;  /* 0x000000ff3800720c */ /* 0x000fe20003f46070 */
[C---:B------:R-:W-:Y:S01]  /*5ed0*/  FFMA.FTZ R99, R144.reuse, R160, R58 ;  /* 0x000000a090637223 */ /* 0x040fe2000001003a */
[----:B------:R-:W-:Y:S01]  /*5ee0*/  SHF.L.U32 R58, R67, 0x10, RZ ;  /* 0x00000010433a7819 */ /* 0x000fe200000006ff */
[C---:B------:R-:W-:Y:S01]  /*5ef0*/  FFMA.FTZ R98, R144.reuse, R171, R98 ;  /* 0x000000ab90627223 */ /* 0x040fe20000010062 */
[----:B------:R-:W-:Y:S01]  /*5f00*/  LOP3.LUT P3, RZ, R57, 0xff0000, RZ, 0xc0, !PT ;  /* 0x00ff000039ff7812 */ /* 0x000fe2000786c0ff */
[----:B------:R-:W-:Y:S01]  /*5f10*/  FMUL.FTZ R59, R99, UR6 ;  /* 0x00000006633b7c20 */ /* 0x000fe20008410000 */
[C---:B------:R-:W-:Y:S01]  /*5f20*/  ISETP.GE.U32.AND.EX P2, PT, R57.reuse, 0x1000000, PT, P2 ;  /* 0x010000003900780c */ /* 0x040fe20003f46120 */
[----:B------:R-:W-:Y:S01]  /*5f30*/  FFMA.FTZ R82, R144, R82, R58 ;  /* 0x0000005290527223 */ /* 0x000fe2000001003a */
[C---:B------:R-:W-:Y:S01]  /*5f40*/  LOP3.LUT P5, RZ, R57.reuse, 0xff, RZ, 0xc0, !PT ;  /* 0x000000ff39ff7812 */ /* 0x040fe200078ac0ff */
[----:B------:R-:W-:Y:S01]  /*5f50*/  FMUL.FTZ R58, R98, UR6 ;  /* 0x00000006623a7c20 */ /* 0x000fe20008410000 */
[----:B------:R-:W-:Y:S01]  /*5f60*/  LOP3.LUT P4, RZ, R57, 0xff00, RZ, 0xc0, !PT ;  /* 0x0000ff0039ff7812 */ /* 0x000fe2000788c0ff */
[----:B------:R-:W-:Y:S01]  /*5f70*/  FMUL.FTZ R57, R82, UR6 ;  /* 0x0000000652397c20 */ /* 0x000fe20008410000 */
[----:B------:R-:W-:Y:S01]  /*5f80*/  FSEL R59, R59, RZ, P2 ;  /* 0x000000ff3b3b7208 */ /* 0x000fe20001000000 */
[-CC-:B------:R-:W-:Y:S01]  /*5f90*/  FFMA.FTZ R0, R0, R210.reuse, R209.reuse ;  /* 0x000000d200007223 */ /* 0x180fe200000100d1 */
[----:B------:R-:W-:Y:S01]  /*5fa0*/  FSEL R58, R58, RZ, P5 ;  /* 0x000000ff3a3a7208 */ /* 0x000fe20002800000 */
[-CC-:B------:R-:W-:Y:S01]  /*5fb0*/  FFMA.FTZ R173, R173, R210.reuse, R209.reuse ;  /* 0x000000d2adad7223 */ /* 0x180fe200000100d1 */
[----:B------:R-:W-:Y:S01]  /*5fc0*/  FSEL R57, R57, RZ, P3 ;  /* 0x000000ff39397208 */ /* 0x000fe20001800000 */
[----:B------:R-:W-:Y:S01]  /*5fd0*/  FADD.FTZ R174, R174, -R0 ;  /* 0x80000000aeae7221 */ /* 0x000fe20000010000 */
[C---:B------:R-:W-:Y:S01]  /*5fe0*/  LOP3.LUT P6, RZ, R56.reuse, 0xff0000, RZ, 0xc0, !PT ;  /* 0x00ff000038ff7812 */ /* 0x040fe200078cc0ff */
[-CC-:B------:R-:W-:Y:S01]  /*5ff0*/  FFMA.FTZ R165, R165, R210.reuse, R209.reuse ;  /* 0x000000d2a5a57223 */ /* 0x180fe200000100d1 */
[C---:B------:R-:W-:Y:S01]  /*6000*/  LOP3.LUT P2, RZ, R56.reuse, 0xff000000, RZ, 0xc0, !PT ;  /* 0xff00000038ff7812 */ /* 0x040fe2000784c0ff */
[-C--:B------:R-:W-:Y:S01]  /*6010*/  FFMA.FTZ R167, R167, R210.reuse, R209 ;  /* 0x000000d2a7a77223 */ /* 0x080fe200000100d1 */
[----:B------:R-:W-:Y:S01]  /*6020*/  LOP3.LUT P3, RZ, R56, 0xff, RZ, 0xc0, !PT ;  /* 0x000000ff38ff7812 */ /* 0x000fe2000786c0ff */
[----:B------:R-:W-:Y:S01]  /*6030*/  FADD.FTZ R172, R172, -R173 ;  /* 0x800000adacac7221 */ /* 0x000fe20000010000 */
[----:B------:R-:W-:Y:S01]  /*6040*/  LOP3.LUT P5, RZ, R56, 0xff00, RZ, 0xc0, !PT ;  /* 0x0000ff0038ff7812 */ /* 0x000fe200078ac0ff */
[----:B------:R-:W-:Y:S01]  /*6050*/  FFMA.FTZ R56, R163, R210, R209 ;  /* 0x000000d2a3387223 */ /* 0x000fe200000100d1 */
[----:B------:R-:W-:Y:S01]  /*6060*/  PRMT R96, R66, 0x7632, R96 ;  /* 0x0000763242607816 */ /* 0x000fe20000000060 */
[----:B------:R-:W-:Y:S01]  /*6070*/  FADD.FTZ R164, R164, -R165 ;  /* 0x800000a5a4a47221 */ /* 0x000fe20000010000 */
[C---:B------:R-:W-:Y:S01]  /*6080*/  PRMT R0, R65.reuse, 0x7632, R0 ;  /* 0x0000763241007816 */ /* 0x040fe20000000000 */
[----:B------:R-:W-:Y:S01]  /*6090*/  FADD.FTZ R56, R162, -R56 ;  /* 0x80000038a2387221 */ /* 0x000fe20000010000 */
[----:B------:R-:W-:Y:S01]  /*60a0*/  SHF.L.U32 R96, R96, 0x10, RZ ;  /* 0x0000001060607819 */ /* 0x000fe200000006ff */
[----:B------:R-:W-:Y:S01]  /*60b0*/  FADD.FTZ R167, R166, -R167 ;  /* 0x800000a7a6a77221 */ /* 0x000fe20000010000 */
[----:B------:R-:W-:Y:S01]  /*60c0*/  PRMT R83, R64, 0x7632, R83 ;  /* 0x0000763240537816 */ /* 0x000fe20000000053 */
[----:B------:R-:W-:Y:S01]  /*60d0*/  IMAD.U32 R0, R0, 0x10000, RZ ;  /* 0x0001000000007824 */ /* 0x000fe200078e00ff */
[----:B------:R-:W-:Y:S01]  /*60e0*/  SHF.L.U32 R97, R65, 0x10, RZ ;  /* 0x0000001041617819 */ /* 0x000fe200000006ff */
[C---:B------:R-:W-:Y:S01]  /*60f0*/  FFMA.FTZ R56, R144.reuse, R56, R96 ;  /* 0x0000003890387223 */ /* 0x040fe20000010060 */
[----:B------:R-:W-:Y:S01]  /*6100*/  SHF.L.U32 R83, R83, 0x10, RZ ;  /* 0x0000001053537819 */ /* 0x000fe200000006ff */
[----:B------:R-:W-:Y:S01]  /*6110*/  FFMA.FTZ R0, R144, R164, R0 ;  /* 0x000000a490007223 */ /* 0x000fe20000010000 */
[----:B------:R-:W-:Y:S01]  /*6120*/  SHF.L.U32 R96, R64, 0x10, RZ ;  /* 0x0000001040607819 */ /* 0x000fe200000006ff */
[C---:B------:R-:W-:Y:S01]  /*6130*/  FFMA.FTZ R97, R144.reuse, R172, R97 ;  /* 0x000000ac90617223 */ /* 0x040fe20000010061 */
[----:B------:R-:W-:Y:S01]  /*6140*/  F2FP.BF16.F32.PACK_AB R99, R99, R82 ;  /* 0x000000526363723e */ /* 0x000fe200000010ff */
[----:B------:R-:W-:Y:S01]  /*6150*/  FFMA.FTZ R167, R144, R167, R83 ;  /* 0x000000a790a77223 */ /* 0x000fe20000010053 */
[----:B------:R-:W-:Y:S01]  /*6160*/  FMUL.FTZ R82, R56, UR6 ;  /* 0x0000000638527c20 */ /* 0x000fe20008410000 */
[----:B------:R-:W-:Y:S01]  /*6170*/  FFMA.FTZ R96, R144, R174, R96 ;  /* 0x000000ae90607223 */ /* 0x000fe20000010060 */
[----:B------:R-:W-:Y:S01]  /*6180*/  F2FP.BF16.F32.PACK_AB R98, R56, R98 ;  /* 0x000000623862723e */ /* 0x000fe200000010ff */
[----:B------:R-:W-:Y:S01]  /*6190*/  FMUL.FTZ R56, R97, UR6 ;  /* 0x0000000661387c20 */ /* 0x000fe20008410000 */
[----:B------:R-:W-:Y:S01]  /*61a0*/  F2FP.BF16.F32.PACK_AB R59, R59, R57 ;  /* 0x000000393b3b723e */ /* 0x000fe200000010ff */
[C---:B------:R-:W-:Y:S01]  /*61b0*/  FMUL.FTZ R57, R0.reuse, UR6 ;  /* 0x0000000600397c20 */ /* 0x040fe20008410000 */
[----:B------:R-:W-:Y:S01]  /*61c0*/  F2FP.BF16.F32.PACK_AB R97, R0, R97 ;  /* 0x000000610061723e */ /* 0x000fe200000010ff */
[----:B------:R-:W-:Y:S01]  /*61d0*/  FMUL.FTZ R0, R96, UR6 ;  /* 0x0000000660007c20 */ /* 0x000fe20008410000 */
[C---:B------:R-:W-:Y:S01]  /*61e0*/  F2FP.BF16.F32.PACK_AB R96, R167.reuse, R96 ;  /* 0x00000060a760723e */ /* 0x040fe200000010ff */
[----:B------:R-:W-:Y:S01]  /*61f0*/  FMUL.FTZ R167, R167, UR6 ;  /* 0x00000006a7a77c20 */ /* 0x000fe20008410000 */
[----:B------:R-:W-:-:S02]  /*6200*/  FSEL R56, R56, RZ, P6 ;  /* 0x000000ff38387208 */ /* 0x000fc40003000000 */
[----:B------:R-:W-:Y:S02]  /*6210*/  FSEL R57, R57, RZ, P2 ;  /* 0x000000ff39397208 */ /* 0x000fe40001000000 */
[----:B------:R-:W-:Y:S02]  /*6220*/  FSEL R82, R82, RZ, P4 ;  /* 0x000000ff52527208 */ /* 0x000fe40002000000 */
[----:B------:R-:W-:Y:S02]  /*6230*/  FSEL R0, R0, RZ, P3 ;  /* 0x000000ff00007208 */ /* 0x000fe40001800000 */
[----:B------:R-:W-:Y:S02]  /*6240*/  FSEL R167, R167, RZ, P5 ;  /* 0x000000ffa7a77208 */ /* 0x000fe40002800000 */
[----:B------:R-:W-:Y:S02]  /*6250*/  F2FP.BF16.F32.PACK_AB R57, R57, R56 ;  /* 0x000000383939723e */ /* 0x000fe400000010ff */
[----:B------:R-:W-:-:S02]  /*6260*/  F2FP.BF16.F32.PACK_AB R58, R82, R58 ;  /* 0x0000003a523a723e */ /* 0x000fc400000010ff */
[----:B------:R-:W-:Y:S01]  /*6270*/  F2FP.BF16.F32.PACK_AB R56, R167, R0 ;  /* 0x00000000a738723e */ /* 0x000fe200000010ff */
[----:B------:R-:W-:Y:S06]  /*6280*/  BRA `(.L_x_401) ;  /* 0x0000001400607947 */ /* 0x000fec0003800000 */
.L_x_398:
        /* <DEDUP_REMOVED lines=10> */
[-C--:B------:R-:W-:Y:S01]  /*6330*/  FFMA.FTZ R171, R171, R210.reuse, R209 ;  /* 0x000000d2abab7223 */ /* 0x080fe200000100d1 */
[----:B-----5:R-:W-:Y:S01]  /*6340*/  ISETP.GE.U32.AND P2, PT, R56, RZ, PT ;  /* 0x000000ff3800720c */ /* 0x020fe20003f46070 */
[----:B------:R-:W-:Y:S01]  /*6350*/  FADD.FTZ R161, R160, -R161 ;  /* 0x800000a1a0a17221 */ /* 0x000fe20000010000 */
[----:B------:R-:W-:Y:S01]  /*6360*/  FADD.FTZ R169, R168, -R169 ;  /* 0x800000a9a8a97221 */ /* 0x000fe20000010000 */
[----:B------:R-:W-:Y:S01]  /*6370*/  FADD.FTZ R171, R170, -R171 ;  /* 0x800000abaaab7221 */ /* 0x000fe20000010000 */
[----:B------:R-:W-:Y:S01]  /*6380*/  ISETP.GE.U32.AND.EX P4, PT, R57, 0x1000000, PT, P2 ;  /* 0x010000003900780c */ /* 0x000fe20003f86120 */
[C---:B-1----:R-:W-:Y:S01]  /*6390*/  FMUL.FTZ R58, R144.reuse, R161 ;  /* 0x000000a1903a7220 */ /* 0x042fe20000410000 */
[----:B------:R-:W-:Y:S01]  /*63a0*/  FMUL.FTZ R95, R144, R169 ;  /* 0x000000a9905f7220 */ /* 0x000fe20000410000 */
[----:B------:R-:W-:Y:S01]  /*63b0*/  ISETP.GE.U32.AND P2, PT, R132, RZ, PT ;  /* 0x000000ff8400720c */ /* 0x000fe20003f46070 */
[----:B------:R-:W-:Y:S01]  /*63c0*/  FMUL.FTZ R94, R144, R171 ;  /* 0x000000ab905e7220 */ /* 0x000fe20000410000 */
[----:B------:R-:W-:Y:S01]  /*63d0*/  FMUL.FTZ R58, R58, UR6 ;  /* 0x000000063a3a7c20 */ /* 0x000fe20008410000 */
[-C--:B------:R-:W-:Y:S01]  /*63e0*/  FFMA.FTZ R163, R163, R210.reuse, R209 ;  /* 0x000000d2a3a37223 */ /* 0x080fe200000100d1 */
[----:B------:R-:W-:Y:S01]  /*63f0*/  FMUL.FTZ R95, R95, UR6 ;  /* 0x000000065f5f7c20 */ /* 0x000fe20008410000 */
[----:B------:R-:W-:Y:S01]  /*6400*/  LOP3.LUT P3, RZ, R57, 0xff0000, RZ, 0xc0, !PT ;  /* 0x00ff000039ff7812 */ /* 0x000fe2000786c0ff */
[----:B------:R-:W-:Y:S01]  /*6410*/  FMUL.FTZ R94, R94, UR6 ;  /* 0x000000065e5e7c20 */ /* 0x000fe20008410000 */
[----:B------:R-:W-:Y:S01]  /*6420*/  ISETP.GE.U32.AND.EX P2, PT, R133, 0x1000000, PT, P2 ;  /* 0x010000008500780c */ /* 0x000fe20003f46120 */
[----:B------:R-:W-:Y:S01]  /*6430*/  FADD.FTZ R163, R162, -R163 ;  /* 0x800000a3a2a37221 */ /* 0x000fe20000010000 */
[----:B------:R-:W-:Y:S01]  /*6440*/  LOP3.LUT P5, RZ, R57, 0xff, RZ, 0xc0, !PT ;  /* 0x000000ff39ff7812 */ /* 0x000fe200078ac0ff */
[-C--:B------:R-:W-:Y:S01]  /*6450*/  FFMA.FTZ R173, R173, R210.reuse, R209 ;  /* 0x000000d2adad7223 */ /* 0x080fe200000100d1 */
[----:B------:R-:W-:Y:S01]  /*6460*/  FSEL R59, R58, RZ, P4 ;  /* 0x000000ff3a3b7208 */ /* 0x000fe20002000000 */
[----:B------:R-:W-:Y:S01]  /*6470*/  FMUL.FTZ R163, R144, R163 ;  /* 0x000000a390a37220 */ /* 0x000fe20000410000 */
[C---:B------:R-:W-:Y:S01]  /*6480*/  LOP3.LUT P6, RZ, R133.reuse, 0xff0000, RZ, 0xc0, !PT ;  /* 0x00ff000085ff7812 */ /* 0x040fe200078cc0ff */
[----:B------:R-:W-:Y:S01]  /*6490*/  FADD.FTZ R172, R172, -R173 ;  /* 0x800000adacac7221 */ /* 0x000fe20000010000 */
[----:B------:R-:W-:Y:S01]  /*64a0*/  LOP3.LUT P4, RZ, R133, 0xff, RZ, 0xc0, !PT ;  /* 0x000000ff85ff7812 */ /* 0x000fe2000788c0ff */
[----:B------:R-:W-:Y:S01]  /*64b0*/  FFMA.FTZ R165, R165, R210, R209 ;  /* 0x000000d2a5a57223 */ /* 0x000fe200000100d1 */
[----:B------:R-:W-:Y:S01]  /*64c0*/  FSEL R82, R95, RZ, P3 ;  /* 0x000000ff5f527208 */ /* 0x000fe20001800000 */
[----:B------:R-:W-:Y:S01]  /*64d0*/  FMUL.FTZ R93, R144, R172 ;  /* 0x000000ac905d7220 */ /* 0x000fe20000410000 */
[----:B------:R-:W-:Y:S01]  /*64e0*/  LOP3.LUT P3, RZ, R57, 0xff00, RZ, 0xc0, !PT ;  /* 0x0000ff0039ff7812 */ /* 0x000fe2000786c0ff */
[----:B------:R-:W-:Y:S01]  /*64f0*/  FADD.FTZ R164, R164, -R165 ;  /* 0x800000a5a4a47221 */ /* 0x000fe20000010000 */
[----:B------:R-:W-:Y:S01]  /*6500*/  FSEL R57, R58, RZ, P2 ;  /* 0x000000ff3a397208 */ /* 0x000fe20001000000 */
[----:B------:R-:W-:Y:S01]  /*6510*/  FMUL.FTZ R93, R93, UR6 ;  /* 0x000000065d5d7c20 */ /* 0x000fe20008410000 */
[----:B------:R-:W-:Y:S01]  /*6520*/  FSEL R58, R94, RZ, P5 ;  /* 0x000000ff5e3a7208 */ /* 0x000fe20002800000 */
[----:B------:R-:W-:Y:S01]  /*6530*/  FFMA.FTZ R167, R167, R210, R209 ;  /* 0x000000d2a7a77223 */ /* 0x000fe200000100d1 */
[----:B------:R-:W-:-:S02]  /*6540*/  FSEL R95, R95, RZ, P6 ;  /* 0x000000ff5f5f7208 */ /* 0x000fc40003000000 */
[----:B------:R-:W-:Y:S01]  /*6550*/  FSEL R94, R94, RZ, P4 ;  /* 0x000000ff5e5e7208 */ /* 0x000fe20002000000 */
[----:B------:R-:W-:Y:S01]  /*6560*/  FADD.FTZ R166, R166, -R167 ;  /* 0x800000a7a6a67221 */ /* 0x000fe20000010000 */
[C---:B------:R-:W-:Y:S02]  /*6570*/  LOP3.LUT P6, RZ, R56.reuse, 0xff0000, RZ, 0xc0, !PT ;  /* 0x00ff000038ff7812 */ /* 0x040fe400078cc0ff */
[----:B------:R-:W-:Y:S01]  /*6580*/  LOP3.LUT P2, RZ, R56, 0xff000000, RZ, 0xc0, !PT ;  /* 0xff00000038ff7812 */ /* 0x000fe2000784c0ff */
[----:B------:R-:W-:Y:S01]  /*6590*/  FMUL.FTZ R92, R144, R166 ;  /* 0x000000a6905c7220 */ /* 0x000fe20000410000 */
[C---:B------:R-:W-:Y:S02]  /*65a0*/  LOP3.LUT P5, RZ, R56.reuse, 0xff00, RZ, 0xc0, !PT ;  /* 0x0000ff0038ff7812 */ /* 0x040fe400078ac0ff */
[----:B------:R-:W-:Y:S01]  /*65b0*/  LOP3.LUT P4, RZ, R56, 0xff, RZ, 0xc0, !PT ;  /* 0x000000ff38ff7812 */ /* 0x000fe2000788c0ff */
[----:B------:R-:W-:Y:S01]  /*65c0*/  FFMA.FTZ R56, R0, R210, R209 ;  /* 0x000000d200387223 */ /* 0x000fe200000100d1 */
[----:B------:R-:W-:Y:S01]  /*65d0*/  FMUL.FTZ R0, R163, UR6 ;  /* 0x00000006a3007c20 */ /* 0x000fe20008410000 */
[----:B------:R-:W-:Y:S01]  /*65e0*/  F2FP.BF16.F32.PACK_AB R95, R57, R95 ;  /* 0x0000005f395f723e */ /* 0x000fe200000010ff */
[----:B------:R-:W-:Y:S01]  /*65f0*/  FMUL.FTZ R92, R92, UR6 ;  /* 0x000000065c5c7c20 */ /* 0x000fe20008410000 */
[----:B------:R-:W-:Y:S01]  /*6600*/  FADD.FTZ R174, R174, -R56 ;  /* 0x80000038aeae7221 */ /* 0x000fe20000010000 */
[----:B------:R-:W-:-:S02]  /*6610*/  FSEL R57, R93, RZ, P6 ;  /* 0x000000ff5d397208 */ /* 0x000fc40003000000 */
[----:B------:R-:W-:Y:S02]  /*6620*/  FSEL R56, R0, RZ, P3 ;  /* 0x000000ff00387208 */ /* 0x000fe40001800000 */
[----:B------:R-:W-:Y:S02]  /*6630*/  LOP3.LUT P3, RZ, R133, 0xff00, RZ, 0xc0, !PT ;  /* 0x0000ff0085ff7812 */ /* 0x000fe4000786c0ff */
[----:B------:R-:W-:Y:S02]  /*6640*/  LOP3.LUT P6, RZ, R132, 0xff000000, RZ, 0xc0, !PT ;  /* 0xff00000084ff7812 */ /* 0x000fe400078cc0ff */
[----:B------:R-:W-:Y:S02]  /*6650*/  FSEL R0, R0, RZ, P3 ;  /* 0x000000ff00007208 */ /* 0x000fe40001800000 */
[----:B------:R-:W-:Y:S02]  /*6660*/  F2FP.BF16.F32.PACK_AB R58, R56, R58 ;  /* 0x0000003a383a723e */ /* 0x000fe400000010ff */
[----:B------:R-:W-:Y:S01]  /*6670*/  F2FP.BF16.F32.PACK_AB R94, R0, R94 ;  /* 0x0000005e005e723e */ /* 0x000fe200000010ff */
[----:B------:R-:W-:Y:S01]  /*6680*/  FMUL.FTZ R0, R144, R164 ;  /* 0x000000a490007220 */ /* 0x000fe20000410000 */
[----:B------:R-:W-:-:S02]  /*6690*/  LOP3.LUT P3, RZ, R132, 0xff0000, RZ, 0xc0, !PT ;  /* 0x00ff000084ff7812 */ /* 0x000fc4000786c0ff */
[----:B------:R-:W-:Y:S01]  /*66a0*/  F2FP.BF16.F32.PACK_AB R59, R59, R82 ;  /* 0x000000523b3b723e */ /* 0x000fe200000010ff */
[----:B------:R-:W-:Y:S01]  /*66b0*/  FMUL.FTZ R0, R0, UR6 ;  /* 0x0000000600007c20 */ /* 0x000fe20008410000 */
[----:B------:R-:W-:Y:S02]  /*66c0*/  FSEL R93, R93, RZ, P3 ;  /* 0x000000ff5d5d7208 */ /* 0x000fe40001800000 */
[----:B------:R-:W-:Y:S02]  /*66d0*/  LOP3.LUT P3, RZ, R132, 0xff00, RZ, 0xc0, !PT ;  /* 0x0000ff0084ff7812 */ /* 0x000fe4000786c0ff */
[C---:B------:R-:W-:Y:S02]  /*66e0*/  FSEL R56, R0.reuse, RZ, P6 ;  /* 0x000000ff00387208 */ /* 0x040fe40003000000 */
[----:B------:R-:W-:Y:S02]  /*66f0*/  FSEL R0, R0, RZ, P2 ;  /* 0x000000ff00007208 */ /* 0x000fe40001000000 */
[----:B------:R-:W-:-:S02]  /*6700*/  LOP3.LUT P2, RZ, R132, 0xff, RZ, 0xc0, !PT ;  /* 0x000000ff84ff7812 */ /* 0x000fc4000784c0ff */
[----:B------:R-:W-:Y:S01]  /*6710*/  F2FP.BF16.F32.PACK_AB R57, R0, R57 ;  /* 0x000000390039723e */ /* 0x000fe200000010ff */
[----:B------:R-:W-:Y:S01]  /*6720*/  FMUL.FTZ R0, R144, R174 ;  /* 0x000000ae90007220 */ /* 0x000fe20000410000 */
[----:B------:R-:W-:Y:S02]  /*6730*/  F2FP.BF16.F32.PACK_AB R93, R56, R93 ;  /* 0x0000005d385d723e */ /* 0x000fe400000010ff */
[----:B------:R-:W-:Y:S01]  /*6740*/  FSEL R56, R92, RZ, P5 ;  /* 0x000000ff5c387208 */ /* 0x000fe20002800000 */
[----:B------:R-:W-:Y:S01]  /*6750*/  FMUL.FTZ R0, R0, UR6 ;  /* 0x0000000600007c20 */ /* 0x000fe20008410000 */
[----:B------:R-:W-:-:S04]  /*6760*/  FSEL R92, R92, RZ, P3 ;  /* 0x000000ff5c5c7208 */ /* 0x000fc80001800000 */
[C---:B------:R-:W-:Y:S02]  /*6770*/  FSEL R82, R0.reuse, RZ, P2 ;  /* 0x000000ff00527208 */ /* 0x040fe40001000000 */
[----:B------:R-:W-:Y:S02]  /*6780*/  FSEL R0, R0, RZ, P4 ;  /* 0x000000ff00007208 */ /* 0x000fe40002000000 */
[----:B------:R-:W-:Y:S02]  /*6790*/  F2FP.BF16.F32.PACK_AB R92, R92, R82 ;  /* 0x000000525c5c723e */ /* 0x000fe400000010ff */
[----:B------:R-:W-:Y:S01]  /*67a0*/  F2FP.BF16.F32.PACK_AB R56, R56, R0 ;  /* 0x000000003838723e */ /* 0x000fe200000010ff */
[----:B------:R-:W-:Y:S06]  /*67b0*/  BRA `(.L_x_401) ;  /* 0x0000001000147947 */ /* 0x000fec0003800000 */
.L_x_404:
[-CC-:B------:R-:W-:Y:S01]  /*67c0*/  FFMA.FTZ R169, R169, R210.reuse, R209.reuse ;  /* 0x000000d2a9a97223 */ /* 0x180fe200000100d1 */
[-CC-:B------:R-:W-:Y:S01]  /*67d0*/  FFMA.FTZ R161, R161, R210.reuse, R209.reuse ;  /* 0x000000d2a1a17223 */ /* 0x180fe200000100d1 */
[-CC-:B------:R-:W-:Y:S01]  /*67e0*/  FFMA.FTZ R98, R171, R210.reuse, R209.reuse ;  /* 0x000000d2ab627223 */ /* 0x180fe200000100d1 */
[----:B------:R-:W-:Y:S01]  /*67f0*/  FFMA.FTZ R163, R163, R210, R209 ;  /* 0x000000d2a3a37223 */ /* 0x000fe200000100d1 */
[----:B------:R-:W-:Y:S01]  /*6800*/  FADD.FTZ R99, R168, -R169 ;  /* 0x800000a9a8637221 */ /* 0x000fe20000010000 */
[----:B------:R-:W-:Y:S01]  /*6810*/  FADD.FTZ R83, R160, -R161 ;  /* 0x800000a1a0537221 */ /* 0x000fe20000010000 */
[----:B------:R-:W-:Y:S01]  /*6820*/  FADD.FTZ R98, R170, -R98 ;  /* 0x80000062aa627221 */ /* 0x000fe20000010000 */
[----:B-----5:R-:W-:Y:S01]  /*6830*/  ISETP.GE.U32.AND P2, PT, R56, RZ, PT ;  /* 0x000000ff3800720c */ /* 0x020fe20003f46070 */
[C---:B------:R-:W-:Y:S01]  /*6840*/  FMUL.FTZ R99, R144.reuse, R99 ;  /* 0x0000006390637220 */ /* 0x040fe20000410000 */
[----:B------:R-:W-:Y:S01]  /*6850*/  FMUL.FTZ R83, R144, R83 ;  /* 0x0000005390537220 */ /* 0x000fe20000410000 */
[----:B------:R-:W-:Y:S01]  /*6860*/  ISETP.GE.U32.AND P3, PT, R132, RZ, PT ;  /* 0x000000ff8400720c */ /* 0x000fe20003f66070 */
[----:B------:R-:W-:Y:S01]  /*6870*/  FMUL.FTZ R98, R144, R98 ;  /* 0x0000006290627220 */ /* 0x000fe20000410000 */
[----:B------:R-:W-:Y:S01]  /*6880*/  FMUL.FTZ R95, R99, UR6 ;  /* 0x00000006635f7c20 */ /* 0x000fe20008410000 */
[----:B------:R-:W-:Y:S01]  /*6890*/  LOP3.LUT P5, RZ, R57, 0xff0000, RZ, 0xc0, !PT ;  /* 0x00ff000039ff7812 */ /* 0x000fe200078ac0ff */
[----:B-1----:R-:W-:Y:S01]  /*68a0*/  FMUL.FTZ R58, R83, UR6 ;  /* 0x00000006533a7c20 */ /* 0x002fe20008410000 */
[----:B------:R-:W-:Y:S01]  /*68b0*/  LOP3.LUT P4, RZ, R133, 0xff0000, RZ, 0xc0, !PT ;  /* 0x00ff000085ff7812 */ /* 0x000fe2000788c0ff */
[----:B------:R-:W-:Y:S01]  /*68c0*/  FADD.FTZ R162, R162, -R163 ;  /* 0x800000a3a2a27221 */ /* 0x000fe20000010000 */
[----:B------:R-:W-:Y:S01]  /*68d0*/  ISETP.GE.U32.AND.EX P2, PT, R57, 0x1000000, PT, P2 ;  /* 0x010000003900780c */ /* 0x000fe20003f46120 */
[----:B------:R-:W-:Y:S01]  /*68e0*/  FMUL.FTZ R94, R98, UR6 ;  /* 0x00000006625e7c20 */ /* 0x000fe20008410000 */
[----:B------:R-:W-:Y:S01]  /*68f0*/  ISETP.GE.U32.AND.EX P3, PT, R133, 0x1000000, PT, P3 ;  /* 0x010000008500780c */ /* 0x000fe20003f66130 */
[----:B------:R-:W-:Y:S01]  /*6900*/  FFMA.FTZ R173, R173, R210, R209 ;  /* 0x000000d2adad7223 */ /* 0x000fe200000100d1 */
[----:B------:R-:W-:Y:S01]  /*6910*/  LOP3.LUT P6, RZ, R57, 0xff, RZ, 0xc0, !PT ;  /* 0x000000ff39ff7812 */ /* 0x000fe200078cc0ff */
[----:B------:R-:W-:Y:S01]  /*6920*/  FMUL.FTZ R162, R144, R162 ;  /* 0x000000a290a27220 */ /* 0x000fe20000410000 */
[----:B------:R-:W-:Y:S01]  /*6930*/  FSEL R82, R95, RZ, P5 ;  /* 0x000000ff5f527208 */ /* 0x000fe20002800000 */
[----:B------:R-:W-:Y:S01]  /*6940*/  FADD.FTZ R172, R172, -R173 ;  /* 0x800000adacac7221 */ /* 0x000fe20000010000 */
[----:B------:R-:W-:Y:S01]  /*6950*/  LOP3.LUT P5, RZ, R133, 0xff, RZ, 0xc0, !PT ;  /* 0x000000ff85ff7812 */ /* 0x000fe200078ac0ff */
[-CC-:B------:R-:W-:Y:S01]  /*6960*/  FFMA.FTZ R165, R165, R210.reuse, R209.reuse ;  /* 0x000000d2a5a57223 */ /* 0x180fe200000100d1 */
[----:B------:R-:W-:Y:S01]  /*6970*/  FSEL R95, R95, RZ, P4 ;  /* 0x000000ff5f5f7208 */ /* 0x000fe20002000000 */
[----:B------:R-:W-:Y:S01]  /*6980*/  FFMA.FTZ R0, R0, R210, R209 ;  /* 0x000000d200007223 */ /* 0x000fe200000100d1 */
[----:B------:R-:W-:Y:S01]  /*6990*/  LOP3.LUT P4, RZ, R57, 0xff00, RZ, 0xc0, !PT ;  /* 0x0000ff0039ff7812 */ /* 0x000fe2000788c0ff */
[----:B------:R-:W-:Y:S01]  /*69a0*/  FMUL.FTZ R97, R144, R172 ;  /* 0x000000ac90617220 */ /* 0x000fe20000410000 */
[----:B------:R-:W-:Y:S01]  /*69b0*/  FSEL R59, R58, RZ, P2 ;  /* 0x000000ff3a3b7208 */ /* 0x000fe20001000000 */
[----:B------:R-:W-:Y:S01]  /*69c0*/  FADD.FTZ R164, R164, -R165 ;  /* 0x800000a5a4a47221 */ /* 0x000fe20000010000 */
[----:B------:R-:W-:Y:S01]  /*69d0*/  FSEL R57, R58, RZ, P3 ;  /* 0x000000ff3a397208 */ /* 0x000fe20001800000 */
[----:B------:R-:W-:Y:S01]  /*69e0*/  FADD.FTZ R174, R174, -R0 ;  /* 0x80000000aeae7221 */ /* 0x000fe20000010000 */
[C---:B------:R-:W-:Y:S01]  /*69f0*/  FSEL R58, R94.reuse, RZ, P6 ;  /* 0x000000ff5e3a7208 */ /* 0x040fe20003000000 */
[----:B------:R-:W-:Y:S01]  /*6a00*/  FMUL.FTZ R93, R97, UR6 ;  /* 0x00000006615d7c20 */ /* 0x000fe20008410000 */
[----:B------:R-:W-:Y:S01]  /*6a10*/  FSEL R94, R94, RZ, P5 ;  /* 0x000000ff5e5e7208 */ /* 0x000fe20002800000 */
[----:B------:R-:W-:Y:S01]  /*6a20*/  FMUL.FTZ R164, R144, R164 ;  /* 0x000000a490a47220 */ /* 0x000fe20000410000 */
[C---:B------:R-:W-:Y:S01]  /*6a30*/  LOP3.LUT P2, RZ, R56.reuse, 0xff0000, RZ, 0xc0, !PT ;  /* 0x00ff000038ff7812 */ /* 0x040fe2000784c0ff */
[----:B------:R-:W-:Y:S01]  /*6a40*/  FFMA.FTZ R167, R167, R210, R209 ;  /* 0x000000d2a7a77223 */ /* 0x000fe200000100d1 */
[----:B------:R-:W-:Y:S01]  /*6a50*/  LOP3.LUT P3, RZ, R56, 0xff000000, RZ, 0xc0, !PT ;  /* 0xff00000038ff7812 */ /* 0x000fe2000786c0ff */
[----:B------:R-:W-:Y:S01]  /*6a60*/  FMUL.FTZ R174, R144, R174 ;  /* 0x000000ae90ae7220 */ /* 0x000fe20000410000 */
[----:B------:R-:W-:Y:S01]  /*6a70*/  LOP3.LUT P6, RZ, R56, 0xff00, RZ, 0xc0, !PT ;  /* 0x0000ff0038ff7812 */ /* 0x000fe200078cc0ff */
[----:B------:R-:W-:Y:S01]  /*6a80*/  FADD.FTZ R166, R166, -R167 ;  /* 0x800000a7a6a67221 */ /* 0x000fe20000010000 */
[----:B------:R-:W-:Y:S01]  /*6a90*/  LOP3.LUT P5, RZ, R56, 0xff, RZ, 0xc0, !PT ;  /* 0x000000ff38ff7812 */ /* 0x000fe200078ac0ff */
[----:B------:R-:W-:Y:S01]  /*6aa0*/  FMUL.FTZ R56, R162, UR6 ;  /* 0x00000006a2387c20 */ /* 0x000fe20008410000 */
[----:B------:R-:W-:Y:S01]  /*6ab0*/  F2FP.BF16.F32.PACK_AB R95, R57, R95 ;  /* 0x0000005f395f723e */ /* 0x000fe200000010ff */
[----:B------:R-:W-:Y:S01]  /*6ac0*/  FMUL.FTZ R96, R144, R166 ;  /* 0x000000a690607220 */ /* 0x000fe20000410000 */
[----:B------:R-:W-:-:S02]  /*6ad0*/  FSEL R57, R93, RZ, P2 ;  /* 0x000000ff5d397208 */ /* 0x000fc40001000000 */
[----:B------:R-:W-:Y:S01]  /*6ae0*/  FSEL R0, R56, RZ, P4 ;  /* 0x000000ff38007208 */ /* 0x000fe20002000000 */
[----:B------:R-:W-:Y:S01]  /*6af0*/  FMUL.FTZ R92, R96, UR6 ;  /* 0x00000006605c7c20 */ /* 0x000fe20008410000 */
[----:B------:R-:W-:Y:S02]  /*6b00*/  LOP3.LUT P4, RZ, R133, 0xff00, RZ, 0xc0, !PT ;  /* 0x0000ff0085ff7812 */ /* 0x000fe4000788c0ff */
[----:B------:R-:W-:Y:S01]  /*6b10*/  F2FP.BF16.F32.PACK_AB R58, R0, R58 ;  /* 0x0000003a003a723e */ /* 0x000fe200000010ff */
[----:B------:R-:W-:Y:S01]  /*6b20*/  FMUL.FTZ R0, R164, UR6 ;  /* 0x00000006a4007c20 */ /* 0x000fe20008410000 */
[----:B------:R-:W-:Y:S02]  /*6b30*/  FSEL R56, R56, RZ, P4 ;  /* 0x000000ff38387208 */ /* 0x000fe40002000000 */
[----:B------:R-:W-:Y:S02]  /*6b40*/  LOP3.LUT P2, RZ, R132, 0xff000000, RZ, 0xc0, !PT ;  /* 0xff00000084ff7812 */ /* 0x000fe4000784c0ff */
[----:B------:R-:W-:-:S02]  /*6b50*/  F2FP.BF16.F32.PACK_AB R94, R56, R94 ;  /* 0x0000005e385e723e */ /* 0x000fc400000010ff */
[C---:B------:R-:W-:Y:S02]  /*6b60*/  FSEL R56, R0.reuse, RZ, P2 ;  /* 0x000000ff00387208 */ /* 0x040fe40001000000 */
[----:B------:R-:W-:Y:S02]  /*6b70*/  FSEL R0, R0, RZ, P3 ;  /* 0x000000ff00007208 */ /* 0x000fe40001800000 */
[----:B------:R-:W-:Y:S02]  /*6b80*/  LOP3.LUT P4, RZ, R132, 0xff0000, RZ, 0xc0, !PT ;  /* 0x00ff000084ff7812 */ /* 0x000fe4000788c0ff */
[----:B------:R-:W-:Y:S01]  /*6b90*/  F2FP.BF16.F32.PACK_AB R57, R0, R57 ;  /* 0x000000390039723e */ /* 0x000fe200000010ff */
[----:B------:R-:W-:Y:S01]  /*6ba0*/  FMUL.FTZ R0, R174, UR6 ;  /* 0x00000006ae007c20 */ /* 0x000fe20008410000 */
[----:B------:R-:W-:Y:S02]  /*6bb0*/  FSEL R93, R93, RZ, P4 ;  /* 0x000000ff5d5d7208 */ /* 0x000fe40002000000 */
[----:B------:R-:W-:-:S02]  /*6bc0*/  LOP3.LUT P2, RZ, R132, 0xff, RZ, 0xc0, !PT ;  /* 0x000000ff84ff7812 */ /* 0x000fc4000784c0ff */
[----:B------:R-:W-:Y:S02]  /*6bd0*/  LOP3.LUT P3, RZ, R132, 0xff00, RZ, 0xc0, !PT ;  /* 0x0000ff0084ff7812 */ /* 0x000fe4000786c0ff */
[----:B------:R-:W-:Y:S02]  /*6be0*/  F2FP.BF16.F32.PACK_AB R59, R59, R82 ;  /* 0x000000523b3b723e */ /* 0x000fe400000010ff */
[----:B------:R-:W-:Y:S02]  /*6bf0*/  F2FP.BF16.F32.PACK_AB R93, R56, R93 ;  /* 0x0000005d385d723e */ /* 0x000fe400000010ff */
[----:B------:R-:W-:Y:S02]  /*6c00*/  FSEL R56, R92, RZ, P6 ;  /* 0x000000ff5c387208 */ /* 0x000fe40003000000 */
[----:B------:R-:W-:Y:S02]  /*6c10*/  FSEL R82, R0, RZ, P2 ;  /* 0x000000ff00527208 */ /* 0x000fe40001000000 */
[----:B------:R-:W-:-:S02]  /*6c20*/  FSEL R92, R92, RZ, P3 ;  /* 0x000000ff5c5c7208 */ /* 0x000fc40001800000 */
[----:B------:R-:W-:Y:S02]  /*6c30*/  FSEL R0, R0, RZ, P5 ;  /* 0x000000ff00007208 */ /* 0x000fe40002800000 */
[----:B------:R-:W-:Y:S02]  /*6c40*/  F2FP.BF16.F32.PACK_AB R99, R83, R99 ;  /* 0x000000635363723e */ /* 0x000fe400000010ff */
[----:B------:R-:W-:Y:S02]  /*6c50*/  F2FP.BF16.F32.PACK_AB R98, R162, R98 ;  /* 0x00000062a262723e */ /* 0x000fe400000010ff */
[----:B------:R-:W-:Y:S02]  /*6c60*/  F2FP.BF16.F32.PACK_AB R97, R164, R97 ;  /* 0x00000061a461723e */ /* 0x000fe400000010ff */
[----:B------:R-:W-:Y:S02]  /*6c70*/  F2FP.BF16.F32.PACK_AB R96, R96, R174 ;  /* 0x000000ae6060723e */ /* 0x000fe400000010ff */
[----:B------:R-:W-:-:S02]  /*6c80*/  F2FP.BF16.F32.PACK_AB R92, R92, R82 ;  /* 0x000000525c5c723e */ /* 0x000fc400000010ff */
[----:B------:R-:W-:Y:S01]  /*6c90*/  F2FP.BF16.F32.PACK_AB R56, R56, R0 ;  /* 0x000000003838723e */ /* 0x000fe200000010ff */
[----:B------:R-:W-:Y:S06]  /*6ca0*/  BRA `(.L_x_401) ;  /* 0x0000000800d87947 */ /* 0x000fec0003800000 */
.L_x_403:
[----:B------:R-:W-:Y:S01]  /*6cb0*/  UMOV UR4, UR8 ;  /* 0x0000000800047c82 */ /* 0x000fe20008000000 */
[----:B------:R-:W-:Y:S01]  /*6cc0*/  UMOV UR5, UR9 ;  /* 0x0000000900057c82 */ /* 0x000fe20008000000 */
[----:B------:R-:W-:-:S04]  /*6cd0*/  UISETP.NE.U32.AND UP0, UPT, UR4, URZ, UPT ;  /* 0x000000ff0400728c */ /* 0x000fc8000bf05070 */
[----:B------:R-:W-:-:S09]  /*6ce0*/  UISETP.NE.AND.EX UP0, UPT, UR5, URZ, UPT, UP0 ;  /* 0x000000ff0500728c */ /* 0x000fd2000bf05300 */
[----:B------:R-:W-:Y:S05]  /*6cf0*/  BRA.U UP0, `(.L_x_405) ;  /* 0x00000005005c7547 */ /* 0x000fea000b800000 */
[-C--:B------:R-:W-:Y:S01]  /*6d00*/  FFMA.FTZ R169, R169, R210.reuse, R209 ;  /* 0x000000d2a9a97223 */ /* 0x080fe200000100d1 */
[----:B-1---5:R-:W-:Y:S01]  /*6d10*/  PRMT R59, R67, 0x7632, R59 ;  /* 0x00007632433b7816 */ /* 0x022fe2000000003b */
[-C--:B------:R-:W-:Y:S01]  /*6d20*/  FFMA.FTZ R161, R161, R210.reuse, R209 ;  /* 0x000000d2a1a17223 */ /* 0x080fe200000100d1 */
[----:B------:R-:W-:Y:S01]  /*6d30*/  SHF.L.U32 R82, R67, 0x10, RZ ;  /* 0x0000001043527819 */ /* 0x000fe200000006ff */
[----:B------:R-:W-:Y:S01]  /*6d40*/  FADD.FTZ R169, R168, -R169 ;  /* 0x800000a9a8a97221 */ /* 0x000fe20000010000 */
[-C--:B------:R-:W-:Y:S01]  /*6d50*/  FFMA.FTZ R171, R171, R210.reuse, R209 ;  /* 0x000000d2abab7223 */ /* 0x080fe200000100d1 */
[----:B------:R-:W-:Y:S01]  /*6d60*/  FADD.FTZ R161, R160, -R161 ;  /* 0x800000a1a0a17221 */ /* 0x000fe20000010000 */
[----:B------:R-:W-:Y:S01]  /*6d70*/  PRMT R58, R66, 0x7632, R58 ;  /* 0x00007632423a7816 */ /* 0x000fe2000000003a */
[----:B------:R-:W-:Y:S02]  /*6d80*/  IMAD.U32 R59, R59, 0x10000, RZ ;  /* 0x000100003b3b7824 */ /* 0x000fe400078e00ff */
[-C--:B------:R-:W-:Y:S01]  /*6d90*/  FFMA.FTZ R163, R163, R210.reuse, R209 ;  /* 0x000000d2a3a37223 */ /* 0x080fe200000100d1 */
[----:B------:R-:W-:Y:S01]  /*6da0*/  FFMA.FTZ R82, R144, R169, R82 ;  /* 0x000000a990527223 */ /* 0x000fe20000010052 */
[----:B------:R-:W-:Y:S01]  /*6db0*/  SHF.L.U32 R94, R66, 0x10, RZ ;  /* 0x00000010425e7819 */ /* 0x000fe200000006ff */
[----:B------:R-:W-:Y:S01]  /*6dc0*/  FADD.FTZ R171, R170, -R171 ;  /* 0x800000abaaab7221 */ /* 0x000fe20000010000 */
[----:B------:R-:W-:Y:S01]  /*6dd0*/  SHF.L.U32 R58, R58, 0x10, RZ ;  /* 0x000000103a3a7819 */ /* 0x000fe200000006ff */
[----:B------:R-:W-:Y:S01]  /*6de0*/  FFMA.FTZ R59, R144, R161, R59 ;  /* 0x000000a1903b7223 */ /* 0x000fe2000001003b */
[----:B------:R-:W-:Y:S01]  /*6df0*/  FADD.FTZ R163, R162, -R163 ;  /* 0x800000a3a2a37221 */ /* 0x000fe20000010000 */
[----:B------:R-:W-:Y:S01]  /*6e00*/  ISETP.GE.U32.AND P2, PT, R56, RZ, PT ;  /* 0x000000ff3800720c */ /* 0x000fe20003f46070 */
[----:B------:R-:W-:Y:S01]  /*6e10*/  FMUL.FTZ R82, R82, UR6 ;  /* 0x0000000652527c20 */ /* 0x000fe20008410000 */
[----:B------:R-:W-:Y:S01]  /*6e20*/  LOP3.LUT P4, RZ, R133, 0xff0000, RZ, 0xc0, !PT ;  /* 0x00ff000085ff7812 */ /* 0x000fe2000788c0ff */
[C---:B------:R-:W-:Y:S01]  /*6e30*/  FFMA.FTZ R94, R144.reuse, R171, R94 ;  /* 0x000000ab905e7223 */ /* 0x040fe2000001005e */
[----:B------:R-:W-:Y:S01]  /*6e40*/  FMUL.FTZ R95, R59, UR6 ;  /* 0x000000063b5f7c20 */ /* 0x000fe20008410000 */
[----:B------:R-:W-:Y:S01]  /*6e50*/  FFMA.FTZ R58, R144, R163, R58 ;  /* 0x000000a3903a7223 */ /* 0x000fe2000001003a */
[C---:B------:R-:W-:Y:S01]  /*6e60*/  LOP3.LUT P5, RZ, R57.reuse, 0xff0000, RZ, 0xc0, !PT ;  /* 0x00ff000039ff7812 */ /* 0x040fe200078ac0ff */
[----:B------:R-:W-:Y:S01]  /*6e70*/  FMUL.FTZ R94, R94, UR6 ;  /* 0x000000065e5e7c20 */ /* 0x000fe20008410000 */
[----:B------:R-:W-:Y:S01]  /*6e80*/  ISETP.GE.U32.AND.EX P2, PT, R57, 0x1000000, PT, P2 ;  /* 0x010000003900780c */ /* 0x000fe20003f46120 */
[-CC-:B------:R-:W-:Y:S01]  /*6e90*/  FFMA.FTZ R167, R167, R210.reuse, R209.reuse ;  /* 0x000000d2a7a77223 */ /* 0x180fe200000100d1 */
[----:B------:R-:W-:Y:S01]  /*6ea0*/  ISETP.GE.U32.AND P3, PT, R132, RZ, PT ;  /* 0x000000ff8400720c */ /* 0x000fe20003f66070 */
[-C--:B------:R-:W-:Y:S01]  /*6eb0*/  FFMA.FTZ R173, R173, R210.reuse, R209 ;  /* 0x000000d2adad7223 */ /* 0x080fe200000100d1 */
[----:B------:R-:W-:Y:S01]  /*6ec0*/  FSEL R92, R82, RZ, P4 ;  /* 0x000000ff525c7208 */ /* 0x000fe20002000000 */
[----:B------:R-:W-:Y:S01]  /*6ed0*/  FADD.FTZ R167, R166, -R167 ;  /* 0x800000a7a6a77221 */ /* 0x000fe20000010000 */
[C---:B------:R-:W-:Y:S01]  /*6ee0*/  LOP3.LUT P6, RZ, R57.reuse, 0xff, RZ, 0xc0, !PT ;  /* 0x000000ff39ff7812 */ /* 0x040fe200078cc0ff */
[----:B------:R-:W-:Y:S01]  /*6ef0*/  FADD.FTZ R173, R172, -R173 ;  /* 0x800000adacad7221 */ /* 0x000fe20000010000 */
[----:B------:R-:W-:Y:S01]  /*6f00*/  LOP3.LUT P4, RZ, R57, 0xff00, RZ, 0xc0, !PT ;  /* 0x0000ff0039ff7812 */ /* 0x000fe2000788c0ff */
[----:B------:R-:W-:Y:S01]  /*6f10*/  FMUL.FTZ R57, R58, UR6 ;  /* 0x000000063a397c20 */ /* 0x000fe20008410000 */
[----:B------:R-:W-:Y:S01]  /*6f20*/  FSEL R83, R82, RZ, P5 ;  /* 0x000000ff52537208 */ /* 0x000fe20002800000 */
[-CC-:B------:R-:W-:Y:S01]  /*6f30*/  FFMA.FTZ R165, R165, R210.reuse, R209.reuse ;  /* 0x000000d2a5a57223 */ /* 0x180fe200000100d1 */
[----:B------:R-:W-:Y:S01]  /*6f40*/  FSEL R59, R95, RZ, P2 ;  /* 0x000000ff5f3b7208 */ /* 0x000fe20001000000 */
[----:B------:R-:W-:Y:S01]  /*6f50*/  FFMA.FTZ R93, R0, R210, R209 ;  /* 0x000000d2005d7223 */ /* 0x000fe200000100d1 */
[C---:B------:R-:W-:Y:S01]  /*6f60*/  LOP3.LUT P5, RZ, R133.reuse, 0xff, RZ, 0xc0, !PT ;  /* 0x000000ff85ff7812 */ /* 0x040fe200078ac0ff */
[----:B------:R-:W-:Y:S01]  /*6f70*/  FADD.FTZ R164, R164, -R165 ;  /* 0x800000a5a4a47221 */ /* 0x000fe20000010000 */
[C---:B------:R-:W-:Y:S01]  /*6f80*/  ISETP.GE.U32.AND.EX P3, PT, R133.reuse, 0x1000000, PT, P3 ;  /* 0x010000008500780c */ /* 0x040fe20003f66130 */
[----:B------:R-:W-:Y:S01]  /*6f90*/  FADD.FTZ R174, R174, -R93 ;  /* 0x8000005daeae7221 */ /* 0x000fe20000010000 */
[----:B------:R-:W-:-:S02]  /*6fa0*/  LOP3.LUT P2, RZ, R133, 0xff00, RZ, 0xc0, !PT ;  /* 0x0000ff0085ff7812 */ /* 0x000fc4000784c0ff */
[C---:B------:R-:W-:Y:S02]  /*6fb0*/  FSEL R58, R94.reuse, RZ, P6 ;  /* 0x000000ff5e3a7208 */ /* 0x040fe40003000000 */
[----:B------:R-:W-:Y:S02]  /*6fc0*/  FSEL R95, R95, RZ, P3 ;  /* 0x000000ff5f5f7208 */ /* 0x000fe40001800000 */
[----:B------:R-:W-:Y:S02]  /*6fd0*/  FSEL R94, R94, RZ, P5 ;  /* 0x000000ff5e5e7208 */ /* 0x000fe40002800000 */
[----:B------:R-:W-:Y:S02]  /*6fe0*/  FSEL R82, R57, RZ, P2 ;  /* 0x000000ff39527208 */ /* 0x000fe40001000000 */
[C---:B------:R-:W-:Y:S02]  /*6ff0*/  LOP3.LUT P3, RZ, R56.reuse, 0xff0000, RZ, 0xc0, !PT ;  /* 0x00ff000038ff7812 */ /* 0x040fe4000786c0ff */
[----:B------:R-:W-:-:S02]  /*7000*/  LOP3.LUT P6, RZ, R56, 0xff000000, RZ, 0xc0, !PT ;  /* 0xff00000038ff7812 */ /* 0x000fc400078cc0ff */
[C---:B------:R-:W-:Y:S02]  /*7010*/  LOP3.LUT P5, RZ, R56.reuse, 0xff00, RZ, 0xc0, !PT ;  /* 0x0000ff0038ff7812 */ /* 0x040fe400078ac0ff */
[----:B------:R-:W-:Y:S02]  /*7020*/  LOP3.LUT P2, RZ, R56, 0xff, RZ, 0xc0, !PT ;  /* 0x000000ff38ff7812 */ /* 0x000fe4000784c0ff */
[----:B------:R-:W-:Y:S02]  /*7030*/  PRMT R56, R64, 0x7632, R56 ;  /* 0x0000763240387816 */ /* 0x000fe40000000038 */
[----:B------:R-:W-:Y:S02]  /*7040*/  PRMT R158, R65, 0x7632, R158 ;  /* 0x00007632419e7816 */ /* 0x000fe4000000009e */
[----:B------:R-:W-:Y:S02]  /*7050*/  SHF.L.U32 R56, R56, 0x10, RZ ;  /* 0x0000001038387819 */ /* 0x000fe400000006ff */
[----:B------:R-:W-:Y:S01]  /*7060*/  FSEL R57, R57, RZ, P4 ;  /* 0x000000ff39397208 */ /* 0x000fe20002000000 */
[----:B------:R-:W-:Y:S01]  /*7070*/  IMAD.U32 R0, R158, 0x10000, RZ ;  /* 0x000100009e007824 */ /* 0x000fe200078e00ff */
[----:B------:R-:W-:Y:S01]  /*7080*/  LOP3.LUT P4, RZ, R132, 0xff0000, RZ, 0xc0, !PT ;  /* 0x00ff000084ff7812 */ /* 0x000fe2000788c0ff */
[C---:B------:R-:W-:Y:S01]  /*7090*/  FFMA.FTZ R167, R144.reuse, R167, R56 ;  /* 0x000000a790a77223 */ /* 0x040fe20000010038 */
[----:B------:R-:W-:Y:S01]  /*70a0*/  SHF.L.U32 R56, R65, 0x10, RZ ;  /* 0x0000001041387819 */ /* 0x000fe200000006ff */
[----:B------:R-:W-:Y:S01]  /*70b0*/  FFMA.FTZ R0, R144, R164, R0 ;  /* 0x000000a490007223 */ /* 0x000fe20000010000 */
[----:B------:R-:W-:Y:S01]  /*70c0*/  F2FP.BF16.F32.PACK_AB R58, R57, R58 ;  /* 0x0000003a393a723e */ /* 0x000fe200000010ff */
[----:B------:R-:W-:Y:S01]  /*70d0*/  FMUL.FTZ R167, R167, UR6 ;  /* 0x00000006a7a77c20 */ /* 0x000fe20008410000 */
[----:B------:R-:W-:Y:S01]  /*70e0*/  F2FP.BF16.F32.PACK_AB R94, R82, R94 ;  /* 0x0000005e525e723e */ /* 0x000fe200000010ff */
[----:B------:R-:W-:Y:S01]  /*70f0*/  FFMA.FTZ R173, R144, R173, R56 ;  /* 0x000000ad90ad7223 */ /* 0x000fe20000010038 */
[----:B------:R-:W-:Y:S01]  /*7100*/  FMUL.FTZ R0, R0, UR6 ;  /* 0x0000000600007c20 */ /* 0x000fe20008410000 */
[----:B------:R-:W-:-:S02]  /*7110*/  F2FP.BF16.F32.PACK_AB R95, R95, R92 ;  /* 0x0000005c5f5f723e */ /* 0x000fc400000010ff */
[----:B------:R-:W-:Y:S01]  /*7120*/  FMUL.FTZ R173, R173, UR6 ;  /* 0x00000006adad7c20 */ /* 0x000fe20008410000 */
[----:B------:R-:W-:-:S04]  /*7130*/  F2FP.BF16.F32.PACK_AB R59, R59, R83 ;  /* 0x000000533b3b723e */ /* 0x000fc800000010ff */
[C---:B------:R-:W-:Y:S02]  /*7140*/  FSEL R93, R173.reuse, RZ, P4 ;  /* 0x000000ffad5d7208 */ /* 0x040fe40002000000 */
[----:B------:R-:W-:Y:S02]  /*7150*/  LOP3.LUT P4, RZ, R132, 0xff000000, RZ, 0xc0, !PT ;  /* 0xff00000084ff7812 */ /* 0x000fe4000788c0ff */
[----:B------:R-:W-:Y:S02]  /*7160*/  FSEL R57, R173, RZ, P3 ;  /* 0x000000ffad397208 */ /* 0x000fe40001800000 */
[C---:B------:R-:W-:Y:S02]  /*7170*/  FSEL R56, R0.reuse, RZ, P4 ;  /* 0x000000ff00387208 */ /* 0x040fe40002000000 */
[----:B------:R-:W-:Y:S02]  /*7180*/  FSEL R0, R0, RZ, P6 ;  /* 0x000000ff00007208 */ /* 0x000fe40003000000 */
[----:B------:R-:W-:-:S02]  /*7190*/  F2FP.BF16.F32.PACK_AB R93, R56, R93 ;  /* 0x0000005d385d723e */ /* 0x000fc400000010ff */
[----:B------:R-:W-:Y:S02]  /*71a0*/  SHF.L.U32 R56, R64, 0x10, RZ ;  /* 0x0000001040387819 */ /* 0x000fe400000006ff */
[----:B------:R-:W-:Y:S02]  /*71b0*/  F2FP.BF16.F32.PACK_AB R57, R0, R57 ;  /* 0x000000390039723e */ /* 0x000fe400000010ff */
[----:B------:R-:W-:Y:S01]  /*71c0*/  LOP3.LUT P3, RZ, R132, 0xff, RZ, 0xc0, !PT ;  /* 0x000000ff84ff7812 */ /* 0x000fe2000786c0ff */
[----:B------:R-:W-:Y:S01]  /*71d0*/  FFMA.FTZ R56, R144, R174, R56 ;  /* 0x000000ae90387223 */ /* 0x000fe20000010038 */
[----:B------:R-:W-:-:S03]  /*71e0*/  LOP3.LUT P4, RZ, R132, 0xff00, RZ, 0xc0, !PT ;  /* 0x0000ff0084ff7812 */ /* 0x000fc6000788c0ff */
[----:B------:R-:W-:Y:S01]  /*71f0*/  FMUL.FTZ R0, R56, UR6 ;  /* 0x0000000638007c20 */ /* 0x000fe20008410000 */
[C---:B------:R-:W-:Y:S02]  /*7200*/  FSEL R56, R167.reuse, RZ, P5 ;  /* 0x000000ffa7387208 */ /* 0x040fe40002800000 */
[----:B------:R-:W-:Y:S02]  /*7210*/  FSEL R92, R167, RZ, P4 ;  /* 0x000000ffa75c7208 */ /* 0x000fe40002000000 */
[C---:B------:R-:W-:Y:S02]  /*7220*/  FSEL R82, R0.reuse, RZ, P3 ;  /* 0x000000ff00527208 */ /* 0x040fe40001800000 */
[----:B------:R-:W-:Y:S02]  /*7230*/  FSEL R0, R0, RZ, P2 ;  /* 0x000000ff00007208 */ /* 0x000fe40001000000 */
[----:B------:R-:W-:Y:S02]  /*7240*/  F2FP.BF16.F32.PACK_AB R92, R92, R82 ;  /* 0x000000525c5c723e */ /* 0x000fe400000010ff */
[----:B------:R-:W-:Y:S01]  /*7250*/  F2FP.BF16.F32.PACK_AB R56, R56, R0 ;  /* 0x000000003838723e */ /* 0x000fe200000010ff */
[----:B------:R-:W-:Y:S06]  /*7260*/  BRA `(.L_x_401) ;  /* 0x0000000400687947 */ /* 0x000fec0003800000 */
.L_x_405:
[----:B-1---5:R-:W-:Y:S01]  /*7270*/  PRMT R58, R67, 0x7632, R58 ;  /* 0x00007632433a7816 */ /* 0x022fe2000000003a */
[-CC-:B------:R-:W-:Y:S01]  /*7280*/  FFMA.FTZ R161, R161, R210.reuse, R209.reuse ;  /* 0x000000d2a1a17223 */ /* 0x180fe200000100d1 */
[-CC-:B------:R-:W-:Y:S01]  /*7290*/  FFMA.FTZ R169, R169, R210.reuse, R209.reuse ;  /* 0x000000d2a9a97223 */ /* 0x180fe200000100d1 */
[----:B------:R-:W-:Y:S01]  /*72a0*/  SHF.L.U32 R59, R67, 0x10, RZ ;  /* 0x00000010433b7819 */ /* 0x000fe200000006ff */
[----:B------:R-:W-:Y:S01]  /*72b0*/  FFMA.FTZ R171, R171, R210, R209 ;  /* 0x000000d2abab7223 */ /* 0x000fe200000100d1 */
[----:B------:R-:W-:Y:S01]  /*72c0*/  FADD.FTZ R99, R160, -R161 ;  /* 0x800000a1a0637221 */ /* 0x000fe20000010000 */
[----:B------:R-:W-:Y:S02]  /*72d0*/  IMAD.U32 R58, R58, 0x10000, RZ ;  /* 0x000100003a3a7824 */ /* 0x000fe400078e00ff */
[----:B------:R-:W-:Y:S01]  /*72e0*/  FADD.FTZ R83, R168, -R169 ;  /* 0x800000a9a8537221 */ /* 0x000fe20000010000 */
[----:B------:R-:W-:Y:S01]  /*72f0*/  FADD.FTZ R98, R170, -R171 ;  /* 0x800000abaa627221 */ /* 0x000fe20000010000 */
[----:B------:R-:W-:Y:S01]  /*7300*/  ISETP.GE.U32.AND P2, PT, R56, RZ, PT ;  /* 0x000000ff3800720c */ /* 0x000fe20003f46070 */
[----:B------:R-:W-:Y:S01]  /*7310*/  FFMA.FTZ R99, R144, R99, R58 ;  /* 0x0000006390637223 */ /* 0x000fe2000001003a */
[----:B------:R-:W-:Y:S01]  /*7320*/  SHF.L.U32 R58, R66, 0x10, RZ ;  /* 0x00000010423a7819 */ /* 0x000fe200000006ff */
[----:B------:R-:W-:Y:S01]  /*7330*/  FFMA.FTZ R83, R144, R83, R59 ;  /* 0x0000005390537223 */ /* 0x000fe2000001003b */
[----:B------:R-:W-:Y:S01]  /*7340*/  LOP3.LUT P5, RZ, R57, 0xff0000, RZ, 0xc0, !PT ;  /* 0x00ff000039ff7812 */ /* 0x000fe200078ac0ff */
[----:B------:R-:W-:Y:S01]  /*7350*/  FMUL.FTZ R82, R99, UR6 ;  /* 0x0000000663527c20 */ /* 0x000fe20008410000 */
[----:B------:R-:W-:Y:S01]  /*7360*/  ISETP.GE.U32.AND P3, PT, R132, RZ, PT ;  /* 0x000000ff8400720c */ /* 0x000fe20003f66070 */
[----:B------:R-:W-:Y:S01]  /*7370*/  FFMA.FTZ R98, R144, R98, R58 ;  /* 0x0000006290627223 */ /* 0x000fe2000001003a */
[----:B------:R-:W-:Y:S01]  /*7380*/  FMUL.FTZ R95, R83, UR6 ;  /* 0x00000006535f7c20 */ /* 0x000fe20008410000 */
[----:B------:R-:W-:Y:S01]  /*7390*/  LOP3.LUT P4, RZ, R133, 0xff0000, RZ, 0xc0, !PT ;  /* 0x00ff000085ff7812 */ /* 0x000fe2000788c0ff */
[-CC-:B------:R-:W-:Y:S01]  /*73a0*/  FFMA.FTZ R0, R0, R210.reuse, R209.reuse ;  /* 0x000000d200007223 */ /* 0x180fe200000100d1 */
[----:B------:R-:W-:Y:S01]  /*73b0*/  FMUL.FTZ R94, R98, UR6 ;  /* 0x00000006625e7c20 */ /* 0x000fe20008410000 */
[----:B------:R-:W-:Y:S01]  /*73c0*/  LOP3.LUT P6, RZ, R57, 0xff, RZ, 0xc0, !PT ;  /* 0x000000ff39ff7812 */ /* 0x000fe200078cc0ff */
[-CC-:B------:R-:W-:Y:S01]  /*73d0*/  FFMA.FTZ R163, R163, R210.reuse, R209.reuse ;  /* 0x000000d2a3a37223 */ /* 0x180fe200000100d1 */
[----:B------:R-:W-:Y:S01]  /*73e0*/  FSEL R59, R95, RZ, P5 ;  /* 0x000000ff5f3b7208 */ /* 0x000fe20002800000 */
[----:B------:R-:W-:Y:S01]  /*73f0*/  FADD.FTZ R174, R174, -R0 ;  /* 0x80000000aeae7221 */ /* 0x000fe20000010000 */
[----:B------:R-:W-:Y:S01]  /*7400*/  ISETP.GE.U32.AND.EX P2, PT, R57, 0x1000000, PT, P2 ;  /* 0x010000003900780c */ /* 0x000fe20003f46120 */
[-C--:B------:R-:W-:Y:S01]  /*7410*/  FFMA.FTZ R165, R165, R210.reuse, R209 ;  /* 0x000000d2a5a57223 */ /* 0x080fe200000100d1 */
[C---:B------:R-:W-:Y:S01]  /*7420*/  LOP3.LUT P5, RZ, R133.reuse, 0xff, RZ, 0xc0, !PT ;  /* 0x000000ff85ff7812 */ /* 0x040fe200078ac0ff */
[----:B------:R-:W-:Y:S01]  /*7430*/  FADD.FTZ R162, R162, -R163 ;  /* 0x800000a3a2a27221 */ /* 0x000fe20000010000 */
[----:B------:R-:W-:Y:S01]  /*7440*/  ISETP.GE.U32.AND.EX P3, PT, R133, 0x1000000, PT, P3 ;  /* 0x010000008500780c */ /* 0x000fe20003f66130 */
[----:B------:R-:W-:Y:S01]  /*7450*/  FADD.FTZ R164, R164, -R165 ;  /* 0x800000a5a4a47221 */ /* 0x000fe20000010000 */
[----:B------:R-:W-:Y:S01]  /*7460*/  FSEL R95, R95, RZ, P4 ;  /* 0x000000ff5f5f7208 */ /* 0x000fe20002000000 */
[-CC-:B------:R-:W-:Y:S01]  /*7470*/  FFMA.FTZ R173, R173, R210.reuse, R209.reuse ;  /* 0x000000d2adad7223 */ /* 0x180fe200000100d1 */
[----:B------:R-:W-:Y:S01]  /*7480*/  LOP3.LUT P4, RZ, R57, 0xff00, RZ, 0xc0, !PT ;  /* 0x0000ff0039ff7812 */ /* 0x000fe2000788c0ff */
[----:B------:R-:W-:Y:S01]  /*7490*/  FFMA.FTZ R167, R167, R210, R209 ;  /* 0x000000d2a7a77223 */ /* 0x000fe200000100d1 */
[----:B------:R-:W-:Y:S01]  /*74a0*/  FSEL R57, R82, RZ, P2 ;  /* 0x000000ff52397208 */ /* 0x000fe20001000000 */
[----:B------:R-:W-:Y:S01]  /*74b0*/  FADD.FTZ R172, R172, -R173 ;  /* 0x800000adacac7221 */ /* 0x000fe20000010000 */
[----:B------:R-:W-:Y:S01]  /*74c0*/  FSEL R58, R94, RZ, P6 ;  /* 0x000000ff5e3a7208 */ /* 0x000fe20003000000 */
[----:B------:R-:W-:Y:S01]  /*74d0*/  FADD.FTZ R166, R166, -R167 ;  /* 0x800000a7a6a67221 */ /* 0x000fe20000010000 */
[----:B------:R-:W-:-:S02]  /*74e0*/  FSEL R82, R82, RZ, P3 ;  /* 0x000000ff52527208 */ /* 0x000fc40001800000 */
[----:B------:R-:W-:Y:S02]  /*74f0*/  FSEL R94, R94, RZ, P5 ;  /* 0x000000ff5e5e7208 */ /* 0x000fe40002800000 */
[C---:B------:R-:W-:Y:S02]  /*7500*/  LOP3.LUT P2, RZ, R56.reuse, 0xff0000, RZ, 0xc0, !PT ;  /* 0x00ff000038ff7812 */ /* 0x040fe4000784c0ff */
[C---:B------:R-:W-:Y:S02]  /*7510*/  LOP3.LUT P3, RZ, R56.reuse, 0xff000000, RZ, 0xc0, !PT ;  /* 0xff00000038ff7812 */ /* 0x040fe4000786c0ff */
[C---:B------:R-:W-:Y:S02]  /*7520*/  LOP3.LUT P6, RZ, R56.reuse, 0xff00, RZ, 0xc0, !PT ;  /* 0x0000ff0038ff7812 */ /* 0x040fe400078cc0ff */
[----:B------:R-:W-:Y:S02]  /*7530*/  LOP3.LUT P5, RZ, R56, 0xff, RZ, 0xc0, !PT ;  /* 0x000000ff38ff7812 */ /* 0x000fe400078ac0ff */
[----:B------:R-:W-:-:S02]  /*7540*/  PRMT R56, R66, 0x7632, R56 ;  /* 0x0000763242387816 */ /* 0x000fc40000000038 */
[C---:B------:R-:W-:Y:S02]  /*7550*/  PRMT R0, R65.reuse, 0x7632, R0 ;  /* 0x0000763241007816 */ /* 0x040fe40000000000 */
[----:B------:R-:W-:Y:S02]  /*7560*/  SHF.L.U32 R56, R56, 0x10, RZ ;  /* 0x0000001038387819 */ /* 0x000fe400000006ff */
[----:B------:R-:W-:Y:S01]  /*7570*/  SHF.L.U32 R97, R65, 0x10, RZ ;  /* 0x0000001041617819 */ /* 0x000fe200000006ff */
[----:B------:R-:W-:Y:S01]  /*7580*/  IMAD.U32 R0, R0, 0x10000, RZ ;  /* 0x0001000000007824 */ /* 0x000fe200078e00ff */
[----:B------:R-:W-:Y:S01]  /*7590*/  PRMT R96, R64, 0x7632, R96 ;  /* 0x0000763240607816 */ /* 0x000fe20000000060 */
[C---:B------:R-:W-:Y:S01]  /*75a0*/  FFMA.FTZ R56, R144.reuse, R162, R56 ;  /* 0x000000a290387223 */ /* 0x040fe20000010038 */
[----:B------:R-:W-:Y:S01]  /*75b0*/  F2FP.BF16.F32.PACK_AB R59, R57, R59 ;  /* 0x0000003b393b723e */ /* 0x000fe200000010ff */
[C---:B------:R-:W-:Y:S01]  /*75c0*/  FFMA.FTZ R164, R144.reuse, R164, R0 ;  /* 0x000000a490a47223 */ /* 0x040fe20000010000 */
[----:B------:R-:W-:Y:S01]  /*75d0*/  FFMA.FTZ R97, R144, R172, R97 ;  /* 0x000000ac90617223 */ /* 0x000fe20000010061 */
[C---:B------:R-:W-:Y:S01]  /*75e0*/  FMUL.FTZ R0, R56.reuse, UR6 ;  /* 0x0000000638007c20 */ /* 0x040fe20008410000 */
[----:B------:R-:W-:-:S02]  /*75f0*/  F2FP.BF16.F32.PACK_AB R98, R56, R98 ;  /* 0x000000623862723e */ /* 0x000fc400000010ff */
[----:B------:R-:W-:Y:S01]  /*7600*/  FMUL.FTZ R93, R97, UR6 ;  /* 0x00000006615d7c20 */ /* 0x000fe20008410000 */
[----:B------:R-:W-:Y:S02]  /*7610*/  F2FP.BF16.F32.PACK_AB R95, R82, R95 ;  /* 0x0000005f525f723e */ /* 0x000fe400000010ff */
[C---:B------:R-:W-:Y:S02]  /*7620*/  FSEL R56, R0.reuse, RZ, P4 ;  /* 0x000000ff00387208 */ /* 0x040fe40002000000 */
[----:B------:R-:W-:Y:S02]  /*7630*/  LOP3.LUT P4, RZ, R133, 0xff00, RZ, 0xc0, !PT ;  /* 0x0000ff0085ff7812 */ /* 0x000fe4000788c0ff */
[----:B------:R-:W-:Y:S02]  /*7640*/  FSEL R57, R93, RZ, P2 ;  /* 0x000000ff5d397208 */ /* 0x000fe40001000000 */
[----:B------:R-:W-:Y:S02]  /*7650*/  FSEL R0, R0, RZ, P4 ;  /* 0x000000ff00007208 */ /* 0x000fe40002000000 */
[----:B------:R-:W-:-:S02]  /*7660*/  LOP3.LUT P2, RZ, R132, 0xff000000, RZ, 0xc0, !PT ;  /* 0xff00000084ff7812 */ /* 0x000fc4000784c0ff */
[----:B------:R-:W-:Y:S01]  /*7670*/  F2FP.BF16.F32.PACK_AB R94, R0, R94 ;  /* 0x0000005e005e723e */ /* 0x000fe200000010ff */
[----:B------:R-:W-:Y:S01]  /*7680*/  FMUL.FTZ R0, R164, UR6 ;  /* 0x00000006a4007c20 */ /* 0x000fe20008410000 */
[----:B------:R-:W-:Y:S02]  /*7690*/  SHF.L.U32 R96, R96, 0x10, RZ ;  /* 0x0000001060607819 */ /* 0x000fe400000006ff */
[----:B------:R-:W-:Y:S02]  /*76a0*/  SHF.L.U32 R82, R64, 0x10, RZ ;  /* 0x0000001040527819 */ /* 0x000fe400000006ff */
[----:B------:R-:W-:Y:S01]  /*76b0*/  F2FP.BF16.F32.PACK_AB R58, R56, R58 ;  /* 0x0000003a383a723e */ /* 0x000fe200000010ff */
[----:B------:R-:W-:Y:S01]  /*76c0*/  FFMA.FTZ R96, R144, R166, R96 ;  /* 0x000000a690607223 */ /* 0x000fe20000010060 */
[----:B------:R-:W-:Y:S01]  /*76d0*/  FSEL R56, R0, RZ, P2 ;  /* 0x000000ff00387208 */ /* 0x000fe20001000000 */
[----:B------:R-:W-:Y:S01]  /*76e0*/  FFMA.FTZ R174, R144, R174, R82 ;  /* 0x000000ae90ae7223 */ /* 0x000fe20000010052 */
[----:B------:R-:W-:Y:S01]  /*76f0*/  FSEL R0, R0, RZ, P3 ;  /* 0x000000ff00007208 */ /* 0x000fe20001800000 */
[----:B------:R-:W-:Y:S01]  /*7700*/  FMUL.FTZ R92, R96, UR6 ;  /* 0x00000006605c7c20 */ /* 0x000fe20008410000 */
[----:B------:R-:W-:-:S02]  /*7710*/  LOP3.LUT P4, RZ, R132, 0xff0000, RZ, 0xc0, !PT ;  /* 0x00ff000084ff7812 */ /* 0x000fc4000788c0ff */
[----:B------:R-:W-:Y:S01]  /*7720*/  F2FP.BF16.F32.PACK_AB R57, R0, R57 ;  /* 0x000000390039723e */ /* 0x000fe200000010ff */
[----:B------:R-:W-:Y:S01]  /*7730*/  FMUL.FTZ R0, R174, UR6 ;  /* 0x00000006ae007c20 */ /* 0x000fe20008410000 */
[----:B------:R-:W-:Y:S02]  /*7740*/  FSEL R93, R93, RZ, P4 ;  /* 0x000000ff5d5d7208 */ /* 0x000fe40002000000 */
[C---:B------:R-:W-:Y:S02]  /*7750*/  LOP3.LUT P2, RZ, R132.reuse, 0xff, RZ, 0xc0, !PT ;  /* 0x000000ff84ff7812 */ /* 0x040fe4000784c0ff */
[----:B------:R-:W-:Y:S02]  /*7760*/  LOP3.LUT P3, RZ, R132, 0xff00, RZ, 0xc0, !PT ;  /* 0x0000ff0084ff7812 */ /* 0x000fe4000786c0ff */
[----:B------:R-:W-:Y:S02]  /*7770*/  F2FP.BF16.F32.PACK_AB R93, R56, R93 ;  /* 0x0000005d385d723e */ /* 0x000fe400000010ff */
[----:B------:R-:W-:-:S02]  /*7780*/  FSEL R56, R92, RZ, P6 ;  /* 0x000000ff5c387208 */ /* 0x000fc40003000000 */
[----:B------:R-:W-:Y:S02]  /*7790*/  FSEL R82, R0, RZ, P2 ;  /* 0x000000ff00527208 */ /* 0x000fe40001000000 */
[----:B------:R-:W-:Y:S02]  /*77a0*/  FSEL R92, R92, RZ, P3 ;  /* 0x000000ff5c5c7208 */ /* 0x000fe40001800000 */
[----:B------:R-:W-:Y:S02]  /*77b0*/  FSEL R0, R0, RZ, P5 ;  /* 0x000000ff00007208 */ /* 0x000fe40002800000 */
[----:B------:R-:W-:Y:S02]  /*77c0*/  F2FP.BF16.F32.PACK_AB R99, R99, R83 ;  /* 0x000000536363723e */ /* 0x000fe400000010ff */
[----:B------:R-:W-:Y:S02]  /*77d0*/  F2FP.BF16.F32.PACK_AB R97, R164, R97 ;  /* 0x00000061a461723e */ /* 0x000fe400000010ff */
[----:B------:R-:W-:-:S02]  /*77e0*/  F2FP.BF16.F32.PACK_AB R96, R96, R174 ;  /* 0x000000ae6060723e */ /* 0x000fc400000010ff */
[----:B------:R-:W-:Y:S02]  /*77f0*/  F2FP.BF16.F32.PACK_AB R92, R92, R82 ;  /* 0x000000525c5c723e */ /* 0x000fe400000010ff */
[----:B------:R-:W-:-:S07]  /*7800*/  F2FP.BF16.F32.PACK_AB R56, R56, R0 ;  /* 0x000000003838723e */ /* 0x000fce00000010ff */
.L_x_401:
[----:B------:R-:W-:Y:S01]  /*7810*/  ISETP.NE.U32.AND P2, PT, RZ, UR4, PT ;  /* 0x00000004ff007c0c */ /* 0x000fe2000bf45070 */
[----:B------:R-:W0:Y:S03]  /*7820*/  LDC.64 R158, c[0x0][0x468] ;  /* 0x00011a00ff9e7b82 */ /* 0x000e260000000a00 */
[----:B------:R-:W-:-:S13]  /*7830*/  ISETP.NE.AND.EX P2, PT, RZ, UR5, PT, P2 ;  /* 0x00000005ff007c0c */ /* 0x000fda000bf45320 */
[----:B------:R-:W1:Y:S02]  /*7840*/  @P2 LDC.64 R82, c[0x0][0x478] ;  /* 0x00011e00ff522b82 */ /* 0x000e640000000a00 */
[----:B-1----:R-:W-:-:S05]  /*7850*/  @P2 IMAD.WIDE.U32 R82, R147, 0x10, R82 ;  /* 0x0000001093522825 */ /* 0x002fca00078e0052 */
        /* <DEDUP_REMOVED lines=12> */
[-CC-:B------:R-:W-:Y:S01]  /*7920*/  FFMA.FTZ R83, R152, R210.reuse, R209.reuse ;  /* 0x000000d298537223 */ /* 0x180fe200000100d1 */
[-C--:B------:R-:W-:Y:S01]  /*7930*/  FFMA.FTZ R153, R153, R210.reuse, R209 ;  /* 0x000000d299997223 */ /* 0x080fe200000100d1 */
[----:B------:R-:W-:Y:S01]  /*7940*/  FADD.FTZ R99, R185, -R184 ;  /* 0x800000b8b9637221 */ /* 0x000fe20000010000 */
[----:B------:R-:W-:Y:S02]  /*7950*/  IMAD.U32 R56, R56, 0x10000, RZ ;  /* 0x0001000038387824 */ /* 0x000fe400078e00ff */
[----:B------:R-:W-:Y:S01]  /*7960*/  FADD.FTZ R0, R179, -R0 ;  /* 0x80000000b3007221 */ /* 0x000fe20000010000 */
[----:B------:R-:W-:Y:S01]  /*7970*/  FADD.FTZ R83, R150, -R83 ;  /* 0x8000005396537221 */ /* 0x000fe20000010000 */
[----:B------:R-:W-:Y:S01]  /*7980*/  PRMT R57, R70, 0x7632, R57 ;  /* 0x0000763246397816 */ /* 0x000fe20000000039 */
[--C-:B------:R-:W-:Y:S01]  /*7990*/  FFMA.FTZ R99, R144, R99, R56.reuse ;  /* 0x0000006390637223 */ /* 0x100fe20000010038 */
[----:B------:R-:W-:Y:S01]  /*79a0*/  PRMT R56, R69, 0x7632, R56 ;  /* 0x0000763245387816 */ /* 0x000fe20000000038 */
[-C--:B------:R-:W-:Y:S01]  /*79b0*/  FFMA.FTZ R98, R183, R210.reuse, R209 ;  /* 0x000000d2b7627223 */ /* 0x080fe200000100d1 */
[----:B------:R-:W-:Y:S01]  /*79c0*/  FADD.FTZ R151, R151, -R153 ;  /* 0x8000009997977221 */ /* 0x000fe20000010000 */
[----:B------:R-:W-:Y:S01]  /*79d0*/  SHF.L.U32 R57, R57, 0x10, RZ ;  /* 0x0000001039397819 */ /* 0x000fe200000006ff */
[----:B------:R-:W-:Y:S01]  /*79e0*/  FFMA.FTZ R155, R155, R210, R209 ;  /* 0x000000d29b9b7223 */ /* 0x000fe200000100d1 */
[----:B------:R-:W-:Y:S01]  /*79f0*/  SHF.L.U32 R56, R56, 0x10, RZ ;  /* 0x0000001038387819 */ /* 0x000fe200000006ff */
[----:B------:R-:W-:Y:S01]  /*7a00*/  FADD.FTZ R98, R182, -R98 ;  /* 0x80000062b6627221 */ /* 0x000fe20000010000 */
[----:B------:R-:W-:Y:S01]  /*7a10*/  ISETP.GE.U32.AND P3, PT, R78, RZ, PT ;  /* 0x000000ff4e00720c */ /* 0x000fe20003f66070 */
[----:B------:R-:W-:Y:S01]  /*7a20*/  FADD.FTZ R154, R154, -R155 ;  /* 0x8000009b9a9a7221 */ /* 0x000fe20000010000 */
[----:B------:R-:W-:Y:S01]  /*7a30*/  ISETP.GE.U32.AND P4, PT, R134, RZ, PT ;  /* 0x000000ff8600720c */ /* 0x000fe20003f86070 */
[C---:B------:R-:W-:Y:S01]  /*7a40*/  FFMA.FTZ R0, R144.reuse, R0, R56 ;  /* 0x0000000090007223 */ /* 0x040fe20000010038 */
[----:B------:R-:W-:Y:S01]  /*7a50*/  IMAD.U32 R56, R71, 0x10000, RZ ;  /* 0x0001000047387824 */ /* 0x000fe200078e00ff */
[C---:B------:R-:W-:Y:S01]  /*7a60*/  LOP3.LUT P6, RZ, R79.reuse, 0xff0000, RZ, 0xc0, !PT ;  /* 0x00ff00004fff7812 */ /* 0x040fe200078cc0ff */
[C---:B------:R-:W-:Y:S01]  /*7a70*/  FFMA.FTZ R98, R144.reuse, R98, R57 ;  /* 0x0000006290627223 */ /* 0x040fe20000010039 */
[----:B------:R-:W-:Y:S01]  /*7a80*/  ISETP.GE.U32.AND.EX P3, PT, R79, 0x1000000, PT, P3 ;  /* 0x010000004f00780c */ /* 0x000fe20003f66130 */
[----:B------:R-:W-:Y:S01]  /*7a90*/  FFMA.FTZ R83, R144, R83, R56 ;  /* 0x0000005390537223 */ /* 0x000fe20000010038 */
[----:B------:R-:W-:Y:S01]  /*7aa0*/  SHF.L.U32 R56, R70, 0x10, RZ ;  /* 0x0000001046387819 */ /* 0x000fe200000006ff */
[----:B------:R-:W-:Y:S01]  /*7ab0*/  FMUL.FTZ R57, R98, UR6 ;  /* 0x0000000662397c20 */ /* 0x000fe20008410000 */
[----:B------:R-:W-:Y:S01]  /*7ac0*/  LOP3.LUT P5, RZ, R135, 0xff0000, RZ, 0xc0, !PT ;  /* 0x00ff000087ff7812 */ /* 0x000fe200078ac0ff */
[----:B------:R-:W-:Y:S01]  /*7ad0*/  FMUL.FTZ R95, R83, UR6 ;  /* 0x00000006535f7c20 */ /* 0x000fe20008410000 */
[----:B------:R-:W-:Y:S01]  /*7ae0*/  ISETP.GE.U32.AND.EX P4, PT, R135, 0x1000000, PT, P4 ;  /* 0x010000008700780c */ /* 0x000fe20003f86140 */
[----:B------:R-:W-:Y:S01]  /*7af0*/  FFMA.FTZ R151, R144, R151, R56 ;  /* 0x0000009790977223 */ /* 0x000fe20000010038 */
[----:B------:R-:W-:Y:S01]  /*7b00*/  FMUL.FTZ R56, R99, UR6 ;  /* 0x0000000663387c20 */ /* 0x000fe20008410000 */
[----:B------:R-:W-:Y:S01]  /*7b10*/  SHF.L.U32 R97, R69, 0x10, RZ ;  /* 0x0000001045617819 */ /* 0x000fe200000006ff */
[----:B------:R-:W-:Y:S01]  /*7b20*/  FFMA.FTZ R176, R176, R210, R209 ;  /* 0x000000d2b0b07223 */ /* 0x000fe200000100d1 */
[----:B------:R-:W-:Y:S01]  /*7b30*/  FSEL R59, R95, RZ, P6 ;  /* 0x000000ff5f3b7208 */ /* 0x000fe20003000000 */
[----:B------:R-:W-:Y:S01]  /*7b40*/  FMUL.FTZ R94, R151, UR6 ;  /* 0x00000006975e7c20 */ /* 0x000fe20008410000 */
[----:B------:R-:W-:Y:S01]  /*7b50*/  FSEL R82, R56, RZ, P3 ;  /* 0x000000ff38527208 */ /* 0x000fe20001800000 */
[----:B------:R-:W-:Y:S01]  /*7b60*/  FFMA.FTZ R97, R144, R154, R97 ;  /* 0x0000009a90617223 */ /* 0x000fe20000010061 */
[----:B------:R-:W-:Y:S01]  /*7b70*/  LOP3.LUT P6, RZ, R79, 0xff, RZ, 0xc0, !PT ;  /* 0x000000ff4fff7812 */ /* 0x000fe200078cc0ff */
[----:B------:R-:W-:Y:S01]  /*7b80*/  FFMA.FTZ R157, R157, R210, R209 ;  /* 0x000000d29d9d7223 */ /* 0x000fe200000100d1 */
[----:B------:R-:W-:Y:S01]  /*7b90*/  LOP3.LUT P3, RZ, R79, 0xff00, RZ, 0xc0, !PT ;  /* 0x0000ff004fff7812 */ /* 0x000fe2000786c0ff */
[----:B------:R-:W-:Y:S01]  /*7ba0*/  FMUL.FTZ R93, R97, UR6 ;  /* 0x00000006615d7c20 */ /* 0x000fe20008410000 */
[----:B------:R-:W-:Y:S01]  /*7bb0*/  FSEL R95, R95, RZ, P5 ;  /* 0x000000ff5f5f7208 */ /* 0x000fe20002800000 */
[----:B------:R-:W-:Y:S01]  /*7bc0*/  FADD.FTZ R177, R177, -R176 ;  /* 0x800000b0b1b17221 */ /* 0x000fe20000010000 */
[----:B------:R-:W-:Y:S01]  /*7bd0*/  FSEL R79, R56, RZ, P4 ;  /* 0x000000ff384f7208 */ /* 0x000fe20002000000 */
[----:B------:R-:W-:Y:S01]  /*7be0*/  FADD.FTZ R156, R156, -R157 ;  /* 0x8000009d9c9c7221 */ /* 0x000fe20000010000 */
[----:B------:R-:W-:-:S02]  /*7bf0*/  LOP3.LUT P5, RZ, R135, 0xff, RZ, 0xc0, !PT ;  /* 0x000000ff87ff7812 */ /* 0x000fc400078ac0ff */
[----:B------:R-:W-:Y:S02]  /*7c00*/  LOP3.LUT P4, RZ, R135, 0xff00, RZ, 0xc0, !PT ;  /* 0x0000ff0087ff7812 */ /* 0x000fe4000788c0ff */
[C---:B------:R-:W-:Y:S02]  /*7c10*/  FSEL R58, R94.reuse, RZ, P6 ;  /* 0x000000ff5e3a7208 */ /* 0x040fe40003000000 */
[C---:B------:R-:W-:Y:S02]  /*7c20*/  FSEL R56, R57.reuse, RZ, P3 ;  /* 0x000000ff39387208 */ /* 0x040fe40001800000 */
[----:B------:R-:W-:Y:S02]  /*7c30*/  FSEL R94, R94, RZ, P5 ;  /* 0x000000ff5e5e7208 */ /* 0x000fe40002800000 */
[----:B------:R-:W-:Y:S02]  /*7c40*/  FSEL R57, R57, RZ, P4 ;  /* 0x000000ff39397208 */ /* 0x000fe40002000000 */
[----:B------:R-:W-:-:S02]  /*7c50*/  LOP3.LUT P6, RZ, R78, 0xff0000, RZ, 0xc0, !PT ;  /* 0x00ff00004eff7812 */ /* 0x000fc400078cc0ff */
[----:B------:R-:W-:Y:S02]  /*7c60*/  F2FP.BF16.F32.PACK_AB R94, R57, R94 ;  /* 0x0000005e395e723e */ /* 0x000fe400000010ff */
[C---:B------:R-:W-:Y:S02]  /*7c70*/  FSEL R57, R93.reuse, RZ, P6 ;  /* 0x000000ff5d397208 */ /* 0x040fe40003000000 */
[----:B------:R-:W-:Y:S02]  /*7c80*/  LOP3.LUT P6, RZ, R134, 0xff0000, RZ, 0xc0, !PT ;  /* 0x00ff000086ff7812 */ /* 0x000fe400078cc0ff */
[----:B------:R-:W-:Y:S02]  /*7c90*/  PRMT R96, R68, 0x7632, R96 ;  /* 0x0000763244607816 */ /* 0x000fe40000000060 */
[C---:B------:R-:W-:Y:S01]  /*7ca0*/  F2FP.BF16.F32.PACK_AB R97, R0.reuse, R97 ;  /* 0x000000610061723e */ /* 0x040fe200000010ff */
[----:B------:R-:W-:Y:S01]  /*7cb0*/  FMUL.FTZ R0, R0, UR6 ;  /* 0x0000000600007c20 */ /* 0x000fe20008410000 */
[----:B------:R-:W-:-:S02]  /*7cc0*/  FSEL R93, R93, RZ, P6 ;  /* 0x000000ff5d5d7208 */ /* 0x000fc40003000000 */
[C---:B------:R-:W-:Y:S02]  /*7cd0*/  LOP3.LUT P5, RZ, R78.reuse, 0xff000000, RZ, 0xc0, !PT ;  /* 0xff0000004eff7812 */ /* 0x040fe400078ac0ff */
[C---:B------:R-:W-:Y:S02]  /*7ce0*/  LOP3.LUT P3, RZ, R78.reuse, 0xff00, RZ, 0xc0, !PT ;  /* 0x0000ff004eff7812 */ /* 0x040fe4000786c0ff */
[----:B------:R-:W-:Y:S02]  /*7cf0*/  LOP3.LUT P4, RZ, R78, 0xff, RZ, 0xc0, !PT ;  /* 0x000000ff4eff7812 */ /* 0x000fe4000788c0ff */
[----:B------:R-:W-:Y:S02]  /*7d00*/  LOP3.LUT P6, RZ, R134, 0xff000000, RZ, 0xc0, !PT ;  /* 0xff00000086ff7812 */ /* 0x000fe400078cc0ff */
[----:B------:R-:W-:Y:S02]  /*7d10*/  SHF.L.U32 R96, R96, 0x10, RZ ;  /* 0x0000001060607819 */ /* 0x000fe400000006ff */
[----:B------:R-:W-:-:S02]  /*7d20*/  SHF.L.U32 R78, R68, 0x10, RZ ;  /* 0x00000010444e7819 */ /* 0x000fc400000006ff */
[----:B------:R-:W-:Y:S01]  /*7d30*/  F2FP.BF16.F32.PACK_AB R58, R56, R58 ;  /* 0x0000003a383a723e */ /* 0x000fe200000010ff */
[----:B------:R-:W-:Y:S01]  /*7d40*/  FFMA.FTZ R96, R144, R177, R96 ;  /* 0x000000b190607223 */ /* 0x000fe20000010060 */
[----:B------:R-:W-:Y:S01]  /*7d50*/  FSEL R56, R0, RZ, P6 ;  /* 0x000000ff00387208 */ /* 0x000fe20003000000 */
[----:B------:R-:W-:Y:S01]  /*7d60*/  FFMA.FTZ R156, R144, R156, R78 ;  /* 0x0000009c909c7223 */ /* 0x000fe2000001004e */
[----:B------:R-:W-:Y:S01]  /*7d70*/  FSEL R0, R0, RZ, P5 ;  /* 0x000000ff00007208 */ /* 0x000fe20002800000 */
[----:B------:R-:W-:Y:S01]  /*7d80*/  FMUL.FTZ R92, R96, UR6 ;  /* 0x00000006605c7c20 */ /* 0x000fe20008410000 */
[----:B------:R-:W-:Y:S02]  /*7d90*/  LOP3.LUT P5, RZ, R134, 0xff, RZ, 0xc0, !PT ;  /* 0x000000ff86ff7812 */ /* 0x000fe400078ac0ff */
[----:B------:R-:W-:Y:S01]  /*7da0*/  F2FP.BF16.F32.PACK_AB R57, R0, R57 ;  /* 0x000000390039723e */ /* 0x000fe200000010ff */
[----:B------:R-:W-:Y:S01]  /*7db0*/  FMUL.FTZ R0, R156, UR6 ;  /* 0x000000069c007c20 */ /* 0x000fe20008410000 */
[----:B------:R-:W-:-:S02]  /*7dc0*/  LOP3.LUT P6, RZ, R134, 0xff00, RZ, 0xc0, !PT ;  /* 0x0000ff0086ff7812 */ /* 0x000fc400078cc0ff */
[----:B------:R-:W-:Y:S02]  /*7dd0*/  F2FP.BF16.F32.PACK_AB R93, R56, R93 ;  /* 0x0000005d385d723e */ /* 0x000fe400000010ff */
[----:B------:R-:W-:Y:S02]  /*7de0*/  FSEL R56, R92, RZ, P3 ;  /* 0x000000ff5c387208 */ /* 0x000fe40001800000 */
[----:B------:R-:W-:Y:S02]  /*7df0*/  FSEL R78, R0, RZ, P5 ;  /* 0x000000ff004e7208 */ /* 0x000fe40002800000 */
[----:B------:R-:W-:Y:S02]  /*7e00*/  FSEL R92, R92, RZ, P6 ;  /* 0x000000ff5c5c7208 */ /* 0x000fe40003000000 */
[----:B------:R-:W-:Y:S02]  /*7e10*/  FSEL R0, R0, RZ, P4 ;  /* 0x000000ff00007208 */ /* 0x000fe40002000000 */
[----:B------:R-:W-:-:S02]  /*7e20*/  F2FP.BF16.F32.PACK_AB R99, R99, R83 ;  /* 0x000000536363723e */ /* 0x000fc400000010ff */
[----:B------:R-:W-:Y:S02]  /*7e30*/  F2FP.BF16.F32.PACK_AB R98, R98, R151 ;  /* 0x000000976262723e */ /* 0x000fe400000010ff */
[----:B------:R-:W-:Y:S02]  /*7e40*/  F2FP.BF16.F32.PACK_AB R95, R79, R95 ;  /* 0x0000005f4f5f723e */ /* 0x000fe400000010ff */
[----:B------:R-:W-:Y:S02]  /*7e50*/  F2FP.BF16.F32.PACK_AB R59, R82, R59 ;  /* 0x0000003b523b723e */ /* 0x000fe400000010ff */
[----:B------:R-:W-:Y:S02]  /*7e60*/  F2FP.BF16.F32.PACK_AB R96, R96, R156 ;  /* 0x0000009c6060723e */ /* 0x000fe400000010ff */
[----:B------:R-:W-:Y:S02]  /*7e70*/  F2FP.BF16.F32.PACK_AB R92, R92, R78 ;  /* 0x0000004e5c5c723e */ /* 0x000fe400000010ff */
[----:B------:R-:W-:Y:S01]  /*7e80*/  F2FP.BF16.F32.PACK_AB R56, R56, R0 ;  /* 0x000000003838723e */ /* 0x000fe200000010ff */
[----:B------:R-:W-:Y:S06]  /*7e90*/  BRA `(.L_x_409) ;  /* 0x0000001c00b07947 */ /* 0x000fec0003800000 */
.L_x_408:
[----:B------:R-:W-:Y:S01]  /*7ea0*/  PRMT R0, R69, 0x7632, R0 ;  /* 0x0000763245007816 */ /* 0x000fe20000000000 */
[-CC-:B------:R-:W-:Y:S01]  /*7eb0*/  FFMA.FTZ R178, R178, R210.reuse, R209.reuse ;  /* 0x000000d2b2b27223 */ /* 0x180fe200000100d1 */
[-C--:B------:R-:W-:Y:S01]  /*7ec0*/  FFMA.FTZ R152, R152, R210.reuse, R209 ;  /* 0x000000d298987223 */ /* 0x080fe200000100d1 */
[----:B------:R-:W-:Y:S01]  /*7ed0*/  PRMT R59, R71, 0x7632, R59 ;  /* 0x00007632473b7816 */ /* 0x000fe2000000003b */
[-CC-:B0-----:R-:W-:Y:S01]  /*7ee0*/  FFMA.FTZ R57, R184, R210.reuse, R209.reuse ;  /* 0x000000d2b8397223 */ /* 0x181fe200000100d1 */
[----:B------:R-:W-:Y:S01]  /*7ef0*/  SHF.L.U32 R0, R0, 0x10, RZ ;  /* 0x0000001000007819 */ /* 0x000fe200000006ff */
[----:B------:R-:W-:Y:S01]  /*7f00*/  FADD.FTZ R56, R179, -R178 ;  /* 0x800000b2b3387221 */ /* 0x000fe20000010000 */
[----:B------:R-:W-:Y:S01]  /*7f10*/  FADD.FTZ R150, R150, -R152 ;  /* 0x8000009896967221 */ /* 0x000fe20000010000 */
[----:B------:R-:W-:Y:S01]  /*7f20*/  FFMA.FTZ R153, R153, R210, R209 ;  /* 0x000000d299997223 */ /* 0x000fe200000100d1 */
[----:B------:R-:W-:Y:S01]  /*7f30*/  FADD.FTZ R57, R185, -R57 ;  /* 0x80000039b9397221 */ /* 0x000fe20000010000 */
[----:B------:R-:W-:Y:S01]  /*7f40*/  FFMA.FTZ R56, R144, R56, R0 ;  /* 0x0000003890387223 */ /* 0x000fe20000010000 */
[----:B------:R-:W-:Y:S01]  /*7f50*/  SHF.L.U32 R0, R71, 0x10, RZ ;  /* 0x0000001047007819 */ /* 0x000fe200000006ff */
[----:B------:R-:W-:Y:S01]  /*7f60*/  IMAD.U32 R59, R59, 0x10000, RZ ;  /* 0x000100003b3b7824 */ /* 0x000fe200078e00ff */
[----:B------:R-:W-:Y:S01]  /*7f70*/  PRMT R58, R70, 0x7632, R58 ;  /* 0x00007632463a7816 */ /* 0x000fe2000000003a */
[----:B------:R-:W-:Y:S01]  /*7f80*/  FFMA.FTZ R183, R183, R210, R209 ;  /* 0x000000d2b7b77223 */ /* 0x000fe200000100d1 */
[----:B------:R-:W-:Y:S01]  /*7f90*/  FADD.FTZ R153, R151, -R153 ;  /* 0x8000009997997221 */ /* 0x000fe20000010000 */
[----:B------:R-:W-:Y:S01]  /*7fa0*/  FFMA.FTZ R150, R144, R150, R0 ;  /* 0x0000009690967223 */ /* 0x000fe20000010000 */
[----:B------:R-:W-:Y:S01]  /*7fb0*/  SHF.L.U32 R58, R58, 0x10, RZ ;  /* 0x000000103a3a7819 */ /* 0x000fe200000006ff */
[----:B------:R-:W-:Y:S01]  /*7fc0*/  FFMA.FTZ R57, R144, R57, R59 ;  /* 0x0000003990397223 */ /* 0x000fe2000001003b */
[----:B------:R-:W-:-:S02]  /*7fd0*/  IMAD.U32 R94, R70, 0x10000, RZ ;  /* 0x00010000465e7824 */ /* 0x000fc400078e00ff */
[----:B------:R-:W-:Y:S01]  /*7fe0*/  FADD.FTZ R82, R182, -R183 ;  /* 0x800000b7b6527221 */ /* 0x000fe20000010000 */
[----:B------:R-:W-:Y:S01]  /*7ff0*/  ISETP.GE.U32.AND P3, PT, R78, RZ, PT ;  /* 0x000000ff4e00720c */ /* 0x000fe20003f66070 */
[----:B------:R-:W-:Y:S01]  /*8000*/  FFMA.FTZ R155, R155, R210, R209 ;  /* 0x000000d29b9b7223 */ /* 0x000fe200000100d1 */
[----:B------:R-:W-:Y:S01]  /*8010*/  FMUL.FTZ R150, R150, UR6 ;  /* 0x0000000696967c20 */ /* 0x000fe20008410000 */
[C---:B------:R-:W-:Y:S01]  /*8020*/  FFMA.FTZ R94, R144.reuse, R153, R94 ;  /* 0x00000099905e7223 */ /* 0x040fe2000001005e */
[----:B------:R-:W-:Y:S01]  /*8030*/  LOP3.LUT P6, RZ, R79, 0xff0000, RZ, 0xc0, !PT ;  /* 0x00ff00004fff7812 */ /* 0x000fe200078cc0ff */
[----:B------:R-:W-:Y:S01]  /*8040*/  FMUL.FTZ R57, R57, UR6 ;  /* 0x0000000639397c20 */ /* 0x000fe20008410000 */
[----:B------:R-:W-:Y:S01]  /*8050*/  FFMA.FTZ R82, R144, R82, R58 ;  /* 0x0000005290527223 */ /* 0x000fe2000001003a */
[----:B------:R-:W-:Y:S01]  /*8060*/  SHF.L.U32 R0, R69, 0x10, RZ ;  /* 0x0000001045007819 */ /* 0x000fe200000006ff */
[----:B------:R-:W-:Y:S01]  /*8070*/  FADD.FTZ R155, R154, -R155 ;  /* 0x8000009b9a9b7221 */ /* 0x000fe20000010000 */
[----:B------:R-:W-:Y:S01]  /*8080*/  LOP3.LUT P5, RZ, R135, 0xff0000, RZ, 0xc0, !PT ;  /* 0x00ff000087ff7812 */ /* 0x000fe200078ac0ff */
[----:B------:R-:W-:Y:S01]  /*8090*/  FMUL.FTZ R94, R94, UR6 ;  /* 0x000000065e5e7c20 */ /* 0x000fe20008410000 */
[C---:B------:R-:W-:Y:S01]  /*80a0*/  ISETP.GE.U32.AND.EX P3, PT, R79.reuse, 0x1000000, PT, P3 ;  /* 0x010000004f00780c */ /* 0x040fe20003f66130 */
[----:B------:R-:W-:Y:S01]  /*80b0*/  FMUL.FTZ R82, R82, UR6 ;  /* 0x0000000652527c20 */ /* 0x000fe20008410000 */
[----:B------:R-:W-:Y:S01]  /*80c0*/  ISETP.GE.U32.AND P4, PT, R134, RZ, PT ;  /* 0x000000ff8600720c */ /* 0x000fe20003f86070 */
[----:B------:R-:W-:Y:S01]  /*80d0*/  FFMA.FTZ R0, R144, R155, R0 ;  /* 0x0000009b90007223 */ /* 0x000fe20000010000 */
[----:B------:R-:W-:Y:S01]  /*80e0*/  FSEL R83, R150, RZ, P6 ;  /* 0x000000ff96537208 */ /* 0x000fe20003000000 */
[----:B------:R-:W-:Y:S01]  /*80f0*/  FMUL.FTZ R56, R56, UR6 ;  /* 0x0000000638387c20 */ /* 0x000fe20008410000 */
[----:B------:R-:W-:Y:S01]  /*8100*/  LOP3.LUT P6, RZ, R79, 0xff, RZ, 0xc0, !PT ;  /* 0x000000ff4fff7812 */ /* 0x000fe200078cc0ff */
[----:B------:R-:W-:Y:S01]  /*8110*/  FMUL.FTZ R0, R0, UR6 ;  /* 0x0000000600007c20 */ /* 0x000fe20008410000 */
[----:B------:R-:W-:Y:S01]  /*8120*/  FSEL R95, R150, RZ, P5 ;  /* 0x000000ff965f7208 */ /* 0x000fe20002800000 */
[-CC-:B------:R-:W-:Y:S01]  /*8130*/  FFMA.FTZ R157, R157, R210.reuse, R209.reuse ;  /* 0x000000d29d9d7223 */ /* 0x180fe200000100d1 */
[----:B------:R-:W-:Y:S01]  /*8140*/  FSEL R59, R57, RZ, P3 ;  /* 0x000000ff393b7208 */ /* 0x000fe20001800000 */
[----:B------:R-:W-:Y:S01]  /*8150*/  FFMA.FTZ R176, R176, R210, R209 ;  /* 0x000000d2b0b07223 */ /* 0x000fe200000100d1 */
[----:B------:R-:W-:Y:S01]  /*8160*/  LOP3.LUT P5, RZ, R135, 0xff, RZ, 0xc0, !PT ;  /* 0x000000ff87ff7812 */ /* 0x000fe200078ac0ff */
[----:B------:R-:W-:Y:S01]  /*8170*/  FADD.FTZ R156, R156, -R157 ;  /* 0x8000009d9c9c7221 */ /* 0x000fe20000010000 */
[----:B------:R-:W-:Y:S01]  /*8180*/  LOP3.LUT P3, RZ, R79, 0xff00, RZ, 0xc0, !PT ;  /* 0x0000ff004fff7812 */ /* 0x000fe2000786c0ff */
[----:B------:R-:W-:Y:S01]  /*8190*/  FADD.FTZ R177, R177, -R176 ;  /* 0x800000b0b1b17221 */ /* 0x000fe20000010000 */
[----:B------:R-:W-:-:S02]  /*81a0*/  ISETP.GE.U32.AND.EX P4, PT, R135, 0x1000000, PT, P4 ;  /* 0x010000008700780c */ /* 0x000fc40003f86140 */
[C---:B------:R-:W-:Y:S02]  /*81b0*/  FSEL R79, R94.reuse, RZ, P6 ;  /* 0x000000ff5e4f7208 */ /* 0x040fe40003000000 */
[----:B------:R-:W-:Y:S02]  /*81c0*/  FSEL R94, R94, RZ, P5 ;  /* 0x000000ff5e5e7208 */ /* 0x000fe40002800000 */
[----:B------:R-:W-:Y:S02]  /*81d0*/  FSEL R58, R82, RZ, P3 ;  /* 0x000000ff523a7208 */ /* 0x000fe40001800000 */
[----:B------:R-:W-:Y:S02]  /*81e0*/  FSEL R92, R57, RZ, P4 ;  /* 0x000000ff395c7208 */ /* 0x000fe40002000000 */
[C---:B------:R-:W-:Y:S02]  /*81f0*/  LOP3.LUT P5, RZ, R134.reuse, 0xff0000, RZ, 0xc0, !PT ;  /* 0x00ff000086ff7812 */ /* 0x040fe400078ac0ff */
[----:B------:R-:W-:-:S02]  /*8200*/  LOP3.LUT P3, RZ, R134, 0xff000000, RZ, 0xc0, !PT ;  /* 0xff00000086ff7812 */ /* 0x000fc4000786c0ff */
[----:B------:R-:W-:Y:S02]  /*8210*/  LOP3.LUT P4, RZ, R135, 0xff00, RZ, 0xc0, !PT ;  /* 0x0000ff0087ff7812 */ /* 0x000fe4000788c0ff */
[----:B------:R-:W-:Y:S02]  /*8220*/  FSEL R57, R0, RZ, P5 ;  /* 0x000000ff00397208 */ /* 0x000fe40002800000 */
[----:B------:R-:W-:Y:S02]  /*8230*/  FSEL R93, R56, RZ, P3 ;  /* 0x000000ff385d7208 */ /* 0x000fe40001800000 */
[----:B------:R-:W-:Y:S02]  /*8240*/  LOP3.LUT P6, RZ, R78, 0xff0000, RZ, 0xc0, !PT ;  /* 0x00ff00004eff7812 */ /* 0x000fe400078cc0ff */
[----:B------:R-:W-:Y:S02]  /*8250*/  FSEL R82, R82, RZ, P4 ;  /* 0x000000ff52527208 */ /* 0x000fe40002000000 */
[----:B------:R-:W-:-:S02]  /*8260*/  LOP3.LUT P4, RZ, R78, 0xff000000, RZ, 0xc0, !PT ;  /* 0xff0000004eff7812 */ /* 0x000fc4000788c0ff */
[C---:B------:R-:W-:Y:S02]  /*8270*/  LOP3.LUT P5, RZ, R78.reuse, 0xff00, RZ, 0xc0, !PT ;  /* 0x0000ff004eff7812 */ /* 0x040fe400078ac0ff */
[----:B------:R-:W-:Y:S02]  /*8280*/  LOP3.LUT P3, RZ, R78, 0xff, RZ, 0xc0, !PT ;  /* 0x000000ff4eff7812 */ /* 0x000fe4000786c0ff */
[----:B------:R-:W-:Y:S02]  /*8290*/  PRMT R78, R68, 0x7632, R78 ;  /* 0x00007632444e7816 */ /* 0x000fe4000000004e */
[----:B------:R-:W-:Y:S02]  /*82a0*/  F2FP.BF16.F32.PACK_AB R93, R93, R57 ;  /* 0x000000395d5d723e */ /* 0x000fe400000010ff */
[----:B------:R-:W-:Y:S02]  /*82b0*/  FSEL R57, R0, RZ, P6 ;  /* 0x000000ff00397208 */ /* 0x000fe40003000000 */
[----:B------:R-:W-:-:S02]  /*82c0*/  SHF.L.U32 R0, R68, 0x10, RZ ;  /* 0x0000001044007819 */ /* 0x000fc400000006ff */
[----:B------:R-:W-:Y:S02]  /*82d0*/  SHF.L.U32 R78, R78, 0x10, RZ ;  /* 0x000000104e4e7819 */ /* 0x000fe400000006ff */
[----:B------:R-:W-:Y:S01]  /*82e0*/  FSEL R56, R56, RZ, P4 ;  /* 0x000000ff38387208 */ /* 0x000fe20002000000 */
[----:B------:R-:W-:Y:S01]  /*82f0*/  FFMA.FTZ R0, R144, R156, R0 ;  /* 0x0000009c90007223 */ /* 0x000fe20000010000 */
[----:B------:R-:W-:Y:S01]  /*8300*/  LOP3.LUT P4, RZ, R134, 0xff, RZ, 0xc0, !PT ;  /* 0x000000ff86ff7812 */ /* 0x000fe2000788c0ff */
[----:B------:R-:W-:Y:S01]  /*8310*/  FFMA.FTZ R177, R144, R177, R78 ;  /* 0x000000b190b17223 */ /* 0x000fe2000001004e */
[----:B------:R-:W-:Y:S01]  /*8320*/  LOP3.LUT P6, RZ, R134, 0xff00, RZ, 0xc0, !PT ;  /* 0x0000ff0086ff7812 */ /* 0x000fe200078cc0ff */
[----:B------:R-:W-:Y:S01]  /*8330*/  FMUL.FTZ R0, R0, UR6 ;  /* 0x0000000600007c20 */ /* 0x000fe20008410000 */
[----:B------:R-:W-:Y:S01]  /*8340*/  F2FP.BF16.F32.PACK_AB R95, R92, R95 ;  /* 0x0000005f5c5f723e */ /* 0x000fe200000010ff */
[----:B------:R-:W-:Y:S01]  /*8350*/  FMUL.FTZ R177, R177, UR6 ;  /* 0x00000006b1b17c20 */ /* 0x000fe20008410000 */
[----:B------:R-:W-:-:S02]  /*8360*/  F2FP.BF16.F32.PACK_AB R57, R56, R57 ;  /* 0x000000393839723e */ /* 0x000fc400000010ff */
[C---:B------:R-:W-:Y:S02]  /*8370*/  FSEL R78, R0.reuse, RZ, P4 ;  /* 0x000000ff004e7208 */ /* 0x040fe40002000000 */
[C---:B------:R-:W-:Y:S02]  /*8380*/  FSEL R56, R177.reuse, RZ, P5 ;  /* 0x000000ffb1387208 */ /* 0x040fe40002800000 */
[----:B------:R-:W-:Y:S02]  /*8390*/  FSEL R92, R177, RZ, P6 ;  /* 0x000000ffb15c7208 */ /* 0x000fe40003000000 */
[----:B------:R-:W-:Y:S02]  /*83a0*/  FSEL R0, R0, RZ, P3 ;  /* 0x000000ff00007208 */ /* 0x000fe40001800000 */
[----:B------:R-:W-:Y:S02]  /*83b0*/  F2FP.BF16.F32.PACK_AB R59, R59, R83 ;  /* 0x000000533b3b723e */ /* 0x000fe400000010ff */
[----:B------:R-:W-:-:S02]  /*83c0*/  F2FP.BF16.F32.PACK_AB R94, R82, R94 ;  /* 0x0000005e525e723e */ /* 0x000fc400000010ff */
[----:B------:R-:W-:Y:S02]  /*83d0*/  F2FP.BF16.F32.PACK_AB R58, R58, R79 ;  /* 0x0000004f3a3a723e */ /* 0x000fe400000010ff */
[----:B------:R-:W-:Y:S02]  /*83e0*/  F2FP.BF16.F32.PACK_AB R92, R92, R78 ;  /* 0x0000004e5c5c723e */ /* 0x000fe400000010ff */
[----:B------:R-:W-:Y:S01]  /*83f0*/  F2FP.BF16.F32.PACK_AB R56, R56, R0 ;  /* 0x000000003838723e */ /* 0x000fe200000010ff */
[----:B------:R-:W-:Y:S06]  /*8400*/  BRA `(.L_x_409) ;  /* 0x0000001800547947 */ /* 0x000fec0003800000 */
.L_x_407:
[----:B------:R-:W-:Y:S05]  /*8410*/  @!P2 BRA `(.L_x_410) ;  /* 0x00000004003ca947 */ /* 0x000fea0003800000 */
[-CC-:B------:R-:W-:Y:S01]  /*8420*/  FFMA.FTZ R152, R152, R210.reuse, R209.reuse ;  /* 0x000000d298987223 */ /* 0x180fe200000100d1 */
[-CC-:B------:R-:W-:Y:S01]  /*8430*/  FFMA.FTZ R82, R184, R210.reuse, R209.reuse ;  /* 0x000000d2b8527223 */ /* 0x180fe200000100d1 */
[-CC-:B------:R-:W-:Y:S01]  /*8440*/  FFMA.FTZ R153, R153, R210.reuse, R209.reuse ;  /* 0x000000d299997223 */ /* 0x180fe200000100d1 */
[----:B------:R-:W-:Y:S01]  /*8450*/  FFMA.FTZ R183, R183, R210, R209 ;  /* 0x000000d2b7b77223 */ /* 0x000fe200000100d1 */
[----:B------:R-:W-:Y:S01]  /*8460*/  FADD.FTZ R99, R150, -R152 ;  /* 0x8000009896637221 */ /* 0x000fe20000010000 */
[----:B------:R-:W-:Y:S01]  /*8470*/  FADD.FTZ R82, R185, -R82 ;  /* 0x80000052b9527221 */ /* 0x000fe20000010000 */
[----:B------:R-:W-:Y:S01]  /*8480*/  ISETP.GE.U32.AND P4, PT, R78, RZ, PT ;  /* 0x000000ff4e00720c */ /* 0x000fe20003f86070 */
[----:B------:R-:W-:Y:S01]  /*8490*/  FADD.FTZ R151, R151, -R153 ;  /* 0x8000009997977221 */ /* 0x000fe20000010000 */
[C---:B------:R-:W-:Y:S01]  /*84a0*/  FMUL.FTZ R99, R144.reuse, R99 ;  /* 0x0000006390637220 */ /* 0x040fe20000410000 */
[----:B------:R-:W-:Y:S01]  /*84b0*/  FMUL.FTZ R82, R144, R82 ;  /* 0x0000005290527220 */ /* 0x000fe20000410000 */
[----:B------:R-:W-:Y:S01]  /*84c0*/  FADD.FTZ R182, R182, -R183 ;  /* 0x800000b7b6b67221 */ /* 0x000fe20000010000 */
[----:B------:R-:W-:Y:S01]  /*84d0*/  ISETP.GE.U32.AND P3, PT, R134, RZ, PT ;  /* 0x000000ff8600720c */ /* 0x000fe20003f66070 */
[----:B0-----:R-:W-:Y:S01]  /*84e0*/  FMUL.FTZ R95, R99, UR6 ;  /* 0x00000006635f7c20 */ /* 0x001fe20008410000 */
[----:B------:R-:W-:Y:S01]  /*84f0*/  FMUL.FTZ R0, R82, UR6 ;  /* 0x0000000652007c20 */ /* 0x000fe20008410000 */
[C---:B------:R-:W-:Y:S01]  /*8500*/  LOP3.LUT P6, RZ, R79.reuse, 0xff0000, RZ, 0xc0, !PT ;  /* 0x00ff00004fff7812 */ /* 0x040fe200078cc0ff */
[C---:B------:R-:W-:Y:S01]  /*8510*/  FMUL.FTZ R98, R144.reuse, R151 ;  /* 0x0000009790627220 */ /* 0x040fe20000410000 */
[----:B------:R-:W-:Y:S01]  /*8520*/  ISETP.GE.U32.AND.EX P4, PT, R79, 0x1000000, PT, P4 ;  /* 0x010000004f00780c */ /* 0x000fe20003f86140 */
[----:B------:R-:W-:Y:S01]  /*8530*/  FMUL.FTZ R182, R144, R182 ;  /* 0x000000b690b67220 */ /* 0x000fe20000410000 */
[----:B------:R-:W-:Y:S01]  /*8540*/  LOP3.LUT P5, RZ, R135, 0xff0000, RZ, 0xc0, !PT ;  /* 0x00ff000087ff7812 */ /* 0x000fe200078ac0ff */
[-C--:B------:R-:W-:Y:S01]  /*8550*/  FFMA.FTZ R155, R155, R210.reuse, R209 ;  /* 0x000000d29b9b7223 */ /* 0x080fe200000100d1 */
[----:B------:R-:W-:Y:S01]  /*8560*/  ISETP.GE.U32.AND.EX P3, PT, R135, 0x1000000, PT, P3 ;  /* 0x010000008700780c */ /* 0x000fe20003f66130 */
[----:B------:R-:W-:Y:S01]  /*8570*/  FMUL.FTZ R94, R98, UR6 ;  /* 0x00000006625e7c20 */ /* 0x000fe20008410000 */
[----:B------:R-:W-:Y:S01]  /*8580*/  FSEL R59, R95, RZ, P6 ;  /* 0x000000ff5f3b7208 */ /* 0x000fe20003000000 */
[----:B------:R-:W-:Y:S01]  /*8590*/  FMUL.FTZ R56, R182, UR6 ;  /* 0x00000006b6387c20 */ /* 0x000fe20008410000 */
[----:B------:R-:W-:Y:S01]  /*85a0*/  FSEL R57, R0, RZ, P4 ;  /* 0x000000ff00397208 */ /* 0x000fe20002000000 */
[----:B------:R-:W-:Y:S01]  /*85b0*/  FADD.FTZ R154, R154, -R155 ;  /* 0x8000009b9a9a7221 */ /* 0x000fe20000010000 */
[C---:B------:R-:W-:Y:S01]  /*85c0*/  LOP3.LUT P6, RZ, R79.reuse, 0xff, RZ, 0xc0, !PT ;  /* 0x000000ff4fff7812 */ /* 0x040fe200078cc0ff */
[--C-:B------:R-:W-:Y:S01]  /*85d0*/  FFMA.FTZ R178, R178, R210, R209.reuse ;  /* 0x000000d2b2b27223 */ /* 0x100fe200000100d1 */
[----:B------:R-:W-:Y:S01]  /*85e0*/  LOP3.LUT P4, RZ, R79, 0xff00, RZ, 0xc0, !PT ;  /* 0x0000ff004fff7812 */ /* 0x000fe2000788c0ff */
[----:B------:R-:W-:Y:S01]  /*85f0*/  FMUL.FTZ R97, R144, R154 ;  /* 0x0000009a90617220 */ /* 0x000fe20000410000 */
[----:B------:R-:W-:Y:S01]  /*8600*/  FSEL R95, R95, RZ, P5 ;  /* 0x000000ff5f5f7208 */ /* 0x000fe20002800000 */
[----:B------:R-:W-:Y:S01]  /*8610*/  FADD.FTZ R179, R179, -R178 ;  /* 0x800000b2b3b37221 */ /* 0x000fe20000010000 */
[----:B------:R-:W-:Y:S01]  /*8620*/  FSEL R79, R0, RZ, P3 ;  /* 0x000000ff004f7208 */ /* 0x000fe20001800000 */
[-CC-:B------:R-:W-:Y:S01]  /*8630*/  FFMA.FTZ R176, R176, R210.reuse, R209.reuse ;  /* 0x000000d2b0b07223 */ /* 0x180fe200000100d1 */
[C---:B------:R-:W-:Y:S01]  /*8640*/  LOP3.LUT P5, RZ, R135.reuse, 0xff, RZ, 0xc0, !PT ;  /* 0x000000ff87ff7812 */ /* 0x040fe200078ac0ff */
[----:B------:R-:W-:Y:S01]  /*8650*/  FMUL.FTZ R179, R144, R179 ;  /* 0x000000b390b37220 */ /* 0x000fe20000410000 */
[----:B------:R-:W-:Y:S01]  /*8660*/  LOP3.LUT P3, RZ, R135, 0xff00, RZ, 0xc0, !PT ;  /* 0x0000ff0087ff7812 */ /* 0x000fe2000786c0ff */
[----:B------:R-:W-:Y:S01]  /*8670*/  FFMA.FTZ R157, R157, R210, R209 ;  /* 0x000000d29d9d7223 */ /* 0x000fe200000100d1 */
[----:B------:R-:W-:Y:S01]  /*8680*/  FSEL R58, R94, RZ, P6 ;  /* 0x000000ff5e3a7208 */ /* 0x000fe20003000000 */
[----:B------:R-:W-:Y:S01]  /*8690*/  FADD.FTZ R177, R177, -R176 ;  /* 0x800000b0b1b17221 */ /* 0x000fe20000010000 */
[----:B------:R-:W-:Y:S01]  /*86a0*/  FSEL R0, R56, RZ, P4 ;  /* 0x000000ff38007208 */ /* 0x000fe20002000000 */
[----:B------:R-:W-:Y:S01]  /*86b0*/  FADD.FTZ R156, R156, -R157 ;  /* 0x8000009d9c9c7221 */ /* 0x000fe20000010000 */
[----:B------:R-:W-:Y:S01]  /*86c0*/  FSEL R94, R94, RZ, P5 ;  /* 0x000000ff5e5e7208 */ /* 0x000fe20002800000 */
[----:B------:R-:W-:Y:S01]  /*86d0*/  FMUL.FTZ R96, R144, R177 ;  /* 0x000000b190607220 */ /* 0x000fe20000410000 */
[----:B------:R-:W-:Y:S01]  /*86e0*/  FSEL R56, R56, RZ, P3 ;  /* 0x000000ff38387208 */ /* 0x000fe20001800000 */
[----:B------:R-:W-:Y:S01]  /*86f0*/  FMUL.FTZ R156, R144, R156 ;  /* 0x0000009c909c7220 */ /* 0x000fe20000410000 */
[----:B------:R-:W-:Y:S01]  /*8700*/  LOP3.LUT P6, RZ, R78, 0xff0000, RZ, 0xc0, !PT ;  /* 0x00ff00004eff7812 */ /* 0x000fe200078cc0ff */
[----:B------:R-:W-:Y:S01]  /*8710*/  FMUL.FTZ R92, R96, UR6 ;  /* 0x00000006605c7c20 */ /* 0x000fe20008410000 */
[----:B------:R-:W-:Y:S01]  /*8720*/  F2FP.BF16.F32.PACK_AB R94, R56, R94 ;  /* 0x0000005e385e723e */ /* 0x000fe200000010ff */
[----:B------:R-:W-:Y:S01]  /*8730*/  FMUL.FTZ R56, R97, UR6 ;  /* 0x0000000661387c20 */ /* 0x000fe20008410000 */
[----:B------:R-:W-:-:S02]  /*8740*/  F2FP.BF16.F32.PACK_AB R59, R57, R59 ;  /* 0x0000003b393b723e */ /* 0x000fc400000010ff */
[----:B------:R-:W-:Y:S02]  /*8750*/  LOP3.LUT P5, RZ, R78, 0xff000000, RZ, 0xc0, !PT ;  /* 0xff0000004eff7812 */ /* 0x000fe400078ac0ff */
[----:B------:R-:W-:Y:S02]  /*8760*/  FSEL R57, R56, RZ, P6 ;  /* 0x000000ff38397208 */ /* 0x000fe40003000000 */
[----:B------:R-:W-:Y:S02]  /*8770*/  LOP3.LUT P6, RZ, R134, 0xff0000, RZ, 0xc0, !PT ;  /* 0x00ff000086ff7812 */ /* 0x000fe400078cc0ff */
[C---:B------:R-:W-:Y:S02]  /*8780*/  LOP3.LUT P4, RZ, R78.reuse, 0xff00, RZ, 0xc0, !PT ;  /* 0x0000ff004eff7812 */ /* 0x040fe4000788c0ff */
[----:B------:R-:W-:Y:S01]  /*8790*/  LOP3.LUT P3, RZ, R78, 0xff, RZ, 0xc0, !PT ;  /* 0x000000ff4eff7812 */ /* 0x000fe2000786c0ff */
[----:B------:R-:W-:Y:S01]  /*87a0*/  FMUL.FTZ R78, R179, UR6 ;  /* 0x00000006b34e7c20 */ /* 0x000fe20008410000 */
[----:B------:R-:W-:-:S02]  /*87b0*/  FSEL R93, R56, RZ, P6 ;  /* 0x000000ff385d7208 */ /* 0x000fc40003000000 */
[----:B------:R-:W-:Y:S02]  /*87c0*/  LOP3.LUT P6, RZ, R134, 0xff000000, RZ, 0xc0, !PT ;  /* 0xff00000086ff7812 */ /* 0x000fe400078cc0ff */
[----:B------:R-:W-:Y:S02]  /*87d0*/  F2FP.BF16.F32.PACK_AB R58, R0, R58 ;  /* 0x0000003a003a723e */ /* 0x000fe400000010ff */
[C---:B------:R-:W-:Y:S02]  /*87e0*/  FSEL R0, R78.reuse, RZ, P6 ;  /* 0x000000ff4e007208 */ /* 0x040fe40003000000 */
[----:B------:R-:W-:Y:S02]  /*87f0*/  FSEL R78, R78, RZ, P5 ;  /* 0x000000ff4e4e7208 */ /* 0x000fe40002800000 */
[----:B------:R-:W-:Y:S01]  /*8800*/  F2FP.BF16.F32.PACK_AB R93, R0, R93 ;  /* 0x0000005d005d723e */ /* 0x000fe200000010ff */
[----:B------:R-:W-:Y:S01]  /*8810*/  FMUL.FTZ R0, R156, UR6 ;  /* 0x000000069c007c20 */ /* 0x000fe20008410000 */
[----:B------:R-:W-:-:S02]  /*8820*/  LOP3.LUT P5, RZ, R134, 0xff, RZ, 0xc0, !PT ;  /* 0x000000ff86ff7812 */ /* 0x000fc400078ac0ff */
[----:B------:R-:W-:Y:S02]  /*8830*/  LOP3.LUT P6, RZ, R134, 0xff00, RZ, 0xc0, !PT ;  /* 0x0000ff0086ff7812 */ /* 0x000fe400078cc0ff */
[----:B------:R-:W-:Y:S02]  /*8840*/  F2FP.BF16.F32.PACK_AB R57, R78, R57 ;  /* 0x000000394e39723e */ /* 0x000fe400000010ff */
[----:B------:R-:W-:Y:S02]  /*8850*/  FSEL R56, R92, RZ, P4 ;  /* 0x000000ff5c387208 */ /* 0x000fe40002000000 */
[----:B------:R-:W-:Y:S02]  /*8860*/  FSEL R78, R0, RZ, P5 ;  /* 0x000000ff004e7208 */ /* 0x000fe40002800000 */
[----:B------:R-:W-:Y:S02]  /*8870*/  FSEL R92, R92, RZ, P6 ;  /* 0x000000ff5c5c7208 */ /* 0x000fe40003000000 */
[----:B------:R-:W-:-:S02]  /*8880*/  FSEL R0, R0, RZ, P3 ;  /* 0x000000ff00007208 */ /* 0x000fc40001800000 */
[----:B------:R-:W-:Y:S02]  /*8890*/  F2FP.BF16.F32.PACK_AB R99, R82, R99 ;  /* 0x000000635263723e */ /* 0x000fe400000010ff */
[----:B------:R-:W-:Y:S02]  /*88a0*/  F2FP.BF16.F32.PACK_AB R98, R182, R98 ;  /* 0x00000062b662723e */ /* 0x000fe400000010ff */
[----:B------:R-:W-:Y:S02]  /*88b0*/  F2FP.BF16.F32.PACK_AB R95, R79, R95 ;  /* 0x0000005f4f5f723e */ /* 0x000fe400000010ff */
[----:B------:R-:W-:Y:S02]  /*88c0*/  F2FP.BF16.F32.PACK_AB R97, R179, R97 ;  /* 0x00000061b361723e */ /* 0x000fe400000010ff */
[----:B------:R-:W-:Y:S02]  /*88d0*/  F2FP.BF16.F32.PACK_AB R96, R96, R156 ;  /* 0x0000009c6060723e */ /* 0x000fe400000010ff */
[----:B------:R-:W-:-:S02]  /*88e0*/  F2FP.BF16.F32.PACK_AB R92, R92, R78 ;  /* 0x0000004e5c5c723e */ /* 0x000fc400000010ff */
[----:B------:R-:W-:Y:S01]  /*88f0*/  F2FP.BF16.F32.PACK_AB R56, R56, R0 ;  /* 0x000000003838723e */ /* 0x000fe200000010ff */
[----:B------:R-:W-:Y:S06]  /*8900*/  BRA `(.L_x_409) ;  /* 0x0000001400147947 */ /* 0x000fec0003800000 */
.L_x_410:
[-CC-:B------:R-:W-:Y:S01]  /*8910*/  FFMA.FTZ R152, R152, R210.reuse, R209.reuse ;  /* 0x000000d298987223 */ /* 0x180fe200000100d1 */
[-CC-:B------:R-:W-:Y:S01]  /*8920*/  FFMA.FTZ R184, R184, R210.reuse, R209.reuse ;  /* 0x000000d2b8b87223 */ /* 0x180fe200000100d1 */
[-CC-:B------:R-:W-:Y:S01]  /*8930*/  FFMA.FTZ R153, R153, R210.reuse, R209.reuse ;  /* 0x000000d299997223 */ /* 0x180fe200000100d1 */
[----:B0-----:R-:W-:Y:S01]  /*8940*/  FFMA.FTZ R56, R183, R210, R209 ;  /* 0x000000d2b7387223 */ /* 0x001fe200000100d1 */
[----:B------:R-:W-:Y:S01]  /*8950*/  FADD.FTZ R152, R150, -R152 ;  /* 0x8000009896987221 */ /* 0x000fe20000010000 */
[----:B------:R-:W-:Y:S01]  /*8960*/  FADD.FTZ R184, R185, -R184 ;  /* 0x800000b8b9b87221 */ /* 0x000fe20000010000 */
[----:B------:R-:W-:Y:S01]  /*8970*/  ISETP.GE.U32.AND P3, PT, R78, RZ, PT ;  /* 0x000000ff4e00720c */ /* 0x000fe20003f66070 */
[----:B------:R-:W-:Y:S01]  /*8980*/  FADD.FTZ R153, R151, -R153 ;  /* 0x8000009997997221 */ /* 0x000fe20000010000 */
[C---:B------:R-:W-:Y:S01]  /*8990*/  FMUL.FTZ R95, R144.reuse, R152 ;  /* 0x00000098905f7220 */ /* 0x040fe20000410000 */
[----:B------:R-:W-:Y:S01]  /*89a0*/  FMUL.FTZ R0, R144, R184 ;  /* 0x000000b890007220 */ /* 0x000fe20000410000 */
[----:B------:R-:W-:Y:S01]  /*89b0*/  FADD.FTZ R56, R182, -R56 ;  /* 0x80000038b6387221 */ /* 0x000fe20000010000 */
[----:B------:R-:W-:Y:S01]  /*89c0*/  ISETP.GE.U32.AND.EX P5, PT, R79, 0x1000000, PT, P3 ;  /* 0x010000004f00780c */ /* 0x000fe20003fa6130 */
[----:B------:R-:W-:Y:S01]  /*89d0*/  FFMA.FTZ R155, R155, R210, R209 ;  /* 0x000000d29b9b7223 */ /* 0x000fe200000100d1 */
[----:B------:R-:W-:Y:S01]  /*89e0*/  FMUL.FTZ R95, R95, UR6 ;  /* 0x000000065f5f7c20 */ /* 0x000fe20008410000 */
[----:B------:R-:W-:Y:S01]  /*89f0*/  ISETP.GE.U32.AND P3, PT, R134, RZ, PT ;  /* 0x000000ff8600720c */ /* 0x000fe20003f66070 */
[----:B------:R-:W-:Y:S01]  /*8a00*/  FMUL.FTZ R0, R0, UR6 ;  /* 0x0000000600007c20 */ /* 0x000fe20008410000 */
[----:B------:R-:W-:Y:S01]  /*8a10*/  LOP3.LUT P4, RZ, R79, 0xff0000, RZ, 0xc0, !PT ;  /* 0x00ff00004fff7812 */ /* 0x000fe2000788c0ff */
[C---:B------:R-:W-:Y:S01]  /*8a20*/  FMUL.FTZ R94, R144.reuse, R153 ;  /* 0x00000099905e7220 */ /* 0x040fe20000410000 */
[C---:B------:R-:W-:Y:S01]  /*8a30*/  LOP3.LUT P6, RZ, R135.reuse, 0xff0000, RZ, 0xc0, !PT ;  /* 0x00ff000087ff7812 */ /* 0x040fe200078cc0ff */
[----:B------:R-:W-:Y:S01]  /*8a40*/  FMUL.FTZ R56, R144, R56 ;  /* 0x0000003890387220 */ /* 0x000fe20000410000 */
[----:B------:R-:W-:Y:S01]  /*8a50*/  FADD.FTZ R154, R154, -R155 ;  /* 0x8000009b9a9a7221 */ /* 0x000fe20000010000 */
[----:B------:R-:W-:Y:S01]  /*8a60*/  ISETP.GE.U32.AND.EX P3, PT, R135, 0x1000000, PT, P3 ;  /* 0x010000008700780c */ /* 0x000fe20003f66130 */
[----:B------:R-:W-:Y:S01]  /*8a70*/  FMUL.FTZ R94, R94, UR6 ;  /* 0x000000065e5e7c20 */ /* 0x000fe20008410000 */
[C---:B------:R-:W-:Y:S01]  /*8a80*/  FSEL R57, R95.reuse, RZ, P4 ;  /* 0x000000ff5f397208 */ /* 0x040fe20002000000 */
[----:B------:R-:W-:Y:S01]  /*8a90*/  FMUL.FTZ R56, R56, UR6 ;  /* 0x0000000638387c20 */ /* 0x000fe20008410000 */
[----:B------:R-:W-:Y:S01]  /*8aa0*/  FSEL R59, R0, RZ, P5 ;  /* 0x000000ff003b7208 */ /* 0x000fe20002800000 */
[----:B------:R-:W-:Y:S01]  /*8ab0*/  FMUL.FTZ R154, R144, R154 ;  /* 0x0000009a909a7220 */ /* 0x000fe20000410000 */
[----:B------:R-:W-:Y:S01]  /*8ac0*/  FSEL R95, R95, RZ, P6 ;  /* 0x000000ff5f5f7208 */ /* 0x000fe20003000000 */
[-CC-:B------:R-:W-:Y:S01]  /*8ad0*/  FFMA.FTZ R178, R178, R210.reuse, R209.reuse ;  /* 0x000000d2b2b27223 */ /* 0x180fe200000100d1 */
[C---:B------:R-:W-:Y:S01]  /*8ae0*/  LOP3.LUT P5, RZ, R79.reuse, 0xff, RZ, 0xc0, !PT ;  /* 0x000000ff4fff7812 */ /* 0x040fe200078ac0ff */
[----:B------:R-:W-:Y:S01]  /*8af0*/  FMUL.FTZ R154, R154, UR6 ;  /* 0x000000069a9a7c20 */ /* 0x000fe20008410000 */
[----:B------:R-:W-:Y:S01]  /*8b00*/  LOP3.LUT P6, RZ, R79, 0xff00, RZ, 0xc0, !PT ;  /* 0x0000ff004fff7812 */ /* 0x000fe200078cc0ff */
[----:B------:R-:W-:Y:S01]  /*8b10*/  FADD.FTZ R179, R179, -R178 ;  /* 0x800000b2b3b37221 */ /* 0x000fe20000010000 */
[----:B------:R-:W-:Y:S01]  /*8b20*/  FSEL R79, R0, RZ, P3 ;  /* 0x000000ff004f7208 */ /* 0x000fe20001800000 */
[-CC-:B------:R-:W-:Y:S01]  /*8b30*/  FFMA.FTZ R176, R176, R210.reuse, R209.reuse ;  /* 0x000000d2b0b07223 */ /* 0x180fe200000100d1 */
[----:B------:R-:W-:Y:S01]  /*8b40*/  LOP3.LUT P4, RZ, R135, 0xff, RZ, 0xc0, !PT ;  /* 0x000000ff87ff7812 */ /* 0x000fe2000788c0ff */
[----:B------:R-:W-:Y:S01]  /*8b50*/  FFMA.FTZ R157, R157, R210, R209 ;  /* 0x000000d29d9d7223 */ /* 0x000fe200000100d1 */
[----:B------:R-:W-:Y:S01]  /*8b60*/  LOP3.LUT P3, RZ, R135, 0xff00, RZ, 0xc0, !PT ;  /* 0x0000ff0087ff7812 */ /* 0x000fe2000786c0ff */
[----:B------:R-:W-:Y:S01]  /*8b70*/  FADD.FTZ R177, R177, -R176 ;  /* 0x800000b0b1b17221 */ /* 0x000fe20000010000 */
[----:B------:R-:W-:Y:S01]  /*8b80*/  FSEL R58, R94, RZ, P5 ;  /* 0x000000ff5e3a7208 */ /* 0x000fe20002800000 */
[----:B------:R-:W-:Y:S01]  /*8b90*/  FADD.FTZ R156, R156, -R157 ;  /* 0x8000009d9c9c7221 */ /* 0x000fe20000010000 */
[----:B------:R-:W-:Y:S01]  /*8ba0*/  FSEL R0, R56, RZ, P6 ;  /* 0x000000ff38007208 */ /* 0x000fe20003000000 */
[----:B------:R-:W-:Y:S01]  /*8bb0*/  FMUL.FTZ R92, R144, R177 ;  /* 0x000000b1905c7220 */ /* 0x000fe20000410000 */
[----:B------:R-:W-:-:S02]  /*8bc0*/  LOP3.LUT P5, RZ, R78, 0xff0000, RZ, 0xc0, !PT ;  /* 0x00ff00004eff7812 */ /* 0x000fc400078ac0ff */
[----:B------:R-:W-:Y:S01]  /*8bd0*/  FSEL R94, R94, RZ, P4 ;  /* 0x000000ff5e5e7208 */ /* 0x000fe20002000000 */
[----:B------:R-:W-:Y:S01]  /*8be0*/  FMUL.FTZ R92, R92, UR6 ;  /* 0x000000065c5c7c20 */ /* 0x000fe20008410000 */
[----:B------:R-:W-:Y:S02]  /*8bf0*/  FSEL R56, R56, RZ, P3 ;  /* 0x000000ff38387208 */ /* 0x000fe40001800000 */
[----:B------:R-:W-:Y:S02]  /*8c00*/  F2FP.BF16.F32.PACK_AB R59, R59, R57 ;  /* 0x000000393b3b723e */ /* 0x000fe400000010ff */
[----:B------:R-:W-:Y:S01]  /*8c10*/  F2FP.BF16.F32.PACK_AB R94, R56, R94 ;  /* 0x0000005e385e723e */ /* 0x000fe200000010ff */
[----:B------:R-:W-:Y:S01]  /*8c20*/  FMUL.FTZ R56, R144, R179 ;  /* 0x000000b390387220 */ /* 0x000fe20000410000 */
[----:B------:R-:W-:Y:S02]  /*8c30*/  FSEL R57, R154, RZ, P5 ;  /* 0x000000ff9a397208 */ /* 0x000fe40002800000 */
[----:B------:R-:W-:Y:S01]  /*8c40*/  LOP3.LUT P5, RZ, R134, 0xff0000, RZ, 0xc0, !PT ;  /* 0x00ff000086ff7812 */ /* 0x000fe200078ac0ff */
[----:B------:R-:W-:Y:S01]  /*8c50*/  FMUL.FTZ R56, R56, UR6 ;  /* 0x0000000638387c20 */ /* 0x000fe20008410000 */
[----:B------:R-:W-:-:S02]  /*8c60*/  F2FP.BF16.F32.PACK_AB R58, R0, R58 ;  /* 0x0000003a003a723e */ /* 0x000fc400000010ff */
[----:B------:R-:W-:Y:S02]  /*8c70*/  FSEL R93, R154, RZ, P5 ;  /* 0x000000ff9a5d7208 */ /* 0x000fe40002800000 */
[----:B------:R-:W-:Y:S02]  /*8c80*/  LOP3.LUT P5, RZ, R134, 0xff000000, RZ, 0xc0, !PT ;  /* 0xff00000086ff7812 */ /* 0x000fe400078ac0ff */
[----:B------:R-:W-:Y:S02]  /*8c90*/  LOP3.LUT P4, RZ, R78, 0xff000000, RZ, 0xc0, !PT ;  /* 0xff0000004eff7812 */ /* 0x000fe4000788c0ff */
[C---:B------:R-:W-:Y:S02]  /*8ca0*/  FSEL R0, R56.reuse, RZ, P5 ;  /* 0x000000ff38007208 */ /* 0x040fe40002800000 */
[----:B------:R-:W-:Y:S02]  /*8cb0*/  FSEL R56, R56, RZ, P4 ;  /* 0x000000ff38387208 */ /* 0x000fe40002000000 */
[----:B------:R-:W-:Y:S01]  /*8cc0*/  F2FP.BF16.F32.PACK_AB R93, R0, R93 ;  /* 0x0000005d005d723e */ /* 0x000fe200000010ff */
[----:B------:R-:W-:Y:S01]  /*8cd0*/  FMUL.FTZ R0, R144, R156 ;  /* 0x0000009c90007220 */ /* 0x000fe20000410000 */
[----:B------:R-:W-:-:S02]  /*8ce0*/  LOP3.LUT P6, RZ, R78, 0xff00, RZ, 0xc0, !PT ;  /* 0x0000ff004eff7812 */ /* 0x000fc400078cc0ff */
[----:B------:R-:W-:Y:S01]  /*8cf0*/  LOP3.LUT P4, RZ, R134, 0xff, RZ, 0xc0, !PT ;  /* 0x000000ff86ff7812 */ /* 0x000fe2000788c0ff */
[----:B------:R-:W-:Y:S01]  /*8d00*/  FMUL.FTZ R0, R0, UR6 ;  /* 0x0000000600007c20 */ /* 0x000fe20008410000 */
[----:B------:R-:W-:Y:S02]  /*8d10*/  LOP3.LUT P3, RZ, R78, 0xff, RZ, 0xc0, !PT ;  /* 0x000000ff4eff7812 */ /* 0x000fe4000786c0ff */
[----:B------:R-:W-:Y:S02]  /*8d20*/  LOP3.LUT P5, RZ, R134, 0xff00, RZ, 0xc0, !PT ;  /* 0x0000ff0086ff7812 */ /* 0x000fe400078ac0ff */
[----:B------:R-:W-:Y:S02]  /*8d30*/  F2FP.BF16.F32.PACK_AB R57, R56, R57 ;  /* 0x000000393839723e */ /* 0x000fe400000010ff */
[----:B------:R-:W-:Y:S02]  /*8d40*/  FSEL R56, R92, RZ, P6 ;  /* 0x000000ff5c387208 */ /* 0x000fe40003000000 */
[----:B------:R-:W-:-:S02]  /*8d50*/  FSEL R78, R0, RZ, P4 ;  /* 0x000000ff004e7208 */ /* 0x000fc40002000000 */
[----:B------:R-:W-:Y:S02]  /*8d60*/  FSEL R92, R92, RZ, P5 ;  /* 0x000000ff5c5c7208 */ /* 0x000fe40002800000 */
[----:B------:R-:W-:Y:S02]  /*8d70*/  FSEL R0, R0, RZ, P3 ;  /* 0x000000ff00007208 */ /* 0x000fe40001800000 */
[----:B------:R-:W-:Y:S02]  /*8d80*/  F2FP.BF16.F32.PACK_AB R95, R79, R95 ;  /* 0x0000005f4f5f723e */ /* 0x000fe400000010ff */
[----:B------:R-:W-:Y:S02]  /*8d90*/  F2FP.BF16.F32.PACK_AB R92, R92, R78 ;  /* 0x0000004e5c5c723e */ /* 0x000fe400000010ff */
[----:B------:R-:W-:Y:S01]  /*8da0*/  F2FP.BF16.F32.PACK_AB R56, R56, R0 ;  /* 0x000000003838723e */ /* 0x000fe200000010ff */
[----:B------:R-:W-:Y:S06]  /*8db0*/  BRA `(.L_x_409) ;  /* 0x0000000c00e87947 */ /* 0x000fec0003800000 */
.L_x_406:
[----:B------:R-:W-:Y:S05]  /*8dc0*/  @!P1 BRA `(.L_x_411) ;  /* 0x0000000800249947 */ /* 0x000fea0003800000 */
[----:B------:R-:W-:Y:S05]  /*8dd0*/  @!P2 BRA `(.L_x_412) ;  /* 0x000000040018a947 */ /* 0x000fea0003800000 */
[----:B0-----:R-:W-:Y:S01]  /*8de0*/  PRMT R56, R71, 0x7632, R56 ;  /* 0x0000763247387816 */ /* 0x001fe20000000038 */
[-CC-:B------:R-:W-:Y:S01]  /*8df0*/  FFMA.FTZ R98, R183, R210.reuse, R209.reuse ;  /* 0x000000d2b7627223 */ /* 0x180fe200000100d1 */
[----:B------:R-:W-:Y:S01]  /*8e00*/  PRMT R0, R70, 0x7632, R0 ;  /* 0x0000763246007816 */ /* 0x000fe20000000000 */
[-CC-:B------:R-:W-:Y:S01]  /*8e10*/  FFMA.FTZ R99, R184, R210.reuse, R209.reuse ;  /* 0x000000d2b8637223 */ /* 0x180fe200000100d1 */
[-C--:B------:R-:W-:Y:S01]  /*8e20*/  FFMA.FTZ R153, R153, R210.reuse, R209 ;  /* 0x000000d299997223 */ /* 0x080fe200000100d1 */
[----:B------:R-:W-:Y:S01]  /*8e30*/  FADD.FTZ R98, R182, -R98 ;  /* 0x80000062b6627221 */ /* 0x000fe20000010000 */
[----:B------:R-:W-:Y:S01]  /*8e40*/  SHF.L.U32 R0, R0, 0x10, RZ ;  /* 0x0000001000007819 */ /* 0x000fe200000006ff */
[----:B------:R-:W-:Y:S01]  /*8e50*/  FADD.FTZ R99, R185, -R99 ;  /* 0x80000063b9637221 */ /* 0x000fe20000010000 */
[----:B------:R-:W-:Y:S02]  /*8e60*/  IMAD.U32 R56, R56, 0x10000, RZ ;  /* 0x0001000038387824 */ /* 0x000fe400078e00ff */
[----:B------:R-:W-:Y:S01]  /*8e70*/  FFMA.FTZ R152, R152, R210, R209 ;  /* 0x000000d298987223 */ /* 0x000fe200000100d1 */
[----:B------:R-:W-:Y:S01]  /*8e80*/  FADD.FTZ R151, R151, -R153 ;  /* 0x8000009997977221 */ /* 0x000fe20000010000 */
[C---:B------:R-:W-:Y:S01]  /*8e90*/  FFMA.FTZ R98, R144.reuse, R98, R0 ;  /* 0x0000006290627223 */ /* 0x040fe20000010000 */
[----:B------:R-:W-:Y:S01]  /*8ea0*/  FFMA.FTZ R99, R144, R99, R56 ;  /* 0x0000006390637223 */ /* 0x000fe20000010038 */
[----:B------:R-:W-:Y:S01]  /*8eb0*/  SHF.L.U32 R56, R71, 0x10, RZ ;  /* 0x0000001047387819 */ /* 0x000fe200000006ff */
[----:B------:R-:W-:Y:S01]  /*8ec0*/  FADD.FTZ R57, R150, -R152 ;  /* 0x8000009896397221 */ /* 0x000fe20000010000 */
[----:B------:R-:W-:Y:S01]  /*8ed0*/  SHF.L.U32 R0, R70, 0x10, RZ ;  /* 0x0000001046007819 */ /* 0x000fe200000006ff */
[----:B------:R-:W-:Y:S01]  /*8ee0*/  FMUL.FTZ R59, R99, UR6 ;  /* 0x00000006633b7c20 */ /* 0x000fe20008410000 */
[----:B------:R-:W-:Y:S01]  /*8ef0*/  ISETP.GE.U32.AND P3, PT, R78, RZ, PT ;  /* 0x000000ff4e00720c */ /* 0x000fe20003f66070 */
[C---:B------:R-:W-:Y:S01]  /*8f00*/  FFMA.FTZ R57, R144.reuse, R57, R56 ;  /* 0x0000003990397223 */ /* 0x040fe20000010038 */
[----:B------:R-:W-:Y:S01]  /*8f10*/  LOP3.LUT P4, RZ, R79, 0xff0000, RZ, 0xc0, !PT ;  /* 0x00ff00004fff7812 */ /* 0x000fe2000788c0ff */
[----:B------:R-:W-:Y:S01]  /*8f20*/  FFMA.FTZ R151, R144, R151, R0 ;  /* 0x0000009790977223 */ /* 0x000fe20000010000 */
[----:B------:R-:W-:Y:S01]  /*8f30*/  FMUL.FTZ R0, R98, UR6 ;  /* 0x0000000662007c20 */ /* 0x000fe20008410000 */
[----:B------:R-:W-:Y:S01]  /*8f40*/  FMUL.FTZ R56, R57, UR6 ;  /* 0x0000000639387c20 */ /* 0x000fe20008410000 */
[----:B------:R-:W-:Y:S01]  /*8f50*/  LOP3.LUT P5, RZ, R79, 0xff, RZ, 0xc0, !PT ;  /* 0x000000ff4fff7812 */ /* 0x000fe200078ac0ff */
[----:B------:R-:W-:Y:S01]  /*8f60*/  FMUL.FTZ R58, R151, UR6 ;  /* 0x00000006973a7c20 */ /* 0x000fe20008410000 */
[C---:B------:R-:W-:Y:S01]  /*8f70*/  ISETP.GE.U32.AND.EX P3, PT, R79.reuse, 0x1000000, PT, P3 ;  /* 0x010000004f00780c */ /* 0x040fe20003f66130 */
[-CC-:B------:R-:W-:Y:S01]  /*8f80*/  FFMA.FTZ R176, R176, R210.reuse, R209.reuse ;  /* 0x000000d2b0b07223 */ /* 0x180fe200000100d1 */
[----:B------:R-:W-:Y:S01]  /*8f90*/  LOP3.LUT P6, RZ, R79, 0xff00, RZ, 0xc0, !PT ;  /* 0x0000ff004fff7812 */ /* 0x000fe200078cc0ff */
[-CC-:B------:R-:W-:Y:S01]  /*8fa0*/  FFMA.FTZ R155, R155, R210.reuse, R209.reuse ;  /* 0x000000d29b9b7223 */ /* 0x180fe200000100d1 */
[----:B------:R-:W-:Y:S01]  /*8fb0*/  FSEL R59, R59, RZ, P3 ;  /* 0x000000ff3b3b7208 */ /* 0x000fe20001800000 */
[----:B------:R-:W-:Y:S01]  /*8fc0*/  FFMA.FTZ R157, R157, R210, R209 ;  /* 0x000000d29d9d7223 */ /* 0x000fe200000100d1 */
[----:B------:R-:W-:Y:S01]  /*8fd0*/  FSEL R56, R56, RZ, P4 ;  /* 0x000000ff38387208 */ /* 0x000fe20002000000 */
[----:B------:R-:W-:Y:S01]  /*8fe0*/  FADD.FTZ R176, R177, -R176 ;  /* 0x800000b0b1b07221 */ /* 0x000fe20000010000 */
[----:B------:R-:W-:Y:S01]  /*8ff0*/  FSEL R58, R58, RZ, P5 ;  /* 0x000000ff3a3a7208 */ /* 0x000fe20002800000 */
[----:B------:R-:W-:Y:S01]  /*9000*/  FADD.FTZ R154, R154, -R155 ;  /* 0x8000009b9a9a7221 */ /* 0x000fe20000010000 */
[----:B------:R-:W-:Y:S01]  /*9010*/  FSEL R0, R0, RZ, P6 ;  /* 0x000000ff00007208 */ /* 0x000fe20003000000 */
[----:B------:R-:W-:Y:S01]  /*9020*/  FADD.FTZ R156, R156, -R157 ;  /* 0x8000009d9c9c7221 */ /* 0x000fe20000010000 */
[----:B------:R-:W-:-:S02]  /*9030*/  LOP3.LUT P3, RZ, R78, 0xff0000, RZ, 0xc0, !PT ;  /* 0x00ff00004eff7812 */ /* 0x000fc4000786c0ff */
[C---:B------:R-:W-:Y:S02]  /*9040*/  LOP3.LUT P4, RZ, R78.reuse, 0xff000000, RZ, 0xc0, !PT ;  /* 0xff0000004eff7812 */ /* 0x040fe4000788c0ff */
[C---:B------:R-:W-:Y:S02]  /*9050*/  LOP3.LUT P5, RZ, R78.reuse, 0xff, RZ, 0xc0, !PT ;  /* 0x000000ff4eff7812 */ /* 0x040fe400078ac0ff */
[----:B------:R-:W-:Y:S01]  /*9060*/  LOP3.LUT P6, RZ, R78, 0xff00, RZ, 0xc0, !PT ;  /* 0x0000ff004eff7812 */ /* 0x000fe200078cc0ff */
[----:B------:R-:W-:Y:S01]  /*9070*/  FFMA.FTZ R78, R178, R210, R209 ;  /* 0x000000d2b24e7223 */ /* 0x000fe200000100d1 */
[----:B------:R-:W-:Y:S02]  /*9080*/  PRMT R82, R69, 0x7632, R82 ;  /* 0x0000763245527816 */ /* 0x000fe40000000052 */
[----:B------:R-:W-:Y:S01]  /*9090*/  PRMT R79, R68, 0x7632, R79 ;  /* 0x00007632444f7816 */ /* 0x000fe2000000004f */
[----:B------:R-:W-:Y:S01]  /*90a0*/  FADD.FTZ R78, R179, -R78 ;  /* 0x8000004eb34e7221 */ /* 0x000fe20000010000 */
[----:B------:R-:W-:Y:S01]  /*90b0*/  SHF.L.U32 R97, R69, 0x10, RZ ;  /* 0x0000001045617819 */ /* 0x000fe200000006ff */
[----:B------:R-:W-:Y:S01]  /*90c0*/  IMAD.U32 R82, R82, 0x10000, RZ ;  /* 0x0001000052527824 */ /* 0x000fe200078e00ff */
[----:B------:R-:W-:-:S02]  /*90d0*/  SHF.L.U32 R79, R79, 0x10, RZ ;  /* 0x000000104f4f7819 */ /* 0x000fc400000006ff */
[----:B------:R-:W-:Y:S01]  /*90e0*/  SHF.L.U32 R96, R68, 0x10, RZ ;  /* 0x0000001044607819 */ /* 0x000fe200000006ff */
[C---:B------:R-:W-:Y:S01]  /*90f0*/  FFMA.FTZ R78, R144.reuse, R78, R82 ;  /* 0x0000004e904e7223 */ /* 0x040fe20000010052 */
[C---:B------:R-:W-:Y:S01]  /*9100*/  FFMA.FTZ R97, R144.reuse, R154, R97 ;  /* 0x0000009a90617223 */ /* 0x040fe20000010061 */
[C---:B------:R-:W-:Y:S01]  /*9110*/  FFMA.FTZ R176, R144.reuse, R176, R79 ;  /* 0x000000b090b07223 */ /* 0x040fe2000001004f */
[----:B------:R-:W-:Y:S01]  /*9120*/  F2FP.BF16.F32.PACK_AB R59, R59, R56 ;  /* 0x000000383b3b723e */ /* 0x000fe200000010ff */
[----:B------:R-:W-:Y:S01]  /*9130*/  FFMA.FTZ R96, R144, R156, R96 ;  /* 0x0000009c90607223 */ /* 0x000fe20000010060 */
[----:B------:R-:W-:Y:S01]  /*9140*/  F2FP.BF16.F32.PACK_AB R58, R0, R58 ;  /* 0x0000003a003a723e */ /* 0x000fe200000010ff */
[----:B------:R-:W-:Y:S01]  /*9150*/  FMUL.FTZ R0, R97, UR6 ;  /* 0x0000000661007c20 */ /* 0x000fe20008410000 */
[----:B------:R-:W-:Y:S01]  /*9160*/  F2FP.BF16.F32.PACK_AB R97, R78, R97 ;  /* 0x000000614e61723e */ /* 0x000fe200000010ff */
[----:B------:R-:W-:Y:S01]  /*9170*/  FMUL.FTZ R56, R96, UR6 ;  /* 0x0000000660387c20 */ /* 0x000fe20008410000 */
[----:B------:R-:W-:Y:S01]  /*9180*/  F2FP.BF16.F32.PACK_AB R96, R176, R96 ;  /* 0x00000060b060723e */ /* 0x000fe200000010ff */
        /* <DEDUP_REMOVED lines=11> */
.L_x_412:
[C---:B0-----:R-:W-:Y:S01]  /*9240*/  PRMT R56, R71.reuse, 0x7632, R56 ;  /* 0x0000763247387816 */ /* 0x041fe20000000038 */
[-CC-:B------:R-:W-:Y:S01]  /*9250*/  FFMA.FTZ R184, R184, R210.reuse, R209.reuse ;  /* 0x000000d2b8b87223 */ /* 0x180fe200000100d1 */
[-CC-:B------:R-:W-:Y:S01]  /*9260*/  FFMA.FTZ R152, R152, R210.reuse, R209.reuse ;  /* 0x000000d298987223 */ /* 0x180fe200000100d1 */
[----:B------:R-:W-:Y:S01]  /*9270*/  SHF.L.U32 R57, R71, 0x10, RZ ;  /* 0x0000001047397819 */ /* 0x000fe200000006ff */
[-CC-:B------:R-:W-:Y:S01]  /*9280*/  FFMA.FTZ R153, R153, R210.reuse, R209.reuse ;  /* 0x000000d299997223 */ /* 0x180fe200000100d1 */
[----:B------:R-:W-:Y:S01]  /*9290*/  FADD.FTZ R184, R185, -R184 ;  /* 0x800000b8b9b87221 */ /* 0x000fe20000010000 */
[----:B------:R-:W-:Y:S01]  /*92a0*/  PRMT R0, R70, 0x7632, R0 ;  /* 0x0000763246007816 */ /* 0x000fe20000000000 */
[----:B------:R-:W-:Y:S02]  /*92b0*/  IMAD.U32 R56, R56, 0x10000, RZ ;  /* 0x0001000038387824 */ /* 0x000fe400078e00ff */
[----:B------:R-:W-:Y:S01]  /*92c0*/  FADD.FTZ R152, R150, -R152 ;  /* 0x8000009896987221 */ /* 0x000fe20000010000 */
[----:B------:R-:W-:Y:S01]  /*92d0*/  FFMA.FTZ R183, R183, R210, R209 ;  /* 0x000000d2b7b77223 */ /* 0x000fe200000100d1 */
[----:B------:R-:W-:Y:S01]  /*92e0*/  SHF.L.U32 R0, R0, 0x10, RZ ;  /* 0x0000001000007819 */ /* 0x000fe200000006ff */
[----:B------:R-:W-:Y:S01]  /*92f0*/  FFMA.FTZ R56, R144, R184, R56 ;  /* 0x000000b890387223 */ /* 0x000fe20000010038 */
[----:B------:R-:W-:Y:S01]  /*9300*/  SHF.L.U32 R58, R70, 0x10, RZ ;  /* 0x00000010463a7819 */ /* 0x000fe200000006ff */
[----:B------:R-:W-:Y:S01]  /*9310*/  FFMA.FTZ R57, R144, R152, R57 ;  /* 0x0000009890397223 */ /* 0x000fe20000010039 */
[----:B------:R-:W-:Y:S01]  /*9320*/  FADD.FTZ R153, R151, -R153 ;  /* 0x8000009997997221 */ /* 0x000fe20000010000 */
[----:B------:R-:W-:Y:S01]  /*9330*/  FADD.FTZ R183, R182, -R183 ;  /* 0x800000b7b6b77221 */ /* 0x000fe20000010000 */
[----:B------:R-:W-:Y:S01]  /*9340*/  ISETP.GE.U32.AND P3, PT, R78, RZ, PT ;  /* 0x000000ff4e00720c */ /* 0x000fe20003f66070 */
[-C--:B------:R-:W-:Y:S01]  /*9350*/  FFMA.FTZ R176, R176, R210.reuse, R209 ;  /* 0x000000d2b0b07223 */ /* 0x080fe200000100d1 */
[----:B------:R-:W-:Y:S01]  /*9360*/  PRMT R59, R68, 0x7632, R59 ;  /* 0x00007632443b7816 */ /* 0x000fe2000000003b */
[----:B------:R-:W-:Y:S01]  /*9370*/  FMUL.FTZ R56, R56, UR6 ;  /* 0x0000000638387c20 */ /* 0x000fe20008410000 */
[----:B------:R-:W-:Y:S01]  /*9380*/  FMUL.FTZ R57, R57, UR6 ;  /* 0x0000000639397c20 */ /* 0x000fe20008410000 */
[C---:B------:R-:W-:Y:S01]  /*9390*/  FFMA.FTZ R0, R144.reuse, R183, R0 ;  /* 0x000000b790007223 */ /* 0x040fe20000010000 */
[----:B------:R-:W-:Y:S01]  /*93a0*/  FFMA.FTZ R58, R144, R153, R58 ;  /* 0x00000099903a7223 */ /* 0x000fe2000001003a */
[----:B------:R-:W-:Y:S01]  /*93b0*/  LOP3.LUT P4, RZ, R79, 0xff0000, RZ, 0xc0, !PT ;  /* 0x00ff00004fff7812 */ /* 0x000fe2000788c0ff */
[----:B------:R-:W-:Y:S01]  /*93c0*/  FADD.FTZ R176, R177, -R176 ;  /* 0x800000b0b1b07221 */ /* 0x000fe20000010000 */
[----:B------:R-:W-:Y:S01]  /*93d0*/  ISETP.GE.U32.AND.EX P3, PT, R79, 0x1000000, PT, P3 ;  /* 0x010000004f00780c */ /* 0x000fe20003f66130 */
[----:B------:R-:W-:Y:S01]  /*93e0*/  FMUL.FTZ R58, R58, UR6 ;  /* 0x000000063a3a7c20 */ /* 0x000fe20008410000 */
[----:B------:R-:W-:Y:S01]  /*93f0*/  SHF.L.U32 R59, R59, 0x10, RZ ;  /* 0x000000103b3b7819 */ /* 0x000fe200000006ff */
[----:B------:R-:W-:Y:S01]  /*9400*/  FMUL.FTZ R0, R0, UR6 ;  /* 0x0000000600007c20 */ /* 0x000fe20008410000 */
[----:B------:R-:W-:Y:S01]  /*9410*/  FSEL R56, R56, RZ, P3 ;  /* 0x000000ff38387208 */ /* 0x000fe20001800000 */
[----:B------:R-:W-:Y:S01]  /*9420*/  FFMA.FTZ R155, R155, R210, R209 ;  /* 0x000000d29b9b7223 */ /* 0x000fe200000100d1 */
[----:B------:R-:W-:Y:S01]  /*9430*/  FSEL R57, R57, RZ, P4 ;  /* 0x000000ff39397208 */ /* 0x000fe20002000000 */
[----:B------:R-:W-:Y:S01]  /*9440*/  FFMA.FTZ R176, R144, R176, R59 ;  /* 0x000000b090b07223 */ /* 0x000fe2000001003b */
[C---:B------:R-:W-:Y:S01]  /*9450*/  LOP3.LUT P5, RZ, R79.reuse, 0xff, RZ, 0xc0, !PT ;  /* 0x000000ff4fff7812 */ /* 0x040fe200078ac0ff */
[----:B------:R-:W-:Y:S01]  /*9460*/  FADD.FTZ R155, R154, -R155 ;  /* 0x8000009b9a9b7221 */ /* 0x000fe20000010000 */
[----:B------:R-:W-:Y:S01]  /*9470*/  LOP3.LUT P6, RZ, R79, 0xff00, RZ, 0xc0, !PT ;  /* 0x0000ff004fff7812 */ /* 0x000fe200078cc0ff */
[-CC-:B------:R-:W-:Y:S01]  /*9480*/  FFMA.FTZ R178, R178, R210.reuse, R209.reuse ;  /* 0x000000d2b2b27223 */ /* 0x180fe200000100d1 */
[----:B------:R-:W-:Y:S01]  /*9490*/  F2FP.BF16.F32.PACK_AB R59, R56, R57 ;  /* 0x00000039383b723e */ /* 0x000fe200000010ff */
[----:B------:R-:W-:Y:S01]  /*94a0*/  FFMA.FTZ R157, R157, R210, R209 ;  /* 0x000000d29d9d7223 */ /* 0x000fe200000100d1 */
[----:B------:R-:W-:Y:S01]  /*94b0*/  FSEL R58, R58, RZ, P5 ;  /* 0x000000ff3a3a7208 */ /* 0x000fe20002800000 */
[----:B------:R-:W-:Y:S01]  /*94c0*/  FADD.FTZ R179, R179, -R178 ;  /* 0x800000b2b3b37221 */ /* 0x000fe20000010000 */
[----:B------:R-:W-:Y:S01]  /*94d0*/  FSEL R0, R0, RZ, P6 ;  /* 0x000000ff00007208 */ /* 0x000fe20003000000 */
[----:B------:R-:W-:Y:S01]  /*94e0*/  FADD.FTZ R157, R156, -R157 ;  /* 0x8000009d9c9d7221 */ /* 0x000fe20000010000 */
[----:B------:R-:W-:Y:S01]  /*94f0*/  SHF.L.U32 R56, R69, 0x10, RZ ;  /* 0x0000001045387819 */ /* 0x000fe200000006ff */
[----:B------:R-:W-:Y:S01]  /*9500*/  FMUL.FTZ R176, R176, UR6 ;  /* 0x00000006b0b07c20 */ /* 0x000fe20008410000 */
[----:B------:R-:W-:-:S02]  /*9510*/  LOP3.LUT P3, RZ, R78, 0xff0000, RZ, 0xc0, !PT ;  /* 0x00ff00004eff7812 */ /* 0x000fc4000786c0ff */
[----:B------:R-:W-:Y:S01]  /*9520*/  LOP3.LUT P4, RZ, R78, 0xff000000, RZ, 0xc0, !PT ;  /* 0xff0000004eff7812 */ /* 0x000fe2000788c0ff */
[----:B------:R-:W-:Y:S01]  /*9530*/  FFMA.FTZ R155, R144, R155, R56 ;  /* 0x0000009b909b7223 */ /* 0x000fe20000010038 */
[C---:B------:R-:W-:Y:S02]  /*9540*/  LOP3.LUT P5, RZ, R78.reuse, 0xff, RZ, 0xc0, !PT ;  /* 0x000000ff4eff7812 */ /* 0x040fe400078ac0ff */
[----:B------:R-:W-:Y:S01]  /*9550*/  LOP3.LUT P6, RZ, R78, 0xff00, RZ, 0xc0, !PT ;  /* 0x0000ff004eff7812 */ /* 0x000fe200078cc0ff */
[----:B------:R-:W-:Y:S01]  /*9560*/  FMUL.FTZ R155, R155, UR6 ;  /* 0x000000069b9b7c20 */ /* 0x000fe20008410000 */
[----:B------:R-:W-:Y:S02]  /*9570*/  PRMT R78, R69, 0x7632, R78 ;  /* 0x00007632454e7816 */ /* 0x000fe4000000004e */
[----:B------:R-:W-:Y:S02]  /*9580*/  SHF.L.U32 R56, R68, 0x10, RZ ;  /* 0x0000001044387819 */ /* 0x000fe400000006ff */
[----:B------:R-:W-:Y:S01]  /*9590*/  FSEL R57, R155, RZ, P3 ;  /* 0x000000ff9b397208 */ /* 0x000fe20001800000 */
[----:B------:R-:W-:Y:S01]  /*95a0*/  IMAD.U32 R78, R78, 0x10000, RZ ;  /* 0x000100004e4e7824 */ /* 0x000fe200078e00ff */
[----:B------:R-:W-:Y:S01]  /*95b0*/  FSEL R176, R176, RZ, P6 ;  /* 0x000000ffb0b07208 */ /* 0x000fe20003000000 */
[----:B------:R-:W-:Y:S01]  /*95c0*/  FFMA.FTZ R56, R144, R157, R56 ;  /* 0x0000009d90387223 */ /* 0x000fe20000010038 */
[----:B------:R-:W-:Y:S01]  /*95d0*/  F2FP.BF16.F32.PACK_AB R58, R0, R58 ;  /* 0x0000003a003a723e */ /* 0x000fe200000010ff */
[----:B------:R-:W-:-:S02]  /*95e0*/  FFMA.FTZ R78, R144, R179, R78 ;  /* 0x000000b3904e7223 */ /* 0x000fc4000001004e */
[----:B------:R-:W-:Y:S02]  /*95f0*/  FMUL.FTZ R56, R56, UR6 ;  /* 0x0000000638387c20 */ /* 0x000fe40008410000 */
[----:B------:R-:W-:-:S03]  /*9600*/  FMUL.FTZ R78, R78, UR6 ;  /* 0x000000064e4e7c20 */ /* 0x000fc60008410000 */
[----:B------:R-:W-:Y:S02]  /*9610*/  FSEL R56, R56, RZ, P5 ;  /* 0x000000ff38387208 */ /* 0x000fe40002800000 */
[----:B------:R-:W-:Y:S02]  /*9620*/  FSEL R78, R78, RZ, P4 ;  /* 0x000000ff4e4e7208 */ /* 0x000fe40002000000 */
[----:B------:R-:W-:Y:S02]  /*9630*/  F2FP.BF16.F32.PACK_AB R56, R176, R56 ;  /* 0x00000038b038723e */ /* 0x000fe400000010ff */
[----:B------:R-:W-:Y:S01]  /*9640*/  F2FP.BF16.F32.PACK_AB R57, R78, R57 ;  /* 0x000000394e39723e */ /* 0x000fe200000010ff */
[----:B------:R-:W-:Y:S06]  /*9650*/  BRA `(.L_x_409) ;  /* 0x0000000400c07947 */ /* 0x000fec0003800000 */
.L_x_411:
        /* <DEDUP_REMOVED lines=9> */
[C---:B------:R-:W-:Y:S01]  /*96f0*/  FMUL.FTZ R98, R144.reuse, R151 ;  /* 0x0000009790627220 */ /* 0x040fe20000410000 */
[----:B------:R-:W-:Y:S01]  /*9700*/  FMUL.FTZ R182, R144, R182 ;  /* 0x000000b690b67220 */ /* 0x000fe20000410000 */
[-CC-:B------:R-:W-:Y:S01]  /*9710*/  FFMA.FTZ R178, R178, R210.reuse, R209.reuse ;  /* 0x000000d2b2b27223 */ /* 0x180fe200000100d1 */
[----:B------:R-:W-:Y:S01]  /*9720*/  FFMA.FTZ R157, R157, R210, R209 ;  /* 0x000000d29d9d7223 */ /* 0x000fe200000100d1 */
[----:B0-----:R-:W-:Y:S01]  /*9730*/  FADD.FTZ R56, R150, -R152 ;  /* 0x8000009896387221 */ /* 0x001fe20000010000 */
[----:B------:R-:W-:Y:S01]  /*9740*/  FADD.FTZ R99, R185, -R184 ;  /* 0x800000b8b9637221 */ /* 0x000fe20000010000 */
[----:B------:R-:W-:Y:S01]  /*9750*/  FMUL.FTZ R58, R98, UR6 ;  /* 0x00000006623a7c20 */ /* 0x000fe20008410000 */
[----:B------:R-:W-:Y:S01]  /*9760*/  FMUL.FTZ R0, R182, UR6 ;  /* 0x00000006b6007c20 */ /* 0x000fe20008410000 */
[----:B------:R-:W-:Y:S01]  /*9770*/  LOP3.LUT P6, RZ, R79, 0xff, RZ, 0xc0, !PT ;  /* 0x000000ff4fff7812 */ /* 0x000fe200078cc0ff */
[----:B------:R-:W-:Y:S01]  /*9780*/  FADD.FTZ R177, R177, -R176 ;  /* 0x800000b0b1b17221 */ /* 0x000fe20000010000 */
[----:B------:R-:W-:Y:S01]  /*9790*/  LOP3.LUT P5, RZ, R79, 0xff00, RZ, 0xc0, !PT ;  /* 0x0000ff004fff7812 */ /* 0x000fe200078ac0ff */
[----:B------:R-:W-:Y:S01]  /*97a0*/  FADD.FTZ R154, R154, -R155 ;  /* 0x8000009b9a9a7221 */ /* 0x000fe20000010000 */
[----:B------:R-:W-:Y:S01]  /*97b0*/  FADD.FTZ R179, R179, -R178 ;  /* 0x800000b2b3b37221 */ /* 0x000fe20000010000 */
[----:B------:R-:W-:Y:S01]  /*97c0*/  FADD.FTZ R156, R156, -R157 ;  /* 0x8000009d9c9c7221 */ /* 0x000fe20000010000 */
[C---:B------:R-:W-:Y:S01]  /*97d0*/  FMUL.FTZ R99, R144.reuse, R99 ;  /* 0x0000006390637220 */ /* 0x040fe20000410000 */
[----:B------:R-:W-:Y:S01]  /*97e0*/  FMUL.FTZ R56, R144, R56 ;  /* 0x0000003890387220 */ /* 0x000fe20000410000 */
[----:B------:R-:W-:Y:S01]  /*97f0*/  ISETP.GE.U32.AND P3, PT, R78, RZ, PT ;  /* 0x000000ff4e00720c */ /* 0x000fe20003f66070 */
[----:B------:R-:W-:Y:S01]  /*9800*/  FMUL.FTZ R97, R144, R154 ;  /* 0x0000009a90617220 */ /* 0x000fe20000410000 */
[----:B------:R-:W-:Y:S01]  /*9810*/  FSEL R58, R58, RZ, P6 ;  /* 0x000000ff3a3a7208 */ /* 0x000fe20003000000 */
[----:B------:R-:W-:Y:S01]  /*9820*/  FMUL.FTZ R179, R144, R179 ;  /* 0x000000b390b37220 */ /* 0x000fe20000410000 */
[----:B------:R-:W-:Y:S01]  /*9830*/  FSEL R0, R0, RZ, P5 ;  /* 0x000000ff00007208 */ /* 0x000fe20002800000 */
[C---:B------:R-:W-:Y:S01]  /*9840*/  FMUL.FTZ R177, R144.reuse, R177 ;  /* 0x000000b190b17220 */ /* 0x040fe20000410000 */
[----:B------:R-:W-:Y:S01]  /*9850*/  FMUL.FTZ R96, R144, R156 ;  /* 0x0000009c90607220 */ /* 0x000fe20000410000 */
[----:B------:R-:W-:Y:S01]  /*9860*/  FMUL.FTZ R59, R99, UR6 ;  /* 0x00000006633b7c20 */ /* 0x000fe20008410000 */
[----:B------:R-:W-:Y:S01]  /*9870*/  FMUL.FTZ R57, R56, UR6 ;  /* 0x0000000638397c20 */ /* 0x000fe20008410000 */
[----:B------:R-:W-:-:S02]  /*9880*/  LOP3.LUT P4, RZ, R79, 0xff0000, RZ, 0xc0, !PT ;  /* 0x00ff00004fff7812 */ /* 0x000fc4000788c0ff */
[----:B------:R-:W-:Y:S02]  /*9890*/  ISETP.GE.U32.AND.EX P3, PT, R79, 0x1000000, PT, P3 ;  /* 0x010000004f00780c */ /* 0x000fe40003f66130 */
[----:B------:R-:W-:Y:S01]  /*98a0*/  F2FP.BF16.F32.PACK_AB R99, R99, R56 ;  /* 0x000000386363723e */ /* 0x000fe200000010ff */
[----:B------:R-:W-:Y:S01]  /*98b0*/  FMUL.FTZ R56, R96, UR6 ;  /* 0x0000000660387c20 */ /* 0x000fe20008410000 */
[----:B------:R-:W-:Y:S01]  /*98c0*/  F2FP.BF16.F32.PACK_AB R58, R0, R58 ;  /* 0x0000003a003a723e */ /* 0x000fe200000010ff */
[----:B------:R-:W-:Y:S01]  /*98d0*/  FMUL.FTZ R0, R97, UR6 ;  /* 0x0000000661007c20 */ /* 0x000fe20008410000 */
[C---:B------:R-:W-:Y:S01]  /*98e0*/  F2FP.BF16.F32.PACK_AB R97, R179.reuse, R97 ;  /* 0x00000061b361723e */ /* 0x040fe200000010ff */
[----:B------:R-:W-:Y:S01]  /*98f0*/  FMUL.FTZ R179, R179, UR6 ;  /* 0x00000006b3b37c20 */ /* 0x000fe20008410000 */
[C---:B------:R-:W-:Y:S01]  /*9900*/  F2FP.BF16.F32.PACK_AB R96, R177.reuse, R96 ;  /* 0x00000060b160723e */ /* 0x040fe200000010ff */
[----:B------:R-:W-:Y:S01]  /*9910*/  FMUL.FTZ R177, R177, UR6 ;  /* 0x00000006b1b17c20 */ /* 0x000fe20008410000 */
[----:B------:R-:W-:-:S02]  /*9920*/  FSEL R59, R59, RZ, P3 ;  /* 0x000000ff3b3b7208 */ /* 0x000fc40001800000 */
[----:B------:R-:W-:Y:S02]  /*9930*/  FSEL R57, R57, RZ, P4 ;  /* 0x000000ff39397208 */ /* 0x000fe40002000000 */
[C---:B------:R-:W-:Y:S02]  /*9940*/  LOP3.LUT P3, RZ, R78.reuse, 0xff0000, RZ, 0xc0, !PT ;  /* 0x00ff00004eff7812 */ /* 0x040fe4000786c0ff */
[C---:B------:R-:W-:Y:S02]  /*9950*/  LOP3.LUT P4, RZ, R78.reuse, 0xff000000, RZ, 0xc0, !PT ;  /* 0xff0000004eff7812 */ /* 0x040fe4000788c0ff */
[C---:B------:R-:W-:Y:S02]  /*9960*/  LOP3.LUT P6, RZ, R78.reuse, 0xff, RZ, 0xc0, !PT ;  /* 0x000000ff4eff7812 */ /* 0x040fe400078cc0ff */
[----:B------:R-:W-:Y:S02]  /*9970*/  LOP3.LUT P5, RZ, R78, 0xff00, RZ, 0xc0, !PT ;  /* 0x0000ff004eff7812 */ /* 0x000fe400078ac0ff */
        /* <DEDUP_REMOVED lines=9> */
.L_x_413:
        /* <DEDUP_REMOVED lines=8> */
[-CC-:B------:R-:W-:Y:S01]  /*9a90*/  FFMA.FTZ R176, R176, R210.reuse, R209.reuse ;  /* 0x000000d2b0b07223 */ /* 0x180fe200000100d1 */
[-CC-:B------:R-:W-:Y:S01]  /*9aa0*/  FFMA.FTZ R155, R155, R210.reuse, R209.reuse ;  /* 0x000000d29b9b7223 */ /* 0x180fe200000100d1 */
[-CC-:B------:R-:W-:Y:S01]  /*9ab0*/  FFMA.FTZ R178, R178, R210.reuse, R209.reuse ;  /* 0x000000d2b2b27223 */ /* 0x180fe200000100d1 */
[----:B------:R-:W-:Y:S01]  /*9ac0*/  FFMA.FTZ R157, R157, R210, R209 ;  /* 0x000000d29d9d7223 */ /* 0x000fe200000100d1 */
[C---:B------:R-:W-:Y:S01]  /*9ad0*/  FMUL.FTZ R0, R144.reuse, R0 ;  /* 0x0000000090007220 */ /* 0x040fe20000410000 */
[C---:B------:R-:W-:Y:S01]  /*9ae0*/  FMUL.FTZ R153, R144.reuse, R153 ;  /* 0x0000009990997220 */ /* 0x040fe20000410000 */
[C---:B------:R-:W-:Y:S01]  /*9af0*/  FMUL.FTZ R152, R144.reuse, R152 ;  /* 0x0000009890987220 */ /* 0x040fe20000410000 */
[----:B------:R-:W-:Y:S01]  /*9b00*/  FMUL.FTZ R183, R144, R183 ;  /* 0x000000b790b77220 */ /* 0x000fe20000410000 */
[----:B------:R-:W-:Y:S01]  /*9b10*/  FADD.FTZ R177, R177, -R176 ;  /* 0x800000b0b1b17221 */ /* 0x000fe20000010000 */
[----:B------:R-:W-:Y:S01]  /*9b20*/  FADD.FTZ R154, R154, -R155 ;  /* 0x8000009b9a9a7221 */ /* 0x000fe20000010000 */
[----:B------:R-:W-:Y:S01]  /*9b30*/  ISETP.GE.U32.AND P3, PT, R78, RZ, PT ;  /* 0x000000ff4e00720c */ /* 0x000fe20003f66070 */
[----:B------:R-:W-:Y:S01]  /*9b40*/  FADD.FTZ R178, R179, -R178 ;  /* 0x800000b2b3b27221 */ /* 0x000fe20000010000 */
[----:B------:R-:W-:Y:S01]  /*9b50*/  FADD.FTZ R157, R156, -R157 ;  /* 0x8000009d9c9d7221 */ /* 0x000fe20000010000 */
[----:B------:R-:W-:Y:S01]  /*9b60*/  FMUL.FTZ R0, R0, UR6 ;  /* 0x0000000600007c20 */ /* 0x000fe20008410000 */
[----:B------:R-:W-:Y:S01]  /*9b70*/  FMUL.FTZ R152, R152, UR6 ;  /* 0x0000000698987c20 */ /* 0x000fe20008410000 */
[----:B------:R-:W-:Y:S01]  /*9b80*/  FMUL.FTZ R153, R153, UR6 ;  /* 0x0000000699997c20 */ /* 0x000fe20008410000 */
[----:B------:R-:W-:Y:S01]  /*9b90*/  FMUL.FTZ R183, R183, UR6 ;  /* 0x00000006b7b77c20 */ /* 0x000fe20008410000 */
[C---:B------:R-:W-:Y:S01]  /*9ba0*/  LOP3.LUT P4, RZ, R79.reuse, 0xff0000, RZ, 0xc0, !PT ;  /* 0x00ff00004fff7812 */ /* 0x040fe2000788c0ff */
[C---:B------:R-:W-:Y:S01]  /*9bb0*/  FMUL.FTZ R154, R144.reuse, R154 ;  /* 0x0000009a909a7220 */ /* 0x040fe20000410000 */
[C---:B------:R-:W-:Y:S01]  /*9bc0*/  LOP3.LUT P6, RZ, R79.reuse, 0xff, RZ, 0xc0, !PT ;  /* 0x000000ff4fff7812 */ /* 0x040fe200078cc0ff */
[C---:B------:R-:W-:Y:S01]  /*9bd0*/  FMUL.FTZ R178, R144.reuse, R178 ;  /* 0x000000b290b27220 */ /* 0x040fe20000410000 */
[C---:B------:R-:W-:Y:S01]  /*9be0*/  LOP3.LUT P5, RZ, R79.reuse, 0xff00, RZ, 0xc0, !PT ;  /* 0x0000ff004fff7812 */ /* 0x040fe200078ac0ff */
[C---:B------:R-:W-:Y:S01]  /*9bf0*/  FMUL.FTZ R177, R144.reuse, R177 ;  /* 0x000000b190b17220 */ /* 0x040fe20000410000 */
[----:B------:R-:W-:Y:S01]  /*9c00*/  ISETP.GE.U32.AND.EX P3, PT, R79, 0x1000000, PT, P3 ;  /* 0x010000004f00780c */ /* 0x000fe20003f66130 */
[----:B------:R-:W-:Y:S01]  /*9c10*/  FMUL.FTZ R157, R144, R157 ;  /* 0x0000009d909d7220 */ /* 0x000fe20000410000 */
[----:B------:R-:W-:Y:S01]  /*9c20*/  FSEL R59, R152, RZ, P4 ;  /* 0x000000ff983b7208 */ /* 0x000fe20002000000 */
[----:B------:R-:W-:Y:S01]  /*9c30*/  FMUL.FTZ R154, R154, UR6 ;  /* 0x000000069a9a7c20 */ /* 0x000fe20008410000 */
[----:B------:R-:W-:Y:S01]  /*9c40*/  FSEL R0, R0, RZ, P3 ;  /* 0x000000ff00007208 */ /* 0x000fe20001800000 */
[----:B------:R-:W-:Y:S01]  /*9c50*/  FMUL.FTZ R178, R178, UR6 ;  /* 0x00000006b2b27c20 */ /* 0x000fe20008410000 */
[----:B------:R-:W-:Y:S01]  /*9c60*/  FSEL R58, R153, RZ, P6 ;  /* 0x000000ff993a7208 */ /* 0x000fe20003000000 */
[----:B------:R-:W-:Y:S01]  /*9c70*/  FMUL.FTZ R177, R177, UR6 ;  /* 0x00000006b1b17c20 */ /* 0x000fe20008410000 */
[----:B------:R-:W-:Y:S01]  /*9c80*/  FSEL R183, R183, RZ, P5 ;  /* 0x000000ffb7b77208 */ /* 0x000fe20002800000 */
[----:B------:R-:W-:Y:S01]  /*9c90*/  FMUL.FTZ R157, R157, UR6 ;  /* 0x000000069d9d7c20 */ /* 0x000fe20008410000 */
[----:B------:R-:W-:-:S02]  /*9ca0*/  LOP3.LUT P3, RZ, R78, 0xff0000, RZ, 0xc0, !PT ;  /* 0x00ff00004eff7812 */ /* 0x000fc4000786c0ff */
[C---:B------:R-:W-:Y:S02]  /*9cb0*/  LOP3.LUT P4, RZ, R78.reuse, 0xff000000, RZ, 0xc0, !PT ;  /* 0xff0000004eff7812 */ /* 0x040fe4000788c0ff */
[C---:B------:R-:W-:Y:S02]  /*9cc0*/  LOP3.LUT P6, RZ, R78.reuse, 0xff00, RZ, 0xc0, !PT ;  /* 0x0000ff004eff7812 */ /* 0x040fe400078cc0ff */
[----:B------:R-:W-:Y:S02]  /*9cd0*/  LOP3.LUT P5, RZ, R78, 0xff, RZ, 0xc0, !PT ;  /* 0x000000ff4eff7812 */ /* 0x000fe400078ac0ff */
[----:B0-----:R-:W-:Y:S02]  /*9ce0*/  FSEL R57, R154, RZ, P3 ;  /* 0x000000ff9a397208 */ /* 0x001fe40001800000 */
[----:B------:R-:W-:Y:S02]  /*9cf0*/  FSEL R178, R178, RZ, P4 ;  /* 0x000000ffb2b27208 */ /* 0x000fe40002000000 */
[----:B------:R-:W-:-:S02]  /*9d00*/  FSEL R56, R177, RZ, P6 ;  /* 0x000000ffb1387208 */ /* 0x000fc40003000000 */
[----:B------:R-:W-:Y:S02]  /*9d10*/  FSEL R157, R157, RZ, P5 ;  /* 0x000000ff9d9d7208 */ /* 0x000fe40002800000 */
[----:B------:R-:W-:Y:S02]  /*9d20*/  F2FP.BF16.F32.PACK_AB R59, R0, R59 ;  /* 0x0000003b003b723e */ /* 0x000fe400000010ff */
[----:B------:R-:W-:Y:S02]  /*9d30*/  F2FP.BF16.F32.PACK_AB R58, R183, R58 ;  /* 0x0000003ab73a723e */ /* 0x000fe400000010ff */
[----:B------:R-:W-:Y:S02]  /*9d40*/  F2FP.BF16.F32.PACK_AB R57, R178, R57 ;  /* 0x00000039b239723e */ /* 0x000fe400000010ff */
[----:B------:R-:W-:-:S07]  /*9d50*/  F2FP.BF16.F32.PACK_AB R56, R56, R157 ;  /* 0x0000009d3838723e */ /* 0x000fce00000010ff */
.L_x_409:
        /* <DEDUP_REMOVED lines=25> */
[----:B------:R-:W-:Y:S01]  /*9ef0*/  PRMT R57, R73, 0x7632, R57 ;  /* 0x0000763249397816 */ /* 0x000fe20000000039 */
[-CC-:B------:R-:W-:Y:S01]  /*9f00*/  FFMA.FTZ R0, R193, R210.reuse, R209.reuse ;  /* 0x000000d2c1007223 */ /* 0x180fe200000100d1 */
[----:B------:R-:W-:Y:S01]  /*9f10*/  SHF.L.U32 R56, R56, 0x10, RZ ;  /* 0x0000001038387819 */ /* 0x000fe200000006ff */
[----:B------:R-:W-:Y:S01]  /*9f20*/  FADD.FTZ R98, R202, -R98 ;  /* 0x80000062ca627221 */ /* 0x000fe20000010000 */
[----:B------:R-:W-:Y:S01]  /*9f30*/  SHF.L.U32 R58, R58, 0x10, RZ ;  /* 0x000000103a3a7819 */ /* 0x000fe200000006ff */
[----:B------:R-:W-:Y:S01]  /*9f40*/  FFMA.FTZ R187, R187, R210, R209 ;  /* 0x000000d2bbbb7223 */ /* 0x000fe200000100d1 */
[----:B------:R-:W-:Y:S01]  /*9f50*/  ISETP.GE.U32.AND P3, PT, R76, RZ, PT ;  /* 0x000000ff4c00720c */ /* 0x000fe20003f66070 */
[----:B------:R-:W-:Y:S01]  /*9f60*/  FFMA.FTZ R80, R144, R80, R56 ;  /* 0x0000005090507223 */ /* 0x000fe20000010038 */
[----:B------:R-:W-:Y:S01]  /*9f70*/  IMAD.U32 R56, R75, 0x10000, RZ ;  /* 0x000100004b387824 */ /* 0x000fe200078e00ff */
[----:B------:R-:W-:Y:S01]  /*9f80*/  ISETP.GE.U32.AND P4, PT, R136, RZ, PT ;  /* 0x000000ff8800720c */ /* 0x000fe20003f86070 */
[----:B------:R-:W-:Y:S01]  /*9f90*/  FADD.FTZ R0, R81, -R0 ;  /* 0x8000000051007221 */ /* 0x000fe20000010000 */
[----:B------:R-:W-:Y:S01]  /*9fa0*/  SHF.L.U32 R57, R57, 0x10, RZ ;  /* 0x0000001039397819 */ /* 0x000fe200000006ff */
[----:B------:R-:W-:Y:S01]  /*9fb0*/  FFMA.FTZ R79, R144, R79, R56 ;  /* 0x0000004f904f7223 */ /* 0x000fe20000010038 */
[----:B------:R-:W-:Y:S01]  /*9fc0*/  SHF.L.U32 R56, R74, 0x10, RZ ;  /* 0x000000104a387819 */ /* 0x000fe200000006ff */
[C---:B------:R-:W-:Y:S01]  /*9fd0*/  FFMA.FTZ R98, R144.reuse, R98, R58 ;  /* 0x0000006290627223 */ /* 0x040fe2000001003a */
[----:B------:R-:W-:Y:S01]  /*9fe0*/  LOP3.LUT P6, RZ, R77, 0xff0000, RZ, 0xc0, !PT ;  /* 0x00ff00004dff7812 */ /* 0x000fe200078cc0ff */
[----:B------:R-:W-:Y:S01]  /*9ff0*/  FMUL.FTZ R95, R79, UR6 ;  /* 0x000000064f5f7c20 */ /* 0x000fe20008410000 */
[----:B------:R-:W-:Y:S01]  /*a000*/  ISETP.GE.U32.AND.EX P3, PT, R77, 0x1000000, PT, P3 ;  /* 0x010000004d00780c */ /* 0x000fe20003f66130 */
[----:B------:R-:W-:Y:S01]  /*a010*/  FFMA.FTZ R189, R144, R189, R56 ;  /* 0x000000bd90bd7223 */ /* 0x000fe20000010038 */
[----:B------:R-:W-:Y:S01]  /*a020*/  FMUL.FTZ R56, R99, UR6 ;  /* 0x0000000663387c20 */ /* 0x000fe20008410000 */
[C---:B------:R-:W-:Y:S01]  /*a030*/  LOP3.LUT P5, RZ, R137.reuse, 0xff0000, RZ, 0xc0, !PT ;  /* 0x00ff000089ff7812 */ /* 0x040fe200078ac0ff */
[----:B------:R-:W-:Y:S01]  /*a040*/  FADD.FTZ R186, R186, -R187 ;  /* 0x800000bbbaba7221 */ /* 0x000fe20000010000 */
[----:B------:R-:W-:Y:S01]  /*a050*/  ISETP.GE.U32.AND.EX P4, PT, R137, 0x1000000, PT, P4 ;  /* 0x010000008900780c */ /* 0x000fe20003f86140 */
[----:B------:R-:W-:Y:S01]  /*a060*/  FFMA.FTZ R0, R144, R0, R57 ;  /* 0x0000000090007223 */ /* 0x000fe20000010039 */
[----:B------:R-:W-:Y:S01]  /*a070*/  SHF.L.U32 R97, R73, 0x10, RZ ;  /* 0x0000001049617819 */ /* 0x000fe200000006ff */
[----:B------:R-:W-:Y:S01]  /*a080*/  FMUL.FTZ R94, R189, UR6 ;  /* 0x00000006bd5e7c20 */ /* 0x000fe20008410000 */
        /* <DEDUP_REMOVED lines=11> */
[----:B------:R-:W-:Y:S01]  /*a140*/  FMUL.FTZ R92, R80, UR6 ;  /* 0x00000006505c7c20 */ /* 0x000fe20008410000 */
        /* <DEDUP_REMOVED lines=10> */
[C---:B------:R-:W-:Y:S01]  /*a1f0*/  F2FP.BF16.F32.PACK_AB R97, R0.reuse, R97 ;  /* 0x000000610061723e */ /* 0x040fe200000010ff */
[----:B------:R-:W-:Y:S01]  /*a200*/  FMUL.FTZ R0, R0, UR6 ;  /* 0x0000000600007c20 */ /* 0x000fe20008410000 */
[----:B------:R-:W-:Y:S02]  /*a210*/  FSEL R93, R93, RZ, P6 ;  /* 0x000000ff5d5d7208 */ /* 0x000fe40003000000 */
[----:B------:R-:W-:-:S02]  /*a220*/  LOP3.LUT P5, RZ, R76, 0xff000000, RZ, 0xc0, !PT ;  /* 0xff0000004cff7812 */ /* 0x000fc400078ac0ff */
[C---:B------:R-:W-:Y:S02]  /*a230*/  LOP3.LUT P3, RZ, R76.reuse, 0xff00, RZ, 0xc0, !PT ;  /* 0x0000ff004cff7812 */ /* 0x040fe4000786c0ff */
[----:B------:R-:W-:Y:S02]  /*a240*/  LOP3.LUT P4, RZ, R76, 0xff, RZ, 0xc0, !PT ;  /* 0x000000ff4cff7812 */ /* 0x000fe4000788c0ff */
[----:B------:R-:W-:Y:S02]  /*a250*/  LOP3.LUT P6, RZ, R136, 0xff000000, RZ, 0xc0, !PT ;  /* 0xff00000088ff7812 */ /* 0x000fe400078cc0ff */
[----:B------:R-:W-:Y:S02]  /*a260*/  SHF.L.U32 R76, R72, 0x10, RZ ;  /* 0x00000010484c7819 */ /* 0x000fe400000006ff */
[----:B------:R-:W-:Y:S02]  /*a270*/  F2FP.BF16.F32.PACK_AB R58, R56, R58 ;  /* 0x0000003a383a723e */ /* 0x000fe400000010ff */
[----:B------:R-:W-:Y:S01]  /*a280*/  FSEL R56, R0, RZ, P6 ;  /* 0x000000ff00387208 */ /* 0x000fe20003000000 */
[----:B------:R-:W-:Y:S01]  /*a290*/  FFMA.FTZ R180, R144, R180, R76 ;  /* 0x000000b490b47223 */ /* 0x000fe2000001004c */
[----:B------:R-:W-:-:S02]  /*a2a0*/  FSEL R0, R0, RZ, P5 ;  /* 0x000000ff00007208 */ /* 0x000fc40002800000 */
[----:B------:R-:W-:Y:S02]  /*a2b0*/  LOP3.LUT P5, RZ, R136, 0xff, RZ, 0xc0, !PT ;  /* 0x000000ff88ff7812 */ /* 0x000fe400078ac0ff */
[----:B------:R-:W-:Y:S01]  /*a2c0*/  F2FP.BF16.F32.PACK_AB R57, R0, R57 ;  /* 0x000000390039723e */ /* 0x000fe200000010ff */
[----:B------:R-:W-:Y:S01]  /*a2d0*/  FMUL.FTZ R0, R180, UR6 ;  /* 0x00000006b4007c20 */ /* 0x000fe20008410000 */
        /* <DEDUP_REMOVED lines=8> */
[----:B------:R-:W-:Y:S02]  /*a360*/  F2FP.BF16.F32.PACK_AB R95, R77, R95 ;  /* 0x0000005f4d5f723e */ /* 0x000fe400000010ff */
[----:B------:R-:W-:-:S02]  /*a370*/  F2FP.BF16.F32.PACK_AB R59, R78, R59 ;  /* 0x0000003b4e3b723e */ /* 0x000fc400000010ff */
[----:B------:R-:W-:Y:S02]  /*a380*/  F2FP.BF16.F32.PACK_AB R96, R80, R180 ;  /* 0x000000b45060723e */ /* 0x000fe400000010ff */
[----:B------:R-:W-:Y:S02]  /*a390*/  F2FP.BF16.F32.PACK_AB R92, R92, R76 ;  /* 0x0000004c5c5c723e */ /* 0x000fe400000010ff */
[----:B------:R-:W-:Y:S01]  /*a3a0*/  F2FP.BF16.F32.PACK_AB R56, R56, R0 ;  /* 0x000000003838723e */ /* 0x000fe200000010ff */
[----:B------:R-:W-:Y:S06]  /*a3b0*/  BRA `(.L_x_417) ;  /* 0x0000001c00b07947 */ /* 0x000fec0003800000 */
.L_x_416:
[----:B------:R-:W-:Y:S01]  /*a3c0*/  PRMT R0, R73, 0x7632, R0 ;  /* 0x0000763249007816 */ /* 0x000fe20000000000 */
[-CC-:B------:R-:W-:Y:S01]  /*a3d0*/  FFMA.FTZ R193, R193, R210.reuse, R209.reuse ;  /* 0x000000d2c1c17223 */ /* 0x180fe200000100d1 */
[-C--:B------:R-:W-:Y:S01]  /*a3e0*/  FFMA.FTZ R190, R190, R210.reuse, R209 ;  /* 0x000000d2bebe7223 */ /* 0x080fe200000100d1 */
[----:B------:R-:W-:Y:S01]  /*a3f0*/  PRMT R59, R75, 0x7632, R59 ;  /* 0x000076324b3b7816 */ /* 0x000fe2000000003b */
[-C--:B0-----:R-:W-:Y:S01]  /*a400*/  FFMA.FTZ R57, R205, R210.reuse, R209 ;  /* 0x000000d2cd397223 */ /* 0x081fe200000100d1 */
        /* <DEDUP_REMOVED lines=27> */
[----:B------:R-:W-:Y:S01]  /*a5c0*/  ISETP.GE.U32.AND.EX P3, PT, R77, 0x1000000, PT, P3 ;  /* 0x010000004d00780c */ /* 0x000fe20003f66130 */
        /* <DEDUP_REMOVED lines=44> */
[----:B------:R-:W-:Y:S02]  /*a890*/  FSEL R76, R0, RZ, P4 ;  /* 0x000000ff004c7208 */ /* 0x000fe40002000000 */
        /* <DEDUP_REMOVED lines=9> */
.L_x_415:
        /* <DEDUP_REMOVED lines=27> */
[----:B------:R-:W-:Y:S01]  /*aae0*/  LOP3.LUT P6, RZ, R77, 0xff, RZ, 0xc0, !PT ;  /* 0x000000ff4dff7812 */ /* 0x000fe200078cc0ff */
[----:B------:R-:W-:Y:S01]  /*aaf0*/  FFMA.FTZ R193, R193, R210, R209 ;  /* 0x000000d2c1c17223 */ /* 0x000fe200000100d1 */
        /* <DEDUP_REMOVED lines=51> */
.L_x_418:
        /* <DEDUP_REMOVED lines=28> */
[-C--:B------:R-:W-:Y:S01]  /*aff0*/  FFMA.FTZ R193, R193, R210.reuse, R209 ;  /* 0x000000d2c1c17223 */ /* 0x080fe200000100d1 */
        /* <DEDUP_REMOVED lines=46> */
.L_x_414:
        /* <DEDUP_REMOVED lines=11> */
[--C-:B------:R-:W-:Y:S01]  /*b390*/  FFMA.FTZ R190, R190, R210, R209.reuse ;  /* 0x000000d2bebe7223 */ /* 0x100fe200000100d1 */
        /* <DEDUP_REMOVED lines=60> */
.L_x_420:
[----:B0-----:R-:W-:Y:S01]  /*b760*/  PRMT R56, R75, 0x7632, R56 ;  /* 0x000076324b387816 */ /* 0x001fe20000000038 */
[-CC-:B------:R-:W-:Y:S01]  /*b770*/  FFMA.FTZ R205, R205, R210.reuse, R209.reuse ;  /* 0x000000d2cdcd7223 */ /* 0x180fe200000100d1 */
[-CC-:B------:R-:W-:Y:S01]  /*b780*/  FFMA.FTZ R190, R190, R210.reuse, R209.reuse ;  /* 0x000000d2bebe7223 */ /* 0x180fe200000100d1 */
[----:B------:R-:W-:Y:S01]  /*b790*/  SHF.L.U32 R57, R75, 0x10, RZ ;  /* 0x000000104b397819 */ /* 0x000fe200000006ff */
[-C--:B------:R-:W-:Y:S01]  /*b7a0*/  FFMA.FTZ R188, R188, R210.reuse, R209 ;  /* 0x000000d2bcbc7223 */ /* 0x080fe200000100d1 */
        /* <DEDUP_REMOVED lines=12> */
[----:B------:R-:W-:Y:S01]  /*b870*/  FFMA.FTZ R192, R192, R210, R209 ;  /* 0x000000d2c0c07223 */ /* 0x000fe200000100d1 */
[----:B------:R-:W-:Y:S01]  /*b880*/  PRMT R59, R72, 0x7632, R59 ;  /* 0x00007632483b7816 */ /* 0x000fe2000000003b */
[----:B------:R-:W-:Y:S01]  /*b890*/  FMUL.FTZ R56, R56, UR6 ;  /* 0x0000000638387c20 */ /* 0x000fe20008410000 */
[----:B------:R-:W-:Y:S01]  /*b8a0*/  FMUL.FTZ R57, R57, UR6 ;  /* 0x0000000639397c20 */ /* 0x000fe20008410000 */
[C---:B------:R-:W-:Y:S01]  /*b8b0*/  FFMA.FTZ R0, R144.reuse, R203, R0 ;  /* 0x000000cb90007223 */ /* 0x040fe20000010000 */
[----:B------:R-:W-:Y:S01]  /*b8c0*/  FFMA.FTZ R58, R144, R188, R58 ;  /* 0x000000bc903a7223 */ /* 0x000fe2000001003a */
[C---:B------:R-:W-:Y:S01]  /*b8d0*/  LOP3.LUT P4, RZ, R77.reuse, 0xff0000, RZ, 0xc0, !PT ;  /* 0x00ff00004dff7812 */ /* 0x040fe2000788c0ff */
        /* <DEDUP_REMOVED lines=42> */
.L_x_419:
        /* <DEDUP_REMOVED lines=17> */
[C---:B------:R-:W-:Y:S01]  /*bc90*/  LOP3.LUT P6, RZ, R77.reuse, 0xff, RZ, 0xc0, !PT ;  /* 0x000000ff4dff7812 */ /* 0x040fe200078cc0ff */
        /* <DEDUP_REMOVED lines=41> */
.L_x_421:
        /* <DEDUP_REMOVED lines=53> */
.L_x_417:
        /* <DEDUP_REMOVED lines=11> */
[----:B------:R-:W-:Y:S01]  /*c330*/  PRMT R0, R55, 0x7632, R0 ;  /* 0x0000763237007816 */ /* 0x000fe20000000000 */
[-CC-:B------:R-:W-:Y:S01]  /*c340*/  FFMA.FTZ R91, R91, R210.reuse, R209.reuse ;  /* 0x000000d25b5b7223 */ /* 0x180fe200000100d1 */
[-CC-:B------:R-:W-:Y:S01]  /*c350*/  FFMA.FTZ R200, R200, R210.reuse, R209.reuse ;  /* 0x000000d2c8c87223 */ /* 0x180fe200000100d1 */
[----:B------:R-:W-:Y:S01]  /*c360*/  SHF.L.U32 R99, R55, 0x10, RZ ;  /* 0x0000001037637819 */ /* 0x000fe200000006ff */
[-C--:B0-----:R-:W-:Y:S01]  /*c370*/  FFMA.FTZ R57, R198, R210.reuse, R209 ;  /* 0x000000d2c6397223 */ /* 0x081fe200000100d1 */
[----:B------:R-:W-:Y:S01]  /*c380*/  FADD.FTZ R91, R87, -R91 ;  /* 0x8000005b575b7221 */ /* 0x000fe20000010000 */
[----:B------:R-:W-:Y:S02]  /*c390*/  IMAD.U32 R0, R0, 0x10000, RZ ;  /* 0x0001000000007824 */ /* 0x000fe400078e00ff */
[----:B------:R-:W-:Y:S01]  /*c3a0*/  FADD.FTZ R200, R201, -R200 ;  /* 0x800000c8c9c87221 */ /* 0x000fe20000010000 */
[----:B------:R-:W-:Y:S01]  /*c3b0*/  ISETP.GE.U32.AND P3, PT, R138, RZ, PT ;  /* 0x000000ff8a00720c */ /* 0x000fe20003f66070 */
[----:B------:R-:W-:Y:S01]  /*c3c0*/  FFMA.FTZ R90, R90, R210, R209 ;  /* 0x000000d25a5a7223 */ /* 0x000fe200000100d1 */
[C---:B------:R-:W-:Y:S01]  /*c3d0*/  FFMA.FTZ R0, R144.reuse, R91, R0 ;  /* 0x0000005b90007223 */ /* 0x040fe20000010000 */
[----:B------:R-:W-:Y:S01]  /*c3e0*/  FFMA.FTZ R99, R144, R200, R99 ;  /* 0x000000c890637223 */ /* 0x000fe20000010063 */
[----:B------:R-:W-:Y:S01]  /*c3f0*/  LOP3.LUT P5, RZ, R139, 0xff0000, RZ, 0xc0, !PT ;  /* 0x00ff00008bff7812 */ /* 0x000fe200078ac0ff */
[----:B------:R-:W-:Y:S01]  /*c400*/  FADD.FTZ R57, R199, -R57 ;  /* 0x80000039c7397221 */ /* 0x000fe20000010000 */
[----:B------:R-:W-:Y:S01]  /*c410*/  ISETP.GE.U32.AND.EX P3, PT, R139, 0x1000000, PT, P3 ;  /* 0x010000008b00780c */ /* 0x000fe20003f66130 */
[----:B------:R-:W-:Y:S01]  /*c420*/  FMUL.FTZ R59, R99, UR6 ;  /* 0x00000006633b7c20 */ /* 0x000fe20008410000 */
[C---:B------:R-:W-:Y:S01]  /*c430*/  F2FP.BF16.F32.PACK_AB R99, R0.reuse, R99 ;  /* 0x000000630063723e */ /* 0x040fe200000010ff */
[----:B------:R-:W-:Y:S01]  /*c440*/  FMUL.FTZ R0, R0, UR6 ;  /* 0x0000000600007c20 */ /* 0x000fe20008410000 */
[----:B------:R-:W-:Y:S01]  /*c450*/  PRMT R98, R54, 0x7632, R98 ;  /* 0x0000763236627816 */ /* 0x000fe20000000062 */
[----:B------:R-:W-:Y:S01]  /*c460*/  FADD.FTZ R90, R86, -R90 ;  /* 0x8000005a565a7221 */ /* 0x000fe20000010000 */
[----:B------:R-:W-:Y:S01]  /*c470*/  FSEL R95, R59, RZ, P5 ;  /* 0x000000ff3b5f7208 */ /* 0x000fe20002800000 */
[-CC-:B------:R-:W-:Y:S01]  /*c480*/  FFMA.FTZ R196, R196, R210.reuse, R209.reuse ;  /* 0x000000d2c4c47223 */ /* 0x180fe200000100d1 */
[----:B------:R-:W-:Y:S01]  /*c490*/  FSEL R56, R0, RZ, P3 ;  /* 0x000000ff00387208 */ /* 0x000fe20001800000 */
[----:B------:R-:W-:Y:S01]  /*c4a0*/  FFMA.FTZ R89, R89, R210, R209 ;  /* 0x000000d259597223 */ /* 0x000fe200000100d1 */
[----:B------:R-:W-:Y:S01]  /*c4b0*/  SHF.L.U32 R98, R98, 0x10, RZ ;  /* 0x0000001062627819 */ /* 0x000fe200000006ff */
[----:B------:R-:W-:Y:S01]  /*c4c0*/  FADD.FTZ R197, R197, -R196 ;  /* 0x800000c4c5c57221 */ /* 0x000fe20000010000 */
[----:B------:R-:W-:Y:S01]  /*c4d0*/  F2FP.BF16.F32.PACK_AB R95, R56, R95 ;  /* 0x0000005f385f723e */ /* 0x000fe200000010ff */
[----:B------:R-:W-:Y:S01]  /*c4e0*/  FADD.FTZ R85, R85, -R89 ;  /* 0x8000005955557221 */ /* 0x000fe20000010000 */
[----:B------:R-:W-:Y:S01]  /*c4f0*/  SHF.L.U32 R56, R54, 0x10, RZ ;  /* 0x0000001036387819 */ /* 0x000fe200000006ff */
[----:B------:R-:W-:Y:S01]  /*c500*/  FFMA.FTZ R98, R144, R90, R98 ;  /* 0x0000005a90627223 */ /* 0x000fe20000010062 */
[----:B------:R-:W-:Y:S01]  /*c510*/  ISETP.GE.U32.AND P4, PT, R62, RZ, PT ;  /* 0x000000ff3e00720c */ /* 0x000fe20003f86070 */
[-C--:B------:R-:W-:Y:S01]  /*c520*/  FFMA.FTZ R88, R88, R210.reuse, R209 ;  /* 0x000000d258587223 */ /* 0x080fe200000100d1 */
[C---:B------:R-:W-:Y:S01]  /*c530*/  LOP3.LUT P5, RZ, R63.reuse, 0xff0000, RZ, 0xc0, !PT ;  /* 0x00ff00003fff7812 */ /* 0x040fe200078ac0ff */
[----:B------:R-:W-:Y:S01]  /*c540*/  FFMA.FTZ R57, R144, R57, R56 ;  /* 0x0000003990397223 */ /* 0x000fe20000010038 */
[----:B------:R-:W-:Y:S01]  /*c550*/  ISETP.GE.U32.AND.EX P3, PT, R63, 0x1000000, PT, P4 ;  /* 0x010000003f00780c */ /* 0x000fe20003f66140 */
[----:B------:R-:W-:Y:S01]  /*c560*/  FMUL.FTZ R94, R98, UR6 ;  /* 0x00000006625e7c20 */ /* 0x000fe20008410000 */
[----:B------:R-:W-:Y:S01]  /*c570*/  SHF.L.U32 R97, R53, 0x10, RZ ;  /* 0x0000001035617819 */ /* 0x000fe200000006ff */
[----:B------:R-:W-:Y:S01]  /*c580*/  FMUL.FTZ R56, R57, UR6 ;  /* 0x0000000639387c20 */ /* 0x000fe20008410000 */
[----:B------:R-:W-:Y:S01]  /*c590*/  FSEL R59, R59, RZ, P5 ;  /* 0x000000ff3b3b7208 */ /* 0x000fe20002800000 */
[----:B------:R-:W-:Y:S01]  /*c5a0*/  FADD.FTZ R84, R84, -R88 ;  /* 0x8000005854547221 */ /* 0x000fe20000010000 */
[----:B------:R-:W-:Y:S01]  /*c5b0*/  FSEL R0, R0, RZ, P3 ;  /* 0x000000ff00007208 */ /* 0x000fe20001800000 */
[----:B------:R-:W-:Y:S01]  /*c5c0*/  FFMA.FTZ R97, R144, R197, R97 ;  /* 0x000000c590617223 */ /* 0x000fe20000010061 */
[C---:B------:R-:W-:Y:S01]  /*c5d0*/  LOP3.LUT P4, RZ, R63.reuse, 0xff, RZ, 0xc0, !PT ;  /* 0x000000ff3fff7812 */ /* 0x040fe2000788c0ff */
[----:B------:R-:W-:Y:S01]  /*c5e0*/  FFMA.FTZ R194, R194, R210, R209 ;  /* 0x000000d2c2c27223 */ /* 0x000fe200000100d1 */
[----:B------:R-:W-:Y:S01]  /*c5f0*/  LOP3.LUT P6, RZ, R63, 0xff00, RZ, 0xc0, !PT ;  /* 0x0000ff003fff7812 */ /* 0x000fe200078cc0ff */
[----:B------:R-:W-:Y:S01]  /*c600*/  FMUL.FTZ R93, R97, UR6 ;  /* 0x00000006615d7c20 */ /* 0x000fe20008410000 */
[----:B------:R-:W-:Y:S01]  /*c610*/  LOP3.LUT P5, RZ, R139, 0xff, RZ, 0xc0, !PT ;  /* 0x000000ff8bff7812 */ /* 0x000fe200078ac0ff */
[----:B------:R-:W-:Y:S01]  /*c620*/  FADD.FTZ R195, R195, -R194 ;  /* 0x800000c2c3c37221 */ /* 0x000fe20000010000 */
[----:B------:R-:W-:-:S02]  /*c630*/  LOP3.LUT P3, RZ, R139, 0xff00, RZ, 0xc0, !PT ;  /* 0x0000ff008bff7812 */ /* 0x000fc4000786c0ff */
[----:B------:R-:W-:Y:S02]  /*c640*/  PRMT R63, R53, 0x7632, R63 ;  /* 0x00007632353f7816 */ /* 0x000fe4000000003f */
[----:B------:R-:W-:Y:S02]  /*c650*/  F2FP.BF16.F32.PACK_AB R59, R0, R59 ;  /* 0x0000003b003b723e */ /* 0x000fe400000010ff */
[----:B------:R-:W-:Y:S01]  /*c660*/  FSEL R58, R56, RZ, P4 ;  /* 0x000000ff383a7208 */ /* 0x000fe20002000000 */
[----:B------:R-:W-:Y:S01]  /*c670*/  IMAD.U32 R63, R63, 0x10000, RZ ;  /* 0x000100003f3f7824 */ /* 0x000fe200078e00ff */
[----:B------:R-:W-:Y:S02]  /*c680*/  FSEL R0, R94, RZ, P6 ;  /* 0x000000ff5e007208 */ /* 0x000fe40003000000 */
[----:B------:R-:W-:Y:S01]  /*c690*/  FSEL R56, R56, RZ, P5 ;  /* 0x000000ff38387208 */ /* 0x000fe20002800000 */
[----:B------:R-:W-:Y:S01]  /*c6a0*/  FFMA.FTZ R85, R144, R85, R63 ;  /* 0x0000005590557223 */ /* 0x000fe2000001003f */
[----:B------:R-:W-:-:S02]  /*c6b0*/  FSEL R94, R94, RZ, P3 ;  /* 0x000000ff5e5e7208 */ /* 0x000fc40001800000 */
[C---:B------:R-:W-:Y:S02]  /*c6c0*/  LOP3.LUT P4, RZ, R62.reuse, 0xff0000, RZ, 0xc0, !PT ;  /* 0x00ff00003eff7812 */ /* 0x040fe4000788c0ff */
[C---:B------:R-:W-:Y:S02]  /*c6d0*/  LOP3.LUT P5, RZ, R62.reuse, 0xff000000, RZ, 0xc0, !PT ;  /* 0xff0000003eff7812 */ /* 0x040fe400078ac0ff */
[C---:B------:R-:W-:Y:S02]  /*c6e0*/  LOP3.LUT P6, RZ, R62.reuse, 0xff00, RZ, 0xc0, !PT ;  /* 0x0000ff003eff7812 */ /* 0x040fe400078cc0ff */
[----:B------:R-:W-:Y:S02]  /*c6f0*/  LOP3.LUT P3, RZ, R62, 0xff, RZ, 0xc0, !PT ;  /* 0x000000ff3eff7812 */ /* 0x000fe4000786c0ff */
[----:B------:R-:W-:Y:S02]  /*c700*/  PRMT R62, R52, 0x7632, R62 ;  /* 0x00007632343e7816 */ /* 0x000fe4000000003e */
[----:B------:R-:W-:-:S02]  /*c710*/  F2FP.BF16.F32.PACK_AB R98, R98, R57 ;  /* 0x000000396262723e */ /* 0x000fc400000010ff */
[----:B------:R-:W-:Y:S02]  /*c720*/  FSEL R57, R93, RZ, P4 ;  /* 0x000000ff5d397208 */ /* 0x000fe40002000000 */
[----:B------:R-:W-:Y:S02]  /*c730*/  SHF.L.U32 R62, R62, 0x10, RZ ;  /* 0x000000103e3e7819 */ /* 0x000fe400000006ff */
[----:B------:R-:W-:Y:S02]  /*c740*/  LOP3.LUT P4, RZ, R138, 0xff0000, RZ, 0xc0, !PT ;  /* 0x00ff00008aff7812 */ /* 0x000fe4000788c0ff */
[----:B------:R-:W-:Y:S01]  /*c750*/  F2FP.BF16.F32.PACK_AB R58, R0, R58 ;  /* 0x0000003a003a723e */ /* 0x000fe200000010ff */
[----:B------:R-:W-:Y:S01]  /*c760*/  FMUL.FTZ R0, R85, UR6 ;  /* 0x0000000655007c20 */ /* 0x000fe20008410000 */
[----:B------:R-:W-:Y:S01]  /*c770*/  FSEL R93, R93, RZ, P4 ;  /* 0x000000ff5d5d7208 */ /* 0x000fe20002000000 */
[----:B------:R-:W-:Y:S01]  /*c780*/  FFMA.FTZ R84, R144, R84, R62 ;  /* 0x0000005490547223 */ /* 0x000fe2000001003e */
[----:B------:R-:W-:-:S02]  /*c790*/  LOP3.LUT P4, RZ, R138, 0xff000000, RZ, 0xc0, !PT ;  /* 0xff0000008aff7812 */ /* 0x000fc4000788c0ff */
[----:B------:R-:W-:Y:S01]  /*c7a0*/  SHF.L.U32 R62, R52, 0x10, RZ ;  /* 0x00000010343e7819 */ /* 0x000fe200000006ff */
[----:B------:R-:W-:Y:S01]  /*c7b0*/  FMUL.FTZ R92, R84, UR6 ;  /* 0x00000006545c7c20 */ /* 0x000fe20008410000 */
[----:B------:R-:W-:Y:S02]  /*c7c0*/  F2FP.BF16.F32.PACK_AB R94, R94, R56 ;  /* 0x000000385e5e723e */ /* 0x000fe400000010ff */
[----:B------:R-:W-:Y:S01]  /*c7d0*/  FSEL R56, R0, RZ, P4 ;  /* 0x000000ff00387208 */ /* 0x000fe20002000000 */
[----:B------:R-:W-:Y:S01]  /*c7e0*/  FFMA.FTZ R195, R144, R195, R62 ;  /* 0x000000c390c37223 */ /* 0x000fe2000001003e */
[----:B------:R-:W-:Y:S02]  /*c7f0*/  FSEL R0, R0, RZ, P5 ;  /* 0x000000ff00007208 */ /* 0x000fe40002800000 */
        /* <DEDUP_REMOVED lines=12> */
[----:B------:R-:W-:Y:S01]  /*c8c0*/  F2FP.BF16.F32.PACK_AB R56, R56, R0 ;  /* 0x000000003838723e */ /* 0x000fe200000010ff */
[----:B------:R-:W-:Y:S06]  /*c8d0*/  BRA `(.L_x_425) ;  /* 0x0000001c00b07947 */ /* 0x000fec0003800000 */
.L_x_424:
        /* <DEDUP_REMOVED lines=22> */
[--C-:B------:R-:W-:Y:S01]  /*ca40*/  FFMA.FTZ R196, R196, R210, R209.reuse ;  /* 0x000000d2c4c47223 */ /* 0x100fe200000100d1 */
        /* <DEDUP_REMOVED lines=64> */
.L_x_423:
[----:B------:R-:W-:Y:S05]  /*ce50*/  @!P2 BRA `(.L_x_426) ;  /* 0x00000004003ca947 */ /* 0x000fea0003800000 */
[-CC-:B------:R-:W-:Y:S01]  /*ce60*/  FFMA.FTZ R200, R200, R210.reuse, R209.reuse ;  /* 0x000000d2c8c87223 */ /* 0x180fe200000100d1 */
[-CC-:B------:R-:W-:Y:S01]  /*ce70*/  FFMA.FTZ R91, R91, R210.reuse, R209.reuse ;  /* 0x000000d25b5b7223 */ /* 0x180fe200000100d1 */
[----:B------:R-:W-:Y:S01]  /*ce80*/  FFMA.FTZ R98, R198, R210, R209 ;  /* 0x000000d2c6627223 */ /* 0x000fe200000100d1 */
[----:B------:R-:W-:Y:S01]  /*ce90*/  ISETP.GE.U32.AND P3, PT, R138, RZ, PT ;  /* 0x000000ff8a00720c */ /* 0x000fe20003f66070 */
[----:B------:R-:W-:Y:S01]  /*cea0*/  FADD.FTZ R200, R201, -R200 ;  /* 0x800000c8c9c87221 */ /* 0x000fe20000010000 */
[----:B------:R-:W-:Y:S01]  /*ceb0*/  FADD.FTZ R91, R87, -R91 ;  /* 0x8000005b575b7221 */ /* 0x000fe20000010000 */
[----:B------:R-:W-:Y:S01]  /*cec0*/  FADD.FTZ R98, R199, -R98 ;  /* 0x80000062c7627221 */ /* 0x000fe20000010000 */
[----:B------:R-:W-:Y:S01]  /*ced0*/  ISETP.GE.U32.AND P4, PT, R62, RZ, PT ;  /* 0x000000ff3e00720c */ /* 0x000fe20003f86070 */
[C---:B------:R-:W-:Y:S01]  /*cee0*/  FMUL.FTZ R99, R144.reuse, R200 ;  /* 0x000000c890637220 */ /* 0x040fe20000410000 */
[----:B------:R-:W-:Y:S01]  /*cef0*/  FMUL.FTZ R91, R144, R91 ;  /* 0x0000005b905b7220 */ /* 0x000fe20000410000 */
[-CC-:B------:R-:W-:Y:S01]  /*cf00*/  FFMA.FTZ R196, R196, R210.reuse, R209.reuse ;  /* 0x000000d2c4c47223 */ /* 0x180fe200000100d1 */
[----:B0-----:R-:W-:Y:S01]  /*cf10*/  FFMA.FTZ R57, R90, R210, R209 ;  /* 0x000000d25a397223 */ /* 0x001fe200000100d1 */
[----:B------:R-:W-:Y:S01]  /*cf20*/  FMUL.FTZ R95, R99, UR6 ;  /* 0x00000006635f7c20 */ /* 0x000fe20008410000 */
[----:B------:R-:W-:Y:S01]  /*cf30*/  FMUL.FTZ R0, R91, UR6 ;  /* 0x000000065b007c20 */ /* 0x000fe20008410000 */
[----:B------:R-:W-:Y:S01]  /*cf40*/  LOP3.LUT P6, RZ, R63, 0xff0000, RZ, 0xc0, !PT ;  /* 0x00ff00003fff7812 */ /* 0x000fe200078cc0ff */
[----:B------:R-:W-:Y:S01]  /*cf50*/  FMUL.FTZ R98, R144, R98 ;  /* 0x0000006290627220 */ /* 0x000fe20000410000 */
[----:B------:R-:W-:Y:S01]  /*cf60*/  ISETP.GE.U32.AND.EX P3, PT, R139, 0x1000000, PT, P3 ;  /* 0x010000008b00780c */ /* 0x000fe20003f66130 */
[----:B------:R-:W-:Y:S01]  /*cf70*/  FADD.FTZ R197, R197, -R196 ;  /* 0x800000c4c5c57221 */ /* 0x000fe20000010000 */
[----:B------:R-:W-:Y:S01]  /*cf80*/  LOP3.LUT P5, RZ, R139, 0xff0000, RZ, 0xc0, !PT ;  /* 0x00ff00008bff7812 */ /* 0x000fe200078ac0ff */
[----:B------:R-:W-:Y:S01]  /*cf90*/  FADD.FTZ R57, R86, -R57 ;  /* 0x8000003956397221 */ /* 0x000fe20000010000 */
[----:B------:R-:W-:Y:S01]  /*cfa0*/  ISETP.GE.U32.AND.EX P4, PT, R63, 0x1000000, PT, P4 ;  /* 0x010000003f00780c */ /* 0x000fe20003f86140 */
[----:B------:R-:W-:Y:S01]  /*cfb0*/  FMUL.FTZ R94, R98, UR6 ;  /* 0x00000006625e7c20 */ /* 0x000fe20008410000 */
[C---:B------:R-:W-:Y:S01]  /*cfc0*/  FSEL R59, R95.reuse, RZ, P6 ;  /* 0x000000ff5f3b7208 */ /* 0x040fe20003000000 */
[----:B------:R-:W-:Y:S01]  /*cfd0*/  FMUL.FTZ R57, R144, R57 ;  /* 0x0000003990397220 */ /* 0x000fe20000410000 */
[----:B------:R-:W-:Y:S01]  /*cfe0*/  FSEL R56, R0, RZ, P3 ;  /* 0x000000ff00387208 */ /* 0x000fe20001800000 */
[----:B------:R-:W-:Y:S01]  /*cff0*/  FMUL.FTZ R97, R144, R197 ;  /* 0x000000c590617220 */ /* 0x000fe20000410000 */
[----:B------:R-:W-:Y:S01]  /*d000*/  FSEL R95, R95, RZ, P5 ;  /* 0x000000ff5f5f7208 */ /* 0x000fe20002800000 */
[-C--:B------:R-:W-:Y:S01]  /*d010*/  FFMA.FTZ R89, R89, R210.reuse, R209 ;  /* 0x000000d259597223 */ /* 0x080fe200000100d1 */
[----:B------:R-:W-:Y:S01]  /*d020*/  FSEL R0, R0, RZ, P4 ;  /* 0x000000ff00007208 */ /* 0x000fe20002000000 */
[----:B------:R-:W-:Y:S01]  /*d030*/  FMUL.FTZ R93, R97, UR6 ;  /* 0x00000006615d7c20 */ /* 0x000fe20008410000 */
[----:B------:R-:W-:Y:S01]  /*d040*/  LOP3.LUT P4, RZ, R63, 0xff, RZ, 0xc0, !PT ;  /* 0x000000ff3fff7812 */ /* 0x000fe2000788c0ff */
[----:B------:R-:W-:Y:S01]  /*d050*/  FADD.FTZ R85, R85, -R89 ;  /* 0x8000005955557221 */ /* 0x000fe20000010000 */
[----:B------:R-:W-:Y:S01]  /*d060*/  F2FP.BF16.F32.PACK_AB R95, R56, R95 ;  /* 0x0000005f385f723e */ /* 0x000fe200000010ff */
[----:B------:R-:W-:Y:S01]  /*d070*/  FMUL.FTZ R56, R57, UR6 ;  /* 0x0000000639387c20 */ /* 0x000fe20008410000 */
[----:B------:R-:W-:Y:S01]  /*d080*/  FSEL R58, R94, RZ, P4 ;  /* 0x000000ff5e3a7208 */ /* 0x000fe20002000000 */
[----:B------:R-:W-:Y:S01]  /*d090*/  FMUL.FTZ R85, R144, R85 ;  /* 0x0000005590557220 */ /* 0x000fe20000410000 */
[----:B------:R-:W-:Y:S01]  /*d0a0*/  LOP3.LUT P6, RZ, R63, 0xff00, RZ, 0xc0, !PT ;  /* 0x0000ff003fff7812 */ /* 0x000fe200078cc0ff */
[-CC-:B------:R-:W-:Y:S01]  /*d0b0*/  FFMA.FTZ R88, R88, R210.reuse, R209.reuse ;  /* 0x000000d258587223 */ /* 0x180fe200000100d1 */
[----:B------:R-:W-:Y:S01]  /*d0c0*/  LOP3.LUT P4, RZ, R62, 0xff0000, RZ, 0xc0, !PT ;  /* 0x00ff00003eff7812 */ /* 0x000fe2000788c0ff */
[----:B------:R-:W-:Y:S01]  /*d0d0*/  FFMA.FTZ R194, R194, R210, R209 ;  /* 0x000000d2c2c27223 */ /* 0x000fe200000100d1 */
[----:B------:R-:W-:Y:S01]  /*d0e0*/  F2FP.BF16.F32.PACK_AB R59, R0, R59 ;  /* 0x0000003b003b723e */ /* 0x000fe200000010ff */
[----:B------:R-:W-:Y:S01]  /*d0f0*/  FADD.FTZ R84, R84, -R88 ;  /* 0x8000005854547221 */ /* 0x000fe20000010000 */
[----:B------:R-:W-:Y:S01]  /*d100*/  F2FP.BF16.F32.PACK_AB R98, R57, R98 ;  /* 0x000000623962723e */ /* 0x000fe200000010ff */
[----:B------:R-:W-:Y:S01]  /*d110*/  FADD.FTZ R195, R195, -R194 ;  /* 0x800000c2c3c37221 */ /* 0x000fe20000010000 */
[----:B------:R-:W-:Y:S01]  /*d120*/  FSEL R0, R56, RZ, P6 ;  /* 0x000000ff38007208 */ /* 0x000fe20003000000 */
[C---:B------:R-:W-:Y:S01]  /*d130*/  FMUL.FTZ R84, R144.reuse, R84 ;  /* 0x0000005490547220 */ /* 0x040fe20000410000 */
[----:B------:R-:W-:Y:S01]  /*d140*/  FSEL R57, R93, RZ, P4 ;  /* 0x000000ff5d397208 */ /* 0x000fe20002000000 */
[----:B------:R-:W-:Y:S01]  /*d150*/  FMUL.FTZ R195, R144, R195 ;  /* 0x000000c390c37220 */ /* 0x000fe20000410000 */
[C---:B------:R-:W-:Y:S01]  /*d160*/  LOP3.LUT P5, RZ, R139.reuse, 0xff, RZ, 0xc0, !PT ;  /* 0x000000ff8bff7812 */ /* 0x040fe200078ac0ff */
[----:B------:R-:W-:Y:S01]  /*d170*/  FMUL.FTZ R92, R84, UR6 ;  /* 0x00000006545c7c20 */ /* 0x000fe20008410000 */
[----:B------:R-:W-:-:S02]  /*d180*/  LOP3.LUT P3, RZ, R139, 0xff00, RZ, 0xc0, !PT ;  /* 0x0000ff008bff7812 */ /* 0x000fc4000786c0ff */
[----:B------:R-:W-:Y:S02]  /*d190*/  LOP3.LUT P4, RZ, R138, 0xff0000, RZ, 0xc0, !PT ;  /* 0x00ff00008aff7812 */ /* 0x000fe4000788c0ff */
[----:B------:R-:W-:Y:S01]  /*d1a0*/  F2FP.BF16.F32.PACK_AB R58, R0, R58 ;  /* 0x0000003a003a723e */ /* 0x000fe200000010ff */
[----:B------:R-:W-:Y:S01]  /*d1b0*/  FMUL.FTZ R0, R85, UR6 ;  /* 0x0000000655007c20 */ /* 0x000fe20008410000 */
[----:B------:R-:W-:Y:S02]  /*d1c0*/  FSEL R94, R94, RZ, P5 ;  /* 0x000000ff5e5e7208 */ /* 0x000fe40002800000 */
[----:B------:R-:W-:Y:S02]  /*d1d0*/  FSEL R56, R56, RZ, P3 ;  /* 0x000000ff38387208 */ /* 0x000fe40001800000 */
[----:B------:R-:W-:Y:S02]  /*d1e0*/  FSEL R93, R93, RZ, P4 ;  /* 0x000000ff5d5d7208 */ /* 0x000fe40002000000 */
[----:B------:R-:W-:-:S02]  /*d1f0*/  LOP3.LUT P4, RZ, R138, 0xff000000, RZ, 0xc0, !PT ;  /* 0xff0000008aff7812 */ /* 0x000fc4000788c0ff */
[----:B------:R-:W-:Y:S02]  /*d200*/  LOP3.LUT P5, RZ, R62, 0xff000000, RZ, 0xc0, !PT ;  /* 0xff0000003eff7812 */ /* 0x000fe400078ac0ff */
[----:B------:R-:W-:Y:S02]  /*d210*/  F2FP.BF16.F32.PACK_AB R94, R56, R94 ;  /* 0x0000005e385e723e */ /* 0x000fe400000010ff */
[C---:B------:R-:W-:Y:S02]  /*d220*/  FSEL R56, R0.reuse, RZ, P4 ;  /* 0x000000ff00387208 */ /* 0x040fe40002000000 */
[----:B------:R-:W-:Y:S02]  /*d230*/  FSEL R0, R0, RZ, P5 ;  /* 0x000000ff00007208 */ /* 0x000fe40002800000 */
[----:B------:R-:W-:Y:S02]  /*d240*/  LOP3.LUT P6, RZ, R62, 0xff00, RZ, 0xc0, !PT ;  /* 0x0000ff003eff7812 */ /* 0x000fe400078cc0ff */
[----:B------:R-:W-:Y:S01]  /*d250*/  F2FP.BF16.F32.PACK_AB R57, R0, R57 ;  /* 0x000000390039723e */ /* 0x000fe200000010ff */
[----:B------:R-:W-:Y:S01]  /*d260*/  FMUL.FTZ R0, R195, UR6 ;  /* 0x00000006c3007c20 */ /* 0x000fe20008410000 */
[----:B------:R-:W-:-:S02]  /*d270*/  LOP3.LUT P4, RZ, R138, 0xff, RZ, 0xc0, !PT ;  /* 0x000000ff8aff7812 */ /* 0x000fc4000788c0ff */
[----:B------:R-:W-:Y:S02]  /*d280*/  LOP3.LUT P3, RZ, R62, 0xff, RZ, 0xc0, !PT ;  /* 0x000000ff3eff7812 */ /* 0x000fe4000786c0ff */
[----:B------:R-:W-:Y:S02]  /*d290*/  LOP3.LUT P5, RZ, R138, 0xff00, RZ, 0xc0, !PT ;  /* 0x0000ff008aff7812 */ /* 0x000fe400078ac0ff */
        /* <DEDUP_REMOVED lines=9> */
[----:B------:R-:W-:Y:S01]  /*d330*/  F2FP.BF16.F32.PACK_AB R56, R56, R0 ;  /* 0x000000003838723e */ /* 0x000fe200000010ff */
[----:B------:R-:W-:Y:S06]  /*d340*/  BRA `(.L_x_425) ;  /* 0x0000001400147947 */ /* 0x000fec0003800000 */
.L_x_426:
        /* <DEDUP_REMOVED lines=12> */
[--C-:B------:R-:W-:Y:S01]  /*d410*/  FFMA.FTZ R196, R196, R210, R209.reuse ;  /* 0x000000d2c4c47223 */ /* 0x100fe200000100d1 */
[----:B------:R-:W-:Y:S01]  /*d420*/  FMUL.FTZ R95, R95, UR6 ;  /* 0x000000065f5f7c20 */ /* 0x000fe20008410000 */
[----:B------:R-:W-:Y:S01]  /*d430*/  ISETP.GE.U32.AND P3, PT, R138, RZ, PT ;  /* 0x000000ff8a00720c */ /* 0x000fe20003f66070 */
[----:B------:R-:W-:Y:S01]  /*d440*/  FMUL.FTZ R0, R0, UR6 ;  /* 0x0000000600007c20 */ /* 0x000fe20008410000 */
[----:B------:R-:W-:Y:S01]  /*d450*/  LOP3.LUT P4, RZ, R63, 0xff0000, RZ, 0xc0, !PT ;  /* 0x00ff00003fff7812 */ /* 0x000fe2000788c0ff */
[C---:B------:R-:W-:Y:S01]  /*d460*/  FMUL.FTZ R94, R144.reuse, R198 ;  /* 0x000000c6905e7220 */ /* 0x040fe20000410000 */
[----:B------:R-:W-:Y:S01]  /*d470*/  LOP3.LUT P6, RZ, R139, 0xff0000, RZ, 0xc0, !PT ;  /* 0x00ff00008bff7812 */ /* 0x000fe200078cc0ff */
        /* <DEDUP_REMOVED lines=10> */
[----:B------:R-:W-:Y:S01]  /*d520*/  LOP3.LUT P5, RZ, R63, 0xff, RZ, 0xc0, !PT ;  /* 0x000000ff3fff7812 */ /* 0x000fe200078ac0ff */
[----:B------:R-:W-:Y:S01]  /*d530*/  FMUL.FTZ R197, R197, UR6 ;  /* 0x00000006c5c57c20 */ /* 0x000fe20008410000 */
[----:B------:R-:W-:Y:S01]  /*d540*/  LOP3.LUT P6, RZ, R63, 0xff00, RZ, 0xc0, !PT ;  /* 0x0000ff003fff7812 */ /* 0x000fe200078cc0ff */
[----:B------:R-:W-:Y:S01]  /*d550*/  FADD.FTZ R85, R85, -R89 ;  /* 0x8000005955557221 */ /* 0x000fe20000010000 */
[----:B------:R-:W-:Y:S01]  /*d560*/  FSEL R63, R0, RZ, P3 ;  /* 0x000000ff003f7208 */ /* 0x000fe20001800000 */
[-CC-:B------:R-:W-:Y:S01]  /*d570*/  FFMA.FTZ R88, R88, R210.reuse, R209.reuse ;  /* 0x000000d258587223 */ /* 0x180fe200000100d1 */
[C---:B------:R-:W-:Y:S01]  /*d580*/  LOP3.LUT P4, RZ, R139.reuse, 0xff, RZ, 0xc0, !PT ;  /* 0x000000ff8bff7812 */ /* 0x040fe2000788c0ff */
        /* <DEDUP_REMOVED lines=39> */
.L_x_422:
        /* <DEDUP_REMOVED lines=72> */
.L_x_428:
        /* <DEDUP_REMOVED lines=33> */
[----:B------:R-:W-:Y:S01]  /*de90*/  LOP3.LUT P5, RZ, R63, 0xff, RZ, 0xc0, !PT ;  /* 0x000000ff3fff7812 */ /* 0x000fe200078ac0ff */
        /* <DEDUP_REMOVED lines=32> */
.L_x_427:
[----:B------:R-:W-:Y:S05]  /*e0a0*/  @!P2 BRA `(.L_x_429) ;  /* 0x0000000000e8a947 */ /* 0x000fea0003800000 */
        /* <DEDUP_REMOVED lines=58> */
.L_x_429:
        /* <DEDUP_REMOVED lines=53> */
.L_x_425:
        /* <DEDUP_REMOVED lines=14> */
[----:B0-----:R-:W-:Y:S01]  /*e880*/  SHF.L.U32 R56, R51, 0x10, RZ ;  /* 0x0000001033387819 */ /* 0x001fe200000006ff */
        /* <DEDUP_REMOVED lines=14> */
[C---:B------:R-:W-:Y:S01]  /*e970*/  LOP3.LUT P6, RZ, R61.reuse, 0xff, RZ, 0xc0, !PT ;  /* 0x000000ff3dff7812 */ /* 0x040fe200078cc0ff */
[-CC-:B------:R-:W-:Y:S01]  /*e980*/  FFMA.FTZ R110, R110, R210.reuse, R209.reuse ;  /* 0x000000d26e6e7223 */ /* 0x180fe200000100d1 */
[----:B------:R-:W-:Y:S01]  /*e990*/  FMUL.FTZ R94, R98, UR6 ;  /* 0x00000006625e7c20 */ /* 0x000fe20008410000 */
[----:B------:R-:W-:Y:S01]  /*e9a0*/  ISETP.GE.U32.AND.EX P1, PT, R61, 0x1000000, PT, P1 ;  /* 0x010000003d00780c */ /* 0x000fe20003f26110 */
[-CC-:B------:R-:W-:Y:S01]  /*e9b0*/  FFMA.FTZ R206, R206, R210.reuse, R209.reuse ;  /* 0x000000d2cece7223 */ /* 0x180fe200000100d1 */
[----:B------:R-:W-:Y:S01]  /*e9c0*/  FSEL R59, R95, RZ, P5 ;  /* 0x000000ff5f3b7208 */ /* 0x000fe20002800000 */
[----:B------:R-:W-:Y:S01]  /*e9d0*/  FADD.FTZ R110, R106, -R110 ;  /* 0x8000006e6a6e7221 */ /* 0x000fe20000010000 */
[----:B------:R-:W-:Y:S01]  /*e9e0*/  LOP3.LUT P5, RZ, R141, 0xff, RZ, 0xc0, !PT ;  /* 0x000000ff8dff7812 */ /* 0x000fe200078ac0ff */
[-C--:B------:R-:W-:Y:S01]  /*e9f0*/  FFMA.FTZ R105, R105, R210.reuse, R209 ;  /* 0x000000d269697223 */ /* 0x080fe200000100d1 */
[----:B------:R-:W-:Y:S01]  /*ea00*/  ISETP.GE.U32.AND.EX P3, PT, R141, 0x1000000, PT, P3 ;  /* 0x010000008d00780c */ /* 0x000fe20003f66130 */
[----:B------:R-:W-:Y:S01]  /*ea10*/  FADD.FTZ R149, R149, -R206 ;  /* 0x800000ce95957221 */ /* 0x000fe20000010000 */
[----:B------:R-:W-:Y:S01]  /*ea20*/  FSEL R56, R57, RZ, P1 ;  /* 0x000000ff39387208 */ /* 0x000fe20000800000 */
[----:B------:R-:W-:Y:S01]  /*ea30*/  FADD.FTZ R109, R109, -R105 ;  /* 0x800000696d6d7221 */ /* 0x000fe20000010000 */
[----:B------:R-:W-:Y:S01]  /*ea40*/  FSEL R58, R94, RZ, P6 ;  /* 0x000000ff5e3a7208 */ /* 0x000fe20003000000 */
[-CC-:B------:R-:W-:Y:S01]  /*ea50*/  FFMA.FTZ R104, R104, R210.reuse, R209.reuse ;  /* 0x000000d268687223 */ /* 0x180fe200000100d1 */
[----:B------:R-:W-:Y:S01]  /*ea60*/  FSEL R57, R57, RZ, P3 ;  /* 0x000000ff39397208 */ /* 0x000fe20001800000 */
[----:B------:R-:W-:Y:S01]  /*ea70*/  FFMA.FTZ R208, R208, R210, R209 ;  /* 0x000000d2d0d07223 */ /* 0x000fe200000100d1 */
[----:B------:R-:W-:Y:S01]  /*ea80*/  FSEL R94, R94, RZ, P5 ;  /* 0x000000ff5e5e7208 */ /* 0x000fe20002800000 */
[----:B------:R-:W-:Y:S01]  /*ea90*/  FADD.FTZ R104, R108, -R104 ;  /* 0x800000686c687221 */ /* 0x000fe20000010000 */
[C---:B------:R-:W-:Y:S01]  /*eaa0*/  LOP3.LUT P1, RZ, R60.reuse, 0xff0000, RZ, 0xc0, !PT ;  /* 0x00ff00003cff7812 */ /* 0x040fe2000782c0ff */
[----:B------:R-:W-:Y:S01]  /*eab0*/  FADD.FTZ R208, R207, -R208 ;  /* 0x800000d0cfd07221 */ /* 0x000fe20000010000 */
[----:B------:R-:W-:-:S02]  /*eac0*/  LOP3.LUT P3, RZ, R60, 0xff000000, RZ, 0xc0, !PT ;  /* 0xff0000003cff7812 */ /* 0x000fc4000786c0ff */
[C---:B------:R-:W-:Y:S02]  /*ead0*/  LOP3.LUT P6, RZ, R60.reuse, 0xff00, RZ, 0xc0, !PT ;  /* 0x0000ff003cff7812 */ /* 0x040fe400078cc0ff */
[----:B------:R-:W-:Y:S02]  /*eae0*/  LOP3.LUT P5, RZ, R60, 0xff, RZ, 0xc0, !PT ;  /* 0x000000ff3cff7812 */ /* 0x000fe400078ac0ff */
[----:B------:R-:W-:Y:S02]  /*eaf0*/  PRMT R60, R50, 0x7632, R60 ;  /* 0x00007632323c7816 */ /* 0x000fe4000000003c */
[----:B------:R-:W-:Y:S02]  /*eb00*/  LOP3.LUT P4, RZ, R141, 0xff0000, RZ, 0xc0, !PT ;  /* 0x00ff00008dff7812 */ /* 0x000fe4000788c0ff */
[----:B------:R-:W-:Y:S02]  /*eb10*/  SHF.L.U32 R60, R60, 0x10, RZ ;  /* 0x000000103c3c7819 */ /* 0x000fe400000006ff */
[----:B------:R-:W-:-:S02]  /*eb20*/  FSEL R95, R95, RZ, P4 ;  /* 0x000000ff5f5f7208 */ /* 0x000fc40002000000 */
[----:B------:R-:W-:Y:S01]  /*eb30*/  PRMT R0, R49, 0x7632, R0 ;  /* 0x0000763231007816 */ /* 0x000fe20000000000 */
[----:B------:R-:W-:Y:S01]  /*eb40*/  FFMA.FTZ R60, R144, R110, R60 ;  /* 0x0000006e903c7223 */ /* 0x000fe2000001003c */
[----:B------:R-:W-:Y:S02]  /*eb50*/  F2FP.BF16.F32.PACK_AB R95, R57, R95 ;  /* 0x0000005f395f723e */ /* 0x000fe400000010ff */
[----:B------:R-:W-:Y:S01]  /*eb60*/  LOP3.LUT P4, RZ, R61, 0xff00, RZ, 0xc0, !PT ;  /* 0x0000ff003dff7812 */ /* 0x000fe2000788c0ff */
[----:B------:R-:W-:Y:S01]  /*eb70*/  FMUL.FTZ R57, R60, UR6 ;  /* 0x000000063c397c20 */ /* 0x000fe20008410000 */
[----:B------:R-:W-:Y:S01]  /*eb80*/  SHF.L.U32 R97, R49, 0x10, RZ ;  /* 0x0000001031617819 */ /* 0x000fe200000006ff */
[----:B------:R-:W-:Y:S01]  /*eb90*/  IMAD.U32 R0, R0, 0x10000, RZ ;  /* 0x0001000000007824 */ /* 0x000fe200078e00ff */
[----:B------:R-:W-:Y:S02]  /*eba0*/  F2FP.BF16.F32.PACK_AB R59, R56, R59 ;  /* 0x0000003b383b723e */ /* 0x000fe400000010ff */
[----:B------:R-:W-:Y:S01]  /*ebb0*/  FSEL R56, R57, RZ, P4 ;  /* 0x000000ff39387208 */ /* 0x000fe20002000000 */
[C---:B------:R-:W-:Y:S01]  /*ebc0*/  FFMA.FTZ R97, R144.reuse, R149, R97 ;  /* 0x0000009590617223 */ /* 0x040fe20000010061 */
[----:B------:R-:W-:Y:S01]  /*ebd0*/  LOP3.LUT P4, RZ, R141, 0xff00, RZ, 0xc0, !PT ;  /* 0x0000ff008dff7812 */ /* 0x000fe2000788c0ff */
[----:B------:R-:W-:Y:S01]  /*ebe0*/  FFMA.FTZ R109, R144, R109, R0 ;  /* 0x0000006d906d7223 */ /* 0x000fe20000010000 */
[----:B------:R-:W-:Y:S01]  /*ebf0*/  F2FP.BF16.F32.PACK_AB R58, R56, R58 ;  /* 0x0000003a383a723e */ /* 0x000fe200000010ff */
[----:B------:R-:W-:Y:S01]  /*ec00*/  FMUL.FTZ R56, R97, UR6 ;  /* 0x0000000661387c20 */ /* 0x000fe20008410000 */
[----:B------:R-:W-:-:S02]  /*ec10*/  FSEL R57, R57, RZ, P4 ;  /* 0x000000ff39397208 */ /* 0x000fc40002000000 */
[----:B------:R-:W-:Y:S02]  /*ec20*/  PRMT R96, R48, 0x7632, R96 ;  /* 0x0000763230607816 */ /* 0x000fe40000000060 */
[----:B------:R-:W-:Y:S02]  /*ec30*/  F2FP.BF16.F32.PACK_AB R94, R57, R94 ;  /* 0x0000005e395e723e */ /* 0x000fe400000010ff */
[C---:B------:R-:W-:Y:S01]  /*ec40*/  F2FP.BF16.F32.PACK_AB R97, R109.reuse, R97 ;  /* 0x000000616d61723e */ /* 0x040fe200000010ff */
[----:B------:R-:W-:Y:S01]  /*ec50*/  FMUL.FTZ R109, R109, UR6 ;  /* 0x000000066d6d7c20 */ /* 0x000fe20008410000 */
[----:B------:R-:W-:Y:S02]  /*ec60*/  LOP3.LUT P4, RZ, R140, 0xff0000, RZ, 0xc0, !PT ;  /* 0x00ff00008cff7812 */ /* 0x000fe4000788c0ff */
[----:B------:R-:W-:Y:S02]  /*ec70*/  FSEL R57, R56, RZ, P1 ;  /* 0x000000ff38397208 */ /* 0x000fe40000800000 */
[----:B------:R-:W-:-:S02]  /*ec80*/  SHF.L.U32 R96, R96, 0x10, RZ ;  /* 0x0000001060607819 */ /* 0x000fc400000006ff */
[----:B------:R-:W-:Y:S02]  /*ec90*/  LOP3.LUT P1, RZ, R140, 0xff000000, RZ, 0xc0, !PT ;  /* 0xff0000008cff7812 */ /* 0x000fe4000782c0ff */
[----:B------:R-:W-:Y:S01]  /*eca0*/  SHF.L.U32 R0, R48, 0x10, RZ ;  /* 0x0000001030007819 */ /* 0x000fe200000006ff */
[----:B------:R-:W-:Y:S01]  /*ecb0*/  FFMA.FTZ R96, R144, R104, R96 ;  /* 0x0000006890607223 */ /* 0x000fe20000010060 */
[----:B------:R-:W-:Y:S02]  /*ecc0*/  FSEL R93, R56, RZ, P4 ;  /* 0x000000ff385d7208 */ /* 0x000fe40002000000 */
[C---:B------:R-:W-:Y:S01]  /*ecd0*/  FSEL R56, R109.reuse, RZ, P1 ;  /* 0x000000ff6d387208 */ /* 0x040fe20000800000 */
[----:B------:R-:W-:Y:S01]  /*ece0*/  FFMA.FTZ R0, R144, R208, R0 ;  /* 0x000000d090007223 */ /* 0x000fe20000010000 */
[----:B------:R-:W-:Y:S02]  /*ecf0*/  F2FP.BF16.F32.PACK_AB R98, R60, R98 ;  /* 0x000000623c62723e */ /* 0x000fe400000010ff */
[----:B------:R-:W-:Y:S01]  /*ed00*/  F2FP.BF16.F32.PACK_AB R93, R56, R93 ;  /* 0x0000005d385d723e */ /* 0x000fe200000010ff */
[----:B------:R-:W-:Y:S01]  /*ed10*/  FMUL.FTZ R56, R96, UR6 ;  /* 0x0000000660387c20 */ /* 0x000fe20008410000 */
[----:B------:R-:W-:Y:S01]  /*ed20*/  FSEL R109, R109, RZ, P3 ;  /* 0x000000ff6d6d7208 */ /* 0x000fe20001800000 */
[----:B------:R-:W-:Y:S01]  /*ed30*/  FMUL.FTZ R60, R0, UR6 ;  /* 0x00000006003c7c20 */ /* 0x000fe20008410000 */
[----:B------:R-:W-:-:S02]  /*ed40*/  LOP3.LUT P3, RZ, R140, 0xff00, RZ, 0xc0, !PT ;  /* 0x0000ff008cff7812 */ /* 0x000fc4000786c0ff */
[----:B------:R-:W-:Y:S02]  /*ed50*/  LOP3.LUT P1, RZ, R140, 0xff, RZ, 0xc0, !PT ;  /* 0x000000ff8cff7812 */ /* 0x000fe4000782c0ff */
[----:B------:R-:W-:Y:S02]  /*ed60*/  F2FP.BF16.F32.PACK_AB R96, R96, R0 ;  /* 0x000000006060723e */ /* 0x000fe400000010ff */
[C---:B------:R-:W-:Y:S02]  /*ed70*/  FSEL R0, R56.reuse, RZ, P6 ;  /* 0x000000ff38007208 */ /* 0x040fe40003000000 */
[----:B------:R-:W-:Y:S02]  /*ed80*/  FSEL R92, R56, RZ, P3 ;  /* 0x000000ff385c7208 */ /* 0x000fe40001800000 */
[C---:B------:R-:W-:Y:S02]  /*ed90*/  FSEL R56, R60.reuse, RZ, P1 ;  /* 0x000000ff3c387208 */ /* 0x040fe40000800000 */
[----:B------:R-:W-:-:S02]  /*eda0*/  FSEL R60, R60, RZ, P5 ;  /* 0x000000ff3c3c7208 */ /* 0x000fc40002800000 */
[----:B------:R-:W-:Y:S02]  /*edb0*/  F2FP.BF16.F32.PACK_AB R92, R92, R56 ;  /* 0x000000385c5c723e */ /* 0x000fe400000010ff */
[----:B------:R-:W-:Y:S02]  /*edc0*/  F2FP.BF16.F32.PACK_AB R99, R99, R62 ;  /* 0x0000003e6363723e */ /* 0x000fe400000010ff */
[----:B------:R-:W-:Y:S02]  /*edd0*/  F2FP.BF16.F32.PACK_AB R57, R109, R57 ;  /* 0x000000396d39723e */ /* 0x000fe400000010ff */
[----:B------:R-:W-:Y:S01]  /*ede0*/  F2FP.BF16.F32.PACK_AB R56, R0, R60 ;  /* 0x0000003c0038723e */ /* 0x000fe200000010ff */
[----:B------:R-:W-:Y:S06]  /*edf0*/  BRA `(.L_x_433) ;  /* 0x0000001c00b07947 */ /* 0x000fec0003800000 */
.L_x_432:
[-CC-:B------:R-:W-:Y:S01]  /*ee00*/  FFMA.FTZ R101, R101, R210.reuse, R209.reuse ;  /* 0x000000d265657223 */ /* 0x180fe200000100d1 */
[----:B------:R-:W-:Y:S01]  /*ee10*/  PRMT R0, R51, 0x7632, R0 ;  /* 0x0000763233007816 */ /* 0x000fe20000000000 */
[-C--:B------:R-:W-:Y:S01]  /*ee20*/  FFMA.FTZ R107, R107, R210.reuse, R209 ;  /* 0x000000d26b6b7223 */ /* 0x080fe200000100d1 */
[----:B0-----:R-:W-:Y:S01]  /*ee30*/  SHF.L.U32 R95, R51, 0x10, RZ ;  /* 0x00000010335f7819 */ /* 0x001fe200000006ff */
[----:B------:R-:W-:Y:S01]  /*ee40*/  FADD.FTZ R101, R100, -R101 ;  /* 0x8000006564657221 */ /* 0x000fe20000010000 */
[-C--:B------:R-:W-:Y:S01]  /*ee50*/  FFMA.FTZ R103, R103, R210.reuse, R209 ;  /* 0x000000d267677223 */ /* 0x080fe200000100d1 */
[----:B------:R-:W-:Y:S01]  /*ee60*/  FADD.FTZ R107, R111, -R107 ;  /* 0x8000006b6f6b7221 */ /* 0x000fe20000010000 */
[----:B------:R-:W-:Y:S02]  /*ee70*/  IMAD.U32 R0, R0, 0x10000, RZ ;  /* 0x0001000000007824 */ /* 0x000fe400078e00ff */
[----:B------:R-:W-:Y:S01]  /*ee80*/  FFMA.FTZ R95, R144, R101, R95 ;  /* 0x00000065905f7223 */ /* 0x000fe2000001005f */
[----:B------:R-:W-:Y:S01]  /*ee90*/  LOP3.LUT P3, RZ, R61, 0xff0000, RZ, 0xc0, !PT ;  /* 0x00ff00003dff7812 */ /* 0x000fe2000786c0ff */
[----:B------:R-:W-:Y:S01]  /*eea0*/  FADD.FTZ R103, R102, -R103 ;  /* 0x8000006766677221 */ /* 0x000fe20000010000 */
[----:B------:R-:W-:Y:S01]  /*eeb0*/  FFMA.FTZ R0, R144, R107, R0 ;  /* 0x0000006b90007223 */ /* 0x000fe20000010000 */
[----:B------:R-:W-:Y:S01]  /*eec0*/  FMUL.FTZ R95, R95, UR6 ;  /* 0x000000065f5f7c20 */ /* 0x000fe20008410000 */
[----:B------:R-:W-:Y:S01]  /*eed0*/  SHF.L.U32 R94, R50, 0x10, RZ ;  /* 0x00000010325e7819 */ /* 0x000fe200000006ff */
[-CC-:B------:R-:W-:Y:S01]  /*eee0*/  FFMA.FTZ R110, R110, R210.reuse, R209.reuse ;  /* 0x000000d26e6e7223 */ /* 0x180fe200000100d1 */
[----:B------:R-:W-:Y:S01]  /*eef0*/  ISETP.GE.U32.AND P1, PT, R60, RZ, PT ;  /* 0x000000ff3c00720c */ /* 0x000fe20003f26070 */
[----:B------:R-:W-:Y:S01]  /*ef00*/  FMUL.FTZ R56, R0, UR6 ;  /* 0x0000000600387c20 */ /* 0x000fe20008410000 */
[----:B------:R-:W-:Y:S01]  /*ef10*/  FSEL R0, R95, RZ, P3 ;  /* 0x000000ff5f007208 */ /* 0x000fe20001800000 */
[----:B------:R-:W-:Y:S01]  /*ef20*/  FFMA.FTZ R94, R144, R103, R94 ;  /* 0x00000067905e7223 */ /* 0x000fe2000001005e */
[C---:B------:R-:W-:Y:S01]  /*ef30*/  ISETP.GE.U32.AND.EX P4, PT, R61.reuse, 0x1000000, PT, P1 ;  /* 0x010000003d00780c */ /* 0x040fe20003f86110 */
[----:B------:R-:W-:Y:S01]  /*ef40*/  FADD.FTZ R57, R106, -R110 ;  /* 0x8000006e6a397221 */ /* 0x000fe20000010000 */
[C---:B------:R-:W-:Y:S01]  /*ef50*/  LOP3.LUT P5, RZ, R61.reuse, 0xff, RZ, 0xc0, !PT ;  /* 0x000000ff3dff7812 */ /* 0x040fe200078ac0ff */
[----:B------:R-:W-:Y:S01]  /*ef60*/  FMUL.FTZ R94, R94, UR6 ;  /* 0x000000065e5e7c20 */ /* 0x000fe20008410000 */
[----:B------:R-:W-:Y:S01]  /*ef70*/  LOP3.LUT P3, RZ, R61, 0xff00, RZ, 0xc0, !PT ;  /* 0x0000ff003dff7812 */ /* 0x000fe2000786c0ff */
[-C--:B------:R-:W-:Y:S01]  /*ef80*/  FFMA.FTZ R104, R104, R210.reuse, R209 ;  /* 0x000000d268687223 */ /* 0x080fe200000100d1 */
[----:B------:R-:W-:Y:S01]  /*ef90*/  PRMT R61, R50, 0x7632, R61 ;  /* 0x00007632323d7816 */ /* 0x000fe2000000003d */
[-CC-:B------:R-:W-:Y:S01]  /*efa0*/  FFMA.FTZ R206, R206, R210.reuse, R209.reuse ;  /* 0x000000d2cece7223 */ /* 0x180fe200000100d1 */
[----:B------:R-:W-:Y:S01]  /*efb0*/  ISETP.GE.U32.AND P1, PT, R140, RZ, PT ;  /* 0x000000ff8c00720c */ /* 0x000fe20003f26070 */
[-C--:B------:R-:W-:Y:S01]  /*efc0*/  FFMA.FTZ R105, R105, R210.reuse, R209 ;  /* 0x000000d269697223 */ /* 0x080fe200000100d1 */
[----:B------:R-:W-:Y:S01]  /*efd0*/  SHF.L.U32 R61, R61, 0x10, RZ ;  /* 0x000000103d3d7819 */ /* 0x000fe200000006ff */
[----:B------:R-:W-:Y:S01]  /*efe0*/  FADD.FTZ R104, R108, -R104 ;  /* 0x800000686c687221 */ /* 0x000fe20000010000 */
[----:B------:R-:W-:Y:S01]  /*eff0*/  FSEL R59, R56, RZ, P4 ;  /* 0x000000ff383b7208 */ /* 0x000fe20002000000 */
[----:B------:R-:W-:Y:S01]  /*f000*/  FADD.FTZ R206, R149, -R206 ;  /* 0x800000ce95ce7221 */ /* 0x000fe20000010000 */
[C---:B------:R-:W-:Y:S01]  /*f010*/  LOP3.LUT P6, RZ, R141.reuse, 0xff0000, RZ, 0xc0, !PT ;  /* 0x00ff00008dff7812 */ /* 0x040fe200078cc0ff */
[----:B------:R-:W-:Y:S01]  /*f020*/  FFMA.FTZ R57, R144, R57, R61 ;  /* 0x0000003990397223 */ /* 0x000fe2000001003d */
[----:B------:R-:W-:Y:S01]  /*f030*/  LOP3.LUT P4, RZ, R141, 0xff, RZ, 0xc0, !PT ;  /* 0x000000ff8dff7812 */ /* 0x000fe2000788c0ff */
[----:B------:R-:W-:Y:S01]  /*f040*/  FADD.FTZ R105, R109, -R105 ;  /* 0x800000696d697221 */ /* 0x000fe20000010000 */
[----:B------:R-:W-:Y:S01]  /*f050*/  ISETP.GE.U32.AND.EX P1, PT, R141, 0x1000000, PT, P1 ;  /* 0x010000008d00780c */ /* 0x000fe20003f26110 */
[----:B------:R-:W-:Y:S01]  /*f060*/  FFMA.FTZ R208, R208, R210, R209 ;  /* 0x000000d2d0d07223 */ /* 0x000fe200000100d1 */
[----:B------:R-:W-:-:S02]  /*f070*/  FSEL R58, R94, RZ, P5 ;  /* 0x000000ff5e3a7208 */ /* 0x000fc40002800000 */
[----:B------:R-:W-:Y:S01]  /*f080*/  FSEL R95, R95, RZ, P6 ;  /* 0x000000ff5f5f7208 */ /* 0x000fe20003000000 */
[----:B------:R-:W-:Y:S01]  /*f090*/  FADD.FTZ R208, R207, -R208 ;  /* 0x800000d0cfd07221 */ /* 0x000fe20000010000 */
[----:B------:R-:W-:Y:S02]  /*f0a0*/  FSEL R56, R56, RZ, P1 ;  /* 0x000000ff38387208 */ /* 0x000fe40000800000 */
[----:B------:R-:W-:Y:S02]  /*f0b0*/  FSEL R94, R94, RZ, P4 ;  /* 0x000000ff5e5e7208 */ /* 0x000fe40002000000 */
[----:B------:R-:W-:Y:S02]  /*f0c0*/  PRMT R61, R48, 0x7632, R61 ;  /* 0x00007632303d7816 */ /* 0x000fe4000000003d */
[C---:B------:R-:W-:Y:S02]  /*f0d0*/  LOP3.LUT P6, RZ, R60.reuse, 0xff0000, RZ, 0xc0, !PT ;  /* 0x00ff00003cff7812 */ /* 0x040fe400078cc0ff */
[----:B------:R-:W-:-:S02]  /*f0e0*/  LOP3.LUT P1, RZ, R60, 0xff000000, RZ, 0xc0, !PT ;  /* 0xff0000003cff7812 */ /* 0x000fc4000782c0ff */
[C---:B------:R-:W-:Y:S02]  /*f0f0*/  LOP3.LUT P5, RZ, R60.reuse, 0xff00, RZ, 0xc0, !PT ;  /* 0x0000ff003cff7812 */ /* 0x040fe400078ac0ff */
[----:B------:R-:W-:Y:S02]  /*f100*/  LOP3.LUT P4, RZ, R60, 0xff, RZ, 0xc0, !PT ;  /* 0x000000ff3cff7812 */ /* 0x000fe4000788c0ff */
[----:B------:R-:W-:Y:S02]  /*f110*/  PRMT R60, R49, 0x7632, R60 ;  /* 0x00007632313c7816 */ /* 0x000fe4000000003c */
[----:B------:R-:W-:Y:S02]  /*f120*/  SHF.L.U32 R61, R61, 0x10, RZ ;  /* 0x000000103d3d7819 */ /* 0x000fe400000006ff */
[----:B------:R-:W-:Y:S01]  /*f130*/  SHF.L.U32 R62, R49, 0x10, RZ ;  /* 0x00000010313e7819 */ /* 0x000fe200000006ff */
[----:B------:R-:W-:Y:S01]  /*f140*/  IMAD.U32 R60, R60, 0x10000, RZ ;  /* 0x000100003c3c7824 */ /* 0x000fe200078e00ff */
[----:B------:R-:W-:Y:S01]  /*f150*/  F2FP.BF16.F32.PACK_AB R59, R59, R0 ;  /* 0x000000003b3b723e */ /* 0x000fe200000010ff */
[C---:B------:R-:W-:Y:S01]  /*f160*/  FFMA.FTZ R104, R144.reuse, R104, R61 ;  /* 0x0000006890687223 */ /* 0x040fe2000001003d */
[----:B------:R-:W-:Y:S01]  /*f170*/  FMUL.FTZ R61, R57, UR6 ;  /* 0x00000006393d7c20 */ /* 0x000fe20008410000 */
[C---:B------:R-:W-:Y:S01]  /*f180*/  FFMA.FTZ R105, R144.reuse, R105, R60 ;  /* 0x0000006990697223 */ /* 0x040fe2000001003c */
[----:B------:R-:W-:Y:S01]  /*f190*/  FFMA.FTZ R206, R144, R206, R62 ;  /* 0x000000ce90ce7223 */ /* 0x000fe2000001003e */
[----:B------:R-:W-:Y:S01]  /*f1a0*/  SHF.L.U32 R60, R48, 0x10, RZ ;  /* 0x00000010303c7819 */ /* 0x000fe200000006ff */
[----:B------:R-:W-:Y:S01]  /*f1b0*/  FMUL.FTZ R104, R104, UR6 ;  /* 0x0000000668687c20 */ /* 0x000fe20008410000 */
[----:B------:R-:W-:Y:S01]  /*f1c0*/  FSEL R57, R61, RZ, P3 ;  /* 0x000000ff3d397208 */ /* 0x000fe20001800000 */
[----:B------:R-:W-:Y:S01]  /*f1d0*/  FMUL.FTZ R206, R206, UR6 ;  /* 0x00000006cece7c20 */ /* 0x000fe20008410000 */
[----:B------:R-:W-:Y:S01]  /*f1e0*/  FMUL.FTZ R105, R105, UR6 ;  /* 0x0000000669697c20 */ /* 0x000fe20008410000 */
[----:B------:R-:W-:Y:S01]  /*f1f0*/  LOP3.LUT P3, RZ, R141, 0xff00, RZ, 0xc0, !PT ;  /* 0x0000ff008dff7812 */ /* 0x000fe2000786c0ff */
[----:B------:R-:W-:Y:S01]  /*f200*/  FFMA.FTZ R60, R144, R208, R60 ;  /* 0x000000d0903c7223 */ /* 0x000fe2000001003c */
[----:B------:R-:W-:-:S02]  /*f210*/  F2FP.BF16.F32.PACK_AB R58, R57, R58 ;  /* 0x0000003a393a723e */ /* 0x000fc400000010ff */
[----:B------:R-:W-:Y:S02]  /*f220*/  FSEL R57, R206, RZ, P6 ;  /* 0x000000ffce397208 */ /* 0x000fe40003000000 */
[----:B------:R-:W-:Y:S02]  /*f230*/  FSEL R0, R105, RZ, P1 ;  /* 0x000000ff69007208 */ /* 0x000fe40000800000 */
[----:B------:R-:W-:Y:S02]  /*f240*/  FSEL R61, R61, RZ, P3 ;  /* 0x000000ff3d3d7208 */ /* 0x000fe40001800000 */
[C---:B------:R-:W-:Y:S02]  /*f250*/  LOP3.LUT P3, RZ, R140.reuse, 0xff0000, RZ, 0xc0, !PT ;  /* 0x00ff00008cff7812 */ /* 0x040fe4000786c0ff */
[----:B------:R-:W-:Y:S02]  /*f260*/  LOP3.LUT P6, RZ, R140, 0xff000000, RZ, 0xc0, !PT ;  /* 0xff0000008cff7812 */ /* 0x000fe400078cc0ff */
[----:B------:R-:W-:Y:S01]  /*f270*/  F2FP.BF16.F32.PACK_AB R57, R0, R57 ;  /* 0x000000390039723e */ /* 0x000fe200000010ff */
[----:B------:R-:W-:Y:S01]  /*f280*/  FMUL.FTZ R0, R60, UR6 ;  /* 0x000000063c007c20 */ /* 0x000fe20008410000 */
[----:B------:R-:W-:-:S02]  /*f290*/  F2FP.BF16.F32.PACK_AB R95, R56, R95 ;  /* 0x0000005f385f723e */ /* 0x000fc400000010ff */
[----:B------:R-:W-:Y:S02]  /*f2a0*/  FSEL R93, R206, RZ, P3 ;  /* 0x000000ffce5d7208 */ /* 0x000fe40001800000 */
[----:B------:R-:W-:Y:S02]  /*f2b0*/  FSEL R56, R105, RZ, P6 ;  /* 0x000000ff69387208 */ /* 0x000fe40003000000 */
[C---:B------:R-:W-:Y:S02]  /*f2c0*/  LOP3.LUT P1, RZ, R140.reuse, 0xff, RZ, 0xc0, !PT ;  /* 0x000000ff8cff7812 */ /* 0x040fe4000782c0ff */
[----:B------:R-:W-:Y:S02]  /*f2d0*/  LOP3.LUT P3, RZ, R140, 0xff00, RZ, 0xc0, !PT ;  /* 0x0000ff008cff7812 */ /* 0x000fe4000786c0ff */
[----:B------:R-:W-:Y:S02]  /*f2e0*/  F2FP.BF16.F32.PACK_AB R93, R56, R93 ;  /* 0x0000005d385d723e */ /* 0x000fe400000010ff */
[----:B------:R-:W-:-:S02]  /*f2f0*/  FSEL R60, R0, RZ, P1 ;  /* 0x000000ff003c7208 */ /* 0x000fc40000800000 */
[C---:B------:R-:W-:Y:S02]  /*f300*/  FSEL R56, R104.reuse, RZ, P5 ;  /* 0x000000ff68387208 */ /* 0x040fe40002800000 */
[----:B------:R-:W-:Y:S02]  /*f310*/  FSEL R92, R104, RZ, P3 ;  /* 0x000000ff685c7208 */ /* 0x000fe40001800000 */
[----:B------:R-:W-:Y:S02]  /*f320*/  FSEL R0, R0, RZ, P4 ;  /* 0x000000ff00007208 */ /* 0x000fe40002000000 */
[----:B------:R-:W-:Y:S02]  /*f330*/  F2FP.BF16.F32.PACK_AB R94, R61, R94 ;  /* 0x0000005e3d5e723e */ /* 0x000fe400000010ff */
[----:B------:R-:W-:Y:S02]  /*f340*/  F2FP.BF16.F32.PACK_AB R92, R92, R60 ;  /* 0x0000003c5c5c723e */ /* 0x000fe400000010ff */
[----:B------:R-:W-:Y:S01]  /*f350*/  F2FP.BF16.F32.PACK_AB R56, R56, R0 ;  /* 0x000000003838723e */ /* 0x000fe200000010ff */
[----:B------:R-:W-:Y:S06]  /*f360*/  BRA `(.L_x_433) ;  /* 0x0000001800547947 */ /* 0x000fec0003800000 */
.L_x_431:
[----:B------:R-:W-:Y:S05]  /*f370*/  @!P2 BRA `(.L_x_434) ;  /* 0x00000004003ca947 */ /* 0x000fea0003800000 */
[-CC-:B------:R-:W-:Y:S01]  /*f380*/  FFMA.FTZ R101, R101, R210.reuse, R209.reuse ;  /* 0x000000d265657223 */ /* 0x180fe200000100d1 */
[-CC-:B------:R-:W-:Y:S01]  /*f390*/  FFMA.FTZ R107, R107, R210.reuse, R209.reuse ;  /* 0x000000d26b6b7223 */ /* 0x180fe200000100d1 */
[----:B------:R-:W-:Y:S01]  /*f3a0*/  ISETP.GE.U32.AND P1, PT, R60, RZ, PT ;  /* 0x000000ff3c00720c */ /* 0x000fe20003f26070 */
[-C--:B------:R-:W-:Y:S01]  /*f3b0*/  FFMA.FTZ R103, R103, R210.reuse, R209 ;  /* 0x000000d267677223 */ /* 0x080fe200000100d1 */
[----:B------:R-:W-:Y:S01]  /*f3c0*/  FADD.FTZ R99, R100, -R101 ;  /* 0x8000006564637221 */ /* 0x000fe20000010000 */
[----:B0-----:R-:W-:Y:S01]  /*f3d0*/  FADD.FTZ R57, R111, -R107 ;  /* 0x8000006b6f397221 */ /* 0x001fe20000010000 */
[----:B------:R-:W-:Y:S01]  /*f3e0*/  ISETP.GE.U32.AND P3, PT, R140, RZ, PT ;  /* 0x000000ff8c00720c */ /* 0x000fe20003f66070 */
[----:B------:R-:W-:Y:S01]  /*f3f0*/  FFMA.FTZ R110, R110, R210, R209 ;  /* 0x000000d26e6e7223 */ /* 0x000fe200000100d1 */
[C---:B------:R-:W-:Y:S01]  /*f400*/  FMUL.FTZ R99, R144.reuse, R99 ;  /* 0x0000006390637220 */ /* 0x040fe20000410000 */
[----:B------:R-:W-:Y:S01]  /*f410*/  FMUL.FTZ R57, R144, R57 ;  /* 0x0000003990397220 */ /* 0x000fe20000410000 */
[----:B------:R-:W-:Y:S01]  /*f420*/  LOP3.LUT P5, RZ, R61, 0xff0000, RZ, 0xc0, !PT ;  /* 0x00ff00003dff7812 */ /* 0x000fe200078ac0ff */
[----:B------:R-:W-:Y:S01]  /*f430*/  FADD.FTZ R98, R102, -R103 ;  /* 0x8000006766627221 */ /* 0x000fe20000010000 */
[----:B------:R-:W-:Y:S01]  /*f440*/  FMUL.FTZ R95, R99, UR6 ;  /* 0x00000006635f7c20 */ /* 0x000fe20008410000 */
[----:B------:R-:W-:Y:S01]  /*f450*/  FMUL.FTZ R56, R57, UR6 ;  /* 0x0000000639387c20 */ /* 0x000fe20008410000 */
[----:B------:R-:W-:Y:S01]  /*f460*/  ISETP.GE.U32.AND.EX P1, PT, R61, 0x1000000, PT, P1 ;  /* 0x010000003d00780c */ /* 0x000fe20003f26110 */
[----:B------:R-:W-:Y:S01]  /*f470*/  FADD.FTZ R110, R106, -R110 ;  /* 0x8000006e6a6e7221 */ /* 0x000fe20000010000 */
[C---:B------:R-:W-:Y:S01]  /*f480*/  LOP3.LUT P4, RZ, R141.reuse, 0xff0000, RZ, 0xc0, !PT ;  /* 0x00ff00008dff7812 */ /* 0x040fe2000788c0ff */
[C---:B------:R-:W-:Y:S01]  /*f490*/  FMUL.FTZ R98, R144.reuse, R98 ;  /* 0x0000006290627220 */ /* 0x040fe20000410000 */
[----:B------:R-:W-:Y:S01]  /*f4a0*/  ISETP.GE.U32.AND.EX P3, PT, R141, 0x1000000, PT, P3 ;  /* 0x010000008d00780c */ /* 0x000fe20003f66130 */
[----:B------:R-:W-:Y:S01]  /*f4b0*/  FMUL.FTZ R110, R144, R110 ;  /* 0x0000006e906e7220 */ /* 0x000fe20000410000 */
[C---:B------:R-:W-:Y:S01]  /*f4c0*/  FSEL R59, R95.reuse, RZ, P5 ;  /* 0x000000ff5f3b7208 */ /* 0x040fe20002800000 */
[-CC-:B------:R-:W-:Y:S01]  /*f4d0*/  FFMA.FTZ R206, R206, R210.reuse, R209.reuse ;  /* 0x000000d2cece7223 */ /* 0x180fe200000100d1 */
[----:B------:R-:W-:Y:S01]  /*f4e0*/  FSEL R0, R56, RZ, P1 ;  /* 0x000000ff38007208 */ /* 0x000fe20000800000 */
[----:B------:R-:W-:Y:S01]  /*f4f0*/  FMUL.FTZ R94, R98, UR6 ;  /* 0x00000006625e7c20 */ /* 0x000fe20008410000 */
[----:B------:R-:W-:Y:S01]  /*f500*/  FSEL R95, R95, RZ, P4 ;  /* 0x000000ff5f5f7208 */ /* 0x000fe20002000000 */
[-C--:B------:R-:W-:Y:S01]  /*f510*/  FFMA.FTZ R105, R105, R210.reuse, R209 ;  /* 0x000000d269697223 */ /* 0x080fe200000100d1 */
[----:B------:R-:W-:Y:S01]  /*f520*/  FSEL R56, R56, RZ, P3 ;  /* 0x000000ff38387208 */ /* 0x000fe20001800000 */
[----:B------:R-:W-:Y:S01]  /*f530*/  FADD.FTZ R149, R149, -R206 ;  /* 0x800000ce95957221 */ /* 0x000fe20000010000 */
[----:B------:R-:W-:Y:S01]  /*f540*/  LOP3.LUT P6, RZ, R61, 0xff, RZ, 0xc0, !PT ;  /* 0x000000ff3dff7812 */ /* 0x000fe200078cc0ff */
[----:B------:R-:W-:Y:S01]  /*f550*/  FADD.FTZ R109, R109, -R105 ;  /* 0x800000696d6d7221 */ /* 0x000fe20000010000 */
[----:B------:R-:W-:Y:S01]  /*f560*/  F2FP.BF16.F32.PACK_AB R95, R56, R95 ;  /* 0x0000005f385f723e */ /* 0x000fe200000010ff */
[----:B------:R-:W-:Y:S01]  /*f570*/  FMUL.FTZ R56, R110, UR6 ;  /* 0x000000066e387c20 */ /* 0x000fe20008410000 */
[----:B------:R-:W-:Y:S01]  /*f580*/  LOP3.LUT P4, RZ, R61, 0xff00, RZ, 0xc0, !PT ;  /* 0x0000ff003dff7812 */ /* 0x000fe2000788c0ff */
[----:B------:R-:W-:Y:S01]  /*f590*/  FMUL.FTZ R97, R144, R149 ;  /* 0x0000009590617220 */ /* 0x000fe20000410000 */
[----:B------:R-:W-:Y:S01]  /*f5a0*/  F2FP.BF16.F32.PACK_AB R59, R0, R59 ;  /* 0x0000003b003b723e */ /* 0x000fe200000010ff */
[----:B------:R-:W-:Y:S01]  /*f5b0*/  FMUL.FTZ R109, R144, R109 ;  /* 0x0000006d906d7220 */ /* 0x000fe20000410000 */
[----:B------:R-:W-:Y:S01]  /*f5c0*/  FSEL R58, R94, RZ, P6 ;  /* 0x000000ff5e3a7208 */ /* 0x000fe20003000000 */
[-CC-:B------:R-:W-:Y:S01]  /*f5d0*/  FFMA.FTZ R104, R104, R210.reuse, R209.reuse ;  /* 0x000000d268687223 */ /* 0x180fe200000100d1 */
[----:B------:R-:W-:Y:S01]  /*f5e0*/  FSEL R0, R56, RZ, P4 ;  /* 0x000000ff38007208 */ /* 0x000fe20002000000 */
[----:B------:R-:W-:Y:S01]  /*f5f0*/  FFMA.FTZ R208, R208, R210, R209 ;  /* 0x000000d2d0d07223 */ /* 0x000fe200000100d1 */
[----:B------:R-:W-:Y:S01]  /*f600*/  LOP3.LUT P4, RZ, R141, 0xff00, RZ, 0xc0, !PT ;  /* 0x0000ff008dff7812 */ /* 0x000fe2000788c0ff */
[----:B------:R-:W-:Y:S01]  /*f610*/  FADD.FTZ R108, R108, -R104 ;  /* 0x800000686c6c7221 */ /* 0x000fe20000010000 */
[----:B------:R-:W-:Y:S01]  /*f620*/  F2FP.BF16.F32.PACK_AB R58, R0, R58 ;  /* 0x0000003a003a723e */ /* 0x000fe200000010ff */
[----:B------:R-:W-:Y:S01]  /*f630*/  FMUL.FTZ R0, R97, UR6 ;  /* 0x0000000661007c20 */ /* 0x000fe20008410000 */
[----:B------:R-:W-:Y:S01]  /*f640*/  LOP3.LUT P1, RZ, R60, 0xff0000, RZ, 0xc0, !PT ;  /* 0x00ff00003cff7812 */ /* 0x000fe2000782c0ff */
[----:B------:R-:W-:Y:S01]  /*f650*/  FADD.FTZ R208, R207, -R208 ;  /* 0x800000d0cfd07221 */ /* 0x000fe20000010000 */
[----:B------:R-:W-:Y:S01]  /*f660*/  F2FP.BF16.F32.PACK_AB R99, R57, R99 ;  /* 0x000000633963723e */ /* 0x000fe200000010ff */
[----:B------:R-:W-:Y:S01]  /*f670*/  FMUL.FTZ R96, R144, R108 ;  /* 0x0000006c90607220 */ /* 0x000fe20000410000 */
[----:B------:R-:W-:Y:S01]  /*f680*/  FSEL R56, R56, RZ, P4 ;  /* 0x000000ff38387208 */ /* 0x000fe20002000000 */
[----:B------:R-:W-:Y:S01]  /*f690*/  FMUL.FTZ R208, R144, R208 ;  /* 0x000000d090d07220 */ /* 0x000fe20000410000 */
[C---:B------:R-:W-:Y:S01]  /*f6a0*/  F2FP.BF16.F32.PACK_AB R97, R109.reuse, R97 ;  /* 0x000000616d61723e */ /* 0x040fe200000010ff */
[----:B------:R-:W-:Y:S01]  /*f6b0*/  FMUL.FTZ R109, R109, UR6 ;  /* 0x000000066d6d7c20 */ /* 0x000fe20008410000 */
[----:B------:R-:W-:-:S02]  /*f6c0*/  LOP3.LUT P4, RZ, R140, 0xff0000, RZ, 0xc0, !PT ;  /* 0x00ff00008cff7812 */ /* 0x000fc4000788c0ff */
[----:B------:R-:W-:Y:S02]  /*f6d0*/  FSEL R57, R0, RZ, P1 ;  /* 0x000000ff00397208 */ /* 0x000fe40000800000 */
[----:B------:R-:W-:Y:S02]  /*f6e0*/  LOP3.LUT P1, RZ, R140, 0xff000000, RZ, 0xc0, !PT ;  /* 0xff0000008cff7812 */ /* 0x000fe4000782c0ff */
[----:B------:R-:W-:Y:S02]  /*f6f0*/  FSEL R93, R0, RZ, P4 ;  /* 0x000000ff005d7208 */ /* 0x000fe40002000000 */
[----:B------:R-:W-:Y:S02]  /*f700*/  FSEL R0, R109, RZ, P1 ;  /* 0x000000ff6d007208 */ /* 0x000fe40000800000 */
[----:B------:R-:W-:Y:S02]  /*f710*/  LOP3.LUT P5, RZ, R141, 0xff, RZ, 0xc0, !PT ;  /* 0x000000ff8dff7812 */ /* 0x000fe400078ac0ff */
[----:B------:R-:W-:-:S02]  /*f720*/  LOP3.LUT P3, RZ, R60, 0xff000000, RZ, 0xc0, !PT ;  /* 0xff0000003cff7812 */ /* 0x000fc4000786c0ff */
[----:B------:R-:W-:Y:S01]  /*f730*/  F2FP.BF16.F32.PACK_AB R93, R0, R93 ;  /* 0x0000005d005d723e */ /* 0x000fe200000010ff */
[----:B------:R-:W-:Y:S01]  /*f740*/  FMUL.FTZ R0, R96, UR6 ;  /* 0x0000000660007c20 */ /* 0x000fe20008410000 */
[----:B------:R-:W-:Y:S02]  /*f750*/  FSEL R94, R94, RZ, P5 ;  /* 0x000000ff5e5e7208 */ /* 0x000fe40002800000 */
[----:B------:R-:W-:Y:S02]  /*f760*/  FSEL R109, R109, RZ, P3 ;  /* 0x000000ff6d6d7208 */ /* 0x000fe40001800000 */
[----:B------:R-:W-:Y:S01]  /*f770*/  F2FP.BF16.F32.PACK_AB R96, R96, R208 ;  /* 0x000000d06060723e */ /* 0x000fe200000010ff */
[----:B------:R-:W-:Y:S01]  /*f780*/  FMUL.FTZ R208, R208, UR6 ;  /* 0x00000006d0d07c20 */ /* 0x000fe20008410000 */
[----:B------:R-:W-:Y:S02]  /*f790*/  LOP3.LUT P6, RZ, R60, 0xff00, RZ, 0xc0, !PT ;  /* 0x0000ff003cff7812 */ /* 0x000fe400078cc0ff */
[----:B------:R-:W-:-:S02]  /*f7a0*/  LOP3.LUT P3, RZ, R140, 0xff00, RZ, 0xc0, !PT ;  /* 0x0000ff008cff7812 */ /* 0x000fc4000786c0ff */
[----:B------:R-:W-:Y:S02]  /*f7b0*/  LOP3.LUT P1, RZ, R140, 0xff, RZ, 0xc0, !PT ;  /* 0x000000ff8cff7812 */ /* 0x000fe4000782c0ff */
[----:B------:R-:W-:Y:S02]  /*f7c0*/  LOP3.LUT P5, RZ, R60, 0xff, RZ, 0xc0, !PT ;  /* 0x000000ff3cff7812 */ /* 0x000fe400078ac0ff */
[----:B------:R-:W-:Y:S02]  /*f7d0*/  F2FP.BF16.F32.PACK_AB R94, R56, R94 ;  /* 0x0000005e385e723e */ /* 0x000fe400000010ff */
[C---:B------:R-:W-:Y:S02]  /*f7e0*/  FSEL R56, R0.reuse, RZ, P6 ;  /* 0x000000ff00387208 */ /* 0x040fe40003000000 */
[----:B------:R-:W-:Y:S02]  /*f7f0*/  FSEL R92, R0, RZ, P3 ;  /* 0x000000ff005c7208 */ /* 0x000fe40001800000 */
[----:B------:R-:W-:-:S02]  /*f800*/  FSEL R0, R208, RZ, P1 ;  /* 0x000000ffd0007208 */ /* 0x000fc40000800000 */
[----:B------:R-:W-:Y:S02]  /*f810*/  FSEL R208, R208, RZ, P5 ;  /* 0x000000ffd0d07208 */ /* 0x000fe40002800000 */
[----:B------:R-:W-:Y:S02]  /*f820*/  F2FP.BF16.F32.PACK_AB R98, R110, R98 ;  /* 0x000000626e62723e */ /* 0x000fe400000010ff */
[----:B------:R-:W-:Y:S02]  /*f830*/  F2FP.BF16.F32.PACK_AB R57, R109, R57 ;  /* 0x000000396d39723e */ /* 0x000fe400000010ff */
[----:B------:R-:W-:Y:S02]  /*f840*/  F2FP.BF16.F32.PACK_AB R92, R92, R0 ;  /* 0x000000005c5c723e */ /* 0x000fe400000010ff */
[----:B------:R-:W-:Y:S01]  /*f850*/  F2FP.BF16.F32.PACK_AB R56, R56, R208 ;  /* 0x000000d03838723e */ /* 0x000fe200000010ff */
[----:B------:R-:W-:Y:S06]  /*f860*/  BRA `(.L_x_433) ;  /* 0x0000001400147947 */ /* 0x000fec0003800000 */
.L_x_434:
[-CC-:B------:R-:W-:Y:S01]  /*f870*/  FFMA.FTZ R107, R107, R210.reuse, R209.reuse ;  /* 0x000000d26b6b7223 */ /* 0x180fe200000100d1 */
[-CC-:B------:R-:W-:Y:S01]  /*f880*/  FFMA.FTZ R101, R101, R210.reuse, R209.reuse ;  /* 0x000000d265657223 */ /* 0x180fe200000100d1 */
[-CC-:B------:R-:W-:Y:S01]  /*f890*/  FFMA.FTZ R103, R103, R210.reuse, R209.reuse ;  /* 0x000000d267677223 */ /* 0x180fe200000100d1 */
[----:B------:R-:W-:Y:S01]  /*f8a0*/  FFMA.FTZ R110, R110, R210, R209 ;  /* 0x000000d26e6e7223 */ /* 0x000fe200000100d1 */
[----:B------:R-:W-:Y:S01]  /*f8b0*/  FADD.FTZ R107, R111, -R107 ;  /* 0x8000006b6f6b7221 */ /* 0x000fe20000010000 */
[----:B------:R-:W-:Y:S01]  /*f8c0*/  FADD.FTZ R101, R100, -R101 ;  /* 0x8000006564657221 */ /* 0x000fe20000010000 */
[----:B------:R-:W-:Y:S01]  /*f8d0*/  FADD.FTZ R103, R102, -R103 ;  /* 0x8000006766677221 */ /* 0x000fe20000010000 */
[----:B------:R-:W-:Y:S01]  /*f8e0*/  ISETP.GE.U32.AND P1, PT, R60, RZ, PT ;  /* 0x000000ff3c00720c */ /* 0x000fe20003f26070 */
[C---:B0-----:R-:W-:Y:S01]  /*f8f0*/  FMUL.FTZ R95, R144.reuse, R107 ;  /* 0x0000006b905f7220 */ /* 0x041fe20000410000 */
[----:B------:R-:W-:Y:S01]  /*f900*/  FMUL.FTZ R56, R144, R101 ;  /* 0x0000006590387220 */ /* 0x000fe20000410000 */
[----:B------:R-:W-:Y:S01]  /*f910*/  FADD.FTZ R110, R106, -R110 ;  /* 0x8000006e6a6e7221 */ /* 0x000fe20000010000 */
[----:B------:R-:W-:Y:S01]  /*f920*/  FMUL.FTZ R94, R144, R103 ;  /* 0x00000067905e7220 */ /* 0x000fe20000410000 */
[----:B------:R-:W-:Y:S01]  /*f930*/  FMUL.FTZ R95, R95, UR6 ;  /* 0x000000065f5f7c20 */ /* 0x000fe20008410000 */
[C---:B------:R-:W-:Y:S01]  /*f940*/  ISETP.GE.U32.AND.EX P4, PT, R61.reuse, 0x1000000, PT, P1 ;  /* 0x010000003d00780c */ /* 0x040fe20003f86110 */
[----:B------:R-:W-:Y:S01]  /*f950*/  FMUL.FTZ R56, R56, UR6 ;  /* 0x0000000638387c20 */ /* 0x000fe20008410000 */
[----:B------:R-:W-:Y:S01]  /*f960*/  ISETP.GE.U32.AND P1, PT, R140, RZ, PT ;  /* 0x000000ff8c00720c */ /* 0x000fe20003f26070 */
[----:B------:R-:W-:Y:S01]  /*f970*/  FMUL.FTZ R57, R144, R110 ;  /* 0x0000006e90397220 */ /* 0x000fe20000410000 */
[C---:B------:R-:W-:Y:S01]  /*f980*/  LOP3.LUT P3, RZ, R61.reuse, 0xff0000, RZ, 0xc0, !PT ;  /* 0x00ff00003dff7812 */ /* 0x040fe2000786c0ff */
[----:B------:R-:W-:Y:S01]  /*f990*/  FMUL.FTZ R94, R94, UR6 ;  /* 0x000000065e5e7c20 */ /* 0x000fe20008410000 */
[-CC-:B------:R-:W-:Y:S01]  /*f9a0*/  FFMA.FTZ R206, R206, R210.reuse, R209.reuse ;  /* 0x000000d2cece7223 */ /* 0x180fe200000100d1 */
[----:B------:R-:W-:Y:S01]  /*f9b0*/  LOP3.LUT P5, RZ, R61, 0xff, RZ, 0xc0, !PT ;  /* 0x000000ff3dff7812 */ /* 0x000fe200078ac0ff */
[----:B------:R-:W-:Y:S01]  /*f9c0*/  FMUL.FTZ R57, R57, UR6 ;  /* 0x0000000639397c20 */ /* 0x000fe20008410000 */
[----:B------:R-:W-:Y:S01]  /*f9d0*/  FSEL R59, R95, RZ, P4 ;  /* 0x000000ff5f3b7208 */ /* 0x000fe20002000000 */
[----:B------:R-:W-:Y:S01]  /*f9e0*/  FADD.FTZ R206, R149, -R206 ;  /* 0x800000ce95ce7221 */ /* 0x000fe20000010000 */
[----:B------:R-:W-:Y:S01]  /*f9f0*/  LOP3.LUT P6, RZ, R141, 0xff0000, RZ, 0xc0, !PT ;  /* 0x00ff00008dff7812 */ /* 0x000fe200078cc0ff */
[--C-:B------:R-:W-:Y:S01]  /*fa00*/  FFMA.FTZ R105, R105, R210, R209.reuse ;  /* 0x000000d269697223 */ /* 0x100fe200000100d1 */
[C---:B------:R-:W-:Y:S01]  /*fa10*/  LOP3.LUT P4, RZ, R141.reuse, 0xff, RZ, 0xc0, !PT ;  /* 0x000000ff8dff7812 */ /* 0x040fe2000788c0ff */
[----:B------:R-:W-:Y:S01]  /*fa20*/  FMUL.FTZ R206, R144, R206 ;  /* 0x000000ce90ce7220 */ /* 0x000fe20000410000 */
[----:B------:R-:W-:Y:S01]  /*fa30*/  ISETP.GE.U32.AND.EX P1, PT, R141, 0x1000000, PT, P1 ;  /* 0x010000008d00780c */ /* 0x000fe20003f26110 */
[-C--:B------:R-:W-:Y:S01]  /*fa40*/  FFMA.FTZ R104, R104, R210.reuse, R209 ;  /* 0x000000d268687223 */ /* 0x080fe200000100d1 */
[----:B------:R-:W-:Y:S01]  /*fa50*/  FSEL R0, R56, RZ, P3 ;  /* 0x000000ff38007208 */ /* 0x000fe20001800000 */
[----:B------:R-:W-:Y:S01]  /*fa60*/  FADD.FTZ R105, R109, -R105 ;  /* 0x800000696d697221 */ /* 0x000fe20000010000 */
[----:B------:R-:W-:Y:S01]  /*fa70*/  LOP3.LUT P3, RZ, R61, 0xff00, RZ, 0xc0, !PT ;  /* 0x0000ff003dff7812 */ /* 0x000fe2000786c0ff */
[----:B------:R-:W-:Y:S01]  /*fa80*/  FFMA.FTZ R208, R208, R210, R209 ;  /* 0x000000d2d0d07223 */ /* 0x000fe200000100d1 */
[----:B------:R-:W-:Y:S01]  /*fa90*/  FSEL R58, R94, RZ, P5 ;  /* 0x000000ff5e3a7208 */ /* 0x000fe20002800000 */
[----:B------:R-:W-:Y:S01]  /*faa0*/  FMUL.FTZ R206, R206, UR6 ;  /* 0x00000006cece7c20 */ /* 0x000fe20008410000 */
[----:B------:R-:W-:Y:S01]  /*fab0*/  FSEL R56, R56, RZ, P6 ;  /* 0x000000ff38387208 */ /* 0x000fe20003000000 */
[----:B------:R-:W-:Y:S01]  /*fac0*/  FADD.FTZ R104, R108, -R104 ;  /* 0x800000686c687221 */ /* 0x000fe20000010000 */
[----:B------:R-:W-:Y:S01]  /*fad0*/  FSEL R95, R95, RZ, P1 ;  /* 0x000000ff5f5f7208 */ /* 0x000fe20000800000 */
[----:B------:R-:W-:Y:S01]  /*fae0*/  FMUL.FTZ R105, R144, R105 ;  /* 0x0000006990697220 */ /* 0x000fe20000410000 */
[----:B------:R-:W-:Y:S01]  /*faf0*/  FSEL R94, R94, RZ, P4 ;  /* 0x000000ff5e5e7208 */ /* 0x000fe20002000000 */
[----:B------:R-:W-:Y:S01]  /*fb00*/  FADD.FTZ R208, R207, -R208 ;  /* 0x800000d0cfd07221 */ /* 0x000fe20000010000 */
[----:B------:R-:W-:Y:S01]  /*fb10*/  LOP3.LUT P6, RZ, R60, 0xff0000, RZ, 0xc0, !PT ;  /* 0x00ff00003cff7812 */ /* 0x000fe200078cc0ff */
[----:B------:R-:W-:Y:S01]  /*fb20*/  FMUL.FTZ R104, R144, R104 ;  /* 0x0000006890687220 */ /* 0x000fe20000410000 */
[C---:B------:R-:W-:Y:S01]  /*fb30*/  LOP3.LUT P1, RZ, R60.reuse, 0xff000000, RZ, 0xc0, !PT ;  /* 0xff0000003cff7812 */ /* 0x040fe2000782c0ff */
[----:B------:R-:W-:Y:S01]  /*fb40*/  FMUL.FTZ R105, R105, UR6 ;  /* 0x0000000669697c20 */ /* 0x000fe20008410000 */
[----:B------:R-:W-:Y:S01]  /*fb50*/  LOP3.LUT P5, RZ, R60, 0xff00, RZ, 0xc0, !PT ;  /* 0x0000ff003cff7812 */ /* 0x000fe200078ac0ff */
[----:B------:R-:W-:Y:S01]  /*fb60*/  FMUL.FTZ R144, R144, R208 ;  /* 0x000000d090907220 */ /* 0x000fe20000410000 */
[----:B------:R-:W-:Y:S01]  /*fb70*/  LOP3.LUT P4, RZ, R60, 0xff, RZ, 0xc0, !PT ;  /* 0x000000ff3cff7812 */ /* 0x000fe2000788c0ff */
[----:B------:R-:W-:Y:S01]  /*fb80*/  FMUL.FTZ R104, R104, UR6 ;  /* 0x0000000668687c20 */ /* 0x000fe20008410000 */
[----:B------:R-:W-:Y:S01]  /*fb90*/  FSEL R60, R57, RZ, P3 ;  /* 0x000000ff393c7208 */ /* 0x000fe20001800000 */
[----:B------:R-:W-:Y:S01]  /*fba0*/  FMUL.FTZ R144, R144, UR6 ;  /* 0x0000000690907c20 */ /* 0x000fe20008410000 */
[----:B------:R-:W-:-:S02]  /*fbb0*/  LOP3.LUT P3, RZ, R141, 0xff00, RZ, 0xc0, !PT ;  /* 0x0000ff008dff7812 */ /* 0x000fc4000786c0ff */
[----:B------:R-:W-:Y:S02]  /*fbc0*/  F2FP.BF16.F32.PACK_AB R95, R95, R56 ;  /* 0x000000385f5f723e */ /* 0x000fe400000010ff */
[----:B------:R-:W-:Y:S02]  /*fbd0*/  FSEL R57, R57, RZ, P3 ;  /* 0x000000ff39397208 */ /* 0x000fe40001800000 */
[----:B------:R-:W-:Y:S02]  /*fbe0*/  LOP3.LUT P3, RZ, R140, 0xff0000, RZ, 0xc0, !PT ;  /* 0x00ff00008cff7812 */ /* 0x000fe4000786c0ff */
[----:B------:R-:W-:Y:S02]  /*fbf0*/  F2FP.BF16.F32.PACK_AB R94, R57, R94 ;  /* 0x0000005e395e723e */ /* 0x000fe400000010ff */
[----:B------:R-:W-:Y:S02]  /*fc00*/  FSEL R57, R206, RZ, P6 ;  /* 0x000000ffce397208 */ /* 0x000fe40003000000 */
[----:B------:R-:W-:-:S02]  /*fc10*/  LOP3.LUT P6, RZ, R140, 0xff000000, RZ, 0xc0, !PT ;  /* 0xff0000008cff7812 */ /* 0x000fc400078cc0ff */
[----:B------:R-:W-:Y:S02]  /*fc20*/  F2FP.BF16.F32.PACK_AB R59, R59, R0 ;  /* 0x000000003b3b723e */ /* 0x000fe400000010ff */
[----:B------:R-:W-:Y:S02]  /*fc30*/  FSEL R93, R206, RZ, P3 ;  /* 0x000000ffce5d7208 */ /* 0x000fe40001800000 */
[C---:B------:R-:W-:Y:S02]  /*fc40*/  FSEL R56, R105.reuse, RZ, P6 ;  /* 0x000000ff69387208 */ /* 0x040fe40003000000 */
[----:B------:R-:W-:Y:S02]  /*fc50*/  FSEL R0, R105, RZ, P1 ;  /* 0x000000ff69007208 */ /* 0x000fe40000800000 */
[C---:B------:R-:W-:Y:S02]  /*fc60*/  LOP3.LUT P3, RZ, R140.reuse, 0xff00, RZ, 0xc0, !PT ;  /* 0x0000ff008cff7812 */ /* 0x040fe4000786c0ff */
[----:B------:R-:W-:-:S02]  /*fc70*/  LOP3.LUT P1, RZ, R140, 0xff, RZ, 0xc0, !PT ;  /* 0x000000ff8cff7812 */ /* 0x000fc4000782c0ff */
[----:B------:R-:W-:Y:S02]  /*fc80*/  F2FP.BF16.F32.PACK_AB R58, R60, R58 ;  /* 0x0000003a3c3a723e */ /* 0x000fe400000010ff */
[----:B------:R-:W-:Y:S02]  /*fc90*/  F2FP.BF16.F32.PACK_AB R93, R56, R93 ;  /* 0x0000005d385d723e */ /* 0x000fe400000010ff */
[----:B------:R-:W-:Y:S02]  /*fca0*/  F2FP.BF16.F32.PACK_AB R57, R0, R57 ;  /* 0x000000390039723e */ /* 0x000fe400000010ff */
[C---:B------:R-:W-:Y:S02]  /*fcb0*/  FSEL R56, R104.reuse, RZ, P5 ;  /* 0x000000ff68387208 */ /* 0x040fe40002800000 */
[----:B------:R-:W-:Y:S02]  /*fcc0*/  FSEL R92, R104, RZ, P3 ;  /* 0x000000ff685c7208 */ /* 0x000fe40001800000 */
[----:B------:R-:W-:-:S02]  /*fcd0*/  FSEL R60, R144, RZ, P1 ;  /* 0x000000ff903c7208 */ /* 0x000fc40000800000 */
[----:B------:R-:W-:Y:S02]  /*fce0*/  FSEL R0, R144, RZ, P4 ;  /* 0x000000ff90007208 */ /* 0x000fe40002000000 */
[----:B------:R-:W-:Y:S02]  /*fcf0*/  F2FP.BF16.F32.PACK_AB R92, R92, R60 ;  /* 0x0000003c5c5c723e */ /* 0x000fe400000010ff */
[----:B------:R-:W-:Y:S01]  /*fd00*/  F2FP.BF16.F32.PACK_AB R56, R56, R0 ;  /* 0x000000003838723e */ /* 0x000fe200000010ff */
[----:B------:R-:W-:Y:S06]  /*fd10*/  BRA `(.L_x_433) ;  /* 0x0000000c00e87947 */ /* 0x000fec0003800000 */
.L_x_430:
[----:B------:R-:W-:Y:S05]  /*fd20*/  @!P1 BRA `(.L_x_435) ;  /* 0x0000000800249947 */ /* 0x000fea0003800000 */
[----:B------:R-:W-:Y:S05]  /*fd30*/  @!P2 BRA `(.L_x_436) ;  /* 0x000000040018a947 */ /* 0x000fea0003800000 */
[----:B------:R-:W-:Y:S01]  /*fd40*/  PRMT R0, R51, 0x7632, R0 ;  /* 0x0000763233007816 */ /* 0x000fe20000000000 */
[-CC-:B------:R-:W-:Y:S01]  /*fd50*/  FFMA.FTZ R107, R107, R210.reuse, R209.reuse ;  /* 0x000000d26b6b7223 */ /* 0x180fe200000100d1 */
[-CC-:B------:R-:W-:Y:S01]  /*fd60*/  FFMA.FTZ R103, R103, R210.reuse, R209.reuse ;  /* 0x000000d267677223 */ /* 0x180fe200000100d1 */
[----:B------:R-:W-:Y:S01]  /*fd70*/  FFMA.FTZ R101, R101, R210, R209 ;  /* 0x000000d265657223 */ /* 0x000fe200000100d1 */
[----:B------:R-:W-:Y:S01]  /*fd80*/  SHF.L.U32 R98, R50, 0x10, RZ ;  /* 0x0000001032627819 */ /* 0x000fe200000006ff */
[----:B------:R-:W-:Y:S01]  /*fd90*/  FADD.FTZ R107, R111, -R107 ;  /* 0x8000006b6f6b7221 */ /* 0x000fe20000010000 */
[----:B------:R-:W-:Y:S02]  /*fda0*/  IMAD.U32 R0, R0, 0x10000, RZ ;  /* 0x0001000000007824 */ /* 0x000fe400078e00ff */
[----:B------:R-:W-:Y:S01]  /*fdb0*/  FADD.FTZ R103, R102, -R103 ;  /* 0x8000006766677221 */ /* 0x000fe20000010000 */
[----:B0-----:R-:W-:Y:S01]  /*fdc0*/  FADD.FTZ R56, R100, -R101 ;  /* 0x8000006564387221 */ /* 0x001fe20000010000 */
        /* <DEDUP_REMOVED lines=8> */
[----:B------:R-:W-:Y:S01]  /*fe50*/  FMUL.FTZ R58, R98, UR6 ;  /* 0x00000006623a7c20 */ /* 0x000fe20008410000 */
[----:B------:R-:W-:Y:S01]  /*fe60*/  LOP3.LUT P5, RZ, R61, 0xff, RZ, 0xc0, !PT ;  /* 0x000000ff3dff7812 */ /* 0x000fe200078ac0ff */
[-CC-:B------:R-:W-:Y:S01]  /*fe70*/  FFMA.FTZ R105, R105, R210.reuse, R209.reuse ;  /* 0x000000d269697223 */ /* 0x180fe200000100d1 */
[----:B------:R-:W-:Y:S01]  /*fe80*/  FMUL.FTZ R0, R56, UR6 ;  /* 0x0000000638007c20 */ /* 0x000fe20008410000 */
[----:B------:R-:W-:Y:S01]  /*fe90*/  FSEL R59, R59, RZ, P1 ;  /* 0x000000ff3b3b7208 */ /* 0x000fe20000800000 */
[-C--:B------:R-:W-:Y:S01]  /*fea0*/  FFMA.FTZ R110, R110, R210.reuse, R209 ;  /* 0x000000d26e6e7223 */ /* 0x080fe200000100d1 */
[----:B------:R-:W-:Y:S01]  /*feb0*/  FSEL R58, R58, RZ, P5 ;  /* 0x000000ff3a3a7208 */ /* 0x000fe20002800000 */
[----:B------:R-:W-:Y:S01]  /*fec0*/  FADD.FTZ R105, R109, -R105 ;  /* 0x800000696d697221 */ /* 0x000fe20000010000 */
[----:B------:R-:W-:Y:S01]  /*fed0*/  FSEL R0, R0, RZ, P3 ;  /* 0x000000ff00007208 */ /* 0x000fe20001800000 */
[----:B------:R-:W-:Y:S01]  /*fee0*/  FADD.FTZ R57, R106, -R110 ;  /* 0x8000006e6a397221 */ /* 0x000fe20000010000 */
[----:B------:R-:W-:Y:S01]  /*fef0*/  LOP3.LUT P4, RZ, R61, 0xff00, RZ, 0xc0, !PT ;  /* 0x0000ff003dff7812 */ /* 0x000fe2000788c0ff */
[-CC-:B------:R-:W-:Y:S01]  /*ff00*/  FFMA.FTZ R104, R104, R210.reuse, R209.reuse ;  /* 0x000000d268687223 */ /* 0x180fe200000100d1 */
[----:B------:R-:W-:Y:S01]  /*ff10*/  LOP3.LUT P6, RZ, R60, 0xff0000, RZ, 0xc0, !PT ;  /* 0x00ff00003cff7812 */ /* 0x000fe200078cc0ff */
[-CC-:B------:R-:W-:Y:S01]  /*ff20*/  FFMA.FTZ R206, R206, R210.reuse, R209.reuse ;  /* 0x000000d2cece7223 */ /* 0x180fe200000100d1 */
[----:B------:R-:W-:Y:S01]  /*ff30*/  LOP3.LUT P1, RZ, R60, 0xff000000, RZ, 0xc0, !PT ;  /* 0xff0000003cff7812 */ /* 0x000fe2000782c0ff */
[----:B------:R-:W-:Y:S01]  /*ff40*/  FFMA.FTZ R208, R208, R210, R209 ;  /* 0x000000d2d0d07223 */ /* 0x000fe200000100d1 */
[----:B------:R-:W-:Y:S01]  /*ff50*/  LOP3.LUT P3, RZ, R60, 0xff, RZ, 0xc0, !PT ;  /* 0x000000ff3cff7812 */ /* 0x000fe2000786c0ff */
[----:B------:R-:W-:Y:S01]  /*ff60*/  FADD.FTZ R104, R108, -R104 ;  /* 0x800000686c687221 */ /* 0x000fe20000010000 */
[----:B------:R-:W-:Y:S01]  /*ff70*/  LOP3.LUT P5, RZ, R60, 0xff00, RZ, 0xc0, !PT ;  /* 0x0000ff003cff7812 */ /* 0x000fe200078ac0ff */
[----:B------:R-:W-:Y:S01]  /*ff80*/  FADD.FTZ R206, R149, -R206 ;  /* 0x800000ce95ce7221 */ /* 0x000fe20000010000 */
[----:B------:R-:W-:Y:S01]  /*ff90*/  PRMT R61, R50, 0x7632, R61 ;  /* 0x00007632323d7816 */ /* 0x000fe2000000003d */
[----:B------:R-:W-:Y:S01]  /*ffa0*/  FADD.FTZ R96, R207, -R208 ;  /* 0x800000d0cf607221 */ /* 0x000fe20000010000 */
[----:B------:R-:W-:-:S02]  /*ffb0*/  PRMT R60, R49, 0x7632, R60 ;  /* 0x00007632313c7816 */ /* 0x000fc4000000003c */
[----:B------:R-:W-:Y:S02]  /*ffc0*/  SHF.L.U32 R61, R61, 0x10, RZ ;  /* 0x000000103d3d7819 */ /* 0x000fe400000006ff */
[----:B------:R-:W-:Y:S01]  /*ffd0*/  F2FP.BF16.F32.PACK_AB R99, R99, R56 ;  /* 0x000000386363723e */ /* 0x000fe200000010ff */
[----:B------:R-:W-:Y:S01]  /*ffe0*/  IMAD.U32 R60, R60, 0x10000, RZ ;  /* 0x000100003c3c7824 */ /* 0x000fe200078e00ff */
[----:B------:R-:W-:Y:S01]  /*fff0*/  SHF.L.U32 R97, R49, 0x10, RZ ;  /* 0x0000001031617819 */ /* 0x000fe200000006ff */
[----:B------:R-:W-:Y:S01]  /*10000*/  FFMA.FTZ R57, R144, R57, R61 ;  /* 0x0000003990397223 */ /* 0x000fe2000001003d */
[----:B------:R-:W-:Y:S01]  /*10010*/  SHF.L.U32 R61, R48, 0x10, RZ ;  /* 0x00000010303d7819 */ /* 0x000fe200000006ff */
[--C-:B------:R-:W-:Y:S01]  /*10020*/  FFMA.FTZ R105, R144, R105, R60.reuse ;  /* 0x0000006990697223 */ /* 0x100fe2000001003c */
[----:B------:R-:W-:Y:S01]  /*10030*/  PRMT R60, R48, 0x7632, R60 ;  /* 0x00007632303c7816 */ /* 0x000fe2000000003c */
[----:B------:R-:W-:Y:S01]  /*10040*/  FMUL.FTZ R56, R57, UR6 ;  /* 0x0000000639387c20 */ /* 0x000fe20008410000 */
[C---:B------:R-:W-:Y:S01]  /*10050*/  FFMA.FTZ R97, R144.reuse, R206, R97 ;  /* 0x000000ce90617223 */ /* 0x040fe20000010061 */
[----:B------:R-:W-:Y:S01]  /*10060*/  FFMA.FTZ R96, R144, R96, R61 ;  /* 0x0000006090607223 */ /* 0x000fe2000001003d */
[----:B------:R-:W-:-:S02]  /*10070*/  SHF.L.U32 R60, R60, 0x10, RZ ;  /* 0x000000103c3c7819 */ /* 0x000fc400000006ff */
[----:B------:R-:W-:Y:S02]  /*10080*/  FSEL R56, R56, RZ, P4 ;  /* 0x000000ff38387208 */ /* 0x000fe40002000000 */
[----:B------:R-:W-:Y:S01]  /*10090*/  F2FP.BF16.F32.PACK_AB R59, R59, R0 ;  /* 0x000000003b3b723e */ /* 0x000fe200000010ff */
[----:B------:R-:W-:Y:S01]  /*100a0*/  FFMA.FTZ R104, R144, R104, R60 ;  /* 0x0000006890687223 */ /* 0x000fe2000001003c */
[----:B------:R-:W-:Y:S01]  /*100b0*/  F2FP.BF16.F32.PACK_AB R58, R56, R58 ;  /* 0x0000003a383a723e */ /* 0x000fe200000010ff */
[----:B------:R-:W-:Y:S01]  /*100c0*/  FMUL.FTZ R0, R97, UR6 ;  /* 0x0000000661007c20 */ /* 0x000fe20008410000 */
        /* <DEDUP_REMOVED lines=13> */
.L_x_436:
[----:B------:R-:W-:Y:S01]  /*101a0*/  PRMT R0, R51, 0x7632, R0 ;  /* 0x0000763233007816 */ /* 0x000fe20000000000 */
[-CC-:B------:R-:W-:Y:S01]  /*101b0*/  FFMA.FTZ R103, R103, R210.reuse, R209.reuse ;  /* 0x000000d267677223 */ /* 0x180fe200000100d1 */
[-CC-:B------:R-:W-:Y:S01]  /*101c0*/  FFMA.FTZ R107, R107, R210.reuse, R209.reuse ;  /* 0x000000d26b6b7223 */ /* 0x180fe200000100d1 */
[-C--:B------:R-:W-:Y:S01]  /*101d0*/  FFMA.FTZ R101, R101, R210.reuse, R209 ;  /* 0x000000d265657223 */ /* 0x080fe200000100d1 */
[----:B0-----:R-:W-:Y:S01]  /*101e0*/  SHF.L.U32 R56, R51, 0x10, RZ ;  /* 0x0000001033387819 */ /* 0x001fe200000006ff */
[----:B------:R-:W-:Y:S01]  /*101f0*/  IMAD.U32 R0, R0, 0x10000, RZ ;  /* 0x0001000000007824 */ /* 0x000fe200078e00ff */
[----:B------:R-:W-:Y:S01]  /*10200*/  SHF.L.U32 R57, R50, 0x10, RZ ;  /* 0x0000001032397819 */ /* 0x000fe200000006ff */
[----:B------:R-:W-:Y:S01]  /*10210*/  FADD.FTZ R107, R111, -R107 ;  /* 0x8000006b6f6b7221 */ /* 0x000fe20000010000 */
[----:B------:R-:W-:Y:S01]  /*10220*/  FADD.FTZ R103, R102, -R103 ;  /* 0x8000006766677221 */ /* 0x000fe20000010000 */
[----:B------:R-:W-:Y:S01]  /*10230*/  FADD.FTZ R101, R100, -R101 ;  /* 0x8000006564657221 */ /* 0x000fe20000010000 */
[----:B------:R-:W-:Y:S01]  /*10240*/  PRMT R59, R49, 0x7632, R59 ;  /* 0x00007632313b7816 */ /* 0x000fe2000000003b */
[----:B------:R-:W-:Y:S01]  /*10250*/  FFMA.FTZ R105, R105, R210, R209 ;  /* 0x000000d269697223 */ /* 0x000fe200000100d1 */
[C---:B------:R-:W-:Y:S01]  /*10260*/  FFMA.FTZ R0, R144.reuse, R107, R0 ;  /* 0x0000006b90007223 */ /* 0x040fe20000010000 */
[C---:B------:R-:W-:Y:S01]  /*10270*/  FFMA.FTZ R56, R144.reuse, R101, R56 ;  /* 0x0000006590387223 */ /* 0x040fe20000010038 */
[----:B------:R-:W-:Y:S01]  /*10280*/  FFMA.FTZ R57, R144, R103, R57 ;  /* 0x0000006790397223 */ /* 0x000fe20000010039 */
[----:B------:R-:W-:Y:S01]  /*10290*/  ISETP.GE.U32.AND P1, PT, R60, RZ, PT ;  /* 0x000000ff3c00720c */ /* 0x000fe20003f26070 */
[----:B------:R-:W-:Y:S01]  /*102a0*/  FADD.FTZ R105, R109, -R105 ;  /* 0x800000696d697221 */ /* 0x000fe20000010000 */
[----:B------:R-:W-:Y:S01]  /*102b0*/  PRMT R58, R50, 0x7632, R58 ;  /* 0x00007632323a7816 */ /* 0x000fe2000000003a */
[----:B------:R-:W-:-:S02]  /*102c0*/  IMAD.U32 R59, R59, 0x10000, RZ ;  /* 0x000100003b3b7824 */ /* 0x000fc400078e00ff */
[-C--:B------:R-:W-:Y:S01]  /*102d0*/  FFMA.FTZ R110, R110, R210.reuse, R209 ;  /* 0x000000d26e6e7223 */ /* 0x080fe200000100d1 */
[----:B------:R-:W-:Y:S01]  /*102e0*/  FMUL.FTZ R0, R0, UR6 ;  /* 0x0000000600007c20 */ /* 0x000fe20008410000 */
[----:B------:R-:W-:Y:S01]  /*102f0*/  FMUL.FTZ R56, R56, UR6 ;  /* 0x0000000638387c20 */ /* 0x000fe20008410000 */
[----:B------:R-:W-:Y:S01]  /*10300*/  FMUL.FTZ R57, R57, UR6 ;  /* 0x0000000639397c20 */ /* 0x000fe20008410000 */
[C---:B------:R-:W-:Y:S01]  /*10310*/  LOP3.LUT P5, RZ, R61.reuse, 0xff0000, RZ, 0xc0, !PT ;  /* 0x00ff00003dff7812 */ /* 0x040fe200078ac0ff */
[----:B------:R-:W-:Y:S01]  /*10320*/  FFMA.FTZ R105, R144, R105, R59 ;  /* 0x0000006990697223 */ /* 0x000fe2000001003b */
[C---:B------:R-:W-:Y:S01]  /*10330*/  LOP3.LUT P4, RZ, R61.reuse, 0xff, RZ, 0xc0, !PT ;  /* 0x000000ff3dff7812 */ /* 0x040fe2000788c0ff */
[----:B------:R-:W-:Y:S01]  /*10340*/  FADD.FTZ R110, R106, -R110 ;  /* 0x8000006e6a6e7221 */ /* 0x000fe20000010000 */
[----:B------:R-:W-:Y:S01]  /*10350*/  ISETP.GE.U32.AND.EX P1, PT, R61, 0x1000000, PT, P1 ;  /* 0x010000003d00780c */ /* 0x000fe20003f26110 */
[-CC-:B------:R-:W-:Y:S01]  /*10360*/  FFMA.FTZ R104, R104, R210.reuse, R209.reuse ;  /* 0x000000d268687223 */ /* 0x180fe200000100d1 */
[----:B------:R-:W-:Y:S01]  /*10370*/  SHF.L.U32 R58, R58, 0x10, RZ ;  /* 0x000000103a3a7819 */ /* 0x000fe200000006ff */
[-C--:B------:R-:W-:Y:S01]  /*10380*/  FFMA.FTZ R206, R206, R210.reuse, R209 ;  /* 0x000000d2cece7223 */ /* 0x080fe200000100d1 */
[----:B------:R-:W-:Y:S01]  /*10390*/  PRMT R59, R48, 0x7632, R59 ;  /* 0x00007632303b7816 */ /* 0x000fe2000000003b */
[----:B------:R-:W-:Y:S01]  /*103a0*/  FFMA.FTZ R208, R208, R210, R209 ;  /* 0x000000d2d0d07223 */ /* 0x000fe200000100d1 */
[----:B------:R-:W-:Y:S01]  /*103b0*/  FSEL R0, R0, RZ, P1 ;  /* 0x000000ff00007208 */ /* 0x000fe20000800000 */
[----:B------:R-:W-:Y:S01]  /*103c0*/  FFMA.FTZ R58, R144, R110, R58 ;  /* 0x0000006e903a7223 */ /* 0x000fe2000001003a */
[----:B------:R-:W-:Y:S01]  /*103d0*/  FSEL R56, R56, RZ, P5 ;  /* 0x000000ff38387208 */ /* 0x000fe20002800000 */
[----:B------:R-:W-:Y:S01]  /*103e0*/  FADD.FTZ R104, R108, -R104 ;  /* 0x800000686c687221 */ /* 0x000fe20000010000 */
[----:B------:R-:W-:Y:S01]  /*103f0*/  FSEL R57, R57, RZ, P4 ;  /* 0x000000ff39397208 */ /* 0x000fe20002000000 */
[----:B------:R-:W-:Y:S01]  /*10400*/  FADD.FTZ R206, R149, -R206 ;  /* 0x800000ce95ce7221 */ /* 0x000fe20000010000 */
[----:B------:R-:W-:Y:S01]  /*10410*/  LOP3.LUT P3, RZ, R61, 0xff00, RZ, 0xc0, !PT ;  /* 0x0000ff003dff7812 */ /* 0x000fe2000786c0ff */
[----:B------:R-:W-:Y:S01]  /*10420*/  FADD.FTZ R208, R207, -R208 ;  /* 0x800000d0cfd07221 */ /* 0x000fe20000010000 */
[----:B------:R-:W-:Y:S01]  /*10430*/  LOP3.LUT P6, RZ, R60, 0xff0000, RZ, 0xc0, !PT ;  /* 0x00ff00003cff7812 */ /* 0x000fe200078cc0ff */
[----:B------:R-:W-:Y:S01]  /*10440*/  FMUL.FTZ R58, R58, UR6 ;  /* 0x000000063a3a7c20 */ /* 0x000fe20008410000 */
[C---:B------:R-:W-:Y:S01]  /*10450*/  LOP3.LUT P1, RZ, R60.reuse, 0xff000000, RZ, 0xc0, !PT ;  /* 0xff0000003cff7812 */ /* 0x040fe2000782c0ff */
[----:B------:R-:W-:Y:S01]  /*10460*/  FMUL.FTZ R105, R105, UR6 ;  /* 0x0000000669697c20 */ /* 0x000fe20008410000 */
[----:B------:R-:W-:-:S02]  /*10470*/  LOP3.LUT P5, RZ, R60, 0xff, RZ, 0xc0, !PT ;  /* 0x000000ff3cff7812 */ /* 0x000fc400078ac0ff */
[----:B------:R-:W-:Y:S02]  /*10480*/  LOP3.LUT P4, RZ, R60, 0xff00, RZ, 0xc0, !PT ;  /* 0x0000ff003cff7812 */ /* 0x000fe4000788c0ff */
[----:B------:R-:W-:Y:S02]  /*10490*/  SHF.L.U32 R59, R59, 0x10, RZ ;  /* 0x000000103b3b7819 */ /* 0x000fe400000006ff */
[----:B------:R-:W-:Y:S02]  /*104a0*/  SHF.L.U32 R61, R49, 0x10, RZ ;  /* 0x00000010313d7819 */ /* 0x000fe400000006ff */
[----:B------:R-:W-:Y:S01]  /*104b0*/  SHF.L.U32 R60, R48, 0x10, RZ ;  /* 0x00000010303c7819 */ /* 0x000fe200000006ff */
[----:B------:R-:W-:Y:S01]  /*104c0*/  FFMA.FTZ R104, R144, R104, R59 ;  /* 0x0000006890687223 */ /* 0x000fe2000001003b */
[----:B------:R-:W-:Y:S01]  /*104d0*/  FSEL R58, R58, RZ, P3 ;  /* 0x000000ff3a3a7208 */ /* 0x000fe20001800000 */
[----:B------:R-:W-:Y:S01]  /*104e0*/  FFMA.FTZ R206, R144, R206, R61 ;  /* 0x000000ce90ce7223 */ /* 0x000fe2000001003d */
[----:B------:R-:W-:Y:S01]  /*104f0*/  F2FP.BF16.F32.PACK_AB R59, R0, R56 ;  /* 0x00000038003b723e */ /* 0x000fe200000010ff */
[----:B------:R-:W-:Y:S01]  /*10500*/  FFMA.FTZ R60, R144, R208, R60 ;  /* 0x000000d0903c7223 */ /* 0x000fe2000001003c */
[----:B------:R-:W-:Y:S01]  /*10510*/  FMUL.FTZ R104, R104, UR6 ;  /* 0x0000000668687c20 */ /* 0x000fe20008410000 */
[----:B------:R-:W-:Y:S01]  /*10520*/  FMUL.FTZ R206, R206, UR6 ;  /* 0x00000006cece7c20 */ /* 0x000fe20008410000 */
[----:B------:R-:W-:Y:S01]  /*10530*/  F2FP.BF16.F32.PACK_AB R58, R58, R57 ;  /* 0x000000393a3a723e */ /* 0x000fe200000010ff */
[----:B------:R-:W-:Y:S01]  /*10540*/  FMUL.FTZ R60, R60, UR6 ;  /* 0x000000063c3c7c20 */ /* 0x000fe20008410000 */
[----:B------:R-:W-:-:S02]  /*10550*/  FSEL R105, R105, RZ, P1 ;  /* 0x000000ff69697208 */ /* 0x000fc40000800000 */
[----:B------:R-:W-:Y:S02]  /*10560*/  FSEL R57, R206, RZ, P6 ;  /* 0x000000ffce397208 */ /* 0x000fe40003000000 */
[----:B------:R-:W-:Y:S02]  /*10570*/  FSEL R56, R60, RZ, P5 ;  /* 0x000000ff3c387208 */ /* 0x000fe40002800000 */
[----:B------:R-:W-:Y:S02]  /*10580*/  FSEL R104, R104, RZ, P4 ;  /* 0x000000ff68687208 */ /* 0x000fe40002000000 */
[----:B------:R-:W-:Y:S02]  /*10590*/  F2FP.BF16.F32.PACK_AB R57, R105, R57 ;  /* 0x000000396939723e */ /* 0x000fe400000010ff */
[----:B------:R-:W-:Y:S01]  /*105a0*/  F2FP.BF16.F32.PACK_AB R56, R104, R56 ;  /* 0x000000386838723e */ /* 0x000fe200000010ff */
[----:B------:R-:W-:Y:S06]  /*105b0*/  BRA `(.L_x_433) ;  /* 0x0000000400c07947 */ /* 0x000fec0003800000 */
.L_x_435:
[----:B------:R-:W-:Y:S05]  /*105c0*/  @!P2 BRA `(.L_x_437) ;  /* 0x0000000000e8a947 */ /* 0x000fea0003800000 */
[-CC-:B------:R-:W-:Y:S01]  /*105d0*/  FFMA.FTZ R107, R107, R210.reuse, R209.reuse ;  /* 0x000000d26b6b7223 */ /* 0x180fe200000100d1 */
[-CC-:B------:R-:W-:Y:S01]  /*105e0*/  FFMA.FTZ R101, R101, R210.reuse, R209.reuse ;  /* 0x000000d265657223 */ /* 0x180fe200000100d1 */
[-CC-:B------:R-:W-:Y:S01]  /*105f0*/  FFMA.FTZ R103, R103, R210.reuse, R209.reuse ;  /* 0x000000d267677223 */ /* 0x180fe200000100d1 */
[----:B------:R-:W-:Y:S01]  /*10600*/  FFMA.FTZ R110, R110, R210, R209 ;  /* 0x000000d26e6e7223 */ /* 0x000fe200000100d1 */
[----:B------:R-:W-:Y:S01]  /*10610*/  FADD.FTZ R99, R111, -R107 ;  /* 0x8000006b6f637221 */ /* 0x000fe20000010000 */
[----:B0-----:R-:W-:Y:S01]  /*10620*/  FADD.FTZ R56, R100, -R101 ;  /* 0x8000006564387221 */ /* 0x001fe20000010000 */
[----:B------:R-:W-:Y:S01]  /*10630*/  FADD.FTZ R103, R102, -R103 ;  /* 0x8000006766677221 */ /* 0x000fe20000010000 */
[----:B------:R-:W-:Y:S01]  /*10640*/  FADD.FTZ R110, R106, -R110 ;  /* 0x8000006e6a6e7221 */ /* 0x000fe20000010000 */
[C---:B------:R-:W-:Y:S01]  /*10650*/  FMUL.FTZ R99, R144.reuse, R99 ;  /* 0x0000006390637220 */ /* 0x040fe20000410000 */
[C---:B------:R-:W-:Y:S01]  /*10660*/  FMUL.FTZ R56, R144.reuse, R56 ;  /* 0x0000003890387220 */ /* 0x040fe20000410000 */
[C---:B------:R-:W-:Y:S01]  /*10670*/  FMUL.FTZ R98, R144.reuse, R103 ;  /* 0x0000006790627220 */ /* 0x040fe20000410000 */
[----:B------:R-:W-:Y:S01]  /*10680*/  FMUL.FTZ R110, R144, R110 ;  /* 0x0000006e906e7220 */ /* 0x000fe20000410000 */
[----:B------:R-:W-:Y:S01]  /*10690*/  ISETP.GE.U32.AND P1, PT, R60, RZ, PT ;  /* 0x000000ff3c00720c */ /* 0x000fe20003f26070 */
[-CC-:B------:R-:W-:Y:S01]  /*106a0*/  FFMA.FTZ R104, R104, R210.reuse, R209.reuse ;  /* 0x000000d268687223 */ /* 0x180fe200000100d1 */
[-CC-:B------:R-:W-:Y:S01]  /*106b0*/  FFMA.FTZ R206, R206, R210.reuse, R209.reuse ;  /* 0x000000d2cece7223 */ /* 0x180fe200000100d1 */
[-CC-:B------:R-:W-:Y:S01]  /*106c0*/  FFMA.FTZ R105, R105, R210.reuse, R209.reuse ;  /* 0x000000d269697223 */ /* 0x180fe200000100d1 */
[----:B------:R-:W-:Y:S01]  /*106d0*/  FFMA.FTZ R208, R208, R210, R209 ;  /* 0x000000d2d0d07223 */ /* 0x000fe200000100d1 */
[C---:B------:R-:W-:Y:S01]  /*106e0*/  FMUL.FTZ R59, R99.reuse, UR6 ;  /* 0x00000006633b7c20 */ /* 0x040fe20008410000 */
[----:B------:R-:W-:Y:S01]  /*106f0*/  FMUL.FTZ R0, R56, UR6 ;  /* 0x0000000638007c20 */ /* 0x000fe20008410000 */
[----:B------:R-:W-:Y:S01]  /*10700*/  F2FP.BF16.F32.PACK_AB R99, R99, R56 ;  /* 0x000000386363723e */ /* 0x000fe200000010ff */
[----:B------:R-:W-:Y:S01]  /*10710*/  FMUL.FTZ R58, R98, UR6 ;  /* 0x00000006623a7c20 */ /* 0x000fe20008410000 */
[----:B------:R-:W-:Y:S01]  /*10720*/  FMUL.FTZ R56, R110, UR6 ;  /* 0x000000066e387c20 */ /* 0x000fe20008410000 */
[C---:B------:R-:W-:Y:S01]  /*10730*/  LOP3.LUT P5, RZ, R61.reuse, 0xff0000, RZ, 0xc0, !PT ;  /* 0x00ff00003dff7812 */ /* 0x040fe200078ac0ff */
[----:B------:R-:W-:Y:S01]  /*10740*/  FADD.FTZ R104, R108, -R104 ;  /* 0x800000686c687221 */ /* 0x000fe20000010000 */
[----:B------:R-:W-:Y:S01]  /*10750*/  LOP3.LUT P4, RZ, R61, 0xff, RZ, 0xc0, !PT ;  /* 0x000000ff3dff7812 */ /* 0x000fe2000788c0ff */
[----:B------:R-:W-:Y:S01]  /*10760*/  FADD.FTZ R206, R149, -R206 ;  /* 0x800000ce95ce7221 */ /* 0x000fe20000010000 */
[----:B------:R-:W-:Y:S01]  /*10770*/  LOP3.LUT P3, RZ, R61, 0xff00, RZ, 0xc0, !PT ;  /* 0x0000ff003dff7812 */ /* 0x000fe2000786c0ff */
[----:B------:R-:W-:Y:S01]  /*10780*/  FADD.FTZ R105, R109, -R105 ;  /* 0x800000696d697221 */ /* 0x000fe20000010000 */
[----:B------:R-:W-:Y:S01]  /*10790*/  ISETP.GE.U32.AND.EX P1, PT, R61, 0x1000000, PT, P1 ;  /* 0x010000003d00780c */ /* 0x000fe20003f26110 */
[----:B------:R-:W-:Y:S01]  /*107a0*/  FADD.FTZ R208, R207, -R208 ;  /* 0x800000d0cfd07221 */ /* 0x000fe20000010000 */
[----:B------:R-:W-:Y:S01]  /*107b0*/  FSEL R0, R0, RZ, P5 ;  /* 0x000000ff00007208 */ /* 0x000fe20002800000 */
[C---:B------:R-:W-:Y:S01]  /*107c0*/  FMUL.FTZ R104, R144.reuse, R104 ;  /* 0x0000006890687220 */ /* 0x040fe20000410000 */
[----:B------:R-:W-:Y:S01]  /*107d0*/  FSEL R59, R59, RZ, P1 ;  /* 0x000000ff3b3b7208 */ /* 0x000fe20000800000 */
[----:B------:R-:W-:Y:S01]  /*107e0*/  FMUL.FTZ R97, R144, R206 ;  /* 0x000000ce90617220 */ /* 0x000fe20000410000 */
[----:B------:R-:W-:Y:S01]  /*107f0*/  FSEL R58, R58, RZ, P4 ;  /* 0x000000ff3a3a7208 */ /* 0x000fe20002000000 */
[----:B------:R-:W-:Y:S01]  /*10800*/  FMUL.FTZ R105, R144, R105 ;  /* 0x0000006990697220 */ /* 0x000fe20000410000 */
[----:B------:R-:W-:Y:S01]  /*10810*/  FSEL R56, R56, RZ, P3 ;  /* 0x000000ff38387208 */ /* 0x000fe20001800000 */
[----:B------:R-:W-:Y:S01]  /*10820*/  FMUL.FTZ R96, R144, R208 ;  /* 0x000000d090607220 */ /* 0x000fe20000410000 */
        /* <DEDUP_REMOVED lines=8> */
[----:B------:R-:W-:-:S02]  /*108b0*/  LOP3.LUT P6, RZ, R60, 0xff0000, RZ, 0xc0, !PT ;  /* 0x00ff00003cff7812 */ /* 0x000fc400078cc0ff */
[C---:B------:R-:W-:Y:S02]  /*108c0*/  LOP3.LUT P1, RZ, R60.reuse, 0xff000000, RZ, 0xc0, !PT ;  /* 0xff0000003cff7812 */ /* 0x040fe4000782c0ff */
[C---:B------:R-:W-:Y:S02]  /*108d0*/  LOP3.LUT P5, RZ, R60.reuse, 0xff, RZ, 0xc0, !PT ;  /* 0x000000ff3cff7812 */ /* 0x040fe400078ac0ff */
[----:B------:R-:W-:Y:S02]  /*108e0*/  LOP3.LUT P4, RZ, R60, 0xff00, RZ, 0xc0, !PT ;  /* 0x0000ff003cff7812 */ /* 0x000fe4000788c0ff */
[----:B------:R-:W-:Y:S02]  /*108f0*/  FSEL R0, R0, RZ, P6 ;  /* 0x000000ff00007208 */ /* 0x000fe40003000000 */
[----:B------:R-:W-:Y:S02]  /*10900*/  FSEL R57, R105, RZ, P1 ;  /* 0x000000ff69397208 */ /* 0x000fe40000800000 */
[----:B------:R-:W-:-:S02]  /*10910*/  FSEL R56, R56, RZ, P5 ;  /* 0x000000ff38387208 */ /* 0x000fc40002800000 */
[----:B------:R-:W-:Y:S02]  /*10920*/  FSEL R104, R104, RZ, P4 ;  /* 0x000000ff68687208 */ /* 0x000fe40002000000 */
[----:B------:R-:W-:Y:S02]  /*10930*/  F2FP.BF16.F32.PACK_AB R98, R110, R98 ;  /* 0x000000626e62723e */ /* 0x000fe400000010ff */
[----:B------:R-:W-:Y:S02]  /*10940*/  F2FP.BF16.F32.PACK_AB R57, R57, R0 ;  /* 0x000000003939723e */ /* 0x000fe400000010ff */
[----:B------:R-:W-:Y:S01]  /*10950*/  F2FP.BF16.F32.PACK_AB R56, R104, R56 ;  /* 0x000000386838723e */ /* 0x000fe200000010ff */
[----:B------:R-:W-:Y:S06]  /*10960*/  BRA `(.L_x_433) ;  /* 0x0000000000d47947 */ /* 0x000fec0003800000 */
.L_x_437:
        /* <DEDUP_REMOVED lines=15> */
[----:B0-----:R-:W-:Y:S01]  /*10a60*/  FMUL.FTZ R56, R144, R110 ;  /* 0x0000006e90387220 */ /* 0x001fe20000410000 */
[----:B------:R-:W-:Y:S01]  /*10a70*/  FADD.FTZ R104, R108, -R104 ;  /* 0x800000686c687221 */ /* 0x000fe20000010000 */
[----:B------:R-:W-:Y:S01]  /*10a80*/  FADD.FTZ R206, R149, -R206 ;  /* 0x800000ce95ce7221 */ /* 0x000fe20000010000 */
[----:B------:R-:W-:Y:S01]  /*10a90*/  FADD.FTZ R105, R109, -R105 ;  /* 0x800000696d697221 */ /* 0x000fe20000010000 */
[----:B------:R-:W-:Y:S01]  /*10aa0*/  ISETP.GE.U32.AND P1, PT, R60, RZ, PT ;  /* 0x000000ff3c00720c */ /* 0x000fe20003f26070 */
        /* <DEDUP_REMOVED lines=32> */
[----:B------:R-:W-:-:S07]  /*10cb0*/  F2FP.BF16.F32.PACK_AB R56, R104, R56 ;  /* 0x000000386838723e */ /* 0x000fce00000010ff */
.L_x_433:
        /* <DEDUP_REMOVED lines=9> */
[----:B-1----:R-:W-:-:S05]  /*10d50*/  IMAD R3, R58, 0x4, R3 ;  /* 0x000000043a037824 */ /* 0x002fca00078e0203 */
[----:B------:R-:W-:-:S13]  /*10d60*/  ISETP.GE.AND P0, PT, R3, R59, PT ;  /* 0x0000003b0300720c */ /* 0x000fda0003f06270 */
[----:B0-----:R-:W-:Y:S05]  /*10d70*/  @!P0 BRA `(.L_x_438) ;  /* 0xffffff0c003c8947 */ /* 0x001fea000383ffff */
[----:B------:R-:W-:Y:S05]  /*10d80*/  BSYNC B1 ;  /* 0x0000000000017941 */ /* 0x000fea0003800000 */
.L_x_396:
[----:B------:R0:W5:Y:S01]  /*10d90*/  LDL.LU R88, [R1+0x14] ;  /* 0x0000140001587983 */ /* 0x0001620000300800 */
[----:B------:R-:W-:Y:S01]  /*10da0*/  MOV R182, R20 ;  /* 0x0000001400b67202 */ /* 0x000fe20000000f00 */
[----:B------:R-:W-:Y:S01]  /*10db0*/  IMAD.MOV.U32 R76, RZ, RZ, R217 ;  /* 0x000000ffff4c7224 */ /* 0x000fe200078e00d9 */
[----:B------:R-:W-:Y:S01]  /*10dc0*/  MOV R20, R26 ;  /* 0x0000001a00147202 */ /* 0x000fe20000000f00 */
[----:B------:R0:W5:Y:S01]  /*10dd0*/  LDL.LU R89, [R1+0x10] ;  /* 0x0000100001597983 */ /* 0x0001620000300800 */
[----:B------:R-:W-:Y:S01]  /*10de0*/  MOV R181, R21 ;  /* 0x0000001500b57202 */ /* 0x000fe20000000f00 */
[----:B------:R-:W-:Y:S01]  /*10df0*/  IMAD.MOV.U32 R77, RZ, RZ, R218 ;  /* 0x000000ffff4d7224 */ /* 0x000fe200078e00da */
[----:B------:R-:W-:Y:S01]  /*10e00*/  MOV R26, R9 ;  /* 0x00000009001a7202 */ /* 0x000fe20000000f00 */
[----:B------:R0:W5:Y:S01]  /*10e10*/  LDL.LU R86, [R1] ;  /* 0x0000000001567983 */ /* 0x0001620000300800 */
[----:B------:R-:W-:Y:S01]  /*10e20*/  MOV R21, R25 ;  /* 0x0000001900157202 */ /* 0x000fe20000000f00 */
[----:B------:R-:W-:Y:S01]  /*10e30*/  IMAD.MOV.U32 R78, RZ, RZ, R219 ;  /* 0x000000ffff4e7224 */ /* 0x000fe200078e00db */
[----:B------:R-:W-:Y:S01]  /*10e40*/  MOV R187, R35 ;  /* 0x0000002300bb7202 */ /* 0x000fe20000000f00 */
        /* <DEDUP_REMOVED lines=128> */
[----:B------:R-:W-:Y:S01]  /*11650*/  MOV R85, R252 ;  /* 0x000000fc00557202 */ /* 0x000fe20000000f00 */
[----:B------:R-:W-:Y:S01]  /*11660*/  IMAD.MOV.U32 R39, RZ, RZ, R40 ;  /* 0x000000ffff277224 */ /* 0x000fe200078e0028 */
        /* <DEDUP_REMOVED lines=15> */
[----:B0-----:R-:W-:-:S07]  /*11760*/  MOV R115, R4 ;  /* 0x0000000400737202 */ /* 0x001fce0000000f00 */
.L_x_395:
[----:B------:R-:W-:Y:S05]  /*11770*/  BSYNC B0 ;  /* 0x0000000000007941 */ /* 0x000fea0003800000 */
.L_x_394:
        /* <DEDUP_REMOVED lines=18> */
[----:B-----5:R-:W-:Y:S04]  /*118a0*/  STS.128 [R2+0x810], R96 ;  /* 0x0008106002007388 */ /* 0x020fe80000000c00 */
[----:B------:R-:W-:Y:S04]  /*118b0*/  STS.128 [R2+0xc00], R108 ;  /* 0x000c006c02007388 */ /* 0x000fe80000000c00 */
        /* <DEDUP_REMOVED lines=41> */
[----:B---3--:R-:W-:-:S03]  /*11b50*/  FADD.FTZ R14, R14, R45 ;  /* 0x0000002d0e0e7221 */ /* 0x008fc60000010000 */
[----:B------:R-:W-:Y:S01]  /*11b60*/  LDS R81, [R3+0x3000] ;  /* 0x0030000003517984 */ /* 0x000fe20000000800 */
[----:B----4-:R-:W-:-:S03]  /*11b70*/  FADD.FTZ R15, RZ, R15 ;  /* 0x0000000fff0f7221 */ /* 0x010fc60000010000 */
[----:B------:R-:W-:Y:S01]  /*11b80*/  LDS R80, [R3+0x3200] ;  /* 0x0032000003507984 */ /* 0x000fe20000000800 */
[----:B--2---:R-:W-:-:S03]  /*11b90*/  FADD.FTZ R15, R15, R44 ;  /* 0x0000002c0f0f7221 */ /* 0x004fc60000010000 */
[----:B------:R-:W-:Y:S01]  /*11ba0*/  LDS R83, [R3+0x3400] ;  /* 0x0034000003537984 */ /* 0x000fe20000000800 */
[----:B------:R-:W-:-:S03]  /*11bb0*/  FADD.FTZ R32, RZ, R32 ;  /* 0x00000020ff207221 */ /* 0x000fc60000010000 */
[----:B------:R-:W-:Y:S01]  /*11bc0*/  LDS R82, [R3+0x3600] ;  /* 0x0036000003527984 */ /* 0x000fe20000000800 */
[----:B------:R-:W-:-:S03]  /*11bd0*/  FADD.FTZ R32, R32, R47 ;  /* 0x0000002f20207221 */ /* 0x000fc60000010000 */
[----:B------:R-:W-:Y:S01]  /*11be0*/  LDS R97, [R3+0x3800] ;  /* 0x0038000003617984 */ /* 0x000fe20000000800 */
[----:B------:R-:W-:-:S03]  /*11bf0*/  FADD.FTZ R33, RZ, R33 ;  /* 0x00000021ff217221 */ /* 0x000fc60000010000 */
[----:B------:R-:W-:Y:S01]  /*11c00*/  LDS R96, [R3+0x3a00] ;  /* 0x003a000003607984 */ /* 0x000fe20000000800 */
[----:B------:R-:W-:-:S03]  /*11c10*/  FADD.FTZ R33, R33, R46 ;  /* 0x0000002e21217221 */ /* 0x000fc60000010000 */
[----:B------:R-:W2:Y:S01]  /*11c20*/  LDS R99, [R3+0x3c00] ;  /* 0x003c000003637984 */ /* 0x000ea20000000800 */
[----:B------:R-:W-:-:S03]  /*11c30*/  FADD.FTZ R4, R4, R69 ;  /* 0x0000004504047221 */ /* 0x000fc60000010000 */
[----:B------:R-:W3:Y:S01]  /*11c40*/  LDS R98, [R3+0x3e00] ;  /* 0x003e000003627984 */ /* 0x000ee20000000800 */
[----:B------:R-:W-:-:S03]  /*11c50*/  FADD.FTZ R5, R5, R68 ;  /* 0x0000004405057221 */ /* 0x000fc60000010000 */
[----:B------:R-:W4:Y:S01]  /*11c60*/  LDS R109, [R3+0x4000] ;  /* 0x00400000036d7984 */ /* 0x000f220000000800 */
[----:B0-----:R-:W-:-:S03]  /*11c70*/  FADD.FTZ R6, R6, R71 ;  /* 0x0000004706067221 */ /* 0x001fc60000010000 */
[----:B------:R-:W0:Y:S01]  /*11c80*/  LDS R108, [R3+0x4200] ;  /* 0x00420000036c7984 */ /* 0x000e220000000800 */
[----:B-1----:R-:W-:-:S03]  /*11c90*/  FADD.FTZ R7, R7, R70 ;  /* 0x0000004607077221 */ /* 0x002fc60000010000 */
[----:B------:R-:W1:Y:S04]  /*11ca0*/  LDS R111, [R3+0x4400] ;  /* 0x00440000036f7984 */ /* 0x000e680000000800 */
[----:B------:R-:W1:Y:S04]  /*11cb0*/  LDS R110, [R3+0x4600] ;  /* 0x00460000036e7984 */ /* 0x000e680000000800 */
[----:B------:R-:W1:Y:S04]  /*11cc0*/  LDS R117, [R3+0x4800] ;  /* 0x0048000003757984 */ /* 0x000e680000000800 */
[----:B------:R-:W1:Y:S04]  /*11cd0*/  LDS R116, [R3+0x4a00] ;  /* 0x004a000003747984 */ /* 0x000e680000000800 */
[----:B------:R-:W1:Y:S04]  /*11ce0*/  LDS R119, [R3+0x4c00] ;  /* 0x004c000003777984 */ /* 0x000e680000000800 */
[----:B------:R-:W1:Y:S01]  /*11cf0*/  LDS R118, [R3+0x4e00] ;  /* 0x004e000003767984 */ /* 0x000e620000000800 */
[----:B------:R-:W-:Y:S01]  /*11d00*/  BAR.SYNC.DEFER_BLOCKING 0x0 ;  /* 0x0000000000007b1d */ /* 0x000fe20000010000 */
[----:B--2---:R-:W-:Y:S01]  /*11d10*/  FADD.FTZ R4, R4, R99 ;  /* 0x0000006304047221 */ /* 0x004fe20000010000 */
[----:B---3--:R-:W-:Y:S01]  /*11d20*/  FADD.FTZ R5, R5, R98 ;  /* 0x0000006205057221 */ /* 0x008fe20000010000 */
[----:B----4-:R-:W-:Y:S01]  /*11d30*/  FADD.FTZ R6, R6, R109 ;  /* 0x0000006d06067221 */ /* 0x010fe20000010000 */
[----:B0-----:R-:W-:-:S02]  /*11d40*/  FADD.FTZ R7, R7, R108 ;  /* 0x0000006c07077221 */ /* 0x001fc40000010000 */
[----:B------:R-:W-:Y:S04]  /*11d50*/  STS.128 [R2], R184 ;  /* 0x000000b802007388 */ /* 0x000fe80000000c00 */
[----:B------:R-:W-:Y:S04]  /*11d60*/  STS.128 [R2+0x10], R72 ;  /* 0x0000104802007388 */ /* 0x000fe80000000c00 */
        /* <DEDUP_REMOVED lines=8> */
[----:B0-----:R-:W-:Y:S01]  /*11df0*/  FADD.FTZ R8, R12, R81 ;  /* 0x000000510c087221 */ /* 0x001fe20000010000 */
[----:B------:R-:W-:Y:S01]  /*11e00*/  FADD.FTZ R9, R13, R80 ;  /* 0x000000500d097221 */ /* 0x000fe20000010000 */
[----:B------:R-:W-:Y:S01]  /*11e10*/  FADD.FTZ R10, R14, R83 ;  /* 0x000000530e0a7221 */ /* 0x000fe20000010000 */
[----:B------:R-:W-:Y:S01]  /*11e20*/  BAR.SYNC.DEFER_BLOCKING 0x0 ;  /* 0x0000000000007b1d */ /* 0x000fe20000010000 */
[----:B------:R-:W-:Y:S01]  /*11e30*/  FADD.FTZ R11, R15, R82 ;  /* 0x000000520f0b7221 */ /* 0x000fe20000010000 */
[----:B------:R-:W-:Y:S01]  /*11e40*/  FADD.FTZ R12, R32, R97 ;  /* 0x00000061200c7221 */ /* 0x000fe20000010000 */
[----:B------:R-:W-:Y:S01]  /*11e50*/  FADD.FTZ R13, R33, R96 ;  /* 0x00000060210d7221 */ /* 0x000fe20000010000 */
[----:B-1----:R-:W-:Y:S01]  /*11e60*/  FADD.FTZ R8, R8, R111 ;  /* 0x0000006f08087221 */ /* 0x002fe20000010000 */
        /* <DEDUP_REMOVED lines=19> */
[----:B--2---:R-:W-:-:S03]  /*11fa0*/  FADD.FTZ R18, RZ, R18 ;  /* 0x00000012ff127221 */ /* 0x004fc60000010000 */
[----:B------:R-:W-:Y:S01]  /*11fb0*/  LDS R27, [R3+0x2000] ;  /* 0x00200000031b7984 */ /* 0x000fe20000000800 */
[----:B---3--:R-:W-:-:S03]  /*11fc0*/  FADD.FTZ R19, RZ, R19 ;  /* 0x00000013ff137221 */ /* 0x008fc60000010000 */
[----:B------:R-:W-:Y:S01]  /*11fd0*/  LDS R26, [R3+0x2200] ;  /* 0x00220000031a7984 */ /* 0x000fe20000000800 */
[----:B----4-:R-:W-:-:S03]  /*11fe0*/  FADD.FTZ R21, R16, R21 ;  /* 0x0000001510157221 */ /* 0x010fc60000010000 */
[----:B------:R-:W-:Y:S01]  /*11ff0*/  LDS R33, [R3+0x2400] ;  /* 0x0024000003217984 */ /* 0x000fe20000000800 */
[----:B------:R-:W-:-:S03]  /*12000*/  FADD.FTZ R20, R17, R20 ;  /* 0x0000001411147221 */ /* 0x000fc60000010000 */
[----:B------:R-:W2:Y:S01]  /*12010*/  LDS R16, [R3+0xc00] ;  /* 0x000c000003107984 */ /* 0x000ea20000000800 */
[----:B------:R-:W-:-:S03]  /*12020*/  FADD.FTZ R23, R18, R23 ;  /* 0x0000001712177221 */ /* 0x000fc60000010000 */
[----:B------:R-:W3:Y:S01]  /*12030*/  LDS R17, [R3+0xe00] ;  /* 0x000e000003117984 */ /* 0x000ee20000000800 */
[----:B------:R-:W-:-:S03]  /*12040*/  FADD.FTZ R22, R19, R22 ;  /* 0x0000001613167221 */ /* 0x000fc60000010000 */
[----:B------:R-:W4:Y:S01]  /*12050*/  LDS R18, [R3+0x1000] ;  /* 0x0010000003127984 */ /* 0x000f220000000800 */
[----:B------:R-:W-:-:S03]  /*12060*/  FADD.FTZ R14, RZ, R14 ;  /* 0x0000000eff0e7221 */ /* 0x000fc60000010000 */
[----:B------:R-:W4:Y:S01]  /*12070*/  LDS R19, [R3+0x1200] ;  /* 0x0012000003137984 */ /* 0x000f220000000800 */
[----:B------:R-:W-:-:S03]  /*12080*/  FADD.FTZ R14, R14, R25 ;  /* 0x000000190e0e7221 */ /* 0x000fc60000010000 */
[----:B------:R-:W4:Y:S04]  /*12090*/  LDS R32, [R3+0x2600] ;  /* 0x0026000003207984 */ /* 0x000f280000000800 */
[----:B------:R-:W4:Y:S01]  /*120a0*/  LDS R34, [R3+0x2800] ;  /* 0x0028000003227984 */ /* 0x000f220000000800 */
[----:B0-----:R-:W-:-:S03]  /*120b0*/  FADD.FTZ R15, RZ, R15 ;  /* 0x0000000fff0f7221 */ /* 0x001fc60000010000 */
[----:B------:R-:W0:Y:S01]  /*120c0*/  LDS R35, [R3+0x2a00] ;  /* 0x002a000003237984 */ /* 0x000e220000000800 */
[----:B-1----:R-:W-:-:S03]  /*120d0*/  FADD.FTZ R15, R15, R24 ;  /* 0x000000180f0f7221 */ /* 0x002fc60000010000 */
[----:B------:R-:W1:Y:S04]  /*120e0*/  LDS R40, [R3+0x2c00] ;  /* 0x002c000003287984 */ /* 0x000e680000000800 */
[----:B------:R-:W1:Y:S04]  /*120f0*/  LDS R41, [R3+0x2e00] ;  /* 0x002e000003297984 */ /* 0x000e680000000800 */
[----:B------:R-:W1:Y:S04]  /*12100*/  LDS R43, [R3+0x3000] ;  /* 0x00300000032b7984 */ /* 0x000e680000000800 */
[----:B------:R-:W1:Y:S01]  /*12110*/  LDS R42, [R3+0x3200] ;  /* 0x00320000032a7984 */ /* 0x000e620000000800 */
[----:B--2---:R-:W-:-:S03]  /*12120*/  FADD.FTZ R16, RZ, R16 ;  /* 0x00000010ff107221 */ /* 0x004fc60000010000 */
[----:B------:R-:W2:Y:S01]  /*12130*/  LDS R45, [R3+0x3400] ;  /* 0x00340000032d7984 */ /* 0x000ea20000000800 */
[----:B---3--:R-:W-:Y:S01]  /*12140*/  FADD.FTZ R17, RZ, R17 ;  /* 0x00000011ff117221 */ /* 0x008fe20000010000 */
[----:B------:R-:W-:Y:S02]  /*12150*/  FADD.FTZ R16, R16, R27 ;  /* 0x0000001b10107221 */ /* 0x000fe40000010000 */
[----:B------:R-:W3:Y:S01]  /*12160*/  LDS R44, [R3+0x3600] ;  /* 0x00360000032c7984 */ /* 0x000ee20000000800 */
[----:B----4-:R-:W-:Y:S01]  /*12170*/  FADD.FTZ R18, RZ, R18 ;  /* 0x00000012ff127221 */ /* 0x010fe20000010000 */
[----:B------:R-:W-:Y:S02]  /*12180*/  FADD.FTZ R17, R17, R26 ;  /* 0x0000001a11117221 */ /* 0x000fe40000010000 */
[----:B------:R-:W4:Y:S01]  /*12190*/  LDS R47, [R3+0x3800] ;  /* 0x00380000032f7984 */ /* 0x000f220000000800 */
[----:B------:R-:W-:Y:S01]  /*121a0*/  FADD.FTZ R19, RZ, R19 ;  /* 0x00000013ff137221 */ /* 0x000fe20000010000 */
[----:B------:R-:W-:-:S02]  /*121b0*/  FADD.FTZ R18, R18, R33 ;  /* 0x0000002112127221 */ /* 0x000fc40000010000 */
        /* <DEDUP_REMOVED lines=9> */
[----:B------:R-:W-:-:S03]  /*12250*/  FADD.FTZ R22, R22, R41 ;  /* 0x0000002916167221 */ /* 0x000fc60000010000 */
[----:B------:R-:W1:Y:S01]  /*12260*/  LDS R73, [R3+0x4400] ;  /* 0x0044000003497984 */ /* 0x000e620000000800 */
[----:B------:R-:W-:-:S03]  /*12270*/  FADD.FTZ R14, R14, R43 ;  /* 0x0000002b0e0e7221 */ /* 0x000fc60000010000 */
[----:B------:R-:W1:Y:S01]  /*12280*/  LDS R72, [R3+0x4600] ;  /* 0x0046000003487984 */ /* 0x000e620000000800 */
[----:B------:R-:W-:-:S03]  /*12290*/  FADD.FTZ R15, R15, R42 ;  /* 0x0000002a0f0f7221 */ /* 0x000fc60000010000 */
[----:B------:R-:W1:Y:S01]  /*122a0*/  LDS R75, [R3+0x4800] ;  /* 0x00480000034b7984 */ /* 0x000e620000000800 */
[----:B--2---:R-:W-:-:S03]  /*122b0*/  FADD.FTZ R16, R16, R45 ;  /* 0x0000002d10107221 */ /* 0x004fc60000010000 */
[----:B------:R-:W2:Y:S01]  /*122c0*/  LDS R74, [R3+0x4a00] ;  /* 0x004a0000034a7984 */ /* 0x000ea20000000800 */
[----:B---3--:R-:W-:-:S03]  /*122d0*/  FADD.FTZ R17, R17, R44 ;  /* 0x0000002c11117221 */ /* 0x008fc60000010000 */
[----:B------:R-:W3:Y:S01]  /*122e0*/  LDS R81, [R3+0x4c00] ;  /* 0x004c000003517984 */ /* 0x000ee20000000800 */
[----:B----4-:R-:W-:-:S03]  /*122f0*/  FADD.FTZ R18, R18, R47 ;  /* 0x0000002f12127221 */ /* 0x010fc60000010000 */
[----:B------:R-:W4:Y:S01]  /*12300*/  LDS R80, [R3+0x4e00] ;  /* 0x004e000003507984 */ /* 0x000f220000000800 */
[----:B------:R-:W-:Y:S01]  /*12310*/  FADD.FTZ R19, R19, R46 ;  /* 0x0000002e13137221 */ /* 0x000fe20000010000 */
[----:B------:R-:W-:Y:S01]  /*12320*/  BAR.SYNC.DEFER_BLOCKING 0x0 ;  /* 0x0000000000007b1d */ /* 0x000fe20000010000 */
[----:B------:R-:W-:Y:S01]  /*12330*/  FADD.FTZ R25, R21, R68 ;  /* 0x0000004415197221 */ /* 0x000fe20000010000 */
[----:B------:R-:W-:Y:S01]  /*12340*/  FADD.FTZ R69, R20, R69 ;  /* 0x0000004514457221 */ /* 0x000fe20000010000 */
[----:B0-----:R-:W-:Y:S01]  /*12350*/  FADD.FTZ R23, R23, R70 ;  /* 0x0000004617177221 */ /* 0x001fe20000010000 */
[----:B-1----:R-:W-:Y:S01]  /*12360*/  FADD.FTZ R71, R22, R71 ;  /* 0x0000004716477221 */ /* 0x002fe20000010000 */
[----:B------:R-:W-:Y:S01]  /*12370*/  FADD.FTZ R73, R14, R73 ;  /* 0x000000490e497221 */ /* 0x000fe20000010000 */
[----:B------:R-:W-:Y:S01]  /*12380*/  FADD.FTZ R27, R15, R72 ;  /* 0x000000480f1b7221 */ /* 0x000fe20000010000 */
[----:B------:R-:W-:Y:S01]  /*12390*/  STS.128 [R2], R76 ;  /* 0x0000004c02007388 */ /* 0x000fe20000000c00 */
[----:B------:R-:W-:-:S03]  /*123a0*/  FADD.FTZ R75, R16, R75 ;  /* 0x0000004b104b7221 */ /* 0x000fc60000010000 */
[----:B------:R-:W-:Y:S01]  /*123b0*/  STS.128 [R2+0x10], R48 ;  /* 0x0000103002007388 */ /* 0x000fe20000000c00 */
[----:B--2---:R-:W-:-:S03]  /*123c0*/  FADD.FTZ R33, R17, R74 ;  /* 0x0000004a11217221 */ /* 0x004fc60000010000 */
[----:B------:R-:W-:Y:S01]  /*123d0*/  STS.128 [R2+0x400], R56 ;  /* 0x0004003802007388 */ /* 0x000fe20000000c00 */
[----:B---3--:R-:W-:-:S03]  /*123e0*/  FADD.FTZ R81, R18, R81 ;  /* 0x0000005112517221 */ /* 0x008fc60000010000 */
[----:B------:R-:W-:Y:S01]  /*123f0*/  STS.128 [R2+0x410], R60 ;  /* 0x0004103c02007388 */ /* 0x000fe20000000c00 */
[----:B----4-:R-:W-:-:S03]  /*12400*/  FADD.FTZ R35, R19, R80 ;  /* 0x0000005013237221 */ /* 0x010fc60000010000 */
        /* <DEDUP_REMOVED lines=22> */
[----:B------:R-:W2:Y:S01]  /*12570*/  LDS R14, [R3+0xc00] ;  /* 0x000c0000030e7984 */ /* 0x000ea20000000800 */
[----:B---3--:R-:W-:-:S03]  /*12580*/  FADD.FTZ R50, RZ, R50 ;  /* 0x00000032ff327221 */ /* 0x008fc60000010000 */
[----:B------:R-:W3:Y:S01]  /*12590*/  LDS R19, [R3+0x2000] ;  /* 0x0020000003137984 */ /* 0x000ee20000000800 */
[----:B----4-:R-:W-:-:S03]  /*125a0*/  FADD.FTZ R56, RZ, R56 ;  /* 0x00000038ff387221 */ /* 0x010fc60000010000 */
[----:B------:R-:W4:Y:S01]  /*125b0*/  LDS R15, [R3+0xe00] ;  /* 0x000e0000030f7984 */ /* 0x000f220000000800 */
        /* <DEDUP_REMOVED lines=9> */
[----:B------:R-:W4:Y:S04]  /*12650*/  LDS R20, [R3+0x2600] ;  /* 0x0026000003147984 */ /* 0x000f280000000800 */
[----:B------:R-:W4:Y:S01]  /*12660*/  LDS R41, [R3+0x2800] ;  /* 0x0028000003297984 */ /* 0x000f220000000800 */
[----:B0-----:R-:W-:-:S03]  /*12670*/  FADD.FTZ R51, RZ, R51 ;  /* 0x00000033ff337221 */ /* 0x001fc60000010000 */
[----:B------:R-:W0:Y:S01]  /*12680*/  LDS R22, [R3+0x2a00] ;  /* 0x002a000003167984 */ /* 0x000e220000000800 */
[----:B-1----:R-:W-:-:S03]  /*12690*/  FADD.FTZ R51, R51, R60 ;  /* 0x0000003c33337221 */ /* 0x002fc60000010000 */
[----:B------:R-:W1:Y:S01]  /*126a0*/  LDS R43, [R3+0x2c00] ;  /* 0x002c0000032b7984 */ /* 0x000e620000000800 */
[----:B--2---:R-:W-:-:S03]  /*126b0*/  FADD.FTZ R14, RZ, R14 ;  /* 0x0000000eff0e7221 */ /* 0x004fc60000010000 */
        /* <DEDUP_REMOVED lines=28> */
[----:B------:R-:W-:Y:S01]  /*12880*/  LDS R46, [R3+0x4a00] ;  /* 0x004a0000032e7984 */ /* 0x000fe20000000800 */
        /* <DEDUP_REMOVED lines=14> */
[----:B------:R-:W-:Y:S04]  /*12970*/  STS.128 [R2+0x10], R64 ;  /* 0x0000104002007388 */ /* 0x000fe80000000c00 */
[----:B------:R-:W-:Y:S01]  /*12980*/  STS.128 [R2+0x400], R52 ;  /* 0x0004003402007388 */ /* 0x000fe20000000c00 */
[----:B------:R-:W-:-:S03]  /*12990*/  FADD.FTZ R83, R16, R83 ;  /* 0x0000005310537221 */ /* 0x000fc60000010000 */
[----:B------:R0:W-:Y:S04]  /*129a0*/  STS.128 [R2+0x410], R28 ;  /* 0x0004101c02007388 */ /* 0x0001e80000000c00 */
[----:B------:R-:W-:Y:S04]  /*129b0*/  STS.128 [R2+0x800], R84 ;  /* 0x0008005402007388 */ /* 0x000fe80000000c00 */
[----:B------:R-:W-:Y:S04]  /*129c0*/  STS.128 [R2+0x810], R100 ;  /* 0x0008106402007388 */ /* 0x000fe80000000c00 */
[----:B------:R-:W-:Y:S04]  /*129d0*/  STS.128 [R2+0xc00], R136 ;  /* 0x000c008802007388 */ /* 0x000fe80000000c00 */
[----:B------:R-:W-:Y:S01]  /*129e0*/  STS.128 [R2+0xc10], R144 ;  /* 0x000c109002007388 */ /* 0x000fe20000000c00 */
[----:B0-----:R-:W0:Y:S01]  /*129f0*/  LDC R30, c[0x0][0x388] ;  /* 0x0000e200ff1e7b82 */ /* 0x001e220000000800 */
[----:B------:R-:W-:Y:S01]  /*12a00*/  FADD.FTZ R29, R15, R46 ;  /* 0x0000002e0f1d7221 */ /* 0x000fe20000010000 */
[----:B------:R-:W-:Y:S01]  /*12a10*/  FADD.FTZ R31, R17, R58 ;  /* 0x0000003a111f7221 */ /* 0x000fe20000010000 */
[----:B------:R-:W-:Y:S04]  /*12a20*/  STS.128 [R2+0x1000], R172 ;  /* 0x001000ac02007388 */ /* 0x000fe80000000c00 */
[----:B------:R-:W-:Y:S01]  /*12a30*/  STS.128 [R2+0x1010], R36 ;  /* 0x0010102402007388 */ /* 0x000fe20000000c00 */
[----:B------:R-:W-:Y:S01]  /*12a40*/  BAR.SYNC.DEFER_BLOCKING 0x0 ;  /* 0x0000000000007b1d */ /* 0x000fe20000010000 */
[----:B0-----:R-:W-:-:S05]  /*12a50*/  IMAD R15, R30, UR4, RZ ;  /* 0x000000041e0f7c24 */ /* 0x001fca000f8e02ff */
[----:B------:R-:W-:-:S04]  /*12a60*/  IADD3 R0, P0, PT, R15, R0, RZ ;  /* 0x000000000f007210 */ /* 0x000fc80007f1e0ff */
[----:B------:R-:W-:Y:S01]  /*12a70*/  SHF.L.U32 R20, R0, 0x2, RZ ;  /* 0x0000000200147819 */ /* 0x000fe200000006ff */
[----:B------:R-:W-:Y:S01]  /*12a80*/  IMAD.X R15, RZ, RZ, RZ, P0 ;  /* 0x000000ffff0f7224 */ /* 0x000fe200000e06ff */
[----:B------:R-:W0:Y:S02]  /*12a90*/  LDS R60, [R3] ;  /* 0x00000000033c7984 */ /* 0x000e240000000800 */
[C---:B------:R-:W-:Y:S02]  /*12aa0*/  IADD3 R14, P0, PT, R20.reuse, UR18, RZ ;  /* 0x00000012140e7c10 */ /* 0x040fe4000ff1e0ff */
[----:B------:R-:W1:Y:S01]  /*12ab0*/  LDS R19, [R3+0x1400] ;  /* 0x0014000003137984 */ /* 0x000e620000000800 */
[----:B------:R-:W-:-:S03]  /*12ac0*/  IADD3 R16, P1, PT, R20, UR16, RZ ;  /* 0x0000001014107c10 */ /* 0x000fc6000ff3e0ff */
        /* <DEDUP_REMOVED lines=11> */
[----:B------:R-:W1:Y:S01]  /*12b80*/  LDS R30, [R3+0x4000] ;  /* 0x00400000031e7984 */ /* 0x000e620000000800 */
[----:B--2---:R-:W-:-:S03]  /*12b90*/  FADD.FTZ R52, RZ, R52 ;  /* 0x00000034ff347221 */ /* 0x004fc60000010000 */
[----:B------:R-:W-:Y:S01]  /*12ba0*/  LDS R26, [R3+0x2e00] ;  /* 0x002e0000031a7984 */ /* 0x000fe20000000800 */
[----:B---3--:R-:W-:-:S03]  /*12bb0*/  FADD.FTZ R18, R19, R18 ;  /* 0x0000001213127221 */ /* 0x008fc60000010000 */
[----:B------:R-:W2:Y:S01]  /*12bc0*/  LDS R22, [R3+0x800] ;  /* 0x0008000003167984 */ /* 0x000ea20000000800 */
[----:B----4-:R-:W-:-:S03]  /*12bd0*/  FADD.FTZ R52, R52, R53 ;  /* 0x0000003534347221 */ /* 0x010fc60000010000 */
[----:B------:R-:W-:Y:S01]  /*12be0*/  LDS R59, [R3+0x4200] ;  /* 0x00420000033b7984 */ /* 0x000fe20000000800 */
[----:B------:R-:W-:Y:S01]  /*12bf0*/  FADD.FTZ R53, R18, R21 ;  /* 0x0000001512357221 */ /* 0x000fe20000010000 */
[----:B------:R-:W-:Y:S02]  /*12c00*/  SHF.L.U64.HI R21, R0, 0x2, R15 ;  /* 0x0000000200157819 */ /* 0x000fe4000001020f */
[----:B------:R-:W3:Y:S01]  /*12c10*/  LDS R43, [R3+0x1c00] ;  /* 0x001c0000032b7984 */ /* 0x000ee20000000800 */
[----:B------:R-:W-:Y:S01]  /*12c20*/  IADD3 R18, P2, PT, R20, UR22, RZ ;  /* 0x0000001614127c10 */ /* 0x000fe2000ff5e0ff */
[----:B------:R-:W-:Y:S01]  /*12c30*/  FADD.FTZ R39, R52, R39 ;  /* 0x0000002734277221 */ /* 0x000fe20000010000 */
[----:B------:R-:W-:Y:S01]  /*12c40*/  IADD3.X R15, PT, PT, R21, UR19, RZ, P0, !PT ;  /* 0x00000013150f7c10 */ /* 0x000fe200087fe4ff */
[----:B------:R-:W4:Y:S01]  /*12c50*/  LDS R0, [R3+0x600] ;  /* 0x0006000003007984 */ /* 0x000f220000000800 */
[----:B------:R-:W-:Y:S01]  /*12c60*/  IADD3 R20, P3, PT, R20, UR20, RZ ;  /* 0x0000001414147c10 */ /* 0x000fe2000ff7e0ff */
[----:B------:R-:W-:Y:S01]  /*12c70*/  FADD.FTZ R55, R39, R28 ;  /* 0x0000001c27377221 */ /* 0x000fe20000010000 */
[C---:B------:R-:W-:Y:S01]  /*12c80*/  IADD3.X R17, PT, PT, R21.reuse, UR17, RZ, P1, !PT ;  /* 0x0000001115117c10 */ /* 0x040fe20008ffe4ff */
[----:B------:R-:W4:Y:S01]  /*12c90*/  LDS R39, [R3+0x1a00] ;  /* 0x001a000003277984 */ /* 0x000f220000000800 */
[C---:B------:R-:W-:Y:S01]  /*12ca0*/  IADD3.X R19, PT, PT, R21.reuse, UR23, RZ, P2, !PT ;  /* 0x0000001715137c10 */ /* 0x040fe200097fe4ff */
[----:B------:R-:W-:Y:S01]  /*12cb0*/  FADD.FTZ R2, RZ, R2 ;  /* 0x00000002ff027221 */ /* 0x000fe20000010000 */
[----:B------:R-:W-:Y:S01]  /*12cc0*/  IADD3.X R21, PT, PT, R21, UR21, RZ, P3, !PT ;  /* 0x0000001515157c10 */ /* 0x000fe20009ffe4ff */
[----:B------:R-:W4:Y:S02]  /*12cd0*/  LDS R24, [R3+0xa00] ;  /* 0x000a000003187984 */ /* 0x000f240000000800 */
[----:B------:R-:W-:-:S02]  /*12ce0*/  FADD.FTZ R2, R2, R37 ;  /* 0x0000002502027221 */ /* 0x000fc40000010000 */
[----:B------:R-:W-:Y:S02]  /*12cf0*/  STG.E desc[UR10][R14.64], R25 ;  /* 0x000000190e007986 */ /* 0x000fe4000c10190a */
[----:B0-----:R-:W-:Y:S02]  /*12d00*/  FADD.FTZ R49, R2, R49 ;  /* 0x0000003102317221 */ /* 0x001fe40000010000 */
[----:B------:R-:W0:Y:S02]  /*12d10*/  LDS R51, [R3+0x3000] ;  /* 0x0030000003337984 */ /* 0x000e240000000800 */
[----:B-1----:R-:W-:Y:S02]  /*12d20*/  FADD.FTZ R57, R49, R30 ;  /* 0x0000001e31397221 */ /* 0x002fe40000010000 */
[----:B------:R-:W1:Y:S04]  /*12d30*/  LDS R25, [R3+0x1e00] ;  /* 0x001e000003197984 */ /* 0x000e680000000800 */
[----:B------:R-:W1:Y:S01]  /*12d40*/  LDS R2, [R3+0xc00] ;  /* 0x000c000003027984 */ /* 0x000e620000000800 */
[----:B--2---:R-:W-:-:S03]  /*12d50*/  FADD.FTZ R22, RZ, R22 ;  /* 0x00000016ff167221 */ /* 0x004fc60000010000 */
[----:B------:R-:W-:Y:S04]  /*12d60*/  STG.E desc[UR10][R16.64], R4 ;  /* 0x0000000410007986 */ /* 0x000fe8000c10190a */
[----:B------:R-:W-:Y:S04]  /*12d70*/  STG.E desc[UR10][R18.64], R53 ;  /* 0x0000003512007986 */ /* 0x000fe8000c10190a */
[----:B------:R-:W2:Y:S01]  /*12d80*/  LDS R65, [R3+0x4400] ;  /* 0x0044000003417984 */ /* 0x000ea20000000800 */
[----:B---3--:R-:W-:Y:S01]  /*12d90*/  FADD.FTZ R22, R22, R43 ;  /* 0x0000002b16167221 */ /* 0x008fe20000010000 */
[----:B----4-:R-:W-:-:S02]  /*12da0*/  FADD.FTZ R0, RZ, R0 ;  /* 0x00000000ff007221 */ /* 0x010fc40000010000 */
[----:B------:R-:W3:Y:S02]  /*12db0*/  LDS R53, [R3+0x3200] ;  /* 0x0032000003357984 */ /* 0x000ee40000000800 */
[----:B------:R-:W-:Y:S02]  /*12dc0*/  FADD.FTZ R39, R0, R39 ;  /* 0x0000002700277221 */ /* 0x000fe40000010000 */
[----:B------:R-:W4:Y:S02]  /*12dd0*/  LDS R37, [R3+0x2000] ;  /* 0x0020000003257984 */ /* 0x000f240000000800 */
[----:B------:R-:W-:Y:S02]  /*12de0*/  FADD.FTZ R26, R39, R26 ;  /* 0x0000001a271a7221 */ /* 0x000fe40000010000 */
[----:B------:R-:W4:Y:S01]  /*12df0*/  LDS R4, [R3+0xe00] ;  /* 0x000e000003047984 */ /* 0x000f220000000800 */
[----:B------:R-:W-:Y:S01]  /*12e00*/  FADD.FTZ R24, RZ, R24 ;  /* 0x00000018ff187221 */ /* 0x000fe20000010000 */
[----:B------:R-:W-:-:S02]  /*12e10*/  FADD.FTZ R59, R26, R59 ;  /* 0x0000003b1a3b7221 */ /* 0x000fc40000010000 */
[----:B------:R-:W-:Y:S01]  /*12e20*/  STG.E desc[UR10][R20.64], R41 ;  /* 0x0000002914007986 */ /* 0x000fe2000c10190a */
[----:B0-----:R-:W-:-:S03]  /*12e30*/  FADD.FTZ R22, R22, R51 ;  /* 0x0000003316167221 */ /* 0x001fc60000010000 */
[----:B------:R-:W-:Y:S01]  /*12e40*/  STG.E desc[UR10][R14.64+0x200], R69 ;  /* 0x000200450e007986 */ /* 0x000fe2000c10190a */
[----:B-1----:R-:W-:-:S03]  /*12e50*/  FADD.FTZ R24, R24, R25 ;  /* 0x0000001918187221 */ /* 0x002fc60000010000 */
[----:B------:R-:W-:Y:S01]  /*12e60*/  STG.E desc[UR10][R16.64+0x200], R5 ;  /* 0x0002000510007986 */ /* 0x000fe2000c10190a */
[----:B------:R-:W-:-:S03]  /*12e70*/  FADD.FTZ R2, RZ, R2 ;  /* 0x00000002ff027221 */ /* 0x000fc60000010000 */
[----:B------:R-:W0:Y:S04]  /*12e80*/  LDS R67, [R3+0x4600] ;  /* 0x0046000003437984 */ /* 0x000e280000000800 */
[----:B------:R-:W1:Y:S04]  /*12e90*/  LDS R49, [R3+0x3400] ;  /* 0x0034000003317984 */ /* 0x000e680000000800 */
[----:B------:R-:W1:Y:S01]  /*12ea0*/  LDS R41, [R3+0x2200] ;  /* 0x0022000003297984 */ /* 0x000e620000000800 */
[----:B--2---:R-:W-:-:S03]  /*12eb0*/  FADD.FTZ R65, R22, R65 ;  /* 0x0000004116417221 */ /* 0x004fc60000010000 */
[----:B------:R-:W2:Y:S04]  /*12ec0*/  LDS R0, [R3+0x1000] ;  /* 0x0010000003007984 */ /* 0x000ea80000000800 */
[----:B------:R-:W-:Y:S01]  /*12ed0*/  STG.E desc[UR10][R18.64+0x200], R55 ;  /* 0x0002003712007986 */ /* 0x000fe2000c10190a */
[----:B---3--:R-:W-:-:S03]  /*12ee0*/  FADD.FTZ R24, R24, R53 ;  /* 0x0000003518187221 */ /* 0x008fc60000010000 */
[----:B------:R-:W-:Y:S01]  /*12ef0*/  STG.E desc[UR10][R20.64+0x200], R61 ;  /* 0x0002003d14007986 */ /* 0x000fe2000c10190a */
[----:B----4-:R-:W-:-:S03]  /*12f00*/  FADD.FTZ R2, R2, R37 ;  /* 0x0000002502027221 */ /* 0x010fc60000010000 */
[----:B------:R-:W-:Y:S01]  /*12f10*/  STG.E desc[UR10][R14.64+0x400], R23 ;  /* 0x000400170e007986 */ /* 0x000fe2000c10190a */
[----:B------:R-:W-:-:S03]  /*12f20*/  FADD.FTZ R4, RZ, R4 ;  /* 0x00000004ff047221 */ /* 0x000fc60000010000 */
[----:B------:R-:W3:Y:S04]  /*12f30*/  LDS R69, [R3+0x4800] ;  /* 0x0048000003457984 */ /* 0x000ee80000000800 */
[----:B------:R-:W4:Y:S04]  /*12f40*/  LDS R55, [R3+0x3600] ;  /* 0x0036000003377984 */ /* 0x000f280000000800 */
[----:B------:R-:W4:Y:S04]  /*12f50*/  LDS R23, [R3+0x2400] ;  /* 0x0024000003177984 */ /* 0x000f280000000800 */
[----:B------:R-:W4:Y:S01]  /*12f60*/  LDS R5, [R3+0x1200] ;  /* 0x0012000003057984 */ /* 0x000f220000000800 */
[----:B0-----:R-:W-:-:S03]  /*12f70*/  FADD.FTZ R67, R24, R67 ;  /* 0x0000004318437221 */ /* 0x001fc60000010000 */
[----:B------:R-:W-:Y:S01]  /*12f80*/  STG.E desc[UR10][R16.64+0x400], R6 ;  /* 0x0004000610007986 */ /* 0x000fe2000c10190a */
[----:B-1----:R-:W-:-:S03]  /*12f90*/  FADD.FTZ R2, R2, R49 ;  /* 0x0000003102027221 */ /* 0x002fc60000010000 */
[----:B------:R-:W-:Y:S01]  /*12fa0*/  STG.E desc[UR10][R18.64+0x400], R57 ;  /* 0x0004003912007986 */ /* 0x000fe2000c10190a */
[----:B------:R-:W-:-:S03]  /*12fb0*/  FADD.FTZ R4, R4, R41 ;  /* 0x0000002904047221 */ /* 0x000fc60000010000 */
[----:B------:R-:W0:Y:S01]  /*12fc0*/  LDS R57, [R3+0x4a00] ;  /* 0x004a000003397984 */ /* 0x000e220000000800 */
[----:B--2---:R-:W-:-:S03]  /*12fd0*/  FADD.FTZ R0, RZ, R0 ;  /* 0x00000000ff007221 */ /* 0x004fc60000010000 */
[----:B------:R-:W1:Y:S04]  /*12fe0*/  LDS R39, [R3+0x3800] ;  /* 0x0038000003277984 */ /* 0x000e680000000800 */
[----:B------:R-:W2:Y:S04]  /*12ff0*/  LDS R6, [R3+0x2600] ;  /* 0x0026000003067984 */ /* 0x000ea80000000800 */
[----:B------:R-:W2:Y:S04]  /*13000*/  LDS R43, [R3+0x4c00] ;  /* 0x004c0000032b7984 */ /* 0x000ea80000000800 */
[----:B------:R-:W2:Y:S01]  /*13010*/  LDS R26, [R3+0x3a00] ;  /* 0x003a0000031a7984 */ /* 0x000ea20000000800 */
[----:B---3--:R-:W-:-:S03]  /*13020*/  FADD.FTZ R69, R2, R69 ;  /* 0x0000004502457221 */ /* 0x008fc60000010000 */
[----:B------:R-:W3:Y:S01]  /*13030*/  LDS R28, [R3+0x4e00] ;  /* 0x004e0000031c7984 */ /* 0x000ee20000000800 */
[----:B----4-:R-:W-:-:S03]  /*13040*/  FADD.FTZ R4, R4, R55 ;  /* 0x0000003704047221 */ /* 0x010fc60000010000 */
[----:B------:R-:W-:Y:S01]  /*13050*/  STG.E desc[UR10][R20.64+0x400], R63 ;  /* 0x0004003f14007986 */ /* 0x000fe2000c10190a */
[----:B------:R-:W-:-:S03]  /*13060*/  FADD.FTZ R0, R0, R23 ;  /* 0x0000001700007221 */ /* 0x000fc60000010000 */
        /* <DEDUP_REMOVED lines=9> */
[----:B--2---:R-:W-:-:S03]  /*13100*/  FADD.FTZ R5, R5, R6 ;  /* 0x0000000605057221 */ /* 0x004fc60000010000 */
[----:B------:R-:W-:Y:S01]  /*13110*/  STG.E desc[UR10][R18.64+0x800], R65 ;  /* 0x0008004112007986 */ /* 0x000fe2000c10190a */
[----:B------:R-:W-:-:S03]  /*13120*/  FADD.FTZ R43, R0, R43 ;  /* 0x0000002b002b7221 */ /* 0x000fc60000010000 */
[----:B------:R-:W-:Y:S01]  /*13130*/  STG.E desc[UR10][R20.64+0x800], R77 ;  /* 0x0008004d14007986 */ /* 0x000fe2000c10190a */
[----:B------:R-:W-:-:S03]  /*13140*/  FADD.FTZ R5, R5, R26 ;  /* 0x0000001a05057221 */ /* 0x000fc60000010000 */
[----:B------:R-:W-:Y:S01]  /*13150*/  STG.E desc[UR10][R14.64+0xa00], R27 ;  /* 0x000a001b0e007986 */ /* 0x000fe2000c10190a */
[----:B---3--:R-:W-:-:S03]  /*13160*/  FADD.FTZ R5, R5, R28 ;  /* 0x0000001c05057221 */ /* 0x008fc60000010000 */
        /* <DEDUP_REMOVED lines=20> */
.L_x_397:
[----:B------:R-:W-:Y:S01]  /*132b0*/  HFMA2 R83, -RZ, RZ, 0, 5.9604644775390625e-08 ;  /* 0x00000001ff537431 */ /* 0x000fe200000001ff */
[----:B------:R-:W-:Y:S01]  /*132c0*/  BSSY B2, `(.L_x_439) ;  /* 0x0000007000027945 */ /* 0x000fe20003800000 */
[----:B------:R-:W-:Y:S01]  /*132d0*/  MOV R82, R58 ;  /* 0x0000003a00527202 */ /* 0x000fe20000000f00 */
[----:B------:R-:W-:Y:S01]  /*132e0*/  IMAD.MOV.U32 R209, RZ, RZ, 0x1f ;  /* 0x0000001fffd17424 */ /* 0x000fe200078e00ff */
[----:B------:R-:W-:-:S07]  /*132f0*/  MOV R210, 0xffffffff ;  /* 0xffffffff00d27802 */ /* 0x000fce0000000f00 */
[----:B-----5:R-:W-:Y:S05]  /*13300*/  WARPSYNC.COLLECTIVE R210, `(.L_x_440) ;  /* 0x00000000d2087348 */ /* 0x020fea0003c00000 */
[----:B------:R0:W1:Y:S02]  /*13310*/  SHFL.BFLY P4, R240, R82, R83, R209 ;  /* 0x0c00005352f07389 */ /* 0x00006400000800d1 */
[----:B01---5:R-:W-:Y:S05]  /*13320*/  ENDCOLLECTIVE ;  /* 0x000000000000791b */ /* 0x023fea0003800000 */
.L_x_440:
[----:B------:R-:W-:Y:S05]  /*13330*/  BSYNC B2 ;  /* 0x0000000000027941 */ /* 0x000fea0003800000 */
.L_x_439:
[----:B------:R-:W-:Y:S01]  /*13340*/  HFMA2 R83, -RZ, RZ, 0, 5.9604644775390625e-08 ;  /* 0x00000001ff537431 */ /* 0x000fe200000001ff */
[----:B------:R-:W-:Y:S01]  /*13350*/  MOV R82, R59 ;  /* 0x0000003b00527202 */ /* 0x000fe20000000f00 */
[----:B------:R-:W-:Y:S01]  /*13360*/  IMAD.MOV.U32 R209, RZ, RZ, 0x1f ;  /* 0x0000001fffd17424 */ /* 0x000fe200078e00ff */
[----:B------:R-:W-:Y:S01]  /*13370*/  MOV R210, 0xffffffff ;  /* 0xffffffff00d27802 */ /* 0x000fe20000000f00 */
[----:B------:R-:W-:-:S07]  /*13380*/  FADD.FTZ R58, R58, R240 ;  /* 0x000000f03a3a7221 */ /* 0x000fce0000010000 */
[----:B------:R-:W-:Y:S05]  /*13390*/  WARPSYNC.COLLECTIVE R210, `(.L_x_441) ;  /* 0x00000000d2087348 */ /* 0x000fea0003c00000 */
[----:B------:R0:W1:Y:S02]  /*133a0*/  SHFL.BFLY P4, R240, R82, R83, R209 ;  /* 0x0c00005352f07389 */ /* 0x00006400000800d1 */
[----:B01----:R-:W-:Y:S05]  /*133b0*/  ENDCOLLECTIVE ;  /* 0x000000000000791b */ /* 0x003fea0003800000 */
.L_x_441:
[----:B------:R-:W-:Y:S01]  /*133c0*/  HFMA2 R83, -RZ, RZ, 0, 1.1920928955078125e-07 ;  /* 0x00000002ff537431 */ /* 0x000fe200000001ff */
[----:B------:R-:W-:Y:S01]  /*133d0*/  MOV R82, R58 ;  /* 0x0000003a00527202 */ /* 0x000fe20000000f00 */
[----:B------:R-:W-:-:S07]  /*133e0*/  FADD.FTZ R59, R59, R240 ;  /* 0x000000f03b3b7221 */ /* 0x000fce0000010000 */
[----:B------:R-:W-:Y:S05]  /*133f0*/  WARPSYNC.COLLECTIVE R210, `(.L_x_442) ;  /* 0x00000000d2087348 */ /* 0x000fea0003c00000 */
[----:B------:R0:W1:Y:S02]  /*13400*/  SHFL.BFLY P4, R240, R82, R83, R209 ;  /* 0x0c00005352f07389 */ /* 0x00006400000800d1 */
[----:B01----:R-:W-:Y:S05]  /*13410*/  ENDCOLLECTIVE ;  /* 0x000000000000791b */ /* 0x003fea0003800000 */
.L_x_442:
[----:B------:R-:W-:Y:S02]  /*13420*/  IMAD.MOV.U32 R82, RZ, RZ, R59 ;  /* 0x000000ffff527224 */ /* 0x000fe400078e003b */
[----:B------:R-:W-:-:S07]  /*13430*/  FADD.FTZ R58, R58, R240 ;  /* 0x000000f03a3a7221 */ /* 0x000fce0000010000 */
[----:B------:R-:W-:Y:S05]  /*13440*/  WARPSYNC.COLLECTIVE R210, `(.L_x_443) ;  /* 0x00000000d2087348 */ /* 0x000fea0003c00000 */
[----:B------:R0:W1:Y:S02]  /*13450*/  SHFL.BFLY P4, R240, R82, R83, R209 ;  /* 0x0c00005352f07389 */ /* 0x00006400000800d1 */
[----:B01----:R-:W-:Y:S05]  /*13460*/  ENDCOLLECTIVE ;  /* 0x000000000000791b */ /* 0x003fea0003800000 */
.L_x_443:
[----:B------:R-:W-:Y:S01]  /*13470*/  HFMA2 R83, -RZ, RZ, 0, 2.384185791015625e-07 ;  /* 0x00000004ff537431 */ /* 0x000fe200000001ff */
[----:B------:R-:W-:Y:S01]  /*13480*/  MOV R82, R58 ;  /* 0x0000003a00527202 */ /* 0x000fe20000000f00 */
[----:B------:R-:W-:-:S07]  /*13490*/  FADD.FTZ R59, R59, R240 ;  /* 0x000000f03b3b7221 */ /* 0x000fce0000010000 */
[----:B------:R-:W-:Y:S05]  /*134a0*/  WARPSYNC.COLLECTIVE R210, `(.L_x_444) ;  /* 0x00000000d2087348 */ /* 0x000fea0003c00000 */
[----:B------:R0:W1:Y:S02]  /*134b0*/  SHFL.BFLY P4, R240, R82, R83, R209 ;  /* 0x0c00005352f07389 */ /* 0x00006400000800d1 */
[----:B01----:R-:W-:Y:S05]  /*134c0*/  ENDCOLLECTIVE ;  /* 0x000000000000791b */ /* 0x003fea0003800000 */
.L_x_444:
[----:B------:R-:W-:Y:S01]  /*134d0*/  MOV R82, R59 ;  /* 0x0000003b00527202 */ /* 0x000fe20000000f00 */
[----:B------:R-:W-:-:S07]  /*134e0*/  FADD.FTZ R58, R58, R240 ;  /* 0x000000f03a3a7221 */ /* 0x000fce0000010000 */
[----:B------:R-:W-:Y:S05]  /*134f0*/  WARPSYNC.COLLECTIVE R210, `(.L_x_445) ;  /* 0x00000000d2087348 */ /* 0x000fea0003c00000 */
[----:B------:R0:W1:Y:S02]  /*13500*/  SHFL.BFLY P4, R240, R82, R83, R209 ;  /* 0x0c00005352f07389 */ /* 0x00006400000800d1 */
[----:B01----:R-:W-:Y:S05]  /*13510*/  ENDCOLLECTIVE ;  /* 0x000000000000791b */ /* 0x003fea0003800000 */
.L_x_445:
[----:B------:R-:W-:Y:S02]  /*13520*/  HFMA2 R83, -RZ, RZ, 0, 4.76837158203125e-07 ;  /* 0x00000008ff537431 */ /* 0x000fe400000001ff */
[----:B------:R-:W-:Y:S02]  /*13530*/  IMAD.MOV.U32 R82, RZ, RZ, R58 ;  /* 0x000000ffff527224 */ /* 0x000fe400078e003a */
[----:B------:R-:W-:-:S07]  /*13540*/  FADD.FTZ R59, R59, R240 ;  /* 0x000000f03b3b7221 */ /* 0x000fce0000010000 */
[----:B------:R-:W-:Y:S05]  /*13550*/  WARPSYNC.COLLECTIVE R210, `(.L_x_446) ;  /* 0x00000000d2087348 */ /* 0x000fea0003c00000 */
[----:B------:R0:W1:Y:S02]  /*13560*/  SHFL.BFLY P4, R240, R82, R83, R209 ;  /* 0x0c00005352f07389 */ /* 0x00006400000800d1 */
[----:B01----:R-:W-:Y:S05]  /*13570*/  ENDCOLLECTIVE ;  /* 0x000000000000791b */ /* 0x003fea0003800000 */
.L_x_446:
[----:B------:R-:W-:Y:S01]  /*13580*/  MOV R82, R59 ;  /* 0x0000003b00527202 */ /* 0x000fe20000000f00 */
[----:B------:R-:W-:-:S07]  /*13590*/  FADD.FTZ R58, R58, R240 ;  /* 0x000000f03a3a7221 */ /* 0x000fce0000010000 */
[----:B------:R-:W-:Y:S05]  /*135a0*/  WARPSYNC.COLLECTIVE R210, `(.L_x_447) ;  /* 0x00000000d2087348 */ /* 0x000fea0003c00000 */
[----:B------:R0:W1:Y:S02]  /*135b0*/  SHFL.BFLY P4, R240, R82, R83, R209 ;  /* 0x0c00005352f07389 */ /* 0x00006400000800d1 */
[----:B01----:R-:W-:Y:S05]  /*135c0*/  ENDCOLLECTIVE ;  /* 0x000000000000791b */ /* 0x003fea0003800000 */
.L_x_447:
[----:B------:R-:W-:Y:S01]  /*135d0*/  MOV R82, R58 ;  /* 0x0000003a00527202 */ /* 0x000fe20000000f00 */
[----:B------:R-:W-:Y:S02]  /*135e0*/  IMAD.MOV.U32 R83, RZ, RZ, 0x10 ;  /* 0x00000010ff537424 */ /* 0x000fe400078e00ff */
[----:B------:R-:W-:-:S07]  /*135f0*/  FADD.FTZ R59, R59, R240 ;  /* 0x000000f03b3b7221 */ /* 0x000fce0000010000 */
[----:B------:R-:W-:Y:S05]  /*13600*/  WARPSYNC.COLLECTIVE R210, `(.L_x_448) ;  /* 0x00000000d2087348 */ /* 0x000fea0003c00000 */
[----:B------:R0:W1:Y:S02]  /*13610*/  SHFL.BFLY P4, R240, R82, R83, R209 ;  /* 0x0c00005352f07389 */ /* 0x00006400000800d1 */
[----:B01----:R-:W-:Y:S05]  /*13620*/  ENDCOLLECTIVE ;  /* 0x000000000000791b */ /* 0x003fea0003800000 */
.L_x_448:
[----:B------:R-:W-:Y:S02]  /*13630*/  MOV R82, R59 ;  /* 0x0000003b00527202 */ /* 0x000fe40000000f00 */
[----:B------:R-:W-:-:S07]  /*13640*/  MOV R236, R240 ;  /* 0x000000f000ec7202 */ /* 0x000fce0000000f00 */
[----:B------:R-:W-:Y:S05]  /*13650*/  WARPSYNC.COLLECTIVE R210, `(.L_x_449) ;  /* 0x00000000d2087348 */ /* 0x000fea0003c00000 */
[----:B------:R0:W1:Y:S02]  /*13660*/  SHFL.BFLY P4, R240, R82, R83, R209 ;  /* 0x0c00005352f07389 */ /* 0x00006400000800d1 */
[----:B01----:R-:W-:Y:S05]  /*13670*/  ENDCOLLECTIVE ;  /* 0x000000000000791b */ /* 0x003fea0003800000 */
.L_x_449:
[----:B------:R-:W-:Y:S01]  /*13680*/  MOV R82, R240 ;  /* 0x000000f000527202 */ /* 0x000fe20000000f00 */
[----:B------:R-:W-:Y:S06]  /*13690*/  BRA `(.L_x_450) ;  /* 0xffffff1800d07947 */ /* 0x000fec000383ffff */
.L_x_451:
        /* <DEDUP_REMOVED lines=14> */
.L_x_7071:


//--------------------- .text._ZN10layer_norm22ln_bwd_finalize_kernelINS_22Kernel_traits_finalizeILj1280E13__nv_bfloat16S2_S2_S2_fjLb0ELj1024ELj4ENS_18Kernel_traits_baseILj1280ES2_S2_S2_S2_fjLj1024EEEEELb0ELb0EEEvNS_9BwdParamsE --------------------------
	.section	.text._ZN10layer_norm22ln_bwd_finalize_kernelINS_22Kernel_traits_finalizeILj1280E13__nv_bfloat16S2_S2_S2_fjLb0ELj1024ELj4ENS_18Kernel_traits_baseILj1280ES2_S2_S2_S2_fjLj1024EEEEELb0ELb0EEEvNS_9BwdParamsE,"ax",@progbits
	.align	128
        .global         _ZN10layer_norm22ln_bwd_finalize_kernelINS_22Kernel_traits_finalizeILj1280E13__nv_bfloat16S2_S2_S2_fjLb0ELj1024ELj4ENS_18Kernel_traits_baseILj1280ES2_S2_S2_S2_fjLj1024EEEEELb0ELb0EEEvNS_9BwdParamsE
        .type           _ZN10layer_norm22ln_bwd_finalize_kernelINS_22Kernel_traits_finalizeILj1280E13__nv_bfloat16S2_S2_S2_fjLb0ELj1024ELj4ENS_18Kernel_traits_baseILj1280ES2_S2_S2_S2_fjLj1024EEEEELb0ELb0EEEvNS_9BwdParamsE,@function
        .size           _ZN10layer_norm22ln_bwd_finalize_kernelINS_22Kernel_traits_finalizeILj1280E13__nv_bfloat16S2_S2_S2_fjLb0ELj1024ELj4ENS_18Kernel_traits_baseILj1280ES2_S2_S2_S2_fjLj1024EEEEELb0ELb0EEEvNS_9BwdParamsE,(.L_x_7072 - _ZN10layer_norm22ln_bwd_finalize_kernelINS_22Kernel_traits_finalizeILj1280E13__nv_bfloat16S2_S2_S2_fjLb0ELj1024ELj4ENS_18Kernel_traits_baseILj1280ES2_S2_S2_S2_fjLj1024EEEEELb0ELb0EEEvNS_9BwdParamsE)
        .other          _ZN10layer_norm22ln_bwd_finalize_kernelINS_22Kernel_traits_finalizeILj1280E13__nv_bfloat16S2_S2_S2_fjLb0ELj1024ELj4ENS_18Kernel_traits_baseILj1280ES2_S2_S2_S2_fjLj1024EEEEELb0ELb0EEEvNS_9BwdParamsE,@"STO_CUDA_ENTRY STV_DEFAULT"
_ZN10layer_norm22ln_bwd_finalize_kernelINS_22Kernel_traits_finalizeILj1280E13__nv_bfloat16S2_S2_S2_fjLb0ELj1024ELj4ENS_18Kernel_traits_baseILj1280ES2_S2_S2_S2_fjLj1024EEEEELb0ELb0EEEvNS_9BwdParamsE:
.text._ZN10layer_norm22ln_bwd_finalize_kernelINS_22Kernel_traits_finalizeILj1280E13__nv_bfloat16S2_S2_S2_fjLb0ELj1024ELj4ENS_18Kernel_traits_baseILj1280ES2_S2_S2_S2_fjLj1024EEEEELb0ELb0EEEvNS_9BwdParamsE:
[----:B------:R-:W-:Y:S01]  /*0000*/  LDC R1, c[0x0][0x37c] ;  /* 0x0000df00ff017b82 */ /* 0x000fe20000000800 */
[----:B------:R-:W0:Y:S01]  /*0010*/  S2R R58, SR_CTAID.X ;  /* 0x00000000003a7919 */ /* 0x000e220000002500 */
[----:B------:R-:W1:Y:S01]  /*0020*/  S2R R0, SR_TID.X ;  /* 0x0000000000007919 */ /* 0x000e620000002100 */
[----:B0-----:R-:W-:-:S04]  /*0030*/  SHF.L.U32 R5, R58, 0x5, RZ ;  /* 0x000000053a057819 */ /* 0x001fc800000006ff */
[----:B-1----:R-:W-:-:S04]  /*0040*/  LOP3.LUT R3, R5, 0x1f, R0, 0xf8, !PT ;  /* 0x0000001f05037812 */ /* 0x002fc800078ef800 */
[----:B------:R-:W-:-:S13]  /*0050*/  ISETP.GT.U32.AND P0, PT, R3, 0x4ff, PT ;  /* 0x000004ff0300780c */ /* 0x000fda0003f04070 */
[----:B------:R-:W-:Y:S05]  /*0060*/  @P0 EXIT ;  /* 0x000000000000094d */ /* 0x000fea0003800000 */
[----:B------:R-:W0:Y:S01]  /*0070*/  LDC R54, c[0x0][0x388] ;  /* 0x0000e200ff367b82 */ /* 0x000e220000000800 */
[----:B------:R-:W1:Y:S01]  /*0080*/  LDCU UR8, c[0x0][0x380] ;  /* 0x00007000ff0877ac */ /* 0x000e620008000800 */
[----:B------:R-:W-:Y:S01]  /*0090*/  SHF.R.U32.HI R2, RZ, 0x5, R0 ;  /* 0x00000005ff027819 */ /* 0x000fe20000011600 */
[----:B------:R-:W-:Y:S01]  /*00a0*/  BSSY.RECONVERGENT B0, `(.L_x_452) ;  /* 0x0000136000007945 */ /* 0x000fe20003800200 */
[----:B------:R-:W-:Y:S01]  /*00b0*/  LOP3.LUT R57, R0, 0x1f, RZ, 0xc0, !PT ;  /* 0x0000001f00397812 */ /* 0x000fe200078ec0ff */
[----:B------:R-:W2:Y:S01]  /*00c0*/  LDCU.64 UR6, c[0x0][0x358] ;  /* 0x00006b00ff0677ac */ /* 0x000ea20008000a00 */
[----:B------:R-:W-:Y:S02]  /*00d0*/  MOV R43, RZ ;  /* 0x000000ff002b7202 */ /* 0x000fe40000000f00 */
[----:B-1----:R-:W-:-:S04]  /*00e0*/  ISETP.GE.U32.AND P0, PT, R2, UR8, PT ;  /* 0x0000000802007c0c */ /* 0x002fc8000bf06070 */
[----:B0-----:R-:W-:Y:S01]  /*00f0*/  ISETP.GE.U32.OR P0, PT, R3, R54, P0 ;  /* 0x000000360300720c */ /* 0x001fe20000706470 */
[----:B------:R-:W-:-:S12]  /*0100*/  HFMA2 R3, -RZ, RZ, 0, 0 ;  /* 0x00000000ff037431 */ /* 0x000fd800000001ff */
[----:B--2---:R-:W-:Y:S05]  /*0110*/  @P0 BRA `(.L_x_453) ;  /* 0x0000001000b80947 */ /* 0x004fea0003800000 */
[----:B------:R-:W-:Y:S01]  /*0120*/  LOP3.LUT R32, R2, 0x20, RZ, 0xfc, !PT ;  /* 0x0000002002207812 */ /* 0x000fe200078efcff */
[----:B------:R-:W-:Y:S01]  /*0130*/  BSSY.RECONVERGENT B1, `(.L_x_454) ;  /* 0x00000b1000017945 */ /* 0x000fe20003800200 */
[----:B------:R-:W-:Y:S02]  /*0140*/  LOP3.LUT R3, RZ, R2, RZ, 0x33, !PT ;  /* 0x00000002ff037212 */ /* 0x000fe400078e33ff */
[----:B------:R-:W-:Y:S02]  /*0150*/  VIMNMX.U32 R0, PT, PT, R32, UR8, !PT ;  /* 0x0000000820007c48 */ /* 0x000fe4000ffe0000 */
[----:B------:R-:W-:Y:S02]  /*0160*/  MOV R43, RZ ;  /* 0x000000ff002b7202 */ /* 0x000fe40000000f00 */
[----:B------:R-:W-:Y:S02]  /*0170*/  IADD3 R0, PT, PT, R0, R3, RZ ;  /* 0x0000000300007210 */ /* 0x000fe40007ffe0ff */
[----:B------:R-:W-:-:S02]  /*0180*/  MOV R3, RZ ;  /* 0x000000ff00037202 */ /* 0x000fc40000000f00 */
[C---:B------:R-:W-:Y:S02]  /*0190*/  ISETP.GE.U32.AND P1, PT, R0.reuse, 0x1e0, PT ;  /* 0x000001e00000780c */ /* 0x040fe40003f26070 */
[----:B------:R-:W-:-:S04]  /*01a0*/  LEA.HI R55, R0, 0x1, RZ, 0x1b ;  /* 0x0000000100377811 */ /* 0x000fc800078fd8ff */
[----:B------:R-:W-:-:S07]  /*01b0*/  LOP3.LUT P0, R56, R55, 0xf, RZ, 0xc0, !PT ;  /* 0x0000000f37387812 */ /* 0x000fce000780c0ff */
[----:B------:R-:W-:Y:S06]  /*01c0*/  @!P1 BRA `(.L_x_455) ;  /* 0x00000008009c9947 */ /* 0x000fec0003800000 */
[----:B------:R-:W-:Y:S01]  /*01d0*/  LOP3.LUT R7, R2, 0x140, RZ, 0xfc, !PT ;  /* 0x0000014002077812 */ /* 0x000fe200078efcff */
[-CC-:B------:R-:W-:Y:S01]  /*01e0*/  IMAD R32, R32, R54.reuse, R5.reuse ;  /* 0x0000003620207224 */ /* 0x180fe200078e0205 */
[C---:B------:R-:W-:Y:S01]  /*01f0*/  LOP3.LUT R9, R2.reuse, 0x160, RZ, 0xfc, !PT ;  /* 0x0000016002097812 */ /* 0x040fe200078efcff */
[----:B------:R-:W-:Y:S01]  /*0200*/  HFMA2 R43, -RZ, RZ, 0, 0 ;  /* 0x00000000ff2b7431 */ /* 0x000fe200000001ff */
[C---:B------:R-:W-:Y:S01]  /*0210*/  LOP3.LUT R11, R2.reuse, 0x180, RZ, 0xfc, !PT ;  /* 0x00000180020b7812 */ /* 0x040fe200078efcff */
[-CC-:B------:R-:W-:Y:S01]  /*0220*/  IMAD R8, R7, R54.reuse, R5.reuse ;  /* 0x0000003607087224 */ /* 0x180fe200078e0205 */
[C---:B------:R-:W-:Y:S01]  /*0230*/  LOP3.LUT R0, R2.reuse, 0x100, RZ, 0xfc, !PT ;  /* 0x0000010002007812 */ /* 0x040fe200078efcff */
[-CC-:B------:R-:W-:Y:S01]  /*0240*/  IMAD R10, R9, R54.reuse, R5.reuse ;  /* 0x00000036090a7224 */ /* 0x180fe200078e0205 */
[C---:B------:R-:W-:Y:S01]  /*0250*/  LOP3.LUT R13, R2.reuse, 0x1a0, RZ, 0xfc, !PT ;  /* 0x000001a0020d7812 */ /* 0x040fe200078efcff */
[-CC-:B------:R-:W-:Y:S01]  /*0260*/  IMAD R12, R11, R54.reuse, R5.reuse ;  /* 0x000000360b0c7224 */ /* 0x180fe200078e0205 */
[----:B------:R-:W-:Y:S01]  /*0270*/  LOP3.LUT R15, R2, 0x1c0, RZ, 0xfc, !PT ;  /* 0x000001c0020f7812 */ /* 0x000fe200078efcff */
[-CC-:B------:R-:W-:Y:S01]  /*0280*/  IMAD R4, R0, R54.reuse, R5.reuse ;  /* 0x0000003600047224 */ /* 0x180fe200078e0205 */
        /* <DEDUP_REMOVED lines=17> */
[--C-:B------:R-:W-:Y:S01]  /*03a0*/  IMAD R28, R27, R54, R5.reuse ;  /* 0x000000361b1c7224 */ /* 0x100fe200078e0205 */
[----:B------:R-:W-:Y:S01]  /*03b0*/  IADD3 R7, PT, PT, R57, R8, RZ ;  /* 0x0000000839077210 */ /* 0x000fe20007ffe0ff */
[--C-:B------:R-:W-:Y:S01]  /*03c0*/  IMAD R30, R29, R54, R5.reuse ;  /* 0x000000361d1e7224 */ /* 0x100fe200078e0205 */
[C---:B------:R-:W-:Y:S01]  /*03d0*/  IADD3 R8, PT, PT, R57.reuse, R10, RZ ;  /* 0x0000000a39087210 */ /* 0x040fe20007ffe0ff */
[----:B------:R-:W-:Y:S01]  /*03e0*/  IMAD R0, R2, R54, R5 ;  /* 0x0000003602007224 */ /* 0x000fe200078e0205 */
[----:B------:R-:W-:-:S02]  /*03f0*/  IADD3 R9, PT, PT, R57, R12, RZ ;  /* 0x0000000c39097210 */ /* 0x000fc40007ffe0ff */
[C---:B------:R-:W-:Y:S02]  /*0400*/  IADD3 R17, PT, PT, R57.reuse, R4, RZ ;  /* 0x0000000439117210 */ /* 0x040fe40007ffe0ff */
[C---:B------:R-:W-:Y:S02]  /*0410*/  IADD3 R10, PT, PT, R57.reuse, R14, RZ ;  /* 0x0000000e390a7210 */ /* 0x040fe40007ffe0ff */
[C---:B------:R-:W-:Y:S02]  /*0420*/  IADD3 R11, PT, PT, R57.reuse, R16, RZ ;  /* 0x00000010390b7210 */ /* 0x040fe40007ffe0ff */
[C---:B------:R-:W-:Y:S02]  /*0430*/  IADD3 R12, PT, PT, R57.reuse, R18, RZ ;  /* 0x00000012390c7210 */ /* 0x040fe40007ffe0ff */
[C---:B------:R-:W-:Y:S02]  /*0440*/  IADD3 R5, PT, PT, R57.reuse, R32, RZ ;  /* 0x0000002039057210 */ /* 0x040fe40007ffe0ff */
[----:B------:R-:W-:-:S02]  /*0450*/  IADD3 R0, PT, PT, R57, R0, RZ ;  /* 0x0000000039007210 */ /* 0x000fc40007ffe0ff */
[----:B------:R-:W-:Y:S02]  /*0460*/  IADD3 R19, PT, PT, -R19, RZ, RZ ;  /* 0x000000ff13137210 */ /* 0x000fe40007ffe1ff */
[C---:B------:R-:W-:Y:S02]  /*0470*/  IADD3 R6, PT, PT, R57.reuse, R6, RZ ;  /* 0x0000000639067210 */ /* 0x040fe40007ffe0ff */
[C---:B------:R-:W-:Y:S02]  /*0480*/  IADD3 R13, PT, PT, R57.reuse, R20, RZ ;  /* 0x00000014390d7210 */ /* 0x040fe40007ffe0ff */
[C---:B------:R-:W-:Y:S02]  /*0490*/  IADD3 R14, PT, PT, R57.reuse, R22, RZ ;  /* 0x00000016390e7210 */ /* 0x040fe40007ffe0ff */
[C---:B------:R-:W-:Y:S02]  /*04a0*/  IADD3 R15, PT, PT, R57.reuse, R24, RZ ;  /* 0x00000018390f7210 */ /* 0x040fe40007ffe0ff */
[----:B------:R-:W-:-:S02]  /*04b0*/  IADD3 R16, PT, PT, R57, R26, RZ ;  /* 0x0000001a39107210 */ /* 0x000fc40007ffe0ff */
[C---:B------:R-:W-:Y:S02]  /*04c0*/  IADD3 R4, PT, PT, R57.reuse, R28, RZ ;  /* 0x0000001c39047210 */ /* 0x040fe40007ffe0ff */
[----:B------:R-:W-:-:S07]  /*04d0*/  IADD3 R18, PT, PT, R57, R30, RZ ;  /* 0x0000001e39127210 */ /* 0x000fce0007ffe0ff */
.L_x_456:
[----:B------:R-:W0:Y:S08]  /*04e0*/  LDC.64 R50, c[0x0][0x440] ;  /* 0x00011000ff327b82 */ /* 0x000e300000000a00 */
[----:B------:R-:W1:Y:S01]  /*04f0*/  LDC.64 R52, c[0x0][0x448] ;  /* 0x00011200ff347b82 */ /* 0x000e620000000a00 */
[----:B0-----:R-:W-:-:S06]  /*0500*/  IMAD.WIDE.U32 R44, R0, 0x4, R50 ;  /* 0x00000004002c7825 */ /* 0x001fcc00078e0032 */
[----:B------:R-:W2:Y:S01]  /*0510*/  LDG.E R44, desc[UR6][R44.64] ;  /* 0x000000062c2c7981 */ /* 0x000ea2000c1e1900 */
[----:B------:R-:W-:-:S04]  /*0520*/  IMAD.WIDE.U32 R20, R4, 0x4, R50 ;  /* 0x0000000404147825 */ /* 0x000fc800078e0032 */
[----:B------:R-:W-:Y:S01]  /*0530*/  IMAD.WIDE.U32 R24, R15, 0x4, R50 ;  /* 0x000000040f187825 */ /* 0x000fe200078e0032 */
[----:B------:R0:W3:Y:S03]  /*0540*/  LDG.E R48, desc[UR6][R20.64] ;  /* 0x0000000614307981 */ /* 0x0000e6000c1e1900 */
[----:B-1----:R-:W-:Y:S02]  /*0550*/  IMAD.WIDE.U32 R40, R0, 0x4, R52 ;  /* 0x0000000400287825 */ /* 0x002fe400078e0034 */
[----:B------:R-:W4:Y:S02]  /*0560*/  LDG.E R25, desc[UR6][R24.64] ;  /* 0x0000000618197981 */ /* 0x000f24000c1e1900 */
[--C-:B------:R-:W-:Y:S02]  /*0570*/  IMAD.WIDE.U32 R22, R5, 0x4, R50.reuse ;  /* 0x0000000405167825 */ /* 0x100fe400078e0032 */
[----:B------:R-:W5:Y:S02]  /*0580*/  LDG.E R40, desc[UR6][R40.64] ;  /* 0x0000000628287981 */ /* 0x000f64000c1e1900 */
[----:B0-----:R-:W-:-:S02]  /*0590*/  IMAD.WIDE.U32 R20, R16, 0x4, R50 ;  /* 0x0000000410147825 */ /* 0x001fc400078e0032 */
[----:B------:R0:W3:Y:S02]  /*05a0*/  LDG.E R49, desc[UR6][R22.64] ;  /* 0x0000000616317981 */ /* 0x0000e4000c1e1900 */
[----:B------:R-:W-:Y:S02]  /*05b0*/  IMAD.WIDE.U32 R38, R5, 0x4, R52 ;  /* 0x0000000405267825 */ /* 0x000fe400078e0034 */
[----:B------:R1:W4:Y:S02]  /*05c0*/  LDG.E R24, desc[UR6][R20.64] ;  /* 0x0000000614187981 */ /* 0x000324000c1e1900 */
[--C-:B------:R-:W-:Y:S02]  /*05d0*/  IMAD.WIDE.U32 R26, R13, 0x4, R50.reuse ;  /* 0x000000040d1a7825 */ /* 0x100fe400078e0032 */
[----:B------:R-:W4:Y:S02]  /*05e0*/  LDG.E R38, desc[UR6][R38.64] ;  /* 0x0000000626267981 */ /* 0x000f24000c1e1900 */
[----:B0-----:R-:W-:-:S02]  /*05f0*/  IMAD.WIDE.U32 R22, R14, 0x4, R50 ;  /* 0x000000040e167825 */ /* 0x001fc400078e0032 */
[----:B------:R-:W4:Y:S02]  /*0600*/  LDG.E R27, desc[UR6][R26.64] ;  /* 0x000000061a1b7981 */ /* 0x000f24000c1e1900 */
[----:B-1----:R-:W-:-:S04]  /*0610*/  IMAD.WIDE.U32 R20, R7, 0x4, R50 ;  /* 0x0000000407147825 */ /* 0x002fc800078e0032 */
[--C-:B------:R-:W-:Y:S02]  /*0620*/  IMAD.WIDE.U32 R28, R8, 0x4, R50.reuse ;  /* 0x00000004081c7825 */ /* 0x100fe400078e0032 */
[----:B------:R-:W4:Y:S02]  /*0630*/  LDG.E R21, desc[UR6][R20.64] ;  /* 0x0000000614157981 */ /* 0x000f24000c1e1900 */
[----:B------:R-:W-:Y:S02]  /*0640*/  IMAD.WIDE.U32 R32, R9, 0x4, R50 ;  /* 0x0000000409207825 */ /* 0x000fe400078e0032 */
[----:B------:R0:W4:Y:S02]  /*0650*/  LDG.E R26, desc[UR6][R22.64] ;  /* 0x00000006161a7981 */ /* 0x000124000c1e1900 */
[----:B------:R-:W-:Y:S02]  /*0660*/  IMAD.WIDE.U32 R34, R4, 0x4, R52 ;  /* 0x0000000404227825 */ /* 0x000fe400078e0034 */
[----:B------:R-:W4:Y:S02]  /*0670*/  LDG.E R36, desc[UR6][R32.64] ;  /* 0x0000000620247981 */ /* 0x000f24000c1e1900 */
[----:B------:R-:W-:-:S02]  /*0680*/  IMAD.WIDE.U32 R46, R18, 0x4, R50 ;  /* 0x00000004122e7825 */ /* 0x000fc400078e0032 */
[----:B------:R1:W4:Y:S02]  /*0690*/  LDG.E R20, desc[UR6][R28.64] ;  /* 0x000000061c147981 */ /* 0x000324000c1e1900 */
[--C-:B0-----:R-:W-:Y:S02]  /*06a0*/  IMAD.WIDE.U32 R22, R17, 0x4, R50.reuse ;  /* 0x0000000411167825 */ /* 0x101fe400078e0032 */
[----:B------:R0:W4:Y:S02]  /*06b0*/  LDG.E R37, desc[UR6][R34.64] ;  /* 0x0000000622257981 */ /* 0x000124000c1e1900 */
[----:B------:R-:W-:Y:S02]  /*06c0*/  IMAD.WIDE.U32 R30, R6, 0x4, R50 ;  /* 0x00000004061e7825 */ /* 0x000fe400078e0032 */
[----:B------:R-:W4:Y:S02]  /*06d0*/  LDG.E R46, desc[UR6][R46.64] ;  /* 0x000000062e2e7981 */ /* 0x000f24000c1e1900 */
[----:B-1----:R-:W-:-:S02]  /*06e0*/  IMAD.WIDE.U32 R28, R18, 0x4, R52 ;  /* 0x00000004121c7825 */ /* 0x002fc400078e0034 */
[----:B------:R-:W4:Y:S02]  /*06f0*/  LDG.E R23, desc[UR6][R22.64] ;  /* 0x0000000616177981 */ /* 0x000f24000c1e1900 */
[--C-:B------:R-:W-:Y:S02]  /*0700*/  IMAD.WIDE.U32 R32, R13, 0x4, R52.reuse ;  /* 0x000000040d207825 */ /* 0x100fe400078e0034 */
[----:B------:R-:W4:Y:S04]  /*0710*/  LDG.E R41, desc[UR6][R28.64] ;  /* 0x000000061c297981 */ /* 0x000f28000c1e1900 */
[----:B------:R1:W4:Y:S04]  /*0720*/  LDG.E R42, desc[UR6][R32.64] ;  /* 0x00000006202a7981 */ /* 0x000328000c1e1900 */
[----:B------:R1:W4:Y:S01]  /*0730*/  LDG.E R22, desc[UR6][R30.64] ;  /* 0x000000061e167981 */ /* 0x000322000c1e1900 */
[----:B0-----:R-:W-:-:S04]  /*0740*/  IMAD.WIDE.U32 R34, R15, 0x4, R52 ;  /* 0x000000040f227825 */ /* 0x001fc800078e0034 */
[----:B-1----:R-:W-:Y:S02]  /*0750*/  IMAD.WIDE.U32 R32, R14, 0x4, R52 ;  /* 0x000000040e207825 */ /* 0x002fe400078e0034 */
[----:B------:R-:W4:Y:S02]  /*0760*/  LDG.E R34, desc[UR6][R34.64] ;  /* 0x0000000622227981 */ /* 0x000f24000c1e1900 */
[----:B------:R-:W-:-:S04]  /*0770*/  IMAD.WIDE.U32 R30, R10, 0x4, R50 ;  /* 0x000000040a1e7825 */ /* 0x000fc800078e0032 */
[--C-:B------:R-:W-:Y:S01]  /*0780*/  IMAD.WIDE.U32 R28, R12, 0x4, R50.reuse ;  /* 0x000000040c1c7825 */ /* 0x100fe200078e0032 */
[----:B------:R0:W4:Y:S04]  /*0790*/  LDG.E R39, desc[UR6][R30.64] ;  /* 0x000000061e277981 */ /* 0x000128000c1e1900 */
[----:B------:R1:W4:Y:S01]  /*07a0*/  LDG.E R47, desc[UR6][R28.64] ;  /* 0x000000061c2f7981 */ /* 0x000322000c1e1900 */
[----:B0-----:R-:W-:-:S04]  /*07b0*/  IMAD.WIDE.U32 R30, R11, 0x4, R50 ;  /* 0x000000040b1e7825 */ /* 0x001fc800078e0032 */
[--C-:B-1----:R-:W-:Y:S01]  /*07c0*/  IMAD.WIDE.U32 R28, R16, 0x4, R52.reuse ;  /* 0x00000004101c7825 */ /* 0x102fe200078e0034 */
[----:B------:R0:W4:Y:S04]  /*07d0*/  LDG.E R45, desc[UR6][R30.64] ;  /* 0x000000061e2d7981 */ /* 0x000128000c1e1900 */
[----:B------:R1:W4:Y:S01]  /*07e0*/  LDG.E R35, desc[UR6][R28.64] ;  /* 0x000000061c237981 */ /* 0x000322000c1e1900 */
[----:B0-----:R-:W-:-:S04]  /*07f0*/  IMAD.WIDE.U32 R30, R17, 0x4, R52 ;  /* 0x00000004111e7825 */ /* 0x001fc800078e0034 */
[--C-:B-1----:R-:W-:Y:S01]  /*0800*/  IMAD.WIDE.U32 R28, R7, 0x4, R52.reuse ;  /* 0x00000004071c7825 */ /* 0x102fe200078e0034 */
[----:B------:R0:W4:Y:S03]  /*0810*/  LDG.E R50, desc[UR6][R30.64] ;  /* 0x000000061e327981 */ /* 0x000126000c1e1900 */
[----:B0-----:R-:W-:-:S06]  /*0820*/  IMAD.WIDE.U32 R30, R8, 0x4, R52 ;  /* 0x00000004081e7825 */ /* 0x001fcc00078e0034 */
[----:B------:R-:W4:Y:S01]  /*0830*/  LDG.E R30, desc[UR6][R30.64] ;  /* 0x000000061e1e7981 */ /* 0x000f22000c1e1900 */
[----:B--2---:R-:W-:-:S03]  /*0840*/  FADD.FTZ R44, R44, R43 ;  /* 0x0000002b2c2c7221 */ /* 0x004fc60000010000 */
[----:B------:R0:W2:Y:S02]  /*0850*/  LDG.E R43, desc[UR6][R32.64] ;  /* 0x00000006202b7981 */ /* 0x0000a4000c1e1900 */
[----:B0-----:R-:W-:-:S06]  /*0860*/  IMAD.WIDE.U32 R32, R6, 0x4, R52 ;  /* 0x0000000406207825 */ /* 0x001fcc00078e0034 */
[----:B------:R-:W2:Y:S04]  /*0870*/  LDG.E R32, desc[UR6][R32.64] ;  /* 0x0000000620207981 */ /* 0x000ea8000c1e1900 */
[----:B------:R0:W2:Y:S02]  /*0880*/  LDG.E R33, desc[UR6][R28.64] ;  /* 0x000000061c217981 */ /* 0x0000a4000c1e1900 */
[----:B0-----:R-:W-:-:S05]  /*0890*/  IMAD.WIDE.U32 R28, R9, 0x4, R52 ;  /* 0x00000004091c7825 */ /* 0x001fca00078e0034 */
[----:B------:R0:W2:Y:S02]  /*08a0*/  LDG.E R51, desc[UR6][R28.64] ;  /* 0x000000061c337981 */ /* 0x0000a4000c1e1900 */
[----:B0-----:R-:W-:-:S05]  /*08b0*/  IMAD.WIDE.U32 R28, R10, 0x4, R52 ;  /* 0x000000040a1c7825 */ /* 0x001fca00078e0034 */
[----:B------:R0:W2:Y:S02]  /*08c0*/  LDG.E R59, desc[UR6][R28.64] ;  /* 0x000000061c3b7981 */ /* 0x0000a4000c1e1900 */
[----:B0-----:R-:W-:-:S05]  /*08d0*/  IMAD.WIDE.U32 R28, R11, 0x4, R52 ;  /* 0x000000040b1c7825 */ /* 0x001fca00078e0034 */
[----:B------:R0:W2:Y:S02]  /*08e0*/  LDG.E R60, desc[UR6][R28.64] ;  /* 0x000000061c3c7981 */ /* 0x0000a4000c1e1900 */
[----:B0-----:R-:W-:-:S05]  /*08f0*/  IMAD.WIDE.U32 R28, R12, 0x4, R52 ;  /* 0x000000040c1c7825 */ /* 0x001fca00078e0034 */
[----:B------:R-:W2:Y:S01]  /*0900*/  LDG.E R52, desc[UR6][R28.64] ;  /* 0x000000061c347981 */ /* 0x000ea2000c1e1900 */
[----:B-----5:R-:W-:Y:S01]  /*0910*/  FADD.FTZ R3, R40, R3 ;  /* 0x0000000328037221 */ /* 0x020fe20000010000 */
[----:B---3--:R-:W-:-:S03]  /*0920*/  FADD.FTZ R49, R44, R49 ;  /* 0x000000312c317221 */ /* 0x008fc60000010000 */
[----:B----4-:R-:W-:Y:S01]  /*0930*/  FADD.FTZ R38, R3, R38 ;  /* 0x0000002603267221 */ /* 0x010fe20000010000 */
[----:B------:R-:W-:-:S03]  /*0940*/  FADD.FTZ R49, R49, R48 ;  /* 0x0000003031317221 */ /* 0x000fc60000010000 */
[----:B------:R-:W-:Y:S01]  /*0950*/  FADD.FTZ R38, R38, R37 ;  /* 0x0000002526267221 */ /* 0x000fe20000010000 */
[----:B------:R-:W-:-:S03]  /*0960*/  FADD.FTZ R46, R49, R46 ;  /* 0x0000002e312e7221 */ /* 0x000fc60000010000 */
[----:B------:R-:W-:Y:S01]  /*0970*/  FADD.FTZ R41, R38, R41 ;  /* 0x0000002926297221 */ /* 0x000fe20000010000 */
[----:B------:R-:W-:-:S03]  /*0980*/  FADD.FTZ R27, R46, R27 ;  /* 0x0000001b2e1b7221 */ /* 0x000fc60000010000 */
[----:B------:R-:W-:Y:S01]  /*0990*/  FADD.FTZ R42, R41, R42 ;  /* 0x0000002a292a7221 */ /* 0x000fe20000010000 */
[----:B------:R-:W-:-:S04]  /*09a0*/  FADD.FTZ R26, R27, R26 ;  /* 0x0000001a1b1a7221 */ /* 0x000fc80000010000 */
[----:B------:R-:W-:-:S04]  /*09b0*/  FADD.FTZ R25, R26, R25 ;  /* 0x000000191a197221 */ /* 0x000fc80000010000 */
[----:B------:R-:W-:-:S04]  /*09c0*/  FADD.FTZ R24, R25, R24 ;  /* 0x0000001819187221 */ /* 0x000fc80000010000 */
[----:B------:R-:W-:-:S04]  /*09d0*/  FADD.FTZ R23, R24, R23 ;  /* 0x0000001718177221 */ /* 0x000fc80000010000 */
[----:B------:R-:W-:Y:S01]  /*09e0*/  FADD.FTZ R22, R23, R22 ;  /* 0x0000001617167221 */ /* 0x000fe20000010000 */
[----:B------:R-:W-:-:S03]  /*09f0*/  IADD3 R19, PT, PT, R19, 0x10, RZ ;  /* 0x0000001013137810 */ /* 0x000fc60007ffe0ff */
[----:B------:R-:W-:Y:S01]  /*0a00*/  FADD.FTZ R21, R22, R21 ;  /* 0x0000001516157221 */ /* 0x000fe20000010000 */
[----:B------:R-:W-:-:S03]  /*0a10*/  ISETP.NE.AND P1, PT, R19, RZ, PT ;  /* 0x000000ff1300720c */ /* 0x000fc60003f25270 */
[----:B------:R-:W-:-:S04]  /*0a20*/  FADD.FTZ R21, R21, R20 ;  /* 0x0000001415157221 */ /* 0x000fc80000010000 */
[----:B------:R-:W-:-:S04]  /*0a30*/  FADD.FTZ R36, R21, R36 ;  /* 0x0000002415247221 */ /* 0x000fc80000010000 */
[----:B------:R-:W-:-:S04]  /*0a40*/  FADD.FTZ R36, R36, R39 ;  /* 0x0000002724247221 */ /* 0x000fc80000010000 */
[----:B------:R-:W-:Y:S01]  /*0a50*/  FADD.FTZ R36, R36, R45 ;  /* 0x0000002d24247221 */ /* 0x000fe20000010000 */
[----:B------:R-:W-:Y:S02]  /*0a60*/  IADD3 R2, PT, PT, R2, 0x200, RZ ;  /* 0x0000020002027810 */ /* 0x000fe40007ffe0ff */
[C---:B------:R-:W-:Y:S02]  /*0a70*/  LEA R0, R54.reuse, R0, 0x9 ;  /* 0x0000000036007211 */ /* 0x040fe400078e48ff */
[C---:B------:R-:W-:Y:S02]  /*0a80*/  LEA R5, R54.reuse, R5, 0x9 ;  /* 0x0000000536057211 */ /* 0x040fe400078e48ff */
[C---:B------:R-:W-:Y:S02]  /*0a90*/  LEA R4, R54.reuse, R4, 0x9 ;  /* 0x0000000436047211 */ /* 0x040fe400078e48ff */
[C---:B------:R-:W-:Y:S02]  /*0aa0*/  LEA R18, R54.reuse, R18, 0x9 ;  /* 0x0000001236127211 */ /* 0x040fe400078e48ff */
[----:B------:R-:W-:-:S02]  /*0ab0*/  LEA R13, R54, R13, 0x9 ;  /* 0x0000000d360d7211 */ /* 0x000fc400078e48ff */
[C---:B------:R-:W-:Y:S02]  /*0ac0*/  LEA R14, R54.reuse, R14, 0x9 ;  /* 0x0000000e360e7211 */ /* 0x040fe400078e48ff */
        /* <DEDUP_REMOVED lines=9> */
[----:B------:R-:W-:Y:S01]  /*0b60*/  LEA R12, R54, R12, 0x9 ;  /* 0x0000000c360c7211 */ /* 0x000fe200078e48ff */
[----:B--2---:R-:W-:-:S04]  /*0b70*/  FADD.FTZ R43, R42, R43 ;  /* 0x0000002b2a2b7221 */ /* 0x004fc80000010000 */
[----:B------:R-:W-:-:S04]  /*0b80*/  FADD.FTZ R34, R43, R34 ;  /* 0x000000222b227221 */ /* 0x000fc80000010000 */
[----:B------:R-:W-:-:S04]  /*0b90*/  FADD.FTZ R35, R34, R35 ;  /* 0x0000002322237221 */ /* 0x000fc80000010000 */
[----:B------:R-:W-:-:S04]  /*0ba0*/  FADD.FTZ R35, R35, R50 ;  /* 0x0000003223237221 */ /* 0x000fc80000010000 */
[----:B------:R-:W-:-:S04]  /*0bb0*/  FADD.FTZ R32, R35, R32 ;  /* 0x0000002023207221 */ /* 0x000fc80000010000 */
[----:B------:R-:W-:-:S04]  /*0bc0*/  FADD.FTZ R33, R32, R33 ;  /* 0x0000002120217221 */ /* 0x000fc80000010000 */
[----:B------:R-:W-:-:S04]  /*0bd0*/  FADD.FTZ R30, R33, R30 ;  /* 0x0000001e211e7221 */ /* 0x000fc80000010000 */
[----:B------:R-:W-:Y:S01]  /*0be0*/  FADD.FTZ R30, R30, R51 ;  /* 0x000000331e1e7221 */ /* 0x000fe20000010000 */
[----:B------:R-:W-:-:S03]  /*0bf0*/  FADD.FTZ R43, R36, R47 ;  /* 0x0000002f242b7221 */ /* 0x000fc60000010000 */
[----:B------:R-:W-:-:S04]  /*0c00*/  FADD.FTZ R59, R30, R59 ;  /* 0x0000003b1e3b7221 */ /* 0x000fc80000010000 */
[----:B------:R-:W-:-:S04]  /*0c10*/  FADD.FTZ R59, R59, R60 ;  /* 0x0000003c3b3b7221 */ /* 0x000fc80000010000 */
[----:B------:R-:W-:Y:S01]  /*0c20*/  FADD.FTZ R3, R59, R52 ;  /* 0x000000343b037221 */ /* 0x000fe20000010000 */
[----:B------:R-:W-:Y:S06]  /*0c30*/  @P1 BRA `(.L_x_456) ;  /* 0xfffffff800281947 */ /* 0x000fec000383ffff */
.L_x_455:
[----:B------:R-:W-:Y:S05]  /*0c40*/  BSYNC.RECONVERGENT B1 ;  /* 0x0000000000017941 */ /* 0x000fea0003800200 */
.L_x_454:
[----:B------:R-:W-:Y:S05]  /*0c50*/  @!P0 BRA `(.L_x_453) ;  /* 0x0000000400e88947 */ /* 0x000fea0003800000 */
[----:B------:R-:W0:Y:S01]  /*0c60*/  S2R R0, SR_TID.X ;  /* 0x0000000000007919 */ /* 0x000e220000002100 */
[----:B------:R-:W-:Y:S01]  /*0c70*/  ISETP.GE.U32.AND P0, PT, R56, 0x8, PT ;  /* 0x000000083800780c */ /* 0x000fe20003f06070 */
[----:B------:R-:W-:Y:S01]  /*0c80*/  BSSY.RECONVERGENT B1, `(.L_x_457) ;  /* 0x0000041000017945 */ /* 0x000fe20003800200 */
[----:B------:R-:W-:Y:S02]  /*0c90*/  LOP3.LUT R34, R55, 0x7, RZ, 0xc0, !PT ;  /* 0x0000000737227812 */ /* 0x000fe400078ec0ff */
[----:B------:R-:W-:Y:S02]  /*0ca0*/  SHF.L.U32 R7, R58, 0x5, RZ ;  /* 0x000000053a077819 */ /* 0x000fe400000006ff */
[----:B------:R-:W-:Y:S02]  /*0cb0*/  ISETP.NE.AND P1, PT, R34, RZ, PT ;  /* 0x000000ff2200720c */ /* 0x000fe40003f25270 */
[----:B0-----:R-:W-:-:S05]  /*0cc0*/  LOP3.LUT R11, R7, 0x1f, R0, 0xf8, !PT ;  /* 0x0000001f070b7812 */ /* 0x001fca00078ef800 */
[----:B------:R-:W-:Y:S06]  /*0cd0*/  @!P0 BRA `(.L_x_458) ;  /* 0x0000000000ec8947 */ /* 0x000fec0003800000 */
[----:B------:R-:W0:Y:S01]  /*0ce0*/  LDC.64 R4, c[0x0][0x448] ;  /* 0x00011200ff047b82 */ /* 0x000e220000000a00 */
[----:B------:R-:W-:-:S05]  /*0cf0*/  IMAD R13, R2, R54, R11 ;  /* 0x00000036020d7224 */ /* 0x000fca00078e020b */
[CC--:B------:R-:W-:Y:S02]  /*0d00*/  LEA R21, R54.reuse, R13.reuse, 0x5 ;  /* 0x0000000d36157211 */ /* 0x0c0fe400078e28ff */
[----:B------:R-:W1:Y:S01]  /*0d10*/  LDC.64 R8, c[0x0][0x440] ;  /* 0x00011000ff087b82 */ /* 0x000e620000000a00 */
[CC--:B------:R-:W-:Y:S02]  /*0d20*/  LEA R23, R54.reuse, R13.reuse, 0x6 ;  /* 0x0000000d36177211 */ /* 0x0c0fe400078e30ff */
[C---:B------:R-:W-:Y:S02]  /*0d30*/  LEA R33, R54.reuse, R13, 0x7 ;  /* 0x0000000d36217211 */ /* 0x040fe400078e38ff */
[----:B------:R-:W-:Y:S01]  /*0d40*/  LEA R27, R54, R23, 0x5 ;  /* 0x00000017361b7211 */ /* 0x000fe200078e28ff */
[----:B0-----:R-:W-:-:S06]  /*0d50*/  IMAD.WIDE.U32 R14, R13, 0x4, R4 ;  /* 0x000000040d0e7825 */ /* 0x001fcc00078e0004 */
[----:B------:R0:W2:Y:S01]  /*0d60*/  LDG.E R14, desc[UR6][R14.64] ;  /* 0x000000060e0e7981 */ /* 0x0000a2000c1e1900 */
[----:B-1----:R-:W-:-:S04]  /*0d70*/  IMAD.WIDE.U32 R16, R13, 0x4, R8 ;  /* 0x000000040d107825 */ /* 0x002fc800078e0008 */
[C---:B------:R-:W-:Y:S01]  /*0d80*/  IMAD.WIDE.U32 R18, R21.reuse, 0x4, R8 ;  /* 0x0000000415127825 */ /* 0x040fe200078e0008 */
[----:B------:R-:W3:Y:S03]  /*0d90*/  LDG.E R0, desc[UR6][R16.64] ;  /* 0x0000000610007981 */ /* 0x000ee6000c1e1900 */
[----:B------:R-:W-:Y:S01]  /*0da0*/  IMAD.WIDE.U32 R20, R21, 0x4, R4 ;  /* 0x0000000415147825 */ /* 0x000fe200078e0004 */
[----:B------:R1:W4:Y:S03]  /*0db0*/  LDG.E R6, desc[UR6][R18.64] ;  /* 0x0000000612067981 */ /* 0x000326000c1e1900 */
[C---:B------:R-:W-:Y:S01]  /*0dc0*/  IMAD.WIDE.U32 R12, R23.reuse, 0x4, R8 ;  /* 0x00000004170c7825 */ /* 0x040fe200078e0008 */
[----:B------:R5:W4:Y:S03]  /*0dd0*/  LDG.E R35, desc[UR6][R20.64] ;  /* 0x0000000614237981 */ /* 0x000b26000c1e1900 */
[----:B------:R-:W-:-:S04]  /*0de0*/  IMAD.WIDE.U32 R22, R23, 0x4, R4 ;  /* 0x0000000417167825 */ /* 0x000fc800078e0004 */
[C---:B------:R-:W-:Y:S01]  /*0df0*/  IMAD.WIDE.U32 R24, R27.reuse, 0x4, R8 ;  /* 0x000000041b187825 */ /* 0x040fe200078e0008 */
[----:B------:R5:W4:Y:S03]  /*0e00*/  LDG.E R12, desc[UR6][R12.64] ;  /* 0x000000060c0c7981 */ /* 0x000b26000c1e1900 */
[--C-:B------:R-:W-:Y:S01]  /*0e10*/  IMAD.WIDE.U32 R26, R27, 0x4, R4.reuse ;  /* 0x000000041b1a7825 */ /* 0x100fe200078e0004 */
[----:B------:R-:W4:Y:S01]  /*0e20*/  LDG.E R23, desc[UR6][R22.64] ;  /* 0x0000000616177981 */ /* 0x000f22000c1e1900 */
[CC--:B0-----:R-:W-:Y:S02]  /*0e30*/  LEA R15, R54.reuse, R33.reuse, 0x5 ;  /* 0x00000021360f7211 */ /* 0x0c1fe400078e28ff */
[----:B------:R-:W-:Y:S01]  /*0e40*/  IMAD.WIDE.U32 R30, R33, 0x4, R4 ;  /* 0x00000004211e7825 */ /* 0x000fe200078e0004 */
[----:B------:R-:W4:Y:S01]  /*0e50*/  LDG.E R25, desc[UR6][R24.64] ;  /* 0x0000000618197981 */ /* 0x000f22000c1e1900 */
[----:B-1----:R-:W-:-:S02]  /*0e60*/  LEA R19, R54, R33, 0x6 ;  /* 0x0000002136137211 */ /* 0x002fc400078e30ff */
[--C-:B------:R-:W-:Y:S01]  /*0e70*/  IMAD.WIDE.U32 R28, R33, 0x4, R8.reuse ;  /* 0x00000004211c7825 */ /* 0x100fe200078e0008 */
[----:B------:R-:W4:Y:S03]  /*0e80*/  LDG.E R27, desc[UR6][R26.64] ;  /* 0x000000061a1b7981 */ /* 0x000f26000c1e1900 */
[C---:B------:R-:W-:Y:S01]  /*0e90*/  IMAD.WIDE.U32 R32, R15.reuse, 0x4, R8 ;  /* 0x000000040f207825 */ /* 0x040fe200078e0008 */
[----:B------:R-:W4:Y:S03]  /*0ea0*/  LDG.E R10, desc[UR6][R28.64] ;  /* 0x000000061c0a7981 */ /* 0x000f26000c1e1900 */
[----:B-----5:R-:W-:Y:S01]  /*0eb0*/  IMAD.WIDE.U32 R20, R15, 0x4, R4 ;  /* 0x000000040f147825 */ /* 0x020fe200078e0004 */
[----:B------:R-:W5:Y:S01]  /*0ec0*/  LDG.E R31, desc[UR6][R30.64] ;  /* 0x000000061e1f7981 */ /* 0x000f62000c1e1900 */
[----:B------:R-:W-:-:S02]  /*0ed0*/  LEA R13, R54, R19, 0x5 ;  /* 0x00000013360d7211 */ /* 0x000fc400078e28ff */
[C---:B------:R-:W-:Y:S01]  /*0ee0*/  IMAD.WIDE.U32 R16, R19.reuse, 0x4, R8 ;  /* 0x0000000413107825 */ /* 0x040fe200078e0008 */
[----:B------:R-:W5:Y:S03]  /*0ef0*/  LDG.E R33, desc[UR6][R32.64] ;  /* 0x0000000620217981 */ /* 0x000f66000c1e1900 */
[----:B------:R-:W-:Y:S01]  /*0f00*/  IMAD.WIDE.U32 R18, R19, 0x4, R4 ;  /* 0x0000000413127825 */ /* 0x000fe200078e0004 */
[----:B------:R-:W5:Y:S03]  /*0f10*/  LDG.E R21, desc[UR6][R20.64] ;  /* 0x0000000614157981 */ /* 0x000f66000c1e1900 */
[C---:B------:R-:W-:Y:S01]  /*0f20*/  IMAD.WIDE.U32 R8, R13.reuse, 0x4, R8 ;  /* 0x000000040d087825 */ /* 0x040fe200078e0008 */
[----:B------:R-:W5:Y:S03]  /*0f30*/  LDG.E R17, desc[UR6][R16.64] ;  /* 0x0000000610117981 */ /* 0x000f66000c1e1900 */
[----:B------:R-:W-:Y:S01]  /*0f40*/  IMAD.WIDE.U32 R4, R13, 0x4, R4 ;  /* 0x000000040d047825 */ /* 0x000fe200078e0004 */
[----:B------:R-:W5:Y:S04]  /*0f50*/  LDG.E R19, desc[UR6][R18.64] ;  /* 0x0000000612137981 */ /* 0x000f68000c1e1900 */
[----:B------:R-:W5:Y:S04]  /*0f60*/  LDG.E R9, desc[UR6][R8.64] ;  /* 0x0000000608097981 */ /* 0x000f68000c1e1900 */
[----:B------:R-:W5:Y:S01]  /*0f70*/  LDG.E R5, desc[UR6][R4.64] ;  /* 0x0000000604057981 */ /* 0x000f62000c1e1900 */
[----:B------:R-:W-:Y:S01]  /*0f80*/  IADD3 R2, PT, PT, R2, 0x100, RZ ;  /* 0x0000010002027810 */ /* 0x000fe20007ffe0ff */
[----:B--2---:R-:W-:Y:S01]  /*0f90*/  FADD.FTZ R14, R3, R14 ;  /* 0x0000000e030e7221 */ /* 0x004fe20000010000 */
[----:B---3--:R-:W-:-:S04]  /*0fa0*/  FADD.FTZ R43, R43, R0 ;  /* 0x000000002b2b7221 */ /* 0x008fc80000010000 */
[----:B----4-:R-:W-:Y:S01]  /*0fb0*/  FADD.FTZ R43, R43, R6 ;  /* 0x000000062b2b7221 */ /* 0x010fe20000010000 */
[----:B------:R-:W-:-:S03]  /*0fc0*/  FADD.FTZ R14, R14, R35 ;  /* 0x000000230e0e7221 */ /* 0x000fc60000010000 */
[----:B------:R-:W-:Y:S01]  /*0fd0*/  FADD.FTZ R12, R43, R12 ;  /* 0x0000000c2b0c7221 */ /* 0x000fe20000010000 */
[----:B------:R-:W-:-:S03]  /*0fe0*/  FADD.FTZ R14, R14, R23 ;  /* 0x000000170e0e7221 */ /* 0x000fc60000010000 */
[----:B------:R-:W-:Y:S01]  /*0ff0*/  FADD.FTZ R25, R12, R25 ;  /* 0x000000190c197221 */ /* 0x000fe20000010000 */
[----:B------:R-:W-:-:S03]  /*1000*/  FADD.FTZ R14, R14, R27 ;  /* 0x0000001b0e0e7221 */ /* 0x000fc60000010000 */
[----:B------:R-:W-:Y:S01]  /*1010*/  FADD.FTZ R10, R25, R10 ;  /* 0x0000000a190a7221 */ /* 0x000fe20000010000 */
[----:B-----5:R-:W-:-:S03]  /*1020*/  FADD.FTZ R14, R14, R31 ;  /* 0x0000001f0e0e7221 */ /* 0x020fc60000010000 */
[----:B------:R-:W-:Y:S01]  /*1030*/  FADD.FTZ R10, R10, R33 ;  /* 0x000000210a0a7221 */ /* 0x000fe20000010000 */
[----:B------:R-:W-:-:S03]  /*1040*/  FADD.FTZ R14, R14, R21 ;  /* 0x000000150e0e7221 */ /* 0x000fc60000010000 */
[----:B------:R-:W-:Y:S01]  /*1050*/  FADD.FTZ R10, R10, R17 ;  /* 0x000000110a0a7221 */ /* 0x000fe20000010000 */
[----:B------:R-:W-:-:S03]  /*1060*/  FADD.FTZ R14, R14, R19 ;  /* 0x000000130e0e7221 */ /* 0x000fc60000010000 */
[----:B------:R-:W-:Y:S01]  /*1070*/  FADD.FTZ R43, R10, R9 ;  /* 0x000000090a2b7221 */ /* 0x000fe20000010000 */
[----:B------:R-:W-:-:S07]  /*1080*/  FADD.FTZ R3, R14, R5 ;  /* 0x000000050e037221 */ /* 0x000fce0000010000 */
.L_x_458:
[----:B------:R-:W-:Y:S05]  /*1090*/  BSYNC.RECONVERGENT B1 ;  /* 0x0000000000017941 */ /* 0x000fea0003800200 */
.L_x_457:
[----:B------:R-:W-:Y:S05]  /*10a0*/  @!P1 BRA `(.L_x_453) ;  /* 0x0000000000d49947 */ /* 0x000fea0003800000 */
[----:B------:R-:W-:Y:S01]  /*10b0*/  ISETP.GE.U32.AND P0, PT, R34, 0x4, PT ;  /* 0x000000042200780c */ /* 0x000fe20003f06070 */
[----:B------:R-:W-:Y:S01]  /*10c0*/  BSSY.RECONVERGENT B1, `(.L_x_459) ;  /* 0x0000023000017945 */ /* 0x000fe20003800200 */
[----:B------:R-:W-:-:S04]  /*10d0*/  LOP3.LUT R0, R55, 0x3, RZ, 0xc0, !PT ;  /* 0x0000000337007812 */ /* 0x000fc800078ec0ff */
[----:B------:R-:W-:-:S07]  /*10e0*/  ISETP.NE.AND P1, PT, R0, RZ, PT ;  /* 0x000000ff0000720c */ /* 0x000fce0003f25270 */
[----:B------:R-:W-:Y:S06]  /*10f0*/  @!P0 BRA `(.L_x_460) ;  /* 0x00000000007c8947 */ /* 0x000fec0003800000 */
[----:B------:R-:W0:Y:S01]  /*1100*/  LDC.64 R4, c[0x0][0x440] ;  /* 0x00011000ff047b82 */ /* 0x000e220000000a00 */
[----:B------:R-:W-:-:S05]  /*1110*/  IMAD R15, R2, R54, R11 ;  /* 0x00000036020f7224 */ /* 0x000fca00078e020b */
[CC--:B------:R-:W-:Y:S02]  /*1120*/  LEA R17, R54.reuse, R15.reuse, 0x5 ;  /* 0x0000000f36117211 */ /* 0x0c0fe400078e28ff */
[----:B------:R-:W1:Y:S01]  /*1130*/  LDC.64 R12, c[0x0][0x448] ;  /* 0x00011200ff0c7b82 */ /* 0x000e620000000a00 */
[----:B------:R-:W-:-:S04]  /*1140*/  LEA R21, R54, R15, 0x6 ;  /* 0x0000000f36157211 */ /* 0x000fc800078e30ff */
[----:B------:R-:W-:Y:S01]  /*1150*/  LEA R23, R54, R21, 0x5 ;  /* 0x0000001536177211 */ /* 0x000fe200078e28ff */
[----:B0-----:R-:W-:-:S04]  /*1160*/  IMAD.WIDE.U32 R8, R15, 0x4, R4 ;  /* 0x000000040f087825 */ /* 0x001fc800078e0004 */
[----:B-1----:R-:W-:Y:S02]  /*1170*/  IMAD.WIDE.U32 R10, R15, 0x4, R12 ;  /* 0x000000040f0a7825 */ /* 0x002fe400078e000c */
[----:B------:R-:W2:Y:S02]  /*1180*/  LDG.E R8, desc[UR6][R8.64] ;  /* 0x0000000608087981 */ /* 0x000ea4000c1e1900 */
[C---:B------:R-:W-:Y:S02]  /*1190*/  IMAD.WIDE.U32 R14, R17.reuse, 0x4, R4 ;  /* 0x00000004110e7825 */ /* 0x040fe400078e0004 */
[----:B------:R-:W3:Y:S02]  /*11a0*/  LDG.E R10, desc[UR6][R10.64] ;  /* 0x000000060a0a7981 */ /* 0x000ee4000c1e1900 */
[----:B------:R-:W-:Y:S02]  /*11b0*/  IMAD.WIDE.U32 R16, R17, 0x4, R12 ;  /* 0x0000000411107825 */ /* 0x000fe400078e000c */
[----:B------:R-:W4:Y:S02]  /*11c0*/  LDG.E R15, desc[UR6][R14.64] ;  /* 0x000000060e0f7981 */ /* 0x000f24000c1e1900 */
[----:B------:R-:W-:-:S02]  /*11d0*/  IMAD.WIDE.U32 R18, R21, 0x4, R4 ;  /* 0x0000000415127825 */ /* 0x000fc400078e0004 */
[----:B------:R-:W5:Y:S02]  /*11e0*/  LDG.E R17, desc[UR6][R16.64] ;  /* 0x0000000610117981 */ /* 0x000f64000c1e1900 */
[----:B------:R-:W-:Y:S02]  /*11f0*/  IMAD.WIDE.U32 R20, R21, 0x4, R12 ;  /* 0x0000000415147825 */ /* 0x000fe400078e000c */
[----:B------:R-:W5:Y:S02]  /*1200*/  LDG.E R19, desc[UR6][R18.64] ;  /* 0x0000000612137981 */ /* 0x000f64000c1e1900 */
[C---:B------:R-:W-:Y:S02]  /*1210*/  IMAD.WIDE.U32 R4, R23.reuse, 0x4, R4 ;  /* 0x0000000417047825 */ /* 0x040fe400078e0004 */
[----:B------:R-:W5:Y:S02]  /*1220*/  LDG.E R21, desc[UR6][R20.64] ;  /* 0x0000000614157981 */ /* 0x000f64000c1e1900 */
[----:B------:R-:W-:-:S02]  /*1230*/  IMAD.WIDE.U32 R12, R23, 0x4, R12 ;  /* 0x00000004170c7825 */ /* 0x000fc400078e000c */
[----:B------:R-:W5:Y:S04]  /*1240*/  LDG.E R5, desc[UR6][R4.64] ;  /* 0x0000000604057981 */ /* 0x000f68000c1e1900 */
[----:B------:R-:W5:Y:S01]  /*1250*/  LDG.E R13, desc[UR6][R12.64] ;  /* 0x000000060c0d7981 */ /* 0x000f62000c1e1900 */
[----:B------:R-:W-:Y:S01]  /*1260*/  IADD3 R2, PT, PT, R2, 0x80, RZ ;  /* 0x0000008002027810 */ /* 0x000fe20007ffe0ff */
[----:B--2---:R-:W-:Y:S01]  /*1270*/  FADD.FTZ R8, R43, R8 ;  /* 0x000000082b087221 */ /* 0x004fe20000010000 */
[----:B---3--:R-:W-:-:S03]  /*1280*/  FADD.FTZ R10, R3, R10 ;  /* 0x0000000a030a7221 */ /* 0x008fc60000010000 */
[----:B----4-:R-:W-:Y:S01]  /*1290*/  FADD.FTZ R8, R8, R15 ;  /* 0x0000000f08087221 */ /* 0x010fe20000010000 */
[----:B-----5:R-:W-:-:S03]  /*12a0*/  FADD.FTZ R10, R10, R17 ;  /* 0x000000110a0a7221 */ /* 0x020fc60000010000 */
[----:B------:R-:W-:Y:S01]  /*12b0*/  FADD.FTZ R8, R8, R19 ;  /* 0x0000001308087221 */ /* 0x000fe20000010000 */
[----:B------:R-:W-:-:S03]  /*12c0*/  FADD.FTZ R10, R10, R21 ;  /* 0x000000150a0a7221 */ /* 0x000fc60000010000 */
[----:B------:R-:W-:Y:S01]  /*12d0*/  FADD.FTZ R43, R8, R5 ;  /* 0x00000005082b7221 */ /* 0x000fe20000010000 */
[----:B------:R-:W-:-:S07]  /*12e0*/  FADD.FTZ R3, R10, R13 ;  /* 0x0000000d0a037221 */ /* 0x000fce0000010000 */
.L_x_460:
[----:B------:R-:W-:Y:S05]  /*12f0*/  BSYNC.RECONVERGENT B1 ;  /* 0x0000000000017941 */ /* 0x000fea0003800200 */
.L_x_459:
[----:B------:R-:W-:Y:S05]  /*1300*/  @!P1 BRA `(.L_x_453) ;  /* 0x00000000003c9947 */ /* 0x000fea0003800000 */
[----:B------:R-:W0:Y:S01]  /*1310*/  LDC.64 R8, c[0x0][0x440] ;  /* 0x00011000ff087b82 */ /* 0x000e220000000a00 */
[----:B------:R-:W-:Y:S01]  /*1320*/  IMAD R2, R2, R54, R7 ;  /* 0x0000003602027224 */ /* 0x000fe200078e0207 */
[----:B------:R-:W-:-:S04]  /*1330*/  IADD3 R0, PT, PT, -R0, RZ, RZ ;  /* 0x000000ff00007210 */ /* 0x000fc80007ffe1ff */
[----:B------:R-:W-:Y:S02]  /*1340*/  IADD3 R13, PT, PT, R57, R2, RZ ;  /* 0x00000002390d7210 */ /* 0x000fe40007ffe0ff */
[----:B------:R-:W1:Y:S05]  /*1350*/  LDC.64 R10, c[0x0][0x448] ;  /* 0x00011200ff0a7b82 */ /* 0x000e6a0000000a00 */
.L_x_461:
[----:B0-----:R-:W-:-:S04]  /*1360*/  IMAD.WIDE.U32 R4, R13, 0x4, R8 ;  /* 0x000000040d047825 */ /* 0x001fc800078e0008 */
[----:B-1----:R-:W-:Y:S02]  /*1370*/  IMAD.WIDE.U32 R6, R13, 0x4, R10 ;  /* 0x000000040d067825 */ /* 0x002fe400078e000a */
[----:B------:R-:W2:Y:S04]  /*1380*/  LDG.E R4, desc[UR6][R4.64] ;  /* 0x0000000604047981 */ /* 0x000ea8000c1e1900 */
[----:B------:R-:W3:Y:S01]  /*1390*/  LDG.E R6, desc[UR6][R6.64] ;  /* 0x0000000606067981 */ /* 0x000ee2000c1e1900 */
[----:B------:R-:W-:Y:S02]  /*13a0*/  IADD3 R0, PT, PT, R0, 0x1, RZ ;  /* 0x0000000100007810 */ /* 0x000fe40007ffe0ff */
[----:B------:R-:W-:Y:S02]  /*13b0*/  LEA R13, R54, R13, 0x5 ;  /* 0x0000000d360d7211 */ /* 0x000fe400078e28ff */
[----:B------:R-:W-:Y:S01]  /*13c0*/  ISETP.NE.AND P0, PT, R0, RZ, PT ;  /* 0x000000ff0000720c */ /* 0x000fe20003f05270 */
[----:B--2---:R-:W-:Y:S01]  /*13d0*/  FADD.FTZ R43, R4, R43 ;  /* 0x0000002b042b7221 */ /* 0x004fe20000010000 */
[----:B---3--:R-:W-:-:S11]  /*13e0*/  FADD.FTZ R3, R6, R3 ;  /* 0x0000000306037221 */ /* 0x008fd60000010000 */
[----:B------:R-:W-:Y:S05]  /*13f0*/  @P0 BRA `(.L_x_461) ;  /* 0xfffffffc00d80947 */ /* 0x000fea000383ffff */
.L_x_453:
[----:B------:R-:W-:Y:S05]  /*1400*/  BSYNC.RECONVERGENT B0 ;  /* 0x0000000000007941 */ /* 0x000fea0003800200 */
.L_x_452:
[----:B------:R-:W0:Y:S01]  /*1410*/  S2R R5, SR_TID.X ;  /* 0x0000000000057919 */ /* 0x000e220000002100 */
[----:B------:R-:W1:Y:S01]  /*1420*/  S2UR UR5, SR_CgaCtaId ;  /* 0x00000000000579c3 */ /* 0x000e620000008800 */
[----:B------:R-:W-:Y:S01]  /*1430*/  UMOV UR4, 0x400 ;  /* 0x0000040000047882 */ /* 0x000fe20000000000 */
[----:B------:R-:W-:Y:S02]  /*1440*/  SHF.L.U32 R58, R58, 0x4, RZ ;  /* 0x000000043a3a7819 */ /* 0x000fe400000006ff */
[----:B------:R-:W-:Y:S02]  /*1450*/  ISETP.NE.AND P0, PT, R57, RZ, PT ;  /* 0x000000ff3900720c */ /* 0x000fe40003f05270 */
[----:B------:R-:W-:Y:S01]  /*1460*/  LOP3.LUT R58, R58, 0x7ffffff0, RZ, 0xc0, !PT ;  /* 0x7ffffff03a3a7812 */ /* 0x000fe200078ec0ff */
[----:B-1----:R-:W-:Y:S01]  /*1470*/  ULEA UR4, UR5, UR4, 0x18 ;  /* 0x0000000405047291 */ /* 0x002fe2000f8ec0ff */
[----:B0-----:R-:W-:-:S04]  /*1480*/  SHF.R.U32.HI R12, RZ, 0x5, R5 ;  /* 0x00000005ff0c7819 */ /* 0x001fc80000011605 */
[----:B------:R-:W-:-:S04]  /*1490*/  LOP3.LUT R0, R12, 0x1f, R5, 0x78, !PT ;  /* 0x0000001f0c007812 */ /* 0x000fc800078e7805 */
[----:B------:R-:W-:Y:S02]  /*14a0*/  LOP3.LUT R2, R0, 0x3e0, R5, 0xf8, !PT ;  /* 0x000003e000027812 */ /* 0x000fe400078ef805 */
[----:B------:R-:W-:Y:S02]  /*14b0*/  SHF.L.U32 R5, R57, 0x7, RZ ;  /* 0x0000000739057819 */ /* 0x000fe400000006ff */
[----:B------:R-:W-:Y:S02]  /*14c0*/  LEA R2, R2, UR4, 0x2 ;  /* 0x0000000402027c11 */ /* 0x000fe4000f8e10ff */
[----:B------:R-:W-:-:S03]  /*14d0*/  SHF.L.U32 R0, R0, 0x2, RZ ;  /* 0x0000000200007819 */ /* 0x000fc600000006ff */
[----:B------:R-:W-:Y:S01]  /*14e0*/  STS [R2], R3 ;  /* 0x0000000302007388 */ /* 0x000fe20000000800 */
[----:B------:R-:W-:-:S03]  /*14f0*/  LOP3.LUT R0, R5, R0, RZ, 0xfc, !PT ;  /* 0x0000000005007212 */ /* 0x000fc600078efcff */
[----:B------:R-:W-:Y:S01]  /*1500*/  STS [R2+0x1000], R43 ;  /* 0x0010002b02007388 */ /* 0x000fe20000000800 */
[----:B------:R-:W-:Y:S06]  /*1510*/  BAR.SYNC.DEFER_BLOCKING 0x0 ;  /* 0x0000000000007b1d */ /* 0x000fec0000010000 */
[----:B------:R-:W0:Y:S04]  /*1520*/  LDS R4, [R0+UR4] ;  /* 0x0000000400047984 */ /* 0x000e280008000800 */
[----:B------:R-:W1:Y:S04]  /*1530*/  LDS R5, [R0+UR4+0x1000] ;  /* 0x0010000400057984 */ /* 0x000e680008000800 */
[----:B0-----:R-:W0:Y:S04]  /*1540*/  SHFL.BFLY PT, R7, R4, 0x1, 0x1f ;  /* 0x0c201f0004077f89 */ /* 0x001e2800000e0000 */
[----:B-1----:R-:W1:Y:S01]  /*1550*/  SHFL.BFLY PT, R6, R5, 0x1, 0x1f ;  /* 0x0c201f0005067f89 */ /* 0x002e6200000e0000 */
        /* <DEDUP_REMOVED lines=9> */
[----:B------:R-:W-:Y:S01]  /*15f0*/  IADD3 R9, PT, PT, R57, R58, RZ ;  /* 0x0000003a39097210 */ /* 0x000fe20007ffe0ff */
[----:B-1----:R-:W-:-:S03]  /*1600*/  FADD.FTZ R2, R7, R2 ;  /* 0x0000000207027221 */ /* 0x002fc60000010000 */
[----:B------:R-:W0:Y:S01]  /*1610*/  SHFL.BFLY PT, R5, R10, 0x8, 0x1f ;  /* 0x0d001f000a057f89 */ /* 0x000e2200000e0000 */
[----:B------:R-:W-:-:S03]  /*1620*/  SHF.L.U32 R7, R9, 0x1, RZ ;  /* 0x0000000109077819 */ /* 0x000fc600000006ff */
[----:B------:R-:W1:Y:S01]  /*1630*/  SHFL.BFLY PT, R3, R2, 0x8, 0x1f ;  /* 0x0d001f0002037f89 */ /* 0x000e6200000e0000 */
[----:B------:R-:W-:Y:S02]  /*1640*/  ISETP.GE.U32.AND P1, PT, R7, R54, PT ;  /* 0x000000360700720c */ /* 0x000fe40003f26070 */
[----:B------:R-:W-:Y:S01]  /*1650*/  @!P0 LEA R7, R12, UR4, 0x2 ;  /* 0x000000040c078c11 */ /* 0x000fe2000f8e10ff */
[----:B0-----:R-:W-:Y:S01]  /*1660*/  FADD.FTZ R5, R10, R5 ;  /* 0x000000050a057221 */ /* 0x001fe20000010000 */
[----:B-1----:R-:W-:-:S04]  /*1670*/  FADD.FTZ R3, R2, R3 ;  /* 0x0000000302037221 */ /* 0x002fc80000010000 */
[----:B------:R-:W0:Y:S04]  /*1680*/  SHFL.BFLY PT, R4, R5, 0x10, 0x1f ;  /* 0x0e001f0005047f89 */ /* 0x000e2800000e0000 */
[----:B------:R-:W1:Y:S01]  /*1690*/  SHFL.BFLY PT, R0, R3, 0x10, 0x1f ;  /* 0x0e001f0003007f89 */ /* 0x000e6200000e0000 */
[----:B0-----:R-:W-:Y:S01]  /*16a0*/  FADD.FTZ R4, R5, R4 ;  /* 0x0000000405047221 */ /* 0x001fe20000010000 */
[----:B-1----:R-:W-:-:S04]  /*16b0*/  FADD.FTZ R0, R3, R0 ;  /* 0x0000000003007221 */ /* 0x002fc80000010000 */
[----:B------:R0:W-:Y:S04]  /*16c0*/  @!P0 STS [R7+0x2000], R4 ;  /* 0x0020000407008388 */ /* 0x0001e80000000800 */
[----:B------:R0:W-:Y:S01]  /*16d0*/  @!P0 STS [R7+0x2080], R0 ;  /* 0x0020800007008388 */ /* 0x0001e20000000800 */
[----:B------:R-:W-:Y:S06]  /*16e0*/  BAR.SYNC.DEFER_BLOCKING 0x0 ;  /* 0x0000000000007b1d */ /* 0x000fec0000010000 */
[----:B------:R-:W-:Y:S05]  /*16f0*/  @P1 EXIT ;  /* 0x000000000000194d */ /* 0x000fea0003800000 */
[----:B------:R-:W-:-:S04]  /*1700*/  ISETP.GT.U32.AND P0, PT, R57, 0xf, PT ;  /* 0x0000000f3900780c */ /* 0x000fc80003f04070 */
[----:B------:R-:W-:-:S13]  /*1710*/  ISETP.NE.OR P0, PT, R12, 0x1f, P0 ;  /* 0x0000001f0c00780c */ /* 0x000fda0000705670 */
[----:B------:R-:W-:Y:S05]  /*1720*/  @P0 EXIT ;  /* 0x000000000000094d */ /* 0x000fea0003800000 */
[----:B------:R-:W-:Y:S01]  /*1730*/  LEA R57, R57, UR4, 0x3 ;  /* 0x0000000439397c11 */ /* 0x000fe2000f8e18ff */
[----:B------:R-:W1:Y:S04]  /*1740*/  LDC.64 R2, c[0x0][0x488] ;  /* 0x00012200ff027b82 */ /* 0x000e680000000a00 */
[----:B0-----:R-:W0:Y:S04]  /*1750*/  LDS.64 R6, [R57+0x2000] ;  /* 0x0020000039067984 */ /* 0x001e280000000a00 */
[----:B------:R-:W2:Y:S01]  /*1760*/  LDS.64 R10, [R57+0x2080] ;  /* 0x00208000390a7984 */ /* 0x000ea20000000a00 */
[----:B------:R-:W3:Y:S01]  /*1770*/  LDC.64 R4, c[0x0][0x480] ;  /* 0x00012000ff047b82 */ /* 0x000ee20000000a00 */
[----:B-1----:R-:W-:-:S04]  /*1780*/  IMAD.WIDE.U32 R2, R9, 0x4, R2 ;  /* 0x0000000409027825 */ /* 0x002fc800078e0002 */
[----:B---3--:R-:W-:Y:S01]  /*1790*/  IMAD.WIDE.U32 R4, R9, 0x4, R4 ;  /* 0x0000000409047825 */ /* 0x008fe200078e0004 */
[----:B0-----:R-:W-:Y:S02]  /*17a0*/  F2FP.BF16.F32.PACK_AB R7, R7, R6 ;  /* 0x000000060707723e */ /* 0x001fe400000010ff */
[----:B--2---:R-:W-:-:S03]  /*17b0*/  F2FP.BF16.F32.PACK_AB R11, R11, R10 ;  /* 0x0000000a0b0b723e */ /* 0x004fc600000010ff */
[----:B------:R-:W-:Y:S04]  /*17c0*/  STG.E desc[UR6][R2.64], R7 ;  /* 0x0000000702007986 */ /* 0x000fe8000c101906 */
[----:B------:R-:W-:Y:S01]  /*17d0*/  STG.E desc[UR6][R4.64], R11 ;  /* 0x0000000b04007986 */ /* 0x000fe2000c101906 */
[----:B------:R-:W-:Y:S05]  /*17e0*/  EXIT ;  /* 0x000000000000794d */ /* 0x000fea0003800000 */
.L_x_462:
        /* <DEDUP_REMOVED lines=9> */
.L_x_7072:


//--------------------- .text._ZN10layer_norm40ln_parallel_residual_bwd_finalize_kernelINS_22Kernel_traits_finalizeILj1280E13__nv_bfloat16S2_S2_S2_fjLb0ELj1024ELj4ENS_18Kernel_traits_baseILj1280ES2_S2_S2_S2_fjLj1024EEEEELb0EEEvNS_9BwdParamsE --------------------------
	.section	.text._ZN10layer_norm40ln_parallel_residual_bwd_finalize_kernelINS_22Kernel_traits_finalizeILj1280E13__nv_bfloat16S2_S2_S2_fjLb0ELj1024ELj4ENS_18Kernel_traits_baseILj1280ES2_S2_S2_S2_fjLj1024EEEEELb0EEEvNS_9BwdParamsE,"ax",@progbits
	.align	128
        .global         _ZN10layer_norm40ln_parallel_residual_bwd_finalize_kernelINS_22Kernel_traits_finalizeILj1280E13__nv_bfloat16S2_S2_S2_fjLb0ELj1024ELj4ENS_18Kernel_traits_baseILj1280ES2_S2_S2_S2_fjLj1024EEEEELb0EEEvNS_9BwdParamsE
        .type           _ZN10layer_norm40ln_parallel_residual_bwd_finalize_kernelINS_22Kernel_traits_finalizeILj1280E13__nv_bfloat16S2_S2_S2_fjLb0ELj1024ELj4ENS_18Kernel_traits_baseILj1280ES2_S2_S2_S2_fjLj1024EEEEELb0EEEvNS_9BwdParamsE,@function
        .size           _ZN10layer_norm40ln_parallel_residual_bwd_finalize_kernelINS_22Kernel_traits_finalizeILj1280E13__nv_bfloat16S2_S2_S2_fjLb0ELj1024ELj4ENS_18Kernel_traits_baseILj1280ES2_S2_S2_S2_fjLj1024EEEEELb0EEEvNS_9BwdParamsE,(.L_x_7073 - _ZN10layer_norm40ln_parallel_residual_bwd_finalize_kernelINS_22Kernel_traits_finalizeILj1280E13__nv_bfloat16S2_S2_S2_fjLb0ELj1024ELj4ENS_18Kernel_traits_baseILj1280ES2_S2_S2_S2_fjLj1024EEEEELb0EEEvNS_9BwdParamsE)
        .other          _ZN10layer_norm40ln_parallel_residual_bwd_finalize_kernelINS_22Kernel_traits_finalizeILj1280E13__nv_bfloat16S2_S2_S2_fjLb0ELj1024ELj4ENS_18Kernel_traits_baseILj1280ES2_S2_S2_S2_fjLj1024EEEEELb0EEEvNS_9BwdParamsE,@"STO_CUDA_ENTRY STV_DEFAULT"
_ZN10layer_norm40ln_parallel_residual_bwd_finalize_kernelINS_22Kernel_traits_finalizeILj1280E13__nv_bfloat16S2_S2_S2_fjLb0ELj1024ELj4ENS_18Kernel_traits_baseILj1280ES2_S2_S2_S2_fjLj1024EEEEELb0EEEvNS_9BwdParamsE:
.text._ZN10layer_norm40ln_parallel_residual_bwd_finalize_kernelINS_22Kernel_traits_finalizeILj1280E13__nv_bfloat16S2_S2_S2_fjLb0ELj1024ELj4ENS_18Kernel_traits_baseILj1280ES2_S2_S2_S2_fjLj1024EEEEELb0EEEvNS_9BwdParamsE:
        /* <DEDUP_REMOVED lines=11> */
[----:B------:R-:W-:Y:S01]  /*00b0*/  HFMA2 R20, -RZ, RZ, 0, 0 ;  /* 0x00000000ff147431 */ /* 0x000fe200000001ff */
[----:B------:R-:W2:Y:S01]  /*00c0*/  LDCU.64 UR6, c[0x0][0x358] ;  /* 0x00006b00ff0677ac */ /* 0x000ea20008000a00 */
[----:B------:R-:W-:Y:S01]  /*00d0*/  MOV R8, R5 ;  /* 0x0000000500087202 */ /* 0x000fe20000000f00 */
[----:B------:R-:W-:Y:S01]  /*00e0*/  HFMA2 R22, -RZ, RZ, 0, 0 ;  /* 0x00000000ff167431 */ /* 0x000fe200000001ff */
[----:B------:R-:W-:Y:S02]  /*00f0*/  MOV R11, RZ ;  /* 0x000000ff000b7202 */ /* 0x000fe40000000f00 */
[----:B------:R-:W-:-:S02]  /*0100*/  MOV R7, RZ ;  /* 0x000000ff00077202 */ /* 0x000fc40000000f00 */
[----:B-1----:R-:W-:-:S04]  /*0110*/  ISETP.GE.U32.AND P0, PT, R8, UR8, PT ;  /* 0x0000000808007c0c */ /* 0x002fc8000bf06070 */
[----:B0-----:R-:W-:Y:S02]  /*0120*/  ISETP.GE.U32.OR P0, PT, R6, R3, P0 ;  /* 0x000000030600720c */ /* 0x001fe40000706470 */
[----:B------:R-:W-:-:S11]  /*0130*/  LOP3.LUT R6, R2, 0x1f, RZ, 0xc0, !PT ;  /* 0x0000001f02067812 */ /* 0x000fd600078ec0ff */
        /* <DEDUP_REMOVED lines=9> */
[----:B------:R-:W-:Y:S02]  /*01d0*/  MOV R11, RZ ;  /* 0x000000ff000b7202 */ /* 0x000fe40000000f00 */
[----:B------:R-:W-:Y:S02]  /*01e0*/  MOV R20, RZ ;  /* 0x000000ff00147202 */ /* 0x000fe40000000f00 */
[----:B------:R-:W-:-:S07]  /*01f0*/  LEA.HI R18, R10, 0x1, RZ, 0x1b ;  /* 0x000000010a127811 */ /* 0x000fce00078fd8ff */
[----:B------:R-:W-:Y:S05]  /*0200*/  @!P0 BRA `(.L_x_466) ;  /* 0x0000000800248947 */ /* 0x000fea0003800000 */
[C---:B------:R-:W-:Y:S01]  /*0210*/  LOP3.LUT R7, R8.reuse, 0x80, RZ, 0xfc, !PT ;  /* 0x0000008008077812 */ /* 0x040fe200078efcff */
[-CC-:B------:R-:W-:Y:S01]  /*0220*/  IMAD R17, R17, R3.reuse, R4.reuse ;  /* 0x0000000311117224 */ /* 0x180fe200078e0204 */
[C---:B------:R-:W-:Y:S01]  /*0230*/  LOP3.LUT R9, R8.reuse, 0xa0, RZ, 0xfc, !PT ;  /* 0x000000a008097812 */ /* 0x040fe200078efcff */
[CCC-:B------:R-:W-:Y:S01]  /*0240*/  IMAD R29, R8.reuse, R3.reuse, R4.reuse ;  /* 0x00000003081d7224 */ /* 0x1c0fe200078e0204 */
[C---:B------:R-:W-:Y:S01]  /*0250*/  LOP3.LUT R12, R8.reuse, 0xc0, RZ, 0xfc, !PT ;  /* 0x000000c0080c7812 */ /* 0x040fe200078efcff */
[-CC-:B------:R-:W-:Y:S01]  /*0260*/  IMAD R25, R7, R3.reuse, R4.reuse ;  /* 0x0000000307197224 */ /* 0x180fe200078e0204 */
[C---:B------:R-:W-:Y:S01]  /*0270*/  LOP3.LUT R13, R8.reuse, 0xe0, RZ, 0xfc, !PT ;  /* 0x000000e0080d7812 */ /* 0x040fe200078efcff */
[-CC-:B------:R-:W-:Y:S01]  /*0280*/  IMAD R19, R9, R3.reuse, R4.reuse ;  /* 0x0000000309137224 */ /* 0x180fe200078e0204 */
[----:B------:R-:W-:Y:S01]  /*0290*/  LOP3.LUT R14, R8, 0x40, RZ, 0xfc, !PT ;  /* 0x00000040080e7812 */ /* 0x000fe200078efcff */
[-CC-:B------:R-:W-:Y:S01]  /*02a0*/  IMAD R21, R12, R3.reuse, R4.reuse ;  /* 0x000000030c157224 */ /* 0x180fe200078e0204 */
[----:B------:R-:W-:Y:S01]  /*02b0*/  LOP3.LUT R16, R8, 0x60, RZ, 0xfc, !PT ;  /* 0x0000006008107812 */ /* 0x000fe200078efcff */
[-CC-:B------:R-:W-:Y:S01]  /*02c0*/  IMAD R23, R13, R3.reuse, R4.reuse ;  /* 0x000000030d177224 */ /* 0x180fe200078e0204 */
[----:B------:R-:W-:Y:S01]  /*02d0*/  LOP3.LUT R18, R18, 0xffffff8, RZ, 0xc0, !PT ;  /* 0x0ffffff812127812 */ /* 0x000fe200078ec0ff */
[----:B------:R-:W-:-:S02]  /*02e0*/  IMAD R15, R14, R3, R4 ;  /* 0x000000030e0f7224 */ /* 0x000fc400078e0204 */
[----:B------:R-:W-:Y:S02]  /*02f0*/  HFMA2 R7, -RZ, RZ, 0, 0 ;  /* 0x00000000ff077431 */ /* 0x000fe400000001ff */
[----:B------:R-:W-:Y:S01]  /*0300*/  IMAD R27, R16, R3, R4 ;  /* 0x00000003101b7224 */ /* 0x000fe200078e0204 */
[----:B------:R-:W-:Y:S02]  /*0310*/  IADD3 R13, PT, PT, R6, R17, RZ ;  /* 0x00000011060d7210 */ /* 0x000fe40007ffe0ff */
[----:B------:R-:W-:Y:S02]  /*0320*/  IADD3 R9, PT, PT, -R18, RZ, RZ ;  /* 0x000000ff12097210 */ /* 0x000fe40007ffe1ff */
[C---:B------:R-:W-:Y:S02]  /*0330*/  IADD3 R4, PT, PT, R6.reuse, R29, RZ ;  /* 0x0000001d06047210 */ /* 0x040fe40007ffe0ff */
[C---:B------:R-:W-:Y:S02]  /*0340*/  IADD3 R25, PT, PT, R6.reuse, R25, RZ ;  /* 0x0000001906197210 */ /* 0x040fe40007ffe0ff */
[----:B------:R-:W-:-:S02]  /*0350*/  IADD3 R19, PT, PT, R6, R19, RZ ;  /* 0x0000001306137210 */ /* 0x000fc40007ffe0ff */
[C---:B------:R-:W-:Y:S02]  /*0360*/  IADD3 R21, PT, PT, R6.reuse, R21, RZ ;  /* 0x0000001506157210 */ /* 0x040fe40007ffe0ff */
[C---:B------:R-:W-:Y:S02]  /*0370*/  IADD3 R23, PT, PT, R6.reuse, R23, RZ ;  /* 0x0000001706177210 */ /* 0x040fe40007ffe0ff */
[C---:B------:R-:W-:Y:S02]  /*0380*/  IADD3 R12, PT, PT, R6.reuse, R15, RZ ;  /* 0x0000000f060c7210 */ /* 0x040fe40007ffe0ff */
[----:B------:R-:W-:-:S07]  /*0390*/  IADD3 R27, PT, PT, R6, R27, RZ ;  /* 0x0000001b061b7210 */ /* 0x000fce0007ffe0ff */
.L_x_467:
[----:B------:R-:W0:Y:S02]  /*03a0*/  LDC.64 R14, c[0x0][0x440] ;  /* 0x00011000ff0e7b82 */ /* 0x000e240000000a00 */
[----:B0-----:R-:W-:-:S05]  /*03b0*/  IMAD.WIDE.U32 R16, R4, 0x4, R14 ;  /* 0x0000000404107825 */ /* 0x001fca00078e000e */
[----:B------:R0:W2:Y:S01]  /*03c0*/  LDG.E R24, desc[UR6][R16.64] ;  /* 0x0000000610187981 */ /* 0x0000a2000c1e1900 */
[----:B------:R-:W-:-:S04]  /*03d0*/  IMAD.WIDE.U32 R28, R12, 0x4, R14 ;  /* 0x000000040c1c7825 */ /* 0x000fc800078e000e */
[----:B0-----:R-:W-:-:S05]  /*03e0*/  IMAD.WIDE.U32 R16, R13, 0x4, R14 ;  /* 0x000000040d107825 */ /* 0x001fca00078e000e */
[----:B------:R-:W3:Y:S01]  /*03f0*/  LDG.E R18, desc[UR6][R16.64] ;  /* 0x0000000610127981 */ /* 0x000ee2000c1e1900 */
[----:B--2---:R-:W-:-:S03]  /*0400*/  FADD.FTZ R26, R24, R7 ;  /* 0x00000007181a7221 */ /* 0x004fc60000010000 */
[----:B------:R0:W2:Y:S02]  /*0410*/  LDG.E R7, desc[UR6][R28.64] ;  /* 0x000000061c077981 */ /* 0x0000a4000c1e1900 */
[----:B0-----:R-:W-:-:S05]  /*0420*/  IMAD.WIDE.U32 R28, R27, 0x4, R14 ;  /* 0x000000041b1c7825 */ /* 0x001fca00078e000e */
[----:B------:R0:W4:Y:S01]  /*0430*/  LDG.E R24, desc[UR6][R28.64] ;  /* 0x000000061c187981 */ /* 0x000122000c1e1900 */
[----:B---3--:R-:W-:Y:S01]  /*0440*/  FADD.FTZ R18, R26, R18 ;  /* 0x000000121a127221 */ /* 0x008fe20000010000 */
[----:B------:R-:W-:-:S04]  /*0450*/  IMAD.WIDE.U32 R16, R19, 0x4, R14 ;  /* 0x0000000413107825 */ /* 0x000fc800078e000e */
[----:B0-----:R-:W-:-:S04]  /*0460*/  IMAD.WIDE.U32 R28, R25, 0x4, R14 ;  /* 0x00000004191c7825 */ /* 0x001fc800078e000e */
[----:B--2---:R-:W-:Y:S02]  /*0470*/  FADD.FTZ R18, R18, R7 ;  /* 0x0000000712127221 */ /* 0x004fe40000010000 */
[----:B------:R0:W2:Y:S02]  /*0480*/  LDG.E R7, desc[UR6][R28.64] ;  /* 0x000000061c077981 */ /* 0x0000a4000c1e1900 */
[----:B----4-:R-:W-:Y:S02]  /*0490*/  FADD.FTZ R18, R18, R24 ;  /* 0x0000001812127221 */ /* 0x010fe40000010000 */
[----:B------:R1:W3:Y:S01]  /*04a0*/  LDG.E R24, desc[UR6][R16.64] ;  /* 0x0000000610187981 */ /* 0x0002e2000c1e1900 */
[----:B0-----:R-:W-:-:S04]  /*04b0*/  IMAD.WIDE.U32 R28, R23, 0x4, R14 ;  /* 0x00000004171c7825 */ /* 0x001fc800078e000e */
[----:B-1----:R-:W-:Y:S02]  /*04c0*/  IMAD.WIDE.U32 R16, R21, 0x4, R14 ;  /* 0x0000000415107825 */ /* 0x002fe400078e000e */
[----:B------:R-:W0:Y:S03]  /*04d0*/  LDC.64 R14, c[0x0][0x448] ;  /* 0x00011200ff0e7b82 */ /* 0x000e260000000a00 */
[----:B------:R-:W4:Y:S04]  /*04e0*/  LDG.E R26, desc[UR6][R16.64] ;  /* 0x00000006101a7981 */ /* 0x000f28000c1e1900 */
[----:B------:R0:W5:Y:S02]  /*04f0*/  LDG.E R16, desc[UR6][R28.64] ;  /* 0x000000061c107981 */ /* 0x000164000c1e1900 */
[----:B0-----:R-:W-:-:S04]  /*0500*/  IMAD.WIDE.U32 R28, R4, 0x4, R14 ;  /* 0x00000004041c7825 */ /* 0x001fc800078e000e */
[----:B--2---:R-:W-:-:S04]  /*0510*/  FADD.FTZ R7, R18, R7 ;  /* 0x0000000712077221 */ /* 0x004fc80000010000 */
[----:B---3--:R-:W-:Y:S02]  /*0520*/  FADD.FTZ R7, R7, R24 ;  /* 0x0000001807077221 */ /* 0x008fe40000010000 */
[----:B------:R0:W2:Y:S02]  /*0530*/  LDG.E R24, desc[UR6][R28.64] ;  /* 0x000000061c187981 */ /* 0x0000a4000c1e1900 */
[----:B0-----:R-:W-:-:S04]  /*0540*/  IMAD.WIDE.U32 R28, R13, 0x4, R14 ;  /* 0x000000040d1c7825 */ /* 0x001fc800078e000e */
[----:B----4-:R-:W-:Y:S01]  /*0550*/  FADD.FTZ R7, R7, R26 ;  /* 0x0000001a07077221 */ /* 0x010fe20000010000 */
[----:B------:R-:W3:Y:S03]  /*0560*/  LDG.E R18, desc[UR6][R28.64] ;  /* 0x000000061c127981 */ /* 0x000ee6000c1e1900 */
[----:B-----5:R-:W-:Y:S01]  /*0570*/  FADD.FTZ R7, R7, R16 ;  /* 0x0000001007077221 */ /* 0x020fe20000010000 */
[----:B------:R-:W-:-:S05]  /*0580*/  IMAD.WIDE.U32 R16, R12, 0x4, R14 ;  /* 0x000000040c107825 */ /* 0x000fca00078e000e */
[----:B------:R0:W4:Y:S02]  /*0590*/  LDG.E R26, desc[UR6][R16.64] ;  /* 0x00000006101a7981 */ /* 0x000124000c1e1900 */
[----:B0-----:R-:W-:-:S04]  /*05a0*/  IMAD.WIDE.U32 R16, R27, 0x4, R14 ;  /* 0x000000041b107825 */ /* 0x001fc800078e000e */
[----:B--2---:R-:W-:-:S04]  /*05b0*/  FADD.FTZ R24, R24, R22 ;  /* 0x0000001618187221 */ /* 0x004fc80000010000 */
[----:B---3--:R-:W-:Y:S02]  /*05c0*/  FADD.FTZ R22, R24, R18 ;  /* 0x0000001218167221 */ /* 0x008fe40000010000 */
[----:B------:R0:W2:Y:S02]  /*05d0*/  LDG.E R18, desc[UR6][R16.64] ;  /* 0x0000000610127981 */ /* 0x0000a4000c1e1900 */
[----:B0-----:R-:W-:-:S05]  /*05e0*/  IMAD.WIDE.U32 R16, R25, 0x4, R14 ;  /* 0x0000000419107825 */ /* 0x001fca00078e000e */
[----:B------:R0:W3:Y:S01]  /*05f0*/  LDG.E R24, desc[UR6][R16.64] ;  /* 0x0000000610187981 */ /* 0x0000e2000c1e1900 */
[----:B----4-:R-:W-:Y:S01]  /*0600*/  FADD.FTZ R26, R22, R26 ;  /* 0x0000001a161a7221 */ /* 0x010fe20000010000 */
[----:B0-----:R-:W-:-:S05]  /*0610*/  IMAD.WIDE.U32 R16, R19, 0x4, R14 ;  /* 0x0000000413107825 */ /* 0x001fca00078e000e */
[----:B------:R0:W4:Y:S02]  /*0620*/  LDG.E R22, desc[UR6][R16.64] ;  /* 0x0000000610167981 */ /* 0x000124000c1e1900 */
[----:B0-----:R-:W0:Y:S01]  /*0630*/  LDC.64 R16, c[0x0][0x450] ;  /* 0x00011400ff107b82 */ /* 0x001e220000000a00 */
[----:B------:R-:W-:-:S04]  /*0640*/  IMAD.WIDE.U32 R28, R21, 0x4, R14 ;  /* 0x00000004151c7825 */ /* 0x000fc800078e000e */
[----:B------:R-:W-:Y:S02]  /*0650*/  IMAD.WIDE.U32 R14, R23, 0x4, R14 ;  /* 0x00000004170e7825 */ /* 0x000fe400078e000e */
[----:B------:R-:W5:Y:S02]  /*0660*/  LDG.E R28, desc[UR6][R28.64] ;  /* 0x000000061c1c7981 */ /* 0x000f64000c1e1900 */
[----:B--2---:R-:W-:-:S04]  /*0670*/  FADD.FTZ R18, R26, R18 ;  /* 0x000000121a127221 */ /* 0x004fc80000010000 */
[----:B---3--:R-:W-:Y:S02]  /*0680*/  FADD.FTZ R18, R18, R24 ;  /* 0x0000001812127221 */ /* 0x008fe40000010000 */
[----:B------:R0:W2:Y:S02]  /*0690*/  LDG.E R24, desc[UR6][R14.64] ;  /* 0x000000060e187981 */ /* 0x0000a4000c1e1900 */
[----:B0-----:R-:W-:-:S04]  /*06a0*/  IMAD.WIDE.U32 R14, R4, 0x4, R16 ;  /* 0x00000004040e7825 */ /* 0x001fc800078e0010 */
[----:B----4-:R-:W-:Y:S02]  /*06b0*/  FADD.FTZ R22, R18, R22 ;  /* 0x0000001612167221 */ /* 0x010fe40000010000 */
[----:B------:R0:W3:Y:S02]  /*06c0*/  LDG.E R18, desc[UR6][R14.64] ;  /* 0x000000060e127981 */ /* 0x0000e4000c1e1900 */
[----:B0-----:R-:W-:-:S05]  /*06d0*/  IMAD.WIDE.U32 R14, R13, 0x4, R16 ;  /* 0x000000040d0e7825 */ /* 0x001fca00078e0010 */
[----:B------:R0:W4:Y:S02]  /*06e0*/  LDG.E R26, desc[UR6][R14.64] ;  /* 0x000000060e1a7981 */ /* 0x000124000c1e1900 */
[----:B0-----:R-:W-:-:S04]  /*06f0*/  IMAD.WIDE.U32 R14, R12, 0x4, R16 ;  /* 0x000000040c0e7825 */ /* 0x001fc800078e0010 */
[----:B---3--:R-:W-:Y:S02]  /*0700*/  FADD.FTZ R18, R18, R11 ;  /* 0x0000000b12127221 */ /* 0x008fe40000010000 */
[----:B------:R-:W3:Y:S01]  /*0710*/  LDG.E R11, desc[UR6][R14.64] ;  /* 0x000000060e0b7981 */ /* 0x000ee2000c1e1900 */
[----:B-----5:R-:W-:Y:S01]  /*0720*/  FADD.FTZ R22, R22, R28 ;  /* 0x0000001c16167221 */ /* 0x020fe20000010000 */
[----:B------:R-:W-:-:S04]  /*0730*/  IMAD.WIDE.U32 R28, R27, 0x4, R16 ;  /* 0x000000041b1c7825 */ /* 0x000fc800078e0010 */
[----:B----4-:R-:W-:Y:S02]  /*0740*/  FADD.FTZ R18, R18, R26 ;  /* 0x0000001a12127221 */ /* 0x010fe40000010000 */
[----:B------:R0:W4:Y:S02]  /*0750*/  LDG.E R26, desc[UR6][R28.64] ;  /* 0x000000061c1a7981 */ /* 0x000124000c1e1900 */
[----:B0-----:R-:W-:-:S04]  /*0760*/  IMAD.WIDE.U32 R28, R25, 0x4, R16 ;  /* 0x00000004191c7825 */ /* 0x001fc800078e0010 */
[----:B---3--:R-:W-:Y:S02]  /*0770*/  FADD.FTZ R11, R18, R11 ;  /* 0x0000000b120b7221 */ /* 0x008fe40000010000 */
[----:B------:R0:W3:Y:S01]  /*0780*/  LDG.E R18, desc[UR6][R28.64] ;  /* 0x000000061c127981 */ /* 0x0000e2000c1e1900 */
[----:B------:R-:W-:-:S04]  /*0790*/  IMAD.WIDE.U32 R14, R21, 0x4, R16 ;  /* 0x00000004150e7825 */ /* 0x000fc800078e0010 */
[----:B0-----:R-:W-:-:S04]  /*07a0*/  IMAD.WIDE.U32 R28, R19, 0x4, R16 ;  /* 0x00000004131c7825 */ /* 0x001fc800078e0010 */
[----:B----4-:R-:W-:Y:S02]  /*07b0*/  FADD.FTZ R11, R11, R26 ;  /* 0x0000001a0b0b7221 */ /* 0x010fe40000010000 */
[----:B------:R-:W4:Y:S02]  /*07c0*/  LDG.E R26, desc[UR6][R28.64] ;  /* 0x000000061c1a7981 */ /* 0x000f24000c1e1900 */
[----:B---3--:R-:W-:Y:S02]  /*07d0*/  FADD.FTZ R11, R11, R18 ;  /* 0x000000120b0b7221 */ /* 0x008fe40000010000 */
[----:B------:R0:W3:Y:S02]  /*07e0*/  LDG.E R18, desc[UR6][R14.64] ;  /* 0x000000060e127981 */ /* 0x0000e4000c1e1900 */
[----:B0-----:R-:W0:Y:S01]  /*07f0*/  LDC.64 R14, c[0x0][0x458] ;  /* 0x00011600ff0e7b82 */ /* 0x001e220000000a00 */
[----:B------:R-:W-:-:S04]  /*0800*/  IMAD.WIDE.U32 R28, R23, 0x4, R16 ;  /* 0x00000004171c7825 */ /* 0x000fc800078e0010 */
[----:B----4-:R-:W-:Y:S02]  /*0810*/  FADD.FTZ R26, R11, R26 ;  /* 0x0000001a0b1a7221 */ /* 0x010fe40000010000 */
[----:B------:R1:W4:Y:S01]  /*0820*/  LDG.E R11, desc[UR6][R28.64] ;  /* 0x000000061c0b7981 */ /* 0x000322000c1e1900 */
[----:B0-----:R-:W-:-:S04]  /*0830*/  IMAD.WIDE.U32 R16, R4, 0x4, R14 ;  /* 0x0000000404107825 */ /* 0x001fc800078e000e */
[----:B-1----:R-:W-:Y:S02]  /*0840*/  IMAD.WIDE.U32 R28, R13, 0x4, R14 ;  /* 0x000000040d1c7825 */ /* 0x002fe400078e000e */
[----:B------:R-:W5:Y:S02]  /*0850*/  LDG.E R17, desc[UR6][R16.64] ;  /* 0x0000000610117981 */ /* 0x000f64000c1e1900 */
[----:B---3--:R-:W-:Y:S02]  /*0860*/  FADD.FTZ R18, R26, R18 ;  /* 0x000000121a127221 */ /* 0x008fe40000010000 */
[----:B------:R-:W3:Y:S01]  /*0870*/  LDG.E R26, desc[UR6][R28.64] ;  /* 0x000000061c1a7981 */ /* 0x000ee2000c1e1900 */
[----:B-----5:R-:W-:Y:S01]  /*0880*/  FADD.FTZ R20, R17, R20 ;  /* 0x0000001411147221 */ /* 0x020fe20000010000 */
[----:B------:R-:W-:-:S04]  /*0890*/  IMAD.WIDE.U32 R16, R12, 0x4, R14 ;  /* 0x000000040c107825 */ /* 0x000fc800078e000e */
[----:B---3--:R-:W-:Y:S02]  /*08a0*/  FADD.FTZ R20, R20, R26 ;  /* 0x0000001a14147221 */ /* 0x008fe40000010000 */
[----:B------:R-:W3:Y:S01]  /*08b0*/  LDG.E R26, desc[UR6][R16.64] ;  /* 0x00000006101a7981 */ /* 0x000ee2000c1e1900 */
        /* <DEDUP_REMOVED lines=10> */
[----:B------:R-:W-:-:S06]  /*0960*/  IMAD.WIDE.U32 R14, R23, 0x4, R14 ;  /* 0x00000004170e7825 */ /* 0x000fcc00078e000e */
[----:B------:R-:W5:Y:S01]  /*0970*/  LDG.E R15, desc[UR6][R14.64] ;  /* 0x000000060e0f7981 */ /* 0x000f62000c1e1900 */
[----:B------:R-:W-:Y:S01]  /*0980*/  IADD3 R9, PT, PT, R9, 0x8, RZ ;  /* 0x0000000809097810 */ /* 0x000fe20007ffe0ff */
[----:B---3--:R-:W-:Y:S02]  /*0990*/  FADD.FTZ R20, R20, R26 ;  /* 0x0000001a14147221 */ /* 0x008fe40000010000 */
[----:B------:R-:W3:Y:S01]  /*09a0*/  LDG.E R26, desc[UR6][R16.64] ;  /* 0x00000006101a7981 */ /* 0x000ee2000c1e1900 */
[----:B------:R-:W-:Y:S01]  /*09b0*/  ISETP.NE.AND P0, PT, R9, RZ, PT ;  /* 0x000000ff0900720c */ /* 0x000fe20003f05270 */
[----:B--2---:R-:W-:Y:S01]  /*09c0*/  FADD.FTZ R22, R22, R24 ;  /* 0x0000001816167221 */ /* 0x004fe20000010000 */
[----:B----4-:R-:W-:Y:S01]  /*09d0*/  FADD.FTZ R11, R18, R11 ;  /* 0x0000000b120b7221 */ /* 0x010fe20000010000 */
[----:B------:R-:W-:Y:S02]  /*09e0*/  IADD3 R8, PT, PT, R8, 0x100, RZ ;  /* 0x0000010008087810 */ /* 0x000fe40007ffe0ff */
[----:B------:R-:W-:-:S02]  /*09f0*/  LEA R4, R3, R4, 0x8 ;  /* 0x0000000403047211 */ /* 0x000fc400078e40ff */
[C---:B------:R-:W-:Y:S02]  /*0a00*/  LEA R13, R3.reuse, R13, 0x8 ;  /* 0x0000000d030d7211 */ /* 0x040fe400078e40ff */
[C---:B------:R-:W-:Y:S02]  /*0a10*/  LEA R12, R3.reuse, R12, 0x8 ;  /* 0x0000000c030c7211 */ /* 0x040fe400078e40ff */
[C---:B------:R-:W-:Y:S02]  /*0a20*/  LEA R27, R3.reuse, R27, 0x8 ;  /* 0x0000001b031b7211 */ /* 0x040fe400078e40ff */
[C---:B------:R-:W-:Y:S02]  /*0a30*/  LEA R25, R3.reuse, R25, 0x8 ;  /* 0x0000001903197211 */ /* 0x040fe400078e40ff */
[C---:B------:R-:W-:Y:S02]  /*0a40*/  LEA R19, R3.reuse, R19, 0x8 ;  /* 0x0000001303137211 */ /* 0x040fe400078e40ff */
[----:B------:R-:W-:-:S02]  /*0a50*/  LEA R21, R3, R21, 0x8 ;  /* 0x0000001503157211 */ /* 0x000fc400078e40ff */
[----:B------:R-:W-:Y:S01]  /*0a60*/  LEA R23, R3, R23, 0x8 ;  /* 0x0000001703177211 */ /* 0x000fe200078e40ff */
[----:B---3--:R-:W-:-:S04]  /*0a70*/  FADD.FTZ R20, R20, R26 ;  /* 0x0000001a14147221 */ /* 0x008fc80000010000 */
[----:B-----5:R-:W-:Y:S01]  /*0a80*/  FADD.FTZ R20, R20, R15 ;  /* 0x0000000f14147221 */ /* 0x020fe20000010000 */
[----:B------:R-:W-:Y:S06]  /*0a90*/  @P0 BRA `(.L_x_467) ;  /* 0xfffffff800400947 */ /* 0x000fec000383ffff */
.L_x_466:
[----:B------:R-:W-:Y:S05]  /*0aa0*/  BSYNC.RECONVERGENT B1 ;  /* 0x0000000000017941 */ /* 0x000fea0003800200 */
.L_x_465:
[----:B------:R-:W-:-:S04]  /*0ab0*/  LEA.HI R9, R10, 0x1, RZ, 0x1b ;  /* 0x000000010a097811 */ /* 0x000fc800078fd8ff */
[----:B------:R-:W-:-:S13]  /*0ac0*/  LOP3.LUT P0, R4, R9, 0x7, RZ, 0xc0, !PT ;  /* 0x0000000709047812 */ /* 0x000fda000780c0ff */
[----:B------:R-:W-:Y:S05]  /*0ad0*/  @!P0 BRA `(.L_x_464) ;  /* 0x0000000400dc8947 */ /* 0x000fea0003800000 */
[----:B------:R-:W-:Y:S01]  /*0ae0*/  ISETP.GE.U32.AND P0, PT, R4, 0x4, PT ;  /* 0x000000040400780c */ /* 0x000fe20003f06070 */
[----:B------:R-:W-:Y:S01]  /*0af0*/  BSSY.RECONVERGENT B1, `(.L_x_468) ;  /* 0x000003e000017945 */ /* 0x000fe20003800200 */
[----:B------:R-:W-:Y:S02]  /*0b00*/  SHF.L.U32 R13, R0, 0x5, RZ ;  /* 0x00000005000d7819 */ /* 0x000fe400000006ff */
[----:B------:R-:W-:Y:S02]  /*0b10*/  LOP3.LUT P1, R9, R9, 0x3, RZ, 0xc0, !PT ;  /* 0x0000000309097812 */ /* 0x000fe4000782c0ff */
[----:B------:R-:W-:-:S07]  /*0b20*/  LOP3.LUT R4, R13, 0x1f, R2, 0xf8, !PT ;  /* 0x0000001f0d047812 */ /* 0x000fce00078ef802 */
[----:B------:R-:W-:Y:S05]  /*0b30*/  @!P0 BRA `(.L_x_469) ;  /* 0x0000000000e48947 */ /* 0x000fea0003800000 */
[----:B------:R-:W0:Y:S01]  /*0b40*/  LDC.64 R18, c[0x0][0x440] ;  /* 0x00011000ff127b82 */ /* 0x000e220000000a00 */
[----:B------:R-:W-:-:S07]  /*0b50*/  IMAD R21, R8, R3, R4 ;  /* 0x0000000308157224 */ /* 0x000fce00078e0204 */
[----:B------:R-:W1:Y:S08]  /*0b60*/  LDC.64 R14, c[0x0][0x450] ;  /* 0x00011400ff0e7b82 */ /* 0x000e700000000a00 */
[----:B------:R-:W2:Y:S01]  /*0b70*/  LDC.64 R16, c[0x0][0x458] ;  /* 0x00011600ff107b82 */ /* 0x000ea20000000a00 */
[----:B0-----:R-:W-:-:S05]  /*0b80*/  IMAD.WIDE.U32 R12, R21, 0x4, R18 ;  /* 0x00000004150c7825 */ /* 0x001fca00078e0012 */
[----:B------:R0:W3:Y:S02]  /*0b90*/  LDG.E R28, desc[UR6][R12.64] ;  /* 0x000000060c1c7981 */ /* 0x0000e4000c1e1900 */
[----:B0-----:R-:W0:Y:S01]  /*0ba0*/  LDC.64 R12, c[0x0][0x448] ;  /* 0x00011200ff0c7b82 */ /* 0x001e220000000a00 */
[----:B-1----:R-:W-:-:S04]  /*0bb0*/  IMAD.WIDE.U32 R26, R21, 0x4, R14 ;  /* 0x00000004151a7825 */ /* 0x002fc800078e000e */
[----:B0-----:R-:W-:-:S06]  /*0bc0*/  IMAD.WIDE.U32 R24, R21, 0x4, R12 ;  /* 0x0000000415187825 */ /* 0x001fcc00078e000c */
[----:B------:R3:W4:Y:S02]  /*0bd0*/  LDG.E R25, desc[UR6][R24.64] ;  /* 0x0000000618197981 */ /* 0x000724000c1e1900 */
[----:B---3--:R-:W-:Y:S02]  /*0be0*/  FADD.FTZ R24, R7, R28 ;  /* 0x0000001c07187221 */ /* 0x008fe40000010000 */
[----:B------:R-:W3:Y:S01]  /*0bf0*/  LDG.E R7, desc[UR6][R26.64] ;  /* 0x000000061a077981 */ /* 0x000ee2000c1e1900 */
[----:B--2---:R-:W-:Y:S01]  /*0c00*/  IMAD.WIDE.U32 R28, R21, 0x4, R16 ;  /* 0x00000004151c7825 */ /* 0x004fe200078e0010 */
[----:B------:R-:W-:-:S04]  /*0c10*/  LEA R23, R3, R21, 0x5 ;  /* 0x0000001503177211 */ /* 0x000fc800078e28ff */
[----:B------:R0:W2:Y:S02]  /*0c20*/  LDG.E R27, desc[UR6][R28.64] ;  /* 0x000000061c1b7981 */ /* 0x0000a4000c1e1900 */
[----:B0-----:R-:W-:-:S04]  /*0c30*/  IMAD.WIDE.U32 R28, R23, 0x4, R18 ;  /* 0x00000004171c7825 */ /* 0x001fc800078e0012 */
[----:B----4-:R-:W-:Y:S01]  /*0c40*/  FADD.FTZ R26, R22, R25 ;  /* 0x00000019161a7221 */ /* 0x010fe20000010000 */
[----:B---3--:R-:W-:Y:S02]  /*0c50*/  FADD.FTZ R7, R11, R7 ;  /* 0x000000070b077221 */ /* 0x008fe40000010000 */
[----:B------:R0:W3:Y:S01]  /*0c60*/  LDG.E R11, desc[UR6][R28.64] ;  /* 0x000000061c0b7981 */ /* 0x0000e2000c1e1900 */
[----:B------:R-:W-:Y:S01]  /*0c70*/  LEA R21, R3, R21, 0x6 ;  /* 0x0000001503157211 */ /* 0x000fe200078e30ff */
[----:B--2---:R-:W-:Y:S01]  /*0c80*/  FADD.FTZ R20, R20, R27 ;  /* 0x0000001b14147221 */ /* 0x004fe20000010000 */
[----:B0-----:R-:W-:-:S05]  /*0c90*/  IMAD.WIDE.U32 R28, R23, 0x4, R12 ;  /* 0x00000004171c7825 */ /* 0x001fca00078e000c */
[----:B------:R-:W2:Y:S01]  /*0ca0*/  LDG.E R25, desc[UR6][R28.64] ;  /* 0x000000061c197981 */ /* 0x000ea2000c1e1900 */
[----:B---3--:R-:W-:Y:S01]  /*0cb0*/  FADD.FTZ R11, R24, R11 ;  /* 0x0000000b180b7221 */ /* 0x008fe20000010000 */
[----:B--2---:R-:W-:Y:S01]  /*0cc0*/  FADD.FTZ R26, R26, R25 ;  /* 0x000000191a1a7221 */ /* 0x004fe20000010000 */
[----:B------:R-:W-:-:S04]  /*0cd0*/  IMAD.WIDE.U32 R24, R23, 0x4, R14 ;  /* 0x0000000417187825 */ /* 0x000fc800078e000e */
[----:B------:R-:W-:Y:S02]  /*0ce0*/  IMAD.WIDE.U32 R22, R23, 0x4, R16 ;  /* 0x0000000417167825 */ /* 0x000fe400078e0010 */
[----:B------:R-:W2:Y:S04]  /*0cf0*/  LDG.E R24, desc[UR6][R24.64] ;  /* 0x0000000618187981 */ /* 0x000ea8000c1e1900 */
[----:B------:R0:W3:Y:S02]  /*0d00*/  LDG.E R27, desc[UR6][R22.64] ;  /* 0x00000006161b7981 */ /* 0x0000e4000c1e1900 */
[----:B0-----:R-:W-:-:S06]  /*0d10*/  IMAD.WIDE.U32 R22, R21, 0x4, R18 ;  /* 0x0000000415167825 */ /* 0x001fcc00078e0012 */
[----:B------:R3:W4:Y:S01]  /*0d20*/  LDG.E R22, desc[UR6][R22.64] ;  /* 0x0000000616167981 */ /* 0x000722000c1e1900 */
[----:B------:R-:W-:Y:S01]  /*0d30*/  IMAD.WIDE.U32 R28, R21, 0x4, R12 ;  /* 0x00000004151c7825 */ /* 0x000fe200078e000c */
[----:B------:R-:W-:-:S05]  /*0d40*/  LEA R25, R3, R21, 0x5 ;  /* 0x0000001503197211 */ /* 0x000fca00078e28ff */
[----:B------:R-:W-:-:S04]  /*0d50*/  IMAD.WIDE.U32 R18, R25, 0x4, R18 ;  /* 0x0000000419127825 */ /* 0x000fc800078e0012 */
[----:B------:R-:W-:Y:S02]  /*0d60*/  IMAD.WIDE.U32 R12, R25, 0x4, R12 ;  /* 0x00000004190c7825 */ /* 0x000fe400078e000c */
[----:B------:R-:W5:Y:S04]  /*0d70*/  LDG.E R19, desc[UR6][R18.64] ;  /* 0x0000000612137981 */ /* 0x000f68000c1e1900 */
[----:B------:R-:W5:Y:S01]  /*0d80*/  LDG.E R13, desc[UR6][R12.64] ;  /* 0x000000060c0d7981 */ /* 0x000f62000c1e1900 */
[----:B--2---:R-:W-:-:S03]  /*0d90*/  FADD.FTZ R24, R7, R24 ;  /* 0x0000001807187221 */ /* 0x004fc60000010000 */
[----:B------:R0:W2:Y:S01]  /*0da0*/  LDG.E R7, desc[UR6][R28.64] ;  /* 0x000000061c077981 */ /* 0x0000a2000c1e1900 */
[----:B---3--:R-:W-:Y:S01]  /*0db0*/  FADD.FTZ R23, R20, R27 ;  /* 0x0000001b14177221 */ /* 0x008fe20000010000 */
[----:B0-----:R-:W-:-:S04]  /*0dc0*/  IMAD.WIDE.U32 R28, R21, 0x4, R14 ;  /* 0x00000004151c7825 */ /* 0x001fc800078e000e */
[----:B------:R-:W-:-:S04]  /*0dd0*/  IMAD.WIDE.U32 R20, R21, 0x4, R16 ;  /* 0x0000000415147825 */ /* 0x000fc800078e0010 */
[----:B------:R-:W-:-:S04]  /*0de0*/  IMAD.WIDE.U32 R14, R25, 0x4, R14 ;  /* 0x00000004190e7825 */ /* 0x000fc800078e000e */
[----:B----4-:R-:W-:Y:S01]  /*0df0*/  FADD.FTZ R22, R11, R22 ;  /* 0x000000160b167221 */ /* 0x010fe20000010000 */
[----:B------:R-:W3:Y:S01]  /*0e00*/  LDG.E R20, desc[UR6][R20.64] ;  /* 0x0000000614147981 */ /* 0x000ee2000c1e1900 */
[----:B------:R-:W-:-:S03]  /*0e10*/  IMAD.WIDE.U32 R16, R25, 0x4, R16 ;  /* 0x0000000419107825 */ /* 0x000fc600078e0010 */
[----:B------:R-:W4:Y:S04]  /*0e20*/  LDG.E R11, desc[UR6][R28.64] ;  /* 0x000000061c0b7981 */ /* 0x000f28000c1e1900 */
[----:B------:R-:W4:Y:S04]  /*0e30*/  LDG.E R14, desc[UR6][R14.64] ;  /* 0x000000060e0e7981 */ /* 0x000f28000c1e1900 */
[----:B------:R-:W4:Y:S01]  /*0e40*/  LDG.E R16, desc[UR6][R16.64] ;  /* 0x0000000610107981 */ /* 0x000f22000c1e1900 */
[----:B------:R-:W-:Y:S01]  /*0e50*/  IADD3 R8, PT, PT, R8, 0x80, RZ ;  /* 0x0000008008087810 */ /* 0x000fe20007ffe0ff */
[----:B--2---:R-:W-:Y:S01]  /*0e60*/  FADD.FTZ R26, R26, R7 ;  /* 0x000000071a1a7221 */ /* 0x004fe20000010000 */
[----:B-----5:R-:W-:-:S03]  /*0e70*/  FADD.FTZ R7, R22, R19 ;  /* 0x0000001316077221 */ /* 0x020fc60000010000 */
[----:B------:R-:W-:Y:S01]  /*0e80*/  FADD.FTZ R22, R26, R13 ;  /* 0x0000000d1a167221 */ /* 0x000fe20000010000 */
[----:B---3--:R-:W-:Y:S01]  /*0e90*/  FADD.FTZ R23, R23, R20 ;  /* 0x0000001417177221 */ /* 0x008fe20000010000 */
[----:B----4-:R-:W-:-:S04]  /*0ea0*/  FADD.FTZ R11, R24, R11 ;  /* 0x0000000b180b7221 */ /* 0x010fc80000010000 */
[----:B------:R-:W-:Y:S01]  /*0eb0*/  FADD.FTZ R11, R11, R14 ;  /* 0x0000000e0b0b7221 */ /* 0x000fe20000010000 */
[----:B------:R-:W-:-:S07]  /*0ec0*/  FADD.FTZ R20, R23, R16 ;  /* 0x0000001017147221 */ /* 0x000fce0000010000 */
.L_x_469:
[----:B------:R-:W-:Y:S05]  /*0ed0*/  BSYNC.RECONVERGENT B1 ;  /* 0x0000000000017941 */ /* 0x000fea0003800200 */
.L_x_468:
[----:B------:R-:W-:Y:S05]  /*0ee0*/  @!P1 BRA `(.L_x_464) ;  /* 0x0000000000d89947 */ /* 0x000fea0003800000 */
[----:B------:R-:W-:Y:S01]  /*0ef0*/  ISETP.NE.AND P1, PT, R9, 0x1, PT ;  /* 0x000000010900780c */ /* 0x000fe20003f25270 */
[----:B------:R-:W-:Y:S01]  /*0f00*/  BSSY.RECONVERGENT B1, `(.L_x_470) ;  /* 0x0000022000017945 */ /* 0x000fe20003800200 */
[----:B------:R-:W-:-:S11]  /*0f10*/  LOP3.LUT P0, RZ, R10, 0x20, RZ, 0xc0, !PT ;  /* 0x000000200aff7812 */ /* 0x000fd6000780c0ff */
[----:B------:R-:W-:Y:S05]  /*0f20*/  @!P1 BRA `(.L_x_471) ;  /* 0x00000000007c9947 */ /* 0x000fea0003800000 */
[----:B------:R-:W0:Y:S01]  /*0f30*/  LDC.64 R12, c[0x0][0x440] ;  /* 0x00011000ff0c7b82 */ /* 0x000e220000000a00 */
[----:B------:R-:W-:-:S07]  /*0f40*/  IMAD R19, R8, R3, R4 ;  /* 0x0000000308137224 */ /* 0x000fce00078e0204 */
[----:B------:R-:W1:Y:S08]  /*0f50*/  LDC.64 R14, c[0x0][0x448] ;  /* 0x00011200ff0e7b82 */ /* 0x000e700000000a00 */
[----:B------:R-:W2:Y:S08]  /*0f60*/  LDC.64 R16, c[0x0][0x450] ;  /* 0x00011400ff107b82 */ /* 0x000eb00000000a00 */
[----:B------:R-:W3:Y:S01]  /*0f70*/  LDC.64 R24, c[0x0][0x458] ;  /* 0x00011600ff187b82 */ /* 0x000ee20000000a00 */
[----:B0-----:R-:W-:Y:S01]  /*0f80*/  IMAD.WIDE.U32 R26, R19, 0x4, R12 ;  /* 0x00000004131a7825 */ /* 0x001fe200078e000c */
[----:B------:R-:W-:-:S04]  /*0f90*/  LEA R21, R3, R19, 0x5 ;  /* 0x0000001303157211 */ /* 0x000fc800078e28ff */
[----:B------:R2:W4:Y:S01]  /*0fa0*/  LDG.E R10, desc[UR6][R26.64] ;  /* 0x000000061a0a7981 */ /* 0x000522000c1e1900 */
[----:B-1----:R-:W-:-:S04]  /*0fb0*/  IMAD.WIDE.U32 R28, R19, 0x4, R14 ;  /* 0x00000004131c7825 */ /* 0x002fc800078e000e */
[----:B--2---:R-:W-:Y:S01]  /*0fc0*/  IMAD.WIDE.U32 R26, R19, 0x4, R16 ;  /* 0x00000004131a7825 */ /* 0x004fe200078e0010 */
[----:B------:R-:W2:Y:S03]  /*0fd0*/  LDG.E R9, desc[UR6][R28.64] ;  /* 0x000000061c097981 */ /* 0x000ea6000c1e1900 */
[----:B------:R-:W-:Y:S02]  /*0fe0*/  IMAD.WIDE.U32 R12, R21, 0x4, R12 ;  /* 0x00000004150c7825 */ /* 0x000fe400078e000c */
[----:B------:R-:W5:Y:S02]  /*0ff0*/  LDG.E R26, desc[UR6][R26.64] ;  /* 0x000000061a1a7981 */ /* 0x000f64000c1e1900 */
[----:B---3--:R-:W-:Y:S02]  /*1000*/  IMAD.WIDE.U32 R18, R19, 0x4, R24 ;  /* 0x0000000413127825 */ /* 0x008fe400078e0018 */
[----:B------:R-:W3:Y:S02]  /*1010*/  LDG.E R12, desc[UR6][R12.64] ;  /* 0x000000060c0c7981 */ /* 0x000ee4000c1e1900 */
[----:B------:R-:W-:-:S02]  /*1020*/  IMAD.WIDE.U32 R14, R21, 0x4, R14 ;  /* 0x00000004150e7825 */ /* 0x000fc400078e000e */
[----:B------:R-:W3:Y:S02]  /*1030*/  LDG.E R19, desc[UR6][R18.64] ;  /* 0x0000000612137981 */ /* 0x000ee4000c1e1900 */
[C---:B------:R-:W-:Y:S02]  /*1040*/  IMAD.WIDE.U32 R16, R21.reuse, 0x4, R16 ;  /* 0x0000000415107825 */ /* 0x040fe400078e0010 */
[----:B------:R-:W3:Y:S02]  /*1050*/  LDG.E R14, desc[UR6][R14.64] ;  /* 0x000000060e0e7981 */ /* 0x000ee4000c1e1900 */
[----:B------:R-:W-:Y:S02]  /*1060*/  IMAD.WIDE.U32 R24, R21, 0x4, R24 ;  /* 0x0000000415187825 */ /* 0x000fe400078e0018 */
[----:B------:R-:W3:Y:S04]  /*1070*/  LDG.E R16, desc[UR6][R16.64] ;  /* 0x0000000610107981 */ /* 0x000ee8000c1e1900 */
[----:B------:R-:W3:Y:S01]  /*1080*/  LDG.E R25, desc[UR6][R24.64] ;  /* 0x0000000618197981 */ /* 0x000ee2000c1e1900 */
[----:B------:R-:W-:Y:S01]  /*1090*/  IADD3 R8, PT, PT, R8, 0x40, RZ ;  /* 0x0000004008087810 */ /* 0x000fe20007ffe0ff */
[----:B----4-:R-:W-:Y:S01]  /*10a0*/  FADD.FTZ R7, R7, R10 ;  /* 0x0000000a07077221 */ /* 0x010fe20000010000 */
[----:B--2---:R-:W-:Y:S01]  /*10b0*/  FADD.FTZ R9, R22, R9 ;  /* 0x0000000916097221 */ /* 0x004fe20000010000 */
[----:B-----5:R-:W-:-:S02]  /*10c0*/  FADD.FTZ R11, R11, R26 ;  /* 0x0000001a0b0b7221 */ /* 0x020fc40000010000 */
[----:B---3--:R-:W-:Y:S01]  /*10d0*/  FADD.FTZ R7, R7, R12 ;  /* 0x0000000c07077221 */ /* 0x008fe20000010000 */
[----:B------:R-:W-:Y:S01]  /*10e0*/  FADD.FTZ R20, R20, R19 ;  /* 0x0000001314147221 */ /* 0x000fe20000010000 */
[----:B------:R-:W-:Y:S01]  /*10f0*/  FADD.FTZ R22, R9, R14 ;  /* 0x0000000e09167221 */ /* 0x000fe20000010000 */
[----:B------:R-:W-:Y:S02]  /*1100*/  FADD.FTZ R11, R11, R16 ;  /* 0x000000100b0b7221 */ /* 0x000fe40000010000 */
[----:B------:R-:W-:-:S07]  /*1110*/  FADD.FTZ R20, R20, R25 ;  /* 0x0000001914147221 */ /* 0x000fce0000010000 */
.L_x_471:
[----:B------:R-:W-:Y:S05]  /*1120*/  BSYNC.RECONVERGENT B1 ;  /* 0x0000000000017941 */ /* 0x000fea0003800200 */
.L_x_470:
[----:B------:R-:W-:Y:S05]  /*1130*/  @P0 BRA `(.L_x_464) ;  /* 0x0000000000440947 */ /* 0x000fea0003800000 */
[----:B------:R-:W0:Y:S01]  /*1140*/  LDC.64 R18, c[0x0][0x440] ;  /* 0x00011000ff127b82 */ /* 0x000e220000000a00 */
[----:B------:R-:W-:-:S07]  /*1150*/  IMAD R9, R8, R3, R4 ;  /* 0x0000000308097224 */ /* 0x000fce00078e0204 */
[----:B------:R-:W1:Y:S08]  /*1160*/  LDC.64 R12, c[0x0][0x448] ;  /* 0x00011200ff0c7b82 */ /* 0x000e700000000a00 */
[----:B------:R-:W2:Y:S08]  /*1170*/  LDC.64 R14, c[0x0][0x450] ;  /* 0x00011400ff0e7b82 */ /* 0x000eb00000000a00 */
[----:B------:R-:W3:Y:S01]  /*1180*/  LDC.64 R16, c[0x0][0x458] ;  /* 0x00011600ff107b82 */ /* 0x000ee20000000a00 */
[----:B0-----:R-:W-:-:S06]  /*1190*/  IMAD.WIDE.U32 R18, R9, 0x4, R18 ;  /* 0x0000000409127825 */ /* 0x001fcc00078e0012 */
[----:B------:R-:W4:Y:S01]  /*11a0*/  LDG.E R18, desc[UR6][R18.64] ;  /* 0x0000000612127981 */ /* 0x000f22000c1e1900 */
[----:B-1----:R-:W-:-:S06]  /*11b0*/  IMAD.WIDE.U32 R12, R9, 0x4, R12 ;  /* 0x00000004090c7825 */ /* 0x002fcc00078e000c */
[----:B------:R-:W5:Y:S01]  /*11c0*/  LDG.E R13, desc[UR6][R12.64] ;  /* 0x000000060c0d7981 */ /* 0x000f62000c1e1900 */
[----:B--2---:R-:W-:-:S06]  /*11d0*/  IMAD.WIDE.U32 R14, R9, 0x4, R14 ;  /* 0x00000004090e7825 */ /* 0x004fcc00078e000e */
[----:B------:R-:W2:Y:S01]  /*11e0*/  LDG.E R14, desc[UR6][R14.64] ;  /* 0x000000060e0e7981 */ /* 0x000ea2000c1e1900 */
[----:B---3--:R-:W-:-:S06]  /*11f0*/  IMAD.WIDE.U32 R16, R9, 0x4, R16 ;  /* 0x0000000409107825 */ /* 0x008fcc00078e0010 */
[----:B------:R-:W3:Y:S01]  /*1200*/  LDG.E R17, desc[UR6][R16.64] ;  /* 0x0000000610117981 */ /* 0x000ee2000c1e1900 */
[----:B----4-:R-:W-:Y:S01]  /*1210*/  FADD.FTZ R7, R7, R18 ;  /* 0x0000001207077221 */ /* 0x010fe20000010000 */
[----:B-----5:R-:W-:Y:S01]  /*1220*/  FADD.FTZ R22, R22, R13 ;  /* 0x0000000d16167221 */ /* 0x020fe20000010000 */
[----:B--2---:R-:W-:Y:S01]  /*1230*/  FADD.FTZ R11, R11, R14 ;  /* 0x0000000e0b0b7221 */ /* 0x004fe20000010000 */
[----:B---3--:R-:W-:-:S07]  /*1240*/  FADD.FTZ R20, R20, R17 ;  /* 0x0000001114147221 */ /* 0x008fce0000010000 */
.L_x_464:
[----:B------:R-:W-:Y:S05]  /*1250*/  BSYNC.RECONVERGENT B0 ;  /* 0x0000000000007941 */ /* 0x000fea0003800200 */
.L_x_463:
[----:B------:R-:W0:Y:S01]  /*1260*/  S2UR UR5, SR_CgaCtaId ;  /* 0x00000000000579c3 */ /* 0x000e220000008800 */
[----:B------:R-:W-:Y:S01]  /*1270*/  UMOV UR4, 0x400 ;  /* 0x0000040000047882 */ /* 0x000fe20000000000 */
[--C-:B------:R-:W-:Y:S02]  /*1280*/  LOP3.LUT R9, R5, 0x1f, R2.reuse, 0x78, !PT ;  /* 0x0000001f05097812 */ /* 0x100fe400078e7802 */
[C---:B------:R-:W-:Y:S02]  /*1290*/  SHF.L.U32 R4, R6.reuse, 0x7, RZ ;  /* 0x0000000706047819 */ /* 0x040fe400000006ff */
[C---:B------:R-:W-:Y:S02]  /*12a0*/  LOP3.LUT R2, R9.reuse, 0x3e0, R2, 0xf8, !PT ;  /* 0x000003e009027812 */ /* 0x040fe400078ef802 */
[----:B------:R-:W-:Y:S02]  /*12b0*/  SHF.L.U32 R9, R9, 0x2, RZ ;  /* 0x0000000209097819 */ /* 0x000fe400000006ff */
[----:B------:R-:W-:-:S02]  /*12c0*/  ISETP.NE.AND P0, PT, R6, RZ, PT ;  /* 0x000000ff0600720c */ /* 0x000fc40003f05270 */
[----:B------:R-:W-:Y:S02]  /*12d0*/  LOP3.LUT R4, R4, R9, RZ, 0xfc, !PT ;  /* 0x0000000904047212 */ /* 0x000fe400078efcff */
[----:B------:R-:W-:Y:S01]  /*12e0*/  SHF.L.U32 R0, R0, 0x4, RZ ;  /* 0x0000000400007819 */ /* 0x000fe200000006ff */
[----:B0-----:R-:W-:-:S06]  /*12f0*/  ULEA UR4, UR5, UR4, 0x18 ;  /* 0x0000000405047291 */ /* 0x001fcc000f8ec0ff */
[----:B------:R-:W-:-:S05]  /*1300*/  LEA R2, R2, UR4, 0x2 ;  /* 0x0000000402027c11 */ /* 0x000fca000f8e10ff */
[----:B------:R-:W-:Y:S04]  /*1310*/  STS [R2], R22 ;  /* 0x0000001602007388 */ /* 0x000fe80000000800 */
[----:B------:R-:W-:Y:S04]  /*1320*/  STS [R2+0x1000], R7 ;  /* 0x0010000702007388 */ /* 0x000fe80000000800 */
[----:B------:R-:W-:Y:S04]  /*1330*/  STS [R2+0x2000], R20 ;  /* 0x0020001402007388 */ /* 0x000fe80000000800 */
[----:B------:R-:W-:Y:S01]  /*1340*/  STS [R2+0x3000], R11 ;  /* 0x0030000b02007388 */ /* 0x000fe20000000800 */
[----:B------:R-:W-:Y:S06]  /*1350*/  BAR.SYNC.DEFER_BLOCKING 0x0 ;  /* 0x0000000000007b1d */ /* 0x000fec0000010000 */
[----:B------:R-:W0:Y:S04]  /*1360*/  LDS R12, [R4+UR4+0x1000] ;  /* 0x00100004040c7984 */ /* 0x000e280008000800 */
[----:B------:R-:W1:Y:S04]  /*1370*/  LDS R8, [R4+UR4] ;  /* 0x0000000404087984 */ /* 0x000e680008000800 */
[----:B------:R-:W2:Y:S04]  /*1380*/  LDS R10, [R4+UR4+0x2000] ;  /* 0x00200004040a7984 */ /* 0x000ea80008000800 */
[----:B------:R-:W3:Y:S04]  /*1390*/  LDS R9, [R4+UR4+0x3000] ;  /* 0x0030000404097984 */ /* 0x000ee80008000800 */
[----:B0-----:R-:W0:Y:S04]  /*13a0*/  SHFL.BFLY PT, R13, R12, 0x1, 0x1f ;  /* 0x0c201f000c0d7f89 */ /* 0x001e2800000e0000 */
[----:B-1----:R-:W1:Y:S04]  /*13b0*/  SHFL.BFLY PT, R15, R8, 0x1, 0x1f ;  /* 0x0c201f00080f7f89 */ /* 0x002e6800000e0000 */
[----:B--2---:R-:W2:Y:S04]  /*13c0*/  SHFL.BFLY PT, R17, R10, 0x1, 0x1f ;  /* 0x0c201f000a117f89 */ /* 0x004ea800000e0000 */
[----:B---3--:R-:W3:Y:S01]  /*13d0*/  SHFL.BFLY PT, R14, R9, 0x1, 0x1f ;  /* 0x0c201f00090e7f89 */ /* 0x008ee200000e0000 */
[----:B0-----:R-:W-:Y:S01]  /*13e0*/  FADD.FTZ R13, R12, R13 ;  /* 0x0000000d0c0d7221 */ /* 0x001fe20000010000 */
[----:B-1----:R-:W-:-:S04]  /*13f0*/  FADD.FTZ R15, R8, R15 ;  /* 0x0000000f080f7221 */ /* 0x002fc80000010000 */
[----:B------:R-:W0:Y:S01]  /*1400*/  SHFL.BFLY PT, R2, R13, 0x2, 0x1f ;  /* 0x0c401f000d027f89 */ /* 0x000e2200000e0000 */
[----:B--2---:R-:W-:Y:S01]  /*1410*/  FADD.FTZ R17, R10, R17 ;  /* 0x000000110a117221 */ /* 0x004fe20000010000 */
[----:B---3--:R-:W-:-:S04]  /*1420*/  FADD.FTZ R11, R9, R14 ;  /* 0x0000000e090b7221 */ /* 0x008fc80000010000 */
[----:B------:R-:W1:Y:S04]  /*1430*/  SHFL.BFLY PT, R16, R17, 0x2, 0x1f ;  /* 0x0c401f0011107f89 */ /* 0x000e6800000e0000 */
[----:B------:R-:W2:Y:S04]  /*1440*/  SHFL.BFLY PT, R14, R15, 0x2, 0x1f ;  /* 0x0c401f000f0e7f89 */ /* 0x000ea800000e0000 */
[----:B------:R-:W3:Y:S01]  /*1450*/  SHFL.BFLY PT, R4, R11, 0x2, 0x1f ;  /* 0x0c401f000b047f89 */ /* 0x000ee200000e0000 */
[----:B0-----:R-:W-:-:S05]  /*1460*/  FADD.FTZ R2, R13, R2 ;  /* 0x000000020d027221 */ /* 0x001fca0000010000 */
[----:B------:R-:W0:Y:S01]  /*1470*/  SHFL.BFLY PT, R7, R2, 0x4, 0x1f ;  /* 0x0c801f0002077f89 */ /* 0x000e2200000e0000 */
[----:B-1----:R-:W-:Y:S01]  /*1480*/  FADD.FTZ R16, R17, R16 ;  /* 0x0000001011107221 */ /* 0x002fe20000010000 */
[----:B------:R-:W-:Y:S01]  /*1490*/  LOP3.LUT R17, R0, 0x7ffffff0, RZ, 0xc0, !PT ;  /* 0x7ffffff000117812 */ /* 0x000fe200078ec0ff */
[----:B--2---:R-:W-:-:S03]  /*14a0*/  FADD.FTZ R14, R15, R14 ;  /* 0x0000000e0f0e7221 */ /* 0x004fc60000010000 */
[----:B------:R-:W1:Y:S01]  /*14b0*/  SHFL.BFLY PT, R19, R16, 0x4, 0x1f ;  /* 0x0c801f0010137f89 */ /* 0x000e6200000e0000 */
[----:B------:R-:W-:Y:S01]  /*14c0*/  IADD3 R0, PT, PT, R6, R17, RZ ;  /* 0x0000001106007210 */ /* 0x000fe20007ffe0ff */
[----:B---3--:R-:W-:Y:S02]  /*14d0*/  FADD.FTZ R10, R11, R4 ;  /* 0x000000040b0a7221 */ /* 0x008fe40000010000 */
[----:B------:R-:W2:Y:S04]  /*14e0*/  SHFL.BFLY PT, R9, R14, 0x4, 0x1f ;  /* 0x0c801f000e097f89 */ /* 0x000ea800000e0000 */
[----:B------:R-:W3:Y:S01]  /*14f0*/  SHFL.BFLY PT, R13, R10, 0x4, 0x1f ;  /* 0x0c801f000a0d7f89 */ /* 0x000ee200000e0000 */
[----:B0-----:R-:W-:-:S05]  /*1500*/  FADD.FTZ R7, R2, R7 ;  /* 0x0000000702077221 */ /* 0x001fca0000010000 */
[----:B------:R-:W0:Y:S01]  /*1510*/  SHFL.BFLY PT, R4, R7, 0x8, 0x1f ;  /* 0x0d001f0007047f89 */ /* 0x000e2200000e0000 */
[----:B-1----:R-:W-:Y:S01]  /*1520*/  FADD.FTZ R19, R16, R19 ;  /* 0x0000001310137221 */ /* 0x002fe20000010000 */
[----:B--2---:R-:W-:-:S04]  /*1530*/  FADD.FTZ R8, R14, R9 ;  /* 0x000000090e087221 */ /* 0x004fc80000010000 */
[----:B------:R-:W1:Y:S01]  /*1540*/  SHFL.BFLY PT, R18, R19, 0x8, 0x1f ;  /* 0x0d001f0013127f89 */ /* 0x000e6200000e0000 */
[----:B---3--:R-:W-:-:S03]  /*1550*/  FADD.FTZ R13, R10, R13 ;  /* 0x0000000d0a0d7221 */ /* 0x008fc60000010000 */
[----:B------:R-:W2:Y:S04]  /*1560*/  SHFL.BFLY PT, R9, R8, 0x8, 0x1f ;  /* 0x0d001f0008097f89 */ /* 0x000ea800000e0000 */
[----:B------:R-:W3:Y:S01]  /*1570*/  SHFL.BFLY PT, R12, R13, 0x8, 0x1f ;  /* 0x0d001f000d0c7f89 */ /* 0x000ee200000e0000 */
[----:B0-----:R-:W-:Y:S01]  /*1580*/  FADD.FTZ R4, R7, R4 ;  /* 0x0000000407047221 */ /* 0x001fe20000010000 */
[----:B-1----:R-:W-:Y:S01]  /*1590*/  FADD.FTZ R18, R19, R18 ;  /* 0x0000001213127221 */ /* 0x002fe20000010000 */
[----:B--2---:R-:W-:-:S04]  /*15a0*/  FADD.FTZ R2, R8, R9 ;  /* 0x0000000908027221 */ /* 0x004fc80000010000 */
[----:B------:R-:W0:Y:S01]  /*15b0*/  SHFL.BFLY PT, R15, R18, 0x10, 0x1f ;  /* 0x0e001f00120f7f89 */ /* 0x000e2200000e0000 */
[----:B------:R-:W-:Y:S01]  /*15c0*/  SHF.L.U32 R8, R0, 0x1, RZ ;  /* 0x0000000100087819 */ /* 0x000fe200000006ff */
[----:B---3--:R-:W-:Y:S02]  /*15d0*/  FADD.FTZ R12, R13, R12 ;  /* 0x0000000c0d0c7221 */ /* 0x008fe40000010000 */
[----:B------:R-:W1:Y:S01]  /*15e0*/  SHFL.BFLY PT, R9, R4, 0x10, 0x1f ;  /* 0x0e001f0004097f89 */ /* 0x000e6200000e0000 */
[----:B------:R-:W-:-:S03]  /*15f0*/  ISETP.GE.U32.AND P1, PT, R8, R3, PT ;  /* 0x000000030800720c */ /* 0x000fc60003f26070 */
[----:B------:R-:W2:Y:S04]  /*1600*/  SHFL.BFLY PT, R11, R2, 0x10, 0x1f ;  /* 0x0e001f00020b7f89 */ /* 0x000ea800000e0000 */
[----:B------:R-:W3:Y:S01]  /*1610*/  SHFL.BFLY PT, R7, R12, 0x10, 0x1f ;  /* 0x0e001f000c077f89 */ /* 0x000ee200000e0000 */
[----:B0-----:R-:W-:Y:S01]  /*1620*/  FADD.FTZ R15, R18, R15 ;  /* 0x0000000f120f7221 */ /* 0x001fe20000010000 */
[----:B-1----:R-:W-:Y:S01]  /*1630*/  FADD.FTZ R9, R4, R9 ;  /* 0x0000000904097221 */ /* 0x002fe20000010000 */
[----:B------:R-:W-:Y:S01]  /*1640*/  @!P0 LEA R4, R5, UR4, 0x2 ;  /* 0x0000000405048c11 */ /* 0x000fe2000f8e10ff */
[----:B--2---:R-:W-:-:S04]  /*1650*/  FADD.FTZ R11, R2, R11 ;  /* 0x0000000b020b7221 */ /* 0x004fc80000010000 */
[----:B------:R0:W-:Y:S01]  /*1660*/  @!P0 STS [R4+0x4080], R9 ;  /* 0x0040800904008388 */ /* 0x0001e20000000800 */
[----:B---3--:R-:W-:-:S03]  /*1670*/  FADD.FTZ R7, R12, R7 ;  /* 0x000000070c077221 */ /* 0x008fc60000010000 */
[----:B------:R0:W-:Y:S04]  /*1680*/  @!P0 STS [R4+0x4000], R11 ;  /* 0x0040000b04008388 */ /* 0x0001e80000000800 */
        /* <DEDUP_REMOVED lines=8> */
[----:B0-----:R-:W0:Y:S04]  /*1710*/  LDC.64 R8, c[0x0][0x480] ;  /* 0x00012000ff087b82 */ /* 0x001e280000000a00 */
[----:B------:R-:W1:Y:S04]  /*1720*/  LDS.64 R12, [R10+0x4000] ;  /* 0x004000000a0c7984 */ /* 0x000e680000000a00 */
[----:B------:R-:W2:Y:S01]  /*1730*/  LDS.64 R14, [R10+0x4080] ;  /* 0x004080000a0e7984 */ /* 0x000ea20000000a00 */
[----:B------:R-:W3:Y:S03]  /*1740*/  LDC.64 R6, c[0x0][0x488] ;  /* 0x00012200ff067b82 */ /* 0x000ee60000000a00 */
[----:B------:R-:W4:Y:S04]  /*1750*/  LDS.64 R16, [R10+0x4100] ;  /* 0x004100000a107984 */ /* 0x000f280000000a00 */
[----:B------:R-:W5:Y:S01]  /*1760*/  LDS.64 R18, [R10+0x4180] ;  /* 0x004180000a127984 */ /* 0x000f620000000a00 */
[----:B------:R-:W1:Y:S01]  /*1770*/  LDC.64 R4, c[0x0][0x498] ;  /* 0x00012600ff047b82 */ /* 0x000e620000000a00 */
[----:B0-----:R-:W-:-:S07]  /*1780*/  IMAD.WIDE.U32 R8, R0, 0x4, R8 ;  /* 0x0000000400087825 */ /* 0x001fce00078e0008 */
[----:B------:R-:W0:Y:S01]  /*1790*/  LDC.64 R2, c[0x0][0x490] ;  /* 0x00012400ff027b82 */ /* 0x000e220000000a00 */
[----:B---3--:R-:W-:-:S04]  /*17a0*/  IMAD.WIDE.U32 R6, R0, 0x4, R6 ;  /* 0x0000000400067825 */ /* 0x008fc800078e0006 */
[C---:B-1----:R-:W-:Y:S01]  /*17b0*/  IMAD.WIDE.U32 R4, R0.reuse, 0x4, R4 ;  /* 0x0000000400047825 */ /* 0x042fe200078e0004 */
[----:B------:R-:W-:Y:S02]  /*17c0*/  F2FP.BF16.F32.PACK_AB R13, R13, R12 ;  /* 0x0000000c0d0d723e */ /* 0x000fe400000010ff */
[----:B--2---:R-:W-:Y:S01]  /*17d0*/  F2FP.BF16.F32.PACK_AB R15, R15, R14 ;  /* 0x0000000e0f0f723e */ /* 0x004fe200000010ff */
[----:B0-----:R-:W-:Y:S02]  /*17e0*/  IMAD.WIDE.U32 R2, R0, 0x4, R2 ;  /* 0x0000000400027825 */ /* 0x001fe400078e0002 */
[----:B------:R-:W-:Y:S01]  /*17f0*/  STG.E desc[UR6][R6.64], R13 ;  /* 0x0000000d06007986 */ /* 0x000fe2000c101906 */
[----:B----4-:R-:W-:-:S03]  /*1800*/  F2FP.BF16.F32.PACK_AB R17, R17, R16 ;  /* 0x000000101111723e */ /* 0x010fc600000010ff */
[----:B------:R-:W-:Y:S01]  /*1810*/  STG.E desc[UR6][R8.64], R15 ;  /* 0x0000000f08007986 */ /* 0x000fe2000c101906 */
[----:B-----5:R-:W-:-:S03]  /*1820*/  F2FP.BF16.F32.PACK_AB R19, R19, R18 ;  /* 0x000000121313723e */ /* 0x020fc600000010ff */
[----:B------:R-:W-:Y:S04]  /*1830*/  STG.E desc[UR6][R4.64], R17 ;  /* 0x0000001104007986 */ /* 0x000fe8000c101906 */
[----:B------:R-:W-:Y:S01]  /*1840*/  STG.E desc[UR6][R2.64], R19 ;  /* 0x0000001302007986 */ /* 0x000fe2000c101906 */
[----:B------:R-:W-:Y:S05]  /*1850*/  EXIT ;  /* 0x000000000000794d */ /* 0x000fea0003800000 */
.L_x_472:
        /* <DEDUP_REMOVED lines=10> */
.L_x_7073:


//--------------------- .text._ZN10layer_norm31ln_parallel_residual_bwd_kernelINS_13Kernel_traitsI13__nv_bfloat16S2_S2_S2_fjLj1280ELj1ELj4ELj1ELj16ENS_18Kernel_traits_baseILj1280ES2_S2_S2_S2_fjLj128EEEEELb1ELb1ELb0EEEvNS_9BwdParamsE --------------------------
	.section	.text._ZN10layer_norm31ln_parallel_residual_bwd_kernelINS_13Kernel_traitsI13__nv_bfloat16S2_S2_S2_fjLj1280ELj1ELj4ELj1ELj16ENS_18Kernel_traits_baseILj1280ES2_S2_S2_S2_fjLj128EEEEELb1ELb1ELb0EEEvNS_9BwdParamsE,"ax",@progbits
	.align	128
        .global         _ZN10layer_norm31ln_parallel_residual_bwd_kernelINS_13Kernel_traitsI13__nv_bfloat16S2_S2_S2_fjLj1280ELj1ELj4ELj1ELj16ENS_18Kernel_traits_baseILj1280ES2_S2_S2_S2_fjLj128EEEEELb1ELb1ELb0EEEvNS_9BwdParamsE
        .type           _ZN10layer_norm31ln_parallel_residual_bwd_kernelINS_13Kernel_traitsI13__nv_bfloat16S2_S2_S2_fjLj1280ELj1ELj4ELj1ELj16ENS_18Kernel_traits_baseILj1280ES2_S2_S2_S2_fjLj128EEEEELb1ELb1ELb0EEEvNS_9BwdParamsE,@function
        .size           _ZN10layer_norm31ln_parallel_residual_bwd_kernelINS_13Kernel_traitsI13__nv_bfloat16S2_S2_S2_fjLj1280ELj1ELj4ELj1ELj16ENS_18Kernel_traits_baseILj1280ES2_S2_S2_S2_fjLj128EEEEELb1ELb1ELb0EEEvNS_9BwdParamsE,(.L_x_7074 - _ZN10layer_norm31ln_parallel_residual_bwd_kernelINS_13Kernel_traitsI13__nv_bfloat16S2_S2_S2_fjLj1280ELj1ELj4ELj1ELj16ENS_18Kernel_traits_baseILj1280ES2_S2_S2_S2_fjLj128EEEEELb1ELb1ELb0EEEvNS_9BwdParamsE)
        .other          _ZN10layer_norm31ln_parallel_residual_bwd_kernelINS_13Kernel_traitsI13__nv_bfloat16S2_S2_S2_fjLj1280ELj1ELj4ELj1ELj16ENS_18Kernel_traits_baseILj1280ES2_S2_S2_S2_fjLj128EEEEELb1ELb1ELb0EEEvNS_9BwdParamsE,@"STO_CUDA_ENTRY STV_DEFAULT"
_ZN10layer_norm31ln_parallel_residual_bwd_kernelINS_13Kernel_traitsI13__nv_bfloat16S2_S2_S2_fjLj1280ELj1ELj4ELj1ELj16ENS_18Kernel_traits_baseILj1280ES2_S2_S2_S2_fjLj128EEEEELb1ELb1ELb0EEEvNS_9BwdParamsE:
.text._ZN10layer_norm31ln_parallel_residual_bwd_kernelINS_13Kernel_traitsI13__nv_bfloat16S2_S2_S2_fjLj1280ELj1ELj4ELj1ELj16ENS_18Kernel_traits_baseILj1280ES2_S2_S2_S2_fjLj128EEEEELb1ELb1ELb0EEEvNS_9BwdParamsE:
[----:B------:R-:W-:Y:S01]  /*0000*/  LDC R1, c[0x0][0x37c] ;  /* 0x0000df00ff017b82 */ /* 0x000fe20000000800 */
[----:B------:R-:W0:Y:S01]  /*0010*/  S2R R18, SR_TID.X ;  /* 0x0000000000127919 */ /* 0x000e220000002100 */
[----:B------:R-:W1:Y:S01]  /*0020*/  LDCU UR4, c[0x0][0x388] ;  /* 0x00007100ff0477ac */ /* 0x000e620008000800 */
[----:B------:R-:W2:Y:S01]  /*0030*/  LDCU.64 UR8, c[0x0][0x358] ;  /* 0x00006b00ff0877ac */ /* 0x000ea20008000a00 */
[----:B------:R-:W3:Y:S01]  /*0040*/  LDCU UR5, c[0x0][0x384] ;  /* 0x00007080ff0577ac */ /* 0x000ee20008000800 */
[----:B------:R-:W4:Y:S01]  /*0050*/  LDCU UR13, c[0x0][0x408] ;  /* 0x00008100ff0d77ac */ /* 0x000f220008000800 */
[----:B------:R-:W0:Y:S01]  /*0060*/  LDCU UR15, c[0x0][0x388] ;  /* 0x00007100ff0f77ac */ /* 0x000e220008000800 */
[----:B-1----:R-:W-:Y:S01]  /*0070*/  MOV R0, UR4 ;  /* 0x0000000400007c02 */ /* 0x002fe20008000f00 */
[----:B------:R-:W1:Y:S03]  /*0080*/  LDCU.U8 UR14, c[0x0][0x410] ;  /* 0x00008200ff0e77ac */ /* 0x000e660008000000 */
[----:B------:R-:W-:Y:S01]  /*0090*/  SHF.R.S32.HI R3, RZ, 0x1f, R0 ;  /* 0x0000001fff037819 */ /* 0x000fe20000011400 */
[----:B------:R-:W1:Y:S03]  /*00a0*/  LDCU UR12, c[0x0][0x400] ;  /* 0x00008000ff0c77ac */ /* 0x000e660008000800 */
[----:B------:R-:W-:Y:S01]  /*00b0*/  LEA.HI R2, R3, R0, RZ, 0x3 ;  /* 0x0000000003027211 */ /* 0x000fe200078f18ff */
[----:B------:R-:W1:Y:S01]  /*00c0*/  LDCU.64 UR6, c[0x0][0x478] ;  /* 0x00008f00ff0677ac */ /* 0x000e620008000a00 */
[C---:B0-----:R-:W-:Y:S01]  /*00d0*/  LOP3.LUT R5, R18.reuse, 0x1f, RZ, 0xc, !PT ;  /* 0x0000001f12057812 */ /* 0x041fe200078e0cff */
[----:B------:R-:W0:Y:S01]  /*00e0*/  LDCU.64 UR20, c[0x0][0x438] ;  /* 0x00008700ff1477ac */ /* 0x000e220008000a00 */
[----:B------:R-:W-:-:S02]  /*00f0*/  LOP3.LUT R4, R18, 0x1f, RZ, 0xc0, !PT ;  /* 0x0000001f12047812 */ /* 0x000fc400078ec0ff */
[----:B------:R-:W-:Y:S01]  /*0100*/  LEA.HI.SX32 R2, R2, R5, 0x1d ;  /* 0x0000000502027211 */ /* 0x000fe200078feaff */
[----:B------:R-:W0:Y:S02]  /*0110*/  LDCU.64 UR10, c[0x0][0x470] ;  /* 0x00008e00ff0a77ac */ /* 0x000e240008000a00 */
[----:B------:R-:W-:Y:S01]  /*0120*/  IMAD.MOV.U32 R3, RZ, RZ, R4 ;  /* 0x000000ffff037224 */ /* 0x000fe200078e0004 */
        /* <DEDUP_REMOVED lines=10> */
[----:B------:R-:W-:-:S04]  /*01d0*/  @P3 LOP3.LUT R3, R3, 0x20, RZ, 0xfc, !PT ;  /* 0x0000002003033812 */ /* 0x000fc800078efcff */
[----:B------:R2:W5:Y:S02]  /*01e0*/  @P3 LDG.E.128 R36, desc[UR8][R6.64] ;  /* 0x0000000806243981 */ /* 0x000564000c1e1d00 */
[----:B------:R-:W0:Y:S01]  /*01f0*/  @P4 LDC.64 R16, c[0x0][0x3d0] ;  /* 0x0000f400ff104b82 */ /* 0x000e220000000a00 */
[C---:B---3--:R-:W-:Y:S01]  /*0200*/  @P0 IMAD.WIDE.U32 R10, R3.reuse, 0x10, R8 ;  /* 0x00000010030a0825 */ /* 0x048fe200078e0008 */
[----:B------:R-:W-:-:S06]  /*0210*/  @P0 IADD3 R3, PT, PT, R3, 0x20, RZ ;  /* 0x0000002003030810 */ /* 0x000fcc0007ffe0ff */
[----:B------:R-:W3:Y:S01]  /*0220*/  S2UR UR4, SR_CTAID.X ;  /* 0x00000000000479c3 */ /* 0x000ee20000002500 */
[C---:B----4-:R-:W-:Y:S01]  /*0230*/  @P1 IMAD.WIDE.U32 R12, R3.reuse, 0x10, R12 ;  /* 0x00000010030c1825 */ /* 0x050fe200078e000c */
[----:B------:R-:W-:Y:S01]  /*0240*/  SHF.R.U32.HI R5, RZ, 0x5, R18 ;  /* 0x00000005ff057819 */ /* 0x000fe20000011612 */
[----:B------:R2:W5:Y:S02]  /*0250*/  @P0 LDG.E.128 R40, desc[UR8][R10.64] ;  /* 0x000000080a280981 */ /* 0x000564000c1e1d00 */
[----:B------:R-:W-:Y:S02]  /*0260*/  @P1 VIADD R3, R3, 0x20 ;  /* 0x0000002003031836 */ /* 0x000fe40000000000 */
[----:B------:R2:W5:Y:S02]  /*0270*/  @P1 LDG.E.128 R44, desc[UR8][R12.64] ;  /* 0x000000080c2c1981 */ /* 0x000564000c1e1d00 */
[C---:B-1----:R-:W-:Y:S01]  /*0280*/  @P2 IMAD.WIDE.U32 R14, R3.reuse, 0x10, R14 ;  /* 0x00000010030e2825 */ /* 0x042fe200078e000e */
[----:B------:R-:W-:-:S04]  /*0290*/  @P2 IADD3 R3, PT, PT, R3, 0x20, RZ ;  /* 0x0000002003032810 */ /* 0x000fc80007ffe0ff */
[----:B------:R2:W5:Y:S01]  /*02a0*/  @P2 LDG.E.128 R48, desc[UR8][R14.64] ;  /* 0x000000080e302981 */ /* 0x000562000c1e1d00 */
[----:B0-----:R-:W-:-:S05]  /*02b0*/  @P4 IMAD.WIDE.U32 R8, R3, 0x10, R16 ;  /* 0x0000001003084825 */ /* 0x001fca00078e0010 */
[----:B------:R2:W5:Y:S01]  /*02c0*/  @P4 LDG.E.128 R52, desc[UR8][R8.64] ;  /* 0x0000000808344981 */ /* 0x000562000c1e1d00 */
[----:B---3--:R-:W-:-:S06]  /*02d0*/  USHF.L.U32 UR4, UR4, 0x2, URZ ;  /* 0x0000000204047899 */ /* 0x008fcc00080006ff */
        /* <DEDUP_REMOVED lines=43> */
[----:B--2---:R-:W-:Y:S06]  /*0590*/  @P0 BRA `(.L_x_474) ;  /* 0x000000e800bc0947 */ /* 0x004fec0003800000 */
[----:B------:R-:W0:Y:S01]  /*05a0*/  LDCU.U8 UR4, c[0x0][0x410] ;  /* 0x00008200ff0477ac */ /* 0x000e220008000000 */
[----:B-----5:R-:W-:Y:S02]  /*05b0*/  PRMT R6, R47, 0x7632, R6 ;  /* 0x000076322f067816 */ /* 0x020fe40000000006 */
[----:B------:R-:W-:Y:S02]  /*05c0*/  CS2R R56, SRZ ;  /* 0x0000000000387805 */ /* 0x000fe4000001ff00 */
[----:B------:R-:W-:Y:S02]  /*05d0*/  PRMT R7, R55, 0x7632, R7 ;  /* 0x0000763237077816 */ /* 0x000fe40000000007 */
        /* <DEDUP_REMOVED lines=14> */
[----:B0-----:R-:W-:Y:S01]  /*06c0*/  UISETP.NE.AND UP0, UPT, UR4, URZ, UPT ;  /* 0x000000ff0400728c */ /* 0x001fe2000bf05270 */
        /* <DEDUP_REMOVED lines=22> */
[----:B------:R-:W-:Y:S02]  /*0830*/  PLOP3.LUT P4, PT, PT, PT, UP0, 0x80, 0x8 ;  /* 0x000000000008781c */ /* 0x000fe40003f8f008 */
[----:B------:R-:W-:Y:S02]  /*0840*/  CS2R R126, SRZ ;  /* 0x00000000007e7805 */ /* 0x000fe4000001ff00 */
[----:B------:R-:W-:-:S02]  /*0850*/  CS2R R128, SRZ ;  /* 0x0000000000807805 */ /* 0x000fc4000001ff00 */
[----:B------:R-:W-:-:S07]  /*0860*/  CS2R R130, SRZ ;  /* 0x0000000000827805 */ /* 0x000fce000001ff00 */
.L_x_536:
[----:B------:R-:W0:Y:S02]  /*0870*/  LDC.64 R160, c[0x0][0x3c0] ;  /* 0x0000f000ffa07b82 */ /* 0x000e240000000a00 */
[----:B0-----:R-:W-:-:S06]  /*0880*/  IMAD.WIDE R162, R5, 0x4, R160 ;  /* 0x0000000405a27825 */ /* 0x001fcc00078e02a0 */
[----:B------:R-:W0:Y:S01]  /*0890*/  LDC.64 R160, c[0x0][0x3c8] ;  /* 0x0000f200ffa07b82 */ /* 0x000e220000000a00 */
[----:B------:R-:W2:Y:S01]  /*08a0*/  LDG.E R162, desc[UR8][R162.64] ;  /* 0x00000008a2a27981 */ /* 0x000ea2000c1e1900 */
[----:B0-----:R-:W-:-:S05]  /*08b0*/  IMAD.WIDE R160, R5, 0x4, R160 ;  /* 0x0000000405a07825 */ /* 0x001fca00078e02a0 */
[----:B-----5:R0:W5:Y:S01]  /*08c0*/  LDG.E R210, desc[UR8][R160.64] ;  /* 0x00000008a0d27981 */ /* 0x020162000c1e1900 */
[----:B------:R-:W-:Y:S01]  /*08d0*/  IMAD.U32 R0, RZ, RZ, UR15 ;  /* 0x0000000fff007e24 */ /* 0x000fe2000f8e00ff */
[----:B------:R-:W-:Y:S01]  /*08e0*/  BSSY.RECONVERGENT B1, `(.L_x_475) ;  /* 0x000007e000017945 */ /* 0x000fe20003800200 */
[----:B------:R-:W-:Y:S01]  /*08f0*/  HFMA2 R227, -RZ, RZ, 0, 0 ;  /* 0x00000000ffe37431 */ /* 0x000fe200000001ff */
[C---:B------:R-:W-:Y:S01]  /*0900*/  ISETP.GE.U32.AND P6, PT, R2.reuse, 0x40, PT ;  /* 0x000000400200780c */ /* 0x040fe20003fc6070 */
[----:B------:R-:W-:Y:S01]  /*0910*/  IMAD R8, R5, R0, RZ ;  /* 0x0000000005087224 */ /* 0x000fe200078e02ff */
[C---:B------:R-:W-:Y:S01]  /*0920*/  ISETP.GE.U32.AND P1, PT, R2.reuse, 0x60, PT ;  /* 0x000000600200780c */ /* 0x040fe20003f26070 */
[----:B------:R-:W-:Y:S01]  /*0930*/  IMAD.MOV.U32 R228, RZ, RZ, RZ ;  /* 0x000000ffffe47224 */ /* 0x000fe200078e00ff */
[----:B------:R-:W-:Y:S02]  /*0940*/  ISETP.GE.U32.AND P2, PT, R2, 0x80, PT ;  /* 0x000000800200780c */ /* 0x000fe40003f46070 */
[----:B------:R-:W-:-:S02]  /*0950*/  SHF.R.S32.HI R165, RZ, 0x1f, R8 ;  /* 0x0000001fffa57819 */ /* 0x000fc40000011408 */
[----:B------:R-:W-:Y:S02]  /*0960*/  ISETP.GE.U32.AND P5, PT, R2, 0xa0, PT ;  /* 0x000000a00200780c */ /* 0x000fe40003fa6070 */
[----:B------:R-:W-:-:S04]  /*0970*/  LEA.HI R165, R165, R8, RZ, 0x3 ;  /* 0x00000008a5a57211 */ /* 0x000fc800078f18ff */
[----:B------:R-:W-:-:S04]  /*0980*/  LEA.HI.SX32 R8, R165, R4, 0x1d ;  /* 0x00000004a5087211 */ /* 0x000fc800078feaff */
[----:B------:R-:W-:Y:S02]  /*0990*/  MOV R226, R8 ;  /* 0x0000000800e27202 */ /* 0x000fe40000000f00 */
[----:B--2---:R-:W-:Y:S01]  /*09a0*/  FSEL R224, R162, RZ, !P4 ;  /* 0x000000ffa2e07208 */ /* 0x004fe20006000000 */
[----:B0-----:R-:W-:Y:S06]  /*09b0*/  @!P3 BRA `(.L_x_476) ;  /* 0x0000000400c0b947 */ /* 0x001fec0003800000 */
[----:B------:R-:W0:Y:S08]  /*09c0*/  LDC.64 R12, c[0x0][0x3a8] ;  /* 0x0000ea00ff0c7b82 */ /* 0x000e300000000a00 */
[----:B------:R-:W1:Y:S01]  /*09d0*/  LDC.64 R10, c[0x0][0x428] ;  /* 0x00010a00ff0a7b82 */ /* 0x000e620000000a00 */
[----:B0-----:R-:W-:Y:S01]  /*09e0*/  IMAD.WIDE.U32 R160, R8, 0x10, R12 ;  /* 0x0000001008a07825 */ /* 0x001fe200078e000c */
[----:B------:R-:W-:-:S06]  /*09f0*/  ISETP.NE.U32.AND P3, PT, RZ, UR10, PT ;  /* 0x0000000aff007c0c */ /* 0x000fcc000bf65070 */
[----:B------:R-:W0:Y:S01]  /*0a00*/  LDC.64 R12, c[0x0][0x3b0] ;  /* 0x0000ec00ff0c7b82 */ /* 0x000e220000000a00 */
[----:B------:R-:W2:Y:S01]  /*0a10*/  LDG.E.128 R160, desc[UR8][R160.64] ;  /* 0x00000008a0a07981 */ /* 0x000ea2000c1e1d00 */
[----:B-1----:R-:W-:-:S06]  /*0a20*/  IMAD.WIDE.U32 R164, R8, 0x10, R10 ;  /* 0x0000001008a47825 */ /* 0x002fcc00078e000a */
[----:B------:R-:W3:Y:S01]  /*0a30*/  LDG.E.128 R164, desc[UR8][R164.64] ;  /* 0x00000008a4a47981 */ /* 0x000ee2000c1e1d00 */
[----:B------:R-:W-:Y:S02]  /*0a40*/  ISETP.NE.AND.EX P3, PT, RZ, UR11, PT, P3 ;  /* 0x0000000bff007c0c */ /* 0x000fe4000bf65330 */
[----:B------:R-:W-:-:S04]  /*0a50*/  ISETP.NE.U32.AND P0, PT, RZ, UR20, PT ;  /* 0x00000014ff007c0c */ /* 0x000fc8000bf05070 */
[----:B------:R-:W-:Y:S01]  /*0a60*/  ISETP.NE.AND.EX P0, PT, RZ, UR21, PT, P0 ;  /* 0x00000015ff007c0c */ /* 0x000fe2000bf05300 */
[----:B0-----:R-:W-:-:S06]  /*0a70*/  IMAD.WIDE.U32 R12, R8, 0x8, R12 ;  /* 0x00000008080c7825 */ /* 0x001fcc00078e000c */
[----:B------:R-:W0:Y:S01]  /*0a80*/  @P3 LDC.64 R10, c[0x0][0x3b8] ;  /* 0x0000ee00ff0a3b82 */ /* 0x000e220000000a00 */
[----:B------:R1:W5:Y:S01]  /*0a90*/  LDG.E.64 R238, desc[UR8][R12.64] ;  /* 0x000000080cee7981 */ /* 0x000362000c1e1b00 */
[----:B------:R-:W-:-:S06]  /*0aa0*/  PRMT R31, R38, 0x7632, R31 ;  /* 0x00007632261f7816 */ /* 0x000fcc000000001f */
[----:B------:R-:W4:Y:S01]  /*0ab0*/  @P0 LDC.64 R208, c[0x0][0x438] ;  /* 0x00010e00ffd00b82 */ /* 0x000f220000000a00 */
[----:B0-----:R-:W-:Y:S01]  /*0ac0*/  @P3 IMAD.WIDE.U32 R226, R8, 0x8, R10 ;  /* 0x0000000808e23825 */ /* 0x001fe200078e000a */
[----:B------:R-:W-:-:S04]  /*0ad0*/  PRMT R11, R36, 0x7632, R11 ;  /* 0x00007632240b7816 */ /* 0x000fc8000000000b */
[----:B------:R-:W-:Y:S01]  /*0ae0*/  SHF.L.U32 R11, R11, 0x10, RZ ;  /* 0x000000100b0b7819 */ /* 0x000fe200000006ff */
[----:B------:R-:W5:Y:S01]  /*0af0*/  @P3 LDG.E.64 R248, desc[UR8][R226.64] ;  /* 0x00000008e2f83981 */ /* 0x000f62000c1e1b00 */
[----:B-1----:R-:W-:Y:S01]  /*0b00*/  PRMT R13, R37, 0x7632, R13 ;  /* 0x00007632250d7816 */ /* 0x002fe2000000000d */
[----:B----4-:R-:W-:-:S04]  /*0b10*/  @P0 IMAD.WIDE.U32 R208, R8, 0x10, R208 ;  /* 0x0000001008d00825 */ /* 0x010fc800078e00d0 */
[----:B------:R-:W-:Y:S01]  /*0b20*/  IMAD.U32 R13, R13, 0x10000, RZ ;  /* 0x000100000d0d7824 */ /* 0x000fe200078e00ff */
[----:B------:R-:W-:Y:S01]  /*0b30*/  SHF.L.U32 R31, R31, 0x10, RZ ;  /* 0x000000101f1f7819 */ /* 0x000fe200000006ff */
[----:B------:R0:W5:Y:S01]  /*0b40*/  @P0 LDG.E.128 R136, desc[UR8][R208.64] ;  /* 0x00000008d0880981 */ /* 0x000162000c1e1d00 */
[----:B------:R-:W-:-:S05]  /*0b50*/  PRMT R176, R39, 0x7632, R176 ;  /* 0x0000763227b07816 */ /* 0x000fca00000000b0 */
[----:B------:R-:W-:Y:S02]  /*0b60*/  IMAD.U32 R176, R176, 0x10000, RZ ;  /* 0x00010000b0b07824 */ /* 0x000fe400078e00ff */
[----:B0-----:R-:W-:Y:S01]  /*0b70*/  IMAD.U32 R208, R38, 0x10000, RZ ;  /* 0x0001000026d07824 */ /* 0x001fe200078e00ff */
[----:B------:R-:W-:Y:S01]  /*0b80*/  SHF.L.U32 R222, R39, 0x10, RZ ;  /* 0x0000001027de7819 */ /* 0x000fe200000006ff */
[----:B------:R-:W-:Y:S01]  /*0b90*/  VIADD R226, R8, 0x20 ;  /* 0x0000002008e27836 */ /* 0x000fe20000000000 */
[----:B--2---:R-:W-:-:S05]  /*0ba0*/  PRMT R3, R160, 0x7632, R3 ;  /* 0x00007632a0037816 */ /* 0x004fca0000000003 */
[----:B------:R-:W-:Y:S01]  /*0bb0*/  IMAD.U32 R9, R3, 0x10000, RZ ;  /* 0x0001000003097824 */ /* 0x000fe200078e00ff */
[----:B---3--:R-:W-:-:S03]  /*0bc0*/  PRMT R3, R164, 0x7632, R3 ;  /* 0x00007632a4037816 */ /* 0x008fc60000000003 */
[----:B------:R-:W-:Y:S02]  /*0bd0*/  FADD.FTZ R9, -R224, R9 ;  /* 0x00000009e0097221 */ /* 0x000fe40000010100 */
[----:B------:R-:W-:Y:S01]  /*0be0*/  IMAD.U32 R14, R3, 0x10000, RZ ;  /* 0x00010000030e7824 */ /* 0x000fe200078e00ff */
[----:B------:R-:W-:Y:S01]  /*0bf0*/  PRMT R3, R161, 0x7632, R3 ;  /* 0x00007632a1037816 */ /* 0x000fe20000000003 */
[----:B-----5:R-:W-:Y:S02]  /*0c00*/  FMUL.FTZ R10, R210, R9 ;  /* 0x00000009d20a7220 */ /* 0x020fe40000410000 */
[-C--:B------:R-:W-:Y:S01]  /*0c10*/  FMUL.FTZ R9, R11, R14.reuse ;  /* 0x0000000e0b097220 */ /* 0x080fe20000410000 */
[----:B------:R-:W-:Y:S02]  /*0c20*/  SHF.L.U32 R11, R3, 0x10, RZ ;  /* 0x00000010030b7819 */ /* 0x000fe400000006ff */
[----:B------:R-:W-:Y:S01]  /*0c30*/  PRMT R3, R165, 0x7632, R3 ;  /* 0x00007632a5037816 */ /* 0x000fe20000000003 */
[----:B------:R-:W-:Y:S01]  /*0c40*/  FADD.FTZ R93, R93, R14 ;  /* 0x0000000e5d5d7221 */ /* 0x000fe20000010000 */
[----:B------:R-:W-:Y:S01]  /*0c50*/  FFMA.FTZ R57, R10, R14, R57 ;  /* 0x0000000e0a397223 */ /* 0x000fe20000010039 */
[----:B------:R-:W-:Y:S01]  /*0c60*/  FADD.FTZ R11, -R224, R11 ;  /* 0x0000000be00b7221 */ /* 0x000fe20000010100 */
[----:B------:R-:W-:-:S02]  /*0c70*/  SHF.L.U32 R14, R3, 0x10, RZ ;  /* 0x00000010030e7819 */ /* 0x000fc400000006ff */
[----:B------:R-:W-:Y:S01]  /*0c80*/  PRMT R3, R162, 0x7632, R3 ;  /* 0x00007632a2037816 */ /* 0x000fe20000000003 */
[----:B------:R-:W-:Y:S02]  /*0c90*/  FMUL.FTZ R12, R210, R11 ;  /* 0x0000000bd20c7220 */ /* 0x000fe40000410000 */
[----:B------:R-:W-:Y:S02]  /*0ca0*/  FMUL.FTZ R11, R13, R14 ;  /* 0x0000000e0d0b7220 */ /* 0x000fe40000410000 */
[----:B------:R-:W-:Y:S01]  /*0cb0*/  IMAD.U32 R13, R3, 0x10000, RZ ;  /* 0x00010000030d7824 */ /* 0x000fe200078e00ff */
[----:B------:R-:W-:-:S03]  /*0cc0*/  PRMT R3, R166, 0x7632, R3 ;  /* 0x00007632a6037816 */ /* 0x000fc60000000003 */
[----:B------:R-:W-:Y:S02]  /*0cd0*/  FADD.FTZ R13, -R224, R13 ;  /* 0x0000000de00d7221 */ /* 0x000fe40000010100 */
[----:B------:R-:W-:Y:S01]  /*0ce0*/  IMAD.U32 R168, R3, 0x10000, RZ ;  /* 0x0001000003a87824 */ /* 0x000fe200078e00ff */
[----:B------:R-:W-:Y:S01]  /*0cf0*/  PRMT R3, R163, 0x7632, R3 ;  /* 0x00007632a3037816 */ /* 0x000fe20000000003 */
[----:B------:R-:W-:Y:S01]  /*0d00*/  FADD.FTZ R95, R95, R14 ;  /* 0x0000000e5f5f7221 */ /* 0x000fe20000010000 */
[----:B------:R-:W-:Y:S01]  /*0d10*/  FFMA.FTZ R59, R12, R14, R59 ;  /* 0x0000000e0c3b7223 */ /* 0x000fe2000001003b */
[----:B------:R-:W-:Y:S01]  /*0d20*/  FMUL.FTZ R14, R210, R13 ;  /* 0x0000000dd20e7220 */ /* 0x000fe20000410000 */
[----:B------:R-:W-:Y:S01]  /*0d30*/  FMUL.FTZ R13, R31, R168 ;  /* 0x000000a81f0d7220 */ /* 0x000fe20000410000 */
[----:B------:R-:W-:Y:S02]  /*0d40*/  SHF.L.U32 R31, R3, 0x10, RZ ;  /* 0x00000010031f7819 */ /* 0x000fe400000006ff */
[----:B------:R-:W-:-:S03]  /*0d50*/  PRMT R3, R167, 0x7632, R3 ;  /* 0x00007632a7037816 */ /* 0x000fc60000000003 */
[----:B------:R-:W-:Y:S01]  /*0d60*/  FADD.FTZ R31, -R224, R31 ;  /* 0x0000001fe01f7221 */ /* 0x000fe20000010100 */
[----:B------:R-:W-:Y:S01]  /*0d70*/  SHF.L.U32 R187, R3, 0x10, RZ ;  /* 0x0000001003bb7819 */ /* 0x000fe200000006ff */
[----:B------:R-:W-:Y:S02]  /*0d80*/  IMAD.U32 R3, R160, 0x10000, RZ ;  /* 0x00010000a0037824 */ /* 0x000fe400078e00ff */
[----:B------:R-:W-:Y:S01]  /*0d90*/  FADD.FTZ R97, R97, R168 ;  /* 0x000000a861617221 */ /* 0x000fe20000010000 */
[----:B------:R-:W-:Y:S01]  /*0da0*/  FFMA.FTZ R61, R14, R168, R61 ;  /* 0x000000a80e3d7223 */ /* 0x000fe2000001003d */
[----:B------:R-:W-:Y:S01]  /*0db0*/  FMUL.FTZ R168, R210, R31 ;  /* 0x0000001fd2a87220 */ /* 0x000fe20000410000 */
[----:B------:R-:W-:Y:S01]  /*0dc0*/  FADD.FTZ R3, -R224, R3 ;  /* 0x00000003e0037221 */ /* 0x000fe20000010100 */
[-C--:B------:R-:W-:Y:S01]  /*0dd0*/  FMUL.FTZ R31, R176, R187.reuse ;  /* 0x000000bbb01f7220 */ /* 0x080fe20000410000 */
[----:B------:R-:W-:Y:S01]  /*0de0*/  FADD.FTZ R99, R99, R187 ;  /* 0x000000bb63637221 */ /* 0x000fe20000010000 */
[----:B------:R-:W-:Y:S01]  /*0df0*/  FFMA.FTZ R63, R168, R187, R63 ;  /* 0x000000bba83f7223 */ /* 0x000fe2000001003f */
[----:B------:R-:W-:Y:S01]  /*0e00*/  SHF.L.U32 R187, R161, 0x10, RZ ;  /* 0x00000010a1bb7819 */ /* 0x000fe200000006ff */
[----:B------:R-:W-:Y:S01]  /*0e10*/  IMAD.U32 R161, R164, 0x10000, RZ ;  /* 0x00010000a4a17824 */ /* 0x000fe200078e00ff */
[----:B------:R-:W-:Y:S01]  /*0e20*/  SHF.L.U32 R176, R36, 0x10, RZ ;  /* 0x0000001024b07819 */ /* 0x000fe200000006ff */
[----:B------:R-:W-:-:S02]  /*0e30*/  FMUL.FTZ R3, R210, R3 ;  /* 0x00000003d2037220 */ /* 0x000fc40000410000 */
[----:B------:R-:W-:Y:S02]  /*0e40*/  FADD.FTZ R92, R92, R161 ;  /* 0x000000a15c5c7221 */ /* 0x000fe40000010000 */
[-C--:B------:R-:W-:Y:S01]  /*0e50*/  FFMA.FTZ R56, R3, R161.reuse, R56 ;  /* 0x000000a103387223 */ /* 0x080fe20000010038 */
[----:B------:R-:W-:Y:S01]  /*0e60*/  FMUL.FTZ R176, R176, R161 ;  /* 0x000000a1b0b07220 */ /* 0x000fe20000410000 */
[----:B------:R-:W-:Y:S02]  /*0e70*/  IMAD.U32 R161, R162, 0x10000, RZ ;  /* 0x00010000a2a17824 */ /* 0x000fe400078e00ff */
[C---:B------:R-:W-:Y:S02]  /*0e80*/  FADD.FTZ R187, -R224.reuse, R187 ;  /* 0x000000bbe0bb7221 */ /* 0x040fe40000010100 */
[----:B------:R-:W-:Y:S01]  /*0e90*/  FADD.FTZ R161, -R224, R161 ;  /* 0x000000a1e0a17221 */ /* 0x000fe20000010100 */
[----:B------:R-:W-:Y:S01]  /*0ea0*/  SHF.L.U32 R165, R165, 0x10, RZ ;  /* 0x00000010a5a57819 */ /* 0x000fe200000006ff */
[----:B------:R-:W-:Y:S01]  /*0eb0*/  FMUL.FTZ R197, R210, R187 ;  /* 0x000000bbd2c57220 */ /* 0x000fe20000410000 */
[----:B------:R-:W-:-:S02]  /*0ec0*/  IMAD.U32 R187, R37, 0x10000, RZ ;  /* 0x0001000025bb7824 */ /* 0x000fc400078e00ff */
[----:B------:R-:W-:Y:S01]  /*0ed0*/  FMUL.FTZ R209, R210, R161 ;  /* 0x000000a1d2d17220 */ /* 0x000fe20000410000 */
[----:B------:R-:W-:Y:S01]  /*0ee0*/  FADD.FTZ R160, RZ, R176 ;  /* 0x000000b0ffa07221 */ /* 0x000fe20000010000 */
[----:B------:R-:W-:Y:S01]  /*0ef0*/  FFMA.FTZ R161, R3, R176, RZ ;  /* 0x000000b003a17223 */ /* 0x000fe200000100ff */
[----:B------:R-:W-:Y:S01]  /*0f00*/  SHF.L.U32 R163, R163, 0x10, RZ ;  /* 0x00000010a3a37819 */ /* 0x000fe200000006ff */
[----:B------:R-:W-:Y:S01]  /*0f10*/  FMUL.FTZ R187, R187, R165 ;  /* 0x000000a5bbbb7220 */ /* 0x000fe20000410000 */
[----:B------:R-:W-:Y:S01]  /*0f20*/  FADD.FTZ R160, R160, R9 ;  /* 0x00000009a0a07221 */ /* 0x000fe20000010000 */
[----:B------:R-:W-:Y:S01]  /*0f30*/  FFMA.FTZ R162, R10, R9, R161 ;  /* 0x000000090aa27223 */ /* 0x000fe200000100a1 */
[----:B------:R-:W-:Y:S01]  /*0f40*/  FADD.FTZ R94, R94, R165 ;  /* 0x000000a55e5e7221 */ /* 0x000fe20000010000 */
[C---:B------:R-:W-:Y:S01]  /*0f50*/  FFMA.FTZ R58, R197.reuse, R165, R58 ;  /* 0x000000a5c53a7223 */ /* 0x040fe2000001003a */
[----:B------:R-:W-:Y:S01]  /*0f60*/  FADD.FTZ R163, -R224, R163 ;  /* 0x000000a3e0a37221 */ /* 0x000fe20000010100 */
[----:B------:R-:W-:Y:S01]  /*0f70*/  SHF.L.U32 R165, R166, 0x10, RZ ;  /* 0x00000010a6a57819 */ /* 0x000fe200000006ff */
[----:B------:R-:W-:Y:S01]  /*0f80*/  FADD.FTZ R160, R160, R187 ;  /* 0x000000bba0a07221 */ /* 0x000fe20000010000 */
[----:B------:R-:W-:Y:S01]  /*0f90*/  FFMA.FTZ R161, R197, R187, R162 ;  /* 0x000000bbc5a17223 */ /* 0x000fe200000100a2 */
[----:B------:R-:W-:-:S02]  /*0fa0*/  FMUL.FTZ R225, R210, R163 ;  /* 0x000000a3d2e17220 */ /* 0x000fc40000410000 */
[----:B------:R-:W-:Y:S01]  /*0fb0*/  FADD.FTZ R163, R160, R11 ;  /* 0x0000000ba0a37221 */ /* 0x000fe20000010000 */
[----:B------:R-:W-:Y:S01]  /*0fc0*/  FMUL.FTZ R208, R208, R165 ;  /* 0x000000a5d0d07220 */ /* 0x000fe20000410000 */
[----:B------:R-:W-:Y:S01]  /*0fd0*/  FFMA.FTZ R160, R12, R11, R161 ;  /* 0x0000000b0ca07223 */ /* 0x000fe200000100a1 */
[----:B------:R-:W-:Y:S02]  /*0fe0*/  IMAD.U32 R167, R167, 0x10000, RZ ;  /* 0x00010000a7a77824 */ /* 0x000fe400078e00ff */
[----:B------:R-:W-:Y:S01]  /*0ff0*/  FADD.FTZ R162, R163, R208 ;  /* 0x000000d0a3a27221 */ /* 0x000fe20000010000 */
[----:B------:R-:W-:Y:S01]  /*1000*/  FFMA.FTZ R161, R209, R208, R160 ;  /* 0x000000d0d1a17223 */ /* 0x000fe200000100a0 */
[----:B------:R-:W-:Y:S02]  /*1010*/  FMUL.FTZ R222, R222, R167 ;  /* 0x000000a7dede7220 */ /* 0x000fe40000410000 */
[----:B------:R-:W-:Y:S01]  /*1020*/  FADD.FTZ R163, R162, R13 ;  /* 0x0000000da2a37221 */ /* 0x000fe20000010000 */
[----:B------:R-:W-:-:S03]  /*1030*/  FFMA.FTZ R160, R14, R13, R161 ;  /* 0x0000000d0ea07223 */ /* 0x000fc600000100a1 */
[----:B------:R-:W-:Y:S01]  /*1040*/  FADD.FTZ R162, R163, R222 ;  /* 0x000000dea3a27221 */ /* 0x000fe20000010000 */
[----:B------:R-:W-:Y:S01]  /*1050*/  FFMA.FTZ R161, R225, R222, R160 ;  /* 0x000000dee1a17223 */ /* 0x000fe200000100a0 */
[----:B------:R-:W-:Y:S01]  /*1060*/  FADD.FTZ R96, R96, R165 ;  /* 0x000000a560607221 */ /* 0x000fe20000010000 */
[----:B------:R-:W-:Y:S01]  /*1070*/  FFMA.FTZ R60, R209, R165, R60 ;  /* 0x000000a5d13c7223 */ /* 0x000fe2000001003c */
[----:B------:R-:W-:Y:S01]  /*1080*/  FADD.FTZ R98, R98, R167 ;  /* 0x000000a762627221 */ /* 0x000fe20000010000 */
[----:B------:R-:W-:Y:S01]  /*1090*/  FFMA.FTZ R62, R225, R167, R62 ;  /* 0x000000a7e13e7223 */ /* 0x000fe2000001003e */
[----:B------:R-:W-:Y:S01]  /*10a0*/  FADD.FTZ R227, R162, R31 ;  /* 0x0000001fa2e37221 */ /* 0x000fe20000010000 */
[----:B------:R-:W-:-:S07]  /*10b0*/  FFMA.FTZ R228, R168, R31, R161 ;  /* 0x0000001fa8e47223 */ /* 0x000fce00000100a1 */
.L_x_476:
[----:B------:R-:W-:Y:S05]  /*10c0*/  BSYNC.RECONVERGENT B1 ;  /* 0x0000000000017941 */ /* 0x000fea0003800200 */
.L_x_475:
[----:B------:R-:W-:Y:S04]  /*10d0*/  BSSY.RECONVERGENT B1, `(.L_x_477) ;  /* 0x0000072000017945 */ /* 0x000fe80003800200 */
[----:B------:R-:W-:Y:S05]  /*10e0*/  @!P6 BRA `(.L_x_478) ;  /* 0x0000000400c0e947 */ /* 0x000fea0003800000 */
        /* <DEDUP_REMOVED lines=9> */
[----:B------:R-:W-:Y:S02]  /*1180*/  PRMT R20, R40, 0x7632, R20 ;  /* 0x0000763228147816 */ /* 0x000fe40000000014 */
[----:B------:R-:W-:-:S09]  /*1190*/  ISETP.NE.U32.AND P0, PT, RZ, UR20, PT ;  /* 0x00000014ff007c0c */ /* 0x000fd2000bf05070 */
[----:B------:R-:W1:Y:S01]  /*11a0*/  @P3 LDC.64 R16, c[0x0][0x3b8] ;  /* 0x0000ee00ff103b82 */ /* 0x000e620000000a00 */
[----:B------:R-:W-:Y:S01]  /*11b0*/  IMAD.U32 R20, R20, 0x10000, RZ ;  /* 0x0001000014147824 */ /* 0x000fe200078e00ff */
[----:B------:R-:W-:Y:S01]  /*11c0*/  ISETP.NE.AND.EX P0, PT, RZ, UR21, PT, P0 ;  /* 0x00000015ff007c0c */ /* 0x000fe2000bf05300 */
[----:B0-----:R-:W-:-:S05]  /*11d0*/  IMAD.WIDE.U32 R18, R226, 0x8, R18 ;  /* 0x00000008e2127825 */ /* 0x001fca00078e0012 */
[----:B------:R-:W5:Y:S01]  /*11e0*/  LDG.E.64 R236, desc[UR8][R18.64] ;  /* 0x0000000812ec7981 */ /* 0x000f62000c1e1b00 */
[----:B------:R-:W-:Y:S01]  /*11f0*/  PRMT R170, R42, 0x7632, R170 ;  /* 0x000076322aaa7816 */ /* 0x000fe200000000aa */
[----:B-1----:R-:W-:-:S05]  /*1200*/  @P3 IMAD.WIDE.U32 R16, R226, 0x8, R16 ;  /* 0x00000008e2103825 */ /* 0x002fca00078e0010 */
[----:B------:R-:W0:Y:S01]  /*1210*/  @P0 LDC.64 R206, c[0x0][0x438] ;  /* 0x00010e00ffce0b82 */ /* 0x000e220000000a00 */
[----:B------:R-:W5:Y:S01]  /*1220*/  @P3 LDG.E.64 R246, desc[UR8][R16.64] ;  /* 0x0000000810f63981 */ /* 0x000f62000c1e1b00 */
[----:B------:R-:W-:Y:S01]  /*1230*/  IMAD.U32 R170, R170, 0x10000, RZ ;  /* 0x00010000aaaa7824 */ /* 0x000fe200078e00ff */
[----:B------:R-:W-:-:S04]  /*1240*/  PRMT R178, R43, 0x7632, R178 ;  /* 0x000076322bb27816 */ /* 0x000fc800000000b2 */
[----:B------:R-:W-:Y:S01]  /*1250*/  SHF.L.U32 R178, R178, 0x10, RZ ;  /* 0x00000010b2b27819 */ /* 0x000fe200000006ff */
[----:B0-----:R-:W-:-:S05]  /*1260*/  @P0 IMAD.WIDE.U32 R206, R226, 0x10, R206 ;  /* 0x00000010e2ce0825 */ /* 0x001fca00078e00ce */
[----:B------:R0:W5:Y:S02]  /*1270*/  @P0 LDG.E.128 R32, desc[UR8][R206.64] ;  /* 0x00000008ce200981 */ /* 0x000164000c1e1d00 */
[----:B0-----:R-:W-:Y:S01]  /*1280*/  SHF.L.U32 R206, R42, 0x10, RZ ;  /* 0x000000102ace7819 */ /* 0x001fe200000006ff */
[----:B------:R-:W-:Y:S01]  /*1290*/  IMAD.U32 R221, R43, 0x10000, RZ ;  /* 0x000100002bdd7824 */ /* 0x000fe200078e00ff */
[----:B------:R-:W-:Y:S02]  /*12a0*/  IADD3 R226, PT, PT, R226, 0x20, RZ ;  /* 0x00000020e2e27810 */ /* 0x000fe40007ffe0ff */
[----:B--2---:R-:W-:-:S04]  /*12b0*/  PRMT R15, R160, 0x7632, R15 ;  /* 0x00007632a00f7816 */ /* 0x004fc8000000000f */
[----:B------:R-:W-:Y:S02]  /*12c0*/  SHF.L.U32 R169, R15, 0x10, RZ ;  /* 0x000000100fa97819 */ /* 0x000fe400000006ff */
[----:B---3--:R-:W-:-:S03]  /*12d0*/  PRMT R15, R164, 0x7632, R15 ;  /* 0x00007632a40f7816 */ /* 0x008fc6000000000f */
[----:B------:R-:W-:Y:S01]  /*12e0*/  FADD.FTZ R169, -R224, R169 ;  /* 0x000000a9e0a97221 */ /* 0x000fe20000010100 */
[----:B------:R-:W-:-:S03]  /*12f0*/  SHF.L.U32 R17, R15, 0x10, RZ ;  /* 0x000000100f117819 */ /* 0x000fc600000006ff */
[----:B-----5:R-:W-:Y:S02]  /*1300*/  FMUL.FTZ R16, R210, R169 ;  /* 0x000000a9d2107220 */ /* 0x020fe40000410000 */
[-C--:B------:R-:W-:Y:S01]  /*1310*/  FMUL.FTZ R15, R20, R17.reuse ;  /* 0x00000011140f7220 */ /* 0x080fe20000410000 */
[----:B------:R-:W-:Y:S01]  /*1320*/  FADD.FTZ R141, R141, R17 ;  /* 0x000000118d8d7221 */ /* 0x000fe20000010000 */
[----:B------:R-:W-:Y:S01]  /*1330*/  FFMA.FTZ R101, R16, R17, R101 ;  /* 0x0000001110657223 */ /* 0x000fe20000010065 */
[----:B------:R-:W-:Y:S02]  /*1340*/  PRMT R17, R161, 0x7632, R17 ;  /* 0x00007632a1117816 */ /* 0x000fe40000000011 */
[----:B------:R-:W-:-:S03]  /*1350*/  PRMT R20, R41, 0x7632, R20 ;  /* 0x0000763229147816 */ /* 0x000fc60000000014 */
[----:B------:R-:W-:Y:S01]  /*1360*/  IMAD.U32 R19, R17, 0x10000, RZ ;  /* 0x0001000011137824 */ /* 0x000fe200078e00ff */
[----:B------:R-:W-:-:S03]  /*1370*/  PRMT R17, R165, 0x7632, R17 ;  /* 0x00007632a5117816 */ /* 0x000fc60000000011 */
[----:B------:R-:W-:Y:S01]  /*1380*/  FADD.FTZ R19, -R224, R19 ;  /* 0x00000013e0137221 */ /* 0x000fe20000010100 */
[----:B------:R-:W-:Y:S01]  /*1390*/  SHF.L.U32 R20, R20, 0x10, RZ ;  /* 0x0000001014147819 */ /* 0x000fe200000006ff */
[----:B------:R-:W-:Y:S02]  /*13a0*/  IMAD.U32 R169, R17, 0x10000, RZ ;  /* 0x0001000011a97824 */ /* 0x000fe400078e00ff */
[----:B------:R-:W-:Y:S01]  /*13b0*/  FMUL.FTZ R18, R210, R19 ;  /* 0x00000013d2127220 */ /* 0x000fe20000410000 */
[----:B------:R-:W-:Y:S01]  /*13c0*/  PRMT R19, R162, 0x7632, R19 ;  /* 0x00007632a2137816 */ /* 0x000fe20000000013 */
[-C--:B------:R-:W-:Y:S01]  /*13d0*/  FMUL.FTZ R17, R20, R169.reuse ;  /* 0x000000a914117220 */ /* 0x080fe20000410000 */
[----:B------:R-:W-:Y:S01]  /*13e0*/  FADD.FTZ R143, R143, R169 ;  /* 0x000000a98f8f7221 */ /* 0x000fe20000010000 */
[----:B------:R-:W-:Y:S01]  /*13f0*/  FFMA.FTZ R103, R18, R169, R103 ;  /* 0x000000a912677223 */ /* 0x000fe20000010067 */
[----:B------:R-:W-:Y:S02]  /*1400*/  SHF.L.U32 R169, R19, 0x10, RZ ;  /* 0x0000001013a97819 */ /* 0x000fe400000006ff */
[----:B------:R-:W-:-:S03]  /*1410*/  PRMT R19, R166, 0x7632, R19 ;  /* 0x00007632a6137816 */ /* 0x000fc60000000013 */
[----:B------:R-:W-:Y:S01]  /*1420*/  FADD.FTZ R169, -R224, R169 ;  /* 0x000000a9e0a97221 */ /* 0x000fe20000010100 */
[----:B------:R-:W-:-:S03]  /*1430*/  SHF.L.U32 R175, R19, 0x10, RZ ;  /* 0x0000001013af7819 */ /* 0x000fc600000006ff */
[----:B------:R-:W-:Y:S01]  /*1440*/  FMUL.FTZ R20, R210, R169 ;  /* 0x000000a9d2147220 */ /* 0x000fe20000410000 */
[----:B------:R-:W-:Y:S01]  /*1450*/  PRMT R169, R163, 0x7632, R169 ;  /* 0x00007632a3a97816 */ /* 0x000fe200000000a9 */
[-C--:B------:R-:W-:Y:S01]  /*1460*/  FMUL.FTZ R19, R170, R175.reuse ;  /* 0x000000afaa137220 */ /* 0x080fe20000410000 */
[----:B------:R-:W-:Y:S01]  /*1470*/  FADD.FTZ R145, R145, R175 ;  /* 0x000000af91917221 */ /* 0x000fe20000010000 */
[----:B------:R-:W-:Y:S02]  /*1480*/  FFMA.FTZ R105, R20, R175, R105 ;  /* 0x000000af14697223 */ /* 0x000fe40000010069 */
[----:B------:R-:W-:Y:S01]  /*1490*/  IMAD.U32 R175, R169, 0x10000, RZ ;  /* 0x00010000a9af7824 */ /* 0x000fe200078e00ff */
[----:B------:R-:W-:-:S03]  /*14a0*/  PRMT R169, R167, 0x7632, R169 ;  /* 0x00007632a7a97816 */ /* 0x000fc600000000a9 */
[----:B------:R-:W-:Y:S01]  /*14b0*/  FADD.FTZ R189, -R224, R175 ;  /* 0x000000afe0bd7221 */ /* 0x000fe20000010100 */
[----:B------:R-:W-:Y:S01]  /*14c0*/  SHF.L.U32 R175, R160, 0x10, RZ ;  /* 0x00000010a0af7819 */ /* 0x000fe200000006ff */
[----:B------:R-:W-:Y:S02]  /*14d0*/  IMAD.U32 R190, R169, 0x10000, RZ ;  /* 0x00010000a9be7824 */ /* 0x000fe400078e00ff */
[----:B------:R-:W-:Y:S02]  /*14e0*/  FMUL.FTZ R170, R210, R189 ;  /* 0x000000bdd2aa7220 */ /* 0x000fe40000410000 */
[----:B------:R-:W-:Y:S01]  /*14f0*/  FADD.FTZ R175, -R224, R175 ;  /* 0x000000afe0af7221 */ /* 0x000fe20000010100 */
[----:B------:R-:W-:Y:S02]  /*1500*/  IMAD.U32 R189, R161, 0x10000, RZ ;  /* 0x00010000a1bd7824 */ /* 0x000fe400078e00ff */
[----:B------:R-:W-:Y:S01]  /*1510*/  FMUL.FTZ R169, R178, R190 ;  /* 0x000000beb2a97220 */ /* 0x000fe20000410000 */
[----:B------:R-:W-:Y:S01]  /*1520*/  SHF.L.U32 R161, R164, 0x10, RZ ;  /* 0x00000010a4a17819 */ /* 0x000fe200000006ff */
[----:B------:R-:W-:Y:S01]  /*1530*/  FMUL.FTZ R175, R210, R175 ;  /* 0x000000afd2af7220 */ /* 0x000fe20000410000 */
[----:B------:R-:W-:-:S02]  /*1540*/  IMAD.U32 R178, R40, 0x10000, RZ ;  /* 0x0001000028b27824 */ /* 0x000fc400078e00ff */
[----:B------:R-:W-:Y:S01]  /*1550*/  FADD.FTZ R189, -R224, R189 ;  /* 0x000000bde0bd7221 */ /* 0x000fe20000010100 */
[----:B------:R-:W-:Y:S01]  /*1560*/  FADD.FTZ R140, R140, R161 ;  /* 0x000000a18c8c7221 */ /* 0x000fe20000010000 */
[-C--:B------:R-:W-:Y:S01]  /*1570*/  FFMA.FTZ R100, R175, R161.reuse, R100 ;  /* 0x000000a1af647223 */ /* 0x080fe20000010064 */
[----:B------:R-:W-:Y:S01]  /*1580*/  FMUL.FTZ R178, R178, R161 ;  /* 0x000000a1b2b27220 */ /* 0x000fe20000410000 */
[----:B------:R-:W-:Y:S01]  /*1590*/  SHF.L.U32 R161, R162, 0x10, RZ ;  /* 0x00000010a2a17819 */ /* 0x000fe200000006ff */
[----:B------:R-:W-:Y:S01]  /*15a0*/  FADD.FTZ R147, R147, R190 ;  /* 0x000000be93937221 */ /* 0x000fe20000010000 */
[----:B------:R-:W-:Y:S01]  /*15b0*/  FFMA.FTZ R107, R170, R190, R107 ;  /* 0x000000beaa6b7223 */ /* 0x000fe2000001006b */
[----:B------:R-:W-:Y:S01]  /*15c0*/  SHF.L.U32 R190, R41, 0x10, RZ ;  /* 0x0000001029be7819 */ /* 0x000fe200000006ff */
[----:B------:R-:W-:Y:S02]  /*15d0*/  IMAD.U32 R165, R165, 0x10000, RZ ;  /* 0x00010000a5a57824 */ /* 0x000fe400078e00ff */
[----:B------:R-:W-:Y:S01]  /*15e0*/  FMUL.FTZ R189, R210, R189 ;  /* 0x000000bdd2bd7220 */ /* 0x000fe20000410000 */
[----:B------:R-:W-:Y:S01]  /*15f0*/  FADD.FTZ R161, -R224, R161 ;  /* 0x000000a1e0a17221 */ /* 0x000fe20000010100 */
[----:B------:R-:W-:-:S02]  /*1600*/  FADD.FTZ R142, R142, R165 ;  /* 0x000000a58e8e7221 */ /* 0x000fc40000010000 */
[-C--:B------:R-:W-:Y:S01]  /*1610*/  FFMA.FTZ R102, R189, R165.reuse, R102 ;  /* 0x000000a5bd667223 */ /* 0x080fe20000010066 */
[----:B------:R-:W-:Y:S01]  /*1620*/  FMUL.FTZ R190, R190, R165 ;  /* 0x000000a5bebe7220 */ /* 0x000fe20000410000 */
[----:B------:R-:W-:Y:S02]  /*1630*/  IMAD.U32 R165, R166, 0x10000, RZ ;  /* 0x00010000a6a57824 */ /* 0x000fe400078e00ff */
[----:B------:R-:W-:Y:S01]  /*1640*/  FMUL.FTZ R207, R210, R161 ;  /* 0x000000a1d2cf7220 */ /* 0x000fe20000410000 */
[----:B------:R-:W-:Y:S01]  /*1650*/  FADD.FTZ R160, R227, R178 ;  /* 0x000000b2e3a07221 */ /* 0x000fe20000010000 */
[----:B------:R-:W-:Y:S01]  /*1660*/  FFMA.FTZ R161, R175, R178, R228 ;  /* 0x000000b2afa17223 */ /* 0x000fe200000100e4 */
[----:B------:R-:W-:Y:S01]  /*1670*/  FADD.FTZ R144, R144, R165 ;  /* 0x000000a590907221 */ /* 0x000fe20000010000 */
[-C--:B------:R-:W-:Y:S01]  /*1680*/  FFMA.FTZ R104, R207, R165.reuse, R104 ;  /* 0x000000a5cf687223 */ /* 0x080fe20000010068 */
[----:B------:R-:W-:Y:S01]  /*1690*/  FMUL.FTZ R206, R206, R165 ;  /* 0x000000a5cece7220 */ /* 0x000fe20000410000 */
[----:B------:R-:W-:-:S02]  /*16a0*/  IMAD.U32 R165, R163, 0x10000, RZ ;  /* 0x00010000a3a57824 */ /* 0x000fc400078e00ff */
[----:B------:R-:W-:Y:S01]  /*16b0*/  FADD.FTZ R163, R160, R15 ;  /* 0x0000000fa0a37221 */ /* 0x000fe20000010000 */
[----:B------:R-:W-:-:S03]  /*16c0*/  FFMA.FTZ R160, R16, R15, R161 ;  /* 0x0000000f10a07223 */ /* 0x000fc600000100a1 */
[----:B------:R-:W-:Y:S01]  /*16d0*/  FADD.FTZ R162, R163, R190 ;  /* 0x000000bea3a27221 */ /* 0x000fe20000010000 */
[----:B------:R-:W-:-:S03]  /*16e0*/  FFMA.FTZ R161, R189, R190, R160 ;  /* 0x000000bebda17223 */ /* 0x000fc600000100a0 */
[----:B------:R-:W-:Y:S01]  /*16f0*/  FADD.FTZ R163, R162, R17 ;  /* 0x00000011a2a37221 */ /* 0x000fe20000010000 */
[----:B------:R-:W-:Y:S01]  /*1700*/  FFMA.FTZ R160, R18, R17, R161 ;  /* 0x0000001112a07223 */ /* 0x000fe200000100a1 */
[----:B------:R-:W-:Y:S01]  /*1710*/  SHF.L.U32 R167, R167, 0x10, RZ ;  /* 0x00000010a7a77819 */ /* 0x000fe200000006ff */
[----:B------:R-:W-:Y:S01]  /*1720*/  FADD.FTZ R165, -R224, R165 ;  /* 0x000000a5e0a57221 */ /* 0x000fe20000010100 */
[----:B------:R-:W-:Y:S01]  /*1730*/  FADD.FTZ R162, R163, R206 ;  /* 0x000000cea3a27221 */ /* 0x000fe20000010000 */
[----:B------:R-:W-:Y:S02]  /*1740*/  FFMA.FTZ R161, R207, R206, R160 ;  /* 0x000000cecfa17223 */ /* 0x000fe400000100a0 */
[----:B------:R-:W-:Y:S01]  /*1750*/  FMUL.FTZ R223, R210, R165 ;  /* 0x000000a5d2df7220 */ /* 0x000fe20000410000 */
[----:B------:R-:W-:Y:S01]  /*1760*/  FMUL.FTZ R221, R221, R167 ;  /* 0x000000a7dddd7220 */ /* 0x000fe20000410000 */
[----:B------:R-:W-:Y:S01]  /*1770*/  FADD.FTZ R162, R162, R19 ;  /* 0x00000013a2a27221 */ /* 0x000fe20000010000 */
[----:B------:R-:W-:-:S03]  /*1780*/  FFMA.FTZ R160, R20, R19, R161 ;  /* 0x0000001314a07223 */ /* 0x000fc600000100a1 */
[----:B------:R-:W-:Y:S01]  /*1790*/  FADD.FTZ R162, R162, R221 ;  /* 0x000000dda2a27221 */ /* 0x000fe20000010000 */
[C---:B------:R-:W-:Y:S01]  /*17a0*/  FFMA.FTZ R161, R223.reuse, R221, R160 ;  /* 0x000000dddfa17223 */ /* 0x040fe200000100a0 */
[----:B------:R-:W-:Y:S01]  /*17b0*/  FADD.FTZ R146, R146, R167 ;  /* 0x000000a792927221 */ /* 0x000fe20000010000 */
[----:B------:R-:W-:Y:S01]  /*17c0*/  FFMA.FTZ R106, R223, R167, R106 ;  /* 0x000000a7df6a7223 */ /* 0x000fe2000001006a */
[----:B------:R-:W-:Y:S01]  /*17d0*/  FADD.FTZ R227, R162, R169 ;  /* 0x000000a9a2e37221 */ /* 0x000fe20000010000 */
[----:B------:R-:W-:-:S07]  /*17e0*/  FFMA.FTZ R228, R170, R169, R161 ;  /* 0x000000a9aae47223 */ /* 0x000fce00000100a1 */
.L_x_478:
[----:B------:R-:W-:Y:S05]  /*17f0*/  BSYNC.RECONVERGENT B1 ;  /* 0x0000000000017941 */ /* 0x000fea0003800200 */
.L_x_477:
[----:B------:R-:W-:Y:S04]  /*1800*/  BSSY.RECONVERGENT B1, `(.L_x_479) ;  /* 0x0000071000017945 */ /* 0x000fe80003800200 */
[----:B------:R-:W-:Y:S05]  /*1810*/  @!P1 BRA `(.L_x_480) ;  /* 0x0000000400bc9947 */ /* 0x000fea0003800000 */
[----:B------:R-:W0:Y:S08]  /*1820*/  LDC.64 R160, c[0x0][0x3a8] ;  /* 0x0000ea00ffa07b82 */ /* 0x000e300000000a00 */
[----:B------:R-:W1:Y:S01]  /*1830*/  LDC.64 R164, c[0x0][0x428] ;  /* 0x00010a00ffa47b82 */ /* 0x000e620000000a00 */
[----:B------:R-:W-:-:S07]  /*1840*/  ISETP.NE.U32.AND P0, PT, RZ, UR10, PT ;  /* 0x0000000aff007c0c */ /* 0x000fce000bf05070 */
[----:B------:R-:W2:Y:S01]  /*1850*/  LDC.64 R202, c[0x0][0x3b0] ;  /* 0x0000ec00ffca7b82 */ /* 0x000ea20000000a00 */
[----:B0-----:R-:W-:-:S06]  /*1860*/  IMAD.WIDE.U32 R160, R226, 0x10, R160 ;  /* 0x00000010e2a07825 */ /* 0x001fcc00078e00a0 */
[----:B------:R-:W3:Y:S01]  /*1870*/  LDG.E.128 R160, desc[UR8][R160.64] ;  /* 0x00000008a0a07981 */ /* 0x000ee2000c1e1d00 */
[----:B-1----:R-:W-:-:S06]  /*1880*/  IMAD.WIDE.U32 R164, R226, 0x10, R164 ;  /* 0x00000010e2a47825 */ /* 0x002fcc00078e00a4 */
[----:B------:R-:W4:Y:S01]  /*1890*/  LDG.E.128 R164, desc[UR8][R164.64] ;  /* 0x00000008a4a47981 */ /* 0x000f22000c1e1d00 */
[----:B------:R-:W-:Y:S02]  /*18a0*/  ISETP.NE.AND.EX P3, PT, RZ, UR11, PT, P0 ;  /* 0x0000000bff007c0c */ /* 0x000fe4000bf65300 */
[----:B------:R-:W-:Y:S02]  /*18b0*/  PRMT R24, R44, 0x7632, R24 ;  /* 0x000076322c187816 */ /* 0x000fe40000000018 */
[----:B------:R-:W-:-:S09]  /*18c0*/  ISETP.NE.U32.AND P0, PT, RZ, UR20, PT ;  /* 0x00000014ff007c0c */ /* 0x000fd2000bf05070 */
[----:B------:R-:W0:Y:S01]  /*18d0*/  @P3 LDC.64 R22, c[0x0][0x3b8] ;  /* 0x0000ee00ff163b82 */ /* 0x000e220000000a00 */
[----:B------:R-:W-:Y:S02]  /*18e0*/  SHF.L.U32 R24, R24, 0x10, RZ ;  /* 0x0000001018187819 */ /* 0x000fe400000006ff */
[----:B------:R-:W-:Y:S02]  /*18f0*/  ISETP.NE.AND.EX P0, PT, RZ, UR21, PT, P0 ;  /* 0x00000015ff007c0c */ /* 0x000fe4000bf05300 */
[----:B------:R-:W-:Y:S01]  /*1900*/  PRMT R172, R45, 0x7632, R172 ;  /* 0x000076322dac7816 */ /* 0x000fe200000000ac */
[----:B0-----:R-:W-:-:S10]  /*1910*/  @P3 IMAD.WIDE.U32 R22, R226, 0x8, R22 ;  /* 0x00000008e2163825 */ /* 0x001fd400078e0016 */
[----:B------:R-:W0:Y:S01]  /*1920*/  @P0 LDC.64 R204, c[0x0][0x438] ;  /* 0x00010e00ffcc0b82 */ /* 0x000e220000000a00 */
[----:B------:R-:W5:Y:S01]  /*1930*/  @P3 LDG.E.64 R244, desc[UR8][R22.64] ;  /* 0x0000000816f43981 */ /* 0x000f62000c1e1b00 */
[----:B------:R-:W-:Y:S01]  /*1940*/  IMAD.U32 R172, R172, 0x10000, RZ ;  /* 0x00010000acac7824 */ /* 0x000fe200078e00ff */
[----:B------:R-:W-:Y:S01]  /*1950*/  PRMT R180, R46, 0x7632, R180 ;  /* 0x000076322eb47816 */ /* 0x000fe200000000b4 */
[----:B--2---:R-:W-:-:S03]  /*1960*/  IMAD.WIDE.U32 R202, R226, 0x8, R202 ;  /* 0x00000008e2ca7825 */ /* 0x004fc600078e00ca */
[----:B------:R-:W-:Y:S02]  /*1970*/  SHF.L.U32 R180, R180, 0x10, RZ ;  /* 0x00000010b4b47819 */ /* 0x000fe400000006ff */
[----:B------:R1:W5:Y:S01]  /*1980*/  LDG.E.64 R232, desc[UR8][R202.64] ;  /* 0x00000008cae87981 */ /* 0x000362000c1e1b00 */
[----:B0-----:R-:W-:-:S05]  /*1990*/  @P0 IMAD.WIDE.U32 R204, R226, 0x10, R204 ;  /* 0x00000010e2cc0825 */ /* 0x001fca00078e00cc */
[----:B------:R0:W5:Y:S01]  /*19a0*/  @P0 LDG.E.128 R148, desc[UR8][R204.64] ;  /* 0x00000008cc940981 */ /* 0x000162000c1e1d00 */
[----:B-1----:R-:W-:Y:S02]  /*19b0*/  IMAD.U32 R202, R47, 0x10000, RZ ;  /* 0x000100002fca7824 */ /* 0x002fe400078e00ff */
[----:B0-----:R-:W-:Y:S01]  /*19c0*/  IMAD.U32 R204, R46, 0x10000, RZ ;  /* 0x000100002ecc7824 */ /* 0x001fe200078e00ff */
[----:B------:R-:W-:Y:S01]  /*19d0*/  SHF.L.U32 R218, R6, 0x10, RZ ;  /* 0x0000001006da7819 */ /* 0x000fe200000006ff */
[----:B------:R-:W-:Y:S01]  /*19e0*/  VIADD R226, R226, 0x20 ;  /* 0x00000020e2e27836 */ /* 0x000fe20000000000 */
[----:B---3--:R-:W-:-:S05]  /*19f0*/  PRMT R21, R160, 0x7632, R21 ;  /* 0x00007632a0157816 */ /* 0x008fca0000000015 */
[----:B------:R-:W-:Y:S01]  /*1a00*/  IMAD.U32 R171, R21, 0x10000, RZ ;  /* 0x0001000015ab7824 */ /* 0x000fe200078e00ff */
[----:B----4-:R-:W-:-:S03]  /*1a10*/  PRMT R21, R164, 0x7632, R21 ;  /* 0x00007632a4157816 */ /* 0x010fc60000000015 */
[----:B------:R-:W-:Y:S02]  /*1a20*/  FADD.FTZ R171, -R224, R171 ;  /* 0x000000abe0ab7221 */ /* 0x000fe40000010100 */
[----:B------:R-:W-:Y:S02]  /*1a30*/  IMAD.U32 R23, R21, 0x10000, RZ ;  /* 0x0001000015177824 */ /* 0x000fe400078e00ff */
[----:B-----5:R-:W-:Y:S02]  /*1a40*/  FMUL.FTZ R22, R210, R171 ;  /* 0x000000abd2167220 */ /* 0x020fe40000410000 */
[-C--:B------:R-:W-:Y:S01]  /*1a50*/  FMUL.FTZ R21, R24, R23.reuse ;  /* 0x0000001718157220 */ /* 0x080fe20000410000 */
[----:B------:R-:W-:Y:S01]  /*1a60*/  FADD.FTZ R109, R109, R23 ;  /* 0x000000176d6d7221 */ /* 0x000fe20000010000 */
[----:B------:R-:W-:Y:S01]  /*1a70*/  FFMA.FTZ R69, R22, R23, R69 ;  /* 0x0000001716457223 */ /* 0x000fe20000010045 */
[----:B------:R-:W-:-:S04]  /*1a80*/  PRMT R23, R161, 0x7632, R23 ;  /* 0x00007632a1177816 */ /* 0x000fc80000000017 */
        /* <DEDUP_REMOVED lines=20> */
[----:B------:R-:W-:-:S03]  /*1bd0*/  IMAD.U32 R180, R44, 0x10000, RZ ;  /* 0x000100002cb47824 */ /* 0x000fc600078e00ff */
[----:B------:R-:W-:Y:S01]  /*1be0*/  FADD.FTZ R108, R108, R161 ;  /* 0x000000a16c6c7221 */ /* 0x000fe20000010000 */
[-C--:B------:R-:W-:Y:S01]  /*1bf0*/  FFMA.FTZ R68, R177, R161.reuse, R68 ;  /* 0x000000a1b1447223 */ /* 0x080fe20000010044 */
[----:B------:R-:W-:Y:S01]  /*1c00*/  FMUL.FTZ R180, R180, R161 ;  /* 0x000000a1b4b47220 */ /* 0x000fe20000410000 */
[----:B------:R-:W-:Y:S02]  /*1c10*/  SHF.L.U32 R161, R162, 0x10, RZ ;  /* 0x00000010a2a17819 */ /* 0x000fe400000006ff */
[----:B------:R-:W-:-:S03]  /*1c20*/  SHF.L.U32 R203, R163, 0x10, RZ ;  /* 0x00000010a3cb7819 */ /* 0x000fc600000006ff */
[C---:B------:R-:W-:Y:S02]  /*1c30*/  FADD.FTZ R161, -R224.reuse, R161 ;  /* 0x000000a1e0a17221 */ /* 0x040fe40000010100 */
[C---:B------:R-:W-:Y:S01]  /*1c40*/  FADD.FTZ R203, -R224.reuse, R203 ;  /* 0x000000cbe0cb7221 */ /* 0x040fe20000010100 */
[----:B------:R-:W-:Y:S01]  /*1c50*/  FADD.FTZ R191, -R224, R191 ;  /* 0x000000bfe0bf7221 */ /* 0x000fe20000010100 */
[----:B------:R-:W-:Y:S01]  /*1c60*/  FMUL.FTZ R205, R210, R161 ;  /* 0x000000a1d2cd7220 */ /* 0x000fe20000410000 */
[----:B------:R-:W-:Y:S01]  /*1c70*/  SHF.L.U32 R161, R167, 0x10, RZ ;  /* 0x00000010a7a17819 */ /* 0x000fe200000006ff */
[----:B------:R-:W-:Y:S01]  /*1c80*/  FADD.FTZ R113, R113, R192 ;  /* 0x000000c071717221 */ /* 0x000fe20000010000 */
[----:B------:R-:W-:Y:S01]  /*1c90*/  FFMA.FTZ R73, R172, R192, R73 ;  /* 0x000000c0ac497223 */ /* 0x000fe20000010049 */
[----:B------:R-:W-:Y:S01]  /*1ca0*/  FMUL.FTZ R203, R210, R203 ;  /* 0x000000cbd2cb7220 */ /* 0x000fe20000410000 */
[----:B------:R-:W-:Y:S01]  /*1cb0*/  SHF.L.U32 R192, R45, 0x10, RZ ;  /* 0x000000102dc07819 */ /* 0x000fe200000006ff */
[----:B------:R-:W-:-:S02]  /*1cc0*/  IMAD.U32 R165, R165, 0x10000, RZ ;  /* 0x00010000a5a57824 */ /* 0x000fc400078e00ff */
[----:B------:R-:W-:Y:S01]  /*1cd0*/  FMUL.FTZ R191, R210, R191 ;  /* 0x000000bfd2bf7220 */ /* 0x000fe20000410000 */
[----:B------:R-:W-:Y:S01]  /*1ce0*/  FADD.FTZ R114, R114, R161 ;  /* 0x000000a172727221 */ /* 0x000fe20000010000 */
[-C--:B------:R-:W-:Y:S01]  /*1cf0*/  FFMA.FTZ R74, R203, R161.reuse, R74 ;  /* 0x000000a1cb4a7223 */ /* 0x080fe2000001004a */
[----:B------:R-:W-:Y:S01]  /*1d00*/  FMUL.FTZ R202, R202, R161 ;  /* 0x000000a1caca7220 */ /* 0x000fe20000410000 */
[----:B------:R-:W-:Y:S01]  /*1d10*/  FADD.FTZ R160, R227, R180 ;  /* 0x000000b4e3a07221 */ /* 0x000fe20000010000 */
[----:B------:R-:W-:Y:S01]  /*1d20*/  FFMA.FTZ R161, R177, R180, R228 ;  /* 0x000000b4b1a17223 */ /* 0x000fe200000100e4 */
[----:B------:R-:W-:Y:S01]  /*1d30*/  FADD.FTZ R110, R110, R165 ;  /* 0x000000a56e6e7221 */ /* 0x000fe20000010000 */
[-C--:B------:R-:W-:Y:S01]  /*1d40*/  FFMA.FTZ R70, R191, R165.reuse, R70 ;  /* 0x000000a5bf467223 */ /* 0x080fe20000010046 */
[----:B------:R-:W-:Y:S01]  /*1d50*/  FMUL.FTZ R192, R192, R165 ;  /* 0x000000a5c0c07220 */ /* 0x000fe20000410000 */
[----:B------:R-:W-:Y:S01]  /*1d60*/  IMAD.U32 R165, R166, 0x10000, RZ ;  /* 0x00010000a6a57824 */ /* 0x000fe200078e00ff */
[----:B------:R-:W-:Y:S01]  /*1d70*/  PRMT R162, R163, 0x7632, R162 ;  /* 0x00007632a3a27816 */ /* 0x000fe200000000a2 */
[----:B------:R-:W-:Y:S01]  /*1d80*/  FADD.FTZ R163, R160, R21 ;  /* 0x00000015a0a37221 */ /* 0x000fe20000010000 */
[----:B------:R-:W-:Y:S01]  /*1d90*/  FFMA.FTZ R160, R22, R21, R161 ;  /* 0x0000001516a07223 */ /* 0x000fe200000100a1 */
[----:B------:R-:W-:Y:S01]  /*1da0*/  FADD.FTZ R112, R112, R165 ;  /* 0x000000a570707221 */ /* 0x000fe20000010000 */
[-C--:B------:R-:W-:Y:S01]  /*1db0*/  FFMA.FTZ R72, R205, R165.reuse, R72 ;  /* 0x000000a5cd487223 */ /* 0x080fe20000010048 */
[----:B------:R-:W-:Y:S01]  /*1dc0*/  FMUL.FTZ R204, R204, R165 ;  /* 0x000000a5cccc7220 */ /* 0x000fe20000410000 */
[----:B------:R-:W-:Y:S01]  /*1dd0*/  SHF.L.U32 R165, R162, 0x10, RZ ;  /* 0x00000010a2a57819 */ /* 0x000fe200000006ff */
[----:B------:R-:W-:Y:S01]  /*1de0*/  FADD.FTZ R162, R163, R192 ;  /* 0x000000c0a3a27221 */ /* 0x000fe20000010000 */
[----:B------:R-:W-:-:S03]  /*1df0*/  FFMA.FTZ R161, R191, R192, R160 ;  /* 0x000000c0bfa17223 */ /* 0x000fc600000100a0 */
[----:B------:R-:W-:Y:S01]  /*1e00*/  FADD.FTZ R163, R162, R23 ;  /* 0x00000017a2a37221 */ /* 0x000fe20000010000 */
[----:B------:R-:W-:Y:S01]  /*1e10*/  FFMA.FTZ R160, R24, R23, R161 ;  /* 0x0000001718a07223 */ /* 0x000fe200000100a1 */
[----:B------:R-:W-:Y:S02]  /*1e20*/  PRMT R167, R167, 0x7632, R167 ;  /* 0x00007632a7a77816 */ /* 0x000fe400000000a7 */
[----:B------:R-:W-:Y:S01]  /*1e30*/  FADD.FTZ R162, R163, R204 ;  /* 0x000000cca3a27221 */ /* 0x000fe20000010000 */
[----:B------:R-:W-:Y:S01]  /*1e40*/  FFMA.FTZ R161, R205, R204, R160 ;  /* 0x000000cccda17223 */ /* 0x000fe200000100a0 */
[----:B------:R-:W-:Y:S01]  /*1e50*/  FADD.FTZ R165, -R224, R165 ;  /* 0x000000a5e0a57221 */ /* 0x000fe20000010100 */
[----:B------:R-:W-:Y:S02]  /*1e60*/  IMAD.U32 R167, R167, 0x10000, RZ ;  /* 0x00010000a7a77824 */ /* 0x000fe400078e00ff */
[----:B------:R-:W-:Y:S01]  /*1e70*/  FADD.FTZ R163, R162, R171 ;  /* 0x000000aba2a37221 */ /* 0x000fe20000010000 */
[----:B------:R-:W-:Y:S01]  /*1e80*/  FFMA.FTZ R160, R172, R171, R161 ;  /* 0x000000abaca07223 */ /* 0x000fe200000100a1 */
[----:B------:R-:W-:Y:S01]  /*1e90*/  FMUL.FTZ R220, R210, R165 ;  /* 0x000000a5d2dc7220 */ /* 0x000fe20000410000 */
[-C--:B------:R-:W-:Y:S01]  /*1ea0*/  FMUL.FTZ R218, R218, R167.reuse ;  /* 0x000000a7dada7220 */ /* 0x080fe20000410000 */
[----:B------:R-:W-:Y:S01]  /*1eb0*/  FADD.FTZ R163, R163, R202 ;  /* 0x000000caa3a37221 */ /* 0x000fe20000010000 */
[----:B------:R-:W-:Y:S01]  /*1ec0*/  FFMA.FTZ R161, R203, R202, R160 ;  /* 0x000000cacba17223 */ /* 0x000fe200000100a0 */
[----:B------:R-:W-:Y:S01]  /*1ed0*/  FADD.FTZ R115, R115, R167 ;  /* 0x000000a773737221 */ /* 0x000fe20000010000 */
[C---:B------:R-:W-:Y:S01]  /*1ee0*/  FFMA.FTZ R75, R220.reuse, R167, R75 ;  /* 0x000000a7dc4b7223 */ /* 0x040fe2000001004b */
[----:B------:R-:W-:Y:S01]  /*1ef0*/  FADD.FTZ R227, R163, R218 ;  /* 0x000000daa3e37221 */ /* 0x000fe20000010000 */
[----:B------:R-:W-:-:S07]  /*1f00*/  FFMA.FTZ R228, R220, R218, R161 ;  /* 0x000000dadce47223 */ /* 0x000fce00000100a1 */
.L_x_480:
[----:B------:R-:W-:Y:S05]  /*1f10*/  BSYNC.RECONVERGENT B1 ;  /* 0x0000000000017941 */ /* 0x000fea0003800200 */
.L_x_479:
        /* <DEDUP_REMOVED lines=11> */
[----:B------:R-:W-:Y:S01]  /*1fd0*/  PRMT R30, R48, 0x7632, R30 ;  /* 0x00007632301e7816 */ /* 0x000fe2000000001e */
[----:B--2---:R-:W-:Y:S01]  /*1fe0*/  IMAD.WIDE.U32 R28, R226, 0x8, R28 ;  /* 0x00000008e21c7825 */ /* 0x004fe200078e001c */
[----:B------:R-:W-:-:S09]  /*1ff0*/  ISETP.NE.U32.AND P0, PT, RZ, UR20, PT ;  /* 0x00000014ff007c0c */ /* 0x000fd2000bf05070 */
[----:B------:R-:W0:Y:S01]  /*2000*/  @P3 LDC.64 R26, c[0x0][0x3b8] ;  /* 0x0000ee00ff1a3b82 */ /* 0x000e220000000a00 */
[----:B------:R-:W-:Y:S01]  /*2010*/  IMAD.U32 R30, R30, 0x10000, RZ ;  /* 0x000100001e1e7824 */ /* 0x000fe200078e00ff */
[----:B------:R-:W5:Y:S01]  /*2020*/  LDG.E.64 R230, desc[UR8][R28.64] ;  /* 0x000000081ce67981 */ /* 0x000f62000c1e1b00 */
[----:B------:R-:W-:Y:S02]  /*2030*/  ISETP.NE.AND.EX P0, PT, RZ, UR21, PT, P0 ;  /* 0x00000015ff007c0c */ /* 0x000fe4000bf05300 */
[----:B------:R-:W-:Y:S01]  /*2040*/  PRMT R174, R50, 0x7632, R174 ;  /* 0x0000763232ae7816 */ /* 0x000fe200000000ae */
[----:B0-----:R-:W-:-:S10]  /*2050*/  @P3 IMAD.WIDE.U32 R26, R226, 0x8, R26 ;  /* 0x00000008e21a3825 */ /* 0x001fd400078e001a */
        /* <DEDUP_REMOVED lines=10> */
[----:B---3--:R-:W-:-:S04]  /*2100*/  PRMT R25, R160, 0x7632, R25 ;  /* 0x00007632a0197816 */ /* 0x008fc80000000019 */
[----:B------:R-:W-:Y:S02]  /*2110*/  SHF.L.U32 R173, R25, 0x10, RZ ;  /* 0x0000001019ad7819 */ /* 0x000fe400000006ff */
[----:B----4-:R-:W-:-:S03]  /*2120*/  PRMT R25, R164, 0x7632, R25 ;  /* 0x00007632a4197816 */ /* 0x010fc60000000019 */
        /* <DEDUP_REMOVED lines=81> */
.L_x_482:
[----:B------:R-:W-:Y:S05]  /*2640*/  BSYNC.RECONVERGENT B1 ;  /* 0x0000000000017941 */ /* 0x000fea0003800200 */
.L_x_481:
[----:B------:R-:W-:Y:S04]  /*2650*/  BSSY.RECONVERGENT B1, `(.L_x_483) ;  /* 0x0000070000017945 */ /* 0x000fe80003800200 */
[----:B------:R-:W-:Y:S05]  /*2660*/  @!P5 BRA `(.L_x_484) ;  /* 0x0000000400b8d947 */ /* 0x000fea0003800000 */
[----:B------:R-:W0:Y:S08]  /*2670*/  LDC.64 R160, c[0x0][0x3a8] ;  /* 0x0000ea00ffa07b82 */ /* 0x000e300000000a00 */
[----:B------:R-:W1:Y:S01]  /*2680*/  LDC.64 R164, c[0x0][0x428] ;  /* 0x00010a00ffa47b82 */ /* 0x000e620000000a00 */
[----:B------:R-:W-:Y:S02]  /*2690*/  ISETP.NE.U32.AND P0, PT, RZ, UR20, PT ;  /* 0x00000014ff007c0c */ /* 0x000fe4000bf05070 */
[----:B------:R-:W-:-:S05]  /*26a0*/  ISETP.NE.U32.AND P3, PT, RZ, UR10, PT ;  /* 0x0000000aff007c0c */ /* 0x000fca000bf65070 */
[----:B------:R-:W2:Y:S01]  /*26b0*/  LDC.64 R198, c[0x0][0x3b0] ;  /* 0x0000ec00ffc67b82 */ /* 0x000ea20000000a00 */
[----:B0-----:R-:W-:-:S06]  /*26c0*/  IMAD.WIDE.U32 R160, R226, 0x10, R160 ;  /* 0x00000010e2a07825 */ /* 0x001fcc00078e00a0 */
[----:B------:R-:W3:Y:S01]  /*26d0*/  LDG.E.128 R160, desc[UR8][R160.64] ;  /* 0x00000008a0a07981 */ /* 0x000ee2000c1e1d00 */
[----:B-1----:R-:W-:-:S06]  /*26e0*/  IMAD.WIDE.U32 R164, R226, 0x10, R164 ;  /* 0x00000010e2a47825 */ /* 0x002fcc00078e00a4 */
[----:B------:R-:W4:Y:S01]  /*26f0*/  LDG.E.128 R164, desc[UR8][R164.64] ;  /* 0x00000008a4a47981 */ /* 0x000f22000c1e1d00 */
[----:B------:R-:W-:Y:S01]  /*2700*/  ISETP.NE.AND.EX P0, PT, RZ, UR21, PT, P0 ;  /* 0x00000015ff007c0c */ /* 0x000fe2000bf05300 */
[----:B--2---:R-:W-:Y:S01]  /*2710*/  IMAD.WIDE.U32 R198, R226, 0x8, R198 ;  /* 0x00000008e2c67825 */ /* 0x004fe200078e00c6 */
[----:B------:R-:W-:-:S04]  /*2720*/  ISETP.NE.AND.EX P3, PT, RZ, UR11, PT, P3 ;  /* 0x0000000bff007c0c */ /* 0x000fc8000bf65330 */
[----:B------:R0:W5:Y:S07]  /*2730*/  LDG.E.64 R234, desc[UR8][R198.64] ;  /* 0x00000008c6ea7981 */ /* 0x00016e000c1e1b00 */
[----:B------:R-:W1:Y:S08]  /*2740*/  @P0 LDC.64 R212, c[0x0][0x438] ;  /* 0x00010e00ffd40b82 */ /* 0x000e700000000a00 */
[----:B------:R-:W2:Y:S01]  /*2750*/  @P3 LDC.64 R184, c[0x0][0x3b8] ;  /* 0x0000ee00ffb83b82 */ /* 0x000ea20000000a00 */
[----:B-1----:R-:W-:-:S05]  /*2760*/  @P0 IMAD.WIDE.U32 R212, R226, 0x10, R212 ;  /* 0x00000010e2d40825 */ /* 0x002fca00078e00d4 */
[----:B------:R1:W5:Y:S01]  /*2770*/  @P0 LDG.E.128 R156, desc[UR8][R212.64] ;  /* 0x00000008d49c0981 */ /* 0x000362000c1e1d00 */
[----:B--2---:R-:W-:-:S05]  /*2780*/  @P3 IMAD.WIDE.U32 R184, R226, 0x8, R184 ;  /* 0x00000008e2b83825 */ /* 0x004fca00078e00b8 */
[----:B------:R2:W5:Y:S01]  /*2790*/  @P3 LDG.E.64 R240, desc[UR8][R184.64] ;  /* 0x00000008b8f03981 */ /* 0x000562000c1e1b00 */
[----:B------:R-:W-:Y:S02]  /*27a0*/  SHF.L.U32 R196, R52, 0x10, RZ ;  /* 0x0000001034c47819 */ /* 0x000fe400000006ff */
[----:B0-----:R-:W-:Y:S01]  /*27b0*/  SHF.L.U32 R198, R53, 0x10, RZ ;  /* 0x0000001035c67819 */ /* 0x001fe200000006ff */
[----:B------:R-:W-:Y:S01]  /*27c0*/  IMAD.U32 R215, R55, 0x10000, RZ ;  /* 0x0001000037d77824 */ /* 0x000fe200078e00ff */
[C---:B---3--:R-:W-:Y:S01]  /*27d0*/  PRMT R181, R160.reuse, 0x7632, R181 ;  /* 0x00007632a0b57816 */ /* 0x048fe200000000b5 */
[----:B------:R-:W-:Y:S01]  /*27e0*/  IMAD.U32 R195, R160, 0x10000, RZ ;  /* 0x00010000a0c37824 */ /* 0x000fe200078e00ff */
[C---:B------:R-:W-:Y:S01]  /*27f0*/  PRMT R160, R161.reuse, 0x7632, R160 ;  /* 0x00007632a1a07816 */ /* 0x040fe200000000a0 */
[C---:B------:R-:W-:Y:S01]  /*2800*/  IMAD.U32 R211, R162.reuse, 0x10000, RZ ;  /* 0x00010000a2d37824 */ /* 0x040fe200078e00ff */
[----:B------:R-:W-:Y:S02]  /*2810*/  SHF.L.U32 R161, R161, 0x10, RZ ;  /* 0x00000010a1a17819 */ /* 0x000fe400000006ff */
[----:B------:R-:W-:-:S02]  /*2820*/  PRMT R183, R162, 0x7632, R183 ;  /* 0x00007632a2b77816 */ /* 0x000fc400000000b7 */
[----:B------:R-:W-:Y:S01]  /*2830*/  PRMT R162, R163, 0x7632, R162 ;  /* 0x00007632a3a27816 */ /* 0x000fe200000000a2 */
[----:B------:R-:W-:Y:S02]  /*2840*/  IMAD.U32 R181, R181, 0x10000, RZ ;  /* 0x00010000b5b57824 */ /* 0x000fe400078e00ff */
[C---:B------:R-:W-:Y:S01]  /*2850*/  FADD.FTZ R199, -R224.reuse, R161 ;  /* 0x000000a1e0c77221 */ /* 0x040fe20000010100 */
[----:B-1----:R-:W-:Y:S01]  /*2860*/  FADD.FTZ R213, -R224, R211 ;  /* 0x000000d3e0d57221 */ /* 0x002fe20000010100 */
[----:B------:R-:W-:Y:S02]  /*2870*/  SHF.L.U32 R161, R160, 0x10, RZ ;  /* 0x00000010a0a17819 */ /* 0x000fe400000006ff */
[----:B------:R-:W-:Y:S01]  /*2880*/  SHF.L.U32 R211, R162, 0x10, RZ ;  /* 0x00000010a2d37819 */ /* 0x000fe200000006ff */
[----:B------:R-:W-:Y:S01]  /*2890*/  FADD.FTZ R181, -R224, R181 ;  /* 0x000000b5e0b57221 */ /* 0x000fe20000010100 */
[----:B------:R-:W-:Y:S02]  /*28a0*/  PRMT R162, R52, 0x7632, R162 ;  /* 0x0000763234a27816 */ /* 0x000fe400000000a2 */
[----:B----4-:R-:W-:Y:S01]  /*28b0*/  PRMT R160, R164, 0x7632, R160 ;  /* 0x00007632a4a07816 */ /* 0x010fe200000000a0 */
[----:B------:R-:W-:-:S02]  /*28c0*/  IMAD.U32 R183, R183, 0x10000, RZ ;  /* 0x00010000b7b77824 */ /* 0x000fc400078e00ff */
[----:B--2--5:R-:W-:Y:S01]  /*28d0*/  FMUL.FTZ R184, R210, R181 ;  /* 0x000000b5d2b87220 */ /* 0x024fe20000410000 */
[----:B------:R-:W-:Y:S01]  /*28e0*/  IMAD.U32 R162, R162, 0x10000, RZ ;  /* 0x00010000a2a27824 */ /* 0x000fe200078e00ff */
[----:B------:R-:W-:Y:S01]  /*28f0*/  SHF.L.U32 R160, R160, 0x10, RZ ;  /* 0x00000010a0a07819 */ /* 0x000fe200000006ff */
[C---:B------:R-:W-:Y:S01]  /*2900*/  FADD.FTZ R185, -R224.reuse, R183 ;  /* 0x000000b7e0b97221 */ /* 0x040fe20000010100 */
[----:B------:R-:W-:Y:S01]  /*2910*/  SHF.L.U32 R217, R163, 0x10, RZ ;  /* 0x00000010a3d97819 */ /* 0x000fe200000006ff */
[----:B------:R-:W-:Y:S01]  /*2920*/  FADD.FTZ R163, -R224, R161 ;  /* 0x000000a1e0a37221 */ /* 0x000fe20000010100 */
[----:B------:R-:W-:Y:S01]  /*2930*/  PRMT R183, R53, 0x7632, R183 ;  /* 0x0000763235b77816 */ /* 0x000fe200000000b7 */
[-C--:B------:R-:W-:Y:S01]  /*2940*/  FMUL.FTZ R181, R162, R160.reuse ;  /* 0x000000a0a2b57220 */ /* 0x080fe20000410000 */
[--C-:B------:R-:W-:Y:S01]  /*2950*/  FADD.FTZ R125, R125, R160.reuse ;  /* 0x000000a07d7d7221 */ /* 0x100fe20000010000 */
[----:B------:R-:W-:Y:S01]  /*2960*/  FFMA.FTZ R85, R184, R160, R85 ;  /* 0x000000a0b8557223 */ /* 0x000fe20000010055 */
[----:B------:R-:W-:Y:S01]  /*2970*/  PRMT R160, R165, 0x7632, R160 ;  /* 0x00007632a5a07816 */ /* 0x000fe200000000a0 */
[----:B------:R-:W-:-:S02]  /*2980*/  IMAD.U32 R183, R183, 0x10000, RZ ;  /* 0x00010000b7b77824 */ /* 0x000fc400078e00ff */
[----:B------:R-:W-:Y:S01]  /*2990*/  FMUL.FTZ R186, R210, R163 ;  /* 0x000000a3d2ba7220 */ /* 0x000fe20000410000 */
[----:B------:R-:W-:Y:S02]  /*29a0*/  SHF.L.U32 R160, R160, 0x10, RZ ;  /* 0x00000010a0a07819 */ /* 0x000fe400000006ff */
[----:B------:R-:W-:-:S03]  /*29b0*/  PRMT R162, R54, 0x7632, R162 ;  /* 0x0000763236a27816 */ /* 0x000fc600000000a2 */
[-C--:B------:R-:W-:Y:S01]  /*29c0*/  FMUL.FTZ R183, R183, R160.reuse ;  /* 0x000000a0b7b77220 */ /* 0x080fe20000410000 */
[--C-:B------:R-:W-:Y:S01]  /*29d0*/  FADD.FTZ R127, R127, R160.reuse ;  /* 0x000000a07f7f7221 */ /* 0x100fe20000010000 */
[----:B------:R-:W-:Y:S01]  /*29e0*/  FFMA.FTZ R87, R186, R160, R87 ;  /* 0x000000a0ba577223 */ /* 0x000fe20000010057 */
[----:B------:R-:W-:Y:S01]  /*29f0*/  PRMT R160, R166, 0x7632, R160 ;  /* 0x00007632a6a07816 */ /* 0x000fe200000000a0 */
[----:B------:R-:W-:Y:S01]  /*2a00*/  FADD.FTZ R195, -R224, R195 ;  /* 0x000000c3e0c37221 */ /* 0x000fe20000010100 */
[----:B------:R-:W-:Y:S02]  /*2a10*/  IMAD.U32 R163, R164, 0x10000, RZ ;  /* 0x00010000a4a37824 */ /* 0x000fe400078e00ff */
[----:B------:R-:W-:Y:S01]  /*2a20*/  FMUL.FTZ R188, R210, R185 ;  /* 0x000000b9d2bc7220 */ /* 0x000fe20000410000 */
[----:B------:R-:W-:Y:S01]  /*2a30*/  SHF.L.U32 R160, R160, 0x10, RZ ;  /* 0x00000010a0a07819 */ /* 0x000fe200000006ff */
[----:B------:R-:W-:Y:S02]  /*2a40*/  IMAD.U32 R162, R162, 0x10000, RZ ;  /* 0x00010000a2a27824 */ /* 0x000fe400078e00ff */
[----:B------:R-:W-:Y:S01]  /*2a50*/  FMUL.FTZ R195, R210, R195 ;  /* 0x000000c3d2c37220 */ /* 0x000fe20000410000 */
[----:B------:R-:W-:Y:S01]  /*2a60*/  FMUL.FTZ R196, R196, R163 ;  /* 0x000000a3c4c47220 */ /* 0x000fe20000410000 */
[----:B------:R-:W-:-:S02]  /*2a70*/  IMAD.U32 R165, R165, 0x10000, RZ ;  /* 0x00010000a5a57824 */ /* 0x000fc400078e00ff */
[-C--:B------:R-:W-:Y:S01]  /*2a80*/  FMUL.FTZ R185, R162, R160.reuse ;  /* 0x000000a0a2b97220 */ /* 0x080fe20000410000 */
[----:B------:R-:W-:Y:S01]  /*2a90*/  FADD.FTZ R129, R129, R160 ;  /* 0x000000a081817221 */ /* 0x000fe20000010000 */
[----:B------:R-:W-:Y:S01]  /*2aa0*/  FFMA.FTZ R89, R188, R160, R89 ;  /* 0x000000a0bc597223 */ /* 0x000fe20000010059 */
[----:B------:R-:W-:Y:S01]  /*2ab0*/  FMUL.FTZ R199, R210, R199 ;  /* 0x000000c7d2c77220 */ /* 0x000fe20000410000 */
[----:B------:R-:W-:Y:S01]  /*2ac0*/  FADD.FTZ R124, R124, R163 ;  /* 0x000000a37c7c7221 */ /* 0x000fe20000010000 */
[----:B------:R-:W-:Y:S01]  /*2ad0*/  FFMA.FTZ R84, R195, R163, R84 ;  /* 0x000000a3c3547223 */ /* 0x000fe20000010054 */
[----:B------:R-:W-:Y:S01]  /*2ae0*/  FADD.FTZ R160, R227, R196 ;  /* 0x000000c4e3a07221 */ /* 0x000fe20000010000 */
[----:B------:R-:W-:Y:S01]  /*2af0*/  FFMA.FTZ R163, R195, R196, R228 ;  /* 0x000000c4c3a37223 */ /* 0x000fe200000100e4 */
[----:B------:R-:W-:Y:S01]  /*2b00*/  FADD.FTZ R126, R126, R165 ;  /* 0x000000a57e7e7221 */ /* 0x000fe20000010000 */
[-C--:B------:R-:W-:Y:S01]  /*2b10*/  FFMA.FTZ R86, R199, R165.reuse, R86 ;  /* 0x000000a5c7567223 */ /* 0x080fe20000010056 */
[----:B------:R-:W-:Y:S01]  /*2b20*/  FMUL.FTZ R198, R198, R165 ;  /* 0x000000a5c6c67220 */ /* 0x000fe20000410000 */
[----:B------:R-:W-:Y:S01]  /*2b30*/  FADD.FTZ R165, R160, R181 ;  /* 0x000000b5a0a57221 */ /* 0x000fe20000010000 */
[----:B------:R-:W-:Y:S01]  /*2b40*/  FFMA.FTZ R160, R184, R181, R163 ;  /* 0x000000b5b8a07223 */ /* 0x000fe200000100a3 */
[----:B------:R-:W-:Y:S01]  /*2b50*/  FADD.FTZ R161, -R224, R211 ;  /* 0x000000d3e0a17221 */ /* 0x000fe20000010100 */
[----:B------:R-:W-:Y:S01]  /*2b60*/  SHF.L.U32 R211, R54, 0x10, RZ ;  /* 0x0000001036d37819 */ /* 0x000fe200000006ff */
[----:B------:R-:W-:-:S02]  /*2b70*/  IMAD.U32 R166, R166, 0x10000, RZ ;  /* 0x00010000a6a67824 */ /* 0x000fc400078e00ff */
[----:B------:R-:W-:Y:S01]  /*2b80*/  FADD.FTZ R162, R165, R198 ;  /* 0x000000c6a5a27221 */ /* 0x000fe20000010000 */
[----:B------:R-:W-:Y:S01]  /*2b90*/  FFMA.FTZ R163, R199, R198, R160 ;  /* 0x000000c6c7a37223 */ /* 0x000fe200000100a0 */
[----:B------:R-:W-:Y:S01]  /*2ba0*/  FMUL.FTZ R213, R210, R213 ;  /* 0x000000d5d2d57220 */ /* 0x000fe20000410000 */
[----:B------:R-:W-:Y:S01]  /*2bb0*/  FMUL.FTZ R211, R211, R166 ;  /* 0x000000a6d3d37220 */ /* 0x000fe20000410000 */
[----:B------:R-:W-:Y:S01]  /*2bc0*/  FADD.FTZ R162, R162, R183 ;  /* 0x000000b7a2a27221 */ /* 0x000fe20000010000 */
[----:B------:R-:W-:Y:S01]  /*2bd0*/  FFMA.FTZ R160, R186, R183, R163 ;  /* 0x000000b7baa07223 */ /* 0x000fe200000100a3 */
[C---:B------:R-:W-:Y:S01]  /*2be0*/  PRMT R212, R167.reuse, 0x7632, R212 ;  /* 0x00007632a7d47816 */ /* 0x040fe200000000d4 */
[----:B------:R-:W-:Y:S01]  /*2bf0*/  FMUL.FTZ R214, R210, R161 ;  /* 0x000000a1d2d67220 */ /* 0x000fe20000410000 */
[----:B------:R-:W-:Y:S01]  /*2c00*/  FADD.FTZ R217, -R224, R217 ;  /* 0x000000d9e0d97221 */ /* 0x000fe20000010100 */
[----:B------:R-:W-:Y:S02]  /*2c10*/  IMAD.U32 R167, R167, 0x10000, RZ ;  /* 0x00010000a7a77824 */ /* 0x000fe400078e00ff */
        /* <DEDUP_REMOVED lines=8> */
[----:B------:R-:W-:Y:S01]  /*2ca0*/  FADD.FTZ R131, R131, R212 ;  /* 0x000000d483837221 */ /* 0x000fe20000010000 */
[-C--:B------:R-:W-:Y:S01]  /*2cb0*/  FFMA.FTZ R91, R214, R212.reuse, R91 ;  /* 0x000000d4d65b7223 */ /* 0x080fe2000001005b */
[----:B------:R-:W-:Y:S01]  /*2cc0*/  FMUL.FTZ R212, R163, R212 ;  /* 0x000000d4a3d47220 */ /* 0x000fe20000410000 */
        /* <DEDUP_REMOVED lines=8> */
.L_x_484:
[----:B------:R-:W-:Y:S05]  /*2d50*/  BSYNC.RECONVERGENT B1 ;  /* 0x0000000000017941 */ /* 0x000fea0003800200 */
.L_x_483:
[----:B------:R-:W-:Y:S01]  /*2d60*/  UISETP.NE.AND UP0, UPT, UR14, URZ, UPT ;  /* 0x000000ff0e00728c */ /* 0x000fe2000bf05270 */
[----:B------:R-:W-:Y:S01]  /*2d70*/  ISETP.GE.U32.AND P3, PT, R2, 0x20, PT ;  /* 0x000000200200780c */ /* 0x000fe20003f66070 */
[----:B------:R-:W-:-:S04]  /*2d80*/  UMOV UR4, 0xffffffff ;  /* 0xffffffff00047882 */ /* 0x000fc80000000000 */
[----:B------:R-:W-:Y:S01]  /*2d90*/  PLOP3.LUT P4, PT, PT, PT, UP0, 0x80, 0x8 ;  /* 0x000000000008781c */ /* 0x000fe20003f8f008 */
[----:B------:R-:W-:-:S12]  /*2da0*/  BRA.DIV UR4, `(.L_x_485) ;  /* 0x000000d604a47947 */ /* 0x000fd8000b800000 */
        /* <DEDUP_REMOVED lines=18> */
.L_x_548:
[----:B-1----:R-:W-:Y:S01]  /*2ed0*/  FADD.FTZ R160, R167, R160 ;  /* 0x000000a0a7a07221 */ /* 0x002fe20000010000 */
[----:B--2---:R-:W-:Y:S01]  /*2ee0*/  FADD.FTZ R161, R166, R161 ;  /* 0x000000a1a6a17221 */ /* 0x004fe20000010000 */
[----:B------:R-:W-:Y:S02]  /*2ef0*/  BSSY.RECONVERGENT B1, `(.L_x_486) ;  /* 0x0000273000017945 */ /* 0x000fe40003800200 */
[----:B------:R-:W-:Y:S01]  /*2f00*/  FMUL.FTZ R160, R160, UR12 ;  /* 0x0000000ca0a07c20 */ /* 0x000fe20008410000 */
[----:B------:R-:W-:-:S04]  /*2f10*/  FMUL.FTZ R164, R161, UR12 ;  /* 0x0000000ca1a47c20 */ /* 0x000fc80008410000 */
        /* <DEDUP_REMOVED lines=16> */
[----:B0-----:R-:W-:Y:S01]  /*3020*/  FFMA.FTZ R166, R12, R164, R165 ;  /* 0x000000a40ca67223 */ /* 0x001fe200000100a5 */
[----:B------:R-:W-:Y:S01]  /*3030*/  FADD.FTZ R161, R222, -R161 ;  /* 0x800000a1dea17221 */ /* 0x000fe20000010000 */
[----:B------:R-:W-:-:S03]  /*3040*/  FADD.FTZ R163, R31, -R160 ;  /* 0x800000a01fa37221 */ /* 0x000fc60000010000 */
[C---:B-----5:R-:W-:Y:S01]  /*3050*/  FMUL.FTZ R161, R210.reuse, R161 ;  /* 0x000000a1d2a17220 */ /* 0x060fe20000410000 */
[----:B------:R-:W-:-:S03]  /*3060*/  FMUL.FTZ R160, R210, R163 ;  /* 0x000000a3d2a07220 */ /* 0x000fc60000410000 */
[----:B------:R-:W-:Y:S01]  /*3070*/  FMUL.FTZ R161, R161, UR13 ;  /* 0x0000000da1a17c20 */ /* 0x000fe20008410000 */
[----:B------:R-:W-:-:S04]  /*3080*/  FMUL.FTZ R160, R160, UR13 ;  /* 0x0000000da0a07c20 */ /* 0x000fc80008410000 */
[----:B------:R-:W-:Y:S01]  /*3090*/  FSEL R163, R161, RZ, P0 ;  /* 0x000000ffa1a37208 */ /* 0x000fe20000000000 */
[----:B------:R-:W-:Y:S01]  /*30a0*/  FFMA.FTZ R161, R209, R164, R165 ;  /* 0x000000a4d1a17223 */ /* 0x000fe200000100a5 */
[----:B------:R-:W-:-:S03]  /*30b0*/  ISETP.GE.U32.AND P0, PT, R238, RZ, PT ;  /* 0x000000ffee00720c */ /* 0x000fc60003f06070 */
[----:B------:R-:W-:Y:S01]  /*30c0*/  FADD.FTZ R161, R208, -R161 ;  /* 0x800000a1d0a17221 */ /* 0x000fe20000010000 */
[----:B------:R-:W-:-:S03]  /*30d0*/  ISETP.GE.U32.AND.EX P0, PT, R239, 0x1000000, PT, P0 ;  /* 0x01000000ef00780c */ /* 0x000fc60003f06100 */
[----:B------:R-:W-:Y:S01]  /*30e0*/  FMUL.FTZ R161, R210, R161 ;  /* 0x000000a1d2a17220 */ /* 0x000fe20000410000 */
[----:B------:R-:W-:Y:S02]  /*30f0*/  FSEL R160, R160, RZ, P0 ;  /* 0x000000ffa0a07208 */ /* 0x000fe40000000000 */
[----:B------:R-:W-:Y:S01]  /*3100*/  LOP3.LUT P0, RZ, R239, 0xff, RZ, 0xc0, !PT ;  /* 0x000000ffefff7812 */ /* 0x000fe2000780c0ff */
[----:B------:R-:W-:Y:S01]  /*3110*/  FMUL.FTZ R161, R161, UR13 ;  /* 0x0000000da1a17c20 */ /* 0x000fe20008410000 */
[----:B------:R-:W-:Y:S01]  /*3120*/  F2FP.BF16.F32.PACK_AB R163, R160, R163 ;  /* 0x000000a3a0a3723e */ /* 0x000fe200000010ff */
[----:B------:R-:W-:-:S03]  /*3130*/  FFMA.FTZ R160, R14, R164, R165 ;  /* 0x000000a40ea07223 */ /* 0x000fc600000100a5 */
[----:B------:R-:W-:Y:S01]  /*3140*/  FSEL R162, R161, RZ, P0 ;  /* 0x000000ffa1a27208 */ /* 0x000fe20000000000 */
[----:B------:R-:W-:Y:S01]  /*3150*/  FADD.FTZ R167, R13, -R160 ;  /* 0x800000a00da77221 */ /* 0x000fe20000010000 */
[-CC-:B------:R-:W-:Y:S01]  /*3160*/  FFMA.FTZ R160, R197, R164.reuse, R165.reuse ;  /* 0x000000a4c5a07223 */ /* 0x180fe200000100a5 */
[----:B------:R-:W-:Y:S02]  /*3170*/  LOP3.LUT P0, RZ, R239, 0xff00, RZ, 0xc0, !PT ;  /* 0x0000ff00efff7812 */ /* 0x000fe4000780c0ff */
[----:B------:R-:W-:Y:S01]  /*3180*/  FMUL.FTZ R224, R210, R167 ;  /* 0x000000a7d2e07220 */ /* 0x000fe20000410000 */
[----:B------:R-:W-:Y:S01]  /*3190*/  FADD.FTZ R161, R187, -R160 ;  /* 0x800000a0bba17221 */ /* 0x000fe20000010000 */
[-CC-:B------:R-:W-:Y:S01]  /*31a0*/  FFMA.FTZ R160, R10, R164.reuse, R165.reuse ;  /* 0x000000a40aa07223 */ /* 0x180fe200000100a5 */
[----:B------:R-:W-:Y:S01]  /*31b0*/  FADD.FTZ R167, R11, -R166 ;  /* 0x800000a60ba77221 */ /* 0x000fe20000010000 */
[----:B------:R-:W-:Y:S01]  /*31c0*/  FMUL.FTZ R224, R224, UR13 ;  /* 0x0000000de0e07c20 */ /* 0x000fe20008410000 */
[C---:B------:R-:W-:Y:S01]  /*31d0*/  FMUL.FTZ R161, R210.reuse, R161 ;  /* 0x000000a1d2a17220 */ /* 0x040fe20000410000 */
[----:B------:R-:W-:Y:S01]  /*31e0*/  FADD.FTZ R227, R9, -R160 ;  /* 0x800000a009e37221 */ /* 0x000fe20000010000 */
[----:B------:R-:W-:Y:S01]  /*31f0*/  FMUL.FTZ R166, R210, R167 ;  /* 0x000000a7d2a67220 */ /* 0x000fe20000410000 */
[----:B------:R-:W-:Y:S01]  /*3200*/  FFMA.FTZ R167, R3, R164, R165 ;  /* 0x000000a403a77223 */ /* 0x000fe200000100a5 */
[----:B------:R-:W-:Y:S01]  /*3210*/  FMUL.FTZ R160, R161, UR13 ;  /* 0x0000000da1a07c20 */ /* 0x000fe20008410000 */
[----:B------:R-:W-:Y:S01]  /*3220*/  FSEL R161, R224, RZ, P0 ;  /* 0x000000ffe0a17208 */ /* 0x000fe20000000000 */
[----:B------:R-:W-:Y:S01]  /*3230*/  FMUL.FTZ R224, R166, UR13 ;  /* 0x0000000da6e07c20 */ /* 0x000fe20008410000 */
[----:B------:R-:W-:Y:S01]  /*3240*/  LOP3.LUT P0, RZ, R238, 0xff0000, RZ, 0xc0, !PT ;  /* 0x00ff0000eeff7812 */ /* 0x000fe2000780c0ff */
[----:B------:R-:W-:Y:S01]  /*3250*/  FMUL.FTZ R227, R210, R227 ;  /* 0x000000e3d2e37220 */ /* 0x000fe20000410000 */
[----:B------:R-:W-:Y:S01]  /*3260*/  FADD.FTZ R167, R176, -R167 ;  /* 0x800000a7b0a77221 */ /* 0x000fe20000010000 */
[----:B------:R-:W-:-:S02]  /*3270*/  F2FP.BF16.F32.PACK_AB R162, R161, R162 ;  /* 0x000000a2a1a2723e */ /* 0x000fc400000010ff */
[----:B------:R-:W-:Y:S01]  /*3280*/  FSEL R166, R160, RZ, P0 ;  /* 0x000000ffa0a67208 */ /* 0x000fe20000000000 */
[----:B------:R-:W-:Y:S01]  /*3290*/  FMUL.FTZ R227, R227, UR13 ;  /* 0x0000000de3e37c20 */ /* 0x000fe20008410000 */
[----:B------:R-:W-:Y:S01]  /*32a0*/  LOP3.LUT P0, RZ, R238, 0xff000000, RZ, 0xc0, !PT ;  /* 0xff000000eeff7812 */ /* 0x000fe2000780c0ff */
[----:B------:R-:W-:-:S03]  /*32b0*/  FMUL.FTZ R167, R210, R167 ;  /* 0x000000a7d2a77220 */ /* 0x000fc60000410000 */
[----:B------:R-:W-:Y:S01]  /*32c0*/  FSEL R229, R224, RZ, P0 ;  /* 0x000000ffe0e57208 */ /* 0x000fe20000000000 */
[----:B------:R-:W-:Y:S01]  /*32d0*/  FMUL.FTZ R167, R167, UR13 ;  /* 0x0000000da7a77c20 */ /* 0x000fe20008410000 */
[C---:B------:R-:W-:Y:S02]  /*32e0*/  LOP3.LUT P0, RZ, R238.reuse, 0xff00, RZ, 0xc0, !PT ;  /* 0x0000ff00eeff7812 */ /* 0x040fe4000780c0ff */
[----:B------:R-:W-:Y:S02]  /*32f0*/  F2FP.BF16.F32.PACK_AB R161, R229, R166 ;  /* 0x000000a6e5a1723e */ /* 0x000fe400000010ff */
[----:B------:R-:W-:Y:S02]  /*3300*/  FSEL R227, R227, RZ, P0 ;  /* 0x000000ffe3e37208 */ /* 0x000fe40000000000 */
[----:B------:R-:W-:-:S04]  /*3310*/  LOP3.LUT P0, RZ, R238, 0xff, RZ, 0xc0, !PT ;  /* 0x000000ffeeff7812 */ /* 0x000fc8000780c0ff */
[----:B------:R-:W-:-:S04]  /*3320*/  FSEL R160, R167, RZ, P0 ;  /* 0x000000ffa7a07208 */ /* 0x000fc80000000000 */
[----:B------:R-:W-:Y:S01]  /*3330*/  F2FP.BF16.F32.PACK_AB R160, R227, R160 ;  /* 0x000000a0e3a0723e */ /* 0x000fe200000010ff */
[----:B------:R-:W-:Y:S06]  /*3340*/  BRA `(.L_x_491) ;  /* 0x00000020007c7947 */ /* 0x000fec0003800000 */
.L_x_490:
        /* <DEDUP_REMOVED lines=15> */
[----:B------:R-:W-:Y:S01]  /*3440*/  F2FP.BF16.F32.PACK_AB R67, R66, R65 ;  /* 0x000000414243723e */ /* 0x000fe200000010ff */
[--C-:B------:R-:W-:Y:S01]  /*3450*/  FFMA.FTZ R65, R209, R164, R165.reuse ;  /* 0x000000a4d1417223 */ /* 0x100fe200000100a5 */
[----:B------:R-:W-:Y:S01]  /*3460*/  F2FP.BF16.F32.PACK_AB R163, R163, R64 ;  /* 0x00000040a3a3723e */ /* 0x000fe200000010ff */
[-C--:B------:R-:W-:Y:S01]  /*3470*/  FFMA.FTZ R64, R14, R164.reuse, R165 ;  /* 0x000000a40e407223 */ /* 0x080fe200000100a5 */
[----:B------:R-:W-:Y:S01]  /*3480*/  LOP3.LUT P0, RZ, R239, 0xff, RZ, 0xc0, !PT ;  /* 0x000000ffefff7812 */ /* 0x000fe2000780c0ff */
[----:B------:R-:W-:Y:S02]  /*3490*/  FADD.FTZ R65, R208, -R65 ;  /* 0x80000041d0417221 */ /* 0x000fe40000010000 */
[----:B------:R-:W-:Y:S01]  /*34a0*/  FADD.FTZ R161, R13, -R64 ;  /* 0x800000400da17221 */ /* 0x000fe20000010000 */
[----:B------:R-:W-:Y:S01]  /*34b0*/  FFMA.FTZ R64, R197, R164, R165 ;  /* 0x000000a4c5407223 */ /* 0x000fe200000100a5 */
[----:B------:R-:W-:-:S02]  /*34c0*/  FMUL.FTZ R65, R210, R65 ;  /* 0x00000041d2417220 */ /* 0x000fc40000410000 */
[----:B0-----:R-:W-:Y:S01]  /*34d0*/  FMUL.FTZ R166, R210, R161 ;  /* 0x000000a1d2a67220 */ /* 0x001fe20000410000 */
[----:B------:R-:W-:Y:S01]  /*34e0*/  FADD.FTZ R227, R187, -R64 ;  /* 0x80000040bbe37221 */ /* 0x000fe20000010000 */
[----:B------:R-:W-:Y:S01]  /*34f0*/  FMUL.FTZ R162, R65, UR13 ;  /* 0x0000000d41a27c20 */ /* 0x000fe20008410000 */
[-CC-:B------:R-:W-:Y:S01]  /*3500*/  FFMA.FTZ R64, R10, R164.reuse, R165.reuse ;  /* 0x000000a40a407223 */ /* 0x180fe200000100a5 */
[C---:B------:R-:W-:Y:S01]  /*3510*/  FMUL.FTZ R161, R166.reuse, UR13 ;  /* 0x0000000da6a17c20 */ /* 0x040fe20008410000 */
[----:B------:R-:W-:Y:S01]  /*3520*/  F2FP.BF16.F32.PACK_AB R66, R166, R65 ;  /* 0x00000041a642723e */ /* 0x000fe200000010ff */
[----:B------:R-:W-:Y:S01]  /*3530*/  FFMA.FTZ R65, R3, R164, R165 ;  /* 0x000000a403417223 */ /* 0x000fe200000100a5 */
[----:B------:R-:W-:Y:S01]  /*3540*/  FSEL R162, R162, RZ, P0 ;  /* 0x000000ffa2a27208 */ /* 0x000fe20000000000 */
[----:B------:R-:W-:Y:S01]  /*3550*/  FMUL.FTZ R166, R210, R229 ;  /* 0x000000e5d2a67220 */ /* 0x000fe20000410000 */
[----:B------:R-:W-:Y:S01]  /*3560*/  LOP3.LUT P0, RZ, R239, 0xff00, RZ, 0xc0, !PT ;  /* 0x0000ff00efff7812 */ /* 0x000fe2000780c0ff */
[----:B------:R-:W-:Y:S01]  /*3570*/  FADD.FTZ R167, R176, -R65 ;  /* 0x80000041b0a77221 */ /* 0x000fe20000010000 */
[C---:B------:R-:W-:Y:S01]  /*3580*/  FMUL.FTZ R65, R210.reuse, R227 ;  /* 0x000000e3d2417220 */ /* 0x040fe20000410000 */
[----:B------:R-:W-:Y:S01]  /*3590*/  FADD.FTZ R227, R9, -R64 ;  /* 0x8000004009e37221 */ /* 0x000fe20000010000 */
[----:B------:R-:W-:Y:S01]  /*35a0*/  FSEL R161, R161, RZ, P0 ;  /* 0x000000ffa1a17208 */ /* 0x000fe20000000000 */
[----:B------:R-:W-:Y:S01]  /*35b0*/  FMUL.FTZ R64, R210, R167 ;  /* 0x000000a7d2407220 */ /* 0x000fe20000410000 */
[----:B------:R-:W-:Y:S01]  /*35c0*/  FMUL.FTZ R160, R65, UR13 ;  /* 0x0000000d41a07c20 */ /* 0x000fe20008410000 */
[----:B------:R-:W-:Y:S01]  /*35d0*/  LOP3.LUT P0, RZ, R238, 0xff0000, RZ, 0xc0, !PT ;  /* 0x00ff0000eeff7812 */ /* 0x000fe2000780c0ff */
[----:B------:R-:W-:Y:S01]  /*35e0*/  FMUL.FTZ R227, R210, R227 ;  /* 0x000000e3d2e37220 */ /* 0x000fe20000410000 */
[C---:B------:R-:W-:Y:S01]  /*35f0*/  F2FP.BF16.F32.PACK_AB R65, R166.reuse, R65 ;  /* 0x00000041a641723e */ /* 0x040fe200000010ff */
[----:B------:R-:W-:Y:S01]  /*3600*/  FMUL.FTZ R166, R166, UR13 ;  /* 0x0000000da6a67c20 */ /* 0x000fe20008410000 */
[----:B------:R-:W-:-:S02]  /*3610*/  FSEL R160, R160, RZ, P0 ;  /* 0x000000ffa0a07208 */ /* 0x000fc40000000000 */
[----:B------:R-:W-:Y:S02]  /*3620*/  LOP3.LUT P0, RZ, R238, 0xff000000, RZ, 0xc0, !PT ;  /* 0xff000000eeff7812 */ /* 0x000fe4000780c0ff */
[----:B------:R-:W-:Y:S02]  /*3630*/  F2FP.BF16.F32.PACK_AB R162, R161, R162 ;  /* 0x000000a2a1a2723e */ /* 0x000fe400000010ff */
[----:B------:R-:W-:Y:S01]  /*3640*/  FSEL R167, R166, RZ, P0 ;  /* 0x000000ffa6a77208 */ /* 0x000fe20000000000 */
[----:B------:R-:W-:Y:S01]  /*3650*/  FMUL.FTZ R166, R64, UR13 ;  /* 0x0000000d40a67c20 */ /* 0x000fe20008410000 */
[----:B------:R-:W-:Y:S02]  /*3660*/  LOP3.LUT P0, RZ, R238, 0xff, RZ, 0xc0, !PT ;  /* 0x000000ffeeff7812 */ /* 0x000fe4000780c0ff */
[C---:B------:R-:W-:Y:S01]  /*3670*/  F2FP.BF16.F32.PACK_AB R64, R227.reuse, R64 ;  /* 0x00000040e340723e */ /* 0x040fe200000010ff */
[----:B------:R-:W-:Y:S01]  /*3680*/  FMUL.FTZ R227, R227, UR13 ;  /* 0x0000000de3e37c20 */ /* 0x000fe20008410000 */
[----:B------:R-:W-:-:S02]  /*3690*/  FSEL R166, R166, RZ, P0 ;  /* 0x000000ffa6a67208 */ /* 0x000fc40000000000 */
[----:B------:R-:W-:Y:S02]  /*36a0*/  LOP3.LUT P0, RZ, R238, 0xff00, RZ, 0xc0, !PT ;  /* 0x0000ff00eeff7812 */ /* 0x000fe4000780c0ff */
[----:B------:R-:W-:Y:S02]  /*36b0*/  F2FP.BF16.F32.PACK_AB R161, R167, R160 ;  /* 0x000000a0a7a1723e */ /* 0x000fe400000010ff */
[----:B------:R-:W-:-:S04]  /*36c0*/  FSEL R227, R227, RZ, P0 ;  /* 0x000000ffe3e37208 */ /* 0x000fc80000000000 */
[----:B------:R-:W-:Y:S01]  /*36d0*/  F2FP.BF16.F32.PACK_AB R160, R227, R166 ;  /* 0x000000a6e3a0723e */ /* 0x000fe200000010ff */
[----:B------:R-:W-:Y:S06]  /*36e0*/  BRA `(.L_x_491) ;  /* 0x0000001c00947947 */ /* 0x000fec0003800000 */
.L_x_489:
[----:B------:R-:W-:Y:S01]  /*36f0*/  UMOV UR4, UR6 ;  /* 0x0000000600047c82 */ /* 0x000fe20008000000 */
[----:B------:R-:W-:Y:S01]  /*3700*/  UMOV UR5, UR7 ;  /* 0x0000000700057c82 */ /* 0x000fe20008000000 */
[----:B------:R-:W-:-:S04]  /*3710*/  UISETP.NE.U32.AND UP0, UPT, UR4, URZ, UPT ;  /* 0x000000ff0400728c */ /* 0x000fc8000bf05070 */
[----:B------:R-:W-:-:S09]  /*3720*/  UISETP.NE.AND.EX UP0, UPT, UR5, URZ, UPT, UP0 ;  /* 0x000000ff0500728c */ /* 0x000fd2000bf05300 */
[----:B------:R-:W-:Y:S05]  /*3730*/  BRA.U UP0, `(.L_x_492) ;  /* 0x0000000500087547 */ /* 0x000fea000b800000 */
[C---:B------:R-:W-:Y:S01]  /*3740*/  PRMT R160, R139.reuse, 0x7632, R160 ;  /* 0x000076328ba07816 */ /* 0x040fe200000000a0 */
[-CC-:B------:R-:W-:Y:S01]  /*3750*/  FFMA.FTZ R162, R168, R164.reuse, R165.reuse ;  /* 0x000000a4a8a27223 */ /* 0x180fe200000100a5 */
[-CC-:B0-----:R-:W-:Y:S01]  /*3760*/  FFMA.FTZ R166, R14, R164.reuse, R165.reuse ;  /* 0x000000a40ea67223 */ /* 0x181fe200000100a5 */
[----:B------:R-:W-:Y:S01]  /*3770*/  IMAD.U32 R167, R139, 0x10000, RZ ;  /* 0x000100008ba77824 */ /* 0x000fe200078e00ff */
[----:B------:R-:W-:Y:S01]  /*3780*/  LOP3.LUT P0, RZ, R239, 0xff0000, RZ, 0xc0, !PT ;  /* 0x00ff0000efff7812 */ /* 0x000fe2000780c0ff */
[----:B------:R-:W-:Y:S02]  /*3790*/  IMAD.U32 R161, R160, 0x10000, RZ ;  /* 0x00010000a0a17824 */ /* 0x000fe400078e00ff */
[----:B------:R-:W-:Y:S01]  /*37a0*/  FADD.FTZ R162, R31, -R162 ;  /* 0x800000a21fa27221 */ /* 0x000fe20000010000 */
[----:B------:R-:W-:Y:S01]  /*37b0*/  PRMT R160, R138, 0x7632, R160 ;  /* 0x000076328aa07816 */ /* 0x000fe200000000a0 */
[----:B------:R-:W-:Y:S01]  /*37c0*/  FADD.FTZ R224, R13, -R166 ;  /* 0x800000a60de07221 */ /* 0x000fe20000010000 */
[----:B------:R-:W-:Y:S01]  /*37d0*/  FFMA.FTZ R166, R12, R164, R165 ;  /* 0x000000a40ca67223 */ /* 0x000fe200000100a5 */
[----:B-----5:R-:W-:Y:S01]  /*37e0*/  FFMA.FTZ R162, R210, R162, R161 ;  /* 0x000000a2d2a27223 */ /* 0x020fe200000100a1 */
[----:B------:R-:W-:-:S04]  /*37f0*/  FFMA.FTZ R161, R225, R164, R165 ;  /* 0x000000a4e1a17223 */ /* 0x000fc800000100a5 */
[----:B------:R-:W-:Y:S01]  /*3800*/  FADD.FTZ R226, R222, -R161 ;  /* 0x800000a1dee27221 */ /* 0x000fe20000010000 */
[----:B------:R-:W-:Y:S02]  /*3810*/  SHF.L.U32 R161, R160, 0x10, RZ ;  /* 0x00000010a0a17819 */ /* 0x000fe400000006ff */
[----:B------:R-:W-:Y:S01]  /*3820*/  PRMT R160, R137, 0x7632, R160 ;  /* 0x0000763289a07816 */ /* 0x000fe200000000a0 */
[----:B------:R-:W-:Y:S01]  /*3830*/  FFMA.FTZ R167, R210, R226, R167 ;  /* 0x000000e2d2a77223 */ /* 0x000fe200000100a7 */
[----:B------:R-:W-:Y:S01]  /*3840*/  FFMA.FTZ R226, R10, R164, R165 ;  /* 0x000000a40ae27223 */ /* 0x000fe200000100a5 */
[----:B------:R-:W-:Y:S01]  /*3850*/  FFMA.FTZ R161, R210, R224, R161 ;  /* 0x000000e0d2a17223 */ /* 0x000fe200000100a1 */
[----:B------:R-:W-:Y:S01]  /*3860*/  SHF.L.U32 R163, R160, 0x10, RZ ;  /* 0x00000010a0a37819 */ /* 0x000fe200000006ff */
[----:B------:R-:W-:Y:S01]  /*3870*/  FADD.FTZ R160, R11, -R166 ;  /* 0x800000a60ba07221 */ /* 0x000fe20000010000 */
[----:B------:R-:W-:Y:S01]  /*3880*/  FMUL.FTZ R167, R167, UR13 ;  /* 0x0000000da7a77c20 */ /* 0x000fe20008410000 */
[----:B------:R-:W-:-:S02]  /*3890*/  FADD.FTZ R226, R9, -R226 ;  /* 0x800000e209e27221 */ /* 0x000fc40000010000 */
[----:B------:R-:W-:Y:S01]  /*38a0*/  FFMA.FTZ R160, R210, R160, R163 ;  /* 0x000000a0d2a07223 */ /* 0x000fe200000100a3 */
[----:B------:R-:W-:Y:S01]  /*38b0*/  FFMA.FTZ R163, R209, R164, R165 ;  /* 0x000000a4d1a37223 */ /* 0x000fe200000100a5 */
[----:B------:R-:W-:Y:S02]  /*38c0*/  FSEL R224, R167, RZ, P0 ;  /* 0x000000ffa7e07208 */ /* 0x000fe40000000000 */
[----:B------:R-:W-:Y:S01]  /*38d0*/  ISETP.GE.U32.AND P0, PT, R238, RZ, PT ;  /* 0x000000ffee00720c */ /* 0x000fe20003f06070 */
[----:B------:R-:W-:Y:S01]  /*38e0*/  FADD.FTZ R166, R208, -R163 ;  /* 0x800000a3d0a67221 */ /* 0x000fe20000010000 */
[----:B------:R-:W-:Y:S02]  /*38f0*/  IMAD.U32 R163, R138, 0x10000, RZ ;  /* 0x000100008aa37824 */ /* 0x000fe400078e00ff */
[----:B------:R-:W-:Y:S02]  /*3900*/  ISETP.GE.U32.AND.EX P0, PT, R239, 0x1000000, PT, P0 ;  /* 0x01000000ef00780c */ /* 0x000fe40003f06100 */
[----:B------:R-:W-:Y:S01]  /*3910*/  FFMA.FTZ R167, R210, R166, R163 ;  /* 0x000000a6d2a77223 */ /* 0x000fe200000100a3 */
[----:B------:R-:W-:Y:S01]  /*3920*/  FMUL.FTZ R166, R162, UR13 ;  /* 0x0000000da2a67c20 */ /* 0x000fe20008410000 */
[----:B------:R-:W-:-:S04]  /*3930*/  PRMT R162, R136, 0x7632, R162 ;  /* 0x0000763288a27816 */ /* 0x000fc800000000a2 */
[----:B------:R-:W-:Y:S01]  /*3940*/  SHF.L.U32 R163, R162, 0x10, RZ ;  /* 0x00000010a2a37819 */ /* 0x000fe200000006ff */
[----:B------:R-:W-:Y:S01]  /*3950*/  FMUL.FTZ R162, R167, UR13 ;  /* 0x0000000da7a27c20 */ /* 0x000fe20008410000 */
[----:B------:R-:W-:Y:S02]  /*3960*/  FSEL R227, R166, RZ, P0 ;  /* 0x000000ffa6e37208 */ /* 0x000fe40000000000 */
[----:B------:R-:W-:Y:S01]  /*3970*/  LOP3.LUT P0, RZ, R239, 0xff, RZ, 0xc0, !PT ;  /* 0x000000ffefff7812 */ /* 0x000fe2000780c0ff */
[----:B------:R-:W-:Y:S01]  /*3980*/  FFMA.FTZ R166, R210, R226, R163 ;  /* 0x000000e2d2a67223 */ /* 0x000fe200000100a3 */
[----:B------:R-:W-:Y:S01]  /*3990*/  F2FP.BF16.F32.PACK_AB R163, R227, R224 ;  /* 0x000000e0e3a3723e */ /* 0x000fe200000010ff */
[-CC-:B------:R-:W-:Y:S01]  /*39a0*/  FFMA.FTZ R224, R197, R164.reuse, R165.reuse ;  /* 0x000000a4c5e07223 */ /* 0x180fe200000100a5 */
[----:B------:R-:W-:Y:S01]  /*39b0*/  FSEL R162, R162, RZ, P0 ;  /* 0x000000ffa2a27208 */ /* 0x000fe20000000000 */
[----:B------:R-:W-:Y:S01]  /*39c0*/  FFMA.FTZ R227, R3, R164, R165 ;  /* 0x000000a403e37223 */ /* 0x000fe200000100a5 */
[----:B------:R-:W-:Y:S01]  /*39d0*/  LOP3.LUT P0, RZ, R239, 0xff00, RZ, 0xc0, !PT ;  /* 0x0000ff00efff7812 */ /* 0x000fe2000780c0ff */
[----:B------:R-:W-:Y:S01]  /*39e0*/  FADD.FTZ R167, R187, -R224 ;  /* 0x800000e0bba77221 */ /* 0x000fe20000010000 */
[----:B------:R-:W-:Y:S01]  /*39f0*/  FMUL.FTZ R224, R161, UR13 ;  /* 0x0000000da1e07c20 */ /* 0x000fe20008410000 */
[----:B------:R-:W-:-:S02]  /*3a00*/  IMAD.U32 R161, R137, 0x10000, RZ ;  /* 0x0001000089a17824 */ /* 0x000fc400078e00ff */
[----:B------:R-:W-:Y:S01]  /*3a10*/  FMUL.FTZ R226, R160, UR13 ;  /* 0x0000000da0e27c20 */ /* 0x000fe20008410000 */
[----:B------:R-:W-:Y:S01]  /*3a20*/  FADD.FTZ R227, R176, -R227 ;  /* 0x800000e3b0e37221 */ /* 0x000fe20000010000 */
[----:B------:R-:W-:Y:S01]  /*3a30*/  FMUL.FTZ R166, R166, UR13 ;  /* 0x0000000da6a67c20 */ /* 0x000fe20008410000 */
[----:B------:R-:W-:Y:S01]  /*3a40*/  FFMA.FTZ R167, R210, R167, R161 ;  /* 0x000000a7d2a77223 */ /* 0x000fe200000100a1 */
[----:B------:R-:W-:Y:S02]  /*3a50*/  FSEL R161, R224, RZ, P0 ;  /* 0x000000ffe0a17208 */ /* 0x000fe40000000000 */
[----:B------:R-:W-:Y:S01]  /*3a60*/  LOP3.LUT P0, RZ, R238, 0xff0000, RZ, 0xc0, !PT ;  /* 0x00ff0000eeff7812 */ /* 0x000fe2000780c0ff */
[----:B------:R-:W-:Y:S01]  /*3a70*/  FMUL.FTZ R224, R167, UR13 ;  /* 0x0000000da7e07c20 */ /* 0x000fe20008410000 */
[----:B------:R-:W-:Y:S02]  /*3a80*/  SHF.L.U32 R167, R136, 0x10, RZ ;  /* 0x0000001088a77819 */ /* 0x000fe400000006ff */
[----:B------:R-:W-:-:S02]  /*3a90*/  F2FP.BF16.F32.PACK_AB R162, R161, R162 ;  /* 0x000000a2a1a2723e */ /* 0x000fc400000010ff */
[----:B------:R-:W-:Y:S01]  /*3aa0*/  FSEL R160, R224, RZ, P0 ;  /* 0x000000ffe0a07208 */ /* 0x000fe20000000000 */
[----:B------:R-:W-:Y:S01]  /*3ab0*/  FFMA.FTZ R167, R210, R227, R167 ;  /* 0x000000e3d2a77223 */ /* 0x000fe200000100a7 */
[----:B------:R-:W-:-:S03]  /*3ac0*/  LOP3.LUT P0, RZ, R238, 0xff000000, RZ, 0xc0, !PT ;  /* 0xff000000eeff7812 */ /* 0x000fc6000780c0ff */
[----:B------:R-:W-:Y:S01]  /*3ad0*/  FMUL.FTZ R167, R167, UR13 ;  /* 0x0000000da7a77c20 */ /* 0x000fe20008410000 */
[----:B------:R-:W-:Y:S02]  /*3ae0*/  FSEL R227, R226, RZ, P0 ;  /* 0x000000ffe2e37208 */ /* 0x000fe40000000000 */
[----:B------:R-:W-:Y:S02]  /*3af0*/  LOP3.LUT P0, RZ, R238, 0xff00, RZ, 0xc0, !PT ;  /* 0x0000ff00eeff7812 */ /* 0x000fe4000780c0ff */
[----:B------:R-:W-:Y:S02]  /*3b00*/  F2FP.BF16.F32.PACK_AB R161, R227, R160 ;  /* 0x000000a0e3a1723e */ /* 0x000fe400000010ff */
[----:B------:R-:W-:Y:S02]  /*3b10*/  FSEL R166, R166, RZ, P0 ;  /* 0x000000ffa6a67208 */ /* 0x000fe40000000000 */
[----:B------:R-:W-:-:S04]  /*3b20*/  LOP3.LUT P0, RZ, R238, 0xff, RZ, 0xc0, !PT ;  /* 0x000000ffeeff7812 */ /* 0x000fc8000780c0ff */
[----:B------:R-:W-:-:S04]  /*3b30*/  FSEL R167, R167, RZ, P0 ;  /* 0x000000ffa7a77208 */ /* 0x000fc80000000000 */
[----:B------:R-:W-:Y:S01]  /*3b40*/  F2FP.BF16.F32.PACK_AB R160, R166, R167 ;  /* 0x000000a7a6a0723e */ /* 0x000fe200000010ff */
[----:B------:R-:W-:Y:S06]  /*3b50*/  BRA `(.L_x_491) ;  /* 0x0000001800787947 */ /* 0x000fec0003800000 */
.L_x_492:
[-C--:B------:R-:W-:Y:S01]  /*3b60*/  FFMA.FTZ R64, R168, R164.reuse, R165 ;  /* 0x000000a4a8407223 */ /* 0x080fe200000100a5 */
[----:B------:R-:W-:Y:S01]  /*3b70*/  PRMT R65, R139, 0x7632, R65 ;  /* 0x000076328b417816 */ /* 0x000fe20000000041 */
[-CC-:B------:R-:W-:Y:S01]  /*3b80*/  FFMA.FTZ R66, R14, R164.reuse, R165.reuse ;  /* 0x000000a40e427223 */ /* 0x180fe200000100a5 */
[----:B------:R-:W-:Y:S01]  /*3b90*/  PRMT R160, R137, 0x7632, R160 ;  /* 0x0000763289a07816 */ /* 0x000fe200000000a0 */
[--C-:B------:R-:W-:Y:S01]  /*3ba0*/  FADD.FTZ R67, R31, -R64.reuse ;  /* 0x800000401f437221 */ /* 0x100fe20000010000 */
[----:B------:R-:W-:Y:S01]  /*3bb0*/  PRMT R64, R138, 0x7632, R64 ;  /* 0x000076328a407816 */ /* 0x000fe20000000040 */
[----:B------:R-:W-:Y:S02]  /*3bc0*/  IMAD.U32 R161, R65, 0x10000, RZ ;  /* 0x0001000041a17824 */ /* 0x000fe400078e00ff */
[----:B------:R-:W-:Y:S01]  /*3bd0*/  FADD.FTZ R65, R13, -R66 ;  /* 0x800000420d417221 */ /* 0x000fe20000010000 */
[----:B------:R-:W-:Y:S01]  /*3be0*/  FFMA.FTZ R66, R10, R164, R165 ;  /* 0x000000a40a427223 */ /* 0x000fe200000100a5 */
[----:B------:R-:W-:Y:S01]  /*3bf0*/  SHF.L.U32 R64, R64, 0x10, RZ ;  /* 0x0000001040407819 */ /* 0x000fe200000006ff */
[----:B0-----:R-:W-:-:S02]  /*3c00*/  IMAD.U32 R167, R160, 0x10000, RZ ;  /* 0x00010000a0a77824 */ /* 0x001fc400078e00ff */
[----:B-----5:R-:W-:Y:S01]  /*3c10*/  FFMA.FTZ R67, R210, R67, R161 ;  /* 0x00000043d2437223 */ /* 0x020fe200000100a1 */
[----:B------:R-:W-:Y:S01]  /*3c20*/  FADD.FTZ R161, R9, -R66 ;  /* 0x8000004209a17221 */ /* 0x000fe20000010000 */
[----:B------:R-:W-:Y:S01]  /*3c30*/  ISETP.GE.U32.AND P0, PT, R238, RZ, PT ;  /* 0x000000ffee00720c */ /* 0x000fe20003f06070 */
[----:B------:R-:W-:Y:S01]  /*3c40*/  FFMA.FTZ R65, R210, R65, R64 ;  /* 0x00000041d2417223 */ /* 0x000fe20000010040 */
[-CC-:B------:R-:W-:Y:S01]  /*3c50*/  FFMA.FTZ R64, R12, R164.reuse, R165.reuse ;  /* 0x000000a40c407223 */ /* 0x180fe200000100a5 */
[----:B------:R-:W-:Y:S01]  /*3c60*/  FFMA.FTZ R66, R197, R164, R165 ;  /* 0x000000a4c5427223 */ /* 0x000fe200000100a5 */
[----:B------:R-:W-:Y:S02]  /*3c70*/  ISETP.GE.U32.AND.EX P0, PT, R239, 0x1000000, PT, P0 ;  /* 0x01000000ef00780c */ /* 0x000fe40003f06100 */
[--C-:B------:R-:W-:Y:S01]  /*3c80*/  FADD.FTZ R163, R11, -R64.reuse ;  /* 0x800000400ba37221 */ /* 0x100fe20000010000 */
[----:B------:R-:W-:Y:S02]  /*3c90*/  PRMT R64, R136, 0x7632, R64 ;  /* 0x0000763288407816 */ /* 0x000fe40000000040 */
[----:B------:R-:W-:-:S02]  /*3ca0*/  SHF.L.U32 R227, R138, 0x10, RZ ;  /* 0x000000108ae37819 */ /* 0x000fc400000006ff */
[----:B------:R-:W-:Y:S01]  /*3cb0*/  SHF.L.U32 R160, R64, 0x10, RZ ;  /* 0x0000001040a07819 */ /* 0x000fe200000006ff */
[----:B------:R-:W-:Y:S01]  /*3cc0*/  FFMA.FTZ R64, R210, R163, R167 ;  /* 0x000000a3d2407223 */ /* 0x000fe200000100a7 */
[----:B------:R-:W-:-:S03]  /*3cd0*/  IMAD.U32 R163, R139, 0x10000, RZ ;  /* 0x000100008ba37824 */ /* 0x000fc600078e00ff */
[----:B------:R-:W-:Y:S01]  /*3ce0*/  FFMA.FTZ R160, R210, R161, R160 ;  /* 0x000000a1d2a07223 */ /* 0x000fe200000100a0 */
[----:B------:R-:W-:-:S04]  /*3cf0*/  FFMA.FTZ R161, R225, R164, R165 ;  /* 0x000000a4e1a17223 */ /* 0x000fc800000100a5 */
[----:B------:R-:W-:-:S04]  /*3d00*/  FADD.FTZ R161, R222, -R161 ;  /* 0x800000a1dea17221 */ /* 0x000fc80000010000 */
[----:B------:R-:W-:Y:S01]  /*3d10*/  FFMA.FTZ R162, R210, R161, R163 ;  /* 0x000000a1d2a27223 */ /* 0x000fe200000100a3 */
[----:B------:R-:W-:Y:S01]  /*3d20*/  FFMA.FTZ R161, R209, R164, R165 ;  /* 0x000000a4d1a17223 */ /* 0x000fe200000100a5 */
[----:B------:R-:W-:Y:S02]  /*3d30*/  FMUL.FTZ R163, R67, UR13 ;  /* 0x0000000d43a37c20 */ /* 0x000fe40008410000 */
[----:B------:R-:W-:Y:S01]  /*3d40*/  FMUL.FTZ R224, R162, UR13 ;  /* 0x0000000da2e07c20 */ /* 0x000fe20008410000 */
[----:B------:R-:W-:Y:S01]  /*3d50*/  FADD.FTZ R167, R208, -R161 ;  /* 0x800000a1d0a77221 */ /* 0x000fe20000010000 */
[----:B------:R-:W-:Y:S01]  /*3d60*/  FADD.FTZ R161, R187, -R66 ;  /* 0x80000042bba17221 */ /* 0x000fe20000010000 */
[----:B------:R-:W-:Y:S01]  /*3d70*/  F2FP.BF16.F32.PACK_AB R67, R67, R162 ;  /* 0x000000a24343723e */ /* 0x000fe200000010ff */
[----:B------:R-:W-:Y:S01]  /*3d80*/  IMAD.U32 R66, R137, 0x10000, RZ ;  /* 0x0001000089427824 */ /* 0x000fe200078e00ff */
[----:B------:R-:W-:Y:S01]  /*3d90*/  FSEL R163, R163, RZ, P0 ;  /* 0x000000ffa3a37208 */ /* 0x000fe20000000000 */
[C---:B------:R-:W-:Y:S01]  /*3da0*/  FFMA.FTZ R162, R210.reuse, R167, R227 ;  /* 0x000000a7d2a27223 */ /* 0x040fe200000100e3 */
[----:B------:R-:W-:Y:S01]  /*3db0*/  LOP3.LUT P0, RZ, R239, 0xff0000, RZ, 0xc0, !PT ;  /* 0x00ff0000efff7812 */ /* 0x000fe2000780c0ff */
[----:B------:R-:W-:-:S02]  /*3dc0*/  FFMA.FTZ R227, R210, R161, R66 ;  /* 0x000000a1d2e37223 */ /* 0x000fc40000010042 */
[----:B------:R-:W-:Y:S01]  /*3dd0*/  FMUL.FTZ R161, R162, UR13 ;  /* 0x0000000da2a17c20 */ /* 0x000fe20008410000 */
[----:B------:R-:W-:Y:S01]  /*3de0*/  FSEL R224, R224, RZ, P0 ;  /* 0x000000ffe0e07208 */ /* 0x000fe20000000000 */
[----:B------:R-:W-:Y:S01]  /*3df0*/  FMUL.FTZ R166, R227, UR13 ;  /* 0x0000000de3a67c20 */ /* 0x000fe20008410000 */
[----:B------:R-:W-:Y:S02]  /*3e00*/  LOP3.LUT P0, RZ, R239, 0xff, RZ, 0xc0, !PT ;  /* 0x000000ffefff7812 */ /* 0x000fe4000780c0ff */
[C---:B------:R-:W-:Y:S01]  /*3e10*/  F2FP.BF16.F32.PACK_AB R66, R65.reuse, R162 ;  /* 0x000000a24142723e */ /* 0x040fe200000010ff */
[----:B------:R-:W-:Y:S01]  /*3e20*/  FMUL.FTZ R162, R65, UR13 ;  /* 0x0000000d41a27c20 */ /* 0x000fe20008410000 */
[----:B------:R-:W-:Y:S01]  /*3e30*/  FSEL R161, R161, RZ, P0 ;  /* 0x000000ffa1a17208 */ /* 0x000fe20000000000 */
[----:B------:R-:W-:Y:S01]  /*3e40*/  FFMA.FTZ R65, R3, R164, R165 ;  /* 0x000000a403417223 */ /* 0x000fe200000100a5 */
[----:B------:R-:W-:Y:S02]  /*3e50*/  LOP3.LUT P0, RZ, R239, 0xff00, RZ, 0xc0, !PT ;  /* 0x0000ff00efff7812 */ /* 0x000fe4000780c0ff */
[----:B------:R-:W-:Y:S01]  /*3e60*/  F2FP.BF16.F32.PACK_AB R163, R163, R224 ;  /* 0x000000e0a3a3723e */ /* 0x000fe200000010ff */
[----:B------:R-:W-:Y:S01]  /*3e70*/  FADD.FTZ R167, R176, -R65 ;  /* 0x80000041b0a77221 */ /* 0x000fe20000010000 */
[----:B------:R-:W-:-:S02]  /*3e80*/  FSEL R162, R162, RZ, P0 ;  /* 0x000000ffa2a27208 */ /* 0x000fc40000000000 */
[C---:B------:R-:W-:Y:S01]  /*3e90*/  F2FP.BF16.F32.PACK_AB R65, R64.reuse, R227 ;  /* 0x000000e34041723e */ /* 0x040fe200000010ff */
[----:B------:R-:W-:Y:S01]  /*3ea0*/  FMUL.FTZ R64, R64, UR13 ;  /* 0x0000000d40407c20 */ /* 0x000fe20008410000 */
[----:B------:R-:W-:Y:S02]  /*3eb0*/  LOP3.LUT P0, RZ, R238, 0xff0000, RZ, 0xc0, !PT ;  /* 0x00ff0000eeff7812 */ /* 0x000fe4000780c0ff */
[----:B------:R-:W-:Y:S02]  /*3ec0*/  SHF.L.U32 R227, R136, 0x10, RZ ;  /* 0x0000001088e37819 */ /* 0x000fe400000006ff */
[----:B------:R-:W-:Y:S02]  /*3ed0*/  FSEL R166, R166, RZ, P0 ;  /* 0x000000ffa6a67208 */ /* 0x000fe40000000000 */
[----:B------:R-:W-:Y:S01]  /*3ee0*/  LOP3.LUT P0, RZ, R238, 0xff000000, RZ, 0xc0, !PT ;  /* 0xff000000eeff7812 */ /* 0x000fe2000780c0ff */
[----:B------:R-:W-:Y:S01]  /*3ef0*/  FFMA.FTZ R167, R210, R167, R227 ;  /* 0x000000a7d2a77223 */ /* 0x000fe200000100e3 */
[----:B------:R-:W-:-:S02]  /*3f00*/  F2FP.BF16.F32.PACK_AB R162, R162, R161 ;  /* 0x000000a1a2a2723e */ /* 0x000fc400000010ff */
[----:B------:R-:W-:Y:S01]  /*3f10*/  FSEL R227, R64, RZ, P0 ;  /* 0x000000ff40e37208 */ /* 0x000fe20000000000 */
[----:B------:R-:W-:Y:S01]  /*3f20*/  FMUL.FTZ R224, R167, UR13 ;  /* 0x0000000da7e07c20 */ /* 0x000fe20008410000 */
[----:B------:R-:W-:Y:S02]  /*3f30*/  LOP3.LUT P0, RZ, R238, 0xff, RZ, 0xc0, !PT ;  /* 0x000000ffeeff7812 */ /* 0x000fe4000780c0ff */
[C---:B------:R-:W-:Y:S01]  /*3f40*/  F2FP.BF16.F32.PACK_AB R64, R160.reuse, R167 ;  /* 0x000000a7a040723e */ /* 0x040fe200000010ff */
[----:B------:R-:W-:Y:S01]  /*3f50*/  FMUL.FTZ R167, R160, UR13 ;  /* 0x0000000da0a77c20 */ /* 0x000fe20008410000 */
[----:B------:R-:W-:Y:S02]  /*3f60*/  FSEL R160, R224, RZ, P0 ;  /* 0x000000ffe0a07208 */ /* 0x000fe40000000000 */
[----:B------:R-:W-:Y:S02]  /*3f70*/  LOP3.LUT P0, RZ, R238, 0xff00, RZ, 0xc0, !PT ;  /* 0x0000ff00eeff7812 */ /* 0x000fe4000780c0ff */
[----:B------:R-:W-:-:S02]  /*3f80*/  F2FP.BF16.F32.PACK_AB R161, R227, R166 ;  /* 0x000000a6e3a1723e */ /* 0x000fc400000010ff */
[----:B------:R-:W-:-:S04]  /*3f90*/  FSEL R167, R167, RZ, P0 ;  /* 0x000000ffa7a77208 */ /* 0x000fc80000000000 */
[----:B------:R-:W-:Y:S01]  /*3fa0*/  F2FP.BF16.F32.PACK_AB R160, R167, R160 ;  /* 0x000000a0a7a0723e */ /* 0x000fe200000010ff */
[----:B------:R-:W-:Y:S06]  /*3fb0*/  BRA `(.L_x_491) ;  /* 0x0000001400607947 */ /* 0x000fec0003800000 */
.L_x_488:
        /* <DEDUP_REMOVED lines=9> */
[----:B------:R-:W-:Y:S01]  /*4050*/  LOP3.LUT P0, RZ, R239, 0xff0000, RZ, 0xc0, !PT ;  /* 0x00ff0000efff7812 */ /* 0x000fe2000780c0ff */
[-CC-:B------:R-:W-:Y:S01]  /*4060*/  FFMA.FTZ R132, R168, R164.reuse, R165.reuse ;  /* 0x000000a4a8847223 */ /* 0x180fe200000100a5 */
[----:B------:R-:W-:Y:S01]  /*4070*/  FFMA.FTZ R160, R10, R164, R165 ;  /* 0x000000a40aa07223 */ /* 0x000fe200000100a5 */
[----:B------:R-:W-:Y:S02]  /*4080*/  FADD.FTZ R133, R222, -R133 ;  /* 0x80000085de857221 */ /* 0x000fe40000010000 */
[----:B------:R-:W-:Y:S02]  /*4090*/  FADD.FTZ R135, R31, -R132 ;  /* 0x800000841f877221 */ /* 0x000fe40000010000 */
[C---:B-----5:R-:W-:Y:S02]  /*40a0*/  FMUL.FTZ R133, R210.reuse, R133 ;  /* 0x00000085d2857220 */ /* 0x060fe40000410000 */
[----:B------:R-:W-:-:S02]  /*40b0*/  FMUL.FTZ R132, R210, R135 ;  /* 0x00000087d2847220 */ /* 0x000fc40000410000 */
[----:B------:R-:W-:Y:S02]  /*40c0*/  FMUL.FTZ R133, R133, UR13 ;  /* 0x0000000d85857c20 */ /* 0x000fe40008410000 */
[----:B------:R-:W-:-:S03]  /*40d0*/  FMUL.FTZ R134, R132, UR13 ;  /* 0x0000000d84867c20 */ /* 0x000fc60008410000 */
[----:B------:R-:W-:Y:S02]  /*40e0*/  FSEL R163, R133, RZ, P0 ;  /* 0x000000ff85a37208 */ /* 0x000fe40000000000 */
[----:B------:R-:W-:-:S04]  /*40f0*/  LOP3.LUT P0, RZ, R249, 0xff0000, RZ, 0xc0, !PT ;  /* 0x00ff0000f9ff7812 */ /* 0x000fc8000780c0ff */
[----:B------:R-:W-:Y:S01]  /*4100*/  FSEL R135, R133, RZ, P0 ;  /* 0x000000ff85877208 */ /* 0x000fe20000000000 */
[----:B------:R-:W-:Y:S01]  /*4110*/  FFMA.FTZ R133, R209, R164, R165 ;  /* 0x000000a4d1857223 */ /* 0x000fe200000100a5 */
[----:B------:R-:W-:-:S03]  /*4120*/  ISETP.GE.U32.AND P0, PT, R248, RZ, PT ;  /* 0x000000fff800720c */ /* 0x000fc60003f06070 */
[----:B------:R-:W-:Y:S01]  /*4130*/  FADD.FTZ R133, R208, -R133 ;  /* 0x80000085d0857221 */ /* 0x000fe20000010000 */
[----:B------:R-:W-:-:S03]  /*4140*/  ISETP.GE.U32.AND.EX P0, PT, R249, 0x1000000, PT, P0 ;  /* 0x01000000f900780c */ /* 0x000fc60003f06100 */
[----:B------:R-:W-:Y:S01]  /*4150*/  FMUL.FTZ R133, R210, R133 ;  /* 0x00000085d2857220 */ /* 0x000fe20000410000 */
[----:B------:R-:W-:Y:S02]  /*4160*/  FSEL R132, R134, RZ, P0 ;  /* 0x000000ff86847208 */ /* 0x000fe40000000000 */
[----:B------:R-:W-:Y:S01]  /*4170*/  ISETP.GE.U32.AND P0, PT, R238, RZ, PT ;  /* 0x000000ffee00720c */ /* 0x000fe20003f06070 */
[----:B0-----:R-:W-:Y:S01]  /*4180*/  FMUL.FTZ R167, R133, UR13 ;  /* 0x0000000d85a77c20 */ /* 0x001fe20008410000 */
[----:B------:R-:W-:Y:S01]  /*4190*/  F2FP.BF16.F32.PACK_AB R135, R132, R135 ;  /* 0x000000878487723e */ /* 0x000fe200000010ff */
[----:B------:R-:W-:Y:S01]  /*41a0*/  FFMA.FTZ R132, R14, R164, R165 ;  /* 0x000000a40e847223 */ /* 0x000fe200000100a5 */
[----:B------:R-:W-:-:S03]  /*41b0*/  ISETP.GE.U32.AND.EX P0, PT, R239, 0x1000000, PT, P0 ;  /* 0x01000000ef00780c */ /* 0x000fc60003f06100 */
[----:B------:R-:W-:Y:S01]  /*41c0*/  FADD.FTZ R161, R13, -R132 ;  /* 0x800000840da17221 */ /* 0x000fe20000010000 */
[----:B------:R-:W-:Y:S01]  /*41d0*/  FSEL R134, R134, RZ, P0 ;  /* 0x000000ff86867208 */ /* 0x000fe20000000000 */
[-CC-:B------:R-:W-:Y:S01]  /*41e0*/  FFMA.FTZ R132, R197, R164.reuse, R165.reuse ;  /* 0x000000a4c5847223 */ /* 0x180fe200000100a5 */
[----:B------:R-:W-:Y:S01]  /*41f0*/  LOP3.LUT P0, RZ, R249, 0xff, RZ, 0xc0, !PT ;  /* 0x000000fff9ff7812 */ /* 0x000fe2000780c0ff */
[----:B------:R-:W-:Y:S01]  /*4200*/  FMUL.FTZ R161, R210, R161 ;  /* 0x000000a1d2a17220 */ /* 0x000fe20000410000 */
[----:B------:R-:W-:Y:S02]  /*4210*/  F2FP.BF16.F32.PACK_AB R163, R134, R163 ;  /* 0x000000a386a3723e */ /* 0x000fe400000010ff */
[----:B------:R-:W-:Y:S01]  /*4220*/  FSEL R134, R167, RZ, P0 ;  /* 0x000000ffa7867208 */ /* 0x000fe20000000000 */
[----:B------:R-:W-:Y:S01]  /*4230*/  FMUL.FTZ R162, R161, UR13 ;  /* 0x0000000da1a27c20 */ /* 0x000fe20008410000 */
[----:B------:R-:W-:Y:S01]  /*4240*/  LOP3.LUT P0, RZ, R249, 0xff00, RZ, 0xc0, !PT ;  /* 0x0000ff00f9ff7812 */ /* 0x000fe2000780c0ff */
[----:B------:R-:W-:Y:S01]  /*4250*/  FADD.FTZ R161, R187, -R132 ;  /* 0x80000084bba17221 */ /* 0x000fe20000010000 */
[----:B------:R-:W-:-:S02]  /*4260*/  FFMA.FTZ R132, R12, R164, R165 ;  /* 0x000000a40c847223 */ /* 0x000fc400000100a5 */
[----:B------:R-:W-:Y:S01]  /*4270*/  FSEL R133, R162, RZ, P0 ;  /* 0x000000ffa2857208 */ /* 0x000fe20000000000 */
[C---:B------:R-:W-:Y:S01]  /*4280*/  FMUL.FTZ R161, R210.reuse, R161 ;  /* 0x000000a1d2a17220 */ /* 0x040fe20000410000 */
[----:B------:R-:W-:Y:S01]  /*4290*/  LOP3.LUT P0, RZ, R239, 0xff, RZ, 0xc0, !PT ;  /* 0x000000ffefff7812 */ /* 0x000fe2000780c0ff */
[----:B------:R-:W-:Y:S01]  /*42a0*/  FADD.FTZ R227, R11, -R132 ;  /* 0x800000840be37221 */ /* 0x000fe20000010000 */
[----:B------:R-:W-:Y:S01]  /*42b0*/  F2FP.BF16.F32.PACK_AB R134, R133, R134 ;  /* 0x000000868586723e */ /* 0x000fe200000010ff */
[----:B------:R-:W-:Y:S01]  /*42c0*/  FMUL.FTZ R133, R161, UR13 ;  /* 0x0000000da1857c20 */ /* 0x000fe20008410000 */
[----:B------:R-:W-:Y:S01]  /*42d0*/  FSEL R167, R167, RZ, P0 ;  /* 0x000000ffa7a77208 */ /* 0x000fe20000000000 */
[----:B------:R-:W-:Y:S01]  /*42e0*/  FMUL.FTZ R227, R210, R227 ;  /* 0x000000e3d2e37220 */ /* 0x000fe20000410000 */
[----:B------:R-:W-:Y:S01]  /*42f0*/  LOP3.LUT P0, RZ, R239, 0xff00, RZ, 0xc0, !PT ;  /* 0x0000ff00efff7812 */ /* 0x000fe2000780c0ff */
[----:B------:R-:W-:Y:S02]  /*4300*/  FADD.FTZ R161, R9, -R160 ;  /* 0x800000a009a17221 */ /* 0x000fe40000010000 */
[----:B------:R-:W-:Y:S01]  /*4310*/  FMUL.FTZ R166, R227, UR13 ;  /* 0x0000000de3a67c20 */ /* 0x000fe20008410000 */
[----:B------:R-:W-:Y:S01]  /*4320*/  FSEL R162, R162, RZ, P0 ;  /* 0x000000ffa2a27208 */ /* 0x000fe20000000000 */
[----:B------:R-:W-:Y:S01]  /*4330*/  FMUL.FTZ R160, R210, R161 ;  /* 0x000000a1d2a07220 */ /* 0x000fe20000410000 */
[----:B------:R-:W-:Y:S01]  /*4340*/  LOP3.LUT P0, RZ, R238, 0xff0000, RZ, 0xc0, !PT ;  /* 0x00ff0000eeff7812 */ /* 0x000fe2000780c0ff */
[----:B------:R-:W-:Y:S01]  /*4350*/  FFMA.FTZ R227, R3, R164, R165 ;  /* 0x000000a403e37223 */ /* 0x000fe200000100a5 */
[----:B------:R-:W-:Y:S01]  /*4360*/  F2FP.BF16.F32.PACK_AB R162, R162, R167 ;  /* 0x000000a7a2a2723e */ /* 0x000fe200000010ff */
[----:B------:R-:W-:Y:S01]  /*4370*/  FMUL.FTZ R226, R160, UR13 ;  /* 0x0000000da0e27c20 */ /* 0x000fe20008410000 */
[----:B------:R-:W-:Y:S01]  /*4380*/  FSEL R132, R133, RZ, P0 ;  /* 0x000000ff85847208 */ /* 0x000fe20000000000 */
[----:B------:R-:W-:Y:S01]  /*4390*/  FADD.FTZ R227, R176, -R227 ;  /* 0x800000e3b0e37221 */ /* 0x000fe20000010000 */
[----:B------:R-:W-:-:S03]  /*43a0*/  LOP3.LUT P0, RZ, R248, 0xff0000, RZ, 0xc0, !PT ;  /* 0x00ff0000f8ff7812 */ /* 0x000fc6000780c0ff */
[----:B------:R-:W-:Y:S01]  /*43b0*/  FMUL.FTZ R227, R210, R227 ;  /* 0x000000e3d2e37220 */ /* 0x000fe20000410000 */
[----:B------:R-:W-:Y:S02]  /*43c0*/  FSEL R133, R133, RZ, P0 ;  /* 0x000000ff85857208 */ /* 0x000fe40000000000 */
[----:B------:R-:W-:Y:S01]  /*43d0*/  LOP3.LUT P0, RZ, R238, 0xff000000, RZ, 0xc0, !PT ;  /* 0xff000000eeff7812 */ /* 0x000fe2000780c0ff */
[----:B------:R-:W-:-:S03]  /*43e0*/  FMUL.FTZ R224, R227, UR13 ;  /* 0x0000000de3e07c20 */ /* 0x000fc60008410000 */
[----:B------:R-:W-:Y:S02]  /*43f0*/  FSEL R161, R166, RZ, P0 ;  /* 0x000000ffa6a17208 */ /* 0x000fe40000000000 */
[----:B------:R-:W-:Y:S02]  /*4400*/  LOP3.LUT P0, RZ, R248, 0xff000000, RZ, 0xc0, !PT ;  /* 0xff000000f8ff7812 */ /* 0x000fe4000780c0ff */
[----:B------:R-:W-:Y:S02]  /*4410*/  F2FP.BF16.F32.PACK_AB R161, R161, R132 ;  /* 0x00000084a1a1723e */ /* 0x000fe400000010ff */
[----:B------:R-:W-:Y:S02]  /*4420*/  FSEL R166, R166, RZ, P0 ;  /* 0x000000ffa6a67208 */ /* 0x000fe40000000000 */
[----:B------:R-:W-:Y:S02]  /*4430*/  LOP3.LUT P0, RZ, R238, 0xff00, RZ, 0xc0, !PT ;  /* 0x0000ff00eeff7812 */ /* 0x000fe4000780c0ff */
[----:B------:R-:W-:-:S02]  /*4440*/  F2FP.BF16.F32.PACK_AB R133, R166, R133 ;  /* 0x00000085a685723e */ /* 0x000fc400000010ff */
        /* <DEDUP_REMOVED lines=10> */
.L_x_494:
        /* <DEDUP_REMOVED lines=8> */
[C---:B------:R-:W-:Y:S01]  /*4570*/  FMUL.FTZ R132, R66.reuse, UR13 ;  /* 0x0000000d42847c20 */ /* 0x040fe20008410000 */
[----:B------:R-:W-:Y:S01]  /*4580*/  F2FP.BF16.F32.PACK_AB R67, R66, R65 ;  /* 0x000000414243723e */ /* 0x000fe200000010ff */
[----:B------:R-:W-:Y:S02]  /*4590*/  FFMA.FTZ R65, R209, R164, R165 ;  /* 0x000000a4d1417223 */ /* 0x000fe400000100a5 */
[----:B------:R-:W-:Y:S02]  /*45a0*/  FSEL R135, R64, RZ, P0 ;  /* 0x000000ff40877208 */ /* 0x000fe40000000000 */
[----:B------:R-:W-:Y:S01]  /*45b0*/  ISETP.GE.U32.AND P0, PT, R248, RZ, PT ;  /* 0x000000fff800720c */ /* 0x000fe20003f06070 */
[----:B------:R-:W-:-:S03]  /*45c0*/  FADD.FTZ R65, R208, -R65 ;  /* 0x80000041d0417221 */ /* 0x000fc60000010000 */
[----:B------:R-:W-:Y:S01]  /*45d0*/  ISETP.GE.U32.AND.EX P0, PT, R249, 0x1000000, PT, P0 ;  /* 0x01000000f900780c */ /* 0x000fe20003f06100 */
[----:B------:R-:W-:-:S03]  /*45e0*/  FMUL.FTZ R65, R210, R65 ;  /* 0x00000041d2417220 */ /* 0x000fc60000410000 */
[----:B------:R-:W-:Y:S01]  /*45f0*/  FSEL R66, R132, RZ, P0 ;  /* 0x000000ff84427208 */ /* 0x000fe20000000000 */
[----:B------:R-:W-:Y:S01]  /*4600*/  FMUL.FTZ R162, R65, UR13 ;  /* 0x0000000d41a27c20 */ /* 0x000fe20008410000 */
[----:B------:R-:W-:Y:S02]  /*4610*/  LOP3.LUT P0, RZ, R239, 0xff0000, RZ, 0xc0, !PT ;  /* 0x00ff0000efff7812 */ /* 0x000fe4000780c0ff */
[----:B------:R-:W-:Y:S02]  /*4620*/  F2FP.BF16.F32.PACK_AB R135, R66, R135 ;  /* 0x000000874287723e */ /* 0x000fe400000010ff */
        /* <DEDUP_REMOVED lines=8> */
[C---:B0-----:R-:W-:Y:S01]  /*46b0*/  FMUL.FTZ R167, R64.reuse, UR13 ;  /* 0x0000000d40a77c20 */ /* 0x041fe20008410000 */
[----:B------:R-:W-:Y:S01]  /*46c0*/  F2FP.BF16.F32.PACK_AB R66, R64, R65 ;  /* 0x000000414042723e */ /* 0x000fe200000010ff */
[----:B------:R-:W-:Y:S01]  /*46d0*/  FFMA.FTZ R64, R197, R164, R165 ;  /* 0x000000a4c5407223 */ /* 0x000fe200000100a5 */
[----:B------:R-:W-:Y:S02]  /*46e0*/  FSEL R134, R162, RZ, P0 ;  /* 0x000000ffa2867208 */ /* 0x000fe40000000000 */
[----:B------:R-:W-:Y:S02]  /*46f0*/  LOP3.LUT P0, RZ, R249, 0xff00, RZ, 0xc0, !PT ;  /* 0x0000ff00f9ff7812 */ /* 0x000fe4000780c0ff */
[----:B------:R-:W-:-:S02]  /*4700*/  F2FP.BF16.F32.PACK_AB R163, R132, R163 ;  /* 0x000000a384a3723e */ /* 0x000fc400000010ff */
[----:B------:R-:W-:Y:S02]  /*4710*/  FSEL R65, R167, RZ, P0 ;  /* 0x000000ffa7417208 */ /* 0x000fe40000000000 */
[----:B------:R-:W-:Y:S02]  /*4720*/  LOP3.LUT P0, RZ, R239, 0xff, RZ, 0xc0, !PT ;  /* 0x000000ffefff7812 */ /* 0x000fe4000780c0ff */
[----:B------:R-:W-:Y:S01]  /*4730*/  F2FP.BF16.F32.PACK_AB R134, R65, R134 ;  /* 0x000000864186723e */ /* 0x000fe200000010ff */
[----:B------:R-:W-:Y:S01]  /*4740*/  FADD.FTZ R65, R187, -R64 ;  /* 0x80000040bb417221 */ /* 0x000fe20000010000 */
[----:B------:R-:W-:Y:S01]  /*4750*/  FFMA.FTZ R64, R12, R164, R165 ;  /* 0x000000a40c407223 */ /* 0x000fe200000100a5 */
[----:B------:R-:W-:Y:S02]  /*4760*/  FSEL R162, R162, RZ, P0 ;  /* 0x000000ffa2a27208 */ /* 0x000fe40000000000 */
[----:B------:R-:W-:Y:S01]  /*4770*/  LOP3.LUT P0, RZ, R239, 0xff00, RZ, 0xc0, !PT ;  /* 0x0000ff00efff7812 */ /* 0x000fe2000780c0ff */
[----:B------:R-:W-:Y:S01]  /*4780*/  FMUL.FTZ R65, R210, R65 ;  /* 0x00000041d2417220 */ /* 0x000fe20000410000 */
[----:B------:R-:W-:-:S02]  /*4790*/  FADD.FTZ R161, R11, -R64 ;  /* 0x800000400ba17221 */ /* 0x000fc40000010000 */
[----:B------:R-:W-:Y:S01]  /*47a0*/  FSEL R167, R167, RZ, P0 ;  /* 0x000000ffa7a77208 */ /* 0x000fe20000000000 */
[----:B------:R-:W-:Y:S01]  /*47b0*/  FMUL.FTZ R133, R65, UR13 ;  /* 0x0000000d41857c20 */ /* 0x000fe20008410000 */
[----:B------:R-:W-:Y:S01]  /*47c0*/  LOP3.LUT P0, RZ, R238, 0xff0000, RZ, 0xc0, !PT ;  /* 0x00ff0000eeff7812 */ /* 0x000fe2000780c0ff */
[----:B------:R-:W-:Y:S01]  /*47d0*/  FMUL.FTZ R64, R210, R161 ;  /* 0x000000a1d2407220 */ /* 0x000fe20000410000 */
[----:B------:R-:W-:Y:S02]  /*47e0*/  F2FP.BF16.F32.PACK_AB R162, R167, R162 ;  /* 0x000000a2a7a2723e */ /* 0x000fe400000010ff */
[C---:B------:R-:W-:Y:S01]  /*47f0*/  FSEL R161, R133.reuse, RZ, P0 ;  /* 0x000000ff85a17208 */ /* 0x040fe20000000000 */
[----:B------:R-:W-:Y:S01]  /*4800*/  FMUL.FTZ R166, R64, UR13 ;  /* 0x0000000d40a67c20 */ /* 0x000fe20008410000 */
[----:B------:R-:W-:Y:S02]  /*4810*/  LOP3.LUT P0, RZ, R248, 0xff0000, RZ, 0xc0, !PT ;  /* 0x00ff0000f8ff7812 */ /* 0x000fe4000780c0ff */
[----:B------:R-:W-:Y:S01]  /*4820*/  F2FP.BF16.F32.PACK_AB R65, R64, R65 ;  /* 0x000000414041723e */ /* 0x000fe200000010ff */
[----:B------:R-:W-:Y:S01]  /*4830*/  FFMA.FTZ R64, R10, R164, R165 ;  /* 0x000000a40a407223 */ /* 0x000fe200000100a5 */
[----:B------:R-:W-:-:S02]  /*4840*/  FSEL R133, R133, RZ, P0 ;  /* 0x000000ff85857208 */ /* 0x000fc40000000000 */
[----:B------:R-:W-:Y:S01]  /*4850*/  LOP3.LUT P0, RZ, R238, 0xff000000, RZ, 0xc0, !PT ;  /* 0xff000000eeff7812 */ /* 0x000fe2000780c0ff */
[----:B------:R-:W-:-:S03]  /*4860*/  FADD.FTZ R227, R9, -R64 ;  /* 0x8000004009e37221 */ /* 0x000fc60000010000 */
        /* <DEDUP_REMOVED lines=8> */
[----:B------:R-:W-:Y:S02]  /*48f0*/  LOP3.LUT P0, RZ, R238, 0xff00, RZ, 0xc0, !PT ;  /* 0x0000ff00eeff7812 */ /* 0x000fe4000780c0ff */
[----:B------:R-:W-:Y:S01]  /*4900*/  F2FP.BF16.F32.PACK_AB R133, R166, R133 ;  /* 0x00000085a685723e */ /* 0x000fe200000010ff */
[----:B------:R-:W-:Y:S01]  /*4910*/  FMUL.FTZ R227, R210, R227 ;  /* 0x000000e3d2e37220 */ /* 0x000fe20000410000 */
[----:B------:R-:W-:-:S02]  /*4920*/  FSEL R160, R224, RZ, P0 ;  /* 0x000000ffe0a07208 */ /* 0x000fc40000000000 */
[----:B------:R-:W-:Y:S02]  /*4930*/  LOP3.LUT P0, RZ, R248, 0xff00, RZ, 0xc0, !PT ;  /* 0x0000ff00f8ff7812 */ /* 0x000fe4000780c0ff */
[----:B------:R-:W-:Y:S01]  /*4940*/  F2FP.BF16.F32.PACK_AB R64, R64, R227 ;  /* 0x000000e34040723e */ /* 0x000fe200000010ff */
[----:B------:R-:W-:Y:S01]  /*4950*/  FMUL.FTZ R227, R227, UR13 ;  /* 0x0000000de3e37c20 */ /* 0x000fe20008410000 */
        /* <DEDUP_REMOVED lines=8> */
.L_x_493:
[----:B------:R-:W-:Y:S01]  /*49e0*/  UMOV UR4, UR6 ;  /* 0x0000000600047c82 */ /* 0x000fe20008000000 */
[----:B------:R-:W-:Y:S01]  /*49f0*/  UMOV UR5, UR7 ;  /* 0x0000000700057c82 */ /* 0x000fe20008000000 */
[----:B------:R-:W-:-:S04]  /*4a00*/  UISETP.NE.U32.AND UP0, UPT, UR4, URZ, UPT ;  /* 0x000000ff0400728c */ /* 0x000fc8000bf05070 */
[----:B------:R-:W-:-:S09]  /*4a10*/  UISETP.NE.AND.EX UP0, UPT, UR5, URZ, UPT, UP0 ;  /* 0x000000ff0500728c */ /* 0x000fd2000bf05300 */
[----:B------:R-:W-:Y:S05]  /*4a20*/  BRA.U UP0, `(.L_x_495) ;  /* 0x00000005005c7547 */ /* 0x000fea000b800000 */
[-CC-:B------:R-:W-:Y:S01]  /*4a30*/  FFMA.FTZ R133, R225, R164.reuse, R165.reuse ;  /* 0x000000a4e1857223 */ /* 0x180fe200000100a5 */
[C---:B------:R-:W-:Y:S01]  /*4a40*/  PRMT R132, R139.reuse, 0x7632, R132 ;  /* 0x000076328b847816 */ /* 0x040fe20000000084 */
[-C--:B------:R-:W-:Y:S01]  /*4a50*/  FFMA.FTZ R134, R168, R164.reuse, R165 ;  /* 0x000000a4a8867223 */ /* 0x080fe200000100a5 */
[----:B------:R-:W-:Y:S02]  /*4a60*/  IMAD.U32 R135, R139, 0x10000, RZ ;  /* 0x000100008b877824 */ /* 0x000fe400078e00ff */
[----:B------:R-:W-:Y:S01]  /*4a70*/  FADD.FTZ R133, R222, -R133 ;  /* 0x80000085de857221 */ /* 0x000fe20000010000 */
[----:B------:R-:W-:Y:S01]  /*4a80*/  SHF.L.U32 R132, R132, 0x10, RZ ;  /* 0x0000001084847819 */ /* 0x000fe200000006ff */
[----:B------:R-:W-:Y:S01]  /*4a90*/  FADD.FTZ R161, R31, -R134 ;  /* 0x800000861fa17221 */ /* 0x000fe20000010000 */
[----:B------:R-:W-:Y:S01]  /*4aa0*/  LOP3.LUT P0, RZ, R239, 0xff0000, RZ, 0xc0, !PT ;  /* 0x00ff0000efff7812 */ /* 0x000fe2000780c0ff */
[----:B-----5:R-:W-:Y:S01]  /*4ab0*/  FFMA.FTZ R133, R210, R133, R135 ;  /* 0x00000085d2857223 */ /* 0x020fe20000010087 */
[-CC-:B------:R-:W-:Y:S01]  /*4ac0*/  FFMA.FTZ R134, R14, R164.reuse, R165.reuse ;  /* 0x000000a40e867223 */ /* 0x180fe200000100a5 */
[--C-:B------:R-:W-:Y:S01]  /*4ad0*/  FFMA.FTZ R162, R210, R161, R132.reuse ;  /* 0x000000a1d2a27223 */ /* 0x100fe20000010084 */
[----:B------:R-:W-:Y:S01]  /*4ae0*/  PRMT R132, R138, 0x7632, R132 ;  /* 0x000076328a847816 */ /* 0x000fe20000000084 */
[----:B------:R-:W-:Y:S01]  /*4af0*/  FMUL.FTZ R160, R133, UR13 ;  /* 0x0000000d85a07c20 */ /* 0x000fe20008410000 */
[----:B------:R-:W-:Y:S01]  /*4b00*/  FADD.FTZ R133, R13, -R134 ;  /* 0x800000860d857221 */ /* 0x000fe20000010000 */
[----:B------:R-:W-:Y:S01]  /*4b10*/  FFMA.FTZ R134, R12, R164, R165 ;  /* 0x000000a40c867223 */ /* 0x000fe200000100a5 */
[----:B------:R-:W-:Y:S01]  /*4b20*/  FMUL.FTZ R162, R162, UR13 ;  /* 0x0000000da2a27c20 */ /* 0x000fe20008410000 */
[----:B------:R-:W-:Y:S01]  /*4b30*/  IMAD.U32 R135, R132, 0x10000, RZ ;  /* 0x0001000084877824 */ /* 0x000fe200078e00ff */
[----:B------:R-:W-:Y:S01]  /*4b40*/  FSEL R163, R160, RZ, P0 ;  /* 0x000000ffa0a37208 */ /* 0x000fe20000000000 */
[----:B------:R-:W-:Y:S01]  /*4b50*/  FADD.FTZ R161, R11, -R134 ;  /* 0x800000860ba17221 */ /* 0x000fe20000010000 */
[----:B------:R-:W-:Y:S01]  /*4b60*/  LOP3.LUT P0, RZ, R249, 0xff0000, RZ, 0xc0, !PT ;  /* 0x00ff0000f9ff7812 */ /* 0x000fe2000780c0ff */
[----:B------:R-:W-:Y:S01]  /*4b70*/  FFMA.FTZ R133, R210, R133, R135 ;  /* 0x00000085d2857223 */ /* 0x000fe20000010087 */
[----:B------:R-:W-:-:S02]  /*4b80*/  PRMT R132, R137, 0x7632, R132 ;  /* 0x0000763289847816 */ /* 0x000fc40000000084 */
[----:B------:R-:W-:Y:S01]  /*4b90*/  FSEL R135, R160, RZ, P0 ;  /* 0x000000ffa0877208 */ /* 0x000fe20000000000 */
[----:B------:R-:W-:Y:S01]  /*4ba0*/  FMUL.FTZ R224, R133, UR13 ;  /* 0x0000000d85e07c20 */ /* 0x000fe20008410000 */
[----:B0-----:R-:W-:Y:S01]  /*4bb0*/  SHF.L.U32 R167, R132, 0x10, RZ ;  /* 0x0000001084a77819 */ /* 0x001fe200000006ff */
[----:B------:R-:W-:Y:S01]  /*4bc0*/  IMAD.U32 R133, R137, 0x10000, RZ ;  /* 0x0001000089857824 */ /* 0x000fe200078e00ff */
[----:B------:R-:W-:Y:S02]  /*4bd0*/  ISETP.GE.U32.AND P0, PT, R238, RZ, PT ;  /* 0x000000ffee00720c */ /* 0x000fe40003f06070 */
[----:B------:R-:W-:Y:S01]  /*4be0*/  PRMT R134, R136, 0x7632, R134 ;  /* 0x0000763288867816 */ /* 0x000fe20000000086 */
[----:B------:R-:W-:Y:S01]  /*4bf0*/  FFMA.FTZ R132, R210, R161, R167 ;  /* 0x000000a1d2847223 */ /* 0x000fe200000100a7 */
[----:B------:R-:W-:Y:S01]  /*4c00*/  ISETP.GE.U32.AND.EX P0, PT, R239, 0x1000000, PT, P0 ;  /* 0x01000000ef00780c */ /* 0x000fe20003f06100 */
[-C--:B------:R-:W-:Y:S01]  /*4c10*/  FFMA.FTZ R161, R209, R164.reuse, R165 ;  /* 0x000000a4d1a17223 */ /* 0x080fe200000100a5 */
[----:B------:R-:W-:Y:S01]  /*4c20*/  SHF.L.U32 R227, R138, 0x10, RZ ;  /* 0x000000108ae37819 */ /* 0x000fe200000006ff */
[----:B------:R-:W-:Y:S01]  /*4c30*/  IMAD.U32 R160, R134, 0x10000, RZ ;  /* 0x0001000086a07824 */ /* 0x000fe200078e00ff */
[----:B------:R-:W-:Y:S01]  /*4c40*/  FSEL R166, R162, RZ, P0 ;  /* 0x000000ffa2a67208 */ /* 0x000fe20000000000 */
[----:B------:R-:W-:Y:S01]  /*4c50*/  FADD.FTZ R167, R208, -R161 ;  /* 0x800000a1d0a77221 */ /* 0x000fe20000010000 */
[----:B------:R-:W-:Y:S01]  /*4c60*/  ISETP.GE.U32.AND P0, PT, R248, RZ, PT ;  /* 0x000000fff800720c */ /* 0x000fe20003f06070 */
[----:B------:R-:W-:Y:S01]  /*4c70*/  FFMA.FTZ R134, R10, R164, R165 ;  /* 0x000000a40a867223 */ /* 0x000fe200000100a5 */
[----:B------:R-:W-:Y:S01]  /*4c80*/  F2FP.BF16.F32.PACK_AB R163, R166, R163 ;  /* 0x000000a3a6a3723e */ /* 0x000fe200000010ff */
[----:B------:R-:W-:Y:S01]  /*4c90*/  FFMA.FTZ R167, R210, R167, R227 ;  /* 0x000000a7d2a77223 */ /* 0x000fe200000100e3 */
[----:B------:R-:W-:Y:S01]  /*4ca0*/  ISETP.GE.U32.AND.EX P0, PT, R249, 0x1000000, PT, P0 ;  /* 0x01000000f900780c */ /* 0x000fe20003f06100 */
[----:B------:R-:W-:Y:S01]  /*4cb0*/  FADD.FTZ R161, R9, -R134 ;  /* 0x8000008609a17221 */ /* 0x000fe20000010000 */
[----:B------:R-:W-:Y:S01]  /*4cc0*/  FMUL.FTZ R227, R132, UR13 ;  /* 0x0000000d84e37c20 */ /* 0x000fe20008410000 */
[----:B------:R-:W-:Y:S01]  /*4cd0*/  FMUL.FTZ R167, R167, UR13 ;  /* 0x0000000da7a77c20 */ /* 0x000fe20008410000 */
[----:B------:R-:W-:Y:S01]  /*4ce0*/  FSEL R134, R162, RZ, P0 ;  /* 0x000000ffa2867208 */ /* 0x000fe20000000000 */
[----:B------:R-:W-:Y:S01]  /*4cf0*/  FFMA.FTZ R160, R210, R161, R160 ;  /* 0x000000a1d2a07223 */ /* 0x000fe200000100a0 */
[----:B------:R-:W-:-:S02]  /*4d00*/  LOP3.LUT P0, RZ, R239, 0xff, RZ, 0xc0, !PT ;  /* 0x000000ffefff7812 */ /* 0x000fc4000780c0ff */
[----:B------:R-:W-:Y:S01]  /*4d10*/  F2FP.BF16.F32.PACK_AB R135, R134, R135 ;  /* 0x000000878687723e */ /* 0x000fe200000010ff */
[-C--:B------:R-:W-:Y:S01]  /*4d20*/  FFMA.FTZ R134, R197, R164.reuse, R165 ;  /* 0x000000a4c5867223 */ /* 0x080fe200000100a5 */
[----:B------:R-:W-:Y:S01]  /*4d30*/  FSEL R162, R167, RZ, P0 ;  /* 0x000000ffa7a27208 */ /* 0x000fe20000000000 */
[----:B------:R-:W-:Y:S01]  /*4d40*/  FMUL.FTZ R226, R160, UR13 ;  /* 0x0000000da0e27c20 */ /* 0x000fe20008410000 */
[----:B------:R-:W-:Y:S01]  /*4d50*/  LOP3.LUT P0, RZ, R249, 0xff, RZ, 0xc0, !PT ;  /* 0x000000fff9ff7812 */ /* 0x000fe2000780c0ff */
[----:B------:R-:W-:Y:S01]  /*4d60*/  FADD.FTZ R161, R187, -R134 ;  /* 0x80000086bba17221 */ /* 0x000fe20000010000 */
[----:B------:R-:W-:Y:S02]  /*4d70*/  SHF.L.U32 R229, R136, 0x10, RZ ;  /* 0x0000001088e57819 */ /* 0x000fe400000006ff */
[----:B------:R-:W-:Y:S01]  /*4d80*/  FSEL R134, R167, RZ, P0 ;  /* 0x000000ffa7867208 */ /* 0x000fe20000000000 */
[----:B------:R-:W-:Y:S01]  /*4d90*/  FFMA.FTZ R161, R210, R161, R133 ;  /* 0x000000a1d2a17223 */ /* 0x000fe20000010085 */
[----:B------:R-:W-:Y:S01]  /*4da0*/  LOP3.LUT P0, RZ, R239, 0xff00, RZ, 0xc0, !PT ;  /* 0x0000ff00efff7812 */ /* 0x000fe2000780c0ff */
[----:B------:R-:W-:-:S02]  /*4db0*/  FFMA.FTZ R167, R3, R164, R165 ;  /* 0x000000a403a77223 */ /* 0x000fc400000100a5 */
[----:B------:R-:W-:Y:S01]  /*4dc0*/  FMUL.FTZ R166, R161, UR13 ;  /* 0x0000000da1a67c20 */ /* 0x000fe20008410000 */
[----:B------:R-:W-:Y:S01]  /*4dd0*/  FSEL R133, R224, RZ, P0 ;  /* 0x000000ffe0857208 */ /* 0x000fe20000000000 */
[----:B------:R-:W-:Y:S01]  /*4de0*/  FADD.FTZ R167, R176, -R167 ;  /* 0x800000a7b0a77221 */ /* 0x000fe20000010000 */
[----:B------:R-:W-:Y:S02]  /*4df0*/  LOP3.LUT P0, RZ, R249, 0xff00, RZ, 0xc0, !PT ;  /* 0x0000ff00f9ff7812 */ /* 0x000fe4000780c0ff */
[----:B------:R-:W-:Y:S01]  /*4e00*/  F2FP.BF16.F32.PACK_AB R162, R133, R162 ;  /* 0x000000a285a2723e */ /* 0x000fe200000010ff */
[----:B------:R-:W-:Y:S01]  /*4e10*/  FFMA.FTZ R167, R210, R167, R229 ;  /* 0x000000a7d2a77223 */ /* 0x000fe200000100e5 */
[----:B------:R-:W-:Y:S02]  /*4e20*/  FSEL R161, R224, RZ, P0 ;  /* 0x000000ffe0a17208 */ /* 0x000fe40000000000 */
[----:B------:R-:W-:Y:S01]  /*4e30*/  LOP3.LUT P0, RZ, R238, 0xff0000, RZ, 0xc0, !PT ;  /* 0x00ff0000eeff7812 */ /* 0x000fe2000780c0ff */
[----:B------:R-:W-:Y:S01]  /*4e40*/  FMUL.FTZ R224, R167, UR13 ;  /* 0x0000000da7e07c20 */ /* 0x000fe20008410000 */
[----:B------:R-:W-:-:S02]  /*4e50*/  F2FP.BF16.F32.PACK_AB R134, R161, R134 ;  /* 0x00000086a186723e */ /* 0x000fc400000010ff */
[----:B------:R-:W-:Y:S02]  /*4e60*/  FSEL R161, R166, RZ, P0 ;  /* 0x000000ffa6a17208 */ /* 0x000fe40000000000 */
[----:B------:R-:W-:-:S04]  /*4e70*/  LOP3.LUT P0, RZ, R248, 0xff0000, RZ, 0xc0, !PT ;  /* 0x00ff0000f8ff7812 */ /* 0x000fc8000780c0ff */
[----:B------:R-:W-:Y:S02]  /*4e80*/  FSEL R166, R166, RZ, P0 ;  /* 0x000000ffa6a67208 */ /* 0x000fe40000000000 */
[----:B------:R-:W-:-:S04]  /*4e90*/  LOP3.LUT P0, RZ, R238, 0xff000000, RZ, 0xc0, !PT ;  /* 0xff000000eeff7812 */ /* 0x000fc8000780c0ff */
[C---:B------:R-:W-:Y:S02]  /*4ea0*/  FSEL R132, R227.reuse, RZ, P0 ;  /* 0x000000ffe3847208 */ /* 0x040fe40000000000 */
        /* <DEDUP_REMOVED lines=15> */
.L_x_495:
[-CC-:B------:R-:W-:Y:S01]  /*4fa0*/  FFMA.FTZ R65, R225, R164.reuse, R165.reuse ;  /* 0x000000a4e1417223 */ /* 0x180fe200000100a5 */
[C---:B------:R-:W-:Y:S01]  /*4fb0*/  PRMT R64, R139.reuse, 0x7632, R64 ;  /* 0x000076328b407816 */ /* 0x040fe20000000040 */
[-C--:B------:R-:W-:Y:S01]  /*4fc0*/  FFMA.FTZ R66, R168, R164.reuse, R165 ;  /* 0x000000a4a8427223 */ /* 0x080fe200000100a5 */
[----:B------:R-:W-:Y:S02]  /*4fd0*/  IMAD.U32 R161, R139, 0x10000, RZ ;  /* 0x000100008ba17824 */ /* 0x000fe400078e00ff */
[----:B------:R-:W-:Y:S01]  /*4fe0*/  FADD.FTZ R135, R222, -R65 ;  /* 0x80000041de877221 */ /* 0x000fe20000010000 */
[----:B------:R-:W-:Y:S01]  /*4ff0*/  LOP3.LUT P0, RZ, R239, 0xff0000, RZ, 0xc0, !PT ;  /* 0x00ff0000efff7812 */ /* 0x000fe2000780c0ff */
[----:B------:R-:W-:Y:S02]  /*5000*/  IMAD.U32 R133, R64, 0x10000, RZ ;  /* 0x0001000040857824 */ /* 0x000fe400078e00ff */
[----:B------:R-:W-:Y:S01]  /*5010*/  FADD.FTZ R67, R31, -R66 ;  /* 0x800000421f437221 */ /* 0x000fe20000010000 */
[----:B------:R-:W-:Y:S01]  /*5020*/  PRMT R64, R138, 0x7632, R64 ;  /* 0x000076328a407816 */ /* 0x000fe20000000040 */
[----:B-----5:R-:W-:Y:S01]  /*5030*/  FFMA.FTZ R134, R210, R135, R161 ;  /* 0x00000087d2867223 */ /* 0x020fe200000100a1 */
[-C--:B------:R-:W-:Y:S01]  /*5040*/  FFMA.FTZ R66, R14, R164.reuse, R165 ;  /* 0x000000a40e427223 */ /* 0x080fe200000100a5 */
[----:B------:R-:W-:Y:S01]  /*5050*/  FFMA.FTZ R67, R210, R67, R133 ;  /* 0x00000043d2437223 */ /* 0x000fe20000010085 */
[----:B------:R-:W-:Y:S01]  /*5060*/  SHF.L.U32 R132, R64, 0x10, RZ ;  /* 0x0000001040847819 */ /* 0x000fe200000006ff */
[----:B------:R-:W-:Y:S01]  /*5070*/  FMUL.FTZ R160, R134, UR13 ;  /* 0x0000000d86a07c20 */ /* 0x000fe20008410000 */
[----:B------:R-:W-:Y:S01]  /*5080*/  FADD.FTZ R65, R13, -R66 ;  /* 0x800000420d417221 */ /* 0x000fe20000010000 */
[----:B------:R-:W-:Y:S01]  /*5090*/  PRMT R64, R137, 0x7632, R64 ;  /* 0x0000763289407816 */ /* 0x000fe20000000040 */
[-CC-:B------:R-:W-:Y:S01]  /*50a0*/  FFMA.FTZ R66, R12, R164.reuse, R165.reuse ;  /* 0x000000a40c427223 */ /* 0x180fe200000100a5 */
[-CC-:B------:R-:W-:Y:S01]  /*50b0*/  FFMA.FTZ R227, R3, R164.reuse, R165.reuse ;  /* 0x000000a403e37223 */ /* 0x180fe200000100a5 */
[----:B------:R-:W-:Y:S01]  /*50c0*/  FSEL R163, R160, RZ, P0 ;  /* 0x000000ffa0a37208 */ /* 0x000fe20000000000 */
[----:B------:R-:W-:Y:S01]  /*50d0*/  FFMA.FTZ R65, R210, R65, R132 ;  /* 0x00000041d2417223 */ /* 0x000fe20000010084 */
[----:B------:R-:W-:Y:S01]  /*50e0*/  SHF.L.U32 R64, R64, 0x10, RZ ;  /* 0x0000001040407819 */ /* 0x000fe200000006ff */
[----:B------:R-:W-:Y:S01]  /*50f0*/  FADD.FTZ R133, R11, -R66 ;  /* 0x800000420b857221 */ /* 0x000fe20000010000 */
[----:B------:R-:W-:Y:S01]  /*5100*/  LOP3.LUT P0, RZ, R249, 0xff0000, RZ, 0xc0, !PT ;  /* 0x00ff0000f9ff7812 */ /* 0x000fe2000780c0ff */
[----:B------:R-:W-:Y:S01]  /*5110*/  FFMA.FTZ R66, R10, R164, R165 ;  /* 0x000000a40a427223 */ /* 0x000fe200000100a5 */
[----:B0-----:R-:W-:Y:S01]  /*5120*/  FMUL.FTZ R167, R65, UR13 ;  /* 0x0000000d41a77c20 */ /* 0x001fe20008410000 */
[----:B------:R-:W-:Y:S01]  /*5130*/  FFMA.FTZ R132, R210, R133, R64 ;  /* 0x00000085d2847223 */ /* 0x000fe20000010040 */
[----:B------:R-:W-:Y:S01]  /*5140*/  FSEL R160, R160, RZ, P0 ;  /* 0x000000ffa0a07208 */ /* 0x000fe20000000000 */
[----:B------:R-:W-:Y:S01]  /*5150*/  FADD.FTZ R133, R9, -R66 ;  /* 0x8000004209857221 */ /* 0x000fe20000010000 */
[----:B------:R-:W-:Y:S01]  /*5160*/  PRMT R64, R136, 0x7632, R64 ;  /* 0x0000763288407816 */ /* 0x000fe20000000040 */
[C---:B------:R-:W-:Y:S01]  /*5170*/  FMUL.FTZ R66, R67.reuse, UR13 ;  /* 0x0000000d43427c20 */ /* 0x040fe20008410000 */
[----:B------:R-:W-:Y:S01]  /*5180*/  ISETP.GE.U32.AND P0, PT, R238, RZ, PT ;  /* 0x000000ffee00720c */ /* 0x000fe20003f06070 */
[----:B------:R-:W-:Y:S01]  /*5190*/  FADD.FTZ R227, R176, -R227 ;  /* 0x800000e3b0e37221 */ /* 0x000fe20000010000 */
[----:B------:R-:W-:Y:S01]  /*51a0*/  F2FP.BF16.F32.PACK_AB R67, R67, R134 ;  /* 0x000000864343723e */ /* 0x000fe200000010ff */
[----:B------:R-:W-:Y:S01]  /*51b0*/  IMAD.U32 R135, R64, 0x10000, RZ ;  /* 0x0001000040877824 */ /* 0x000fe200078e00ff */
[----:B------:R-:W-:-:S02]  /*51c0*/  ISETP.GE.U32.AND.EX P0, PT, R239, 0x1000000, PT, P0 ;  /* 0x01000000ef00780c */ /* 0x000fc40003f06100 */
[----:B------:R-:W-:Y:S01]  /*51d0*/  SHF.L.U32 R229, R136, 0x10, RZ ;  /* 0x0000001088e57819 */ /* 0x000fe200000006ff */
[----:B------:R-:W-:Y:S01]  /*51e0*/  FFMA.FTZ R64, R210, R133, R135 ;  /* 0x00000085d2407223 */ /* 0x000fe20000010087 */
[----:B------:R-:W-:Y:S01]  /*51f0*/  FSEL R134, R66, RZ, P0 ;  /* 0x000000ff42867208 */ /* 0x000fe20000000000 */
[-C--:B------:R-:W-:Y:S01]  /*5200*/  FFMA.FTZ R133, R209, R164.reuse, R165 ;  /* 0x000000a4d1857223 */ /* 0x080fe200000100a5 */
[----:B------:R-:W-:Y:S01]  /*5210*/  ISETP.GE.U32.AND P0, PT, R248, RZ, PT ;  /* 0x000000fff800720c */ /* 0x000fe20003f06070 */
[----:B------:R-:W-:Y:S01]  /*5220*/  FMUL.FTZ R166, R64, UR13 ;  /* 0x0000000d40a67c20 */ /* 0x000fe20008410000 */
[----:B------:R-:W-:Y:S01]  /*5230*/  SHF.L.U32 R135, R138, 0x10, RZ ;  /* 0x000000108a877819 */ /* 0x000fe200000006ff */
[----:B------:R-:W-:Y:S01]  /*5240*/  FADD.FTZ R133, R208, -R133 ;  /* 0x80000085d0857221 */ /* 0x000fe20000010000 */
[----:B------:R-:W-:Y:S01]  /*5250*/  ISETP.GE.U32.AND.EX P0, PT, R249, 0x1000000, PT, P0 ;  /* 0x01000000f900780c */ /* 0x000fe20003f06100 */
[----:B------:R-:W-:Y:S01]  /*5260*/  FFMA.FTZ R227, R210, R227, R229 ;  /* 0x000000e3d2e37223 */ /* 0x000fe200000100e5 */
[----:B------:R-:W-:Y:S01]  /*5270*/  F2FP.BF16.F32.PACK_AB R163, R134, R163 ;  /* 0x000000a386a3723e */ /* 0x000fe200000010ff */
[----:B------:R-:W-:Y:S01]  /*5280*/  FFMA.FTZ R134, R197, R164, R165 ;  /* 0x000000a4c5867223 */ /* 0x000fe200000100a5 */
[----:B------:R-:W-:Y:S01]  /*5290*/  FSEL R161, R66, RZ, P0 ;  /* 0x000000ff42a17208 */ /* 0x000fe20000000000 */
[----:B------:R-:W-:Y:S01]  /*52a0*/  FFMA.FTZ R66, R210, R133, R135 ;  /* 0x00000085d2427223 */ /* 0x000fe20000010087 */
[----:B------:R-:W-:-:S02]  /*52b0*/  LOP3.LUT P0, RZ, R239, 0xff, RZ, 0xc0, !PT ;  /* 0x000000ffefff7812 */ /* 0x000fc4000780c0ff */
[----:B------:R-:W-:Y:S01]  /*52c0*/  F2FP.BF16.F32.PACK_AB R135, R161, R160 ;  /* 0x000000a0a187723e */ /* 0x000fe200000010ff */
[----:B------:R-:W-:Y:S01]  /*52d0*/  FMUL.FTZ R133, R66, UR13 ;  /* 0x0000000d42857c20 */ /* 0x000fe20008410000 */
[----:B------:R-:W-:Y:S01]  /*52e0*/  F2FP.BF16.F32.PACK_AB R66, R65, R66 ;  /* 0x000000424142723e */ /* 0x000fe200000010ff */
[----:B------:R-:W-:Y:S01]  /*52f0*/  FADD.FTZ R65, R187, -R134 ;  /* 0x80000086bb417221 */ /* 0x000fe20000010000 */
[----:B------:R-:W-:Y:S01]  /*5300*/  F2FP.BF16.F32.PACK_AB R64, R64, R227 ;  /* 0x000000e34040723e */ /* 0x000fe200000010ff */
[----:B------:R-:W-:Y:S01]  /*5310*/  FMUL.FTZ R227, R227, UR13 ;  /* 0x0000000de3e37c20 */ /* 0x000fe20008410000 */
[----:B------:R-:W-:Y:S02]  /*5320*/  FSEL R162, R133, RZ, P0 ;  /* 0x000000ff85a27208 */ /* 0x000fe40000000000 */
[----:B------:R-:W-:-:S04]  /*5330*/  LOP3.LUT P0, RZ, R249, 0xff, RZ, 0xc0, !PT ;  /* 0x000000fff9ff7812 */ /* 0x000fc8000780c0ff */
[----:B------:R-:W-:Y:S01]  /*5340*/  FSEL R160, R133, RZ, P0 ;  /* 0x000000ff85a07208 */ /* 0x000fe20000000000 */
[----:B------:R-:W-:Y:S01]  /*5350*/  IMAD.U32 R133, R137, 0x10000, RZ ;  /* 0x0001000089857824 */ /* 0x000fe200078e00ff */
[----:B------:R-:W-:-:S03]  /*5360*/  LOP3.LUT P0, RZ, R249, 0xff00, RZ, 0xc0, !PT ;  /* 0x0000ff00f9ff7812 */ /* 0x000fc6000780c0ff */
[----:B------:R-:W-:Y:S01]  /*5370*/  FFMA.FTZ R65, R210, R65, R133 ;  /* 0x00000041d2417223 */ /* 0x000fe20000010085 */
[----:B------:R-:W-:Y:S02]  /*5380*/  FSEL R161, R167, RZ, P0 ;  /* 0x000000ffa7a17208 */ /* 0x000fe40000000000 */
[----:B------:R-:W-:Y:S01]  /*5390*/  LOP3.LUT P0, RZ, R239, 0xff00, RZ, 0xc0, !PT ;  /* 0x0000ff00efff7812 */ /* 0x000fe2000780c0ff */
[----:B------:R-:W-:Y:S01]  /*53a0*/  FMUL.FTZ R133, R65, UR13 ;  /* 0x0000000d41857c20 */ /* 0x000fe20008410000 */
[----:B------:R-:W-:Y:S01]  /*53b0*/  F2FP.BF16.F32.PACK_AB R134, R161, R160 ;  /* 0x000000a0a186723e */ /* 0x000fe200000010ff */
[----:B------:R-:W-:Y:S01]  /*53c0*/  FMUL.FTZ R160, R132, UR13 ;  /* 0x0000000d84a07c20 */ /* 0x000fe20008410000 */
[----:B------:R-:W-:Y:S02]  /*53d0*/  FSEL R167, R167, RZ, P0 ;  /* 0x000000ffa7a77208 */ /* 0x000fe40000000000 */
[----:B------:R-:W-:Y:S02]  /*53e0*/  LOP3.LUT P0, RZ, R238, 0xff0000, RZ, 0xc0, !PT ;  /* 0x00ff0000eeff7812 */ /* 0x000fe4000780c0ff */
[----:B------:R-:W-:-:S02]  /*53f0*/  F2FP.BF16.F32.PACK_AB R65, R132, R65 ;  /* 0x000000418441723e */ /* 0x000fc400000010ff */
[----:B------:R-:W-:Y:S02]  /*5400*/  FSEL R161, R133, RZ, P0 ;  /* 0x000000ff85a17208 */ /* 0x000fe40000000000 */
[----:B------:R-:W-:Y:S02]  /*5410*/  LOP3.LUT P0, RZ, R248, 0xff0000, RZ, 0xc0, !PT ;  /* 0x00ff0000f8ff7812 */ /* 0x000fe4000780c0ff */
[----:B------:R-:W-:Y:S02]  /*5420*/  F2FP.BF16.F32.PACK_AB R162, R167, R162 ;  /* 0x000000a2a7a2723e */ /* 0x000fe400000010ff */
[----:B------:R-:W-:Y:S02]  /*5430*/  FSEL R133, R133, RZ, P0 ;  /* 0x000000ff85857208 */ /* 0x000fe40000000000 */
[----:B------:R-:W-:-:S04]  /*5440*/  LOP3.LUT P0, RZ, R238, 0xff000000, RZ, 0xc0, !PT ;  /* 0xff000000eeff7812 */ /* 0x000fc8000780c0ff */
        /* <DEDUP_REMOVED lines=13> */
[----:B------:R-:W-:-:S04]  /*5520*/  FSEL R227, R227, RZ, P0 ;  /* 0x000000ffe3e37208 */ /* 0x000fc80000000000 */
[----:B------:R-:W-:-:S07]  /*5530*/  F2FP.BF16.F32.PACK_AB R132, R166, R227 ;  /* 0x000000e3a684723e */ /* 0x000fce00000010ff */
.L_x_491:
[----:B------:R-:W-:Y:S01]  /*5540*/  ISETP.NE.U32.AND P0, PT, RZ, UR4, PT ;  /* 0x00000004ff007c0c */ /* 0x000fe2000bf05070 */
[----:B------:R-:W0:Y:S03]  /*5550*/  LDC.64 R226, c[0x0][0x468] ;  /* 0x00011a00ffe27b82 */ /* 0x000e260000000a00 */
[----:B------:R-:W-:-:S13]  /*5560*/  ISETP.NE.AND.EX P0, PT, RZ, UR5, PT, P0 ;  /* 0x00000005ff007c0c */ /* 0x000fda000bf05300 */
[----:B------:R-:W1:Y:S01]  /*5570*/  @P0 LDC.64 R166, c[0x0][0x478] ;  /* 0x00011e00ffa60b82 */ /* 0x000e620000000a00 */
[----:B0-----:R-:W-:-:S04]  /*5580*/  IMAD.WIDE.U32 R226, R8, 0x10, R226 ;  /* 0x0000001008e27825 */ /* 0x001fc800078e00e2 */
[----:B-1----:R-:W-:-:S05]  /*5590*/  @P0 IMAD.WIDE.U32 R228, R8, 0x10, R166 ;  /* 0x0000001008e40825 */ /* 0x002fca00078e00a6 */
[----:B------:R1:W-:Y:S01]  /*55a0*/  @P0 STG.E.128 desc[UR8][R228.64], R64 ;  /* 0x00000040e4000986 */ /* 0x0003e2000c101d08 */
[----:B------:R-:W-:-:S03]  /*55b0*/  ISETP.NE.U32.AND P0, PT, RZ, UR10, PT ;  /* 0x0000000aff007c0c */ /* 0x000fc6000bf05070 */
[----:B------:R1:W-:Y:S01]  /*55c0*/  STG.E.128 desc[UR8][R226.64], R160 ;  /* 0x000000a0e2007986 */ /* 0x0003e2000c101d08 */
[----:B------:R-:W-:-:S13]  /*55d0*/  ISETP.NE.AND.EX P0, PT, RZ, UR11, PT, P0 ;  /* 0x0000000bff007c0c */ /* 0x000fda000bf05300 */
[----:B------:R-:W0:Y:S02]  /*55e0*/  @P0 LDC.64 R166, c[0x0][0x470] ;  /* 0x00011c00ffa60b82 */ /* 0x000e240000000a00 */
[----:B0-----:R-:W-:-:S04]  /*55f0*/  @P0 IMAD.WIDE.U32 R166, R8, 0x10, R166 ;  /* 0x0000001008a60825 */ /* 0x001fc800078e00a6 */
[----:B------:R-:W-:Y:S01]  /*5600*/  VIADD R8, R8, 0x20 ;  /* 0x0000002008087836 */ /* 0x000fe20000000000 */
[----:B------:R1:W-:Y:S06]  /*5610*/  @P0 STG.E.128 desc[UR8][R166.64], R132 ;  /* 0x00000084a6000986 */ /* 0x0003ec000c101d08 */
.L_x_487:
[----:B------:R-:W-:Y:S05]  /*5620*/  BSYNC.RECONVERGENT B1 ;  /* 0x0000000000017941 */ /* 0x000fea0003800200 */
.L_x_486:
        /* <DEDUP_REMOVED lines=11> */
[-CC-:B-1----:R-:W-:Y:S01]  /*56e0*/  FFMA.FTZ R132, R223, R164.reuse, R165.reuse ;  /* 0x000000a4df847223 */ /* 0x182fe200000100a5 */
[C---:B------:R-:W-:Y:S01]  /*56f0*/  PRMT R64, R35.reuse, 0x7632, R64 ;  /* 0x0000763223407816 */ /* 0x040fe20000000040 */
[-C--:B------:R-:W-:Y:S01]  /*5700*/  FFMA.FTZ R66, R170, R164.reuse, R165 ;  /* 0x000000a4aa427223 */ /* 0x080fe200000100a5 */
[----:B------:R-:W-:Y:S01]  /*5710*/  SHF.L.U32 R161, R35, 0x10, RZ ;  /* 0x0000001023a17819 */ /* 0x000fe200000006ff */
[----:B------:R-:W-:Y:S01]  /*5720*/  FADD.FTZ R135, R221, -R132 ;  /* 0x80000084dd877221 */ /* 0x000fe20000010000 */
[----:B------:R-:W-:Y:S01]  /*5730*/  SHF.L.U32 R65, R64, 0x10, RZ ;  /* 0x0000001040417819 */ /* 0x000fe200000006ff */
[----:B------:R-:W-:Y:S01]  /*5740*/  FADD.FTZ R67, R169, -R66 ;  /* 0x80000042a9437221 */ /* 0x000fe20000010000 */
[----:B------:R-:W-:Y:S01]  /*5750*/  PRMT R64, R34, 0x7632, R64 ;  /* 0x0000763222407816 */ /* 0x000fe20000000040 */
[----:B-----5:R-:W-:Y:S01]  /*5760*/  FFMA.FTZ R134, R210, R135, R161 ;  /* 0x00000087d2867223 */ /* 0x020fe200000100a1 */
[----:B------:R-:W-:Y:S01]  /*5770*/  FFMA.FTZ R66, R20, R164, R165 ;  /* 0x000000a414427223 */ /* 0x000fe200000100a5 */
[----:B------:R-:W-:Y:S01]  /*5780*/  FFMA.FTZ R67, R210, R67, R65 ;  /* 0x00000043d2437223 */ /* 0x000fe20000010041 */
[----:B------:R-:W-:Y:S01]  /*5790*/  LOP3.LUT P6, RZ, R237, 0xff0000, RZ, 0xc0, !PT ;  /* 0x00ff0000edff7812 */ /* 0x000fe200078cc0ff */
[----:B------:R-:W-:-:S02]  /*57a0*/  IMAD.U32 R132, R64, 0x10000, RZ ;  /* 0x0001000040847824 */ /* 0x000fc400078e00ff */
[----:B------:R-:W-:Y:S01]  /*57b0*/  FMUL.FTZ R160, R134, UR13 ;  /* 0x0000000d86a07c20 */ /* 0x000fe20008410000 */
[----:B------:R-:W-:Y:S01]  /*57c0*/  FADD.FTZ R65, R19, -R66 ;  /* 0x8000004213417221 */ /* 0x000fe20000010000 */
[----:B------:R-:W-:Y:S01]  /*57d0*/  PRMT R64, R33, 0x7632, R64 ;  /* 0x0000763221407816 */ /* 0x000fe20000000040 */
[-CC-:B------:R-:W-:Y:S01]  /*57e0*/  FFMA.FTZ R66, R18, R164.reuse, R165.reuse ;  /* 0x000000a412427223 */ /* 0x180fe200000100a5 */
[-CC-:B------:R-:W-:Y:S01]  /*57f0*/  FFMA.FTZ R227, R175, R164.reuse, R165.reuse ;  /* 0x000000a4afe37223 */ /* 0x180fe200000100a5 */
[----:B------:R-:W-:Y:S01]  /*5800*/  FSEL R163, R160, RZ, P6 ;  /* 0x000000ffa0a37208 */ /* 0x000fe20003000000 */
[----:B------:R-:W-:Y:S01]  /*5810*/  FFMA.FTZ R65, R210, R65, R132 ;  /* 0x00000041d2417223 */ /* 0x000fe20000010084 */
[----:B------:R-:W-:Y:S02]  /*5820*/  IMAD.U32 R64, R64, 0x10000, RZ ;  /* 0x0001000040407824 */ /* 0x000fe400078e00ff */
        /* <DEDUP_REMOVED lines=8> */
[----:B------:R-:W-:Y:S01]  /*58b0*/  FMUL.FTZ R66, R67, UR13 ;  /* 0x0000000d43427c20 */ /* 0x000fe20008410000 */
[----:B------:R-:W-:Y:S01]  /*58c0*/  ISETP.GE.U32.AND P6, PT, R236, RZ, PT ;  /* 0x000000ffec00720c */ /* 0x000fe20003fc6070 */
[----:B------:R-:W-:Y:S01]  /*58d0*/  FADD.FTZ R227, R178, -R227 ;  /* 0x800000e3b2e37221 */ /* 0x000fe20000010000 */
[----:B------:R-:W-:Y:S01]  /*58e0*/  SHF.L.U32 R135, R64, 0x10, RZ ;  /* 0x0000001040877819 */ /* 0x000fe200000006ff */
[----:B------:R-:W-:Y:S01]  /*58f0*/  IMAD.U32 R229, R32, 0x10000, RZ ;  /* 0x0001000020e57824 */ /* 0x000fe200078e00ff */
[----:B------:R-:W-:-:S02]  /*5900*/  ISETP.GE.U32.AND.EX P6, PT, R237, 0x1000000, PT, P6 ;  /* 0x01000000ed00780c */ /* 0x000fc40003fc6160 */
[----:B------:R-:W-:Y:S01]  /*5910*/  F2FP.BF16.F32.PACK_AB R67, R67, R134 ;  /* 0x000000864343723e */ /* 0x000fe200000010ff */
[----:B------:R-:W-:Y:S01]  /*5920*/  FFMA.FTZ R64, R210, R133, R135 ;  /* 0x00000085d2407223 */ /* 0x000fe20000010087 */
[----:B------:R-:W-:Y:S01]  /*5930*/  FSEL R134, R66, RZ, P6 ;  /* 0x000000ff42867208 */ /* 0x000fe20003000000 */
[----:B------:R-:W-:Y:S01]  /*5940*/  FFMA.FTZ R133, R207, R164, R165 ;  /* 0x000000a4cf857223 */ /* 0x000fe200000100a5 */
[----:B------:R-:W-:Y:S01]  /*5950*/  ISETP.GE.U32.AND P6, PT, R246, RZ, PT ;  /* 0x000000fff600720c */ /* 0x000fe20003fc6070 */
[----:B------:R-:W-:Y:S01]  /*5960*/  IMAD.U32 R135, R34, 0x10000, RZ ;  /* 0x0001000022877824 */ /* 0x000fe200078e00ff */
[----:B------:R-:W-:Y:S01]  /*5970*/  F2FP.BF16.F32.PACK_AB R163, R134, R163 ;  /* 0x000000a386a3723e */ /* 0x000fe200000010ff */
[----:B------:R-:W-:Y:S01]  /*5980*/  FADD.FTZ R133, R206, -R133 ;  /* 0x80000085ce857221 */ /* 0x000fe20000010000 */
[----:B------:R-:W-:Y:S01]  /*5990*/  ISETP.GE.U32.AND.EX P6, PT, R247, 0x1000000, PT, P6 ;  /* 0x01000000f700780c */ /* 0x000fe20003fc6160 */
[----:B------:R-:W-:Y:S01]  /*59a0*/  FMUL.FTZ R166, R64, UR13 ;  /* 0x0000000d40a67c20 */ /* 0x000fe20008410000 */
[----:B------:R-:W-:-:S02]  /*59b0*/  FFMA.FTZ R227, R210, R227, R229 ;  /* 0x000000e3d2e37223 */ /* 0x000fc400000100e5 */
[----:B------:R-:W-:Y:S01]  /*59c0*/  FSEL R161, R66, RZ, P6 ;  /* 0x000000ff42a17208 */ /* 0x000fe20003000000 */
[----:B------:R-:W-:Y:S01]  /*59d0*/  FFMA.FTZ R66, R210, R133, R135 ;  /* 0x00000085d2427223 */ /* 0x000fe20000010087 */
[----:B------:R-:W-:Y:S02]  /*59e0*/  LOP3.LUT P6, RZ, R237, 0xff, RZ, 0xc0, !PT ;  /* 0x000000ffedff7812 */ /* 0x000fe400078cc0ff */
[----:B------:R-:W-:Y:S01]  /*59f0*/  F2FP.BF16.F32.PACK_AB R135, R161, R160 ;  /* 0x000000a0a187723e */ /* 0x000fe200000010ff */
[----:B------:R-:W-:Y:S01]  /*5a00*/  FMUL.FTZ R133, R66, UR13 ;  /* 0x0000000d42857c20 */ /* 0x000fe20008410000 */
[----:B------:R-:W-:Y:S01]  /*5a10*/  F2FP.BF16.F32.PACK_AB R66, R65, R66 ;  /* 0x000000424142723e */ /* 0x000fe200000010ff */
[----:B------:R-:W-:Y:S01]  /*5a20*/  FFMA.FTZ R65, R189, R164, R165 ;  /* 0x000000a4bd417223 */ /* 0x000fe200000100a5 */
[----:B------:R-:W-:Y:S01]  /*5a30*/  FMUL.FTZ R160, R132, UR13 ;  /* 0x0000000d84a07c20 */ /* 0x000fe20008410000 */
[----:B------:R-:W-:Y:S01]  /*5a40*/  F2FP.BF16.F32.PACK_AB R64, R64, R227 ;  /* 0x000000e34040723e */ /* 0x000fe200000010ff */
[----:B------:R-:W-:Y:S01]  /*5a50*/  FMUL.FTZ R227, R227, UR13 ;  /* 0x0000000de3e37c20 */ /* 0x000fe20008410000 */
[----:B------:R-:W-:Y:S01]  /*5a60*/  FSEL R162, R133, RZ, P6 ;  /* 0x000000ff85a27208 */ /* 0x000fe20003000000 */
[----:B------:R-:W-:Y:S01]  /*5a70*/  FADD.FTZ R65, R190, -R65 ;  /* 0x80000041be417221 */ /* 0x000fe20000010000 */
[----:B------:R-:W-:-:S04]  /*5a80*/  LOP3.LUT P6, RZ, R247, 0xff, RZ, 0xc0, !PT ;  /* 0x000000fff7ff7812 */ /* 0x000fc800078cc0ff */
[----:B------:R-:W-:Y:S02]  /*5a90*/  FSEL R134, R133, RZ, P6 ;  /* 0x000000ff85867208 */ /* 0x000fe40003000000 */
        /* <DEDUP_REMOVED lines=31> */
.L_x_500:
[-CC-:B-1----:R-:W-:Y:S01]  /*5c90*/  FFMA.FTZ R132, R223, R164.reuse, R165.reuse ;  /* 0x000000a4df847223 */ /* 0x182fe200000100a5 */
[-C--:B------:R-:W-:Y:S01]  /*5ca0*/  FFMA.FTZ R134, R170, R164.reuse, R165 ;  /* 0x000000a4aa867223 */ /* 0x080fe200000100a5 */
[----:B------:R-:W-:Y:S01]  /*5cb0*/  SHF.L.U32 R135, R35, 0x10, RZ ;  /* 0x0000001023877819 */ /* 0x000fe200000006ff */
[----:B------:R-:W-:Y:S02]  /*5cc0*/  IMAD.U32 R227, R34, 0x10000, RZ ;  /* 0x0001000022e37824 */ /* 0x000fe400078e00ff */
[--C-:B------:R-:W-:Y:S01]  /*5cd0*/  FADD.FTZ R133, R221, -R132.reuse ;  /* 0x80000084dd857221 */ /* 0x100fe20000010000 */
[----:B------:R-:W-:Y:S01]  /*5ce0*/  PRMT R132, R35, 0x7632, R132 ;  /* 0x0000763223847816 */ /* 0x000fe20000000084 */
[----:B------:R-:W-:Y:S01]  /*5cf0*/  FADD.FTZ R161, R169, -R134 ;  /* 0x80000086a9a17221 */ /* 0x000fe20000010000 */
[----:B------:R-:W-:Y:S01]  /*5d00*/  LOP3.LUT P6, RZ, R237, 0xff0000, RZ, 0xc0, !PT ;  /* 0x00ff0000edff7812 */ /* 0x000fe200078cc0ff */
[----:B-----5:R-:W-:Y:S01]  /*5d10*/  FFMA.FTZ R133, R210, R133, R135 ;  /* 0x00000085d2857223 */ /* 0x020fe20000010087 */
[----:B------:R-:W-:Y:S01]  /*5d20*/  FFMA.FTZ R134, R20, R164, R165 ;  /* 0x000000a414867223 */ /* 0x000fe200000100a5 */
[----:B------:R-:W-:-:S02]  /*5d30*/  IMAD.U32 R132, R132, 0x10000, RZ ;  /* 0x0001000084847824 */ /* 0x000fc400078e00ff */
[----:B------:R-:W-:Y:S01]  /*5d40*/  FMUL.FTZ R160, R133, UR13 ;  /* 0x0000000d85a07c20 */ /* 0x000fe20008410000 */
[----:B------:R-:W-:Y:S01]  /*5d50*/  FADD.FTZ R133, R19, -R134 ;  /* 0x8000008613857221 */ /* 0x000fe20000010000 */
[--C-:B------:R-:W-:Y:S01]  /*5d60*/  FFMA.FTZ R162, R210, R161, R132.reuse ;  /* 0x000000a1d2a27223 */ /* 0x100fe20000010084 */
[----:B------:R-:W-:Y:S01]  /*5d70*/  PRMT R132, R34, 0x7632, R132 ;  /* 0x0000763222847816 */ /* 0x000fe20000000084 */
[----:B------:R-:W-:Y:S01]  /*5d80*/  FFMA.FTZ R134, R18, R164, R165 ;  /* 0x000000a412867223 */ /* 0x000fe200000100a5 */
[----:B------:R-:W-:Y:S01]  /*5d90*/  FSEL R163, R160, RZ, P6 ;  /* 0x000000ffa0a37208 */ /* 0x000fe20003000000 */
[----:B------:R-:W-:Y:S01]  /*5da0*/  FMUL.FTZ R162, R162, UR13 ;  /* 0x0000000da2a27c20 */ /* 0x000fe20008410000 */
[----:B------:R-:W-:Y:S01]  /*5db0*/  SHF.L.U32 R135, R132, 0x10, RZ ;  /* 0x0000001084877819 */ /* 0x000fe200000006ff */
[----:B------:R-:W-:Y:S01]  /*5dc0*/  FADD.FTZ R161, R17, -R134 ;  /* 0x8000008611a17221 */ /* 0x000fe20000010000 */
[----:B------:R-:W-:Y:S01]  /*5dd0*/  LOP3.LUT P6, RZ, R247, 0xff0000, RZ, 0xc0, !PT ;  /* 0x00ff0000f7ff7812 */ /* 0x000fe200078cc0ff */
[----:B------:R-:W-:Y:S01]  /*5de0*/  IMAD.U32 R229, R32, 0x10000, RZ ;  /* 0x0001000020e57824 */ /* 0x000fe200078e00ff */
[----:B------:R-:W-:Y:S01]  /*5df0*/  PRMT R132, R33, 0x7632, R132 ;  /* 0x0000763221847816 */ /* 0x000fe20000000084 */
[----:B------:R-:W-:Y:S01]  /*5e00*/  FFMA.FTZ R133, R210, R133, R135 ;  /* 0x00000085d2857223 */ /* 0x000fe20000010087 */
[----:B------:R-:W-:-:S02]  /*5e10*/  FSEL R135, R160, RZ, P6 ;  /* 0x000000ffa0877208 */ /* 0x000fc40003000000 */
[----:B------:R-:W-:Y:S01]  /*5e20*/  ISETP.GE.U32.AND P6, PT, R236, RZ, PT ;  /* 0x000000ffec00720c */ /* 0x000fe20003fc6070 */
[----:B0-----:R-:W-:Y:S01]  /*5e30*/  IMAD.U32 R167, R132, 0x10000, RZ ;  /* 0x0001000084a77824 */ /* 0x001fe200078e00ff */
[----:B------:R-:W-:Y:S02]  /*5e40*/  PRMT R134, R32, 0x7632, R134 ;  /* 0x0000763220867816 */ /* 0x000fe40000000086 */
[----:B------:R-:W-:Y:S01]  /*5e50*/  ISETP.GE.U32.AND.EX P6, PT, R237, 0x1000000, PT, P6 ;  /* 0x01000000ed00780c */ /* 0x000fe20003fc6160 */
[----:B------:R-:W-:Y:S01]  /*5e60*/  FFMA.FTZ R132, R210, R161, R167 ;  /* 0x000000a1d2847223 */ /* 0x000fe200000100a7 */
[-CC-:B------:R-:W-:Y:S01]  /*5e70*/  FFMA.FTZ R161, R207, R164.reuse, R165.reuse ;  /* 0x000000a4cfa17223 */ /* 0x180fe200000100a5 */
[----:B------:R-:W-:Y:S01]  /*5e80*/  SHF.L.U32 R160, R134, 0x10, RZ ;  /* 0x0000001086a07819 */ /* 0x000fe200000006ff */
[-C--:B------:R-:W-:Y:S01]  /*5e90*/  FFMA.FTZ R134, R16, R164.reuse, R165 ;  /* 0x000000a410867223 */ /* 0x080fe200000100a5 */
[----:B------:R-:W-:Y:S01]  /*5ea0*/  FSEL R166, R162, RZ, P6 ;  /* 0x000000ffa2a67208 */ /* 0x000fe20003000000 */
[----:B------:R-:W-:Y:S01]  /*5eb0*/  FADD.FTZ R167, R206, -R161 ;  /* 0x800000a1cea77221 */ /* 0x000fe20000010000 */
[----:B------:R-:W-:Y:S01]  /*5ec0*/  ISETP.GE.U32.AND P6, PT, R246, RZ, PT ;  /* 0x000000fff600720c */ /* 0x000fe20003fc6070 */
[----:B------:R-:W-:Y:S01]  /*5ed0*/  FADD.FTZ R161, R15, -R134 ;  /* 0x800000860fa17221 */ /* 0x000fe20000010000 */
[----:B------:R-:W-:Y:S01]  /*5ee0*/  F2FP.BF16.F32.PACK_AB R163, R166, R163 ;  /* 0x000000a3a6a3723e */ /* 0x000fe200000010ff */
[C---:B------:R-:W-:Y:S01]  /*5ef0*/  FFMA.FTZ R167, R210.reuse, R167, R227 ;  /* 0x000000a7d2a77223 */ /* 0x040fe200000100e3 */
[----:B------:R-:W-:Y:S01]  /*5f00*/  ISETP.GE.U32.AND.EX P6, PT, R247, 0x1000000, PT, P6 ;  /* 0x01000000f700780c */ /* 0x000fe20003fc6160 */
[----:B------:R-:W-:Y:S01]  /*5f10*/  FFMA.FTZ R160, R210, R161, R160 ;  /* 0x000000a1d2a07223 */ /* 0x000fe200000100a0 */
[-C--:B------:R-:W-:Y:S01]  /*5f20*/  FFMA.FTZ R161, R189, R164.reuse, R165 ;  /* 0x000000a4bda17223 */ /* 0x080fe200000100a5 */
[----:B------:R-:W-:Y:S01]  /*5f30*/  FMUL.FTZ R167, R167, UR13 ;  /* 0x0000000da7a77c20 */ /* 0x000fe20008410000 */
[----:B------:R-:W-:Y:S01]  /*5f40*/  FSEL R162, R162, RZ, P6 ;  /* 0x000000ffa2a27208 */ /* 0x000fe20003000000 */
[----:B------:R-:W-:Y:S01]  /*5f50*/  FMUL.FTZ R166, R133, UR13 ;  /* 0x0000000d85a67c20 */ /* 0x000fe20008410000 */
[----:B------:R-:W-:Y:S01]  /*5f60*/  LOP3.LUT P6, RZ, R237, 0xff, RZ, 0xc0, !PT ;  /* 0x000000ffedff7812 */ /* 0x000fe200078cc0ff */
[----:B------:R-:W-:Y:S01]  /*5f70*/  FADD.FTZ R161, R190, -R161 ;  /* 0x800000a1bea17221 */ /* 0x000fe20000010000 */
[----:B------:R-:W-:Y:S01]  /*5f80*/  F2FP.BF16.F32.PACK_AB R135, R162, R135 ;  /* 0x00000087a287723e */ /* 0x000fe200000010ff */
[----:B------:R-:W-:Y:S01]  /*5f90*/  FMUL.FTZ R224, R132, UR13 ;  /* 0x0000000d84e07c20 */ /* 0x000fe20008410000 */
[----:B------:R-:W-:Y:S01]  /*5fa0*/  FSEL R162, R167, RZ, P6 ;  /* 0x000000ffa7a27208 */ /* 0x000fe20003000000 */
[----:B------:R-:W-:Y:S01]  /*5fb0*/  FFMA.FTZ R227, R175, R164, R165 ;  /* 0x000000a4afe37223 */ /* 0x000fe200000100a5 */
[----:B------:R-:W-:-:S02]  /*5fc0*/  LOP3.LUT P6, RZ, R247, 0xff, RZ, 0xc0, !PT ;  /* 0x000000fff7ff7812 */ /* 0x000fc400078cc0ff */
[----:B------:R-:W-:Y:S01]  /*5fd0*/  SHF.L.U32 R133, R33, 0x10, RZ ;  /* 0x0000001021857819 */ /* 0x000fe200000006ff */
[----:B------:R-:W-:Y:S01]  /*5fe0*/  FADD.FTZ R227, R178, -R227 ;  /* 0x800000e3b2e37221 */ /* 0x000fe20000010000 */
[----:B------:R-:W-:Y:S02]  /*5ff0*/  FSEL R134, R167, RZ, P6 ;  /* 0x000000ffa7867208 */ /* 0x000fe40003000000 */
[----:B------:R-:W-:Y:S01]  /*6000*/  LOP3.LUT P6, RZ, R237, 0xff00, RZ, 0xc0, !PT ;  /* 0x0000ff00edff7812 */ /* 0x000fe200078cc0ff */
[C---:B------:R-:W-:Y:S01]  /*6010*/  FFMA.FTZ R133, R210.reuse, R161, R133 ;  /* 0x000000a1d2857223 */ /* 0x040fe20000010085 */
[----:B------:R-:W-:Y:S02]  /*6020*/  FFMA.FTZ R227, R210, R227, R229 ;  /* 0x000000e3d2e37223 */ /* 0x000fe400000100e5 */
[----:B------:R-:W-:Y:S01]  /*6030*/  FSEL R167, R166, RZ, P6 ;  /* 0x000000ffa6a77208 */ /* 0x000fe20003000000 */
[----:B------:R-:W-:Y:S01]  /*6040*/  FMUL.FTZ R133, R133, UR13 ;  /* 0x0000000d85857c20 */ /* 0x000fe20008410000 */
[----:B------:R-:W-:Y:S01]  /*6050*/  LOP3.LUT P6, RZ, R247, 0xff00, RZ, 0xc0, !PT ;  /* 0x0000ff00f7ff7812 */ /* 0x000fe200078cc0ff */
[----:B------:R-:W-:Y:S01]  /*6060*/  FMUL.FTZ R227, R227, UR13 ;  /* 0x0000000de3e37c20 */ /* 0x000fe20008410000 */
[----:B------:R-:W-:-:S02]  /*6070*/  F2FP.BF16.F32.PACK_AB R162, R167, R162 ;  /* 0x000000a2a7a2723e */ /* 0x000fc400000010ff */
[----:B------:R-:W-:Y:S01]  /*6080*/  FSEL R161, R166, RZ, P6 ;  /* 0x000000ffa6a17208 */ /* 0x000fe20003000000 */
[----:B------:R-:W-:Y:S01]  /*6090*/  FMUL.FTZ R166, R160, UR13 ;  /* 0x0000000da0a67c20 */ /* 0x000fe20008410000 */
[----:B------:R-:W-:Y:S02]  /*60a0*/  LOP3.LUT P6, RZ, R236, 0xff0000, RZ, 0xc0, !PT ;  /* 0x00ff0000ecff7812 */ /* 0x000fe400078cc0ff */
[----:B------:R-:W-:Y:S02]  /*60b0*/  F2FP.BF16.F32.PACK_AB R134, R161, R134 ;  /* 0x00000086a186723e */ /* 0x000fe400000010ff */
[----:B------:R-:W-:Y:S02]  /*60c0*/  FSEL R161, R133, RZ, P6 ;  /* 0x000000ff85a17208 */ /* 0x000fe40003000000 */
[----:B------:R-:W-:-:S04]  /*60d0*/  LOP3.LUT P6, RZ, R246, 0xff0000, RZ, 0xc0, !PT ;  /* 0x00ff0000f6ff7812 */ /* 0x000fc800078cc0ff */
        /* <DEDUP_REMOVED lines=18> */
.L_x_499:
[----:B------:R-:W-:-:S04]  /*6200*/  UISETP.NE.U32.AND UP0, UPT, UR6, URZ, UPT ;  /* 0x000000ff0600728c */ /* 0x000fc8000bf05070 */
[----:B------:R-:W-:-:S09]  /*6210*/  UISETP.NE.AND.EX UP0, UPT, UR7, URZ, UPT, UP0 ;  /* 0x000000ff0700728c */ /* 0x000fd2000bf05300 */
[----:B------:R-:W-:Y:S05]  /*6220*/  BRA.U !UP0, `(.L_x_502) ;  /* 0x00000005083c7547 */ /* 0x000fea000b800000 */
[-CC-:B-1----:R-:W-:Y:S01]  /*6230*/  FFMA.FTZ R64, R223, R164.reuse, R165.reuse ;  /* 0x000000a4df407223 */ /* 0x182fe200000100a5 */
[-CC-:B------:R-:W-:Y:S01]  /*6240*/  FFMA.FTZ R66, R170, R164.reuse, R165.reuse ;  /* 0x000000a4aa427223 */ /* 0x180fe200000100a5 */
[----:B------:R-:W-:Y:S01]  /*6250*/  LOP3.LUT P6, RZ, R247, 0xff0000, RZ, 0xc0, !PT ;  /* 0x00ff0000f7ff7812 */ /* 0x000fe200078cc0ff */
[-CC-:B------:R-:W-:Y:S01]  /*6260*/  FFMA.FTZ R160, R16, R164.reuse, R165.reuse ;  /* 0x000000a410a07223 */ /* 0x180fe200000100a5 */
[----:B------:R-:W-:Y:S01]  /*6270*/  FADD.FTZ R67, R221, -R64 ;  /* 0x80000040dd437221 */ /* 0x000fe20000010000 */
[----:B------:R-:W-:Y:S01]  /*6280*/  FADD.FTZ R65, R169, -R66 ;  /* 0x80000042a9417221 */ /* 0x000fe20000010000 */
[-CC-:B------:R-:W-:Y:S01]  /*6290*/  FFMA.FTZ R229, R175, R164.reuse, R165.reuse ;  /* 0x000000a4afe57223 */ /* 0x180fe200000100a5 */
[----:B------:R-:W-:Y:S01]  /*62a0*/  FADD.FTZ R227, R15, -R160 ;  /* 0x800000a00fe37221 */ /* 0x000fe20000010000 */
[C---:B-----5:R-:W-:Y:S01]  /*62b0*/  FMUL.FTZ R67, R210.reuse, R67 ;  /* 0x00000043d2437220 */ /* 0x060fe20000410000 */
[C---:B------:R-:W-:Y:S01]  /*62c0*/  FMUL.FTZ R66, R210.reuse, R65 ;  /* 0x00000041d2427220 */ /* 0x040fe20000410000 */
[----:B------:R-:W-:Y:S01]  /*62d0*/  FFMA.FTZ R65, R207, R164, R165 ;  /* 0x000000a4cf417223 */ /* 0x000fe200000100a5 */
[----:B------:R-:W-:Y:S01]  /*62e0*/  FMUL.FTZ R227, R210, R227 ;  /* 0x000000e3d2e37220 */ /* 0x000fe20000410000 */
[----:B------:R-:W-:Y:S01]  /*62f0*/  FMUL.FTZ R64, R67, UR13 ;  /* 0x0000000d43407c20 */ /* 0x000fe20008410000 */
[C---:B------:R-:W-:Y:S01]  /*6300*/  FMUL.FTZ R132, R66.reuse, UR13 ;  /* 0x0000000d42847c20 */ /* 0x040fe20008410000 */
[----:B------:R-:W-:Y:S01]  /*6310*/  F2FP.BF16.F32.PACK_AB R67, R66, R67 ;  /* 0x000000434243723e */ /* 0x000fe200000010ff */
[----:B------:R-:W-:Y:S01]  /*6320*/  FADD.FTZ R65, R206, -R65 ;  /* 0x80000041ce417221 */ /* 0x000fe20000010000 */
[----:B------:R-:W-:Y:S01]  /*6330*/  FADD.FTZ R229, R178, -R229 ;  /* 0x800000e5b2e57221 */ /* 0x000fe20000010000 */
[----:B------:R-:W-:Y:S01]  /*6340*/  FSEL R135, R64, RZ, P6 ;  /* 0x000000ff40877208 */ /* 0x000fe20003000000 */
[----:B------:R-:W-:Y:S01]  /*6350*/  FMUL.FTZ R226, R227, UR13 ;  /* 0x0000000de3e27c20 */ /* 0x000fe20008410000 */
[----:B------:R-:W-:Y:S01]  /*6360*/  ISETP.GE.U32.AND P6, PT, R246, RZ, PT ;  /* 0x000000fff600720c */ /* 0x000fe20003fc6070 */
[----:B------:R-:W-:-:S03]  /*6370*/  FMUL.FTZ R224, R210, R229 ;  /* 0x000000e5d2e07220 */ /* 0x000fc60000410000 */
[----:B------:R-:W-:-:S04]  /*6380*/  ISETP.GE.U32.AND.EX P6, PT, R247, 0x1000000, PT, P6 ;  /* 0x01000000f700780c */ /* 0x000fc80003fc6160 */
[----:B------:R-:W-:Y:S02]  /*6390*/  FSEL R66, R132, RZ, P6 ;  /* 0x000000ff84427208 */ /* 0x000fe40003000000 */
[----:B------:R-:W-:Y:S02]  /*63a0*/  LOP3.LUT P6, RZ, R237, 0xff0000, RZ, 0xc0, !PT ;  /* 0x00ff0000edff7812 */ /* 0x000fe400078cc0ff */
[----:B------:R-:W-:Y:S01]  /*63b0*/  F2FP.BF16.F32.PACK_AB R135, R66, R135 ;  /* 0x000000874287723e */ /* 0x000fe200000010ff */
[----:B------:R-:W-:Y:S01]  /*63c0*/  FMUL.FTZ R66, R210, R65 ;  /* 0x00000041d2427220 */ /* 0x000fe20000410000 */
[----:B------:R-:W-:Y:S01]  /*63d0*/  FSEL R163, R64, RZ, P6 ;  /* 0x000000ff40a37208 */ /* 0x000fe20003000000 */
[-CC-:B------:R-:W-:Y:S01]  /*63e0*/  FFMA.FTZ R64, R20, R164.reuse, R165.reuse ;  /* 0x000000a414407223 */ /* 0x180fe200000100a5 */
[----:B------:R-:W-:Y:S01]  /*63f0*/  ISETP.GE.U32.AND P6, PT, R236, RZ, PT ;  /* 0x000000ffec00720c */ /* 0x000fe20003fc6070 */
[----:B------:R-:W-:Y:S02]  /*6400*/  FMUL.FTZ R162, R66, UR13 ;  /* 0x0000000d42a27c20 */ /* 0x000fe40008410000 */
[----:B------:R-:W-:Y:S01]  /*6410*/  FADD.FTZ R133, R19, -R64 ;  /* 0x8000004013857221 */ /* 0x000fe20000010000 */
[----:B------:R-:W-:Y:S01]  /*6420*/  ISETP.GE.U32.AND.EX P6, PT, R237, 0x1000000, PT, P6 ;  /* 0x01000000ed00780c */ /* 0x000fe20003fc6160 */
[----:B------:R-:W-:-:S02]  /*6430*/  FFMA.FTZ R64, R18, R164, R165 ;  /* 0x000000a412407223 */ /* 0x000fc400000100a5 */
[----:B------:R-:W-:Y:S01]  /*6440*/  FMUL.FTZ R65, R210, R133 ;  /* 0x00000085d2417220 */ /* 0x000fe20000410000 */
[----:B------:R-:W-:Y:S01]  /*6450*/  FSEL R132, R132, RZ, P6 ;  /* 0x000000ff84847208 */ /* 0x000fe20003000000 */
[----:B------:R-:W-:Y:S01]  /*6460*/  FADD.FTZ R161, R17, -R64 ;  /* 0x8000004011a17221 */ /* 0x000fe20000010000 */
[----:B------:R-:W-:Y:S01]  /*6470*/  LOP3.LUT P6, RZ, R247, 0xff, RZ, 0xc0, !PT ;  /* 0x000000fff7ff7812 */ /* 0x000fe200078cc0ff */
[C---:B------:R-:W-:Y:S01]  /*6480*/  FMUL.FTZ R133, R65.reuse, UR13 ;  /* 0x0000000d41857c20 */ /* 0x040fe20008410000 */
[----:B------:R-:W-:Y:S01]  /*6490*/  F2FP.BF16.F32.PACK_AB R66, R65, R66 ;  /* 0x000000424142723e */ /* 0x000fe200000010ff */
[----:B------:R-:W-:Y:S01]  /*64a0*/  FMUL.FTZ R64, R210, R161 ;  /* 0x000000a1d2407220 */ /* 0x000fe20000410000 */
[----:B------:R-:W-:Y:S02]  /*64b0*/  FSEL R134, R162, RZ, P6 ;  /* 0x000000ffa2867208 */ /* 0x000fe40003000000 */
[----:B------:R-:W-:Y:S02]  /*64c0*/  LOP3.LUT P6, RZ, R247, 0xff00, RZ, 0xc0, !PT ;  /* 0x0000ff00f7ff7812 */ /* 0x000fe400078cc0ff */
[----:B------:R-:W-:-:S02]  /*64d0*/  F2FP.BF16.F32.PACK_AB R163, R132, R163 ;  /* 0x000000a384a3723e */ /* 0x000fc400000010ff */
        /* <DEDUP_REMOVED lines=11> */
[----:B0-----:R-:W-:Y:S01]  /*6590*/  FMUL.FTZ R166, R65, UR13 ;  /* 0x0000000d41a67c20 */ /* 0x001fe20008410000 */
[C---:B------:R-:W-:Y:S01]  /*65a0*/  F2FP.BF16.F32.PACK_AB R65, R64.reuse, R65 ;  /* 0x000000414041723e */ /* 0x040fe200000010ff */
[----:B------:R-:W-:-:S03]  /*65b0*/  FMUL.FTZ R64, R64, UR13 ;  /* 0x0000000d40407c20 */ /* 0x000fc60008410000 */
        /* <DEDUP_REMOVED lines=9> */
[----:B------:R-:W-:Y:S01]  /*6650*/  F2FP.BF16.F32.PACK_AB R64, R227, R224 ;  /* 0x000000e0e340723e */ /* 0x000fe200000010ff */
[----:B------:R-:W-:Y:S01]  /*6660*/  FMUL.FTZ R224, R224, UR13 ;  /* 0x0000000de0e07c20 */ /* 0x000fe20008410000 */
[----:B------:R-:W-:-:S02]  /*6670*/  FSEL R160, R226, RZ, P6 ;  /* 0x000000ffe2a07208 */ /* 0x000fc40003000000 */
[----:B------:R-:W-:Y:S02]  /*6680*/  LOP3.LUT P6, RZ, R246, 0xff00, RZ, 0xc0, !PT ;  /* 0x0000ff00f6ff7812 */ /* 0x000fe400078cc0ff */
[----:B------:R-:W-:Y:S02]  /*6690*/  F2FP.BF16.F32.PACK_AB R133, R167, R166 ;  /* 0x000000a6a785723e */ /* 0x000fe400000010ff */
        /* <DEDUP_REMOVED lines=8> */
.L_x_502:
[----:B-1----:R-:W-:Y:S01]  /*6720*/  FFMA.FTZ R132, R223, R164, R165 ;  /* 0x000000a4df847223 */ /* 0x002fe200000100a5 */
[----:B------:R-:W-:-:S03]  /*6730*/  LOP3.LUT P6, RZ, R237, 0xff0000, RZ, 0xc0, !PT ;  /* 0x00ff0000edff7812 */ /* 0x000fc600078cc0ff */
[----:B------:R-:W-:Y:S01]  /*6740*/  FADD.FTZ R133, R221, -R132 ;  /* 0x80000084dd857221 */ /* 0x000fe20000010000 */
[----:B------:R-:W-:-:S03]  /*6750*/  FFMA.FTZ R132, R170, R164, R165 ;  /* 0x000000a4aa847223 */ /* 0x000fc600000100a5 */
[----:B-----5:R-:W-:Y:S01]  /*6760*/  FMUL.FTZ R133, R210, R133 ;  /* 0x00000085d2857220 */ /* 0x020fe20000410000 */
[----:B------:R-:W-:-:S03]  /*6770*/  FADD.FTZ R135, R169, -R132 ;  /* 0x80000084a9877221 */ /* 0x000fc60000010000 */
[----:B------:R-:W-:Y:S01]  /*6780*/  FMUL.FTZ R133, R133, UR13 ;  /* 0x0000000d85857c20 */ /* 0x000fe20008410000 */
[----:B------:R-:W-:-:S04]  /*6790*/  FMUL.FTZ R132, R210, R135 ;  /* 0x00000087d2847220 */ /* 0x000fc80000410000 */
[----:B------:R-:W-:Y:S01]  /*67a0*/  FSEL R163, R133, RZ, P6 ;  /* 0x000000ff85a37208 */ /* 0x000fe20003000000 */
[----:B------:R-:W-:Y:S01]  /*67b0*/  FMUL.FTZ R132, R132, UR13 ;  /* 0x0000000d84847c20 */ /* 0x000fe20008410000 */
        /* <DEDUP_REMOVED lines=9> */
[----:B------:R-:W-:Y:S01]  /*6850*/  FMUL.FTZ R162, R133, UR13 ;  /* 0x0000000d85a27c20 */ /* 0x000fe20008410000 */
[----:B------:R-:W-:Y:S01]  /*6860*/  F2FP.BF16.F32.PACK_AB R135, R134, R135 ;  /* 0x000000878687723e */ /* 0x000fe200000010ff */
[----:B------:R-:W-:Y:S01]  /*6870*/  FFMA.FTZ R133, R189, R164, R165 ;  /* 0x000000a4bd857223 */ /* 0x000fe200000100a5 */
[----:B------:R-:W-:-:S03]  /*6880*/  ISETP.GE.U32.AND.EX P6, PT, R237, 0x1000000, PT, P6 ;  /* 0x01000000ed00780c */ /* 0x000fc60003fc6160 */
[----:B------:R-:W-:Y:S01]  /*6890*/  FADD.FTZ R133, R190, -R133 ;  /* 0x80000085be857221 */ /* 0x000fe20000010000 */
[----:B------:R-:W-:Y:S02]  /*68a0*/  FSEL R132, R132, RZ, P6 ;  /* 0x000000ff84847208 */ /* 0x000fe40003000000 */
[----:B------:R-:W-:Y:S01]  /*68b0*/  LOP3.LUT P6, RZ, R247, 0xff, RZ, 0xc0, !PT ;  /* 0x000000fff7ff7812 */ /* 0x000fe200078cc0ff */
[----:B------:R-:W-:Y:S01]  /*68c0*/  FMUL.FTZ R133, R210, R133 ;  /* 0x00000085d2857220 */ /* 0x000fe20000410000 */
[----:B------:R-:W-:Y:S01]  /*68d0*/  F2FP.BF16.F32.PACK_AB R163, R132, R163 ;  /* 0x000000a384a3723e */ /* 0x000fe200000010ff */
[-CC-:B------:R-:W-:Y:S01]  /*68e0*/  FFMA.FTZ R132, R20, R164.reuse, R165.reuse ;  /* 0x000000a414847223 */ /* 0x180fe200000100a5 */
[----:B------:R-:W-:Y:S01]  /*68f0*/  FSEL R134, R162, RZ, P6 ;  /* 0x000000ffa2867208 */ /* 0x000fe20003000000 */
[----:B------:R-:W-:Y:S01]  /*6900*/  FMUL.FTZ R133, R133, UR13 ;  /* 0x0000000d85857c20 */ /* 0x000fe20008410000 */
[----:B------:R-:W-:Y:S01]  /*6910*/  LOP3.LUT P6, RZ, R247, 0xff00, RZ, 0xc0, !PT ;  /* 0x0000ff00f7ff7812 */ /* 0x000fe200078cc0ff */
[----:B------:R-:W-:Y:S01]  /*6920*/  FADD.FTZ R161, R19, -R132 ;  /* 0x8000008413a17221 */ /* 0x000fe20000010000 */
[----:B------:R-:W-:-:S03]  /*6930*/  FFMA.FTZ R132, R18, R164, R165 ;  /* 0x000000a412847223 */ /* 0x000fc600000100a5 */
[----:B------:R-:W-:-:S04]  /*6940*/  FMUL.FTZ R161, R210, R161 ;  /* 0x000000a1d2a17220 */ /* 0x000fc80000410000 */
[----:B0-----:R-:W-:-:S05]  /*6950*/  FMUL.FTZ R167, R161, UR13 ;  /* 0x0000000da1a77c20 */ /* 0x001fca0008410000 */
[----:B------:R-:W-:Y:S02]  /*6960*/  FSEL R161, R167, RZ, P6 ;  /* 0x000000ffa7a17208 */ /* 0x000fe40003000000 */
[----:B------:R-:W-:Y:S02]  /*6970*/  LOP3.LUT P6, RZ, R237, 0xff, RZ, 0xc0, !PT ;  /* 0x000000ffedff7812 */ /* 0x000fe400078cc0ff */
[----:B------:R-:W-:Y:S01]  /*6980*/  F2FP.BF16.F32.PACK_AB R134, R161, R134 ;  /* 0x00000086a186723e */ /* 0x000fe200000010ff */
[----:B------:R-:W-:Y:S01]  /*6990*/  FADD.FTZ R161, R17, -R132 ;  /* 0x8000008411a17221 */ /* 0x000fe20000010000 */
[----:B------:R-:W-:Y:S01]  /*69a0*/  FSEL R162, R162, RZ, P6 ;  /* 0x000000ffa2a27208 */ /* 0x000fe20003000000 */
[-CC-:B------:R-:W-:Y:S01]  /*69b0*/  FFMA.FTZ R132, R16, R164.reuse, R165.reuse ;  /* 0x000000a410847223 */ /* 0x180fe200000100a5 */
[----:B------:R-:W-:Y:S01]  /*69c0*/  LOP3.LUT P6, RZ, R237, 0xff00, RZ, 0xc0, !PT ;  /* 0x0000ff00edff7812 */ /* 0x000fe200078cc0ff */
[----:B------:R-:W-:Y:S02]  /*69d0*/  FMUL.FTZ R160, R210, R161 ;  /* 0x000000a1d2a07220 */ /* 0x000fe40000410000 */
[----:B------:R-:W-:Y:S01]  /*69e0*/  FADD.FTZ R227, R15, -R132 ;  /* 0x800000840fe37221 */ /* 0x000fe20000010000 */
[----:B------:R-:W-:Y:S01]  /*69f0*/  FSEL R167, R167, RZ, P6 ;  /* 0x000000ffa7a77208 */ /* 0x000fe20003000000 */
[----:B------:R-:W-:Y:S01]  /*6a00*/  FMUL.FTZ R224, R160, UR13 ;  /* 0x0000000da0e07c20 */ /* 0x000fe20008410000 */
[----:B------:R-:W-:Y:S01]  /*6a10*/  LOP3.LUT P6, RZ, R236, 0xff0000, RZ, 0xc0, !PT ;  /* 0x00ff0000ecff7812 */ /* 0x000fe200078cc0ff */
[----:B------:R-:W-:Y:S01]  /*6a20*/  FMUL.FTZ R160, R210, R227 ;  /* 0x000000e3d2a07220 */ /* 0x000fe20000410000 */
[----:B------:R-:W-:Y:S01]  /*6a30*/  FFMA.FTZ R227, R175, R164, R165 ;  /* 0x000000a4afe37223 */ /* 0x000fe200000100a5 */
[----:B------:R-:W-:-:S02]  /*6a40*/  F2FP.BF16.F32.PACK_AB R162, R167, R162 ;  /* 0x000000a2a7a2723e */ /* 0x000fc400000010ff */
[----:B------:R-:W-:Y:S01]  /*6a50*/  FSEL R161, R133, RZ, P6 ;  /* 0x000000ff85a17208 */ /* 0x000fe20003000000 */
[----:B------:R-:W-:Y:S01]  /*6a60*/  FMUL.FTZ R166, R160, UR13 ;  /* 0x0000000da0a67c20 */ /* 0x000fe20008410000 */
[----:B------:R-:W-:Y:S01]  /*6a70*/  LOP3.LUT P6, RZ, R246, 0xff0000, RZ, 0xc0, !PT ;  /* 0x00ff0000f6ff7812 */ /* 0x000fe200078cc0ff */
[----:B------:R-:W-:-:S03]  /*6a80*/  FADD.FTZ R227, R178, -R227 ;  /* 0x800000e3b2e37221 */ /* 0x000fc60000010000 */
[----:B------:R-:W-:Y:S01]  /*6a90*/  FSEL R133, R133, RZ, P6 ;  /* 0x000000ff85857208 */ /* 0x000fe20003000000 */
[----:B------:R-:W-:Y:S01]  /*6aa0*/  FMUL.FTZ R227, R210, R227 ;  /* 0x000000e3d2e37220 */ /* 0x000fe20000410000 */
[----:B------:R-:W-:-:S03]  /*6ab0*/  LOP3.LUT P6, RZ, R236, 0xff000000, RZ, 0xc0, !PT ;  /* 0xff000000ecff7812 */ /* 0x000fc600078cc0ff */
[----:B------:R-:W-:Y:S01]  /*6ac0*/  FMUL.FTZ R227, R227, UR13 ;  /* 0x0000000de3e37c20 */ /* 0x000fe20008410000 */
        /* <DEDUP_REMOVED lines=16> */
.L_x_498:
[----:B------:R-:W-:-:S04]  /*6bd0*/  UISETP.NE.U32.AND UP0, UPT, UR20, URZ, UPT ;  /* 0x000000ff1400728c */ /* 0x000fc8000bf05070 */
[----:B------:R-:W-:-:S09]  /*6be0*/  UISETP.NE.AND.EX UP0, UPT, UR21, URZ, UPT, UP0 ;  /* 0x000000ff1500728c */ /* 0x000fd2000bf05300 */
[----:B------:R-:W-:Y:S05]  /*6bf0*/  BRA.U !UP0, `(.L_x_503) ;  /* 0x00000009082c7547 */ /* 0x000fea000b800000 */
[----:B------:R-:W-:-:S04]  /*6c00*/  UISETP.NE.U32.AND UP0, UPT, UR6, URZ, UPT ;  /* 0x000000ff0600728c */ /* 0x000fc8000bf05070 */
[----:B------:R-:W-:-:S09]  /*6c10*/  UISETP.NE.AND.EX UP0, UPT, UR7, URZ, UPT, UP0 ;  /* 0x000000ff0700728c */ /* 0x000fd2000bf05300 */
[----:B------:R-:W-:Y:S05]  /*6c20*/  BRA.U !UP0, `(.L_x_504) ;  /* 0x0000000508187547 */ /* 0x000fea000b800000 */
[-C--:B-1----:R-:W-:Y:S01]  /*6c30*/  FFMA.FTZ R64, R170, R164.reuse, R165 ;  /* 0x000000a4aa407223 */ /* 0x082fe200000100a5 */
[----:B------:R-:W-:Y:S01]  /*6c40*/  PRMT R65, R35, 0x7632, R65 ;  /* 0x0000763223417816 */ /* 0x000fe20000000041 */
[-CC-:B------:R-:W-:Y:S01]  /*6c50*/  FFMA.FTZ R66, R20, R164.reuse, R165.reuse ;  /* 0x000000a414427223 */ /* 0x180fe200000100a5 */
[----:B------:R-:W-:Y:S01]  /*6c60*/  PRMT R160, R33, 0x7632, R160 ;  /* 0x0000763221a07816 */ /* 0x000fe200000000a0 */
[--C-:B------:R-:W-:Y:S01]  /*6c70*/  FADD.FTZ R67, R169, -R64.reuse ;  /* 0x80000040a9437221 */ /* 0x100fe20000010000 */
[C---:B------:R-:W-:Y:S01]  /*6c80*/  PRMT R64, R34.reuse, 0x7632, R64 ;  /* 0x0000763222407816 */ /* 0x040fe20000000040 */
[----:B------:R-:W-:Y:S01]  /*6c90*/  IMAD.U32 R227, R34, 0x10000, RZ ;  /* 0x0001000022e37824 */ /* 0x000fe200078e00ff */
[----:B------:R-:W-:Y:S01]  /*6ca0*/  SHF.L.U32 R161, R65, 0x10, RZ ;  /* 0x0000001041a17819 */ /* 0x000fe200000006ff */
[----:B------:R-:W-:Y:S01]  /*6cb0*/  FADD.FTZ R65, R19, -R66 ;  /* 0x8000004213417221 */ /* 0x000fe20000010000 */
[-C--:B------:R-:W-:Y:S01]  /*6cc0*/  FFMA.FTZ R66, R16, R164.reuse, R165 ;  /* 0x000000a410427223 */ /* 0x080fe200000100a5 */
[----:B------:R-:W-:Y:S01]  /*6cd0*/  IMAD.U32 R64, R64, 0x10000, RZ ;  /* 0x0001000040407824 */ /* 0x000fe200078e00ff */
[----:B0-----:R-:W-:Y:S01]  /*6ce0*/  SHF.L.U32 R167, R160, 0x10, RZ ;  /* 0x00000010a0a77819 */ /* 0x001fe200000006ff */
[C---:B-----5:R-:W-:Y:S01]  /*6cf0*/  FFMA.FTZ R67, R210.reuse, R67, R161 ;  /* 0x00000043d2437223 */ /* 0x060fe200000100a1 */
[----:B------:R-:W-:Y:S01]  /*6d00*/  FADD.FTZ R161, R15, -R66 ;  /* 0x800000420fa17221 */ /* 0x000fe20000010000 */
[----:B------:R-:W-:Y:S01]  /*6d10*/  FFMA.FTZ R65, R210, R65, R64 ;  /* 0x00000041d2417223 */ /* 0x000fe20000010040 */
[-CC-:B------:R-:W-:Y:S01]  /*6d20*/  FFMA.FTZ R64, R18, R164.reuse, R165.reuse ;  /* 0x000000a412407223 */ /* 0x180fe200000100a5 */
[----:B------:R-:W-:Y:S01]  /*6d30*/  FFMA.FTZ R66, R223, R164, R165 ;  /* 0x000000a4df427223 */ /* 0x000fe200000100a5 */
[----:B------:R-:W-:-:S02]  /*6d40*/  ISETP.GE.U32.AND P6, PT, R236, RZ, PT ;  /* 0x000000ffec00720c */ /* 0x000fc40003fc6070 */
[--C-:B------:R-:W-:Y:S01]  /*6d50*/  FADD.FTZ R163, R17, -R64.reuse ;  /* 0x8000004011a37221 */ /* 0x100fe20000010000 */
[----:B------:R-:W-:Y:S02]  /*6d60*/  PRMT R64, R32, 0x7632, R64 ;  /* 0x0000763220407816 */ /* 0x000fe40000000040 */
[----:B------:R-:W-:-:S03]  /*6d70*/  ISETP.GE.U32.AND.EX P6, PT, R237, 0x1000000, PT, P6 ;  /* 0x01000000ed00780c */ /* 0x000fc60003fc6160 */
[----:B------:R-:W-:Y:S02]  /*6d80*/  IMAD.U32 R160, R64, 0x10000, RZ ;  /* 0x0001000040a07824 */ /* 0x000fe400078e00ff */
[C---:B------:R-:W-:Y:S01]  /*6d90*/  FFMA.FTZ R64, R210.reuse, R163, R167 ;  /* 0x000000a3d2407223 */ /* 0x040fe200000100a7 */
[----:B------:R-:W-:Y:S01]  /*6da0*/  SHF.L.U32 R163, R35, 0x10, RZ ;  /* 0x0000001023a37819 */ /* 0x000fe200000006ff */
[----:B------:R-:W-:Y:S01]  /*6db0*/  FFMA.FTZ R160, R210, R161, R160 ;  /* 0x000000a1d2a07223 */ /* 0x000fe200000100a0 */
[----:B------:R-:W-:-:S04]  /*6dc0*/  FADD.FTZ R161, R221, -R66 ;  /* 0x80000042dda17221 */ /* 0x000fc80000010000 */
[----:B------:R-:W-:Y:S01]  /*6dd0*/  FFMA.FTZ R66, R210, R161, R163 ;  /* 0x000000a1d2427223 */ /* 0x000fe200000100a3 */
[-C--:B------:R-:W-:Y:S01]  /*6de0*/  FFMA.FTZ R161, R207, R164.reuse, R165 ;  /* 0x000000a4cfa17223 */ /* 0x080fe200000100a5 */
[----:B------:R-:W-:Y:S02]  /*6df0*/  FMUL.FTZ R163, R67, UR13 ;  /* 0x0000000d43a37c20 */ /* 0x000fe40008410000 */
[----:B------:R-:W-:Y:S01]  /*6e00*/  FMUL.FTZ R224, R66, UR13 ;  /* 0x0000000d42e07c20 */ /* 0x000fe20008410000 */
[----:B------:R-:W-:Y:S01]  /*6e10*/  FADD.FTZ R167, R206, -R161 ;  /* 0x800000a1cea77221 */ /* 0x000fe20000010000 */
[----:B------:R-:W-:Y:S01]  /*6e20*/  FFMA.FTZ R161, R189, R164, R165 ;  /* 0x000000a4bda17223 */ /* 0x000fe200000100a5 */
[----:B------:R-:W-:Y:S02]  /*6e30*/  F2FP.BF16.F32.PACK_AB R67, R67, R66 ;  /* 0x000000424343723e */ /* 0x000fe400000010ff */
[----:B------:R-:W-:Y:S01]  /*6e40*/  SHF.L.U32 R66, R33, 0x10, RZ ;  /* 0x0000001021427819 */ /* 0x000fe200000006ff */
[----:B------:R-:W-:Y:S01]  /*6e50*/  FADD.FTZ R161, R190, -R161 ;  /* 0x800000a1bea17221 */ /* 0x000fe20000010000 */
        /* <DEDUP_REMOVED lines=16> */
[----:B------:R-:W-:Y:S02]  /*6f60*/  LOP3.LUT P6, RZ, R236, 0xff0000, RZ, 0xc0, !PT ;  /* 0x00ff0000ecff7812 */ /* 0x000fe400078cc0ff */
[----:B------:R-:W-:Y:S01]  /*6f70*/  F2FP.BF16.F32.PACK_AB R65, R64, R227 ;  /* 0x000000e34041723e */ /* 0x000fe200000010ff */
[----:B------:R-:W-:Y:S02]  /*6f80*/  IMAD.U32 R227, R32, 0x10000, RZ ;  /* 0x0001000020e37824 */ /* 0x000fe400078e00ff */
[----:B------:R-:W-:Y:S01]  /*6f90*/  FMUL.FTZ R64, R64, UR13 ;  /* 0x0000000d40407c20 */ /* 0x000fe20008410000 */
        /* <DEDUP_REMOVED lines=15> */
.L_x_504:
[----:B-1----:R-:W-:Y:S01]  /*7090*/  PRMT R160, R35, 0x7632, R160 ;  /* 0x0000763223a07816 */ /* 0x002fe200000000a0 */
[-CC-:B------:R-:W-:Y:S01]  /*70a0*/  FFMA.FTZ R162, R170, R164.reuse, R165.reuse ;  /* 0x000000a4aaa27223 */ /* 0x180fe200000100a5 */
[-CC-:B0-----:R-:W-:Y:S01]  /*70b0*/  FFMA.FTZ R166, R223, R164.reuse, R165.reuse ;  /* 0x000000a4dfa67223 */ /* 0x181fe200000100a5 */
[----:B------:R-:W-:Y:S02]  /*70c0*/  SHF.L.U32 R229, R35, 0x10, RZ ;  /* 0x0000001023e57819 */ /* 0x000fe400000006ff */
[----:B------:R-:W-:Y:S01]  /*70d0*/  SHF.L.U32 R163, R160, 0x10, RZ ;  /* 0x00000010a0a37819 */ /* 0x000fe200000006ff */
[----:B------:R-:W-:Y:S01]  /*70e0*/  FADD.FTZ R161, R169, -R162 ;  /* 0x800000a2a9a17221 */ /* 0x000fe20000010000 */
[----:B------:R-:W-:Y:S01]  /*70f0*/  PRMT R160, R34, 0x7632, R160 ;  /* 0x0000763222a07816 */ /* 0x000fe200000000a0 */
[----:B------:R-:W-:Y:S01]  /*7100*/  FFMA.FTZ R162, R20, R164, R165 ;  /* 0x000000a414a27223 */ /* 0x000fe200000100a5 */
[----:B------:R-:W-:Y:S01]  /*7110*/  FADD.FTZ R227, R221, -R166 ;  /* 0x800000a6dde37221 */ /* 0x000fe20000010000 */
[----:B-----5:R-:W-:Y:S01]  /*7120*/  FFMA.FTZ R161, R210, R161, R163 ;  /* 0x000000a1d2a17223 */ /* 0x020fe200000100a3 */
[----:B------:R-:W-:Y:S01]  /*7130*/  LOP3.LUT P6, RZ, R237, 0xff0000, RZ, 0xc0, !PT ;  /* 0x00ff0000edff7812 */ /* 0x000fe200078cc0ff */
[----:B------:R-:W-:-:S02]  /*7140*/  IMAD.U32 R166, R160, 0x10000, RZ ;  /* 0x00010000a0a67824 */ /* 0x000fc400078e00ff */
[----:B------:R-:W-:Y:S01]  /*7150*/  FADD.FTZ R167, R19, -R162 ;  /* 0x800000a213a77221 */ /* 0x000fe20000010000 */
[----:B------:R-:W-:Y:S01]  /*7160*/  PRMT R160, R33, 0x7632, R160 ;  /* 0x0000763221a07816 */ /* 0x000fe200000000a0 */
[-C--:B------:R-:W-:Y:S01]  /*7170*/  FFMA.FTZ R162, R18, R164.reuse, R165 ;  /* 0x000000a412a27223 */ /* 0x080fe200000100a5 */
[----:B------:R-:W-:Y:S01]  /*7180*/  FFMA.FTZ R227, R210, R227, R229 ;  /* 0x000000e3d2e37223 */ /* 0x000fe200000100e5 */
[----:B------:R-:W-:Y:S01]  /*7190*/  FMUL.FTZ R224, R161, UR13 ;  /* 0x0000000da1e07c20 */ /* 0x000fe20008410000 */
[----:B------:R-:W-:Y:S01]  /*71a0*/  PRMT R161, R32, 0x7632, R161 ;  /* 0x0000763220a17816 */ /* 0x000fe200000000a1 */
[----:B------:R-:W-:Y:S02]  /*71b0*/  IMAD.U32 R160, R160, 0x10000, RZ ;  /* 0x00010000a0a07824 */ /* 0x000fe400078e00ff */
[----:B------:R-:W-:Y:S01]  /*71c0*/  FADD.FTZ R163, R17, -R162 ;  /* 0x800000a211a37221 */ /* 0x000fe20000010000 */
[----:B------:R-:W-:Y:S01]  /*71d0*/  FMUL.FTZ R227, R227, UR13 ;  /* 0x0000000de3e37c20 */ /* 0x000fe20008410000 */
[----:B------:R-:W-:Y:S01]  /*71e0*/  FFMA.FTZ R162, R210, R167, R166 ;  /* 0x000000a7d2a27223 */ /* 0x000fe200000100a6 */
[----:B------:R-:W-:Y:S01]  /*71f0*/  SHF.L.U32 R167, R34, 0x10, RZ ;  /* 0x0000001022a77819 */ /* 0x000fe200000006ff */
[----:B------:R-:W-:Y:S01]  /*7200*/  FFMA.FTZ R160, R210, R163, R160 ;  /* 0x000000a3d2a07223 */ /* 0x000fe200000100a0 */
[-CC-:B------:R-:W-:Y:S01]  /*7210*/  FFMA.FTZ R163, R207, R164.reuse, R165.reuse ;  /* 0x000000a4cfa37223 */ /* 0x180fe200000100a5 */
[----:B------:R-:W-:Y:S01]  /*7220*/  FSEL R227, R227, RZ, P6 ;  /* 0x000000ffe3e37208 */ /* 0x000fe20003000000 */
[----:B------:R-:W-:Y:S01]  /*7230*/  FFMA.FTZ R166, R16, R164, R165 ;  /* 0x000000a410a67223 */ /* 0x000fe200000100a5 */
[----:B------:R-:W-:Y:S01]  /*7240*/  ISETP.GE.U32.AND P6, PT, R236, RZ, PT ;  /* 0x000000ffec00720c */ /* 0x000fe20003fc6070 */
[----:B------:R-:W-:Y:S01]  /*7250*/  FADD.FTZ R163, R206, -R163 ;  /* 0x800000a3cea37221 */ /* 0x000fe20000010000 */
[----:B------:R-:W-:-:S02]  /*7260*/  IMAD.U32 R229, R32, 0x10000, RZ ;  /* 0x0001000020e57824 */ /* 0x000fc400078e00ff */
[----:B------:R-:W-:Y:S01]  /*7270*/  ISETP.GE.U32.AND.EX P6, PT, R237, 0x1000000, PT, P6 ;  /* 0x01000000ed00780c */ /* 0x000fe20003fc6160 */
[----:B------:R-:W-:Y:S01]  /*7280*/  FFMA.FTZ R167, R210, R163, R167 ;  /* 0x000000a3d2a77223 */ /* 0x000fe200000100a7 */
[----:B------:R-:W-:Y:S02]  /*7290*/  IMAD.U32 R163, R161, 0x10000, RZ ;  /* 0x00010000a1a37824 */ /* 0x000fe400078e00ff */
[----:B------:R-:W-:Y:S01]  /*72a0*/  FADD.FTZ R161, R15, -R166 ;  /* 0x800000a60fa17221 */ /* 0x000fe20000010000 */
[----:B------:R-:W-:Y:S01]  /*72b0*/  FSEL R224, R224, RZ, P6 ;  /* 0x000000ffe0e07208 */ /* 0x000fe20003000000 */
[----:B------:R-:W-:Y:S01]  /*72c0*/  FMUL.FTZ R166, R167, UR13 ;  /* 0x0000000da7a67c20 */ /* 0x000fe20008410000 */
[----:B------:R-:W-:Y:S01]  /*72d0*/  FFMA.FTZ R167, R189, R164, R165 ;  /* 0x000000a4bda77223 */ /* 0x000fe200000100a5 */
[----:B------:R-:W-:Y:S01]  /*72e0*/  FFMA.FTZ R161, R210, R161, R163 ;  /* 0x000000a1d2a17223 */ /* 0x000fe200000100a3 */
[----:B------:R-:W-:Y:S01]  /*72f0*/  F2FP.BF16.F32.PACK_AB R163, R224, R227 ;  /* 0x000000e3e0a3723e */ /* 0x000fe200000010ff */
[----:B------:R-:W-:Y:S01]  /*7300*/  FMUL.FTZ R224, R162, UR13 ;  /* 0x0000000da2e07c20 */ /* 0x000fe20008410000 */
[----:B------:R-:W-:Y:S01]  /*7310*/  LOP3.LUT P6, RZ, R237, 0xff, RZ, 0xc0, !PT ;  /* 0x000000ffedff7812 */ /* 0x000fe200078cc0ff */
[----:B------:R-:W-:Y:S01]  /*7320*/  FADD.FTZ R167, R190, -R167 ;  /* 0x800000a7bea77221 */ /* 0x000fe20000010000 */
[----:B------:R-:W-:Y:S01]  /*7330*/  SHF.L.U32 R227, R33, 0x10, RZ ;  /* 0x0000001021e37819 */ /* 0x000fe200000006ff */
[----:B------:R-:W-:Y:S01]  /*7340*/  FMUL.FTZ R161, R161, UR13 ;  /* 0x0000000da1a17c20 */ /* 0x000fe20008410000 */
[----:B------:R-:W-:-:S02]  /*7350*/  FSEL R162, R166, RZ, P6 ;  /* 0x000000ffa6a27208 */ /* 0x000fc40003000000 */
[----:B------:R-:W-:Y:S01]  /*7360*/  LOP3.LUT P6, RZ, R237, 0xff00, RZ, 0xc0, !PT ;  /* 0x0000ff00edff7812 */ /* 0x000fe200078cc0ff */
[----:B------:R-:W-:Y:S01]  /*7370*/  FFMA.FTZ R166, R210, R167, R227 ;  /* 0x000000a7d2a67223 */ /* 0x000fe200000100e3 */
[----:B------:R-:W-:Y:S02]  /*7380*/  FFMA.FTZ R227, R175, R164, R165 ;  /* 0x000000a4afe37223 */ /* 0x000fe400000100a5 */
[----:B------:R-:W-:Y:S01]  /*7390*/  FSEL R167, R224, RZ, P6 ;  /* 0x000000ffe0a77208 */ /* 0x000fe20003000000 */
[----:B------:R-:W-:Y:S01]  /*73a0*/  FMUL.FTZ R166, R166, UR13 ;  /* 0x0000000da6a67c20 */ /* 0x000fe20008410000 */
[----:B------:R-:W-:Y:S01]  /*73b0*/  LOP3.LUT P6, RZ, R236, 0xff0000, RZ, 0xc0, !PT ;  /* 0x00ff0000ecff7812 */ /* 0x000fe200078cc0ff */
[----:B------:R-:W-:Y:S01]  /*73c0*/  FMUL.FTZ R224, R160, UR13 ;  /* 0x0000000da0e07c20 */ /* 0x000fe20008410000 */
[----:B------:R-:W-:Y:S01]  /*73d0*/  FADD.FTZ R227, R178, -R227 ;  /* 0x800000e3b2e37221 */ /* 0x000fe20000010000 */
[----:B------:R-:W-:Y:S02]  /*73e0*/  F2FP.BF16.F32.PACK_AB R162, R167, R162 ;  /* 0x000000a2a7a2723e */ /* 0x000fe400000010ff */
[----:B------:R-:W-:Y:S01]  /*73f0*/  FSEL R160, R166, RZ, P6 ;  /* 0x000000ffa6a07208 */ /* 0x000fe20003000000 */
[----:B------:R-:W-:Y:S01]  /*7400*/  FFMA.FTZ R227, R210, R227, R229 ;  /* 0x000000e3d2e37223 */ /* 0x000fe200000100e5 */
[----:B------:R-:W-:-:S03]  /*7410*/  LOP3.LUT P6, RZ, R236, 0xff000000, RZ, 0xc0, !PT ;  /* 0xff000000ecff7812 */ /* 0x000fc600078cc0ff */
[----:B------:R-:W-:Y:S01]  /*7420*/  FMUL.FTZ R227, R227, UR13 ;  /* 0x0000000de3e37c20 */ /* 0x000fe20008410000 */
        /* <DEDUP_REMOVED lines=8> */
.L_x_503:
[----:B------:R-:W-:-:S04]  /*74b0*/  UISETP.NE.U32.AND UP0, UPT, UR6, URZ, UPT ;  /* 0x000000ff0600728c */ /* 0x000fc8000bf05070 */
[----:B------:R-:W-:-:S09]  /*74c0*/  UISETP.NE.AND.EX UP0, UPT, UR7, URZ, UPT, UP0 ;  /* 0x000000ff0700728c */ /* 0x000fd2000bf05300 */
[----:B------:R-:W-:Y:S05]  /*74d0*/  BRA.U !UP0, `(.L_x_505) ;  /* 0x0000000108e87547 */ /* 0x000fea000b800000 */
[-CC-:B-1----:R-:W-:Y:S01]  /*74e0*/  FFMA.FTZ R64, R223, R164.reuse, R165.reuse ;  /* 0x000000a4df407223 */ /* 0x182fe200000100a5 */
        /* <DEDUP_REMOVED lines=21> */
[----:B------:R-:W-:Y:S01]  /*7640*/  FMUL.FTZ R160, R210, R161 ;  /* 0x000000a1d2a07220 */ /* 0x000fe20000410000 */
[----:B------:R-:W-:Y:S01]  /*7650*/  FADD.FTZ R229, R17, -R64 ;  /* 0x8000004011e57221 */ /* 0x000fe20000010000 */
[----:B------:R-:W-:Y:S01]  /*7660*/  FMUL.FTZ R162, R65, UR13 ;  /* 0x0000000d41a27c20 */ /* 0x000fe20008410000 */
[-CC-:B------:R-:W-:Y:S01]  /*7670*/  FFMA.FTZ R64, R16, R164.reuse, R165.reuse ;  /* 0x000000a410407223 */ /* 0x180fe200000100a5 */
[C---:B------:R-:W-:Y:S01]  /*7680*/  FMUL.FTZ R161, R160.reuse, UR13 ;  /* 0x0000000da0a17c20 */ /* 0x040fe20008410000 */
[----:B------:R-:W-:Y:S01]  /*7690*/  F2FP.BF16.F32.PACK_AB R66, R160, R65 ;  /* 0x00000041a042723e */ /* 0x000fe200000010ff */
[-C--:B------:R-:W-:Y:S01]  /*76a0*/  FFMA.FTZ R65, R189, R164.reuse, R165 ;  /* 0x000000a4bd417223 */ /* 0x080fe200000100a5 */
[----:B------:R-:W-:Y:S01]  /*76b0*/  FSEL R162, R162, RZ, P6 ;  /* 0x000000ffa2a27208 */ /* 0x000fe20003000000 */
[----:B0-----:R-:W-:Y:S01]  /*76c0*/  FMUL.FTZ R166, R210, R229 ;  /* 0x000000e5d2a67220 */ /* 0x001fe20000410000 */
[----:B------:R-:W-:Y:S01]  /*76d0*/  LOP3.LUT P6, RZ, R237, 0xff00, RZ, 0xc0, !PT ;  /* 0x0000ff00edff7812 */ /* 0x000fe200078cc0ff */
[----:B------:R-:W-:Y:S01]  /*76e0*/  FADD.FTZ R227, R190, -R65 ;  /* 0x80000041bee37221 */ /* 0x000fe20000010000 */
[----:B------:R-:W-:-:S02]  /*76f0*/  FFMA.FTZ R65, R175, R164, R165 ;  /* 0x000000a4af417223 */ /* 0x000fc400000100a5 */
[----:B------:R-:W-:Y:S02]  /*7700*/  FSEL R161, R161, RZ, P6 ;  /* 0x000000ffa1a17208 */ /* 0x000fe40003000000 */
[----:B------:R-:W-:Y:S01]  /*7710*/  FADD.FTZ R167, R178, -R65 ;  /* 0x80000041b2a77221 */ /* 0x000fe20000010000 */
[----:B------:R-:W-:Y:S01]  /*7720*/  FMUL.FTZ R65, R210, R227 ;  /* 0x000000e3d2417220 */ /* 0x000fe20000410000 */
[----:B------:R-:W-:Y:S01]  /*7730*/  LOP3.LUT P6, RZ, R236, 0xff0000, RZ, 0xc0, !PT ;  /* 0x00ff0000ecff7812 */ /* 0x000fe200078cc0ff */
[----:B------:R-:W-:Y:S01]  /*7740*/  FADD.FTZ R227, R15, -R64 ;  /* 0x800000400fe37221 */ /* 0x000fe20000010000 */
[----:B------:R-:W-:Y:S01]  /*7750*/  FMUL.FTZ R64, R210, R167 ;  /* 0x000000a7d2407220 */ /* 0x000fe20000410000 */
[----:B------:R-:W-:Y:S01]  /*7760*/  FMUL.FTZ R160, R65, UR13 ;  /* 0x0000000d41a07c20 */ /* 0x000fe20008410000 */
[C---:B------:R-:W-:Y:S01]  /*7770*/  F2FP.BF16.F32.PACK_AB R65, R166.reuse, R65 ;  /* 0x00000041a641723e */ /* 0x040fe200000010ff */
[----:B------:R-:W-:Y:S01]  /*7780*/  FMUL.FTZ R166, R166, UR13 ;  /* 0x0000000da6a67c20 */ /* 0x000fe20008410000 */
[----:B------:R-:W-:Y:S01]  /*7790*/  FMUL.FTZ R227, R210, R227 ;  /* 0x000000e3d2e37220 */ /* 0x000fe20000410000 */
[----:B------:R-:W-:-:S02]  /*77a0*/  F2FP.BF16.F32.PACK_AB R162, R161, R162 ;  /* 0x000000a2a1a2723e */ /* 0x000fc400000010ff */
[----:B------:R-:W-:Y:S02]  /*77b0*/  FSEL R160, R160, RZ, P6 ;  /* 0x000000ffa0a07208 */ /* 0x000fe40003000000 */
[----:B------:R-:W-:-:S04]  /*77c0*/  LOP3.LUT P6, RZ, R236, 0xff000000, RZ, 0xc0, !PT ;  /* 0xff000000ecff7812 */ /* 0x000fc800078cc0ff */
        /* <DEDUP_REMOVED lines=11> */
.L_x_505:
[-CC-:B-1----:R-:W-:Y:S01]  /*7880*/  FFMA.FTZ R160, R223, R164.reuse, R165.reuse ;  /* 0x000000a4dfa07223 */ /* 0x182fe200000100a5 */
[----:B------:R-:W-:Y:S01]  /*7890*/  LOP3.LUT P6, RZ, R237, 0xff0000, RZ, 0xc0, !PT ;  /* 0x00ff0000edff7812 */ /* 0x000fe200078cc0ff */
[-CC-:B0-----:R-:W-:Y:S02]  /*78a0*/  FFMA.FTZ R166, R18, R164.reuse, R165.reuse ;  /* 0x000000a412a67223 */ /* 0x181fe400000100a5 */
        /* <DEDUP_REMOVED lines=8> */
[----:B------:R-:W-:Y:S01]  /*7930*/  ISETP.GE.U32.AND P6, PT, R236, RZ, PT ;  /* 0x000000ffec00720c */ /* 0x000fe20003fc6070 */
[----:B------:R-:W-:-:S03]  /*7940*/  FFMA.FTZ R161, R207, R164, R165 ;  /* 0x000000a4cfa17223 */ /* 0x000fc600000100a5 */
[----:B------:R-:W-:Y:S01]  /*7950*/  ISETP.GE.U32.AND.EX P6, PT, R237, 0x1000000, PT, P6 ;  /* 0x01000000ed00780c */ /* 0x000fe20003fc6160 */
[----:B------:R-:W-:-:S03]  /*7960*/  FADD.FTZ R161, R206, -R161 ;  /* 0x800000a1cea17221 */ /* 0x000fc60000010000 */
[----:B------:R-:W-:Y:S01]  /*7970*/  FSEL R160, R160, RZ, P6 ;  /* 0x000000ffa0a07208 */ /* 0x000fe20003000000 */
[----:B------:R-:W-:Y:S01]  /*7980*/  FMUL.FTZ R161, R210, R161 ;  /* 0x000000a1d2a17220 */ /* 0x000fe20000410000 */
[----:B------:R-:W-:Y:S02]  /*7990*/  LOP3.LUT P6, RZ, R237, 0xff, RZ, 0xc0, !PT ;  /* 0x000000ffedff7812 */ /* 0x000fe400078cc0ff */
[----:B------:R-:W-:Y:S01]  /*79a0*/  F2FP.BF16.F32.PACK_AB R163, R160, R163 ;  /* 0x000000a3a0a3723e */ /* 0x000fe200000010ff */
[-CC-:B------:R-:W-:Y:S01]  /*79b0*/  FFMA.FTZ R160, R20, R164.reuse, R165.reuse ;  /* 0x000000a414a07223 */ /* 0x180fe200000100a5 */
[----:B------:R-:W-:Y:S01]  /*79c0*/  FMUL.FTZ R162, R161, UR13 ;  /* 0x0000000da1a27c20 */ /* 0x000fe20008410000 */
[-CC-:B------:R-:W-:Y:S02]  /*79d0*/  FFMA.FTZ R161, R189, R164.reuse, R165.reuse ;  /* 0x000000a4bda17223 */ /* 0x180fe400000100a5 */
[----:B------:R-:W-:Y:S01]  /*79e0*/  FADD.FTZ R167, R19, -R160 ;  /* 0x800000a013a77221 */ /* 0x000fe20000010000 */
[-C--:B------:R-:W-:Y:S01]  /*79f0*/  FFMA.FTZ R160, R16, R164.reuse, R165 ;  /* 0x000000a410a07223 */ /* 0x080fe200000100a5 */
[----:B------:R-:W-:Y:S01]  /*7a00*/  FADD.FTZ R161, R190, -R161 ;  /* 0x800000a1bea17221 */ /* 0x000fe20000010000 */
[----:B------:R-:W-:Y:S01]  /*7a10*/  FSEL R162, R162, RZ, P6 ;  /* 0x000000ffa2a27208 */ /* 0x000fe20003000000 */
[C---:B------:R-:W-:Y:S01]  /*7a20*/  FMUL.FTZ R224, R210.reuse, R167 ;  /* 0x000000a7d2e07220 */ /* 0x040fe20000410000 */
[----:B------:R-:W-:Y:S01]  /*7a30*/  LOP3.LUT P6, RZ, R237, 0xff00, RZ, 0xc0, !PT ;  /* 0x0000ff00edff7812 */ /* 0x000fe200078cc0ff */
[----:B------:R-:W-:Y:S01]  /*7a40*/  FMUL.FTZ R161, R210, R161 ;  /* 0x000000a1d2a17220 */ /* 0x000fe20000410000 */
[----:B------:R-:W-:Y:S01]  /*7a50*/  FADD.FTZ R167, R17, -R166 ;  /* 0x800000a611a77221 */ /* 0x000fe20000010000 */
[----:B------:R-:W-:Y:S01]  /*7a60*/  FMUL.FTZ R224, R224, UR13 ;  /* 0x0000000de0e07c20 */ /* 0x000fe20008410000 */
[----:B------:R-:W-:Y:S01]  /*7a70*/  FADD.FTZ R227, R15, -R160 ;  /* 0x800000a00fe37221 */ /* 0x000fe20000010000 */
[----:B------:R-:W-:Y:S01]  /*7a80*/  FMUL.FTZ R160, R161, UR13 ;  /* 0x0000000da1a07c20 */ /* 0x000fe20008410000 */
[----:B------:R-:W-:Y:S01]  /*7a90*/  FMUL.FTZ R166, R210, R167 ;  /* 0x000000a7d2a67220 */ /* 0x000fe20000410000 */
[----:B------:R-:W-:Y:S01]  /*7aa0*/  FFMA.FTZ R167, R175, R164, R165 ;  /* 0x000000a4afa77223 */ /* 0x000fe200000100a5 */
[----:B------:R-:W-:Y:S01]  /*7ab0*/  FSEL R161, R224, RZ, P6 ;  /* 0x000000ffe0a17208 */ /* 0x000fe20003000000 */
[----:B------:R-:W-:Y:S01]  /*7ac0*/  FMUL.FTZ R227, R210, R227 ;  /* 0x000000e3d2e37220 */ /* 0x000fe20000410000 */
[----:B------:R-:W-:Y:S01]  /*7ad0*/  LOP3.LUT P6, RZ, R236, 0xff0000, RZ, 0xc0, !PT ;  /* 0x00ff0000ecff7812 */ /* 0x000fe200078cc0ff */
[----:B------:R-:W-:Y:S01]  /*7ae0*/  FMUL.FTZ R224, R166, UR13 ;  /* 0x0000000da6e07c20 */ /* 0x000fe20008410000 */
[----:B------:R-:W-:Y:S01]  /*7af0*/  FADD.FTZ R167, R178, -R167 ;  /* 0x800000a7b2a77221 */ /* 0x000fe20000010000 */
[----:B------:R-:W-:Y:S01]  /*7b00*/  FMUL.FTZ R227, R227, UR13 ;  /* 0x0000000de3e37c20 */ /* 0x000fe20008410000 */
[----:B------:R-:W-:-:S02]  /*7b10*/  FSEL R166, R160, RZ, P6 ;  /* 0x000000ffa0a67208 */ /* 0x000fc40003000000 */
[----:B------:R-:W-:Y:S01]  /*7b20*/  LOP3.LUT P6, RZ, R236, 0xff000000, RZ, 0xc0, !PT ;  /* 0xff000000ecff7812 */ /* 0x000fe200078cc0ff */
[----:B------:R-:W-:Y:S01]  /*7b30*/  FMUL.FTZ R167, R210, R167 ;  /* 0x000000a7d2a77220 */ /* 0x000fe20000410000 */
[----:B------:R-:W-:Y:S02]  /*7b40*/  F2FP.BF16.F32.PACK_AB R162, R161, R162 ;  /* 0x000000a2a1a2723e */ /* 0x000fe400000010ff */
[----:B------:R-:W-:Y:S01]  /*7b50*/  FSEL R229, R224, RZ, P6 ;  /* 0x000000ffe0e57208 */ /* 0x000fe20003000000 */
[----:B------:R-:W-:Y:S01]  /*7b60*/  FMUL.FTZ R167, R167, UR13 ;  /* 0x0000000da7a77c20 */ /* 0x000fe20008410000 */
[----:B------:R-:W-:Y:S02]  /*7b70*/  LOP3.LUT P6, RZ, R236, 0xff00, RZ, 0xc0, !PT ;  /* 0x0000ff00ecff7812 */ /* 0x000fe400078cc0ff */
[----:B------:R-:W-:Y:S02]  /*7b80*/  F2FP.BF16.F32.PACK_AB R161, R229, R166 ;  /* 0x000000a6e5a1723e */ /* 0x000fe400000010ff */
[----:B------:R-:W-:-:S02]  /*7b90*/  FSEL R227, R227, RZ, P6 ;  /* 0x000000ffe3e37208 */ /* 0x000fc40003000000 */
[----:B------:R-:W-:-:S04]  /*7ba0*/  LOP3.LUT P6, RZ, R236, 0xff, RZ, 0xc0, !PT ;  /* 0x000000ffecff7812 */ /* 0x000fc800078cc0ff */
[----:B------:R-:W-:-:S04]  /*7bb0*/  FSEL R160, R167, RZ, P6 ;  /* 0x000000ffa7a07208 */ /* 0x000fc80003000000 */
[----:B------:R-:W-:-:S07]  /*7bc0*/  F2FP.BF16.F32.PACK_AB R160, R227, R160 ;  /* 0x000000a0e3a0723e */ /* 0x000fce00000010ff */
.L_x_501:
[----:B------:R-:W0:Y:S01]  /*7bd0*/  @UP0 LDCU.64 UR4, c[0x0][0x478] ;  /* 0x00008f00ff0407ac */ /* 0x000e220008000a00 */
[----:B------:R-:W1:Y:S01]  /*7be0*/  LDC.64 R226, c[0x0][0x468] ;  /* 0x00011a00ffe27b82 */ /* 0x000e620000000a00 */
[----:B------:R-:W-:Y:S01]  /*7bf0*/  PLOP3.LUT P6, PT, PT, PT, UP0, 0x80, 0x8 ;  /* 0x000000000008781c */ /* 0x000fe20003fcf008 */
[----:B------:R-:W-:-:S06]  /*7c00*/  HFMA2 R229, -RZ, RZ, 0, 9.5367431640625e-07 ;  /* 0x00000010ffe57431 */ /* 0x000fcc00000001ff */
[----:B------:R-:W2:Y:S06]  /*7c10*/  @P0 LDC.64 R166, c[0x0][0x470] ;  /* 0x00011c00ffa60b82 */ /* 0x000eac0000000a00 */
[----:B0-----:R-:W-:Y:S01]  /*7c20*/  @P6 IMAD.WIDE.U32 R228, R8, R229, UR4 ;  /* 0x0000000408e46e25 */ /* 0x001fe2000f8e00e5 */
[----:B------:R-:W-:-:S03]  /*7c30*/  PLOP3.LUT P6, PT, PT, PT, UP0, 0x80, 0x8 ;  /* 0x000000000008781c */ /* 0x000fc60003fcf008 */
[----:B-1----:R-:W-:-:S10]  /*7c40*/  IMAD.WIDE.U32 R226, R8, 0x10, R226 ;  /* 0x0000001008e27825 */ /* 0x002fd400078e00e2 */
[----:B------:R3:W-:Y:S01]  /*7c50*/  @P6 STG.E.128 desc[UR8][R228.64], R64 ;  /* 0x00000040e4006986 */ /* 0x0007e2000c101d08 */
[----:B--2---:R-:W-:-:S03]  /*7c60*/  @P0 IMAD.WIDE.U32 R166, R8, 0x10, R166 ;  /* 0x0000001008a60825 */ /* 0x004fc600078e00a6 */
[----:B------:R3:W-:Y:S01]  /*7c70*/  STG.E.128 desc[UR8][R226.64], R160 ;  /* 0x000000a0e2007986 */ /* 0x0007e2000c101d08 */
[----:B------:R-:W-:-:S03]  /*7c80*/  VIADD R8, R8, 0x20 ;  /* 0x0000002008087836 */ /* 0x000fc60000000000 */
[----:B------:R3:W-:Y:S04]  /*7c90*/  @P0 STG.E.128 desc[UR8][R166.64], R132 ;  /* 0x00000084a6000986 */ /* 0x0007e8000c101d08 */
.L_x_497:
[----:B------:R-:W-:Y:S05]  /*7ca0*/  BSYNC.RECONVERGENT B1 ;  /* 0x0000000000017941 */ /* 0x000fea0003800200 */
.L_x_496:
        /* <DEDUP_REMOVED lines=12> */
[-CC-:B-1-3--:R-:W-:Y:S01]  /*7d70*/  FFMA.FTZ R65, R220, R164.reuse, R165.reuse ;  /* 0x000000a4dc417223 */ /* 0x18afe200000100a5 */
[C---:B------:R-:W-:Y:S01]  /*7d80*/  PRMT R64, R151.reuse, 0x7632, R64 ;  /* 0x0000763297407816 */ /* 0x040fe20000000040 */
[-C--:B------:R-:W-:Y:S01]  /*7d90*/  FFMA.FTZ R66, R172, R164.reuse, R165 ;  /* 0x000000a4ac427223 */ /* 0x080fe200000100a5 */
[----:B------:R-:W-:Y:S01]  /*7da0*/  SHF.L.U32 R161, R151, 0x10, RZ ;  /* 0x0000001097a17819 */ /* 0x000fe200000006ff */
[----:B------:R-:W-:Y:S01]  /*7db0*/  FADD.FTZ R67, R218, -R65 ;  /* 0x80000041da437221 */ /* 0x000fe20000010000 */
[-CC-:B------:R-:W-:Y:S01]  /*7dc0*/  FFMA.FTZ R65, R203, R164.reuse, R165.reuse ;  /* 0x000000a4cb417223 */ /* 0x180fe200000100a5 */
[----:B------:R-:W-:Y:S01]  /*7dd0*/  SHF.L.U32 R133, R64, 0x10, RZ ;  /* 0x0000001040857819 */ /* 0x000fe200000006ff */
[-C--:B------:R-:W-:Y:S01]  /*7de0*/  FFMA.FTZ R227, R177, R164.reuse, R165 ;  /* 0x000000a4b1e37223 */ /* 0x080fe200000100a5 */
[----:B------:R-:W-:Y:S01]  /*7df0*/  PRMT R64, R150, 0x7632, R64 ;  /* 0x0000763296407816 */ /* 0x000fe20000000040 */
[----:B------:R-:W-:Y:S01]  /*7e00*/  FADD.FTZ R135, R202, -R65 ;  /* 0x80000041ca877221 */ /* 0x000fe20000010000 */
[----:B------:R-:W-:Y:S01]  /*7e10*/  FADD.FTZ R65, R171, -R66 ;  /* 0x80000042ab417221 */ /* 0x000fe20000010000 */
[----:B------:R-:W-:Y:S01]  /*7e20*/  LOP3.LUT P6, RZ, R233, 0xff0000, RZ, 0xc0, !PT ;  /* 0x00ff0000e9ff7812 */ /* 0x000fe200078cc0ff */
[----:B------:R-:W-:Y:S01]  /*7e30*/  FFMA.FTZ R66, R24, R164, R165 ;  /* 0x000000a418427223 */ /* 0x000fe200000100a5 */
[----:B-----5:R-:W-:Y:S01]  /*7e40*/  FFMA.FTZ R134, R210, R135, R161 ;  /* 0x00000087d2867223 */ /* 0x020fe200000100a1 */
[----:B------:R-:W-:Y:S01]  /*7e50*/  IMAD.U32 R132, R64, 0x10000, RZ ;  /* 0x0001000040847824 */ /* 0x000fe200078e00ff */
[----:B------:R-:W-:Y:S01]  /*7e60*/  PRMT R64, R149, 0x7632, R64 ;  /* 0x0000763295407816 */ /* 0x000fe20000000040 */
[----:B------:R-:W-:Y:S01]  /*7e70*/  FFMA.FTZ R67, R210, R67, R133 ;  /* 0x00000043d2437223 */ /* 0x000fe20000010085 */
[----:B------:R-:W-:Y:S01]  /*7e80*/  FMUL.FTZ R160, R134, UR13 ;  /* 0x0000000d86a07c20 */ /* 0x000fe20008410000 */
[----:B------:R-:W-:Y:S01]  /*7e90*/  FADD.FTZ R133, R23, -R66 ;  /* 0x8000004217857221 */ /* 0x000fe20000010000 */
[----:B------:R-:W-:Y:S01]  /*7ea0*/  FFMA.FTZ R65, R210, R65, R132 ;  /* 0x00000041d2417223 */ /* 0x000fe20000010084 */
[----:B------:R-:W-:-:S02]  /*7eb0*/  IMAD.U32 R64, R64, 0x10000, RZ ;  /* 0x0001000040407824 */ /* 0x000fc400078e00ff */
[----:B------:R-:W-:Y:S01]  /*7ec0*/  FFMA.FTZ R66, R22, R164, R165 ;  /* 0x000000a416427223 */ /* 0x000fe200000100a5 */
[----:B------:R-:W-:Y:S01]  /*7ed0*/  FSEL R163, R160, RZ, P6 ;  /* 0x000000ffa0a37208 */ /* 0x000fe20003000000 */
[----:B0-----:R-:W-:Y:S01]  /*7ee0*/  FMUL.FTZ R167, R65, UR13 ;  /* 0x0000000d41a77c20 */ /* 0x001fe20008410000 */
[----:B------:R-:W-:Y:S01]  /*7ef0*/  LOP3.LUT P6, RZ, R245, 0xff0000, RZ, 0xc0, !PT ;  /* 0x00ff0000f5ff7812 */ /* 0x000fe200078cc0ff */
[--C-:B------:R-:W-:Y:S01]  /*7f00*/  FFMA.FTZ R132, R210, R133, R64.reuse ;  /* 0x00000085d2847223 */ /* 0x100fe20000010040 */
[----:B------:R-:W-:Y:S01]  /*7f10*/  PRMT R64, R148, 0x7632, R64 ;  /* 0x0000763294407816 */ /* 0x000fe20000000040 */
[----:B------:R-:W-:Y:S01]  /*7f20*/  FADD.FTZ R133, R21, -R66 ;  /* 0x8000004215857221 */ /* 0x000fe20000010000 */
[----:B------:R-:W-:Y:S01]  /*7f30*/  FSEL R160, R160, RZ, P6 ;  /* 0x000000ffa0a07208 */ /* 0x000fe20003000000 */
        /* <DEDUP_REMOVED lines=62> */
.L_x_510:
[-CC-:B-1-3--:R-:W-:Y:S01]  /*8320*/  FFMA.FTZ R133, R203, R164.reuse, R165.reuse ;  /* 0x000000a4cb857223 */ /* 0x18afe200000100a5 */
[C---:B------:R-:W-:Y:S01]  /*8330*/  PRMT R132, R151.reuse, 0x7632, R132 ;  /* 0x0000763297847816 */ /* 0x040fe20000000084 */
[-C--:B------:R-:W-:Y:S01]  /*8340*/  FFMA.FTZ R161, R220, R164.reuse, R165 ;  /* 0x000000a4dca17223 */ /* 0x080fe200000100a5 */
[----:B------:R-:W-:Y:S01]  /*8350*/  SHF.L.U32 R135, R151, 0x10, RZ ;  /* 0x0000001097877819 */ /* 0x000fe200000006ff */
[----:B------:R-:W-:Y:S01]  /*8360*/  FADD.FTZ R133, R202, -R133 ;  /* 0x80000085ca857221 */ /* 0x000fe20000010000 */
[----:B------:R-:W-:Y:S01]  /*8370*/  LOP3.LUT P6, RZ, R233, 0xff0000, RZ, 0xc0, !PT ;  /* 0x00ff0000e9ff7812 */ /* 0x000fe200078cc0ff */
[----:B------:R-:W-:Y:S02]  /*8380*/  IMAD.U32 R132, R132, 0x10000, RZ ;  /* 0x0001000084847824 */ /* 0x000fe400078e00ff */
[----:B------:R-:W-:Y:S01]  /*8390*/  FADD.FTZ R161, R218, -R161 ;  /* 0x800000a1daa17221 */ /* 0x000fe20000010000 */
[----:B-----5:R-:W-:Y:S01]  /*83a0*/  FFMA.FTZ R133, R210, R133, R135 ;  /* 0x00000085d2857223 */ /* 0x020fe20000010087 */
[----:B------:R-:W-:Y:S01]  /*83b0*/  FFMA.FTZ R134, R172, R164, R165 ;  /* 0x000000a4ac867223 */ /* 0x000fe200000100a5 */
[----:B------:R-:W-:-:S02]  /*83c0*/  IMAD.U32 R227, R150, 0x10000, RZ ;  /* 0x0001000096e37824 */ /* 0x000fc400078e00ff */
[--C-:B------:R-:W-:Y:S01]  /*83d0*/  FFMA.FTZ R162, R210, R161, R132.reuse ;  /* 0x000000a1d2a27223 */ /* 0x100fe20000010084 */
[----:B------:R-:W-:Y:S01]  /*83e0*/  FMUL.FTZ R160, R133, UR13 ;  /* 0x0000000d85a07c20 */ /* 0x000fe20008410000 */
[----:B------:R-:W-:Y:S01]  /*83f0*/  PRMT R132, R150, 0x7632, R132 ;  /* 0x0000763296847816 */ /* 0x000fe20000000084 */
[----:B------:R-:W-:Y:S01]  /*8400*/  FADD.FTZ R133, R171, -R134 ;  /* 0x80000086ab857221 */ /* 0x000fe20000010000 */
[----:B------:R-:W-:Y:S01]  /*8410*/  FFMA.FTZ R134, R24, R164, R165 ;  /* 0x000000a418867223 */ /* 0x000fe200000100a5 */
[----:B------:R-:W-:Y:S01]  /*8420*/  FMUL.FTZ R162, R162, UR13 ;  /* 0x0000000da2a27c20 */ /* 0x000fe20008410000 */
[----:B------:R-:W-:Y:S01]  /*8430*/  SHF.L.U32 R135, R132, 0x10, RZ ;  /* 0x0000001084877819 */ /* 0x000fe200000006ff */
[----:B------:R-:W-:Y:S01]  /*8440*/  IMAD.U32 R229, R148, 0x10000, RZ ;  /* 0x0001000094e57824 */ /* 0x000fe200078e00ff */
[----:B------:R-:W-:Y:S01]  /*8450*/  FSEL R163, R160, RZ, P6 ;  /* 0x000000ffa0a37208 */ /* 0x000fe20003000000 */
[----:B------:R-:W-:Y:S01]  /*8460*/  FADD.FTZ R161, R23, -R134 ;  /* 0x8000008617a17221 */ /* 0x000fe20000010000 */
[----:B------:R-:W-:Y:S01]  /*8470*/  LOP3.LUT P6, RZ, R245, 0xff0000, RZ, 0xc0, !PT ;  /* 0x00ff0000f5ff7812 */ /* 0x000fe200078cc0ff */
[----:B------:R-:W-:Y:S01]  /*8480*/  FFMA.FTZ R133, R210, R133, R135 ;  /* 0x00000085d2857223 */ /* 0x000fe20000010087 */
[----:B------:R-:W-:-:S02]  /*8490*/  PRMT R132, R149, 0x7632, R132 ;  /* 0x0000763295847816 */ /* 0x000fc40000000084 */
[----:B------:R-:W-:Y:S02]  /*84a0*/  FSEL R135, R160, RZ, P6 ;  /* 0x000000ffa0877208 */ /* 0x000fe40003000000 */
        /* <DEDUP_REMOVED lines=62> */
.L_x_509:
[----:B-1-3--:R-:W1:Y:S02]  /*8890*/  LDC.64 R132, c[0x0][0x478] ;  /* 0x00011e00ff847b82 */ /* 0x00ae640000000a00 */
[----:B-1----:R-:W-:-:S04]  /*88a0*/  ISETP.NE.U32.AND P1, PT, R132, RZ, PT ;  /* 0x000000ff8400720c */ /* 0x002fc80003f25070 */
[----:B------:R-:W-:-:S13]  /*88b0*/  ISETP.NE.AND.EX P1, PT, R133, RZ, PT, P1 ;  /* 0x000000ff8500720c */ /* 0x000fda0003f25310 */
[----:B------:R-:W-:Y:S05]  /*88c0*/  @!P1 BRA `(.L_x_512) ;  /* 0x00000004003c9947 */ /* 0x000fea0003800000 */
[-CC-:B------:R-:W-:Y:S01]  /*88d0*/  FFMA.FTZ R65, R203, R164.reuse, R165.reuse ;  /* 0x000000a4cb417223 */ /* 0x180fe200000100a5 */
[----:B------:R-:W-:Y:S01]  /*88e0*/  LOP3.LUT P6, RZ, R245, 0xff0000, RZ, 0xc0, !PT ;  /* 0x00ff0000f5ff7812 */ /* 0x000fe200078cc0ff */
[-CC-:B------:R-:W-:Y:S01]  /*88f0*/  FFMA.FTZ R160, R22, R164.reuse, R165.reuse ;  /* 0x000000a416a07223 */ /* 0x180fe200000100a5 */
[-C--:B------:R-:W-:Y:S01]  /*8900*/  FFMA.FTZ R229, R177, R164.reuse, R165 ;  /* 0x000000a4b1e57223 */ /* 0x080fe200000100a5 */
[----:B------:R-:W-:Y:S02]  /*8910*/  FADD.FTZ R65, R202, -R65 ;  /* 0x80000041ca417221 */ /* 0x000fe40000010000 */
[----:B------:R-:W-:Y:S01]  /*8920*/  FADD.FTZ R227, R21, -R160 ;  /* 0x800000a015e37221 */ /* 0x000fe20000010000 */
[----:B------:R-:W-:Y:S01]  /*8930*/  FADD.FTZ R229, R180, -R229 ;  /* 0x800000e5b4e57221 */ /* 0x000fe20000010000 */
[----:B-----5:R-:W-:Y:S01]  /*8940*/  FMUL.FTZ R67, R210, R65 ;  /* 0x00000041d2437220 */ /* 0x020fe20000410000 */
[----:B------:R-:W-:Y:S01]  /*8950*/  FFMA.FTZ R65, R220, R164, R165 ;  /* 0x000000a4dc417223 */ /* 0x000fe200000100a5 */
[C---:B------:R-:W-:Y:S01]  /*8960*/  FMUL.FTZ R227, R210.reuse, R227 ;  /* 0x000000e3d2e37220 */ /* 0x040fe20000410000 */
[----:B------:R-:W-:Y:S01]  /*8970*/  FMUL.FTZ R224, R210, R229 ;  /* 0x000000e5d2e07220 */ /* 0x000fe20000410000 */
[----:B------:R-:W-:Y:S01]  /*8980*/  FMUL.FTZ R64, R67, UR13 ;  /* 0x0000000d43407c20 */ /* 0x000fe20008410000 */
[----:B------:R-:W-:Y:S01]  /*8990*/  FADD.FTZ R65, R218, -R65 ;  /* 0x80000041da417221 */ /* 0x000fe20000010000 */
[----:B------:R-:W-:-:S03]  /*89a0*/  FMUL.FTZ R226, R227, UR13 ;  /* 0x0000000de3e27c20 */ /* 0x000fc60008410000 */
[----:B------:R-:W-:Y:S01]  /*89b0*/  FSEL R135, R64, RZ, P6 ;  /* 0x000000ff40877208 */ /* 0x000fe20003000000 */
[----:B------:R-:W-:Y:S01]  /*89c0*/  FMUL.FTZ R66, R210, R65 ;  /* 0x00000041d2427220 */ /* 0x000fe20000410000 */
[----:B------:R-:W-:Y:S01]  /*89d0*/  ISETP.GE.U32.AND P6, PT, R244, RZ, PT ;  /* 0x000000fff400720c */ /* 0x000fe20003fc6070 */
[----:B------:R-:W-:Y:S02]  /*89e0*/  FFMA.FTZ R65, R205, R164, R165 ;  /* 0x000000a4cd417223 */ /* 0x000fe400000100a5 */
[----:B------:R-:W-:Y:S01]  /*89f0*/  FMUL.FTZ R132, R66, UR13 ;  /* 0x0000000d42847c20 */ /* 0x000fe20008410000 */
[----:B------:R-:W-:Y:S01]  /*8a00*/  ISETP.GE.U32.AND.EX P6, PT, R245, 0x1000000, PT, P6 ;  /* 0x01000000f500780c */ /* 0x000fe20003fc6160 */
[----:B------:R-:W-:Y:S01]  /*8a10*/  FADD.FTZ R65, R204, -R65 ;  /* 0x80000041cc417221 */ /* 0x000fe20000010000 */
[----:B------:R-:W-:Y:S02]  /*8a20*/  F2FP.BF16.F32.PACK_AB R67, R66, R67 ;  /* 0x000000434243723e */ /* 0x000fe400000010ff */
[----:B------:R-:W-:-:S02]  /*8a30*/  FSEL R66, R132, RZ, P6 ;  /* 0x000000ff84427208 */ /* 0x000fc40003000000 */
        /* <DEDUP_REMOVED lines=56> */
.L_x_512:
[-CC-:B------:R-:W-:Y:S01]  /*8dc0*/  FFMA.FTZ R133, R203, R164.reuse, R165.reuse ;  /* 0x000000a4cb857223 */ /* 0x180fe200000100a5 */
[----:B------:R-:W-:Y:S01]  /*8dd0*/  LOP3.LUT P6, RZ, R233, 0xff0000, RZ, 0xc0, !PT ;  /* 0x00ff0000e9ff7812 */ /* 0x000fe200078cc0ff */
[----:B------:R-:W-:Y:S02]  /*8de0*/  FFMA.FTZ R135, R220, R164, R165 ;  /* 0x000000a4dc877223 */ /* 0x000fe400000100a5 */
        /* <DEDUP_REMOVED lines=72> */
.L_x_508:
[----:B------:R-:W-:-:S04]  /*9270*/  UISETP.NE.U32.AND UP0, UPT, UR20, URZ, UPT ;  /* 0x000000ff1400728c */ /* 0x000fc8000bf05070 */
[----:B------:R-:W-:-:S09]  /*9280*/  UISETP.NE.AND.EX UP0, UPT, UR21, URZ, UPT, UP0 ;  /* 0x000000ff1500728c */ /* 0x000fd2000bf05300 */
[----:B------:R-:W-:Y:S05]  /*9290*/  BRA.U !UP0, `(.L_x_513) ;  /* 0x0000000908307547 */ /* 0x000fea000b800000 */
[----:B-1-3--:R-:W1:Y:S02]  /*92a0*/  LDC.64 R160, c[0x0][0x478] ;  /* 0x00011e00ffa07b82 */ /* 0x00ae640000000a00 */
[----:B-1----:R-:W-:-:S04]  /*92b0*/  ISETP.NE.U32.AND P1, PT, R160, RZ, PT ;  /* 0x000000ffa000720c */ /* 0x002fc80003f25070 */
[----:B------:R-:W-:-:S13]  /*92c0*/  ISETP.NE.AND.EX P1, PT, R161, RZ, PT, P1 ;  /* 0x000000ffa100720c */ /* 0x000fda0003f25310 */
[----:B------:R-:W-:Y:S05]  /*92d0*/  @!P1 BRA `(.L_x_514) ;  /* 0x0000000400189947 */ /* 0x000fea0003800000 */
[-CC-:B------:R-:W-:Y:S01]  /*92e0*/  FFMA.FTZ R65, R220, R164.reuse, R165.reuse ;  /* 0x000000a4dc417223 */ /* 0x180fe200000100a5 */
[----:B------:R-:W-:Y:S01]  /*92f0*/  PRMT R64, R150, 0x7632, R64 ;  /* 0x0000763296407816 */ /* 0x000fe20000000040 */
[-C--:B------:R-:W-:Y:S01]  /*9300*/  FFMA.FTZ R66, R172, R164.reuse, R165 ;  /* 0x000000a4ac427223 */ /* 0x080fe200000100a5 */
[----:B------:R-:W-:Y:S01]  /*9310*/  PRMT R160, R149, 0x7632, R160 ;  /* 0x0000763295a07816 */ /* 0x000fe200000000a0 */
[--C-:B------:R-:W-:Y:S01]  /*9320*/  FADD.FTZ R67, R218, -R65.reuse ;  /* 0x80000041da437221 */ /* 0x100fe20000010000 */
[----:B------:R-:W-:Y:S01]  /*9330*/  PRMT R65, R151, 0x7632, R65 ;  /* 0x0000763297417816 */ /* 0x000fe20000000041 */
[----:B------:R-:W-:Y:S01]  /*9340*/  IMAD.U32 R64, R64, 0x10000, RZ ;  /* 0x0001000040407824 */ /* 0x000fe200078e00ff */
[----:B0-----:R-:W-:Y:S01]  /*9350*/  SHF.L.U32 R167, R160, 0x10, RZ ;  /* 0x00000010a0a77819 */ /* 0x001fe200000006ff */
[----:B------:R-:W-:Y:S01]  /*9360*/  IMAD.U32 R227, R150, 0x10000, RZ ;  /* 0x0001000096e37824 */ /* 0x000fe200078e00ff */
[----:B------:R-:W-:Y:S01]  /*9370*/  SHF.L.U32 R161, R65, 0x10, RZ ;  /* 0x0000001041a17819 */ /* 0x000fe200000006ff */
[----:B------:R-:W-:Y:S01]  /*9380*/  FADD.FTZ R65, R171, -R66 ;  /* 0x80000042ab417221 */ /* 0x000fe20000010000 */
[----:B------:R-:W-:Y:S01]  /*9390*/  FFMA.FTZ R66, R22, R164, R165 ;  /* 0x000000a416427223 */ /* 0x000fe200000100a5 */
[----:B------:R-:W-:-:S02]  /*93a0*/  ISETP.GE.U32.AND P6, PT, R232, RZ, PT ;  /* 0x000000ffe800720c */ /* 0x000fc40003fc6070 */
[----:B-----5:R-:W-:Y:S01]  /*93b0*/  FFMA.FTZ R65, R210, R65, R64 ;  /* 0x00000041d2417223 */ /* 0x020fe20000010040 */
[----:B------:R-:W-:Y:S01]  /*93c0*/  FFMA.FTZ R64, R24, R164, R165 ;  /* 0x000000a418407223 */ /* 0x000fe200000100a5 */
[----:B------:R-:W-:Y:S01]  /*93d0*/  FFMA.FTZ R67, R210, R67, R161 ;  /* 0x00000043d2437223 */ /* 0x000fe200000100a1 */
[----:B------:R-:W-:Y:S01]  /*93e0*/  FADD.FTZ R161, R21, -R66 ;  /* 0x8000004215a17221 */ /* 0x000fe20000010000 */
[----:B------:R-:W-:Y:S01]  /*93f0*/  ISETP.GE.U32.AND.EX P6, PT, R233, 0x1000000, PT, P6 ;  /* 0x01000000e900780c */ /* 0x000fe20003fc6160 */
[--C-:B------:R-:W-:Y:S01]  /*9400*/  FADD.FTZ R163, R23, -R64.reuse ;  /* 0x8000004017a37221 */ /* 0x100fe20000010000 */
[----:B------:R-:W-:-:S05]  /*9410*/  PRMT R64, R148, 0x7632, R64 ;  /* 0x0000763294407816 */ /* 0x000fca0000000040 */
[----:B------:R-:W-:Y:S02]  /*9420*/  IMAD.U32 R160, R64, 0x10000, RZ ;  /* 0x0001000040a07824 */ /* 0x000fe400078e00ff */
[C---:B------:R-:W-:Y:S01]  /*9430*/  FFMA.FTZ R64, R210.reuse, R163, R167 ;  /* 0x000000a3d2407223 */ /* 0x040fe200000100a7 */
[----:B------:R-:W-:Y:S01]  /*9440*/  SHF.L.U32 R163, R151, 0x10, RZ ;  /* 0x0000001097a37819 */ /* 0x000fe200000006ff */
[----:B------:R-:W-:Y:S01]  /*9450*/  FFMA.FTZ R160, R210, R161, R160 ;  /* 0x000000a1d2a07223 */ /* 0x000fe200000100a0 */
[----:B------:R-:W-:-:S04]  /*9460*/  FFMA.FTZ R161, R203, R164, R165 ;  /* 0x000000a4cba17223 */ /* 0x000fc800000100a5 */
        /* <DEDUP_REMOVED lines=45> */
.L_x_514:
[C---:B------:R-:W-:Y:S01]  /*9740*/  PRMT R160, R151.reuse, 0x7632, R160 ;  /* 0x0000763297a07816 */ /* 0x040fe200000000a0 */
[-CC-:B------:R-:W-:Y:S01]  /*9750*/  FFMA.FTZ R161, R220, R164.reuse, R165.reuse ;  /* 0x000000a4dca17223 */ /* 0x180fe200000100a5 */
[-C--:B------:R-:W-:Y:S01]  /*9760*/  FFMA.FTZ R162, R172, R164.reuse, R165 ;  /* 0x000000a4aca27223 */ /* 0x080fe200000100a5 */
[----:B------:R-:W-:Y:S02]  /*9770*/  SHF.L.U32 R229, R151, 0x10, RZ ;  /* 0x0000001097e57819 */ /* 0x000fe400000006ff */
[----:B------:R-:W-:Y:S01]  /*9780*/  SHF.L.U32 R163, R160, 0x10, RZ ;  /* 0x00000010a0a37819 */ /* 0x000fe200000006ff */
[----:B------:R-:W-:Y:S01]  /*9790*/  FADD.FTZ R161, R218, -R161 ;  /* 0x800000a1daa17221 */ /* 0x000fe20000010000 */
[----:B------:R-:W-:Y:S01]  /*97a0*/  PRMT R160, R150, 0x7632, R160 ;  /* 0x0000763296a07816 */ /* 0x000fe200000000a0 */
[----:B0-----:R-:W-:Y:S01]  /*97b0*/  FADD.FTZ R167, R171, -R162 ;  /* 0x800000a2aba77221 */ /* 0x001fe20000010000 */
[-C--:B------:R-:W-:Y:S01]  /*97c0*/  FFMA.FTZ R162, R24, R164.reuse, R165 ;  /* 0x000000a418a27223 */ /* 0x080fe200000100a5 */
[----:B-----5:R-:W-:Y:S01]  /*97d0*/  FFMA.FTZ R161, R210, R161, R163 ;  /* 0x000000a1d2a17223 */ /* 0x020fe200000100a3 */
[----:B------:R-:W-:Y:S01]  /*97e0*/  FFMA.FTZ R163, R203, R164, R165 ;  /* 0x000000a4cba37223 */ /* 0x000fe200000100a5 */
[----:B------:R-:W-:Y:S01]  /*97f0*/  IMAD.U32 R166, R160, 0x10000, RZ ;  /* 0x00010000a0a67824 */ /* 0x000fe200078e00ff */
[----:B------:R-:W-:Y:S01]  /*9800*/  PRMT R160, R149, 0x7632, R160 ;  /* 0x0000763295a07816 */ /* 0x000fe200000000a0 */
[----:B------:R-:W-:Y:S01]  /*9810*/  FMUL.FTZ R224, R161, UR13 ;  /* 0x0000000da1e07c20 */ /* 0x000fe20008410000 */
[----:B------:R-:W-:Y:S01]  /*9820*/  FADD.FTZ R227, R202, -R163 ;  /* 0x800000a3cae37221 */ /* 0x000fe20000010000 */
[----:B------:R-:W-:Y:S01]  /*9830*/  FADD.FTZ R163, R23, -R162 ;  /* 0x800000a217a37221 */ /* 0x000fe20000010000 */
[----:B------:R-:W-:Y:S01]  /*9840*/  LOP3.LUT P6, RZ, R233, 0xff0000, RZ, 0xc0, !PT ;  /* 0x00ff0000e9ff7812 */ /* 0x000fe200078cc0ff */
[----:B------:R-:W-:-:S02]  /*9850*/  IMAD.U32 R160, R160, 0x10000, RZ ;  /* 0x00010000a0a07824 */ /* 0x000fc400078e00ff */
[C---:B------:R-:W-:Y:S01]  /*9860*/  FFMA.FTZ R227, R210.reuse, R227, R229 ;  /* 0x000000e3d2e37223 */ /* 0x040fe200000100e5 */
[----:B------:R-:W-:Y:S01]  /*9870*/  FFMA.FTZ R162, R210, R167, R166 ;  /* 0x000000a7d2a27223 */ /* 0x000fe200000100a6 */
[----:B------:R-:W-:Y:S01]  /*9880*/  SHF.L.U32 R167, R150, 0x10, RZ ;  /* 0x0000001096a77819 */ /* 0x000fe200000006ff */
[----:B------:R-:W-:Y:S01]  /*9890*/  FFMA.FTZ R160, R210, R163, R160 ;  /* 0x000000a3d2a07223 */ /* 0x000fe200000100a0 */
[----:B------:R-:W-:Y:S01]  /*98a0*/  FMUL.FTZ R227, R227, UR13 ;  /* 0x0000000de3e37c20 */ /* 0x000fe20008410000 */
[-C--:B------:R-:W-:Y:S01]  /*98b0*/  FFMA.FTZ R163, R205, R164.reuse, R165 ;  /* 0x000000a4cda37223 */ /* 0x080fe200000100a5 */
[----:B------:R-:W-:Y:S01]  /*98c0*/  PRMT R161, R148, 0x7632, R161 ;  /* 0x0000763294a17816 */ /* 0x000fe200000000a1 */
[----:B------:R-:W-:Y:S01]  /*98d0*/  FFMA.FTZ R166, R22, R164, R165 ;  /* 0x000000a416a67223 */ /* 0x000fe200000100a5 */
[----:B------:R-:W-:Y:S01]  /*98e0*/  IMAD.U32 R229, R148, 0x10000, RZ ;  /* 0x0001000094e57824 */ /* 0x000fe200078e00ff */
[----:B------:R-:W-:Y:S01]  /*98f0*/  FSEL R227, R227, RZ, P6 ;  /* 0x000000ffe3e37208 */ /* 0x000fe20003000000 */
[----:B------:R-:W-:Y:S01]  /*9900*/  FADD.FTZ R163, R204, -R163 ;  /* 0x800000a3cca37221 */ /* 0x000fe20000010000 */
[----:B------:R-:W-:-:S03]  /*9910*/  ISETP.GE.U32.AND P6, PT, R232, RZ, PT ;  /* 0x000000ffe800720c */ /* 0x000fc60003fc6070 */
[----:B------:R-:W-:Y:S01]  /*9920*/  FFMA.FTZ R167, R210, R163, R167 ;  /* 0x000000a3d2a77223 */ /* 0x000fe200000100a7 */
[----:B------:R-:W-:Y:S01]  /*9930*/  ISETP.GE.U32.AND.EX P6, PT, R233, 0x1000000, PT, P6 ;  /* 0x01000000e900780c */ /* 0x000fe20003fc6160 */
[----:B------:R-:W-:Y:S02]  /*9940*/  IMAD.U32 R163, R161, 0x10000, RZ ;  /* 0x00010000a1a37824 */ /* 0x000fe400078e00ff */
[----:B------:R-:W-:Y:S01]  /*9950*/  FADD.FTZ R161, R21, -R166 ;  /* 0x800000a615a17221 */ /* 0x000fe20000010000 */
[----:B------:R-:W-:Y:S01]  /*9960*/  FMUL.FTZ R166, R167, UR13 ;  /* 0x0000000da7a67c20 */ /* 0x000fe20008410000 */
[----:B------:R-:W-:Y:S01]  /*9970*/  FSEL R224, R224, RZ, P6 ;  /* 0x000000ffe0e07208 */ /* 0x000fe20003000000 */
[-C--:B------:R-:W-:Y:S01]  /*9980*/  FFMA.FTZ R167, R191, R164.reuse, R165 ;  /* 0x000000a4bfa77223 */ /* 0x080fe200000100a5 */
[----:B------:R-:W-:Y:S01]  /*9990*/  FFMA.FTZ R161, R210, R161, R163 ;  /* 0x000000a1d2a17223 */ /* 0x000fe200000100a3 */
[----:B------:R-:W-:Y:S02]  /*99a0*/  LOP3.LUT P6, RZ, R233, 0xff, RZ, 0xc0, !PT ;  /* 0x000000ffe9ff7812 */ /* 0x000fe400078cc0ff */
[----:B------:R-:W-:Y:S01]  /*99b0*/  F2FP.BF16.F32.PACK_AB R163, R224, R227 ;  /* 0x000000e3e0a3723e */ /* 0x000fe200000010ff */
[----:B------:R-:W-:Y:S01]  /*99c0*/  FADD.FTZ R167, R192, -R167 ;  /* 0x800000a7c0a77221 */ /* 0x000fe20000010000 */
[----:B------:R-:W-:Y:S01]  /*99d0*/  SHF.L.U32 R227, R149, 0x10, RZ ;  /* 0x0000001095e37819 */ /* 0x000fe200000006ff */
[----:B------:R-:W-:Y:S01]  /*99e0*/  FMUL.FTZ R224, R162, UR13 ;  /* 0x0000000da2e07c20 */ /* 0x000fe20008410000 */
[----:B------:R-:W-:Y:S01]  /*99f0*/  FSEL R162, R166, RZ, P6 ;  /* 0x000000ffa6a27208 */ /* 0x000fe20003000000 */
[----:B------:R-:W-:Y:S01]  /*9a00*/  FMUL.FTZ R161, R161, UR13 ;  /* 0x0000000da1a17c20 */ /* 0x000fe20008410000 */
[----:B------:R-:W-:Y:S01]  /*9a10*/  LOP3.LUT P6, RZ, R233, 0xff00, RZ, 0xc0, !PT ;  /* 0x0000ff00e9ff7812 */ /* 0x000fe200078cc0ff */
[----:B------:R-:W-:Y:S01]  /*9a20*/  FFMA.FTZ R166, R210, R167, R227 ;  /* 0x000000a7d2a67223 */ /* 0x000fe200000100e3 */
[----:B------:R-:W-:-:S02]  /*9a30*/  FFMA.FTZ R227, R177, R164, R165 ;  /* 0x000000a4b1e37223 */ /* 0x000fc400000100a5 */
        /* <DEDUP_REMOVED lines=18> */
.L_x_513:
[----:B-1-3--:R-:W1:Y:S02]  /*9b60*/  LDC.64 R160, c[0x0][0x478] ;  /* 0x00011e00ffa07b82 */ /* 0x00ae640000000a00 */
[----:B-1----:R-:W-:-:S04]  /*9b70*/  ISETP.NE.U32.AND P1, PT, R160, RZ, PT ;  /* 0x000000ffa000720c */ /* 0x002fc80003f25070 */
[----:B------:R-:W-:-:S13]  /*9b80*/  ISETP.NE.AND.EX P1, PT, R161, RZ, PT, P1 ;  /* 0x000000ffa100720c */ /* 0x000fda0003f25310 */
[----:B------:R-:W-:Y:S05]  /*9b90*/  @!P1 BRA `(.L_x_515) ;  /* 0x0000000000e89947 */ /* 0x000fea0003800000 */
        /* <DEDUP_REMOVED lines=58> */
.L_x_515:
        /* <DEDUP_REMOVED lines=20> */
[-CC-:B------:R-:W-:Y:S01]  /*a080*/  FFMA.FTZ R160, R172, R164.reuse, R165.reuse ;  /* 0x000000a4aca07223 */ /* 0x180fe200000100a5 */
[-C--:B------:R-:W-:Y:S02]  /*a090*/  FFMA.FTZ R161, R191, R164.reuse, R165 ;  /* 0x000000a4bfa17223 */ /* 0x080fe400000100a5 */
[----:B------:R-:W-:Y:S01]  /*a0a0*/  FSEL R162, R162, RZ, P6 ;  /* 0x000000ffa2a27208 */ /* 0x000fe20003000000 */
[----:B------:R-:W-:Y:S01]  /*a0b0*/  FADD.FTZ R167, R171, -R160 ;  /* 0x800000a0aba77221 */ /* 0x000fe20000010000 */
[----:B------:R-:W-:Y:S01]  /*a0c0*/  FADD.FTZ R161, R192, -R161 ;  /* 0x800000a1c0a17221 */ /* 0x000fe20000010000 */
[-CC-:B------:R-:W-:Y:S01]  /*a0d0*/  FFMA.FTZ R160, R22, R164.reuse, R165.reuse ;  /* 0x000000a416a07223 */ /* 0x180fe200000100a5 */
[----:B------:R-:W-:Y:S01]  /*a0e0*/  LOP3.LUT P6, RZ, R233, 0xff00, RZ, 0xc0, !PT ;  /* 0x0000ff00e9ff7812 */ /* 0x000fe200078cc0ff */
[C---:B------:R-:W-:Y:S01]  /*a0f0*/  FMUL.FTZ R224, R210.reuse, R167 ;  /* 0x000000a7d2e07220 */ /* 0x040fe20000410000 */
[----:B------:R-:W-:Y:S01]  /*a100*/  FMUL.FTZ R161, R210, R161 ;  /* 0x000000a1d2a17220 */ /* 0x000fe20000410000 */
[----:B------:R-:W-:Y:S01]  /*a110*/  FADD.FTZ R167, R23, -R166 ;  /* 0x800000a617a77221 */ /* 0x000fe20000010000 */
[----:B------:R-:W-:Y:S01]  /*a120*/  FADD.FTZ R227, R21, -R160 ;  /* 0x800000a015e37221 */ /* 0x000fe20000010000 */
[----:B------:R-:W-:Y:S01]  /*a130*/  FMUL.FTZ R224, R224, UR13 ;  /* 0x0000000de0e07c20 */ /* 0x000fe20008410000 */
[----:B------:R-:W-:Y:S01]  /*a140*/  FMUL.FTZ R160, R161, UR13 ;  /* 0x0000000da1a07c20 */ /* 0x000fe20008410000 */
[C---:B------:R-:W-:Y:S01]  /*a150*/  FMUL.FTZ R166, R210.reuse, R167 ;  /* 0x000000a7d2a67220 */ /* 0x040fe20000410000 */
[----:B------:R-:W-:Y:S01]  /*a160*/  FFMA.FTZ R167, R177, R164, R165 ;  /* 0x000000a4b1a77223 */ /* 0x000fe200000100a5 */
[----:B------:R-:W-:Y:S01]  /*a170*/  FMUL.FTZ R227, R210, R227 ;  /* 0x000000e3d2e37220 */ /* 0x000fe20000410000 */
[----:B------:R-:W-:Y:S01]  /*a180*/  FSEL R161, R224, RZ, P6 ;  /* 0x000000ffe0a17208 */ /* 0x000fe20003000000 */
[----:B------:R-:W-:Y:S01]  /*a190*/  FMUL.FTZ R224, R166, UR13 ;  /* 0x0000000da6e07c20 */ /* 0x000fe20008410000 */
[----:B------:R-:W-:Y:S01]  /*a1a0*/  LOP3.LUT P6, RZ, R232, 0xff0000, RZ, 0xc0, !PT ;  /* 0x00ff0000e8ff7812 */ /* 0x000fe200078cc0ff */
[----:B------:R-:W-:Y:S01]  /*a1b0*/  FADD.FTZ R167, R180, -R167 ;  /* 0x800000a7b4a77221 */ /* 0x000fe20000010000 */
[----:B------:R-:W-:Y:S01]  /*a1c0*/  FMUL.FTZ R227, R227, UR13 ;  /* 0x0000000de3e37c20 */ /* 0x000fe20008410000 */
[----:B------:R-:W-:-:S02]  /*a1d0*/  F2FP.BF16.F32.PACK_AB R162, R161, R162 ;  /* 0x000000a2a1a2723e */ /* 0x000fc400000010ff */
[----:B------:R-:W-:Y:S01]  /*a1e0*/  FSEL R166, R160, RZ, P6 ;  /* 0x000000ffa0a67208 */ /* 0x000fe20003000000 */
[----:B------:R-:W-:Y:S01]  /*a1f0*/  FMUL.FTZ R167, R210, R167 ;  /* 0x000000a7d2a77220 */ /* 0x000fe20000410000 */
[----:B------:R-:W-:-:S03]  /*a200*/  LOP3.LUT P6, RZ, R232, 0xff000000, RZ, 0xc0, !PT ;  /* 0xff000000e8ff7812 */ /* 0x000fc600078cc0ff */
[----:B------:R-:W-:Y:S01]  /*a210*/  FMUL.FTZ R167, R167, UR13 ;  /* 0x0000000da7a77c20 */ /* 0x000fe20008410000 */
[----:B------:R-:W-:Y:S02]  /*a220*/  FSEL R229, R224, RZ, P6 ;  /* 0x000000ffe0e57208 */ /* 0x000fe40003000000 */
[C---:B------:R-:W-:Y:S02]  /*a230*/  LOP3.LUT P6, RZ, R232.reuse, 0xff00, RZ, 0xc0, !PT ;  /* 0x0000ff00e8ff7812 */ /* 0x040fe400078cc0ff */
[----:B------:R-:W-:Y:S02]  /*a240*/  F2FP.BF16.F32.PACK_AB R161, R229, R166 ;  /* 0x000000a6e5a1723e */ /* 0x000fe400000010ff */
[----:B------:R-:W-:Y:S02]  /*a250*/  FSEL R227, R227, RZ, P6 ;  /* 0x000000ffe3e37208 */ /* 0x000fe40003000000 */
[----:B------:R-:W-:-:S04]  /*a260*/  LOP3.LUT P6, RZ, R232, 0xff, RZ, 0xc0, !PT ;  /* 0x000000ffe8ff7812 */ /* 0x000fc800078cc0ff */
[----:B------:R-:W-:-:S04]  /*a270*/  FSEL R160, R167, RZ, P6 ;  /* 0x000000ffa7a07208 */ /* 0x000fc80003000000 */
[----:B------:R-:W-:-:S07]  /*a280*/  F2FP.BF16.F32.PACK_AB R160, R227, R160 ;  /* 0x000000a0e3a0723e */ /* 0x000fce00000010ff */
.L_x_511:
[----:B------:R-:W0:Y:S08]  /*a290*/  @P1 LDC.64 R228, c[0x0][0x478] ;  /* 0x00011e00ffe41b82 */ /* 0x000e300000000a00 */
[----:B------:R-:W1:Y:S08]  /*a2a0*/  LDC.64 R226, c[0x0][0x468] ;  /* 0x00011a00ffe27b82 */ /* 0x000e700000000a00 */
[----:B------:R-:W2:Y:S01]  /*a2b0*/  @P0 LDC.64 R166, c[0x0][0x470] ;  /* 0x00011c00ffa60b82 */ /* 0x000ea20000000a00 */
[----:B0-----:R-:W-:-:S05]  /*a2c0*/  @P1 IMAD.WIDE.U32 R228, R8, 0x10, R228 ;  /* 0x0000001008e41825 */ /* 0x001fca00078e00e4 */
[----:B------:R4:W-:Y:S01]  /*a2d0*/  @P1 STG.E.128 desc[UR8][R228.64], R64 ;  /* 0x00000040e4001986 */ /* 0x0009e2000c101d08 */
[----:B-1----:R-:W-:-:S05]  /*a2e0*/  IMAD.WIDE.U32 R226, R8, 0x10, R226 ;  /* 0x0000001008e27825 */ /* 0x002fca00078e00e2 */
[----:B------:R4:W-:Y:S01]  /*a2f0*/  STG.E.128 desc[UR8][R226.64], R160 ;  /* 0x000000a0e2007986 */ /* 0x0009e2000c101d08 */
[C---:B--2---:R-:W-:Y:S01]  /*a300*/  @P0 IMAD.WIDE.U32 R166, R8.reuse, 0x10, R166 ;  /* 0x0000001008a60825 */ /* 0x044fe200078e00a6 */
[----:B------:R-:W-:-:S04]  /*a310*/  IADD3 R8, PT, PT, R8, 0x20, RZ ;  /* 0x0000002008087810 */ /* 0x000fc80007ffe0ff */
[----:B------:R4:W-:Y:S03]  /*a320*/  @P0 STG.E.128 desc[UR8][R166.64], R132 ;  /* 0x00000084a6000986 */ /* 0x0009e6000c101d08 */
.L_x_507:
[----:B------:R-:W-:Y:S05]  /*a330*/  BSYNC.RECONVERGENT B1 ;  /* 0x0000000000017941 */ /* 0x000fea0003800200 */
.L_x_506:
        /* <DEDUP_REMOVED lines=12> */
[C---:B-1-34-:R-:W-:Y:S01]  /*a400*/  PRMT R65, R155.reuse, 0x7632, R65 ;  /* 0x000076329b417816 */ /* 0x05afe20000000041 */
[-CC-:B------:R-:W-:Y:S01]  /*a410*/  FFMA.FTZ R66, R30, R164.reuse, R165.reuse ;  /* 0x000000a41e427223 */ /* 0x180fe200000100a5 */
[----:B------:R-:W-:Y:S01]  /*a420*/  PRMT R64, R154, 0x7632, R64 ;  /* 0x000076329a407816 */ /* 0x000fe20000000040 */
[-CC-:B------:R-:W-:Y:S01]  /*a430*/  FFMA.FTZ R132, R174, R164.reuse, R165.reuse ;  /* 0x000000a4ae847223 */ /* 0x180fe200000100a5 */
[----:B------:R-:W-:Y:S01]  /*a440*/  SHF.L.U32 R161, R155, 0x10, RZ ;  /* 0x000000109ba17819 */ /* 0x000fe200000006ff */
[----:B------:R-:W-:Y:S01]  /*a450*/  IMAD.U32 R133, R65, 0x10000, RZ ;  /* 0x0001000041857824 */ /* 0x000fe200078e00ff */
[----:B------:R-:W-:Y:S01]  /*a460*/  SHF.L.U32 R64, R64, 0x10, RZ ;  /* 0x0000001040407819 */ /* 0x000fe200000006ff */
[----:B------:R-:W-:Y:S01]  /*a470*/  FADD.FTZ R65, R29, -R66 ;  /* 0x800000421d417221 */ /* 0x000fe20000010000 */
[----:B------:R-:W-:Y:S01]  /*a480*/  FADD.FTZ R67, R173, -R132 ;  /* 0x80000084ad437221 */ /* 0x000fe20000010000 */
[-C--:B------:R-:W-:Y:S01]  /*a490*/  FFMA.FTZ R132, R28, R164.reuse, R165 ;  /* 0x000000a41c847223 */ /* 0x080fe200000100a5 */
[----:B------:R-:W-:Y:S01]  /*a4a0*/  LOP3.LUT P6, RZ, R231, 0xff0000, RZ, 0xc0, !PT ;  /* 0x00ff0000e7ff7812 */ /* 0x000fe200078cc0ff */
[C-C-:B-----5:R-:W-:Y:S01]  /*a4b0*/  FFMA.FTZ R65, R210.reuse, R65, R64.reuse ;  /* 0x00000041d2417223 */ /* 0x160fe20000010040 */
[----:B------:R-:W-:Y:S01]  /*a4c0*/  PRMT R64, R153, 0x7632, R64 ;  /* 0x0000763299407816 */ /* 0x000fe20000000040 */
[----:B------:R-:W-:Y:S01]  /*a4d0*/  FFMA.FTZ R66, R210, R67, R133 ;  /* 0x00000043d2427223 */ /* 0x000fe20000010085 */
[-CC-:B------:R-:W-:Y:S01]  /*a4e0*/  FFMA.FTZ R67, R219, R164.reuse, R165.reuse ;  /* 0x000000a4db437223 */ /* 0x180fe200000100a5 */
[----:B------:R-:W-:Y:S01]  /*a4f0*/  FADD.FTZ R133, R27, -R132 ;  /* 0x800000841b857221 */ /* 0x000fe20000010000 */
[----:B------:R-:W-:Y:S01]  /*a500*/  FFMA.FTZ R132, R26, R164, R165 ;  /* 0x000000a41a847223 */ /* 0x000fe200000100a5 */
[----:B------:R-:W-:Y:S01]  /*a510*/  IMAD.U32 R134, R64, 0x10000, RZ ;  /* 0x0001000040867824 */ /* 0x000fe200078e00ff */
[----:B------:R-:W-:Y:S01]  /*a520*/  PRMT R64, R152, 0x7632, R64 ;  /* 0x0000763298407816 */ /* 0x000fe20000000040 */
[----:B------:R-:W-:Y:S01]  /*a530*/  FADD.FTZ R135, R216, -R67 ;  /* 0x80000043d8877221 */ /* 0x000fe20000010000 */
[----:B------:R-:W-:Y:S01]  /*a540*/  FADD.FTZ R67, R25, -R132 ;  /* 0x8000008419437221 */ /* 0x000fe20000010000 */
[----:B------:R-:W-:Y:S01]  /*a550*/  LOP3.LUT P2, RZ, R243, 0xff0000, RZ, 0xc0, !PT ;  /* 0x00ff0000f3ff7812 */ /* 0x000fe2000784c0ff */
[----:B------:R-:W-:Y:S01]  /*a560*/  FFMA.FTZ R132, R210, R133, R134 ;  /* 0x00000085d2847223 */ /* 0x000fe20000010086 */
[----:B------:R-:W-:-:S02]  /*a570*/  IMAD.U32 R64, R64, 0x10000, RZ ;  /* 0x0001000040407824 */ /* 0x000fc400078e00ff */
[----:B------:R-:W-:Y:S01]  /*a580*/  FFMA.FTZ R135, R210, R135, R161 ;  /* 0x00000087d2877223 */ /* 0x000fe200000100a1 */
[----:B------:R-:W-:Y:S01]  /*a590*/  FFMA.FTZ R133, R201, R164, R165 ;  /* 0x000000a4c9857223 */ /* 0x000fe200000100a5 */
[----:B------:R-:W-:Y:S01]  /*a5a0*/  SHF.L.U32 R227, R152, 0x10, RZ ;  /* 0x0000001098e37819 */ /* 0x000fe200000006ff */
[----:B------:R-:W-:Y:S01]  /*a5b0*/  FFMA.FTZ R64, R210, R67, R64 ;  /* 0x00000043d2407223 */ /* 0x000fe20000010040 */
[----:B------:R-:W-:Y:S01]  /*a5c0*/  FMUL.FTZ R67, R135, UR13 ;  /* 0x0000000d87437c20 */ /* 0x000fe20008410000 */
[----:B------:R-:W-:-:S04]  /*a5d0*/  FADD.FTZ R133, R200, -R133 ;  /* 0x80000085c8857221 */ /* 0x000fc80000010000 */
[C---:B------:R-:W-:Y:S02]  /*a5e0*/  FSEL R163, R67.reuse, RZ, P6 ;  /* 0x000000ff43a37208 */ /* 0x040fe40003000000 */
[----:B------:R-:W-:Y:S02]  /*a5f0*/  FSEL R134, R67, RZ, P2 ;  /* 0x000000ff43867208 */ /* 0x000fe40001000000 */
[----:B------:R-:W-:Y:S02]  /*a600*/  ISETP.GE.U32.AND P6, PT, R230, RZ, PT ;  /* 0x000000ffe600720c */ /* 0x000fe40003fc6070 */
[----:B------:R-:W-:Y:S02]  /*a610*/  ISETP.GE.U32.AND P2, PT, R242, RZ, PT ;  /* 0x000000fff200720c */ /* 0x000fe40003f46070 */
[C---:B------:R-:W-:Y:S01]  /*a620*/  F2FP.BF16.F32.PACK_AB R67, R66.reuse, R135 ;  /* 0x000000874243723e */ /* 0x040fe200000010ff */
[----:B------:R-:W-:Y:S01]  /*a630*/  FMUL.FTZ R66, R66, UR13 ;  /* 0x0000000d42427c20 */ /* 0x000fe20008410000 */
[----:B------:R-:W-:-:S02]  /*a640*/  ISETP.GE.U32.AND.EX P6, PT, R231, 0x1000000, PT, P6 ;  /* 0x01000000e700780c */ /* 0x000fc40003fc6160 */
[----:B------:R-:W-:Y:S02]  /*a650*/  ISETP.GE.U32.AND.EX P2, PT, R243, 0x1000000, PT, P2 ;  /* 0x01000000f300780c */ /* 0x000fe40003f46120 */
[----:B------:R-:W-:Y:S02]  /*a660*/  SHF.L.U32 R135, R154, 0x10, RZ ;  /* 0x000000109a877819 */ /* 0x000fe400000006ff */
[C---:B------:R-:W-:Y:S02]  /*a670*/  FSEL R161, R66.reuse, RZ, P2 ;  /* 0x000000ff42a17208 */ /* 0x040fe40001000000 */
[----:B------:R-:W-:Y:S01]  /*a680*/  FSEL R160, R66, RZ, P6 ;  /* 0x000000ff42a07208 */ /* 0x000fe20003000000 */
[----:B------:R-:W-:Y:S01]  /*a690*/  FFMA.FTZ R66, R210, R133, R135 ;  /* 0x00000085d2427223 */ /* 0x000fe20000010087 */
[----:B------:R-:W-:Y:S02]  /*a6a0*/  LOP3.LUT P6, RZ, R231, 0xff, RZ, 0xc0, !PT ;  /* 0x000000ffe7ff7812 */ /* 0x000fe400078cc0ff */
[----:B------:R-:W-:Y:S01]  /*a6b0*/  F2FP.BF16.F32.PACK_AB R163, R160, R163 ;  /* 0x000000a3a0a3723e */ /* 0x000fe200000010ff */
[----:B------:R-:W-:Y:S01]  /*a6c0*/  FMUL.FTZ R133, R66, UR13 ;  /* 0x0000000d42857c20 */ /* 0x000fe20008410000 */
[----:B------:R-:W-:Y:S01]  /*a6d0*/  LOP3.LUT P2, RZ, R243, 0xff, RZ, 0xc0, !PT ;  /* 0x000000fff3ff7812 */ /* 0x000fe2000784c0ff */
[C---:B------:R-:W-:Y:S01]  /*a6e0*/  FMUL.FTZ R160, R65.reuse, UR13 ;  /* 0x0000000d41a07c20 */ /* 0x040fe20008410000 */
[----:B------:R-:W-:Y:S01]  /*a6f0*/  F2FP.BF16.F32.PACK_AB R66, R65, R66 ;  /* 0x000000424142723e */ /* 0x000fe200000010ff */
[----:B------:R-:W-:Y:S01]  /*a700*/  FFMA.FTZ R65, R193, R164, R165 ;  /* 0x000000a4c1417223 */ /* 0x000fe200000100a5 */
[----:B------:R-:W-:-:S02]  /*a710*/  F2FP.BF16.F32.PACK_AB R135, R161, R134 ;  /* 0x00000086a187723e */ /* 0x000fc400000010ff */
[C---:B------:R-:W-:Y:S01]  /*a720*/  FSEL R162, R133.reuse, RZ, P6 ;  /* 0x000000ff85a27208 */ /* 0x040fe20003000000 */
[----:B------:R-:W-:Y:S01]  /*a730*/  FADD.FTZ R65, R194, -R65 ;  /* 0x80000041c2417221 */ /* 0x000fe20000010000 */
[----:B------:R-:W-:Y:S01]  /*a740*/  FSEL R134, R133, RZ, P2 ;  /* 0x000000ff85867208 */ /* 0x000fe20001000000 */
[----:B------:R-:W-:Y:S01]  /*a750*/  IMAD.U32 R133, R153, 0x10000, RZ ;  /* 0x0001000099857824 */ /* 0x000fe200078e00ff */
[----:B------:R-:W-:Y:S02]  /*a760*/  LOP3.LUT P6, RZ, R231, 0xff00, RZ, 0xc0, !PT ;  /* 0x0000ff00e7ff7812 */ /* 0x000fe400078cc0ff */
[----:B------:R-:W-:Y:S01]  /*a770*/  LOP3.LUT P2, RZ, R243, 0xff00, RZ, 0xc0, !PT ;  /* 0x0000ff00f3ff7812 */ /* 0x000fe2000784c0ff */
[----:B------:R-:W-:Y:S01]  /*a780*/  FFMA.FTZ R65, R210, R65, R133 ;  /* 0x00000041d2417223 */ /* 0x000fe20000010085 */
[C---:B------:R-:W-:Y:S02]  /*a790*/  FSEL R161, R160.reuse, RZ, P6 ;  /* 0x000000ffa0a17208 */ /* 0x040fe40003000000 */
[----:B0-----:R-:W-:Y:S01]  /*a7a0*/  FSEL R167, R160, RZ, P2 ;  /* 0x000000ffa0a77208 */ /* 0x001fe20001000000 */
[----:B------:R-:W-:Y:S01]  /*a7b0*/  FMUL.FTZ R133, R65, UR13 ;  /* 0x0000000d41857c20 */ /* 0x000fe20008410000 */
[----:B------:R-:W-:-:S02]  /*a7c0*/  LOP3.LUT P6, RZ, R230, 0xff0000, RZ, 0xc0, !PT ;  /* 0x00ff0000e6ff7812 */ /* 0x000fc400078cc0ff */
[----:B------:R-:W-:Y:S02]  /*a7d0*/  LOP3.LUT P2, RZ, R242, 0xff0000, RZ, 0xc0, !PT ;  /* 0x00ff0000f2ff7812 */ /* 0x000fe4000784c0ff */
[----:B------:R-:W-:Y:S02]  /*a7e0*/  F2FP.BF16.F32.PACK_AB R162, R161, R162 ;  /* 0x000000a2a1a2723e */ /* 0x000fe400000010ff */
[C---:B------:R-:W-:Y:S01]  /*a7f0*/  F2FP.BF16.F32.PACK_AB R65, R132.reuse, R65 ;  /* 0x000000418441723e */ /* 0x040fe200000010ff */
[----:B------:R-:W-:Y:S01]  /*a800*/  FMUL.FTZ R132, R132, UR13 ;  /* 0x0000000d84847c20 */ /* 0x000fe20008410000 */
[----:B------:R-:W-:Y:S02]  /*a810*/  FSEL R161, R133, RZ, P6 ;  /* 0x000000ff85a17208 */ /* 0x000fe40003000000 */
[----:B------:R-:W-:Y:S01]  /*a820*/  F2FP.BF16.F32.PACK_AB R134, R167, R134 ;  /* 0x00000086a786723e */ /* 0x000fe200000010ff */
[----:B------:R-:W-:Y:S01]  /*a830*/  FFMA.FTZ R167, R179, R164, R165 ;  /* 0x000000a4b3a77223 */ /* 0x000fe200000100a5 */
[----:B------:R-:W-:-:S02]  /*a840*/  LOP3.LUT P6, RZ, R242, 0xff000000, RZ, 0xc0, !PT ;  /* 0xff000000f2ff7812 */ /* 0x000fc400078cc0ff */
[----:B------:R-:W-:Y:S01]  /*a850*/  FSEL R133, R133, RZ, P2 ;  /* 0x000000ff85857208 */ /* 0x000fe20001000000 */
[----:B------:R-:W-:Y:S01]  /*a860*/  FADD.FTZ R167, R182, -R167 ;  /* 0x800000a7b6a77221 */ /* 0x000fe20000010000 */
[----:B------:R-:W-:Y:S02]  /*a870*/  LOP3.LUT P2, RZ, R230, 0xff000000, RZ, 0xc0, !PT ;  /* 0xff000000e6ff7812 */ /* 0x000fe4000784c0ff */
[----:B------:R-:W-:Y:S01]  /*a880*/  FSEL R160, R132, RZ, P6 ;  /* 0x000000ff84a07208 */ /* 0x000fe20003000000 */
[----:B------:R-:W-:Y:S01]  /*a890*/  FFMA.FTZ R167, R210, R167, R227 ;  /* 0x000000a7d2a77223 */ /* 0x000fe200000100e3 */
[----:B------:R-:W-:Y:S02]  /*a8a0*/  FSEL R132, R132, RZ, P2 ;  /* 0x000000ff84847208 */ /* 0x000fe40001000000 */
[----:B------:R-:W-:Y:S02]  /*a8b0*/  LOP3.LUT P2, RZ, R230, 0xff00, RZ, 0xc0, !PT ;  /* 0x0000ff00e6ff7812 */ /* 0x000fe4000784c0ff */
[----:B------:R-:W-:Y:S01]  /*a8c0*/  F2FP.BF16.F32.PACK_AB R161, R132, R161 ;  /* 0x000000a184a1723e */ /* 0x000fe200000010ff */
[----:B------:R-:W-:Y:S01]  /*a8d0*/  FMUL.FTZ R132, R64, UR13 ;  /* 0x0000000d40847c20 */ /* 0x000fe20008410000 */
[----:B------:R-:W-:-:S02]  /*a8e0*/  LOP3.LUT P6, RZ, R242, 0xff00, RZ, 0xc0, !PT ;  /* 0x0000ff00f2ff7812 */ /* 0x000fc400078cc0ff */
[----:B------:R-:W-:Y:S01]  /*a8f0*/  F2FP.BF16.F32.PACK_AB R64, R64, R167 ;  /* 0x000000a74040723e */ /* 0x000fe200000010ff */
[----:B------:R-:W-:Y:S01]  /*a900*/  FMUL.FTZ R167, R167, UR13 ;  /* 0x0000000da7a77c20 */ /* 0x000fe20008410000 */
[C---:B------:R-:W-:Y:S02]  /*a910*/  FSEL R227, R132.reuse, RZ, P2 ;  /* 0x000000ff84e37208 */ /* 0x040fe40001000000 */
[----:B------:R-:W-:Y:S02]  /*a920*/  FSEL R229, R132, RZ, P6 ;  /* 0x000000ff84e57208 */ /* 0x000fe40003000000 */
[----:B------:R-:W-:Y:S02]  /*a930*/  LOP3.LUT P2, RZ, R242, 0xff, RZ, 0xc0, !PT ;  /* 0x000000fff2ff7812 */ /* 0x000fe4000784c0ff */
[----:B------:R-:W-:Y:S02]  /*a940*/  LOP3.LUT P6, RZ, R230, 0xff, RZ, 0xc0, !PT ;  /* 0x000000ffe6ff7812 */ /* 0x000fe400078cc0ff */
[----:B------:R-:W-:-:S02]  /*a950*/  F2FP.BF16.F32.PACK_AB R133, R160, R133 ;  /* 0x00000085a085723e */ /* 0x000fc400000010ff */
[C---:B------:R-:W-:Y:S02]  /*a960*/  FSEL R132, R167.reuse, RZ, P2 ;  /* 0x000000ffa7847208 */ /* 0x040fe40001000000 */
[----:B------:R-:W-:Y:S02]  /*a970*/  FSEL R160, R167, RZ, P6 ;  /* 0x000000ffa7a07208 */ /* 0x000fe40003000000 */
[----:B------:R-:W-:Y:S02]  /*a980*/  F2FP.BF16.F32.PACK_AB R132, R229, R132 ;  /* 0x00000084e584723e */ /* 0x000fe400000010ff */
[----:B------:R-:W-:Y:S01]  /*a990*/  F2FP.BF16.F32.PACK_AB R160, R227, R160 ;  /* 0x000000a0e3a0723e */ /* 0x000fe200000010ff */
[----:B------:R-:W-:Y:S06]  /*a9a0*/  BRA `(.L_x_521) ;  /* 0x0000001c00dc7947 */ /* 0x000fec0003800000 */
.L_x_520:
[-C--:B-1-34-:R-:W-:Y:S01]  /*a9b0*/  FFMA.FTZ R132, R174, R164.reuse, R165 ;  /* 0x000000a4ae847223 */ /* 0x09afe200000100a5 */
[----:B------:R-:W-:Y:S01]  /*a9c0*/  PRMT R133, R155, 0x7632, R133 ;  /* 0x000076329b857816 */ /* 0x000fe20000000085 */
[-CC-:B------:R-:W-:Y:S01]  /*a9d0*/  FFMA.FTZ R134, R30, R164.reuse, R165.reuse ;  /* 0x000000a41e867223 */ /* 0x180fe200000100a5 */
[-C--:B------:R-:W-:Y:S01]  /*a9e0*/  FFMA.FTZ R160, R26, R164.reuse, R165 ;  /* 0x000000a41aa07223 */ /* 0x080fe200000100a5 */
[--C-:B------:R-:W-:Y:S01]  /*a9f0*/  FADD.FTZ R135, R173, -R132.reuse ;  /* 0x80000084ad877221 */ /* 0x100fe20000010000 */
[----:B------:R-:W-:Y:S01]  /*aa00*/  PRMT R132, R154, 0x7632, R132 ;  /* 0x000076329a847816 */ /* 0x000fe20000000084 */
[----:B------:R-:W-:Y:S02]  /*aa10*/  IMAD.U32 R161, R133, 0x10000, RZ ;  /* 0x0001000085a17824 */ /* 0x000fe400078e00ff */
[----:B------:R-:W-:Y:S01]  /*aa20*/  FADD.FTZ R133, R29, -R134 ;  /* 0x800000861d857221 */ /* 0x000fe20000010000 */
[----:B------:R-:W-:Y:S02]  /*aa30*/  LOP3.LUT P6, RZ, R231, 0xff0000, RZ, 0xc0, !PT ;  /* 0x00ff0000e7ff7812 */ /* 0x000fe400078cc0ff */
[----:B------:R-:W-:Y:S01]  /*aa40*/  SHF.L.U32 R132, R132, 0x10, RZ ;  /* 0x0000001084847819 */ /* 0x000fe200000006ff */
[C---:B-----5:R-:W-:Y:S01]  /*aa50*/  FFMA.FTZ R134, R210.reuse, R135, R161 ;  /* 0x00000087d2867223 */ /* 0x060fe200000100a1 */
[-C--:B------:R-:W-:Y:S01]  /*aa60*/  FFMA.FTZ R135, R219, R164.reuse, R165 ;  /* 0x000000a4db877223 */ /* 0x080fe200000100a5 */
[----:B------:R-:W-:Y:S01]  /*aa70*/  IMAD.U32 R161, R155, 0x10000, RZ ;  /* 0x000100009ba17824 */ /* 0x000fe200078e00ff */
[----:B------:R-:W-:Y:S01]  /*aa80*/  LOP3.LUT P2, RZ, R243, 0xff0000, RZ, 0xc0, !PT ;  /* 0x00ff0000f3ff7812 */ /* 0x000fe2000784c0ff */
[----:B------:R-:W-:Y:S01]  /*aa90*/  FFMA.FTZ R133, R210, R133, R132 ;  /* 0x00000085d2857223 */ /* 0x000fe20000010084 */
[----:B------:R-:W-:Y:S01]  /*aaa0*/  FADD.FTZ R135, R216, -R135 ;  /* 0x80000087d8877221 */ /* 0x000fe20000010000 */
[----:B------:R-:W-:Y:S01]  /*aab0*/  FFMA.FTZ R132, R28, R164, R165 ;  /* 0x000000a41c847223 */ /* 0x000fe200000100a5 */
[----:B------:R-:W-:Y:S01]  /*aac0*/  FMUL.FTZ R134, R134, UR13 ;  /* 0x0000000d86867c20 */ /* 0x000fe20008410000 */
[----:B0-----:R-:W-:Y:S01]  /*aad0*/  FMUL.FTZ R166, R133, UR13 ;  /* 0x0000000d85a67c20 */ /* 0x001fe20008410000 */
[----:B------:R-:W-:Y:S01]  /*aae0*/  FFMA.FTZ R162, R210, R135, R161 ;  /* 0x00000087d2a27223 */ /* 0x000fe200000100a1 */
[--C-:B------:R-:W-:Y:S01]  /*aaf0*/  FADD.FTZ R161, R27, -R132.reuse ;  /* 0x800000841ba17221 */ /* 0x100fe20000010000 */
[C---:B------:R-:W-:Y:S01]  /*ab00*/  PRMT R135, R153.reuse, 0x7632, R135 ;  /* 0x0000763299877816 */ /* 0x040fe20000000087 */
[----:B------:R-:W-:Y:S01]  /*ab10*/  IMAD.U32 R133, R153, 0x10000, RZ ;  /* 0x0001000099857824 */ /* 0x000fe200078e00ff */
[----:B------:R-:W-:Y:S01]  /*ab20*/  PRMT R132, R152, 0x7632, R132 ;  /* 0x0000763298847816 */ /* 0x000fe20000000084 */
[----:B------:R-:W-:Y:S01]  /*ab30*/  FMUL.FTZ R162, R162, UR13 ;  /* 0x0000000da2a27c20 */ /* 0x000fe20008410000 */
[----:B------:R-:W-:Y:S01]  /*ab40*/  SHF.L.U32 R163, R135, 0x10, RZ ;  /* 0x0000001087a37819 */ /* 0x000fe200000006ff */
[----:B------:R-:W-:Y:S01]  /*ab50*/  FADD.FTZ R135, R25, -R160 ;  /* 0x800000a019877221 */ /* 0x000fe20000010000 */
[----:B------:R-:W-:Y:S01]  /*ab60*/  SHF.L.U32 R227, R152, 0x10, RZ ;  /* 0x0000001098e37819 */ /* 0x000fe200000006ff */
[----:B------:R-:W-:-:S02]  /*ab70*/  IMAD.U32 R132, R132, 0x10000, RZ ;  /* 0x0001000084847824 */ /* 0x000fc400078e00ff */
[----:B------:R-:W-:Y:S01]  /*ab80*/  FFMA.FTZ R160, R210, R161, R163 ;  /* 0x000000a1d2a07223 */ /* 0x000fe200000100a3 */
[----:B------:R-:W-:Y:S01]  /*ab90*/  FSEL R163, R162, RZ, P6 ;  /* 0x000000ffa2a37208 */ /* 0x000fe20003000000 */
[----:B------:R-:W-:Y:S01]  /*aba0*/  FFMA.FTZ R132, R210, R135, R132 ;  /* 0x00000087d2847223 */ /* 0x000fe20000010084 */
[----:B------:R-:W-:Y:S01]  /*abb0*/  FFMA.FTZ R135, R201, R164, R165 ;  /* 0x000000a4c9877223 */ /* 0x000fe200000100a5 */
[----:B------:R-:W-:Y:S01]  /*abc0*/  FSEL R162, R162, RZ, P2 ;  /* 0x000000ffa2a27208 */ /* 0x000fe20001000000 */
[----:B------:R-:W-:Y:S01]  /*abd0*/  FMUL.FTZ R160, R160, UR13 ;  /* 0x0000000da0a07c20 */ /* 0x000fe20008410000 */
[----:B------:R-:W-:Y:S01]  /*abe0*/  ISETP.GE.U32.AND P2, PT, R242, RZ, PT ;  /* 0x000000fff200720c */ /* 0x000fe20003f46070 */
[----:B------:R-:W-:Y:S01]  /*abf0*/  FADD.FTZ R135, R200, -R135 ;  /* 0x80000087c8877221 */ /* 0x000fe20000010000 */
[----:B------:R-:W-:Y:S01]  /*ac00*/  ISETP.GE.U32.AND P6, PT, R230, RZ, PT ;  /* 0x000000ffe600720c */ /* 0x000fe20003fc6070 */
[----:B------:R-:W-:Y:S01]  /*ac10*/  FMUL.FTZ R132, R132, UR13 ;  /* 0x0000000d84847c20 */ /* 0x000fe20008410000 */
[----:B------:R-:W-:-:S02]  /*ac20*/  SHF.L.U32 R161, R154, 0x10, RZ ;  /* 0x000000109aa17819 */ /* 0x000fc400000006ff */
[----:B------:R-:W-:Y:S02]  /*ac30*/  ISETP.GE.U32.AND.EX P2, PT, R243, 0x1000000, PT, P2 ;  /* 0x01000000f300780c */ /* 0x000fe40003f46120 */
[C---:B------:R-:W-:Y:S01]  /*ac40*/  ISETP.GE.U32.AND.EX P6, PT, R231.reuse, 0x1000000, PT, P6 ;  /* 0x01000000e700780c */ /* 0x040fe20003fc6160 */
[----:B------:R-:W-:Y:S01]  /*ac50*/  FFMA.FTZ R161, R210, R135, R161 ;  /* 0x00000087d2a17223 */ /* 0x000fe200000100a1 */
[C---:B------:R-:W-:Y:S02]  /*ac60*/  FSEL R135, R134.reuse, RZ, P2 ;  /* 0x000000ff86877208 */ /* 0x040fe40001000000 */
[----:B------:R-:W-:Y:S02]  /*ac70*/  FSEL R134, R134, RZ, P6 ;  /* 0x000000ff86867208 */ /* 0x000fe40003000000 */
[----:B------:R-:W-:Y:S02]  /*ac80*/  LOP3.LUT P6, RZ, R231, 0xff, RZ, 0xc0, !PT ;  /* 0x000000ffe7ff7812 */ /* 0x000fe400078cc0ff */
[----:B------:R-:W-:Y:S01]  /*ac90*/  F2FP.BF16.F32.PACK_AB R163, R134, R163 ;  /* 0x000000a386a3723e */ /* 0x000fe200000010ff */
[----:B------:R-:W-:Y:S01]  /*aca0*/  FMUL.FTZ R134, R161, UR13 ;  /* 0x0000000da1867c20 */ /* 0x000fe20008410000 */
[----:B------:R-:W-:Y:S01]  /*acb0*/  FFMA.FTZ R161, R193, R164, R165 ;  /* 0x000000a4c1a17223 */ /* 0x000fe200000100a5 */
[----:B------:R-:W-:-:S02]  /*acc0*/  LOP3.LUT P2, RZ, R243, 0xff, RZ, 0xc0, !PT ;  /* 0x000000fff3ff7812 */ /* 0x000fc4000784c0ff */
[----:B------:R-:W-:Y:S01]  /*acd0*/  F2FP.BF16.F32.PACK_AB R135, R135, R162 ;  /* 0x000000a28787723e */ /* 0x000fe200000010ff */
[----:B------:R-:W-:Y:S01]  /*ace0*/  FADD.FTZ R161, R194, -R161 ;  /* 0x800000a1c2a17221 */ /* 0x000fe20000010000 */
[----:B------:R-:W-:Y:S02]  /*acf0*/  FSEL R162, R134, RZ, P6 ;  /* 0x000000ff86a27208 */ /* 0x000fe40003000000 */
[----:B------:R-:W-:Y:S01]  /*ad00*/  LOP3.LUT P6, RZ, R243, 0xff00, RZ, 0xc0, !PT ;  /* 0x0000ff00f3ff7812 */ /* 0x000fe200078cc0ff */
[----:B------:R-:W-:Y:S01]  /*ad10*/  FFMA.FTZ R133, R210, R161, R133 ;  /* 0x000000a1d2857223 */ /* 0x000fe20000010085 */
[----:B------:R-:W-:Y:S02]  /*ad20*/  FSEL R134, R134, RZ, P2 ;  /* 0x000000ff86867208 */ /* 0x000fe40001000000 */
[----:B------:R-:W-:Y:S01]  /*ad30*/  LOP3.LUT P2, RZ, R231, 0xff00, RZ, 0xc0, !PT ;  /* 0x0000ff00e7ff7812 */ /* 0x000fe2000784c0ff */
[----:B------:R-:W-:Y:S01]  /*ad40*/  FMUL.FTZ R133, R133, UR13 ;  /* 0x0000000d85857c20 */ /* 0x000fe20008410000 */
[----:B------:R-:W-:-:S02]  /*ad50*/  FSEL R167, R166, RZ, P6 ;  /* 0x000000ffa6a77208 */ /* 0x000fc40003000000 */
[----:B------:R-:W-:Y:S02]  /*ad60*/  FSEL R161, R166, RZ, P2 ;  /* 0x000000ffa6a17208 */ /* 0x000fe40001000000 */
[----:B------:R-:W-:Y:S02]  /*ad70*/  LOP3.LUT P6, RZ, R230, 0xff0000, RZ, 0xc0, !PT ;  /* 0x00ff0000e6ff7812 */ /* 0x000fe400078cc0ff */
[----:B------:R-:W-:Y:S02]  /*ad80*/  LOP3.LUT P2, RZ, R242, 0xff0000, RZ, 0xc0, !PT ;  /* 0x00ff0000f2ff7812 */ /* 0x000fe4000784c0ff */
[----:B------:R-:W-:Y:S01]  /*ad90*/  F2FP.BF16.F32.PACK_AB R134, R167, R134 ;  /* 0x00000086a786723e */ /* 0x000fe200000010ff */
[----:B------:R-:W-:Y:S01]  /*ada0*/  FFMA.FTZ R167, R179, R164, R165 ;  /* 0x000000a4b3a77223 */ /* 0x000fe200000100a5 */
[----:B------:R-:W-:Y:S02]  /*adb0*/  F2FP.BF16.F32.PACK_AB R162, R161, R162 ;  /* 0x000000a2a1a2723e */ /* 0x000fe400000010ff */
[----:B------:R-:W-:Y:S01]  /*adc0*/  FSEL R161, R133, RZ, P6 ;  /* 0x000000ff85a17208 */ /* 0x000fe20003000000 */
[----:B------:R-:W-:Y:S01]  /*add0*/  FADD.FTZ R167, R182, -R167 ;  /* 0x800000a7b6a77221 */ /* 0x000fe20000010000 */
[----:B------:R-:W-:-:S02]  /*ade0*/  LOP3.LUT P6, RZ, R242, 0xff000000, RZ, 0xc0, !PT ;  /* 0xff000000f2ff7812 */ /* 0x000fc400078cc0ff */
[----:B------:R-:W-:Y:S01]  /*adf0*/  FSEL R133, R133, RZ, P2 ;  /* 0x000000ff85857208 */ /* 0x000fe20001000000 */
[----:B------:R-:W-:Y:S01]  /*ae00*/  FFMA.FTZ R167, R210, R167, R227 ;  /* 0x000000a7d2a77223 */ /* 0x000fe200000100e3 */
[----:B------:R-:W-:Y:S02]  /*ae10*/  LOP3.LUT P2, RZ, R230, 0xff000000, RZ, 0xc0, !PT ;  /* 0xff000000e6ff7812 */ /* 0x000fe4000784c0ff */
[C---:B------:R-:W-:Y:S01]  /*ae20*/  FSEL R166, R160.reuse, RZ, P6 ;  /* 0x000000ffa0a67208 */ /* 0x040fe20003000000 */
[----:B------:R-:W-:Y:S01]  /*ae30*/  FMUL.FTZ R167, R167, UR13 ;  /* 0x0000000da7a77c20 */ /* 0x000fe20008410000 */
[----:B------:R-:W-:Y:S02]  /*ae40*/  FSEL R160, R160, RZ, P2 ;  /* 0x000000ffa0a07208 */ /* 0x000fe40001000000 */
[----:B------:R-:W-:Y:S02]  /*ae50*/  LOP3.LUT P2, RZ, R230, 0xff00, RZ, 0xc0, !PT ;  /* 0x0000ff00e6ff7812 */ /* 0x000fe4000784c0ff */
[----:B------:R-:W-:-:S02]  /*ae60*/  LOP3.LUT P6, RZ, R242, 0xff00, RZ, 0xc0, !PT ;  /* 0x0000ff00f2ff7812 */ /* 0x000fc400078cc0ff */
[C---:B------:R-:W-:Y:S02]  /*ae70*/  FSEL R227, R132.reuse, RZ, P2 ;  /* 0x000000ff84e37208 */ /* 0x040fe40001000000 */
[----:B------:R-:W-:Y:S02]  /*ae80*/  FSEL R229, R132, RZ, P6 ;  /* 0x000000ff84e57208 */ /* 0x000fe40003000000 */
[----:B------:R-:W-:Y:S02]  /*ae90*/  LOP3.LUT P2, RZ, R242, 0xff, RZ, 0xc0, !PT ;  /* 0x000000fff2ff7812 */ /* 0x000fe4000784c0ff */
[----:B------:R-:W-:Y:S02]  /*aea0*/  LOP3.LUT P6, RZ, R230, 0xff, RZ, 0xc0, !PT ;  /* 0x000000ffe6ff7812 */ /* 0x000fe400078cc0ff */
[----:B------:R-:W-:Y:S02]  /*aeb0*/  F2FP.BF16.F32.PACK_AB R161, R160, R161 ;  /* 0x000000a1a0a1723e */ /* 0x000fe400000010ff */
[----:B------:R-:W-:-:S02]  /*aec0*/  FSEL R132, R167, RZ, P2 ;  /* 0x000000ffa7847208 */ /* 0x000fc40001000000 */
[----:B------:R-:W-:Y:S02]  /*aed0*/  FSEL R160, R167, RZ, P6 ;  /* 0x000000ffa7a07208 */ /* 0x000fe40003000000 */
[----:B------:R-:W-:Y:S02]  /*aee0*/  F2FP.BF16.F32.PACK_AB R133, R166, R133 ;  /* 0x00000085a685723e */ /* 0x000fe400000010ff */
[----:B------:R-:W-:Y:S02]  /*aef0*/  F2FP.BF16.F32.PACK_AB R132, R229, R132 ;  /* 0x00000084e584723e */ /* 0x000fe400000010ff */
[----:B------:R-:W-:Y:S01]  /*af00*/  F2FP.BF16.F32.PACK_AB R160, R227, R160 ;  /* 0x000000a0e3a0723e */ /* 0x000fe200000010ff */
[----:B------:R-:W-:Y:S06]  /*af10*/  BRA `(.L_x_521) ;  /* 0x0000001800807947 */ /* 0x000fec0003800000 */
.L_x_519:
[----:B-1-34-:R-:W1:Y:S02]  /*af20*/  LDC.64 R132, c[0x0][0x478] ;  /* 0x00011e00ff847b82 */ /* 0x01ae640000000a00 */
[----:B-1----:R-:W-:-:S04]  /*af30*/  ISETP.NE.U32.AND P1, PT, R132, RZ, PT ;  /* 0x000000ff8400720c */ /* 0x002fc80003f25070 */
[----:B------:R-:W-:-:S13]  /*af40*/  ISETP.NE.AND.EX P1, PT, R133, RZ, PT, P1 ;  /* 0x000000ff8500720c */ /* 0x000fda0003f25310 */
[----:B------:R-:W-:Y:S05]  /*af50*/  @!P1 BRA `(.L_x_522) ;  /* 0x00000004003c9947 */ /* 0x000fea0003800000 */
[-CC-:B------:R-:W-:Y:S01]  /*af60*/  FFMA.FTZ R65, R219, R164.reuse, R165.reuse ;  /* 0x000000a4db417223 */ /* 0x180fe200000100a5 */
[-CC-:B------:R-:W-:Y:S01]  /*af70*/  FFMA.FTZ R64, R174, R164.reuse, R165.reuse ;  /* 0x000000a4ae407223 */ /* 0x180fe200000100a5 */
[----:B------:R-:W-:Y:S01]  /*af80*/  LOP3.LUT P6, RZ, R231, 0xff0000, RZ, 0xc0, !PT ;  /* 0x00ff0000e7ff7812 */ /* 0x000fe200078cc0ff */
[----:B------:R-:W-:Y:S01]  /*af90*/  FFMA.FTZ R227, R179, R164, R165 ;  /* 0x000000a4b3e37223 */ /* 0x000fe200000100a5 */
[----:B------:R-:W-:Y:S01]  /*afa0*/  FADD.FTZ R65, R216, -R65 ;  /* 0x80000041d8417221 */ /* 0x000fe20000010000 */
[----:B------:R-:W-:Y:S02]  /*afb0*/  LOP3.LUT P2, RZ, R243, 0xff0000, RZ, 0xc0, !PT ;  /* 0x00ff0000f3ff7812 */ /* 0x000fe4000784c0ff */
[----:B------:R-:W-:Y:S01]  /*afc0*/  FADD.FTZ R227, R182, -R227 ;  /* 0x800000e3b6e37221 */ /* 0x000fe20000010000 */
[----:B-----5:R-:W-:Y:S01]  /*afd0*/  FMUL.FTZ R67, R210, R65 ;  /* 0x00000041d2437220 */ /* 0x020fe20000410000 */
[----:B------:R-:W-:-:S03]  /*afe0*/  FADD.FTZ R65, R173, -R64 ;  /* 0x80000040ad417221 */ /* 0x000fc60000010000 */
[----:B------:R-:W-:Y:S01]  /*aff0*/  FMUL.FTZ R64, R67, UR13 ;  /* 0x0000000d43407c20 */ /* 0x000fe20008410000 */
[----:B------:R-:W-:Y:S01]  /*b000*/  FMUL.FTZ R66, R210, R65 ;  /* 0x00000041d2427220 */ /* 0x000fe20000410000 */
[----:B------:R-:W-:-:S03]  /*b010*/  FFMA.FTZ R65, R201, R164, R165 ;  /* 0x000000a4c9417223 */ /* 0x000fc600000100a5 */
[----:B------:R-:W-:Y:S01]  /*b020*/  FSEL R163, R64, RZ, P6 ;  /* 0x000000ff40a37208 */ /* 0x000fe20003000000 */
[----:B------:R-:W-:Y:S01]  /*b030*/  FADD.FTZ R65, R200, -R65 ;  /* 0x80000041c8417221 */ /* 0x000fe20000010000 */
[----:B------:R-:W-:Y:S02]  /*b040*/  ISETP.GE.U32.AND P6, PT, R242, RZ, PT ;  /* 0x000000fff200720c */ /* 0x000fe40003fc6070 */
[----:B------:R-:W-:Y:S02]  /*b050*/  FSEL R135, R64, RZ, P2 ;  /* 0x000000ff40877208 */ /* 0x000fe40001000000 */
[C---:B------:R-:W-:Y:S01]  /*b060*/  F2FP.BF16.F32.PACK_AB R67, R66.reuse, R67 ;  /* 0x000000434243723e */ /* 0x040fe200000010ff */
[----:B------:R-:W-:Y:S01]  /*b070*/  FMUL.FTZ R66, R66, UR13 ;  /* 0x0000000d42427c20 */ /* 0x000fe20008410000 */
[----:B------:R-:W-:Y:S02]  /*b080*/  ISETP.GE.U32.AND P2, PT, R230, RZ, PT ;  /* 0x000000ffe600720c */ /* 0x000fe40003f46070 */
[----:B------:R-:W-:-:S02]  /*b090*/  ISETP.GE.U32.AND.EX P6, PT, R243, 0x1000000, PT, P6 ;  /* 0x01000000f300780c */ /* 0x000fc40003fc6160 */
[C---:B------:R-:W-:Y:S02]  /*b0a0*/  ISETP.GE.U32.AND.EX P2, PT, R231.reuse, 0x1000000, PT, P2 ;  /* 0x01000000e700780c */ /* 0x040fe40003f46120 */
[C---:B------:R-:W-:Y:S02]  /*b0b0*/  FSEL R64, R66.reuse, RZ, P6 ;  /* 0x000000ff42407208 */ /* 0x040fe40003000000 */
[----:B------:R-:W-:Y:S02]  /*b0c0*/  FSEL R66, R66, RZ, P2 ;  /* 0x000000ff42427208 */ /* 0x000fe40001000000 */
[----:B------:R-:W-:Y:S01]  /*b0d0*/  F2FP.BF16.F32.PACK_AB R135, R64, R135 ;  /* 0x000000874087723e */ /* 0x000fe200000010ff */
[----:B------:R-:W-:Y:S01]  /*b0e0*/  FFMA.FTZ R64, R30, R164, R165 ;  /* 0x000000a41e407223 */ /* 0x000fe200000100a5 */
[----:B------:R-:W-:Y:S01]  /*b0f0*/  F2FP.BF16.F32.PACK_AB R163, R66, R163 ;  /* 0x000000a342a3723e */ /* 0x000fe200000010ff */
[----:B------:R-:W-:Y:S01]  /*b100*/  FMUL.FTZ R66, R210, R65 ;  /* 0x00000041d2427220 */ /* 0x000fe20000410000 */
[----:B------:R-:W-:Y:S01]  /*b110*/  LOP3.LUT P6, RZ, R231, 0xff, RZ, 0xc0, !PT ;  /* 0x000000ffe7ff7812 */ /* 0x000fe200078cc0ff */
[----:B------:R-:W-:Y:S01]  /*b120*/  FADD.FTZ R65, R29, -R64 ;  /* 0x800000401d417221 */ /* 0x000fe20000010000 */
[----:B------:R-:W-:Y:S01]  /*b130*/  LOP3.LUT P2, RZ, R243, 0xff, RZ, 0xc0, !PT ;  /* 0x000000fff3ff7812 */ /* 0x000fe2000784c0ff */
[----:B------:R-:W-:-:S02]  /*b140*/  FMUL.FTZ R64, R66, UR13 ;  /* 0x0000000d42407c20 */ /* 0x000fc40008410000 */
[----:B------:R-:W-:-:S03]  /*b150*/  FMUL.FTZ R65, R210, R65 ;  /* 0x00000041d2417220 */ /* 0x000fc60000410000 */
[C---:B------:R-:W-:Y:S02]  /*b160*/  FSEL R162, R64.reuse, RZ, P6 ;  /* 0x000000ff40a27208 */ /* 0x040fe40003000000 */
[C---:B------:R-:W-:Y:S01]  /*b170*/  F2FP.BF16.F32.PACK_AB R66, R65.reuse, R66 ;  /* 0x000000424142723e */ /* 0x040fe200000010ff */
[----:B------:R-:W-:Y:S01]  /*b180*/  FMUL.FTZ R65, R65, UR13 ;  /* 0x0000000d41417c20 */ /* 0x000fe20008410000 */
[----:B------:R-:W-:Y:S02]  /*b190*/  LOP3.LUT P6, RZ, R243, 0xff00, RZ, 0xc0, !PT ;  /* 0x0000ff00f3ff7812 */ /* 0x000fe400078cc0ff */
[----:B------:R-:W-:Y:S01]  /*b1a0*/  FSEL R134, R64, RZ, P2 ;  /* 0x000000ff40867208 */ /* 0x000fe20001000000 */
[----:B------:R-:W-:Y:S01]  /*b1b0*/  FFMA.FTZ R64, R28, R164, R165 ;  /* 0x000000a41c407223 */ /* 0x000fe200000100a5 */
[----:B------:R-:W-:Y:S02]  /*b1c0*/  LOP3.LUT P2, RZ, R231, 0xff00, RZ, 0xc0, !PT ;  /* 0x0000ff00e7ff7812 */ /* 0x000fe4000784c0ff */
[----:B------:R-:W-:-:S02]  /*b1d0*/  FSEL R133, R65, RZ, P6 ;  /* 0x000000ff41857208 */ /* 0x000fc40003000000 */
[----:B------:R-:W-:Y:S02]  /*b1e0*/  FSEL R65, R65, RZ, P2 ;  /* 0x000000ff41417208 */ /* 0x000fe40001000000 */
[----:B------:R-:W-:Y:S01]  /*b1f0*/  F2FP.BF16.F32.PACK_AB R134, R133, R134 ;  /* 0x000000868586723e */ /* 0x000fe200000010ff */
[----:B------:R-:W-:Y:S01]  /*b200*/  FADD.FTZ R133, R27, -R64 ;  /* 0x800000401b857221 */ /* 0x000fe20000010000 */
[----:B------:R-:W-:Y:S01]  /*b210*/  F2FP.BF16.F32.PACK_AB R162, R65, R162 ;  /* 0x000000a241a2723e */ /* 0x000fe200000010ff */
[----:B------:R-:W-:Y:S01]  /*b220*/  FFMA.FTZ R65, R193, R164, R165 ;  /* 0x000000a4c1417223 */ /* 0x000fe200000100a5 */
[----:B------:R-:W-:Y:S01]  /*b230*/  LOP3.LUT P6, RZ, R230, 0xff0000, RZ, 0xc0, !PT ;  /* 0x00ff0000e6ff7812 */ /* 0x000fe200078cc0ff */
[----:B------:R-:W-:Y:S01]  /*b240*/  FMUL.FTZ R132, R210, R133 ;  /* 0x00000085d2847220 */ /* 0x000fe20000410000 */
[----:B------:R-:W-:Y:S01]  /*b250*/  LOP3.LUT P2, RZ, R242, 0xff0000, RZ, 0xc0, !PT ;  /* 0x00ff0000f2ff7812 */ /* 0x000fe2000784c0ff */
[----:B------:R-:W-:-:S04]  /*b260*/  FADD.FTZ R65, R194, -R65 ;  /* 0x80000041c2417221 */ /* 0x000fc80000010000 */
[----:B------:R-:W-:-:S04]  /*b270*/  FMUL.FTZ R65, R210, R65 ;  /* 0x00000041d2417220 */ /* 0x000fc80000410000 */
[----:B------:R-:W-:Y:S01]  /*b280*/  FMUL.FTZ R64, R65, UR13 ;  /* 0x0000000d41407c20 */ /* 0x000fe20008410000 */
[C---:B------:R-:W-:Y:S01]  /*b290*/  F2FP.BF16.F32.PACK_AB R65, R132.reuse, R65 ;  /* 0x000000418441723e */ /* 0x040fe200000010ff */
[----:B------:R-:W-:-:S03]  /*b2a0*/  FMUL.FTZ R132, R132, UR13 ;  /* 0x0000000d84847c20 */ /* 0x000fc60008410000 */
[----:B------:R-:W-:Y:S02]  /*b2b0*/  FSEL R161, R64, RZ, P6 ;  /* 0x000000ff40a17208 */ /* 0x000fe40003000000 */
[----:B------:R-:W-:Y:S02]  /*b2c0*/  LOP3.LUT P6, RZ, R242, 0xff000000, RZ, 0xc0, !PT ;  /* 0xff000000f2ff7812 */ /* 0x000fe400078cc0ff */
[----:B------:R-:W-:Y:S02]  /*b2d0*/  FSEL R133, R64, RZ, P2 ;  /* 0x000000ff40857208 */ /* 0x000fe40001000000 */
[----:B------:R-:W-:Y:S02]  /*b2e0*/  FSEL R64, R132, RZ, P6 ;  /* 0x000000ff84407208 */ /* 0x000fe40003000000 */
[----:B------:R-:W-:Y:S02]  /*b2f0*/  LOP3.LUT P2, RZ, R230, 0xff000000, RZ, 0xc0, !PT ;  /* 0xff000000e6ff7812 */ /* 0x000fe4000784c0ff */
[----:B------:R-:W-:Y:S01]  /*b300*/  F2FP.BF16.F32.PACK_AB R133, R64, R133 ;  /* 0x000000854085723e */ /* 0x000fe200000010ff */
[----:B------:R-:W-:Y:S01]  /*b310*/  FFMA.FTZ R64, R26, R164, R165 ;  /* 0x000000a41a407223 */ /* 0x000fe200000100a5 */
[----:B------:R-:W-:-:S02]  /*b320*/  FSEL R132, R132, RZ, P2 ;  /* 0x000000ff84847208 */ /* 0x000fc40001000000 */
[----:B------:R-:W-:Y:S01]  /*b330*/  LOP3.LUT P2, RZ, R230, 0xff00, RZ, 0xc0, !PT ;  /* 0x0000ff00e6ff7812 */ /* 0x000fe2000784c0ff */
[----:B0-----:R-:W-:Y:S01]  /*b340*/  FADD.FTZ R167, R25, -R64 ;  /* 0x8000004019a77221 */ /* 0x001fe20000010000 */
[----:B------:R-:W-:Y:S01]  /*b350*/  F2FP.BF16.F32.PACK_AB R161, R132, R161 ;  /* 0x000000a184a1723e */ /* 0x000fe200000010ff */
[----:B------:R-:W-:Y:S01]  /*b360*/  FMUL.FTZ R132, R210, R227 ;  /* 0x000000e3d2847220 */ /* 0x000fe20000410000 */
[----:B------:R-:W-:Y:S01]  /*b370*/  LOP3.LUT P6, RZ, R242, 0xff00, RZ, 0xc0, !PT ;  /* 0x0000ff00f2ff7812 */ /* 0x000fe200078cc0ff */
[----:B------:R-:W-:-:S04]  /*b380*/  FMUL.FTZ R167, R210, R167 ;  /* 0x000000a7d2a77220 */ /* 0x000fc80000410000 */
[C---:B------:R-:W-:Y:S01]  /*b390*/  FMUL.FTZ R160, R167.reuse, UR13 ;  /* 0x0000000da7a07c20 */ /* 0x040fe20008410000 */
[----:B------:R-:W-:Y:S01]  /*b3a0*/  F2FP.BF16.F32.PACK_AB R64, R167, R132 ;  /* 0x00000084a740723e */ /* 0x000fe200000010ff */
[----:B------:R-:W-:-:S03]  /*b3b0*/  FMUL.FTZ R132, R132, UR13 ;  /* 0x0000000d84847c20 */ /* 0x000fc60008410000 */
[C---:B------:R-:W-:Y:S02]  /*b3c0*/  FSEL R227, R160.reuse, RZ, P2 ;  /* 0x000000ffa0e37208 */ /* 0x040fe40001000000 */
[----:B------:R-:W-:Y:S02]  /*b3d0*/  FSEL R167, R160, RZ, P6 ;  /* 0x000000ffa0a77208 */ /* 0x000fe40003000000 */
[----:B------:R-:W-:Y:S02]  /*b3e0*/  LOP3.LUT P2, RZ, R242, 0xff, RZ, 0xc0, !PT ;  /* 0x000000fff2ff7812 */ /* 0x000fe4000784c0ff */
[----:B------:R-:W-:Y:S02]  /*b3f0*/  LOP3.LUT P6, RZ, R230, 0xff, RZ, 0xc0, !PT ;  /* 0x000000ffe6ff7812 */ /* 0x000fe400078cc0ff */
[C---:B------:R-:W-:Y:S02]  /*b400*/  FSEL R166, R132.reuse, RZ, P2 ;  /* 0x000000ff84a67208 */ /* 0x040fe40001000000 */
[----:B------:R-:W-:-:S02]  /*b410*/  FSEL R160, R132, RZ, P6 ;  /* 0x000000ff84a07208 */ /* 0x000fc40003000000 */
[----:B------:R-:W-:Y:S02]  /*b420*/  F2FP.BF16.F32.PACK_AB R132, R167, R166 ;  /* 0x000000a6a784723e */ /* 0x000fe400000010ff */
[----:B------:R-:W-:Y:S01]  /*b430*/  F2FP.BF16.F32.PACK_AB R160, R227, R160 ;  /* 0x000000a0e3a0723e */ /* 0x000fe200000010ff */
[----:B------:R-:W-:Y:S06]  /*b440*/  BRA `(.L_x_521) ;  /* 0x0000001400347947 */ /* 0x000fec0003800000 */
.L_x_522:
[-CC-:B------:R-:W-:Y:S01]  /*b450*/  FFMA.FTZ R133, R219, R164.reuse, R165.reuse ;  /* 0x000000a4db857223 */ /* 0x180fe200000100a5 */
[----:B------:R-:W-:Y:S01]  /*b460*/  FFMA.FTZ R132, R174, R164, R165 ;  /* 0x000000a4ae847223 */ /* 0x000fe200000100a5 */
[----:B------:R-:W-:Y:S02]  /*b470*/  LOP3.LUT P6, RZ, R243, 0xff0000, RZ, 0xc0, !PT ;  /* 0x00ff0000f3ff7812 */ /* 0x000fe400078cc0ff */
[----:B------:R-:W-:Y:S01]  /*b480*/  FADD.FTZ R133, R216, -R133 ;  /* 0x80000085d8857221 */ /* 0x000fe20000010000 */
[----:B------:R-:W-:Y:S01]  /*b490*/  FADD.FTZ R135, R173, -R132 ;  /* 0x80000084ad877221 */ /* 0x000fe20000010000 */
[----:B------:R-:W-:Y:S02]  /*b4a0*/  ISETP.GE.U32.AND P2, PT, R242, RZ, PT ;  /* 0x000000fff200720c */ /* 0x000fe40003f46070 */
[C---:B-----5:R-:W-:Y:S01]  /*b4b0*/  FMUL.FTZ R133, R210.reuse, R133 ;  /* 0x00000085d2857220 */ /* 0x060fe20000410000 */
[----:B------:R-:W-:Y:S01]  /*b4c0*/  FMUL.FTZ R135, R210, R135 ;  /* 0x00000087d2877220 */ /* 0x000fe20000410000 */
[----:B------:R-:W-:-:S02]  /*b4d0*/  ISETP.GE.U32.AND.EX P2, PT, R243, 0x1000000, PT, P2 ;  /* 0x01000000f300780c */ /* 0x000fc40003f46120 */
[----:B------:R-:W-:Y:S01]  /*b4e0*/  FMUL.FTZ R132, R133, UR13 ;  /* 0x0000000d85847c20 */ /* 0x000fe20008410000 */
[----:B------:R-:W-:Y:S01]  /*b4f0*/  FMUL.FTZ R134, R135, UR13 ;  /* 0x0000000d87867c20 */ /* 0x000fe20008410000 */
[----:B------:R-:W-:-:S03]  /*b500*/  FFMA.FTZ R133, R201, R164, R165 ;  /* 0x000000a4c9857223 */ /* 0x000fc600000100a5 */
[----:B------:R-:W-:Y:S01]  /*b510*/  FSEL R135, R132, RZ, P6 ;  /* 0x000000ff84877208 */ /* 0x000fe20003000000 */
[----:B------:R-:W-:Y:S01]  /*b520*/  FADD.FTZ R133, R200, -R133 ;  /* 0x80000085c8857221 */ /* 0x000fe20000010000 */
[----:B------:R-:W-:Y:S02]  /*b530*/  LOP3.LUT P6, RZ, R231, 0xff0000, RZ, 0xc0, !PT ;  /* 0x00ff0000e7ff7812 */ /* 0x000fe400078cc0ff */
[----:B------:R-:W-:Y:S01]  /*b540*/  FSEL R160, R134, RZ, P2 ;  /* 0x000000ff86a07208 */ /* 0x000fe20001000000 */
[----:B------:R-:W-:Y:S01]  /*b550*/  FMUL.FTZ R133, R210, R133 ;  /* 0x00000085d2857220 */ /* 0x000fe20000410000 */
[----:B------:R-:W-:Y:S01]  /*b560*/  FSEL R163, R132, RZ, P6 ;  /* 0x000000ff84a37208 */ /* 0x000fe20003000000 */
[-CC-:B------:R-:W-:Y:S01]  /*b570*/  FFMA.FTZ R132, R30, R164.reuse, R165.reuse ;  /* 0x000000a41e847223 */ /* 0x180fe200000100a5 */
[----:B------:R-:W-:Y:S01]  /*b580*/  ISETP.GE.U32.AND P2, PT, R230, RZ, PT ;  /* 0x000000ffe600720c */ /* 0x000fe20003f46070 */
[----:B------:R-:W-:Y:S01]  /*b590*/  FMUL.FTZ R133, R133, UR13 ;  /* 0x0000000d85857c20 */ /* 0x000fe20008410000 */
[----:B------:R-:W-:Y:S01]  /*b5a0*/  LOP3.LUT P6, RZ, R231, 0xff, RZ, 0xc0, !PT ;  /* 0x000000ffe7ff7812 */ /* 0x000fe200078cc0ff */
[----:B------:R-:W-:Y:S01]  /*b5b0*/  FADD.FTZ R161, R29, -R132 ;  /* 0x800000841da17221 */ /* 0x000fe20000010000 */
[----:B------:R-:W-:Y:S01]  /*b5c0*/  ISETP.GE.U32.AND.EX P2, PT, R231, 0x1000000, PT, P2 ;  /* 0x01000000e700780c */ /* 0x000fe20003f46120 */
[----:B------:R-:W-:Y:S01]  /*b5d0*/  FFMA.FTZ R132, R28, R164, R165 ;  /* 0x000000a41c847223 */ /* 0x000fe200000100a5 */
[----:B------:R-:W-:Y:S01]  /*b5e0*/  FSEL R162, R133, RZ, P6 ;  /* 0x000000ff85a27208 */ /* 0x000fe20003000000 */
[----:B------:R-:W-:Y:S01]  /*b5f0*/  FMUL.FTZ R161, R210, R161 ;  /* 0x000000a1d2a17220 */ /* 0x000fe20000410000 */
[----:B------:R-:W-:-:S02]  /*b600*/  FSEL R134, R134, RZ, P2 ;  /* 0x000000ff86867208 */ /* 0x000fc40001000000 */
[----:B------:R-:W-:Y:S01]  /*b610*/  LOP3.LUT P2, RZ, R243, 0xff, RZ, 0xc0, !PT ;  /* 0x000000fff3ff7812 */ /* 0x000fe2000784c0ff */
[----:B------:R-:W-:Y:S01]  /*b620*/  FMUL.FTZ R161, R161, UR13 ;  /* 0x0000000da1a17c20 */ /* 0x000fe20008410000 */
[----:B------:R-:W-:Y:S02]  /*b630*/  LOP3.LUT P6, RZ, R243, 0xff00, RZ, 0xc0, !PT ;  /* 0x0000ff00f3ff7812 */ /* 0x000fe400078cc0ff */
[----:B------:R-:W-:Y:S02]  /*b640*/  F2FP.BF16.F32.PACK_AB R163, R134, R163 ;  /* 0x000000a386a3723e */ /* 0x000fe400000010ff */
[----:B------:R-:W-:Y:S02]  /*b650*/  FSEL R134, R133, RZ, P2 ;  /* 0x000000ff85867208 */ /* 0x000fe40001000000 */
[----:B------:R-:W-:Y:S02]  /*b660*/  LOP3.LUT P2, RZ, R231, 0xff00, RZ, 0xc0, !PT ;  /* 0x0000ff00e7ff7812 */ /* 0x000fe4000784c0ff */
[----:B------:R-:W-:-:S02]  /*b670*/  FSEL R133, R161, RZ, P6 ;  /* 0x000000ffa1857208 */ /* 0x000fc40003000000 */
[----:B------:R-:W-:Y:S02]  /*b680*/  FSEL R161, R161, RZ, P2 ;  /* 0x000000ffa1a17208 */ /* 0x000fe40001000000 */
[----:B------:R-:W-:Y:S01]  /*b690*/  F2FP.BF16.F32.PACK_AB R134, R133, R134 ;  /* 0x000000868586723e */ /* 0x000fe200000010ff */
[----:B------:R-:W-:Y:S01]  /*b6a0*/  FFMA.FTZ R133, R193, R164, R165 ;  /* 0x000000a4c1857223 */ /* 0x000fe200000100a5 */
[----:B------:R-:W-:Y:S01]  /*b6b0*/  F2FP.BF16.F32.PACK_AB R162, R161, R162 ;  /* 0x000000a2a1a2723e */ /* 0x000fe200000010ff */
[----:B------:R-:W-:Y:S01]  /*b6c0*/  FADD.FTZ R161, R27, -R132 ;  /* 0x800000841ba17221 */ /* 0x000fe20000010000 */
[----:B------:R-:W-:Y:S01]  /*b6d0*/  F2FP.BF16.F32.PACK_AB R135, R160, R135 ;  /* 0x00000087a087723e */ /* 0x000fe200000010ff */
[----:B------:R-:W-:Y:S01]  /*b6e0*/  FADD.FTZ R133, R194, -R133 ;  /* 0x80000085c2857221 */ /* 0x000fe20000010000 */
[----:B------:R-:W-:Y:S01]  /*b6f0*/  LOP3.LUT P2, RZ, R242, 0xff0000, RZ, 0xc0, !PT ;  /* 0x00ff0000f2ff7812 */ /* 0x000fe2000784c0ff */
[----:B------:R-:W-:Y:S01]  /*b700*/  FMUL.FTZ R161, R210, R161 ;  /* 0x000000a1d2a17220 */ /* 0x000fe20000410000 */
[----:B------:R-:W-:Y:S01]  /*b710*/  LOP3.LUT P6, RZ, R242, 0xff000000, RZ, 0xc0, !PT ;  /* 0xff000000f2ff7812 */ /* 0x000fe200078cc0ff */
[----:B------:R-:W-:-:S02]  /*b720*/  FMUL.FTZ R133, R210, R133 ;  /* 0x00000085d2857220 */ /* 0x000fc40000410000 */
[----:B0-----:R-:W-:Y:S02]  /*b730*/  FMUL.FTZ R166, R161, UR13 ;  /* 0x0000000da1a67c20 */ /* 0x001fe40008410000 */
        /* <DEDUP_REMOVED lines=8> */
[----:B------:R-:W-:Y:S01]  /*b7c0*/  FADD.FTZ R167, R25, -R132 ;  /* 0x8000008419a77221 */ /* 0x000fe20000010000 */
[----:B------:R-:W-:-:S02]  /*b7d0*/  FSEL R166, R166, RZ, P6 ;  /* 0x000000ffa6a67208 */ /* 0x000fc40003000000 */
[----:B------:R-:W-:Y:S01]  /*b7e0*/  LOP3.LUT P2, RZ, R230, 0xff00, RZ, 0xc0, !PT ;  /* 0x0000ff00e6ff7812 */ /* 0x000fe2000784c0ff */
[----:B------:R-:W-:Y:S01]  /*b7f0*/  FMUL.FTZ R132, R210, R167 ;  /* 0x000000a7d2847220 */ /* 0x000fe20000410000 */
[----:B------:R-:W-:Y:S01]  /*b800*/  FFMA.FTZ R167, R179, R164, R165 ;  /* 0x000000a4b3a77223 */ /* 0x000fe200000100a5 */
[----:B------:R-:W-:Y:S02]  /*b810*/  LOP3.LUT P6, RZ, R242, 0xff00, RZ, 0xc0, !PT ;  /* 0x0000ff00f2ff7812 */ /* 0x000fe400078cc0ff */
[----:B------:R-:W-:Y:S01]  /*b820*/  FMUL.FTZ R132, R132, UR13 ;  /* 0x0000000d84847c20 */ /* 0x000fe20008410000 */
[----:B------:R-:W-:Y:S01]  /*b830*/  FADD.FTZ R167, R182, -R167 ;  /* 0x800000a7b6a77221 */ /* 0x000fe20000010000 */
[----:B------:R-:W-:-:S03]  /*b840*/  F2FP.BF16.F32.PACK_AB R161, R166, R161 ;  /* 0x000000a1a6a1723e */ /* 0x000fc600000010ff */
[----:B------:R-:W-:Y:S01]  /*b850*/  FMUL.FTZ R167, R210, R167 ;  /* 0x000000a7d2a77220 */ /* 0x000fe20000410000 */
[C---:B------:R-:W-:Y:S02]  /*b860*/  FSEL R227, R132.reuse, RZ, P2 ;  /* 0x000000ff84e37208 */ /* 0x040fe40001000000 */
[----:B------:R-:W-:Y:S01]  /*b870*/  FSEL R229, R132, RZ, P6 ;  /* 0x000000ff84e57208 */ /* 0x000fe20003000000 */
[----:B------:R-:W-:Y:S01]  /*b880*/  FMUL.FTZ R167, R167, UR13 ;  /* 0x0000000da7a77c20 */ /* 0x000fe20008410000 */
[----:B------:R-:W-:Y:S02]  /*b890*/  LOP3.LUT P2, RZ, R242, 0xff, RZ, 0xc0, !PT ;  /* 0x000000fff2ff7812 */ /* 0x000fe4000784c0ff */
[----:B------:R-:W-:Y:S02]  /*b8a0*/  LOP3.LUT P6, RZ, R230, 0xff, RZ, 0xc0, !PT ;  /* 0x000000ffe6ff7812 */ /* 0x000fe400078cc0ff */
[C---:B------:R-:W-:Y:S02]  /*b8b0*/  FSEL R132, R167.reuse, RZ, P2 ;  /* 0x000000ffa7847208 */ /* 0x040fe40001000000 */
[----:B------:R-:W-:-:S02]  /*b8c0*/  FSEL R160, R167, RZ, P6 ;  /* 0x000000ffa7a07208 */ /* 0x000fc40003000000 */
[----:B------:R-:W-:Y:S02]  /*b8d0*/  F2FP.BF16.F32.PACK_AB R132, R229, R132 ;  /* 0x00000084e584723e */ /* 0x000fe400000010ff */
[----:B------:R-:W-:Y:S01]  /*b8e0*/  F2FP.BF16.F32.PACK_AB R160, R227, R160 ;  /* 0x000000a0e3a0723e */ /* 0x000fe200000010ff */
[----:B------:R-:W-:Y:S06]  /*b8f0*/  BRA `(.L_x_521) ;  /* 0x0000001000087947 */ /* 0x000fec0003800000 */
.L_x_518:
[----:B------:R-:W-:-:S04]  /*b900*/  UISETP.NE.U32.AND UP0, UPT, UR20, URZ, UPT ;  /* 0x000000ff1400728c */ /* 0x000fc8000bf05070 */
[----:B------:R-:W-:-:S09]  /*b910*/  UISETP.NE.AND.EX UP0, UPT, UR21, URZ, UPT, UP0 ;  /* 0x000000ff1500728c */ /* 0x000fd2000bf05300 */
[----:B------:R-:W-:Y:S05]  /*b920*/  BRA.U !UP0, `(.L_x_523) ;  /* 0x0000000908307547 */ /* 0x000fea000b800000 */
[----:B-1-34-:R-:W1:Y:S02]  /*b930*/  LDC.64 R160, c[0x0][0x478] ;  /* 0x00011e00ffa07b82 */ /* 0x01ae640000000a00 */
[----:B-1----:R-:W-:-:S04]  /*b940*/  ISETP.NE.U32.AND P1, PT, R160, RZ, PT ;  /* 0x000000ffa000720c */ /* 0x002fc80003f25070 */
[----:B------:R-:W-:-:S13]  /*b950*/  ISETP.NE.AND.EX P1, PT, R161, RZ, PT, P1 ;  /* 0x000000ffa100720c */ /* 0x000fda0003f25310 */
[----:B------:R-:W-:Y:S05]  /*b960*/  @!P1 BRA `(.L_x_524) ;  /* 0x0000000400189947 */ /* 0x000fea0003800000 */
        /* <DEDUP_REMOVED lines=13> */
[----:B------:R-:W-:Y:S01]  /*ba40*/  SHF.L.U32 R66, R154, 0x10, RZ ;  /* 0x000000109a427819 */ /* 0x000fe200000006ff */
[----:B------:R-:W-:Y:S01]  /*ba50*/  FFMA.FTZ R65, R210, R65, R64 ;  /* 0x00000041d2417223 */ /* 0x000fe20000010040 */
[----:B------:R-:W-:Y:S01]  /*ba60*/  FFMA.FTZ R64, R28, R164, R165 ;  /* 0x000000a41c407223 */ /* 0x000fe200000100a5 */
[----:B------:R-:W-:Y:S02]  /*ba70*/  ISETP.GE.U32.AND P2, PT, R230, RZ, PT ;  /* 0x000000ffe600720c */ /* 0x000fe40003f46070 */
[----:B------:R-:W-:Y:S01]  /*ba80*/  LOP3.LUT P6, RZ, R231, 0xff0000, RZ, 0xc0, !PT ;  /* 0x00ff0000e7ff7812 */ /* 0x000fe200078cc0ff */
[--C-:B------:R-:W-:Y:S01]  /*ba90*/  FADD.FTZ R163, R27, -R64.reuse ;  /* 0x800000401ba37221 */ /* 0x100fe20000010000 */
[----:B------:R-:W-:Y:S02]  /*baa0*/  PRMT R64, R152, 0x7632, R64 ;  /* 0x0000763298407816 */ /* 0x000fe40000000040 */
[----:B------:R-:W-:-:S02]  /*bab0*/  ISETP.GE.U32.AND.EX P2, PT, R231, 0x1000000, PT, P2 ;  /* 0x01000000e700780c */ /* 0x000fc40003f46120 */
[----:B------:R-:W-:Y:S01]  /*bac0*/  SHF.L.U32 R160, R64, 0x10, RZ ;  /* 0x0000001040a07819 */ /* 0x000fe200000006ff */
[C---:B------:R-:W-:Y:S01]  /*bad0*/  FFMA.FTZ R64, R210.reuse, R163, R167 ;  /* 0x000000a3d2407223 */ /* 0x040fe200000100a7 */
[-CC-:B------:R-:W-:Y:S01]  /*bae0*/  FFMA.FTZ R163, R219, R164.reuse, R165.reuse ;  /* 0x000000a4dba37223 */ /* 0x180fe200000100a5 */
[----:B------:R-:W-:Y:S02]  /*baf0*/  IMAD.U32 R167, R155, 0x10000, RZ ;  /* 0x000100009ba77824 */ /* 0x000fe400078e00ff */
[----:B------:R-:W-:Y:S01]  /*bb00*/  FFMA.FTZ R160, R210, R161, R160 ;  /* 0x000000a1d2a07223 */ /* 0x000fe200000100a0 */
[----:B------:R-:W-:Y:S01]  /*bb10*/  FFMA.FTZ R161, R201, R164, R165 ;  /* 0x000000a4c9a17223 */ /* 0x000fe200000100a5 */
[----:B------:R-:W-:-:S03]  /*bb20*/  FADD.FTZ R163, R216, -R163 ;  /* 0x800000a3d8a37221 */ /* 0x000fc60000010000 */
[----:B------:R-:W-:Y:S01]  /*bb30*/  FADD.FTZ R161, R200, -R161 ;  /* 0x800000a1c8a17221 */ /* 0x000fe20000010000 */
[----:B------:R-:W-:-:S03]  /*bb40*/  FFMA.FTZ R162, R210, R163, R167 ;  /* 0x000000a3d2a27223 */ /* 0x000fc600000100a7 */
[----:B------:R-:W-:Y:S01]  /*bb50*/  FFMA.FTZ R66, R210, R161, R66 ;  /* 0x000000a1d2427223 */ /* 0x000fe20000010042 */
[C---:B------:R-:W-:Y:S01]  /*bb60*/  FMUL.FTZ R161, R67.reuse, UR13 ;  /* 0x0000000d43a17c20 */ /* 0x040fe20008410000 */
[----:B------:R-:W-:Y:S01]  /*bb70*/  F2FP.BF16.F32.PACK_AB R67, R67, R162 ;  /* 0x000000a24343723e */ /* 0x000fe200000010ff */
[----:B------:R-:W-:-:S03]  /*bb80*/  FMUL.FTZ R162, R162, UR13 ;  /* 0x0000000da2a27c20 */ /* 0x000fc60008410000 */
[----:B------:R-:W-:Y:S01]  /*bb90*/  FSEL R166, R161, RZ, P2 ;  /* 0x000000ffa1a67208 */ /* 0x000fe20001000000 */
[----:B------:R-:W-:Y:S01]  /*bba0*/  FMUL.FTZ R161, R66, UR13 ;  /* 0x0000000d42a17c20 */ /* 0x000fe20008410000 */
[C---:B------:R-:W-:Y:S01]  /*bbb0*/  F2FP.BF16.F32.PACK_AB R66, R65.reuse, R66 ;  /* 0x000000424142723e */ /* 0x040fe200000010ff */
[----:B------:R-:W-:Y:S01]  /*bbc0*/  FMUL.FTZ R65, R65, UR13 ;  /* 0x0000000d41417c20 */ /* 0x000fe20008410000 */
[----:B------:R-:W-:Y:S02]  /*bbd0*/  FSEL R163, R162, RZ, P6 ;  /* 0x000000ffa2a37208 */ /* 0x000fe40003000000 */
[C---:B------:R-:W-:Y:S02]  /*bbe0*/  LOP3.LUT P2, RZ, R231.reuse, 0xff, RZ, 0xc0, !PT ;  /* 0x000000ffe7ff7812 */ /* 0x040fe4000784c0ff */
[----:B------:R-:W-:Y:S02]  /*bbf0*/  LOP3.LUT P6, RZ, R231, 0xff00, RZ, 0xc0, !PT ;  /* 0x0000ff00e7ff7812 */ /* 0x000fe400078cc0ff */
[----:B------:R-:W-:-:S02]  /*bc00*/  FSEL R161, R161, RZ, P2 ;  /* 0x000000ffa1a17208 */ /* 0x000fc40001000000 */
[----:B------:R-:W-:Y:S01]  /*bc10*/  FSEL R162, R65, RZ, P6 ;  /* 0x000000ff41a27208 */ /* 0x000fe20003000000 */
[-C--:B------:R-:W-:Y:S01]  /*bc20*/  FFMA.FTZ R65, R193, R164.reuse, R165 ;  /* 0x000000a4c1417223 */ /* 0x080fe200000100a5 */
[----:B------:R-:W-:Y:S02]  /*bc30*/  F2FP.BF16.F32.PACK_AB R163, R166, R163 ;  /* 0x000000a3a6a3723e */ /* 0x000fe400000010ff */
[----:B------:R-:W-:Y:S01]  /*bc40*/  F2FP.BF16.F32.PACK_AB R162, R162, R161 ;  /* 0x000000a1a2a2723e */ /* 0x000fe200000010ff */
[----:B------:R-:W-:Y:S01]  /*bc50*/  FADD.FTZ R65, R194, -R65 ;  /* 0x80000041c2417221 */ /* 0x000fe20000010000 */
[----:B------:R-:W-:Y:S01]  /*bc60*/  IMAD.U32 R161, R153, 0x10000, RZ ;  /* 0x0001000099a17824 */ /* 0x000fe200078e00ff */
[C---:B------:R-:W-:Y:S02]  /*bc70*/  LOP3.LUT P2, RZ, R230.reuse, 0xff0000, RZ, 0xc0, !PT ;  /* 0x00ff0000e6ff7812 */ /* 0x040fe4000784c0ff */
[----:B------:R-:W-:Y:S01]  /*bc80*/  LOP3.LUT P6, RZ, R230, 0xff000000, RZ, 0xc0, !PT ;  /* 0xff000000e6ff7812 */ /* 0x000fe200078cc0ff */
[----:B------:R-:W-:Y:S01]  /*bc90*/  FFMA.FTZ R167, R210, R65, R161 ;  /* 0x00000041d2a77223 */ /* 0x000fe200000100a1 */
[----:B------:R-:W-:Y:S01]  /*bca0*/  FFMA.FTZ R65, R179, R164, R165 ;  /* 0x000000a4b3417223 */ /* 0x000fe200000100a5 */
[----:B------:R-:W-:-:S02]  /*bcb0*/  SHF.L.U32 R161, R152, 0x10, RZ ;  /* 0x0000001098a17819 */ /* 0x000fc400000006ff */
[----:B------:R-:W-:Y:S01]  /*bcc0*/  FMUL.FTZ R166, R167, UR13 ;  /* 0x0000000da7a67c20 */ /* 0x000fe20008410000 */
[----:B------:R-:W-:-:S04]  /*bcd0*/  FADD.FTZ R65, R182, -R65 ;  /* 0x80000041b6417221 */ /* 0x000fc80000010000 */
[----:B------:R-:W-:Y:S01]  /*bce0*/  FFMA.FTZ R161, R210, R65, R161 ;  /* 0x00000041d2a17223 */ /* 0x000fe200000100a1 */
        /* <DEDUP_REMOVED lines=11> */
[----:B------:R-:W-:Y:S02]  /*bda0*/  F2FP.BF16.F32.PACK_AB R161, R227, R224 ;  /* 0x000000e0e3a1723e */ /* 0x000fe400000010ff */
[----:B------:R-:W-:Y:S01]  /*bdb0*/  F2FP.BF16.F32.PACK_AB R160, R167, R160 ;  /* 0x000000a0a7a0723e */ /* 0x000fe200000010ff */
[----:B------:R-:W-:Y:S06]  /*bdc0*/  BRA `(.L_x_521) ;  /* 0x0000000800d47947 */ /* 0x000fec0003800000 */
.L_x_524:
[-C--:B------:R-:W-:Y:S01]  /*bdd0*/  FFMA.FTZ R160, R174, R164.reuse, R165 ;  /* 0x000000a4aea07223 */ /* 0x080fe200000100a5 */
[----:B------:R-:W-:Y:S01]  /*bde0*/  PRMT R161, R155, 0x7632, R161 ;  /* 0x000076329ba17816 */ /* 0x000fe200000000a1 */
[-CC-:B------:R-:W-:Y:S01]  /*bdf0*/  FFMA.FTZ R162, R30, R164.reuse, R165.reuse ;  /* 0x000000a41ea27223 */ /* 0x180fe200000100a5 */
[----:B0-----:R-:W-:Y:S01]  /*be00*/  FFMA.FTZ R166, R26, R164, R165 ;  /* 0x000000a41aa67223 */ /* 0x001fe200000100a5 */
[--C-:B------:R-:W-:Y:S01]  /*be10*/  FADD.FTZ R163, R173, -R160.reuse ;  /* 0x800000a0ada37221 */ /* 0x100fe20000010000 */
[----:B------:R-:W-:Y:S01]  /*be20*/  PRMT R160, R154, 0x7632, R160 ;  /* 0x000076329aa07816 */ /* 0x000fe200000000a0 */
[----:B------:R-:W-:Y:S02]  /*be30*/  IMAD.U32 R167, R161, 0x10000, RZ ;  /* 0x00010000a1a77824 */ /* 0x000fe400078e00ff */
[----:B------:R-:W-:Y:S01]  /*be40*/  FADD.FTZ R161, R29, -R162 ;  /* 0x800000a21da17221 */ /* 0x000fe20000010000 */
[----:B------:R-:W-:Y:S02]  /*be50*/  ISETP.GE.U32.AND P2, PT, R230, RZ, PT ;  /* 0x000000ffe600720c */ /* 0x000fe40003f46070 */
[----:B------:R-:W-:Y:S01]  /*be60*/  SHF.L.U32 R160, R160, 0x10, RZ ;  /* 0x00000010a0a07819 */ /* 0x000fe200000006ff */
[----:B-----5:R-:W-:Y:S01]  /*be70*/  FFMA.FTZ R163, R210, R163, R167 ;  /* 0x000000a3d2a37223 */ /* 0x020fe200000100a7 */
[----:B------:R-:W-:-:S02]  /*be80*/  LOP3.LUT P6, RZ, R231, 0xff0000, RZ, 0xc0, !PT ;  /* 0x00ff0000e7ff7812 */ /* 0x000fc400078cc0ff */
[----:B------:R-:W-:Y:S01]  /*be90*/  ISETP.GE.U32.AND.EX P2, PT, R231, 0x1000000, PT, P2 ;  /* 0x01000000e700780c */ /* 0x000fe20003f46120 */
[----:B------:R-:W-:Y:S01]  /*bea0*/  FFMA.FTZ R162, R210, R161, R160 ;  /* 0x000000a1d2a27223 */ /* 0x000fe200000100a0 */
[----:B------:R-:W-:Y:S01]  /*beb0*/  FFMA.FTZ R160, R28, R164, R165 ;  /* 0x000000a41ca07223 */ /* 0x000fe200000100a5 */
[----:B------:R-:W-:-:S03]  /*bec0*/  PRMT R161, R153, 0x7632, R161 ;  /* 0x0000763299a17816 */ /* 0x000fc600000000a1 */
[--C-:B------:R-:W-:Y:S01]  /*bed0*/  FADD.FTZ R167, R27, -R160.reuse ;  /* 0x800000a01ba77221 */ /* 0x100fe20000010000 */
[----:B------:R-:W-:Y:S01]  /*bee0*/  PRMT R160, R152, 0x7632, R160 ;  /* 0x0000763298a07816 */ /* 0x000fe200000000a0 */
[----:B------:R-:W-:Y:S02]  /*bef0*/  IMAD.U32 R227, R161, 0x10000, RZ ;  /* 0x00010000a1e37824 */ /* 0x000fe400078e00ff */
[----:B------:R-:W-:Y:S01]  /*bf00*/  FADD.FTZ R161, R25, -R166 ;  /* 0x800000a619a17221 */ /* 0x000fe20000010000 */
[----:B------:R-:W-:Y:S01]  /*bf10*/  SHF.L.U32 R224, R160, 0x10, RZ ;  /* 0x00000010a0e07819 */ /* 0x000fe200000006ff */
[C---:B------:R-:W-:Y:S01]  /*bf20*/  FFMA.FTZ R160, R210.reuse, R167, R227 ;  /* 0x000000a7d2a07223 */ /* 0x040fe200000100e3 */
[-C--:B------:R-:W-:Y:S01]  /*bf30*/  FFMA.FTZ R167, R219, R164.reuse, R165 ;  /* 0x000000a4dba77223 */ /* 0x080fe200000100a5 */
[----:B------:R-:W-:Y:S02]  /*bf40*/  IMAD.U32 R227, R155, 0x10000, RZ ;  /* 0x000100009be37824 */ /* 0x000fe400078e00ff */
[----:B------:R-:W-:Y:S01]  /*bf50*/  FFMA.FTZ R161, R210, R161, R224 ;  /* 0x000000a1d2a17223 */ /* 0x000fe200000100e0 */
[----:B------:R-:W-:Y:S01]  /*bf60*/  FADD.FTZ R167, R216, -R167 ;  /* 0x800000a7d8a77221 */ /* 0x000fe20000010000 */
[----:B------:R-:W-:Y:S01]  /*bf70*/  FMUL.FTZ R224, R163, UR13 ;  /* 0x0000000da3e07c20 */ /* 0x000fe20008410000 */
[----:B------:R-:W-:Y:S01]  /*bf80*/  FMUL.FTZ R163, R162, UR13 ;  /* 0x0000000da2a37c20 */ /* 0x000fe20008410000 */
[----:B------:R-:W-:Y:S01]  /*bf90*/  FMUL.FTZ R160, R160, UR13 ;  /* 0x0000000da0a07c20 */ /* 0x000fe20008410000 */
[----:B------:R-:W-:Y:S01]  /*bfa0*/  FFMA.FTZ R166, R210, R167, R227 ;  /* 0x000000a7d2a67223 */ /* 0x000fe200000100e3 */
[----:B------:R-:W-:Y:S01]  /*bfb0*/  FFMA.FTZ R167, R201, R164, R165 ;  /* 0x000000a4c9a77223 */ /* 0x000fe200000100a5 */
[----:B------:R-:W-:Y:S01]  /*bfc0*/  SHF.L.U32 R227, R154, 0x10, RZ ;  /* 0x000000109ae37819 */ /* 0x000fe200000006ff */
[----:B------:R-:W-:Y:S01]  /*bfd0*/  FMUL.FTZ R161, R161, UR13 ;  /* 0x0000000da1a17c20 */ /* 0x000fe20008410000 */
[----:B------:R-:W-:Y:S01]  /*bfe0*/  FMUL.FTZ R166, R166, UR13 ;  /* 0x0000000da6a67c20 */ /* 0x000fe20008410000 */
[----:B------:R-:W-:-:S04]  /*bff0*/  FADD.FTZ R167, R200, -R167 ;  /* 0x800000a7c8a77221 */ /* 0x000fc80000010000 */
[----:B------:R-:W-:Y:S01]  /*c000*/  FFMA.FTZ R167, R210, R167, R227 ;  /* 0x000000a7d2a77223 */ /* 0x000fe200000100e3 */
[----:B------:R-:W-:Y:S02]  /*c010*/  FSEL R166, R166, RZ, P6 ;  /* 0x000000ffa6a67208 */ /* 0x000fe40003000000 */
[----:B------:R-:W-:Y:S01]  /*c020*/  LOP3.LUT P6, RZ, R231, 0xff, RZ, 0xc0, !PT ;  /* 0x000000ffe7ff7812 */ /* 0x000fe200078cc0ff */
[----:B------:R-:W-:Y:S01]  /*c030*/  FMUL.FTZ R167, R167, UR13 ;  /* 0x0000000da7a77c20 */ /* 0x000fe20008410000 */
[----:B------:R-:W-:Y:S02]  /*c040*/  FSEL R227, R224, RZ, P2 ;  /* 0x000000ffe0e37208 */ /* 0x000fe40001000000 */
[----:B------:R-:W-:Y:S02]  /*c050*/  LOP3.LUT P2, RZ, R231, 0xff00, RZ, 0xc0, !PT ;  /* 0x0000ff00e7ff7812 */ /* 0x000fe4000784c0ff */
[----:B------:R-:W-:Y:S02]  /*c060*/  FSEL R162, R167, RZ, P6 ;  /* 0x000000ffa7a27208 */ /* 0x000fe40003000000 */
[----:B------:R-:W-:-:S02]  /*c070*/  FSEL R167, R163, RZ, P2 ;  /* 0x000000ffa3a77208 */ /* 0x000fc40001000000 */
[----:B------:R-:W-:Y:S01]  /*c080*/  F2FP.BF16.F32.PACK_AB R163, R227, R166 ;  /* 0x000000a6e3a3723e */ /* 0x000fe200000010ff */
[----:B------:R-:W-:Y:S01]  /*c090*/  IMAD.U32 R227, R153, 0x10000, RZ ;  /* 0x0001000099e37824 */ /* 0x000fe200078e00ff */
[----:B------:R-:W-:Y:S01]  /*c0a0*/  F2FP.BF16.F32.PACK_AB R162, R167, R162 ;  /* 0x000000a2a7a2723e */ /* 0x000fe200000010ff */
[----:B------:R-:W-:Y:S01]  /*c0b0*/  FFMA.FTZ R167, R193, R164, R165 ;  /* 0x000000a4c1a77223 */ /* 0x000fe200000100a5 */
[C---:B------:R-:W-:Y:S02]  /*c0c0*/  LOP3.LUT P2, RZ, R230.reuse, 0xff0000, RZ, 0xc0, !PT ;  /* 0x00ff0000e6ff7812 */ /* 0x040fe4000784c0ff */
[----:B------:R-:W-:Y:S01]  /*c0d0*/  LOP3.LUT P6, RZ, R230, 0xff000000, RZ, 0xc0, !PT ;  /* 0xff000000e6ff7812 */ /* 0x000fe200078cc0ff */
[----:B------:R-:W-:-:S03]  /*c0e0*/  FADD.FTZ R167, R194, -R167 ;  /* 0x800000a7c2a77221 */ /* 0x000fc60000010000 */
[----:B------:R-:W-:Y:S01]  /*c0f0*/  FSEL R229, R160, RZ, P6 ;  /* 0x000000ffa0e57208 */ /* 0x000fe20003000000 */
[----:B------:R-:W-:Y:S01]  /*c100*/  FFMA.FTZ R166, R210, R167, R227 ;  /* 0x000000a7d2a67223 */ /* 0x000fe200000100e3 */
[----:B------:R-:W-:Y:S01]  /*c110*/  FFMA.FTZ R167, R179, R164, R165 ;  /* 0x000000a4b3a77223 */ /* 0x000fe200000100a5 */
[----:B------:R-:W-:Y:S02]  /*c120*/  SHF.L.U32 R227, R152, 0x10, RZ ;  /* 0x0000001098e37819 */ /* 0x000fe400000006ff */
[----:B------:R-:W-:Y:S01]  /*c130*/  FMUL.FTZ R166, R166, UR13 ;  /* 0x0000000da6a67c20 */ /* 0x000fe20008410000 */
[----:B------:R-:W-:Y:S01]  /*c140*/  FADD.FTZ R167, R182, -R167 ;  /* 0x800000a7b6a77221 */ /* 0x000fe20000010000 */
[----:B------:R-:W-:-:S03]  /*c150*/  LOP3.LUT P6, RZ, R230, 0xff, RZ, 0xc0, !PT ;  /* 0x000000ffe6ff7812 */ /* 0x000fc600078cc0ff */
[----:B------:R-:W-:Y:S01]  /*c160*/  FFMA.FTZ R167, R210, R167, R227 ;  /* 0x000000a7d2a77223 */ /* 0x000fe200000100e3 */
[----:B------:R-:W-:Y:S02]  /*c170*/  FSEL R166, R166, RZ, P2 ;  /* 0x000000ffa6a67208 */ /* 0x000fe40001000000 */
[----:B------:R-:W-:Y:S01]  /*c180*/  LOP3.LUT P2, RZ, R230, 0xff00, RZ, 0xc0, !PT ;  /* 0x0000ff00e6ff7812 */ /* 0x000fe2000784c0ff */
[----:B------:R-:W-:-:S03]  /*c190*/  FMUL.FTZ R167, R167, UR13 ;  /* 0x0000000da7a77c20 */ /* 0x000fc60008410000 */
[----:B------:R-:W-:Y:S02]  /*c1a0*/  FSEL R227, R161, RZ, P2 ;  /* 0x000000ffa1e37208 */ /* 0x000fe40001000000 */
[----:B------:R-:W-:Y:S02]  /*c1b0*/  FSEL R160, R167, RZ, P6 ;  /* 0x000000ffa7a07208 */ /* 0x000fe40003000000 */
[----:B------:R-:W-:Y:S02]  /*c1c0*/  F2FP.BF16.F32.PACK_AB R161, R229, R166 ;  /* 0x000000a6e5a1723e */ /* 0x000fe400000010ff */
[----:B------:R-:W-:Y:S01]  /*c1d0*/  F2FP.BF16.F32.PACK_AB R160, R227, R160 ;  /* 0x000000a0e3a0723e */ /* 0x000fe200000010ff */
[----:B------:R-:W-:Y:S06]  /*c1e0*/  BRA `(.L_x_521) ;  /* 0x0000000400cc7947 */ /* 0x000fec0003800000 */
.L_x_523:
[----:B-1-34-:R-:W1:Y:S02]  /*c1f0*/  LDC.64 R160, c[0x0][0x478] ;  /* 0x00011e00ffa07b82 */ /* 0x01ae640000000a00 */
[----:B-1----:R-:W-:-:S04]  /*c200*/  ISETP.NE.U32.AND P1, PT, R160, RZ, PT ;  /* 0x000000ffa000720c */ /* 0x002fc80003f25070 */
[----:B------:R-:W-:-:S13]  /*c210*/  ISETP.NE.AND.EX P1, PT, R161, RZ, PT, P1 ;  /* 0x000000ffa100720c */ /* 0x000fda0003f25310 */
[----:B------:R-:W-:Y:S05]  /*c220*/  @!P1 BRA `(.L_x_525) ;  /* 0x0000000000e89947 */ /* 0x000fea0003800000 */
[-CC-:B------:R-:W-:Y:S01]  /*c230*/  FFMA.FTZ R65, R219, R164.reuse, R165.reuse ;  /* 0x000000a4db417223 */ /* 0x180fe200000100a5 */
[-C--:B------:R-:W-:Y:S01]  /*c240*/  FFMA.FTZ R64, R174, R164.reuse, R165 ;  /* 0x000000a4ae407223 */ /* 0x080fe200000100a5 */
[----:B------:R-:W-:Y:S02]  /*c250*/  LOP3.LUT P6, RZ, R231, 0xff0000, RZ, 0xc0, !PT ;  /* 0x00ff0000e7ff7812 */ /* 0x000fe400078cc0ff */
[----:B------:R-:W-:Y:S01]  /*c260*/  FADD.FTZ R65, R216, -R65 ;  /* 0x80000041d8417221 */ /* 0x000fe20000010000 */
[----:B------:R-:W-:Y:S01]  /*c270*/  FADD.FTZ R161, R173, -R64 ;  /* 0x80000040ada17221 */ /* 0x000fe20000010000 */
[-CC-:B------:R-:W-:Y:S01]  /*c280*/  FFMA.FTZ R64, R30, R164.reuse, R165.reuse ;  /* 0x000000a41e407223 */ /* 0x180fe200000100a5 */
[----:B------:R-:W-:Y:S01]  /*c290*/  ISETP.GE.U32.AND P2, PT, R230, RZ, PT ;  /* 0x000000ffe600720c */ /* 0x000fe20003f46070 */
[C---:B-----5:R-:W-:Y:S01]  /*c2a0*/  FMUL.FTZ R66, R210.reuse, R65 ;  /* 0x00000041d2427220 */ /* 0x060fe20000410000 */
[----:B------:R-:W-:Y:S01]  /*c2b0*/  FFMA.FTZ R65, R201, R164, R165 ;  /* 0x000000a4c9417223 */ /* 0x000fe200000100a5 */
[----:B------:R-:W-:Y:S01]  /*c2c0*/  FADD.FTZ R67, R29, -R64 ;  /* 0x800000401d437221 */ /* 0x000fe20000010000 */
[----:B------:R-:W-:Y:S01]  /*c2d0*/  FMUL.FTZ R161, R210, R161 ;  /* 0x000000a1d2a17220 */ /* 0x000fe20000410000 */
[----:B------:R-:W-:Y:S01]  /*c2e0*/  FMUL.FTZ R160, R66, UR13 ;  /* 0x0000000d42a07c20 */ /* 0x000fe20008410000 */
[----:B------:R-:W-:Y:S01]  /*c2f0*/  FADD.FTZ R65, R200, -R65 ;  /* 0x80000041c8417221 */ /* 0x000fe20000010000 */
[----:B------:R-:W-:-:S03]  /*c300*/  ISETP.GE.U32.AND.EX P2, PT, R231, 0x1000000, PT, P2 ;  /* 0x01000000e700780c */ /* 0x000fc60003f46120 */
[----:B------:R-:W-:Y:S01]  /*c310*/  FSEL R163, R160, RZ, P6 ;  /* 0x000000ffa0a37208 */ /* 0x000fe20003000000 */
[C---:B------:R-:W-:Y:S01]  /*c320*/  FMUL.FTZ R160, R210.reuse, R67 ;  /* 0x00000043d2a07220 */ /* 0x040fe20000410000 */
[----:B------:R-:W-:Y:S01]  /*c330*/  FMUL.FTZ R65, R210, R65 ;  /* 0x00000041d2417220 */ /* 0x000fe20000410000 */
[C---:B------:R-:W-:Y:S01]  /*c340*/  F2FP.BF16.F32.PACK_AB R67, R161.reuse, R66 ;  /* 0x00000042a143723e */ /* 0x040fe200000010ff */
[----:B------:R-:W-:Y:S01]  /*c350*/  FMUL.FTZ R161, R161, UR13 ;  /* 0x0000000da1a17c20 */ /* 0x000fe20008410000 */
[----:B------:R-:W-:Y:S01]  /*c360*/  LOP3.LUT P6, RZ, R231, 0xff, RZ, 0xc0, !PT ;  /* 0x000000ffe7ff7812 */ /* 0x000fe200078cc0ff */
[----:B------:R-:W-:Y:S01]  /*c370*/  FMUL.FTZ R64, R65, UR13 ;  /* 0x0000000d41407c20 */ /* 0x000fe20008410000 */
[C---:B------:R-:W-:Y:S01]  /*c380*/  F2FP.BF16.F32.PACK_AB R66, R160.reuse, R65 ;  /* 0x00000041a042723e */ /* 0x040fe200000010ff */
[----:B------:R-:W-:Y:S01]  /*c390*/  FMUL.FTZ R160, R160, UR13 ;  /* 0x0000000da0a07c20 */ /* 0x000fe20008410000 */
[----:B------:R-:W-:Y:S02]  /*c3a0*/  FSEL R162, R161, RZ, P2 ;  /* 0x000000ffa1a27208 */ /* 0x000fe40001000000 */
[----:B------:R-:W-:-:S02]  /*c3b0*/  LOP3.LUT P2, RZ, R231, 0xff00, RZ, 0xc0, !PT ;  /* 0x0000ff00e7ff7812 */ /* 0x000fc4000784c0ff */
[----:B------:R-:W-:Y:S02]  /*c3c0*/  FSEL R64, R64, RZ, P6 ;  /* 0x000000ff40407208 */ /* 0x000fe40003000000 */
[----:B------:R-:W-:Y:S02]  /*c3d0*/  FSEL R65, R160, RZ, P2 ;  /* 0x000000ffa0417208 */ /* 0x000fe40001000000 */
[----:B------:R-:W-:Y:S02]  /*c3e0*/  F2FP.BF16.F32.PACK_AB R163, R162, R163 ;  /* 0x000000a3a2a3723e */ /* 0x000fe400000010ff */
[----:B------:R-:W-:Y:S01]  /*c3f0*/  F2FP.BF16.F32.PACK_AB R162, R65, R64 ;  /* 0x0000004041a2723e */ /* 0x000fe200000010ff */
[-CC-:B------:R-:W-:Y:S01]  /*c400*/  FFMA.FTZ R65, R193, R164.reuse, R165.reuse ;  /* 0x000000a4c1417223 */ /* 0x180fe200000100a5 */
[-C--:B------:R-:W-:Y:S01]  /*c410*/  FFMA.FTZ R64, R28, R164.reuse, R165 ;  /* 0x000000a41c407223 */ /* 0x080fe200000100a5 */
[----:B------:R-:W-:Y:S02]  /*c420*/  LOP3.LUT P2, RZ, R230, 0xff0000, RZ, 0xc0, !PT ;  /* 0x00ff0000e6ff7812 */ /* 0x000fe4000784c0ff */
[----:B------:R-:W-:Y:S01]  /*c430*/  FADD.FTZ R161, R194, -R65 ;  /* 0x80000041c2a17221 */ /* 0x000fe20000010000 */
[----:B0-----:R-:W-:Y:S01]  /*c440*/  FADD.FTZ R167, R27, -R64 ;  /* 0x800000401ba77221 */ /* 0x001fe20000010000 */
[-CC-:B------:R-:W-:Y:S01]  /*c450*/  FFMA.FTZ R65, R179, R164.reuse, R165.reuse ;  /* 0x000000a4b3417223 */ /* 0x180fe200000100a5 */
[----:B------:R-:W-:Y:S01]  /*c460*/  FFMA.FTZ R64, R26, R164, R165 ;  /* 0x000000a41a407223 */ /* 0x000fe200000100a5 */
[C---:B------:R-:W-:Y:S01]  /*c470*/  FMUL.FTZ R160, R210.reuse, R161 ;  /* 0x000000a1d2a07220 */ /* 0x040fe20000410000 */
[----:B------:R-:W-:Y:S01]  /*c480*/  FMUL.FTZ R167, R210, R167 ;  /* 0x000000a7d2a77220 */ /* 0x000fe20000410000 */
[----:B------:R-:W-:Y:S01]  /*c490*/  FADD.FTZ R65, R182, -R65 ;  /* 0x80000041b6417221 */ /* 0x000fe20000010000 */
[----:B------:R-:W-:Y:S01]  /*c4a0*/  FADD.FTZ R161, R25, -R64 ;  /* 0x8000004019a17221 */ /* 0x000fe20000010000 */
[----:B------:R-:W-:Y:S01]  /*c4b0*/  FMUL.FTZ R166, R160, UR13 ;  /* 0x0000000da0a67c20 */ /* 0x000fe20008410000 */
[----:B------:R-:W-:Y:S01]  /*c4c0*/  LOP3.LUT P6, RZ, R230, 0xff000000, RZ, 0xc0, !PT ;  /* 0xff000000e6ff7812 */ /* 0x000fe200078cc0ff */
[C---:B------:R-:W-:Y:S01]  /*c4d0*/  FMUL.FTZ R64, R210.reuse, R65 ;  /* 0x00000041d2407220 */ /* 0x040fe20000410000 */
[----:B------:R-:W-:Y:S01]  /*c4e0*/  FMUL.FTZ R161, R210, R161 ;  /* 0x000000a1d2a17220 */ /* 0x000fe20000410000 */
[C---:B------:R-:W-:Y:S01]  /*c4f0*/  F2FP.BF16.F32.PACK_AB R65, R167.reuse, R160 ;  /* 0x000000a0a741723e */ /* 0x040fe200000010ff */
[----:B------:R-:W-:Y:S01]  /*c500*/  FMUL.FTZ R167, R167, UR13 ;  /* 0x0000000da7a77c20 */ /* 0x000fe20008410000 */
[----:B------:R-:W-:Y:S01]  /*c510*/  FMUL.FTZ R160, R64, UR13 ;  /* 0x0000000d40a07c20 */ /* 0x000fe20008410000 */
[----:B------:R-:W-:-:S02]  /*c520*/  FSEL R166, R166, RZ, P2 ;  /* 0x000000ffa6a67208 */ /* 0x000fc40001000000 */
[C---:B------:R-:W-:Y:S01]  /*c530*/  F2FP.BF16.F32.PACK_AB R64, R161.reuse, R64 ;  /* 0x00000040a140723e */ /* 0x040fe200000010ff */
[----:B------:R-:W-:Y:S01]  /*c540*/  FMUL.FTZ R161, R161, UR13 ;  /* 0x0000000da1a17c20 */ /* 0x000fe20008410000 */
[----:B------:R-:W-:Y:S02]  /*c550*/  FSEL R227, R167, RZ, P6 ;  /* 0x000000ffa7e37208 */ /* 0x000fe40003000000 */
[C---:B------:R-:W-:Y:S02]  /*c560*/  LOP3.LUT P2, RZ, R230.reuse, 0xff, RZ, 0xc0, !PT ;  /* 0x000000ffe6ff7812 */ /* 0x040fe4000784c0ff */
[----:B------:R-:W-:Y:S02]  /*c570*/  LOP3.LUT P6, RZ, R230, 0xff00, RZ, 0xc0, !PT ;  /* 0x0000ff00e6ff7812 */ /* 0x000fe400078cc0ff */
[----:B------:R-:W-:Y:S02]  /*c580*/  FSEL R160, R160, RZ, P2 ;  /* 0x000000ffa0a07208 */ /* 0x000fe40001000000 */
[----:B------:R-:W-:-:S02]  /*c590*/  FSEL R167, R161, RZ, P6 ;  /* 0x000000ffa1a77208 */ /* 0x000fc40003000000 */
[----:B------:R-:W-:Y:S02]  /*c5a0*/  F2FP.BF16.F32.PACK_AB R161, R227, R166 ;  /* 0x000000a6e3a1723e */ /* 0x000fe400000010ff */
[----:B------:R-:W-:Y:S01]  /*c5b0*/  F2FP.BF16.F32.PACK_AB R160, R167, R160 ;  /* 0x000000a0a7a0723e */ /* 0x000fe200000010ff */
[----:B------:R-:W-:Y:S06]  /*c5c0*/  BRA `(.L_x_521) ;  /* 0x0000000000d47947 */ /* 0x000fec0003800000 */
.L_x_525:
[-CC-:B------:R-:W-:Y:S01]  /*c5d0*/  FFMA.FTZ R161, R219, R164.reuse, R165.reuse ;  /* 0x000000a4dba17223 */ /* 0x180fe200000100a5 */
[-C--:B------:R-:W-:Y:S01]  /*c5e0*/  FFMA.FTZ R160, R174, R164.reuse, R165 ;  /* 0x000000a4aea07223 */ /* 0x080fe200000100a5 */
[----:B------:R-:W-:Y:S02]  /*c5f0*/  ISETP.GE.U32.AND P2, PT, R230, RZ, PT ;  /* 0x000000ffe600720c */ /* 0x000fe40003f46070 */
[----:B------:R-:W-:Y:S01]  /*c600*/  FADD.FTZ R163, R216, -R161 ;  /* 0x800000a1d8a37221 */ /* 0x000fe20000010000 */
[----:B0-----:R-:W-:Y:S01]  /*c610*/  FADD.FTZ R167, R173, -R160 ;  /* 0x800000a0ada77221 */ /* 0x001fe20000010000 */
[-CC-:B------:R-:W-:Y:S01]  /*c620*/  FFMA.FTZ R161, R201, R164.reuse, R165.reuse ;  /* 0x000000a4c9a17223 */ /* 0x180fe200000100a5 */
[----:B------:R-:W-:Y:S01]  /*c630*/  FFMA.FTZ R160, R30, R164, R165 ;  /* 0x000000a41ea07223 */ /* 0x000fe200000100a5 */
[C---:B-----5:R-:W-:Y:S01]  /*c640*/  FMUL.FTZ R162, R210.reuse, R163 ;  /* 0x000000a3d2a27220 */ /* 0x060fe20000410000 */
[----:B------:R-:W-:Y:S01]  /*c650*/  FMUL.FTZ R167, R210, R167 ;  /* 0x000000a7d2a77220 */ /* 0x000fe20000410000 */
[----:B------:R-:W-:Y:S01]  /*c660*/  FADD.FTZ R161, R200, -R161 ;  /* 0x800000a1c8a17221 */ /* 0x000fe20000010000 */
[----:B------:R-:W-:Y:S01]  /*c670*/  FADD.FTZ R163, R29, -R160 ;  /* 0x800000a01da37221 */ /* 0x000fe20000010000 */
[----:B------:R-:W-:Y:S01]  /*c680*/  FMUL.FTZ R162, R162, UR13 ;  /* 0x0000000da2a27c20 */ /* 0x000fe20008410000 */
[----:B------:R-:W-:Y:S01]  /*c690*/  FMUL.FTZ R167, R167, UR13 ;  /* 0x0000000da7a77c20 */ /* 0x000fe20008410000 */
        /* <DEDUP_REMOVED lines=13> */
[-CC-:B------:R-:W-:Y:S01]  /*c770*/  FFMA.FTZ R160, R28, R164.reuse, R165.reuse ;  /* 0x000000a41ca07223 */ /* 0x180fe200000100a5 */
[----:B------:R-:W-:Y:S01]  /*c780*/  F2FP.BF16.F32.PACK_AB R162, R162, R161 ;  /* 0x000000a1a2a2723e */ /* 0x000fe200000010ff */
[-CC-:B------:R-:W-:Y:S01]  /*c790*/  FFMA.FTZ R161, R193, R164.reuse, R165.reuse ;  /* 0x000000a4c1a17223 */ /* 0x180fe200000100a5 */
[----:B------:R-:W-:Y:S01]  /*c7a0*/  LOP3.LUT P2, RZ, R230, 0xff0000, RZ, 0xc0, !PT ;  /* 0x00ff0000e6ff7812 */ /* 0x000fe2000784c0ff */
[----:B------:R-:W-:Y:S01]  /*c7b0*/  FADD.FTZ R227, R27, -R160 ;  /* 0x800000a01be37221 */ /* 0x000fe20000010000 */
[-C--:B------:R-:W-:Y:S01]  /*c7c0*/  FFMA.FTZ R160, R26, R164.reuse, R165 ;  /* 0x000000a41aa07223 */ /* 0x080fe200000100a5 */
[----:B------:R-:W-:Y:S01]  /*c7d0*/  FADD.FTZ R167, R194, -R161 ;  /* 0x800000a1c2a77221 */ /* 0x000fe20000010000 */
[----:B------:R-:W-:Y:S01]  /*c7e0*/  FFMA.FTZ R161, R179, R164, R165 ;  /* 0x000000a4b3a17223 */ /* 0x000fe200000100a5 */
[----:B------:R-:W-:Y:S01]  /*c7f0*/  FMUL.FTZ R227, R210, R227 ;  /* 0x000000e3d2e37220 */ /* 0x000fe20000410000 */
[----:B------:R-:W-:Y:S01]  /*c800*/  LOP3.LUT P6, RZ, R230, 0xff000000, RZ, 0xc0, !PT ;  /* 0xff000000e6ff7812 */ /* 0x000fe200078cc0ff */
[----:B------:R-:W-:Y:S01]  /*c810*/  FMUL.FTZ R166, R210, R167 ;  /* 0x000000a7d2a67220 */ /* 0x000fe20000410000 */
[----:B------:R-:W-:Y:S01]  /*c820*/  FADD.FTZ R167, R25, -R160 ;  /* 0x800000a019a77221 */ /* 0x000fe20000010000 */
[----:B------:R-:W-:Y:S01]  /*c830*/  FADD.FTZ R161, R182, -R161 ;  /* 0x800000a1b6a17221 */ /* 0x000fe20000010000 */
[----:B------:R-:W-:Y:S01]  /*c840*/  FMUL.FTZ R227, R227, UR13 ;  /* 0x0000000de3e37c20 */ /* 0x000fe20008410000 */
[----:B------:R-:W-:Y:S01]  /*c850*/  FMUL.FTZ R166, R166, UR13 ;  /* 0x0000000da6a67c20 */ /* 0x000fe20008410000 */
[C---:B------:R-:W-:Y:S01]  /*c860*/  FMUL.FTZ R167, R210.reuse, R167 ;  /* 0x000000a7d2a77220 */ /* 0x040fe20000410000 */
[----:B------:R-:W-:-:S02]  /*c870*/  FMUL.FTZ R161, R210, R161 ;  /* 0x000000a1d2a17220 */ /* 0x000fc40000410000 */
[----:B------:R-:W-:Y:S01]  /*c880*/  FSEL R227, R227, RZ, P6 ;  /* 0x000000ffe3e37208 */ /* 0x000fe20003000000 */
[----:B------:R-:W-:Y:S01]  /*c890*/  FMUL.FTZ R167, R167, UR13 ;  /* 0x0000000da7a77c20 */ /* 0x000fe20008410000 */
[----:B------:R-:W-:Y:S01]  /*c8a0*/  FSEL R166, R166, RZ, P2 ;  /* 0x000000ffa6a67208 */ /* 0x000fe20001000000 */
[----:B------:R-:W-:Y:S01]  /*c8b0*/  FMUL.FTZ R161, R161, UR13 ;  /* 0x0000000da1a17c20 */ /* 0x000fe20008410000 */
[C---:B------:R-:W-:Y:S02]  /*c8c0*/  LOP3.LUT P2, RZ, R230.reuse, 0xff00, RZ, 0xc0, !PT ;  /* 0x0000ff00e6ff7812 */ /* 0x040fe4000784c0ff */
[----:B------:R-:W-:Y:S02]  /*c8d0*/  LOP3.LUT P6, RZ, R230, 0xff, RZ, 0xc0, !PT ;  /* 0x000000ffe6ff7812 */ /* 0x000fe400078cc0ff */
[----:B------:R-:W-:Y:S02]  /*c8e0*/  FSEL R167, R167, RZ, P2 ;  /* 0x000000ffa7a77208 */ /* 0x000fe40001000000 */
[----:B------:R-:W-:-:S02]  /*c8f0*/  FSEL R160, R161, RZ, P6 ;  /* 0x000000ffa1a07208 */ /* 0x000fc40003000000 */
[----:B------:R-:W-:Y:S02]  /*c900*/  F2FP.BF16.F32.PACK_AB R161, R227, R166 ;  /* 0x000000a6e3a1723e */ /* 0x000fe400000010ff */
[----:B------:R-:W-:-:S07]  /*c910*/  F2FP.BF16.F32.PACK_AB R160, R167, R160 ;  /* 0x000000a0a7a0723e */ /* 0x000fce00000010ff */
.L_x_521:
[----:B------:R-:W0:Y:S08]  /*c920*/  @P1 LDC.64 R228, c[0x0][0x478] ;  /* 0x00011e00ffe41b82 */ /* 0x000e300000000a00 */
[----:B------:R-:W1:Y:S08]  /*c930*/  LDC.64 R226, c[0x0][0x468] ;  /* 0x00011a00ffe27b82 */ /* 0x000e700000000a00 */
[----:B------:R-:W2:Y:S01]  /*c940*/  @P0 LDC.64 R166, c[0x0][0x470] ;  /* 0x00011c00ffa60b82 */ /* 0x000ea20000000a00 */
[----:B0-----:R-:W-:-:S05]  /*c950*/  @P1 IMAD.WIDE.U32 R228, R8, 0x10, R228 ;  /* 0x0000001008e41825 */ /* 0x001fca00078e00e4 */
[----:B------:R0:W-:Y:S01]  /*c960*/  @P1 STG.E.128 desc[UR8][R228.64], R64 ;  /* 0x00000040e4001986 */ /* 0x0001e2000c101d08 */
[----:B-1----:R-:W-:-:S05]  /*c970*/  IMAD.WIDE.U32 R226, R8, 0x10, R226 ;  /* 0x0000001008e27825 */ /* 0x002fca00078e00e2 */
[----:B------:R0:W-:Y:S01]  /*c980*/  STG.E.128 desc[UR8][R226.64], R160 ;  /* 0x000000a0e2007986 */ /* 0x0001e2000c101d08 */
[----:B--2---:R-:W-:-:S04]  /*c990*/  @P0 IMAD.WIDE.U32 R166, R8, 0x10, R166 ;  /* 0x0000001008a60825 */ /* 0x004fc800078e00a6 */
[----:B------:R-:W-:Y:S01]  /*c9a0*/  VIADD R8, R8, 0x20 ;  /* 0x0000002008087836 */ /* 0x000fe20000000000 */
[----:B------:R0:W-:Y:S06]  /*c9b0*/  @P0 STG.E.128 desc[UR8][R166.64], R132 ;  /* 0x00000084a6000986 */ /* 0x0001ec000c101d08 */
.L_x_517:
[----:B------:R-:W-:Y:S05]  /*c9c0*/  BSYNC.RECONVERGENT B1 ;  /* 0x0000000000017941 */ /* 0x000fea0003800200 */
.L_x_516:
        /* <DEDUP_REMOVED lines=12> */
[----:B01-34-:R-:W-:Y:S01]  /*ca90*/  PRMT R64, R159, 0x7632, R64 ;  /* 0x000076329f407816 */ /* 0x01bfe20000000040 */
[-CC-:B------:R-:W-:Y:S01]  /*caa0*/  FFMA.FTZ R65, R214, R164.reuse, R165.reuse ;  /* 0x000000a4d6417223 */ /* 0x180fe200000100a5 */
[-CC-:B------:R-:W-:Y:S01]  /*cab0*/  FFMA.FTZ R132, R186, R164.reuse, R165.reuse ;  /* 0x000000a4ba847223 */ /* 0x180fe200000100a5 */
[-C--:B------:R-:W-:Y:S01]  /*cac0*/  FFMA.FTZ R134, R213, R164.reuse, R165 ;  /* 0x000000a4d5867223 */ /* 0x080fe200000100a5 */
[----:B------:R-:W-:Y:S01]  /*cad0*/  SHF.L.U32 R135, R64, 0x10, RZ ;  /* 0x0000001040877819 */ /* 0x000fe200000006ff */
[----:B------:R-:W-:Y:S01]  /*cae0*/  FADD.FTZ R65, R212, -R65 ;  /* 0x80000041d4417221 */ /* 0x000fe20000010000 */
[----:B------:R-:W-:Y:S01]  /*caf0*/  PRMT R64, R157, 0x7632, R64 ;  /* 0x000076329d407816 */ /* 0x000fe20000000040 */
[-CC-:B------:R-:W-:Y:S01]  /*cb00*/  FFMA.FTZ R160, R188, R164.reuse, R165.reuse ;  /* 0x000000a4bca07223 */ /* 0x180fe200000100a5 */
[-C--:B------:R-:W-:Y:S01]  /*cb10*/  FFMA.FTZ R162, R217, R164.reuse, R165 ;  /* 0x000000a4d9a27223 */ /* 0x080fe200000100a5 */
[----:B-----5:R-:W-:Y:S01]  /*cb20*/  FFMA.FTZ R66, R210, R65, R135 ;  /* 0x00000041d2427223 */ /* 0x020fe20000010087 */
[----:B------:R-:W-:Y:S01]  /*cb30*/  SHF.L.U32 R64, R64, 0x10, RZ ;  /* 0x0000001040407819 */ /* 0x000fe200000006ff */
[----:B------:R-:W-:Y:S01]  /*cb40*/  FADD.FTZ R135, R183, -R132 ;  /* 0x80000084b7877221 */ /* 0x000fe20000010000 */
[----:B------:R-:W-:Y:S01]  /*cb50*/  PRMT R65, R158, 0x7632, R65 ;  /* 0x000076329e417816 */ /* 0x000fe20000000041 */
[----:B------:R-:W-:Y:S01]  /*cb60*/  FADD.FTZ R161, R185, -R160 ;  /* 0x800000a0b9a17221 */ /* 0x000fe20000010000 */
[-C--:B------:R-:W-:Y:S01]  /*cb70*/  FFMA.FTZ R133, R199, R164.reuse, R165 ;  /* 0x000000a4c7857223 */ /* 0x080fe200000100a5 */
[----:B------:R-:W-:Y:S01]  /*cb80*/  FFMA.FTZ R64, R210, R135, R64 ;  /* 0x00000087d2407223 */ /* 0x000fe20000010040 */
[----:B------:R-:W-:Y:S01]  /*cb90*/  FADD.FTZ R135, R211, -R134 ;  /* 0x80000086d3877221 */ /* 0x000fe20000010000 */
[----:B------:R-:W-:Y:S01]  /*cba0*/  IMAD.U32 R65, R65, 0x10000, RZ ;  /* 0x0001000041417824 */ /* 0x000fe200078e00ff */
[----:B------:R-:W-:Y:S01]  /*cbb0*/  SHF.L.U32 R134, R158, 0x10, RZ ;  /* 0x000000109e867819 */ /* 0x000fe200000006ff */
[----:B------:R-:W-:Y:S01]  /*cbc0*/  IMAD.U32 R163, R159, 0x10000, RZ ;  /* 0x000100009fa37824 */ /* 0x000fe200078e00ff */
[----:B------:R-:W-:Y:S01]  /*cbd0*/  PRMT R132, R156, 0x7632, R132 ;  /* 0x000076329c847816 */ /* 0x000fe20000000084 */
[C---:B------:R-:W-:Y:S01]  /*cbe0*/  FFMA.FTZ R65, R210.reuse, R161, R65 ;  /* 0x000000a1d2417223 */ /* 0x040fe20000010041 */
[----:B------:R-:W-:Y:S01]  /*cbf0*/  FADD.FTZ R161, R215, -R162 ;  /* 0x800000a2d7a17221 */ /* 0x000fe20000010000 */
[----:B------:R-:W-:Y:S01]  /*cc00*/  FFMA.FTZ R134, R210, R135, R134 ;  /* 0x00000087d2867223 */ /* 0x000fe20000010086 */
[----:B------:R-:W-:Y:S01]  /*cc10*/  SHF.L.U32 R135, R157, 0x10, RZ ;  /* 0x000000109d877819 */ /* 0x000fe200000006ff */
[----:B------:R-:W-:Y:S01]  /*cc20*/  FADD.FTZ R133, R198, -R133 ;  /* 0x80000085c6857221 */ /* 0x000fe20000010000 */
[----:B------:R-:W-:Y:S01]  /*cc30*/  FFMA.FTZ R67, R195, R164, R165 ;  /* 0x000000a4c3437223 */ /* 0x000fe200000100a5 */
[----:B------:R-:W-:Y:S01]  /*cc40*/  FFMA.FTZ R161, R210, R161, R163 ;  /* 0x000000a1d2a17223 */ /* 0x000fe200000100a3 */
[----:B------:R-:W-:-:S02]  /*cc50*/  IMAD.U32 R160, R132, 0x10000, RZ ;  /* 0x0001000084a07824 */ /* 0x000fc400078e00ff */
[----:B------:R-:W-:Y:S01]  /*cc60*/  FFMA.FTZ R133, R210, R133, R135 ;  /* 0x00000085d2857223 */ /* 0x000fe20000010087 */
[----:B------:R-:W-:Y:S01]  /*cc70*/  FADD.FTZ R67, R196, -R67 ;  /* 0x80000043c4437221 */ /* 0x000fe20000010000 */
[----:B------:R-:W-:Y:S02]  /*cc80*/  IMAD.U32 R132, R156, 0x10000, RZ ;  /* 0x000100009c847824 */ /* 0x000fe400078e00ff */
[----:B------:R-:W-:Y:S01]  /*cc90*/  FMUL.FTZ R135, R161, UR13 ;  /* 0x0000000da1877c20 */ /* 0x000fe20008410000 */
[----:B------:R-:W-:Y:S01]  /*cca0*/  LOP3.LUT P2, RZ, R235, 0xff0000, RZ, 0xc0, !PT ;  /* 0x00ff0000ebff7812 */ /* 0x000fe2000784c0ff */
[----:B------:R-:W-:Y:S01]  /*ccb0*/  FFMA.FTZ R164, R184, R164, R165 ;  /* 0x000000a4b8a47223 */ /* 0x000fe200000100a5 */
[----:B------:R-:W-:Y:S01]  /*ccc0*/  ISETP.GE.U32.AND P5, PT, R240, RZ, PT ;  /* 0x000000fff000720c */ /* 0x000fe20003fa6070 */
[----:B------:R-:W-:Y:S01]  /*ccd0*/  FFMA.FTZ R132, R210, R67, R132 ;  /* 0x00000043d2847223 */ /* 0x000fe20000010084 */
[----:B------:R-:W-:Y:S01]  /*cce0*/  FSEL R163, R135, RZ, P2 ;  /* 0x000000ff87a37208 */ /* 0x000fe20001000000 */
[----:B------:R-:W-:Y:S01]  /*ccf0*/  FADD.FTZ R165, R181, -R164 ;  /* 0x800000a4b5a57221 */ /* 0x000fe20000010000 */
[C---:B------:R-:W-:Y:S01]  /*cd00*/  F2FP.BF16.F32.PACK_AB R67, R66.reuse, R161 ;  /* 0x000000a14243723e */ /* 0x040fe200000010ff */
[----:B------:R-:W-:Y:S01]  /*cd10*/  FMUL.FTZ R66, R66, UR13 ;  /* 0x0000000d42427c20 */ /* 0x000fe20008410000 */
[----:B------:R-:W-:Y:S01]  /*cd20*/  ISETP.GE.U32.AND P2, PT, R234, RZ, PT ;  /* 0x000000ffea00720c */ /* 0x000fe20003f46070 */
[----:B------:R-:W-:Y:S01]  /*cd30*/  FFMA.FTZ R165, R210, R165, R160 ;  /* 0x000000a5d2a57223 */ /* 0x000fe200000100a0 */
[----:B------:R-:W-:-:S02]  /*cd40*/  LOP3.LUT P6, RZ, R241, 0xff0000, RZ, 0xc0, !PT ;  /* 0x00ff0000f1ff7812 */ /* 0x000fc400078cc0ff */
[----:B------:R-:W-:Y:S02]  /*cd50*/  ISETP.GE.U32.AND.EX P5, PT, R241, 0x1000000, PT, P5 ;  /* 0x01000000f100780c */ /* 0x000fe40003fa6150 */
[----:B------:R-:W-:Y:S02]  /*cd60*/  ISETP.GE.U32.AND.EX P2, PT, R235, 0x1000000, PT, P2 ;  /* 0x01000000eb00780c */ /* 0x000fe40003f46120 */
[----:B------:R-:W-:Y:S02]  /*cd70*/  FSEL R135, R135, RZ, P6 ;  /* 0x000000ff87877208 */ /* 0x000fe40003000000 */
[C---:B------:R-:W-:Y:S02]  /*cd80*/  FSEL R160, R66.reuse, RZ, P5 ;  /* 0x000000ff42a07208 */ /* 0x040fe40002800000 */
[----:B------:R-:W-:Y:S02]  /*cd90*/  FSEL R66, R66, RZ, P2 ;  /* 0x000000ff42427208 */ /* 0x000fe40001000000 */
[----:B------:R-:W-:Y:S01]  /*cda0*/  F2FP.BF16.F32.PACK_AB R135, R160, R135 ;  /* 0x00000087a087723e */ /* 0x000fe200000010ff */
[----:B------:R-:W-:Y:S01]  /*cdb0*/  FMUL.FTZ R160, R134, UR13 ;  /* 0x0000000d86a07c20 */ /* 0x000fe20008410000 */
[----:B------:R-:W-:-:S02]  /*cdc0*/  LOP3.LUT P6, RZ, R235, 0xff, RZ, 0xc0, !PT ;  /* 0x000000ffebff7812 */ /* 0x000fc400078cc0ff */
[----:B------:R-:W-:Y:S02]  /*cdd0*/  F2FP.BF16.F32.PACK_AB R163, R66, R163 ;  /* 0x000000a342a3723e */ /* 0x000fe400000010ff */
[C---:B------:R-:W-:Y:S01]  /*cde0*/  F2FP.BF16.F32.PACK_AB R66, R65.reuse, R134 ;  /* 0x000000864142723e */ /* 0x040fe200000010ff */
[----:B------:R-:W-:Y:S01]  /*cdf0*/  FMUL.FTZ R65, R65, UR13 ;  /* 0x0000000d41417c20 */ /* 0x000fe20008410000 */
[----:B------:R-:W-:Y:S02]  /*ce00*/  LOP3.LUT P2, RZ, R241, 0xff00, RZ, 0xc0, !PT ;  /* 0x0000ff00f1ff7812 */ /* 0x000fe4000784c0ff */
[----:B------:R-:W-:Y:S02]  /*ce10*/  FSEL R162, R160, RZ, P6 ;  /* 0x000000ffa0a27208 */ /* 0x000fe40003000000 */
[----:B------:R-:W-:Y:S02]  /*ce20*/  LOP3.LUT P6, RZ, R235, 0xff00, RZ, 0xc0, !PT ;  /* 0x0000ff00ebff7812 */ /* 0x000fe400078cc0ff */
[----:B------:R-:W-:-:S02]  /*ce30*/  FSEL R161, R65, RZ, P2 ;  /* 0x000000ff41a17208 */ /* 0x000fc40001000000 */
[----:B------:R-:W-:Y:S02]  /*ce40*/  LOP3.LUT P5, RZ, R241, 0xff, RZ, 0xc0, !PT ;  /* 0x000000fff1ff7812 */ /* 0x000fe400078ac0ff */
[----:B------:R-:W-:Y:S02]  /*ce50*/  FSEL R65, R65, RZ, P6 ;  /* 0x000000ff41417208 */ /* 0x000fe40003000000 */
[----:B------:R-:W-:Y:S01]  /*ce60*/  FSEL R134, R160, RZ, P5 ;  /* 0x000000ffa0867208 */ /* 0x000fe20002800000 */
[----:B------:R-:W-:Y:S01]  /*ce70*/  FMUL.FTZ R160, R133, UR13 ;  /* 0x0000000d85a07c20 */ /* 0x000fe20008410000 */
[----:B------:R-:W-:Y:S02]  /*ce80*/  F2FP.BF16.F32.PACK_AB R162, R65, R162 ;  /* 0x000000a241a2723e */ /* 0x000fe400000010ff */
[C---:B------:R-:W-:Y:S01]  /*ce90*/  F2FP.BF16.F32.PACK_AB R65, R64.reuse, R133 ;  /* 0x000000854041723e */ /* 0x040fe200000010ff */
[----:B------:R-:W-:Y:S01]  /*cea0*/  FMUL.FTZ R64, R64, UR13 ;  /* 0x0000000d40407c20 */ /* 0x000fe20008410000 */
[----:B------:R-:W-:-:S02]  /*ceb0*/  LOP3.LUT P6, RZ, R234, 0xff0000, RZ, 0xc0, !PT ;  /* 0x00ff0000eaff7812 */ /* 0x000fc400078cc0ff */
[C---:B------:R-:W-:Y:S02]  /*cec0*/  LOP3.LUT P5, RZ, R240.reuse, 0xff0000, RZ, 0xc0, !PT ;  /* 0x00ff0000f0ff7812 */ /* 0x040fe400078ac0ff */
[----:B------:R-:W-:Y:S02]  /*ced0*/  LOP3.LUT P2, RZ, R240, 0xff000000, RZ, 0xc0, !PT ;  /* 0xff000000f0ff7812 */ /* 0x000fe4000784c0ff */
[----:B------:R-:W-:Y:S02]  /*cee0*/  F2FP.BF16.F32.PACK_AB R134, R161, R134 ;  /* 0x00000086a186723e */ /* 0x000fe400000010ff */
[C---:B------:R-:W-:Y:S02]  /*cef0*/  FSEL R161, R160.reuse, RZ, P6 ;  /* 0x000000ffa0a17208 */ /* 0x040fe40003000000 */
[----:B------:R-:W-:Y:S02]  /*cf00*/  FSEL R133, R160, RZ, P5 ;  /* 0x000000ffa0857208 */ /* 0x000fe40002800000 */
[----:B------:R-:W-:-:S02]  /*cf10*/  LOP3.LUT P6, RZ, R234, 0xff000000, RZ, 0xc0, !PT ;  /* 0xff000000eaff7812 */ /* 0x000fc400078cc0ff */
[C---:B------:R-:W-:Y:S02]  /*cf20*/  FSEL R160, R64.reuse, RZ, P2 ;  /* 0x000000ff40a07208 */ /* 0x040fe40001000000 */
[----:B------:R-:W-:Y:S02]  /*cf30*/  FSEL R64, R64, RZ, P6 ;  /* 0x000000ff40407208 */ /* 0x000fe40003000000 */
[----:B------:R-:W-:Y:S01]  /*cf40*/  F2FP.BF16.F32.PACK_AB R133, R160, R133 ;  /* 0x00000085a085723e */ /* 0x000fe200000010ff */
[C---:B------:R-:W-:Y:S01]  /*cf50*/  FMUL.FTZ R160, R165.reuse, UR13 ;  /* 0x0000000da5a07c20 */ /* 0x040fe20008410000 */
[----:B------:R-:W-:Y:S02]  /*cf60*/  LOP3.LUT P6, RZ, R234, 0xff00, RZ, 0xc0, !PT ;  /* 0x0000ff00eaff7812 */ /* 0x000fe400078cc0ff */
[----:B------:R-:W-:Y:S02]  /*cf70*/  F2FP.BF16.F32.PACK_AB R161, R64, R161 ;  /* 0x000000a140a1723e */ /* 0x000fe400000010ff */
[----:B------:R-:W-:Y:S01]  /*cf80*/  F2FP.BF16.F32.PACK_AB R64, R165, R132 ;  /* 0x00000084a540723e */ /* 0x000fe200000010ff */
[----:B------:R-:W-:Y:S01]  /*cf90*/  FMUL.FTZ R132, R132, UR13 ;  /* 0x0000000d84847c20 */ /* 0x000fe20008410000 */
[----:B------:R-:W-:-:S02]  /*cfa0*/  LOP3.LUT P2, RZ, R240, 0xff00, RZ, 0xc0, !PT ;  /* 0x0000ff00f0ff7812 */ /* 0x000fc4000784c0ff */
[----:B------:R-:W-:Y:S02]  /*cfb0*/  FSEL R165, R160, RZ, P6 ;  /* 0x000000ffa0a57208 */ /* 0x000fe40003000000 */
[----:B------:R-:W-:Y:S02]  /*cfc0*/  LOP3.LUT P5, RZ, R240, 0xff, RZ, 0xc0, !PT ;  /* 0x000000fff0ff7812 */ /* 0x000fe400078ac0ff */
[----:B------:R-:W-:Y:S02]  /*cfd0*/  LOP3.LUT P6, RZ, R234, 0xff, RZ, 0xc0, !PT ;  /* 0x000000ffeaff7812 */ /* 0x000fe400078cc0ff */
[----:B------:R-:W-:Y:S02]  /*cfe0*/  FSEL R167, R160, RZ, P2 ;  /* 0x000000ffa0a77208 */ /* 0x000fe40001000000 */
[C---:B------:R-:W-:Y:S02]  /*cff0*/  FSEL R164, R132.reuse, RZ, P5 ;  /* 0x000000ff84a47208 */ /* 0x040fe40002800000 */
[----:B------:R-:W-:-:S02]  /*d000*/  FSEL R160, R132, RZ, P6 ;  /* 0x000000ff84a07208 */ /* 0x000fc40003000000 */
[----:B------:R-:W-:Y:S02]  /*d010*/  F2FP.BF16.F32.PACK_AB R132, R167, R164 ;  /* 0x000000a4a784723e */ /* 0x000fe400000010ff */
[----:B------:R-:W-:Y:S01]  /*d020*/  F2FP.BF16.F32.PACK_AB R160, R165, R160 ;  /* 0x000000a0a5a0723e */ /* 0x000fe200000010ff */
[----:B------:R-:W-:Y:S06]  /*d030*/  BRA `(.L_x_531) ;  /* 0x0000001c00dc7947 */ /* 0x000fec0003800000 */
.L_x_530:
[----:B01-34-:R-:W-:Y:S01]  /*d040*/  PRMT R132, R159, 0x7632, R132 ;  /* 0x000076329f847816 */ /* 0x01bfe20000000084 */
[-CC-:B------:R-:W-:Y:S01]  /*d050*/  FFMA.FTZ R133, R214, R164.reuse, R165.reuse ;  /* 0x000000a4d6857223 */ /* 0x180fe200000100a5 */
[----:B------:R-:W-:Y:S01]  /*d060*/  PRMT R162, R158, 0x7632, R162 ;  /* 0x000076329ea27816 */ /* 0x000fe200000000a2 */
[-C--:B------:R-:W-:Y:S01]  /*d070*/  FFMA.FTZ R166, R188, R164.reuse, R165 ;  /* 0x000000a4bca67223 */ /* 0x080fe200000100a5 */
[----:B------:R-:W-:Y:S01]  /*d080*/  SHF.L.U32 R163, R132, 0x10, RZ ;  /* 0x0000001084a37819 */ /* 0x000fe200000006ff */
[----:B------:R-:W-:Y:S01]  /*d090*/  FADD.FTZ R133, R212, -R133 ;  /* 0x80000085d4857221 */ /* 0x000fe20000010000 */
[----:B------:R-:W-:Y:S01]  /*d0a0*/  PRMT R132, R157, 0x7632, R132 ;  /* 0x000076329d847816 */ /* 0x000fe20000000084 */
[-CC-:B------:R-:W-:Y:S01]  /*d0b0*/  FFMA.FTZ R134, R186, R164.reuse, R165.reuse ;  /* 0x000000a4ba867223 */ /* 0x180fe200000100a5 */
[-CC-:B------:R-:W-:Y:S01]  /*d0c0*/  FFMA.FTZ R224, R217, R164.reuse, R165.reuse ;  /* 0x000000a4d9e07223 */ /* 0x180fe200000100a5 */
[-CC-:B------:R-:W-:Y:S01]  /*d0d0*/  FFMA.FTZ R160, R213, R164.reuse, R165.reuse ;  /* 0x000000a4d5a07223 */ /* 0x180fe200000100a5 */
[-CC-:B------:R-:W-:Y:S01]  /*d0e0*/  FFMA.FTZ R161, R199, R164.reuse, R165.reuse ;  /* 0x000000a4c7a17223 */ /* 0x180fe200000100a5 */
[-CC-:B------:R-:W-:Y:S01]  /*d0f0*/  FFMA.FTZ R135, R195, R164.reuse, R165.reuse ;  /* 0x000000a4c3877223 */ /* 0x180fe200000100a5 */
[----:B------:R-:W-:Y:S01]  /*d100*/  FFMA.FTZ R164, R184, R164, R165 ;  /* 0x000000a4b8a47223 */ /* 0x000fe200000100a5 */
[----:B-----5:R-:W-:Y:S01]  /*d110*/  FFMA.FTZ R133, R210, R133, R163 ;  /* 0x00000085d2857223 */ /* 0x020fe200000100a3 */
[----:B------:R-:W-:Y:S01]  /*d120*/  SHF.L.U32 R132, R132, 0x10, RZ ;  /* 0x0000001084847819 */ /* 0x000fe200000006ff */
[----:B------:R-:W-:Y:S01]  /*d130*/  FADD.FTZ R165, R185, -R166 ;  /* 0x800000a6b9a57221 */ /* 0x000fe20000010000 */
[----:B------:R-:W-:-:S02]  /*d140*/  IMAD.U32 R167, R162, 0x10000, RZ ;  /* 0x00010000a2a77824 */ /* 0x000fc400078e00ff */
[----:B------:R-:W-:Y:S01]  /*d150*/  FADD.FTZ R163, R183, -R134 ;  /* 0x80000086b7a37221 */ /* 0x000fe20000010000 */
[----:B------:R-:W-:Y:S01]  /*d160*/  SHF.L.U32 R162, R158, 0x10, RZ ;  /* 0x000000109ea27819 */ /* 0x000fe200000006ff */
[----:B------:R-:W-:Y:S01]  /*d170*/  FADD.FTZ R161, R198, -R161 ;  /* 0x800000a1c6a17221 */ /* 0x000fe20000010000 */
[C---:B------:R-:W-:Y:S01]  /*d180*/  FFMA.FTZ R134, R210.reuse, R165, R167 ;  /* 0x000000a5d2867223 */ /* 0x040fe200000100a7 */
[----:B------:R-:W-:Y:S01]  /*d190*/  FFMA.FTZ R132, R210, R163, R132 ;  /* 0x000000a3d2847223 */ /* 0x000fe20000010084 */
[----:B------:R-:W-:Y:S01]  /*d1a0*/  FADD.FTZ R165, R215, -R224 ;  /* 0x800000e0d7a57221 */ /* 0x000fe20000010000 */
[--C-:B------:R-:W-:Y:S01]  /*d1b0*/  FADD.FTZ R163, R211, -R160.reuse ;  /* 0x800000a0d3a37221 */ /* 0x100fe20000010000 */
[----:B------:R-:W-:Y:S01]  /*d1c0*/  IMAD.U32 R167, R159, 0x10000, RZ ;  /* 0x000100009fa77824 */ /* 0x000fe200078e00ff */
[----:B------:R-:W-:Y:S01]  /*d1d0*/  PRMT R160, R156, 0x7632, R160 ;  /* 0x000076329ca07816 */ /* 0x000fe200000000a0 */
[----:B------:R-:W-:Y:S01]  /*d1e0*/  FADD.FTZ R135, R196, -R135 ;  /* 0x80000087c4877221 */ /* 0x000fe20000010000 */
[C---:B------:R-:W-:Y:S01]  /*d1f0*/  FFMA.FTZ R162, R210.reuse, R163, R162 ;  /* 0x000000a3d2a27223 */ /* 0x040fe200000100a2 */
[----:B------:R-:W-:Y:S01]  /*d200*/  FFMA.FTZ R167, R210, R165, R167 ;  /* 0x000000a5d2a77223 */ /* 0x000fe200000100a7 */
[----:B------:R-:W-:Y:S01]  /*d210*/  SHF.L.U32 R165, R157, 0x10, RZ ;  /* 0x000000109da57819 */ /* 0x000fe200000006ff */
[----:B------:R-:W-:-:S02]  /*d220*/  IMAD.U32 R166, R160, 0x10000, RZ ;  /* 0x00010000a0a67824 */ /* 0x000fc400078e00ff */
[----:B------:R-:W-:Y:S01]  /*d230*/  FADD.FTZ R163, R181, -R164 ;  /* 0x800000a4b5a37221 */ /* 0x000fe20000010000 */
[----:B------:R-:W-:Y:S02]  /*d240*/  IMAD.U32 R160, R156, 0x10000, RZ ;  /* 0x000100009ca07824 */ /* 0x000fe400078e00ff */
[----:B------:R-:W-:Y:S01]  /*d250*/  FMUL.FTZ R167, R167, UR13 ;  /* 0x0000000da7a77c20 */ /* 0x000fe20008410000 */
[----:B------:R-:W-:Y:S01]  /*d260*/  LOP3.LUT P6, RZ, R235, 0xff0000, RZ, 0xc0, !PT ;  /* 0x00ff0000ebff7812 */ /* 0x000fe200078cc0ff */
[----:B------:R-:W-:Y:S01]  /*d270*/  FFMA.FTZ R161, R210, R161, R165 ;  /* 0x000000a1d2a17223 */ /* 0x000fe200000100a5 */
[----:B------:R-:W-:Y:S01]  /*d280*/  ISETP.GE.U32.AND P2, PT, R234, RZ, PT ;  /* 0x000000ffea00720c */ /* 0x000fe20003f46070 */
[C---:B------:R-:W-:Y:S01]  /*d290*/  FFMA.FTZ R160, R210.reuse, R135, R160 ;  /* 0x00000087d2a07223 */ /* 0x040fe200000100a0 */
[----:B------:R-:W-:Y:S01]  /*d2a0*/  FFMA.FTZ R210, R210, R163, R166 ;  /* 0x000000a3d2d27223 */ /* 0x000fe200000100a6 */
[----:B------:R-:W-:Y:S01]  /*d2b0*/  FSEL R163, R167, RZ, P6 ;  /* 0x000000ffa7a37208 */ /* 0x000fe20003000000 */
[----:B------:R-:W-:Y:S01]  /*d2c0*/  FMUL.FTZ R133, R133, UR13 ;  /* 0x0000000d85857c20 */ /* 0x000fe20008410000 */
[----:B------:R-:W-:Y:S01]  /*d2d0*/  ISETP.GE.U32.AND P5, PT, R240, RZ, PT ;  /* 0x000000fff000720c */ /* 0x000fe20003fa6070 */
[----:B------:R-:W-:Y:S01]  /*d2e0*/  FMUL.FTZ R162, R162, UR13 ;  /* 0x0000000da2a27c20 */ /* 0x000fe20008410000 */
[----:B------:R-:W-:Y:S01]  /*d2f0*/  LOP3.LUT P6, RZ, R241, 0xff0000, RZ, 0xc0, !PT ;  /* 0x00ff0000f1ff7812 */ /* 0x000fe200078cc0ff */
[----:B------:R-:W-:Y:S01]  /*d300*/  FMUL.FTZ R161, R161, UR13 ;  /* 0x0000000da1a17c20 */ /* 0x000fe20008410000 */
[----:B------:R-:W-:Y:S01]  /*d310*/  ISETP.GE.U32.AND.EX P2, PT, R235, 0x1000000, PT, P2 ;  /* 0x01000000eb00780c */ /* 0x000fe20003f46120 */
[----:B------:R-:W-:Y:S01]  /*d320*/  FMUL.FTZ R210, R210, UR13 ;  /* 0x0000000dd2d27c20 */ /* 0x000fe20008410000 */
[----:B------:R-:W-:Y:S01]  /*d330*/  ISETP.GE.U32.AND.EX P5, PT, R241, 0x1000000, PT, P5 ;  /* 0x01000000f100780c */ /* 0x000fe20003fa6150 */
[----:B------:R-:W-:Y:S01]  /*d340*/  FMUL.FTZ R160, R160, UR13 ;  /* 0x0000000da0a07c20 */ /* 0x000fe20008410000 */
[----:B------:R-:W-:-:S02]  /*d350*/  FSEL R135, R167, RZ, P6 ;  /* 0x000000ffa7877208 */ /* 0x000fc40003000000 */
[----:B------:R-:W-:Y:S02]  /*d360*/  FSEL R164, R133, RZ, P2 ;  /* 0x000000ff85a47208 */ /* 0x000fe40001000000 */
[----:B------:R-:W-:Y:S02]  /*d370*/  LOP3.LUT P6, RZ, R235, 0xff, RZ, 0xc0, !PT ;  /* 0x000000ffebff7812 */ /* 0x000fe400078cc0ff */
[----:B------:R-:W-:Y:S02]  /*d380*/  FSEL R166, R133, RZ, P5 ;  /* 0x000000ff85a67208 */ /* 0x000fe40002800000 */
        /* <DEDUP_REMOVED lines=8> */
[----:B------:R-:W-:Y:S02]  /*d410*/  LOP3.LUT P6, RZ, R234, 0xff0000, RZ, 0xc0, !PT ;  /* 0x00ff0000eaff7812 */ /* 0x000fe400078cc0ff */
[----:B------:R-:W-:Y:S01]  /*d420*/  FSEL R165, R164, RZ, P2 ;  /* 0x000000ffa4a57208 */ /* 0x000fe20001000000 */
[----:B------:R-:W-:Y:S01]  /*d430*/  FMUL.FTZ R164, R132, UR13 ;  /* 0x0000000d84a47c20 */ /* 0x000fe20008410000 */
[----:B------:R-:W-:-:S02]  /*d440*/  LOP3.LUT P5, RZ, R240, 0xff0000, RZ, 0xc0, !PT ;  /* 0x00ff0000f0ff7812 */ /* 0x000fc400078ac0ff */
[C---:B------:R-:W-:Y:S02]  /*d450*/  FSEL R132, R161.reuse, RZ, P6 ;  /* 0x000000ffa1847208 */ /* 0x040fe40003000000 */
[----:B------:R-:W-:Y:S02]  /*d460*/  LOP3.LUT P6, RZ, R234, 0xff000000, RZ, 0xc0, !PT ;  /* 0xff000000eaff7812 */ /* 0x000fe400078cc0ff */
[----:B------:R-:W-:Y:S02]  /*d470*/  F2FP.BF16.F32.PACK_AB R162, R162, R133 ;  /* 0x00000085a2a2723e */ /* 0x000fe400000010ff */
[----:B------:R-:W-:Y:S02]  /*d480*/  FSEL R133, R161, RZ, P5 ;  /* 0x000000ffa1857208 */ /* 0x000fe40002800000 */
[----:B------:R-:W-:Y:S02]  /*d490*/  FSEL R161, R164, RZ, P6 ;  /* 0x000000ffa4a17208 */ /* 0x000fe40003000000 */
[----:B------:R-:W-:-:S02]  /*d4a0*/  LOP3.LUT P2, RZ, R240, 0xff000000, RZ, 0xc0, !PT ;  /* 0xff000000f0ff7812 */ /* 0x000fc4000784c0ff */
[----:B------:R-:W-:Y:S02]  /*d4b0*/  LOP3.LUT P6, RZ, R234, 0xff00, RZ, 0xc0, !PT ;  /* 0x0000ff00eaff7812 */ /* 0x000fe400078cc0ff */
[----:B------:R-:W-:Y:S02]  /*d4c0*/  F2FP.BF16.F32.PACK_AB R135, R166, R135 ;  /* 0x00000087a687723e */ /* 0x000fe400000010ff */
[----:B------:R-:W-:Y:S02]  /*d4d0*/  F2FP.BF16.F32.PACK_AB R134, R165, R134 ;  /* 0x00000086a586723e */ /* 0x000fe400000010ff */
[----:B------:R-:W-:Y:S02]  /*d4e0*/  FSEL R166, R164, RZ, P2 ;  /* 0x000000ffa4a67208 */ /* 0x000fe40001000000 */
[----:B------:R-:W-:Y:S02]  /*d4f0*/  LOP3.LUT P5, RZ, R240, 0xff, RZ, 0xc0, !PT ;  /* 0x000000fff0ff7812 */ /* 0x000fe400078ac0ff */
[----:B------:R-:W-:-:S02]  /*d500*/  FSEL R165, R210, RZ, P6 ;  /* 0x000000ffd2a57208 */ /* 0x000fc40003000000 */
[----:B------:R-:W-:Y:S02]  /*d510*/  LOP3.LUT P2, RZ, R240, 0xff00, RZ, 0xc0, !PT ;  /* 0x0000ff00f0ff7812 */ /* 0x000fe4000784c0ff */
[----:B------:R-:W-:Y:S02]  /*d520*/  LOP3.LUT P6, RZ, R234, 0xff, RZ, 0xc0, !PT ;  /* 0x000000ffeaff7812 */ /* 0x000fe400078cc0ff */
[----:B------:R-:W-:Y:S02]  /*d530*/  F2FP.BF16.F32.PACK_AB R161, R161, R132 ;  /* 0x00000084a1a1723e */ /* 0x000fe400000010ff */
[----:B------:R-:W-:Y:S02]  /*d540*/  FSEL R132, R160, RZ, P5 ;  /* 0x000000ffa0847208 */ /* 0x000fe40002800000 */
[----:B------:R-:W-:Y:S02]  /*d550*/  FSEL R167, R210, RZ, P2 ;  /* 0x000000ffd2a77208 */ /* 0x000fe40001000000 */
[----:B------:R-:W-:-:S02]  /*d560*/  FSEL R160, R160, RZ, P6 ;  /* 0x000000ffa0a07208 */ /* 0x000fc40003000000 */
[----:B------:R-:W-:Y:S02]  /*d570*/  F2FP.BF16.F32.PACK_AB R133, R166, R133 ;  /* 0x00000085a685723e */ /* 0x000fe400000010ff */
[----:B------:R-:W-:Y:S02]  /*d580*/  F2FP.BF16.F32.PACK_AB R132, R167, R132 ;  /* 0x00000084a784723e */ /* 0x000fe400000010ff */
[----:B------:R-:W-:Y:S01]  /*d590*/  F2FP.BF16.F32.PACK_AB R160, R165, R160 ;  /* 0x000000a0a5a0723e */ /* 0x000fe200000010ff */
[----:B------:R-:W-:Y:S06]  /*d5a0*/  BRA `(.L_x_531) ;  /* 0x0000001800807947 */ /* 0x000fec0003800000 */
.L_x_529:
[----:B01-34-:R-:W0:Y:S02]  /*d5b0*/  LDC.64 R132, c[0x0][0x478] ;  /* 0x00011e00ff847b82 */ /* 0x01be240000000a00 */
        /* <DEDUP_REMOVED lines=8> */
[-CC-:B------:R-:W-:Y:S01]  /*d640*/  FFMA.FTZ R132, R213, R164.reuse, R165.reuse ;  /* 0x000000a4d5847223 */ /* 0x180fe200000100a5 */
[-CC-:B------:R-:W-:Y:S01]  /*d650*/  FFMA.FTZ R64, R184, R164.reuse, R165.reuse ;  /* 0x000000a4b8407223 */ /* 0x180fe200000100a5 */
[----:B------:R-:W-:Y:S01]  /*d660*/  FADD.FTZ R133, R215, -R160 ;  /* 0x800000a0d7857221 */ /* 0x000fe20000010000 */
[----:B------:R-:W-:Y:S01]  /*d670*/  FADD.FTZ R163, R185, -R134 ;  /* 0x80000086b9a37221 */ /* 0x000fe20000010000 */
[----:B------:R-:W-:Y:S01]  /*d680*/  FADD.FTZ R135, R183, -R66 ;  /* 0x80000042b7877221 */ /* 0x000fe20000010000 */
[----:B-----5:R-:W-:Y:S01]  /*d690*/  FMUL.FTZ R134, R210, R167 ;  /* 0x000000a7d2867220 */ /* 0x020fe20000410000 */
[----:B------:R-:W-:Y:S01]  /*d6a0*/  ISETP.GE.U32.AND P2, PT, R234, RZ, PT ;  /* 0x000000ffea00720c */ /* 0x000fe20003f46070 */
[----:B------:R-:W-:Y:S01]  /*d6b0*/  FADD.FTZ R161, R211, -R132 ;  /* 0x80000084d3a17221 */ /* 0x000fe20000010000 */
[----:B------:R-:W-:Y:S01]  /*d6c0*/  FADD.FTZ R67, R181, -R64 ;  /* 0x80000040b5437221 */ /* 0x000fe20000010000 */
[C---:B------:R-:W-:Y:S01]  /*d6d0*/  FMUL.FTZ R133, R210.reuse, R133 ;  /* 0x00000085d2857220 */ /* 0x040fe20000410000 */
[----:B------:R-:W-:Y:S01]  /*d6e0*/  FMUL.FTZ R132, R210, R135 ;  /* 0x00000087d2847220 */ /* 0x000fe20000410000 */
[----:B------:R-:W-:Y:S01]  /*d6f0*/  FMUL.FTZ R135, R134, UR13 ;  /* 0x0000000d86877c20 */ /* 0x000fe20008410000 */
[----:B------:R-:W-:Y:S01]  /*d700*/  ISETP.GE.U32.AND P5, PT, R240, RZ, PT ;  /* 0x000000fff000720c */ /* 0x000fe20003fa6070 */
[C---:B------:R-:W-:Y:S01]  /*d710*/  FMUL.FTZ R64, R210.reuse, R67 ;  /* 0x00000043d2407220 */ /* 0x040fe20000410000 */
[----:B------:R-:W-:Y:S01]  /*d720*/  ISETP.GE.U32.AND.EX P2, PT, R235, 0x1000000, PT, P2 ;  /* 0x01000000eb00780c */ /* 0x000fe20003f46120 */
[----:B------:R-:W-:Y:S01]  /*d730*/  FMUL.FTZ R66, R210, R161 ;  /* 0x000000a1d2427220 */ /* 0x000fe20000410000 */
[----:B------:R-:W-:Y:S01]  /*d740*/  F2FP.BF16.F32.PACK_AB R67, R134, R133 ;  /* 0x000000858643723e */ /* 0x000fe200000010ff */
[----:B------:R-:W-:Y:S01]  /*d750*/  FMUL.FTZ R133, R133, UR13 ;  /* 0x0000000d85857c20 */ /* 0x000fe20008410000 */
[----:B------:R-:W-:Y:S01]  /*d760*/  ISETP.GE.U32.AND.EX P5, PT, R241, 0x1000000, PT, P5 ;  /* 0x01000000f100780c */ /* 0x000fe20003fa6150 */
[----:B------:R-:W-:Y:S01]  /*d770*/  FMUL.FTZ R161, R210, R163 ;  /* 0x000000a3d2a17220 */ /* 0x000fe20000410000 */
        /* <DEDUP_REMOVED lines=8> */
[C---:B------:R-:W-:Y:S01]  /*d800*/  FSEL R135, R133.reuse, RZ, P6 ;  /* 0x000000ff85877208 */ /* 0x040fe20003000000 */
[----:B------:R-:W-:Y:S01]  /*d810*/  FMUL.FTZ R65, R210, R65 ;  /* 0x00000041d2417220 */ /* 0x000fe20000410000 */
[----:B------:R-:W-:Y:S01]  /*d820*/  FSEL R163, R133, RZ, P2 ;  /* 0x000000ff85a37208 */ /* 0x000fe20001000000 */
[----:B------:R-:W-:Y:S01]  /*d830*/  FMUL.FTZ R133, R66, UR13 ;  /* 0x0000000d42857c20 */ /* 0x000fe20008410000 */
[C---:B------:R-:W-:Y:S01]  /*d840*/  F2FP.BF16.F32.PACK_AB R66, R161.reuse, R66 ;  /* 0x00000042a142723e */ /* 0x040fe200000010ff */
[----:B------:R-:W-:Y:S01]  /*d850*/  FMUL.FTZ R161, R161, UR13 ;  /* 0x0000000da1a17c20 */ /* 0x000fe20008410000 */
[----:B------:R-:W-:Y:S01]  /*d860*/  LOP3.LUT P6, RZ, R235, 0xff, RZ, 0xc0, !PT ;  /* 0x000000ffebff7812 */ /* 0x000fe200078cc0ff */
[----:B------:R-:W-:Y:S01]  /*d870*/  FMUL.FTZ R165, R210, R165 ;  /* 0x000000a5d2a57220 */ /* 0x000fe20000410000 */
[----:B------:R-:W-:-:S02]  /*d880*/  LOP3.LUT P5, RZ, R241, 0xff, RZ, 0xc0, !PT ;  /* 0x000000fff1ff7812 */ /* 0x000fc400078ac0ff */
[----:B------:R-:W-:Y:S02]  /*d890*/  LOP3.LUT P2, RZ, R241, 0xff00, RZ, 0xc0, !PT ;  /* 0x0000ff00f1ff7812 */ /* 0x000fe4000784c0ff */
[----:B------:R-:W-:Y:S02]  /*d8a0*/  F2FP.BF16.F32.PACK_AB R163, R134, R163 ;  /* 0x000000a386a3723e */ /* 0x000fe400000010ff */
[C---:B------:R-:W-:Y:S02]  /*d8b0*/  FSEL R162, R133.reuse, RZ, P6 ;  /* 0x000000ff85a27208 */ /* 0x040fe40003000000 */
[----:B------:R-:W-:Y:S02]  /*d8c0*/  FSEL R134, R133, RZ, P5 ;  /* 0x000000ff85867208 */ /* 0x000fe40002800000 */
[----:B------:R-:W-:Y:S02]  /*d8d0*/  FSEL R133, R161, RZ, P2 ;  /* 0x000000ffa1857208 */ /* 0x000fe40001000000 */
[----:B------:R-:W-:-:S02]  /*d8e0*/  LOP3.LUT P6, RZ, R235, 0xff00, RZ, 0xc0, !PT ;  /* 0x0000ff00ebff7812 */ /* 0x000fc400078cc0ff */
[----:B------:R-:W-:Y:S01]  /*d8f0*/  F2FP.BF16.F32.PACK_AB R134, R133, R134 ;  /* 0x000000868586723e */ /* 0x000fe200000010ff */
[----:B------:R-:W-:Y:S01]  /*d900*/  FMUL.FTZ R133, R65, UR13 ;  /* 0x0000000d41857c20 */ /* 0x000fe20008410000 */
[----:B------:R-:W-:Y:S02]  /*d910*/  FSEL R161, R161, RZ, P6 ;  /* 0x000000ffa1a17208 */ /* 0x000fe40003000000 */
[----:B------:R-:W-:Y:S02]  /*d920*/  LOP3.LUT P6, RZ, R234, 0xff0000, RZ, 0xc0, !PT ;  /* 0x00ff0000eaff7812 */ /* 0x000fe400078cc0ff */
[C---:B------:R-:W-:Y:S01]  /*d930*/  F2FP.BF16.F32.PACK_AB R65, R132.reuse, R65 ;  /* 0x000000418441723e */ /* 0x040fe200000010ff */
[----:B------:R-:W-:Y:S01]  /*d940*/  FMUL.FTZ R132, R132, UR13 ;  /* 0x0000000d84847c20 */ /* 0x000fe20008410000 */
[----:B------:R-:W-:Y:S02]  /*d950*/  F2FP.BF16.F32.PACK_AB R162, R161, R162 ;  /* 0x000000a2a1a2723e */ /* 0x000fe400000010ff */
        /* <DEDUP_REMOVED lines=9> */
[----:B------:R-:W-:Y:S02]  /*d9f0*/  LOP3.LUT P6, RZ, R234, 0xff00, RZ, 0xc0, !PT ;  /* 0x0000ff00eaff7812 */ /* 0x000fe400078cc0ff */
[----:B------:R-:W-:Y:S01]  /*da00*/  F2FP.BF16.F32.PACK_AB R64, R64, R165 ;  /* 0x000000a54040723e */ /* 0x000fe200000010ff */
[----:B------:R-:W-:Y:S01]  /*da10*/  FMUL.FTZ R165, R165, UR13 ;  /* 0x0000000da5a57c20 */ /* 0x000fe20008410000 */
[----:B------:R-:W-:Y:S02]  /*da20*/  FSEL R133, R133, RZ, P5 ;  /* 0x000000ff85857208 */ /* 0x000fe40002800000 */
[----:B------:R-:W-:Y:S02]  /*da30*/  LOP3.LUT P2, RZ, R240, 0xff00, RZ, 0xc0, !PT ;  /* 0x0000ff00f0ff7812 */ /* 0x000fe4000784c0ff */
[----:B------:R-:W-:-:S02]  /*da40*/  FSEL R167, R132, RZ, P6 ;  /* 0x000000ff84a77208 */ /* 0x000fc40003000000 */
[----:B------:R-:W-:Y:S02]  /*da50*/  LOP3.LUT P5, RZ, R240, 0xff, RZ, 0xc0, !PT ;  /* 0x000000fff0ff7812 */ /* 0x000fe400078ac0ff */
[----:B------:R-:W-:Y:S02]  /*da60*/  LOP3.LUT P6, RZ, R234, 0xff, RZ, 0xc0, !PT ;  /* 0x000000ffeaff7812 */ /* 0x000fe400078cc0ff */
[----:B------:R-:W-:Y:S02]  /*da70*/  F2FP.BF16.F32.PACK_AB R133, R160, R133 ;  /* 0x00000085a085723e */ /* 0x000fe400000010ff */
[----:B------:R-:W-:Y:S02]  /*da80*/  FSEL R227, R132, RZ, P2 ;  /* 0x000000ff84e37208 */ /* 0x000fe40001000000 */
[C---:B------:R-:W-:Y:S02]  /*da90*/  FSEL R132, R165.reuse, RZ, P5 ;  /* 0x000000ffa5847208 */ /* 0x040fe40002800000 */
[----:B------:R-:W-:-:S02]  /*daa0*/  FSEL R160, R165, RZ, P6 ;  /* 0x000000ffa5a07208 */ /* 0x000fc40003000000 */
[----:B------:R-:W-:Y:S02]  /*dab0*/  F2FP.BF16.F32.PACK_AB R132, R227, R132 ;  /* 0x00000084e384723e */ /* 0x000fe400000010ff */
[----:B------:R-:W-:Y:S01]  /*dac0*/  F2FP.BF16.F32.PACK_AB R160, R167, R160 ;  /* 0x000000a0a7a0723e */ /* 0x000fe200000010ff */
[----:B------:R-:W-:Y:S06]  /*dad0*/  BRA `(.L_x_531) ;  /* 0x0000001400347947 */ /* 0x000fec0003800000 */
.L_x_532:
[-CC-:B------:R-:W-:Y:S01]  /*dae0*/  FFMA.FTZ R166, R217, R164.reuse, R165.reuse ;  /* 0x000000a4d9a67223 */ /* 0x180fe200000100a5 */
[-CC-:B------:R-:W-:Y:S01]  /*daf0*/  FFMA.FTZ R135, R214, R164.reuse, R165.reuse ;  /* 0x000000a4d6877223 */ /* 0x180fe200000100a5 */
[-CC-:B------:R-:W-:Y:S01]  /*db00*/  FFMA.FTZ R133, R199, R164.reuse, R165.reuse ;  /* 0x000000a4c7857223 */ /* 0x180fe200000100a5 */
[-C--:B------:R-:W-:Y:S01]  /*db10*/  FFMA.FTZ R134, R186, R164.reuse, R165 ;  /* 0x000000a4ba867223 */ /* 0x080fe200000100a5 */
[----:B------:R-:W-:Y:S01]  /*db20*/  FADD.FTZ R227, R215, -R166 ;  /* 0x800000a6d7e37221 */ /* 0x000fe20000010000 */
[----:B------:R-:W-:Y:S01]  /*db30*/  FADD.FTZ R229, R212, -R135 ;  /* 0x80000087d4e57221 */ /* 0x000fe20000010000 */
[-C--:B------:R-:W-:Y:S01]  /*db40*/  FFMA.FTZ R160, R213, R164.reuse, R165 ;  /* 0x000000a4d5a07223 */ /* 0x080fe200000100a5 */
[----:B------:R-:W-:Y:S01]  /*db50*/  FADD.FTZ R133, R198, -R133 ;  /* 0x80000085c6857221 */ /* 0x000fe20000010000 */
[----:B-----5:R-:W-:Y:S01]  /*db60*/  FMUL.FTZ R227, R210, R227 ;  /* 0x000000e3d2e37220 */ /* 0x020fe20000410000 */
[----:B------:R-:W-:Y:S01]  /*db70*/  FADD.FTZ R163, R183, -R134 ;  /* 0x80000086b7a37221 */ /* 0x000fe20000010000 */
[-CC-:B------:R-:W-:Y:S01]  /*db80*/  FFMA.FTZ R132, R184, R164.reuse, R165.reuse ;  /* 0x000000a4b8847223 */ /* 0x180fe200000100a5 */
[----:B------:R-:W-:Y:S01]  /*db90*/  FMUL.FTZ R229, R210, R229 ;  /* 0x000000e5d2e57220 */ /* 0x000fe20000410000 */
[----:B------:R-:W-:Y:S01]  /*dba0*/  FMUL.FTZ R227, R227, UR13 ;  /* 0x0000000de3e37c20 */ /* 0x000fe20008410000 */
[----:B------:R-:W-:Y:S01]  /*dbb0*/  LOP3.LUT P6, RZ, R235, 0xff0000, RZ, 0xc0, !PT ;  /* 0x00ff0000ebff7812 */ /* 0x000fe200078cc0ff */
[----:B------:R-:W-:Y:S01]  /*dbc0*/  FADD.FTZ R161, R211, -R160 ;  /* 0x800000a0d3a17221 */ /* 0x000fe20000010000 */
[----:B------:R-:W-:Y:S01]  /*dbd0*/  ISETP.GE.U32.AND P2, PT, R234, RZ, PT ;  /* 0x000000ffea00720c */ /* 0x000fe20003f46070 */
[-CC-:B------:R-:W-:Y:S01]  /*dbe0*/  FFMA.FTZ R162, R188, R164.reuse, R165.reuse ;  /* 0x000000a4bca27223 */ /* 0x180fe200000100a5 */
[----:B------:R-:W-:Y:S01]  /*dbf0*/  ISETP.GE.U32.AND P5, PT, R240, RZ, PT ;  /* 0x000000fff000720c */ /* 0x000fe20003fa6070 */
[C---:B------:R-:W-:Y:S01]  /*dc00*/  FMUL.FTZ R160, R210.reuse, R133 ;  /* 0x00000085d2a07220 */ /* 0x040fe20000410000 */
[C---:B------:R-:W-:Y:S01]  /*dc10*/  FMUL.FTZ R133, R210.reuse, R163 ;  /* 0x000000a3d2857220 */ /* 0x040fe20000410000 */
[----:B------:R-:W-:Y:S01]  /*dc20*/  FADD.FTZ R135, R181, -R132 ;  /* 0x80000084b5877221 */ /* 0x000fe20000010000 */
[----:B------:R-:W-:Y:S01]  /*dc30*/  FSEL R163, R227, RZ, P6 ;  /* 0x000000ffe3a37208 */ /* 0x000fe20003000000 */
[----:B------:R-:W-:Y:S01]  /*dc40*/  FMUL.FTZ R229, R229, UR13 ;  /* 0x0000000de5e57c20 */ /* 0x000fe20008410000 */
[C---:B------:R-:W-:Y:S01]  /*dc50*/  FMUL.FTZ R161, R210.reuse, R161 ;  /* 0x000000a1d2a17220 */ /* 0x040fe20000410000 */
[----:B------:R-:W-:Y:S01]  /*dc60*/  LOP3.LUT P6, RZ, R241, 0xff0000, RZ, 0xc0, !PT ;  /* 0x00ff0000f1ff7812 */ /* 0x000fe200078cc0ff */
[----:B------:R-:W-:Y:S01]  /*dc70*/  FADD.FTZ R167, R185, -R162 ;  /* 0x800000a2b9a77221 */ /* 0x000fe20000010000 */
[----:B------:R-:W-:Y:S01]  /*dc80*/  ISETP.GE.U32.AND.EX P5, PT, R241, 0x1000000, PT, P5 ;  /* 0x01000000f100780c */ /* 0x000fe20003fa6150 */
[----:B------:R-:W-:Y:S01]  /*dc90*/  FFMA.FTZ R165, R195, R164, R165 ;  /* 0x000000a4c3a57223 */ /* 0x000fe200000100a5 */
[----:B------:R-:W-:Y:S01]  /*dca0*/  ISETP.GE.U32.AND.EX P2, PT, R235, 0x1000000, PT, P2 ;  /* 0x01000000eb00780c */ /* 0x000fe20003f46120 */
[C---:B------:R-:W-:Y:S01]  /*dcb0*/  FMUL.FTZ R132, R210.reuse, R135 ;  /* 0x00000087d2847220 */ /* 0x040fe20000410000 */
[----:B------:R-:W-:Y:S01]  /*dcc0*/  FSEL R135, R227, RZ, P6 ;  /* 0x000000ffe3877208 */ /* 0x000fe20003000000 */
[----:B------:R-:W-:Y:S01]  /*dcd0*/  FMUL.FTZ R161, R161, UR13 ;  /* 0x0000000da1a17c20 */ /* 0x000fe20008410000 */
[C---:B------:R-:W-:Y:S01]  /*dce0*/  FSEL R164, R229.reuse, RZ, P5 ;  /* 0x000000ffe5a47208 */ /* 0x040fe20002800000 */
[----:B------:R-:W-:Y:S01]  /*dcf0*/  FMUL.FTZ R134, R210, R167 ;  /* 0x000000a7d2867220 */ /* 0x000fe20000410000 */
[----:B------:R-:W-:Y:S01]  /*dd00*/  FSEL R162, R229, RZ, P2 ;  /* 0x000000ffe5a27208 */ /* 0x000fe20001000000 */
[----:B------:R-:W-:Y:S01]  /*dd10*/  FADD.FTZ R165, R196, -R165 ;  /* 0x800000a5c4a57221 */ /* 0x000fe20000010000 */
[----:B------:R-:W-:Y:S01]  /*dd20*/  LOP3.LUT P6, RZ, R235, 0xff, RZ, 0xc0, !PT ;  /* 0x000000ffebff7812 */ /* 0x000fe200078cc0ff */
[----:B------:R-:W-:Y:S01]  /*dd30*/  FMUL.FTZ R160, R160, UR13 ;  /* 0x0000000da0a07c20 */ /* 0x000fe20008410000 */
[----:B------:R-:W-:Y:S01]  /*dd40*/  F2FP.BF16.F32.PACK_AB R135, R164, R135 ;  /* 0x00000087a487723e */ /* 0x000fe200000010ff */
[----:B------:R-:W-:Y:S01]  /*dd50*/  FMUL.FTZ R164, R134, UR13 ;  /* 0x0000000d86a47c20 */ /* 0x000fe20008410000 */
[----:B------:R-:W-:Y:S01]  /*dd60*/  F2FP.BF16.F32.PACK_AB R163, R162, R163 ;  /* 0x000000a3a2a3723e */ /* 0x000fe200000010ff */
[----:B------:R-:W-:Y:S01]  /*dd70*/  FMUL.FTZ R210, R210, R165 ;  /* 0x000000a5d2d27220 */ /* 0x000fe20000410000 */
[----:B------:R-:W-:Y:S01]  /*dd80*/  LOP3.LUT P5, RZ, R241, 0xff, RZ, 0xc0, !PT ;  /* 0x000000fff1ff7812 */ /* 0x000fe200078ac0ff */
[----:B------:R-:W-:Y:S01]  /*dd90*/  FMUL.FTZ R132, R132, UR13 ;  /* 0x0000000d84847c20 */ /* 0x000fe20008410000 */
[----:B------:R-:W-:Y:S01]  /*dda0*/  FSEL R162, R161, RZ, P6 ;  /* 0x000000ffa1a27208 */ /* 0x000fe20003000000 */
[----:B------:R-:W-:Y:S01]  /*ddb0*/  FMUL.FTZ R210, R210, UR13 ;  /* 0x0000000dd2d27c20 */ /* 0x000fe20008410000 */
[----:B------:R-:W-:-:S02]  /*ddc0*/  LOP3.LUT P6, RZ, R235, 0xff00, RZ, 0xc0, !PT ;  /* 0x0000ff00ebff7812 */ /* 0x000fc400078cc0ff */
[----:B------:R-:W-:Y:S02]  /*ddd0*/  LOP3.LUT P2, RZ, R241, 0xff00, RZ, 0xc0, !PT ;  /* 0x0000ff00f1ff7812 */ /* 0x000fe4000784c0ff */
[----:B------:R-:W-:Y:S02]  /*dde0*/  FSEL R134, R161, RZ, P5 ;  /* 0x000000ffa1867208 */ /* 0x000fe40002800000 */
[----:B------:R-:W-:Y:S02]  /*ddf0*/  FSEL R161, R164, RZ, P6 ;  /* 0x000000ffa4a17208 */ /* 0x000fe40003000000 */
[----:B------:R-:W-:Y:S02]  /*de00*/  LOP3.LUT P6, RZ, R234, 0xff0000, RZ, 0xc0, !PT ;  /* 0x00ff0000eaff7812 */ /* 0x000fe400078cc0ff */
[----:B------:R-:W-:Y:S01]  /*de10*/  FSEL R165, R164, RZ, P2 ;  /* 0x000000ffa4a57208 */ /* 0x000fe20001000000 */
[----:B------:R-:W-:Y:S01]  /*de20*/  FMUL.FTZ R164, R133, UR13 ;  /* 0x0000000d85a47c20 */ /* 0x000fe20008410000 */
[----:B------:R-:W-:-:S02]  /*de30*/  F2FP.BF16.F32.PACK_AB R162, R161, R162 ;  /* 0x000000a2a1a2723e */ /* 0x000fc400000010ff */
[C---:B------:R-:W-:Y:S02]  /*de40*/  LOP3.LUT P5, RZ, R240.reuse, 0xff0000, RZ, 0xc0, !PT ;  /* 0x00ff0000f0ff7812 */ /* 0x040fe400078ac0ff */
[----:B------:R-:W-:Y:S02]  /*de50*/  LOP3.LUT P2, RZ, R240, 0xff000000, RZ, 0xc0, !PT ;  /* 0xff000000f0ff7812 */ /* 0x000fe4000784c0ff */
[----:B------:R-:W-:Y:S02]  /*de60*/  FSEL R161, R160, RZ, P6 ;  /* 0x000000ffa0a17208 */ /* 0x000fe40003000000 */
[----:B------:R-:W-:Y:S02]  /*de70*/  LOP3.LUT P6, RZ, R234, 0xff000000, RZ, 0xc0, !PT ;  /* 0xff000000eaff7812 */ /* 0x000fe400078cc0ff */
[----:B------:R-:W-:Y:S02]  /*de80*/  FSEL R133, R160, RZ, P5 ;  /* 0x000000ffa0857208 */ /* 0x000fe40002800000 */
[----:B------:R-:W-:-:S02]  /*de90*/  FSEL R160, R164, RZ, P2 ;  /* 0x000000ffa4a07208 */ /* 0x000fc40001000000 */
[----:B------:R-:W-:Y:S02]  /*dea0*/  FSEL R164, R164, RZ, P6 ;  /* 0x000000ffa4a47208 */ /* 0x000fe40003000000 */
[----:B------:R-:W-:Y:S02]  /*deb0*/  LOP3.LUT P6, RZ, R234, 0xff00, RZ, 0xc0, !PT ;  /* 0x0000ff00eaff7812 */ /* 0x000fe400078cc0ff */
[----:B------:R-:W-:Y:S02]  /*dec0*/  F2FP.BF16.F32.PACK_AB R134, R165, R134 ;  /* 0x00000086a586723e */ /* 0x000fe400000010ff */
[----:B------:R-:W-:Y:S02]  /*ded0*/  LOP3.LUT P2, RZ, R240, 0xff00, RZ, 0xc0, !PT ;  /* 0x0000ff00f0ff7812 */ /* 0x000fe4000784c0ff */
[----:B------:R-:W-:Y:S02]  /*dee0*/  FSEL R165, R132, RZ, P6 ;  /* 0x000000ff84a57208 */ /* 0x000fe40003000000 */
[----:B------:R-:W-:-:S02]  /*def0*/  LOP3.LUT P5, RZ, R240, 0xff, RZ, 0xc0, !PT ;  /* 0x000000fff0ff7812 */ /* 0x000fc400078ac0ff */
[----:B------:R-:W-:Y:S02]  /*df00*/  LOP3.LUT P6, RZ, R234, 0xff, RZ, 0xc0, !PT ;  /* 0x000000ffeaff7812 */ /* 0x000fe400078cc0ff */
[----:B------:R-:W-:Y:S02]  /*df10*/  F2FP.BF16.F32.PACK_AB R133, R160, R133 ;  /* 0x00000085a085723e */ /* 0x000fe400000010ff */
[----:B------:R-:W-:Y:S02]  /*df20*/  FSEL R167, R132, RZ, P2 ;  /* 0x000000ff84a77208 */ /* 0x000fe40001000000 */
[C---:B------:R-:W-:Y:S02]  /*df30*/  FSEL R132, R210.reuse, RZ, P5 ;  /* 0x000000ffd2847208 */ /* 0x040fe40002800000 */
[----:B------:R-:W-:Y:S02]  /*df40*/  FSEL R160, R210, RZ, P6 ;  /* 0x000000ffd2a07208 */ /* 0x000fe40003000000 */
[----:B------:R-:W-:-:S02]  /*df50*/  F2FP.BF16.F32.PACK_AB R161, R164, R161 ;  /* 0x000000a1a4a1723e */ /* 0x000fc400000010ff */
[----:B------:R-:W-:Y:S02]  /*df60*/  F2FP.BF16.F32.PACK_AB R132, R167, R132 ;  /* 0x00000084a784723e */ /* 0x000fe400000010ff */
[----:B------:R-:W-:Y:S01]  /*df70*/  F2FP.BF16.F32.PACK_AB R160, R165, R160 ;  /* 0x000000a0a5a0723e */ /* 0x000fe200000010ff */
[----:B------:R-:W-:Y:S06]  /*df80*/  BRA `(.L_x_531) ;  /* 0x0000001000087947 */ /* 0x000fec0003800000 */
.L_x_528:
[----:B------:R-:W-:-:S04]  /*df90*/  UISETP.NE.U32.AND UP0, UPT, UR20, URZ, UPT ;  /* 0x000000ff1400728c */ /* 0x000fc8000bf05070 */
[----:B------:R-:W-:-:S09]  /*dfa0*/  UISETP.NE.AND.EX UP0, UPT, UR21, URZ, UPT, UP0 ;  /* 0x000000ff1500728c */ /* 0x000fd2000bf05300 */
[----:B------:R-:W-:Y:S05]  /*dfb0*/  BRA.U !UP0, `(.L_x_533) ;  /* 0x0000000908307547 */ /* 0x000fea000b800000 */
[----:B01-34-:R-:W0:Y:S02]  /*dfc0*/  LDC.64 R160, c[0x0][0x478] ;  /* 0x00011e00ffa07b82 */ /* 0x01be240000000a00 */
[----:B0-----:R-:W-:-:S04]  /*dfd0*/  ISETP.NE.U32.AND P1, PT, R160, RZ, PT ;  /* 0x000000ffa000720c */ /* 0x001fc80003f25070 */
[----:B------:R-:W-:-:S13]  /*dfe0*/  ISETP.NE.AND.EX P1, PT, R161, RZ, PT, P1 ;  /* 0x000000ffa100720c */ /* 0x000fda0003f25310 */
[----:B------:R-:W-:Y:S05]  /*dff0*/  @!P1 BRA `(.L_x_534) ;  /* 0x0000000400189947 */ /* 0x000fea0003800000 */
[----:B------:R-:W-:Y:S01]  /*e000*/  PRMT R64, R159, 0x7632, R64 ;  /* 0x000076329f407816 */ /* 0x000fe20000000040 */
        /* <DEDUP_REMOVED lines=9> */
[----:B------:R-:W-:Y:S01]  /*e0a0*/  PRMT R65, R158, 0x7632, R65 ;  /* 0x000076329e417816 */ /* 0x000fe20000000041 */
[-CC-:B------:R-:W-:Y:S01]  /*e0b0*/  FFMA.FTZ R163, R199, R164.reuse, R165.reuse ;  /* 0x000000a4c7a37223 */ /* 0x180fe200000100a5 */
[-CC-:B------:R-:W-:Y:S01]  /*e0c0*/  FFMA.FTZ R161, R195, R164.reuse, R165.reuse ;  /* 0x000000a4c3a17223 */ /* 0x180fe200000100a5 */
[----:B------:R-:W-:Y:S01]  /*e0d0*/  FFMA.FTZ R164, R184, R164, R165 ;  /* 0x000000a4b8a47223 */ /* 0x000fe200000100a5 */
[----:B------:R-:W-:Y:S01]  /*e0e0*/  SHF.L.U32 R64, R64, 0x10, RZ ;  /* 0x0000001040407819 */ /* 0x000fe200000006ff */
[----:B------:R-:W-:Y:S01]  /*e0f0*/  FADD.FTZ R165, R183, -R160 ;  /* 0x800000a0b7a57221 */ /* 0x000fe20000010000 */
[----:B------:R-:W-:Y:S01]  /*e100*/  FADD.FTZ R167, R185, -R162 ;  /* 0x800000a2b9a77221 */ /* 0x000fe20000010000 */
[----:B------:R-:W-:Y:S01]  /*e110*/  IMAD.U32 R65, R65, 0x10000, RZ ;  /* 0x0001000041417824 */ /* 0x000fe200078e00ff */
[----:B------:R-:W-:Y:S01]  /*e120*/  SHF.L.U32 R162, R158, 0x10, RZ ;  /* 0x000000109ea27819 */ /* 0x000fe200000006ff */
[----:B------:R-:W-:Y:S01]  /*e130*/  FFMA.FTZ R64, R210, R165, R64 ;  /* 0x000000a5d2407223 */ /* 0x000fe20000010040 */
[----:B------:R-:W-:Y:S01]  /*e140*/  FADD.FTZ R165, R211, -R66 ;  /* 0x80000042d3a57221 */ /* 0x000fe20000010000 */
[----:B------:R-:W-:Y:S01]  /*e150*/  PRMT R160, R156, 0x7632, R160 ;  /* 0x000076329ca07816 */ /* 0x000fe200000000a0 */
[----:B------:R-:W-:Y:S01]  /*e160*/  FFMA.FTZ R65, R210, R167, R65 ;  /* 0x000000a7d2417223 */ /* 0x000fe20000010041 */
[----:B------:R-:W-:Y:S01]  /*e170*/  FADD.FTZ R167, R215, -R166 ;  /* 0x800000a6d7a77221 */ /* 0x000fe20000010000 */
[----:B------:R-:W-:-:S02]  /*e180*/  IMAD.U32 R227, R159, 0x10000, RZ ;  /* 0x000100009fe37824 */ /* 0x000fc400078e00ff */
[----:B------:R-:W-:Y:S01]  /*e190*/  FFMA.FTZ R162, R210, R165, R162 ;  /* 0x000000a5d2a27223 */ /* 0x000fe200000100a2 */
[----:B------:R-:W-:Y:S02]  /*e1a0*/  IMAD.U32 R166, R160, 0x10000, RZ ;  /* 0x00010000a0a67824 */ /* 0x000fe400078e00ff */
[----:B------:R-:W-:Y:S01]  /*e1b0*/  FADD.FTZ R165, R181, -R164 ;  /* 0x800000a4b5a57221 */ /* 0x000fe20000010000 */
[----:B------:R-:W-:Y:S01]  /*e1c0*/  FFMA.FTZ R66, R210, R167, R227 ;  /* 0x000000a7d2427223 */ /* 0x000fe200000100e3 */
[----:B------:R-:W-:Y:S01]  /*e1d0*/  FADD.FTZ R167, R198, -R163 ;  /* 0x800000a3c6a77221 */ /* 0x000fe20000010000 */
[----:B------:R-:W-:Y:S01]  /*e1e0*/  ISETP.GE.U32.AND P2, PT, R234, RZ, PT ;  /* 0x000000ffea00720c */ /* 0x000fe20003f46070 */
[----:B------:R-:W-:Y:S01]  /*e1f0*/  FADD.FTZ R163, R196, -R161 ;  /* 0x800000a1c4a37221 */ /* 0x000fe20000010000 */
[----:B------:R-:W-:Y:S01]  /*e200*/  SHF.L.U32 R161, R157, 0x10, RZ ;  /* 0x000000109da17819 */ /* 0x000fe200000006ff */
[----:B------:R-:W-:Y:S01]  /*e210*/  FFMA.FTZ R165, R210, R165, R166 ;  /* 0x000000a5d2a57223 */ /* 0x000fe200000100a6 */
[----:B------:R-:W-:-:S02]  /*e220*/  IMAD.U32 R160, R156, 0x10000, RZ ;  /* 0x000100009ca07824 */ /* 0x000fc400078e00ff */
[----:B------:R-:W-:Y:S01]  /*e230*/  FMUL.FTZ R166, R67, UR13 ;  /* 0x0000000d43a67c20 */ /* 0x000fe20008410000 */
[C---:B------:R-:W-:Y:S01]  /*e240*/  ISETP.GE.U32.AND.EX P2, PT, R235.reuse, 0x1000000, PT, P2 ;  /* 0x01000000eb00780c */ /* 0x040fe20003f46120 */
[----:B------:R-:W-:Y:S01]  /*e250*/  FMUL.FTZ R164, R66, UR13 ;  /* 0x0000000d42a47c20 */ /* 0x000fe20008410000 */
[----:B------:R-:W-:Y:S01]  /*e260*/  LOP3.LUT P5, RZ, R235, 0xff0000, RZ, 0xc0, !PT ;  /* 0x00ff0000ebff7812 */ /* 0x000fe200078ac0ff */
[C---:B------:R-:W-:Y:S01]  /*e270*/  FFMA.FTZ R161, R210.reuse, R167, R161 ;  /* 0x000000a7d2a17223 */ /* 0x040fe200000100a1 */
[----:B------:R-:W-:Y:S01]  /*e280*/  F2FP.BF16.F32.PACK_AB R67, R67, R66 ;  /* 0x000000424343723e */ /* 0x000fe200000010ff */
[----:B------:R-:W-:Y:S01]  /*e290*/  FFMA.FTZ R160, R210, R163, R160 ;  /* 0x000000a3d2a07223 */ /* 0x000fe200000100a0 */
[C---:B------:R-:W-:Y:S01]  /*e2a0*/  F2FP.BF16.F32.PACK_AB R66, R65.reuse, R162 ;  /* 0x000000a24142723e */ /* 0x040fe200000010ff */
[----:B------:R-:W-:Y:S01]  /*e2b0*/  FMUL.FTZ R163, R162, UR13 ;  /* 0x0000000da2a37c20 */ /* 0x000fe20008410000 */
[----:B------:R-:W-:Y:S01]  /*e2c0*/  FMUL.FTZ R65, R65, UR13 ;  /* 0x0000000d41417c20 */ /* 0x000fe20008410000 */
[----:B------:R-:W-:Y:S01]  /*e2d0*/  FSEL R167, R166, RZ, P2 ;  /* 0x000000ffa6a77208 */ /* 0x000fe20001000000 */
[----:B------:R-:W-:Y:S01]  /*e2e0*/  FMUL.FTZ R166, R64, UR13 ;  /* 0x0000000d40a67c20 */ /* 0x000fe20008410000 */
[----:B------:R-:W-:-:S02]  /*e2f0*/  LOP3.LUT P6, RZ, R235, 0xff, RZ, 0xc0, !PT ;  /* 0x000000ffebff7812 */ /* 0x000fc400078cc0ff */
[----:B------:R-:W-:Y:S02]  /*e300*/  LOP3.LUT P2, RZ, R235, 0xff00, RZ, 0xc0, !PT ;  /* 0x0000ff00ebff7812 */ /* 0x000fe4000784c0ff */
[----:B------:R-:W-:Y:S02]  /*e310*/  FSEL R164, R164, RZ, P5 ;  /* 0x000000ffa4a47208 */ /* 0x000fe40002800000 */
[----:B------:R-:W-:Y:S02]  /*e320*/  FSEL R162, R163, RZ, P6 ;  /* 0x000000ffa3a27208 */ /* 0x000fe40003000000 */
[----:B------:R-:W-:Y:S02]  /*e330*/  FSEL R65, R65, RZ, P2 ;  /* 0x000000ff41417208 */ /* 0x000fe40001000000 */
[----:B------:R-:W-:Y:S01]  /*e340*/  F2FP.BF16.F32.PACK_AB R163, R167, R164 ;  /* 0x000000a4a7a3723e */ /* 0x000fe200000010ff */
[----:B------:R-:W-:Y:S01]  /*e350*/  FMUL.FTZ R164, R161, UR13 ;  /* 0x0000000da1a47c20 */ /* 0x000fe20008410000 */
[----:B------:R-:W-:-:S02]  /*e360*/  LOP3.LUT P6, RZ, R234, 0xff0000, RZ, 0xc0, !PT ;  /* 0x00ff0000eaff7812 */ /* 0x000fc400078cc0ff */
[----:B------:R-:W-:Y:S02]  /*e370*/  F2FP.BF16.F32.PACK_AB R162, R65, R162 ;  /* 0x000000a241a2723e */ /* 0x000fe400000010ff */
[----:B------:R-:W-:Y:S01]  /*e380*/  F2FP.BF16.F32.PACK_AB R65, R64, R161 ;  /* 0x000000a14041723e */ /* 0x000fe200000010ff */
[----:B------:R-:W-:Y:S01]  /*e390*/  FMUL.FTZ R161, R160, UR13 ;  /* 0x0000000da0a17c20 */ /* 0x000fe20008410000 */
[C---:B------:R-:W-:Y:S01]  /*e3a0*/  F2FP.BF16.F32.PACK_AB R64, R165.reuse, R160 ;  /* 0x000000a0a540723e */ /* 0x040fe200000010ff */
[----:B------:R-:W-:Y:S01]  /*e3b0*/  FMUL.FTZ R165, R165, UR13 ;  /* 0x0000000da5a57c20 */ /* 0x000fe20008410000 */
[----:B------:R-:W-:Y:S02]  /*e3c0*/  FSEL R164, R164, RZ, P6 ;  /* 0x000000ffa4a47208 */ /* 0x000fe40003000000 */
[C---:B------:R-:W-:Y:S02]  /*e3d0*/  LOP3.LUT P2, RZ, R234.reuse, 0xff000000, RZ, 0xc0, !PT ;  /* 0xff000000eaff7812 */ /* 0x040fe4000784c0ff */
[----:B------:R-:W-:-:S02]  /*e3e0*/  LOP3.LUT P5, RZ, R234, 0xff, RZ, 0xc0, !PT ;  /* 0x000000ffeaff7812 */ /* 0x000fc400078ac0ff */
[----:B------:R-:W-:Y:S02]  /*e3f0*/  LOP3.LUT P6, RZ, R234, 0xff00, RZ, 0xc0, !PT ;  /* 0x0000ff00eaff7812 */ /* 0x000fe400078cc0ff */
[----:B------:R-:W-:Y:S02]  /*e400*/  FSEL R167, R166, RZ, P2 ;  /* 0x000000ffa6a77208 */ /* 0x000fe40001000000 */
[----:B------:R-:W-:Y:S02]  /*e410*/  FSEL R160, R161, RZ, P5 ;  /* 0x000000ffa1a07208 */ /* 0x000fe40002800000 */
[----:B------:R-:W-:Y:S02]  /*e420*/  FSEL R165, R165, RZ, P6 ;  /* 0x000000ffa5a57208 */ /* 0x000fe40003000000 */
[----:B------:R-:W-:Y:S02]  /*e430*/  F2FP.BF16.F32.PACK_AB R161, R167, R164 ;  /* 0x000000a4a7a1723e */ /* 0x000fe400000010ff */
[----:B------:R-:W-:Y:S01]  /*e440*/  F2FP.BF16.F32.PACK_AB R160, R165, R160 ;  /* 0x000000a0a5a0723e */ /* 0x000fe200000010ff */
[----:B------:R-:W-:Y:S06]  /*e450*/  BRA `(.L_x_531) ;  /* 0x0000000800d47947 */ /* 0x000fec0003800000 */
.L_x_534:
[----:B------:R-:W-:Y:S01]  /*e460*/  PRMT R160, R159, 0x7632, R160 ;  /* 0x000076329fa07816 */ /* 0x000fe200000000a0 */
[-CC-:B------:R-:W-:Y:S01]  /*e470*/  FFMA.FTZ R161, R214, R164.reuse, R165.reuse ;  /* 0x000000a4d6a17223 */ /* 0x180fe200000100a5 */
[----:B------:R-:W-:Y:S01]  /*e480*/  PRMT R162, R157, 0x7632, R162 ;  /* 0x000076329da27816 */ /* 0x000fe200000000a2 */
[-C--:B------:R-:W-:Y:S01]  /*e490*/  FFMA.FTZ R228, R188, R164.reuse, R165 ;  /* 0x000000a4bce47223 */ /* 0x080fe200000100a5 */
[----:B------:R-:W-:Y:S01]  /*e4a0*/  SHF.L.U32 R163, R160, 0x10, RZ ;  /* 0x00000010a0a37819 */ /* 0x000fe200000006ff */
[----:B------:R-:W-:Y:S01]  /*e4b0*/  FADD.FTZ R161, R212, -R161 ;  /* 0x800000a1d4a17221 */ /* 0x000fe20000010000 */
[-CC-:B------:R-:W-:Y:S01]  /*e4c0*/  FFMA.FTZ R160, R186, R164.reuse, R165.reuse ;  /* 0x000000a4baa07223 */ /* 0x180fe200000100a5 */
[-CC-:B------:R-:W-:Y:S01]  /*e4d0*/  FFMA.FTZ R226, R217, R164.reuse, R165.reuse ;  /* 0x000000a4d9e27223 */ /* 0x180fe200000100a5 */
[-C--:B------:R-:W-:Y:S01]  /*e4e0*/  FFMA.FTZ R224, R213, R164.reuse, R165 ;  /* 0x000000a4d5e07223 */ /* 0x080fe200000100a5 */
[--C-:B-----5:R-:W-:Y:S01]  /*e4f0*/  FFMA.FTZ R161, R210, R161, R163.reuse ;  /* 0x000000a1d2a17223 */ /* 0x120fe200000100a3 */
[----:B------:R-:W-:Y:S01]  /*e500*/  PRMT R163, R158, 0x7632, R163 ;  /* 0x000076329ea37816 */ /* 0x000fe200000000a3 */
[-CC-:B------:R-:W-:Y:S01]  /*e510*/  FFMA.FTZ R227, R199, R164.reuse, R165.reuse ;  /* 0x000000a4c7e37223 */ /* 0x180fe200000100a5 */
[-CC-:B------:R-:W-:Y:S01]  /*e520*/  FFMA.FTZ R167, R195, R164.reuse, R165.reuse ;  /* 0x000000a4c3a77223 */ /* 0x180fe200000100a5 */
[----:B------:R-:W-:Y:S01]  /*e530*/  FFMA.FTZ R166, R184, R164, R165 ;  /* 0x000000a4b8a67223 */ /* 0x000fe200000100a5 */
[----:B------:R-:W-:Y:S01]  /*e540*/  SHF.L.U32 R164, R162, 0x10, RZ ;  /* 0x00000010a2a47819 */ /* 0x000fe200000006ff */
[----:B------:R-:W-:-:S02]  /*e550*/  IMAD.U32 R229, R163, 0x10000, RZ ;  /* 0x00010000a3e57824 */ /* 0x000fc400078e00ff */
[----:B------:R-:W-:Y:S01]  /*e560*/  FADD.FTZ R163, R183, -R160 ;  /* 0x800000a0b7a37221 */ /* 0x000fe20000010000 */
[----:B------:R-:W-:Y:S01]  /*e570*/  FADD.FTZ R165, R185, -R228 ;  /* 0x800000e4b9a57221 */ /* 0x000fe20000010000 */
[----:B------:R-:W-:Y:S01]  /*e580*/  FADD.FTZ R167, R196, -R167 ;  /* 0x800000a7c4a77221 */ /* 0x000fe20000010000 */
[----:B------:R-:W-:Y:S01]  /*e590*/  LOP3.LUT P5, RZ, R235, 0xff0000, RZ, 0xc0, !PT ;  /* 0x00ff0000ebff7812 */ /* 0x000fe200078ac0ff */
[C---:B------:R-:W-:Y:S01]  /*e5a0*/  FFMA.FTZ R160, R210.reuse, R163, R164 ;  /* 0x000000a3d2a07223 */ /* 0x040fe200000100a4 */
[----:B------:R-:W-:Y:S01]  /*e5b0*/  FFMA.FTZ R162, R210, R165, R229 ;  /* 0x000000a5d2a27223 */ /* 0x000fe200000100e5 */
[----:B------:R-:W-:Y:S01]  /*e5c0*/  SHF.L.U32 R164, R158, 0x10, RZ ;  /* 0x000000109ea47819 */ /* 0x000fe200000006ff */
[----:B------:R-:W-:Y:S01]  /*e5d0*/  FADD.FTZ R165, R211, -R224 ;  /* 0x800000e0d3a57221 */ /* 0x000fe20000010000 */
[----:B------:R-:W-:Y:S01]  /*e5e0*/  FADD.FTZ R163, R215, -R226 ;  /* 0x800000e2d7a37221 */ /* 0x000fe20000010000 */
[----:B------:R-:W-:Y:S01]  /*e5f0*/  IMAD.U32 R229, R159, 0x10000, RZ ;  /* 0x000100009fe57824 */ /* 0x000fe200078e00ff */
[----:B------:R-:W-:Y:S01]  /*e600*/  ISETP.GE.U32.AND P2, PT, R234, RZ, PT ;  /* 0x000000ffea00720c */ /* 0x000fe20003f46070 */
[----:B------:R-:W-:Y:S01]  /*e610*/  FFMA.FTZ R164, R210, R165, R164 ;  /* 0x000000a5d2a47223 */ /* 0x000fe200000100a4 */
[----:B------:R-:W-:Y:S01]  /*e620*/  PRMT R165, R156, 0x7632, R165 ;  /* 0x000076329ca57816 */ /* 0x000fe200000000a5 */
[----:B------:R-:W-:Y:S01]  /*e630*/  FFMA.FTZ R163, R210, R163, R229 ;  /* 0x000000a3d2a37223 */ /* 0x000fe200000100e5 */
[----:B------:R-:W-:-:S02]  /*e640*/  IMAD.U32 R224, R156, 0x10000, RZ ;  /* 0x000100009ce07824 */ /* 0x000fc400078e00ff */
[----:B------:R-:W-:Y:S01]  /*e650*/  FADD.FTZ R229, R198, -R227 ;  /* 0x800000e3c6e57221 */ /* 0x000fe20000010000 */
[----:B------:R-:W-:Y:S01]  /*e660*/  FADD.FTZ R227, R181, -R166 ;  /* 0x800000a6b5e37221 */ /* 0x000fe20000010000 */
[----:B------:R-:W-:Y:S02]  /*e670*/  IMAD.U32 R226, R165, 0x10000, RZ ;  /* 0x00010000a5e27824 */ /* 0x000fe400078e00ff */
[----:B------:R-:W-:Y:S01]  /*e680*/  FMUL.FTZ R163, R163, UR13 ;  /* 0x0000000da3a37c20 */ /* 0x000fe20008410000 */
[----:B------:R-:W-:Y:S01]  /*e690*/  SHF.L.U32 R165, R157, 0x10, RZ ;  /* 0x000000109da57819 */ /* 0x000fe200000006ff */
[----:B------:R-:W-:Y:S01]  /*e6a0*/  FFMA.FTZ R166, R210, R167, R224 ;  /* 0x000000a7d2a67223 */ /* 0x000fe200000100e0 */
[----:B------:R-:W-:Y:S01]  /*e6b0*/  FMUL.FTZ R167, R161, UR13 ;  /* 0x0000000da1a77c20 */ /* 0x000fe20008410000 */
[----:B------:R-:W-:Y:S01]  /*e6c0*/  FMUL.FTZ R164, R164, UR13 ;  /* 0x0000000da4a47c20 */ /* 0x000fe20008410000 */
[----:B------:R-:W-:Y:S01]  /*e6d0*/  FMUL.FTZ R161, R162, UR13 ;  /* 0x0000000da2a17c20 */ /* 0x000fe20008410000 */
[----:B------:R-:W-:Y:S01]  /*e6e0*/  FSEL R163, R163, RZ, P5 ;  /* 0x000000ffa3a37208 */ /* 0x000fe20002800000 */
[C---:B------:R-:W-:Y:S01]  /*e6f0*/  FFMA.FTZ R165, R210.reuse, R229, R165 ;  /* 0x000000e5d2a57223 */ /* 0x040fe200000100a5 */
[C---:B------:R-:W-:Y:S01]  /*e700*/  LOP3.LUT P6, RZ, R235.reuse, 0xff, RZ, 0xc0, !PT ;  /* 0x000000ffebff7812 */ /* 0x040fe200078cc0ff */
[----:B------:R-:W-:Y:S01]  /*e710*/  FFMA.FTZ R210, R210, R227, R226 ;  /* 0x000000e3d2d27223 */ /* 0x000fe200000100e2 */
[----:B------:R-:W-:Y:S01]  /*e720*/  LOP3.LUT P5, RZ, R235, 0xff00, RZ, 0xc0, !PT ;  /* 0x0000ff00ebff7812 */ /* 0x000fe200078ac0ff */
[----:B------:R-:W-:Y:S01]  /*e730*/  FMUL.FTZ R165, R165, UR13 ;  /* 0x0000000da5a57c20 */ /* 0x000fe20008410000 */
[----:B------:R-:W-:Y:S01]  /*e740*/  ISETP.GE.U32.AND.EX P2, PT, R235, 0x1000000, PT, P2 ;  /* 0x01000000eb00780c */ /* 0x000fe20003f46120 */
[----:B------:R-:W-:Y:S01]  /*e750*/  FMUL.FTZ R160, R160, UR13 ;  /* 0x0000000da0a07c20 */ /* 0x000fe20008410000 */
[----:B------:R-:W-:Y:S01]  /*e760*/  FSEL R162, R164, RZ, P6 ;  /* 0x000000ffa4a27208 */ /* 0x000fe20003000000 */
[----:B------:R-:W-:Y:S01]  /*e770*/  FMUL.FTZ R166, R166, UR13 ;  /* 0x0000000da6a67c20 */ /* 0x000fe20008410000 */
[----:B------:R-:W-:Y:S01]  /*e780*/  FSEL R161, R161, RZ, P5 ;  /* 0x000000ffa1a17208 */ /* 0x000fe20002800000 */
[----:B------:R-:W-:Y:S01]  /*e790*/  FMUL.FTZ R210, R210, UR13 ;  /* 0x0000000dd2d27c20 */ /* 0x000fe20008410000 */
[----:B------:R-:W-:-:S02]  /*e7a0*/  LOP3.LUT P6, RZ, R234, 0xff0000, RZ, 0xc0, !PT ;  /* 0x00ff0000eaff7812 */ /* 0x000fc400078cc0ff */
[----:B------:R-:W-:Y:S02]  /*e7b0*/  FSEL R224, R167, RZ, P2 ;  /* 0x000000ffa7e07208 */ /* 0x000fe40001000000 */
[----:B------:R-:W-:Y:S02]  /*e7c0*/  F2FP.BF16.F32.PACK_AB R162, R161, R162 ;  /* 0x000000a2a1a2723e */ /* 0x000fe400000010ff */
[C---:B------:R-:W-:Y:S02]  /*e7d0*/  LOP3.LUT P2, RZ, R234.reuse, 0xff000000, RZ, 0xc0, !PT ;  /* 0xff000000eaff7812 */ /* 0x040fe4000784c0ff */
[----:B------:R-:W-:Y:S02]  /*e7e0*/  FSEL R161, R165, RZ, P6 ;  /* 0x000000ffa5a17208 */ /* 0x000fe40003000000 */
[C---:B------:R-:W-:Y:S02]  /*e7f0*/  LOP3.LUT P5, RZ, R234.reuse, 0xff00, RZ, 0xc0, !PT ;  /* 0x0000ff00eaff7812 */ /* 0x040fe400078ac0ff */
[----:B------:R-:W-:-:S02]  /*e800*/  LOP3.LUT P6, RZ, R234, 0xff, RZ, 0xc0, !PT ;  /* 0x000000ffeaff7812 */ /* 0x000fc400078cc0ff */
[----:B------:R-:W-:Y:S02]  /*e810*/  FSEL R164, R160, RZ, P2 ;  /* 0x000000ffa0a47208 */ /* 0x000fe40001000000 */
[----:B------:R-:W-:Y:S02]  /*e820*/  FSEL R165, R210, RZ, P5 ;  /* 0x000000ffd2a57208 */ /* 0x000fe40002800000 */
[----:B------:R-:W-:Y:S02]  /*e830*/  FSEL R160, R166, RZ, P6 ;  /* 0x000000ffa6a07208 */ /* 0x000fe40003000000 */
[----:B------:R-:W-:Y:S02]  /*e840*/  F2FP.BF16.F32.PACK_AB R163, R224, R163 ;  /* 0x000000a3e0a3723e */ /* 0x000fe400000010ff */
[----:B------:R-:W-:Y:S02]  /*e850*/  F2FP.BF16.F32.PACK_AB R161, R164, R161 ;  /* 0x000000a1a4a1723e */ /* 0x000fe400000010ff */
[----:B------:R-:W-:Y:S01]  /*e860*/  F2FP.BF16.F32.PACK_AB R160, R165, R160 ;  /* 0x000000a0a5a0723e */ /* 0x000fe200000010ff */
[----:B------:R-:W-:Y:S06]  /*e870*/  BRA `(.L_x_531) ;  /* 0x0000000400cc7947 */ /* 0x000fec0003800000 */
.L_x_533:
        /* <DEDUP_REMOVED lines=11> */
[-C--:B------:R-:W-:Y:S01]  /*e930*/  FFMA.FTZ R64, R186, R164.reuse, R165 ;  /* 0x000000a4ba407223 */ /* 0x080fe200000100a5 */
[----:B------:R-:W-:Y:S01]  /*e940*/  FADD.FTZ R163, R198, -R67 ;  /* 0x80000043c6a37221 */ /* 0x000fe20000010000 */
[----:B------:R-:W-:Y:S01]  /*e950*/  FADD.FTZ R67, R196, -R65 ;  /* 0x80000041c4437221 */ /* 0x000fe20000010000 */
[C---:B-----5:R-:W-:Y:S01]  /*e960*/  FMUL.FTZ R162, R210.reuse, R251 ;  /* 0x000000fbd2a27220 */ /* 0x060fe20000410000 */
[----:B------:R-:W-:Y:S01]  /*e970*/  FMUL.FTZ R229, R210, R229 ;  /* 0x000000e5d2e57220 */ /* 0x000fe20000410000 */
[-CC-:B------:R-:W-:Y:S01]  /*e980*/  FFMA.FTZ R160, R188, R164.reuse, R165.reuse ;  /* 0x000000a4bca07223 */ /* 0x180fe200000100a5 */
[----:B------:R-:W-:Y:S01]  /*e990*/  FFMA.FTZ R164, R184, R164, R165 ;  /* 0x000000a4b8a47223 */ /* 0x000fe200000100a5 */
[----:B------:R-:W-:Y:S01]  /*e9a0*/  ISETP.GE.U32.AND P2, PT, R234, RZ, PT ;  /* 0x000000ffea00720c */ /* 0x000fe20003f46070 */
[----:B------:R-:W-:Y:S01]  /*e9b0*/  FADD.FTZ R167, R211, -R66 ;  /* 0x80000042d3a77221 */ /* 0x000fe20000010000 */
[----:B------:R-:W-:Y:S01]  /*e9c0*/  FADD.FTZ R165, R183, -R64 ;  /* 0x80000040b7a57221 */ /* 0x000fe20000010000 */
[C---:B------:R-:W-:Y:S01]  /*e9d0*/  FMUL.FTZ R65, R210.reuse, R163 ;  /* 0x000000a3d2417220 */ /* 0x040fe20000410000 */
[----:B------:R-:W-:Y:S01]  /*e9e0*/  FMUL.FTZ R64, R210, R67 ;  /* 0x00000043d2407220 */ /* 0x000fe20000410000 */
[----:B------:R-:W-:Y:S01]  /*e9f0*/  FADD.FTZ R227, R185, -R160 ;  /* 0x800000a0b9e37221 */ /* 0x000fe20000010000 */
[C---:B------:R-:W-:Y:S01]  /*ea00*/  FMUL.FTZ R163, R162.reuse, UR13 ;  /* 0x0000000da2a37c20 */ /* 0x040fe20008410000 */
[----:B------:R-:W-:Y:S01]  /*ea10*/  F2FP.BF16.F32.PACK_AB R67, R162, R229 ;  /* 0x000000e5a243723e */ /* 0x000fe200000010ff */
[----:B------:R-:W-:Y:S01]  /*ea20*/  FMUL.FTZ R229, R229, UR13 ;  /* 0x0000000de5e57c20 */ /* 0x000fe20008410000 */
[C---:B------:R-:W-:Y:S01]  /*ea30*/  ISETP.GE.U32.AND.EX P2, PT, R235.reuse, 0x1000000, PT, P2 ;  /* 0x01000000eb00780c */ /* 0x040fe20003f46120 */
[C---:B------:R-:W-:Y:S01]  /*ea40*/  FMUL.FTZ R66, R210.reuse, R167 ;  /* 0x000000a7d2427220 */ /* 0x040fe20000410000 */
[----:B------:R-:W-:Y:S01]  /*ea50*/  LOP3.LUT P5, RZ, R235, 0xff0000, RZ, 0xc0, !PT ;  /* 0x00ff0000ebff7812 */ /* 0x000fe200078ac0ff */
[----:B------:R-:W-:Y:S01]  /*ea60*/  FADD.FTZ R161, R181, -R164 ;  /* 0x800000a4b5a17221 */ /* 0x000fe20000010000 */
[----:B------:R-:W-:Y:S01]  /*ea70*/  FMUL.FTZ R227, R210, R227 ;  /* 0x000000e3d2e37220 */ /* 0x000fe20000410000 */
[----:B------:R-:W-:Y:S01]  /*ea80*/  FSEL R164, R163, RZ, P2 ;  /* 0x000000ffa3a47208 */ /* 0x000fe20001000000 */
[----:B------:R-:W-:Y:S01]  /*ea90*/  FMUL.FTZ R162, R66, UR13 ;  /* 0x0000000d42a27c20 */ /* 0x000fe20008410000 */
[----:B------:R-:W-:Y:S01]  /*eaa0*/  FSEL R163, R229, RZ, P5 ;  /* 0x000000ffe5a37208 */ /* 0x000fe20002800000 */
[C---:B------:R-:W-:Y:S01]  /*eab0*/  FMUL.FTZ R160, R210.reuse, R165 ;  /* 0x000000a5d2a07220 */ /* 0x040fe20000410000 */
[----:B------:R-:W-:Y:S01]  /*eac0*/  LOP3.LUT P6, RZ, R235, 0xff, RZ, 0xc0, !PT ;  /* 0x000000ffebff7812 */ /* 0x000fe200078cc0ff */
[----:B------:R-:W-:Y:S01]  /*ead0*/  FMUL.FTZ R161, R210, R161 ;  /* 0x000000a1d2a17220 */ /* 0x000fe20000410000 */
[C---:B------:R-:W-:Y:S01]  /*eae0*/  F2FP.BF16.F32.PACK_AB R66, R227.reuse, R66 ;  /* 0x00000042e342723e */ /* 0x040fe200000010ff */
[----:B------:R-:W-:Y:S01]  /*eaf0*/  FMUL.FTZ R227, R227, UR13 ;  /* 0x0000000de3e37c20 */ /* 0x000fe20008410000 */
[----:B------:R-:W-:Y:S01]  /*eb00*/  F2FP.BF16.F32.PACK_AB R163, R164, R163 ;  /* 0x000000a3a4a3723e */ /* 0x000fe200000010ff */
[----:B------:R-:W-:Y:S01]  /*eb10*/  FMUL.FTZ R164, R65, UR13 ;  /* 0x0000000d41a47c20 */ /* 0x000fe20008410000 */
[----:B------:R-:W-:Y:S01]  /*eb20*/  LOP3.LUT P2, RZ, R235, 0xff00, RZ, 0xc0, !PT ;  /* 0x0000ff00ebff7812 */ /* 0x000fe2000784c0ff */
[----:B------:R-:W-:Y:S01]  /*eb30*/  FMUL.FTZ R165, R160, UR13 ;  /* 0x0000000da0a57c20 */ /* 0x000fe20008410000 */
[----:B------:R-:W-:-:S02]  /*eb40*/  FSEL R162, R162, RZ, P6 ;  /* 0x000000ffa2a27208 */ /* 0x000fc40003000000 */
[----:B------:R-:W-:Y:S02]  /*eb50*/  LOP3.LUT P6, RZ, R234, 0xff0000, RZ, 0xc0, !PT ;  /* 0x00ff0000eaff7812 */ /* 0x000fe400078cc0ff */
[----:B------:R-:W-:Y:S01]  /*eb60*/  F2FP.BF16.F32.PACK_AB R65, R160, R65 ;  /* 0x00000041a041723e */ /* 0x000fe200000010ff */
[----:B------:R-:W-:Y:S01]  /*eb70*/  FMUL.FTZ R160, R64, UR13 ;  /* 0x0000000d40a07c20 */ /* 0x000fe20008410000 */
[----:B------:R-:W-:Y:S02]  /*eb80*/  FSEL R227, R227, RZ, P2 ;  /* 0x000000ffe3e37208 */ /* 0x000fe40001000000 */
[C---:B------:R-:W-:Y:S01]  /*eb90*/  F2FP.BF16.F32.PACK_AB R64, R161.reuse, R64 ;  /* 0x00000040a140723e */ /* 0x040fe200000010ff */
[----:B------:R-:W-:Y:S01]  /*eba0*/  FMUL.FTZ R161, R161, UR13 ;  /* 0x0000000da1a17c20 */ /* 0x000fe20008410000 */
[----:B------:R-:W-:Y:S02]  /*ebb0*/  LOP3.LUT P2, RZ, R234, 0xff000000, RZ, 0xc0, !PT ;  /* 0xff000000eaff7812 */ /* 0x000fe4000784c0ff */
[----:B------:R-:W-:-:S02]  /*ebc0*/  FSEL R164, R164, RZ, P6 ;  /* 0x000000ffa4a47208 */ /* 0x000fc40003000000 */
[C---:B------:R-:W-:Y:S02]  /*ebd0*/  LOP3.LUT P5, RZ, R234.reuse, 0xff, RZ, 0xc0, !PT ;  /* 0x000000ffeaff7812 */ /* 0x040fe400078ac0ff */
[----:B------:R-:W-:Y:S02]  /*ebe0*/  LOP3.LUT P6, RZ, R234, 0xff00, RZ, 0xc0, !PT ;  /* 0x0000ff00eaff7812 */ /* 0x000fe400078cc0ff */
[----:B------:R-:W-:Y:S02]  /*ebf0*/  FSEL R167, R165, RZ, P2 ;  /* 0x000000ffa5a77208 */ /* 0x000fe40001000000 */
[----:B------:R-:W-:Y:S02]  /*ec00*/  FSEL R160, R160, RZ, P5 ;  /* 0x000000ffa0a07208 */ /* 0x000fe40002800000 */
[----:B------:R-:W-:Y:S02]  /*ec10*/  FSEL R165, R161, RZ, P6 ;  /* 0x000000ffa1a57208 */ /* 0x000fe40003000000 */
[----:B------:R-:W-:-:S02]  /*ec20*/  F2FP.BF16.F32.PACK_AB R162, R227, R162 ;  /* 0x000000a2e3a2723e */ /* 0x000fc400000010ff */
[----:B------:R-:W-:Y:S02]  /*ec30*/  F2FP.BF16.F32.PACK_AB R161, R167, R164 ;  /* 0x000000a4a7a1723e */ /* 0x000fe400000010ff */
[----:B------:R-:W-:Y:S01]  /*ec40*/  F2FP.BF16.F32.PACK_AB R160, R165, R160 ;  /* 0x000000a0a5a0723e */ /* 0x000fe200000010ff */
[----:B------:R-:W-:Y:S06]  /*ec50*/  BRA `(.L_x_531) ;  /* 0x0000000000d47947 */ /* 0x000fec0003800000 */
.L_x_535:
        /* <DEDUP_REMOVED lines=14> */
[----:B------:R-:W-:Y:S01]  /*ed40*/  FMUL.FTZ R227, R210, R227 ;  /* 0x000000e3d2e37220 */ /* 0x000fe20000410000 */
[----:B------:R-:W-:Y:S01]  /*ed50*/  ISETP.GE.U32.AND P2, PT, R234, RZ, PT ;  /* 0x000000ffea00720c */ /* 0x000fe20003f46070 */
[----:B------:R-:W-:Y:S01]  /*ed60*/  FADD.FTZ R229, R185, -R224 ;  /* 0x800000e0b9e57221 */ /* 0x000fe20000010000 */
[----:B------:R-:W-:Y:S01]  /*ed70*/  FADD.FTZ R161, R198, -R161 ;  /* 0x800000a1c6a17221 */ /* 0x000fe20000010000 */
[----:B------:R-:W-:Y:S01]  /*ed80*/  FMUL.FTZ R162, R162, UR13 ;  /* 0x0000000da2a27c20 */ /* 0x000fe20008410000 */
[----:B------:R-:W-:Y:S01]  /*ed90*/  FADD.FTZ R163, R181, -R160 ;  /* 0x800000a0b5a37221 */ /* 0x000fe20000010000 */
[----:B------:R-:W-:Y:S01]  /*eda0*/  FMUL.FTZ R251, R251, UR13 ;  /* 0x0000000dfbfb7c20 */ /* 0x000fe20008410000 */
[----:B------:R-:W-:Y:S01]  /*edb0*/  ISETP.GE.U32.AND.EX P2, PT, R235, 0x1000000, PT, P2 ;  /* 0x01000000eb00780c */ /* 0x000fe20003f46120 */
[----:B------:R-:W-:Y:S01]  /*edc0*/  FMUL.FTZ R227, R227, UR13 ;  /* 0x0000000de3e37c20 */ /* 0x000fe20008410000 */
[C---:B------:R-:W-:Y:S01]  /*edd0*/  FMUL.FTZ R229, R210.reuse, R229 ;  /* 0x000000e5d2e57220 */ /* 0x040fe20000410000 */
[----:B------:R-:W-:Y:S01]  /*ede0*/  FMUL.FTZ R160, R210, R161 ;  /* 0x000000a1d2a07220 */ /* 0x000fe20000410000 */
[C---:B------:R-:W-:Y:S01]  /*edf0*/  LOP3.LUT P5, RZ, R235.reuse, 0xff0000, RZ, 0xc0, !PT ;  /* 0x00ff0000ebff7812 */ /* 0x040fe200078ac0ff */
[----:B------:R-:W-:Y:S01]  /*ee00*/  FADD.FTZ R165, R196, -R165 ;  /* 0x800000a5c4a57221 */ /* 0x000fe20000010000 */
[----:B------:R-:W-:Y:S01]  /*ee10*/  LOP3.LUT P6, RZ, R235, 0xff, RZ, 0xc0, !PT ;  /* 0x000000ffebff7812 */ /* 0x000fe200078cc0ff */
[----:B------:R-:W-:Y:S01]  /*ee20*/  FMUL.FTZ R164, R210, R163 ;  /* 0x000000a3d2a47220 */ /* 0x000fe20000410000 */
[----:B------:R-:W-:Y:S01]  /*ee30*/  FSEL R166, R162, RZ, P2 ;  /* 0x000000ffa2a67208 */ /* 0x000fe20001000000 */
[----:B------:R-:W-:Y:S01]  /*ee40*/  FMUL.FTZ R161, R210, R167 ;  /* 0x000000a7d2a17220 */ /* 0x000fe20000410000 */
[----:B------:R-:W-:Y:S01]  /*ee50*/  FMUL.FTZ R229, R229, UR13 ;  /* 0x0000000de5e57c20 */ /* 0x000fe20008410000 */
[----:B------:R-:W-:Y:S01]  /*ee60*/  FSEL R163, R251, RZ, P5 ;  /* 0x000000fffba37208 */ /* 0x000fe20002800000 */
[----:B------:R-:W-:Y:S01]  /*ee70*/  FMUL.FTZ R160, R160, UR13 ;  /* 0x0000000da0a07c20 */ /* 0x000fe20008410000 */
[----:B------:R-:W-:Y:S01]  /*ee80*/  FSEL R162, R227, RZ, P6 ;  /* 0x000000ffe3a27208 */ /* 0x000fe20003000000 */
[----:B------:R-:W-:Y:S01]  /*ee90*/  FMUL.FTZ R210, R210, R165 ;  /* 0x000000a5d2d27220 */ /* 0x000fe20000410000 */
[----:B------:R-:W-:Y:S01]  /*eea0*/  LOP3.LUT P5, RZ, R235, 0xff00, RZ, 0xc0, !PT ;  /* 0x0000ff00ebff7812 */ /* 0x000fe200078ac0ff */
[----:B------:R-:W-:Y:S01]  /*eeb0*/  FMUL.FTZ R165, R161, UR13 ;  /* 0x0000000da1a57c20 */ /* 0x000fe20008410000 */
[----:B------:R-:W-:Y:S01]  /*eec0*/  LOP3.LUT P6, RZ, R234, 0xff0000, RZ, 0xc0, !PT ;  /* 0x00ff0000eaff7812 */ /* 0x000fe200078cc0ff */
[----:B------:R-:W-:Y:S01]  /*eed0*/  FMUL.FTZ R164, R164, UR13 ;  /* 0x0000000da4a47c20 */ /* 0x000fe20008410000 */
[----:B------:R-:W-:Y:S01]  /*eee0*/  FSEL R229, R229, RZ, P5 ;  /* 0x000000ffe5e57208 */ /* 0x000fe20002800000 */
[----:B------:R-:W-:Y:S01]  /*eef0*/  FMUL.FTZ R210, R210, UR13 ;  /* 0x0000000dd2d27c20 */ /* 0x000fe20008410000 */
[----:B------:R-:W-:-:S02]  /*ef00*/  LOP3.LUT P2, RZ, R234, 0xff000000, RZ, 0xc0, !PT ;  /* 0xff000000eaff7812 */ /* 0x000fc4000784c0ff */
[----:B------:R-:W-:Y:S02]  /*ef10*/  FSEL R161, R160, RZ, P6 ;  /* 0x000000ffa0a17208 */ /* 0x000fe40003000000 */
[C---:B------:R-:W-:Y:S02]  /*ef20*/  LOP3.LUT P5, RZ, R234.reuse, 0xff00, RZ, 0xc0, !PT ;  /* 0x0000ff00eaff7812 */ /* 0x040fe400078ac0ff */
[----:B------:R-:W-:Y:S02]  /*ef30*/  LOP3.LUT P6, RZ, R234, 0xff, RZ, 0xc0, !PT ;  /* 0x000000ffeaff7812 */ /* 0x000fe400078cc0ff */
[----:B------:R-:W-:Y:S02]  /*ef40*/  F2FP.BF16.F32.PACK_AB R163, R166, R163 ;  /* 0x000000a3a6a3723e */ /* 0x000fe400000010ff */
[----:B------:R-:W-:Y:S02]  /*ef50*/  FSEL R166, R165, RZ, P2 ;  /* 0x000000ffa5a67208 */ /* 0x000fe40001000000 */
[----:B------:R-:W-:-:S02]  /*ef60*/  FSEL R165, R164, RZ, P5 ;  /* 0x000000ffa4a57208 */ /* 0x000fc40002800000 */
[----:B------:R-:W-:Y:S02]  /*ef70*/  FSEL R160, R210, RZ, P6 ;  /* 0x000000ffd2a07208 */ /* 0x000fe40003000000 */
[----:B------:R-:W-:Y:S02]  /*ef80*/  F2FP.BF16.F32.PACK_AB R162, R229, R162 ;  /* 0x000000a2e5a2723e */ /* 0x000fe400000010ff */
[----:B------:R-:W-:Y:S02]  /*ef90*/  F2FP.BF16.F32.PACK_AB R161, R166, R161 ;  /* 0x000000a1a6a1723e */ /* 0x000fe400000010ff */
[----:B------:R-:W-:-:S07]  /*efa0*/  F2FP.BF16.F32.PACK_AB R160, R165, R160 ;  /* 0x000000a0a5a0723e */ /* 0x000fce00000010ff */
.L_x_531:
        /* <DEDUP_REMOVED lines=9> */
.L_x_527:
[----:B------:R-:W-:Y:S05]  /*f040*/  BSYNC.RECONVERGENT B1 ;  /* 0x0000000000017941 */ /* 0x000fea0003800200 */
.L_x_526:
[----:B01-34-:R-:W0:Y:S02]  /*f050*/  LDC.64 R160, c[0x0][0x380] ;  /* 0x0000e000ffa07b82 */ /* 0x01be240000000a00 */
[----:B0-----:R-:W-:-:S04]  /*f060*/  LEA R5, R160, R5, 0x2 ;  /* 0x00000005a0057211 */ /* 0x001fc800078e10ff */
[----:B------:R-:W-:-:S13]  /*f070*/  ISETP.GE.AND P0, PT, R5, R161, PT ;  /* 0x000000a10500720c */ /* 0x000fda0003f06270 */
[----:B------:R-:W-:Y:S05]  /*f080*/  @!P0 BRA `(.L_x_536) ;  /* 0xffffff1400f88947 */ /* 0x000fea000383ffff */
.L_x_474:
[----:B------:R-:W-:Y:S05]  /*f090*/  BSYNC B0 ;  /* 0x0000000000007941 */ /* 0x000fea0003800000 */
.L_x_473:
[----:B------:R-:W0:Y:S01]  /*f0a0*/  S2R R64, SR_TID.X ;  /* 0x0000000000407919 */ /* 0x000e220000002100 */
[----:B------:R-:W-:Y:S01]  /*f0b0*/  MOV R3, 0x400 ;  /* 0x0000040000037802 */ /* 0x000fe20000000f00 */
[----:B------:R-:W-:Y:S05]  /*f0c0*/  WARPSYNC.ALL ;  /* 0x0000000000007948 */ /* 0x000fea0003800000 */
[----:B------:R-:W1:Y:S01]  /*f0d0*/  S2R R4, SR_CgaCtaId ;  /* 0x0000000000047919 */ /* 0x000e620000008800 */
[----:B------:R-:W2:Y:S01]  /*f0e0*/  S2UR UR4, SR_CTAID.X ;  /* 0x00000000000479c3 */ /* 0x000ea20000002500 */
[----:B------:R-:W3:Y:S01]  /*f0f0*/  LDCU.128 UR16, c[0x0][0x440] ;  /* 0x00008800ff1077ac */ /* 0x000ee20008000c00 */
[----:B0-----:R-:W-:Y:S01]  /*f100*/  SHF.R.U32.HI R2, RZ, 0x5, R64 ;  /* 0x00000005ff027819 */ /* 0x001fe20000011640 */
[----:B--2--5:R-:W-:Y:S01]  /*f110*/  IMAD R47, R0, UR4, RZ ;  /* 0x00000004002f7c24 */ /* 0x024fe2000f8e02ff */
[----:B------:R-:W-:-:S02]  /*f120*/  LOP3.LUT R5, R64, 0x1f, RZ, 0xc0, !PT ;  /* 0x0000001f40057812 */ /* 0x000fc400078ec0ff */
[----:B------:R-:W-:Y:S02]  /*f130*/  LOP3.LUT R45, R64, 0x7f, RZ, 0x3c, !PT ;  /* 0x0000007f402d7812 */ /* 0x000fe400078e3cff */
[----:B------:R-:W-:Y:S01]  /*f140*/  IADD3 R47, P0, PT, R47, R64, RZ ;  /* 0x000000402f2f7210 */ /* 0x000fe20007f1e0ff */
[----:B------:R-:W-:Y:S01]  /*f150*/  IMAD R2, R2, 0xa0, R5 ;  /* 0x000000a002027824 */ /* 0x000fe200078e0205 */
[----:B-1----:R-:W-:Y:S01]  /*f160*/  LEA R3, R4, R3, 0x18 ;  /* 0x0000000304037211 */ /* 0x002fe200078ec0ff */
[----:B------:R-:W-:Y:S02]  /*f170*/  IMAD.IADD R45, R45, 0x1, R0 ;  /* 0x000000012d2d7824 */ /* 0x000fe400078e0200 */
[----:B------:R-:W-:Y:S01]  /*f180*/  IMAD.X R66, RZ, RZ, RZ, P0 ;  /* 0x000000ffff427224 */ /* 0x000fe200000e06ff */
[----:B------:R-:W-:Y:S01]  /*f190*/  LEA R6, R64, R3, 0x2 ;  /* 0x0000000340067211 */ /* 0x000fe200078e10ff */
[----:B------:R-:W-:Y:S01]  /*f1a0*/  IMAD R2, R2, 0x20, R3 ;  /* 0x0000002002027824 */ /* 0x000fe200078e0203 */
[----:B------:R-:W-:-:S02]  /*f1b0*/  ISETP.GE.U32.AND P5, PT, R45, 0x180, PT ;  /* 0x000001802d00780c */ /* 0x000fc40003fa6070 */
[C---:B------:R-:W-:Y:S02]  /*f1c0*/  SHF.L.U64.HI R66, R47.reuse, 0x2, R66 ;  /* 0x000000022f427819 */ /* 0x040fe40000010242 */
[----:B------:R-:W-:Y:S01]  /*f1d0*/  STS.128 [R2], R92 ;  /* 0x0000005c02007388 */ /* 0x000fe20000000c00 */
[----:B------:R-:W-:Y:S02]  /*f1e0*/  SHF.L.U32 R47, R47, 0x2, RZ ;  /* 0x000000022f2f7819 */ /* 0x000fe400000006ff */
[----:B------:R-:W-:Y:S01]  /*f1f0*/  ISETP.GE.U32.AND P4, PT, R45, 0x280, PT ;  /* 0x000002802d00780c */ /* 0x000fe20003f86070 */
[----:B------:R-:W-:Y:S01]  /*f200*/  STS.128 [R2+0x10], R96 ;  /* 0x0000106002007388 */ /* 0x000fe20000000c00 */
[C---:B---3--:R-:W-:Y:S02]  /*f210*/  IADD3 R49, P0, PT, R47.reuse, UR18, RZ ;  /* 0x000000122f317c10 */ /* 0x048fe4000ff1e0ff */
[----:B------:R-:W-:Y:S01]  /*f220*/  IADD3 R47, P1, PT, R47, UR16, RZ ;  /* 0x000000102f2f7c10 */ /* 0x000fe2000ff3e0ff */
        /* <DEDUP_REMOVED lines=42> */
[----:B0-----:R-:W-:-:S03]  /*f4d0*/  FADD.FTZ R9, R9, R20 ;  /* 0x0000001409097221 */ /* 0x001fc60000010000 */
[----:B------:R-:W0:Y:S01]  /*f4e0*/  LDS R28, [R6+0x2c00] ;  /* 0x002c0000061c7984 */ /* 0x000e220000000800 */
[----:B-1----:R-:W-:-:S03]  /*f4f0*/  FADD.FTZ R10, RZ, R10 ;  /* 0x0000000aff0a7221 */ /* 0x002fc60000010000 */
[----:B------:R-:W1:Y:S01]  /*f500*/  LDS R30, [R6+0x2e00] ;  /* 0x002e0000061e7984 */ /* 0x000e620000000800 */
[----:B--2---:R-:W-:-:S03]  /*f510*/  FADD.FTZ R10, R10, R19 ;  /* 0x000000130a0a7221 */ /* 0x004fc60000010000 */
[----:B------:R-:W2:Y:S01]  /*f520*/  LDS R25, [R6+0x3000] ;  /* 0x0030000006197984 */ /* 0x000ea20000000800 */
[----:B---3--:R-:W-:-:S03]  /*f530*/  FADD.FTZ R11, RZ, R11 ;  /* 0x0000000bff0b7221 */ /* 0x008fc60000010000 */
[----:B------:R-:W3:Y:S01]  /*f540*/  LDS R32, [R6+0x3200] ;  /* 0x0032000006207984 */ /* 0x000ee20000000800 */
[----:B----4-:R-:W-:-:S03]  /*f550*/  FADD.FTZ R11, R11, R22 ;  /* 0x000000160b0b7221 */ /* 0x010fc60000010000 */
        /* <DEDUP_REMOVED lines=31> */
[----:B------:R-:W-:Y:S01]  /*f750*/  FADD.FTZ R23, R5, R40 ;  /* 0x0000002805177221 */ /* 0x000fe20000010000 */
[----:B0-----:R-:W-:Y:S01]  /*f760*/  FADD.FTZ R7, R7, R42 ;  /* 0x0000002a07077221 */ /* 0x001fe20000010000 */
[----:B-1----:R-:W-:Y:S01]  /*f770*/  FADD.FTZ R33, R8, R33 ;  /* 0x0000002108217221 */ /* 0x002fe20000010000 */
[----:B--2---:R-:W-:Y:S01]  /*f780*/  FADD.FTZ R9, R9, R44 ;  /* 0x0000002c09097221 */ /* 0x004fe20000010000 */
[----:B------:R-:W-:Y:S01]  /*f790*/  STS.128 [R2], R56 ;  /* 0x0000003802007388 */ /* 0x000fe20000000c00 */
[----:B---3--:R-:W-:-:S03]  /*f7a0*/  FADD.FTZ R35, R10, R35 ;  /* 0x000000230a237221 */ /* 0x008fc60000010000 */
[----:B------:R-:W-:Y:S01]  /*f7b0*/  STS.128 [R2+0x10], R60 ;  /* 0x0000103c02007388 */ /* 0x000fe20000000c00 */
[----:B----4-:R-:W-:-:S03]  /*f7c0*/  FADD.FTZ R11, R11, R46 ;  /* 0x0000002e0b0b7221 */ /* 0x010fc60000010000 */
[----:B------:R-:W-:Y:S01]  /*f7d0*/  STS.128 [R2+0x400], R100 ;  /* 0x0004006402007388 */ /* 0x000fe20000000c00 */
[----:B------:R-:W-:-:S03]  /*f7e0*/  FADD.FTZ R37, R12, R37 ;  /* 0x000000250c257221 */ /* 0x000fc60000010000 */
[----:B------:R-:W-:Y:S01]  /*f7f0*/  STS.128 [R2+0x410], R104 ;  /* 0x0004106802007388 */ /* 0x000fe20000000c00 */
[----:B------:R-:W-:-:S03]  /*f800*/  FADD.FTZ R13, R13, R48 ;  /* 0x000000300d0d7221 */ /* 0x000fc60000010000 */
[----:B------:R0:W-:Y:S04]  /*f810*/  STS.128 [R2+0x800], R68 ;  /* 0x0008004402007388 */ /* 0x0001e80000000c00 */
[----:B------:R-:W-:Y:S04]  /*f820*/  STS.128 [R2+0x810], R72 ;  /* 0x0008104802007388 */ /* 0x000fe80000000c00 */
[----:B------:R-:W-:Y:S04]  /*f830*/  STS.128 [R2+0xc00], R76 ;  /* 0x000c004c02007388 */ /* 0x000fe80000000c00 */
[----:B------:R-:W-:Y:S04]  /*f840*/  STS.128 [R2+0xc10], R80 ;  /* 0x000c105002007388 */ /* 0x000fe80000000c00 */
[----:B------:R-:W-:Y:S01]  /*f850*/  STS.128 [R2+0x1000], R84 ;  /* 0x0010005402007388 */ /* 0x000fe20000000c00 */
[----:B0-----:R-:W-:-:S02]  /*f860*/  IADD3.X R68, PT, PT, R66, UR19, RZ, P0, !PT ;  /* 0x0000001342447c10 */ /* 0x001fc400087fe4ff */
[C---:B------:R-:W-:Y:S01]  /*f870*/  ISETP.GE.U32.AND P0, PT, R45.reuse, 0x80, PT ;  /* 0x000000802d00780c */ /* 0x040fe20003f06070 */
[----:B------:R0:W-:Y:S01]  /*f880*/  STS.128 [R2+0x1010], R88 ;  /* 0x0010105802007388 */ /* 0x0001e20000000c00 */
[----:B------:R-:W-:Y:S01]  /*f890*/  IADD3.X R66, PT, PT, R66, UR17, RZ, P1, !PT ;  /* 0x0000001142427c10 */ /* 0x000fe20008ffe4ff */
[----:B------:R-:W-:Y:S01]  /*f8a0*/  BAR.SYNC.DEFER_BLOCKING 0x0 ;  /* 0x0000000000007b1d */ /* 0x000fe20000010000 */
[----:B------:R-:W-:-:S09]  /*f8b0*/  ISETP.GE.U32.AND P1, PT, R45, 0x100, PT ;  /* 0x000001002d00780c */ /* 0x000fd20003f26070 */
[----:B------:R-:W-:Y:S01]  /*f8c0*/  @P0 IMAD.MOV.U32 R3, RZ, RZ, R68 ;  /* 0x000000ffff030224 */ /* 0x000fe200078e0044 */
[----:B0-----:R-:W-:Y:S02]  /*f8d0*/  @P0 MOV R2, R49 ;  /* 0x0000003100020202 */ /* 0x001fe40000000f00 */
[----:B------:R-:W-:-:S04]  /*f8e0*/  @P0 IADD3 R49, P2, PT, R49, 0x200, RZ ;  /* 0x0000020031310810 */ /* 0x000fc80007f5e0ff */
[----:B------:R-:W-:Y:S01]  /*f8f0*/  @P0 IADD3.X R68, PT, PT, RZ, R68, RZ, P2, !PT ;  /* 0x00000044ff440210 */ /* 0x000fe200017fe4ff */
        /* <DEDUP_REMOVED lines=15> */
[----:B--2---:R-:W-:-:S03]  /*f9f0*/  FADD.FTZ R39, R39, R56 ;  /* 0x0000003827277221 */ /* 0x004fc60000010000 */
[----:B------:R-:W-:Y:S01]  /*fa00*/  LDS R18, [R6+0x1e00] ;  /* 0x001e000006127984 */ /* 0x000fe20000000800 */
[----:B---3--:R-:W-:Y:S01]  /*fa10*/  FADD.FTZ R39, R39, R62 ;  /* 0x0000003e27277221 */ /* 0x008fe20000010000 */
[----:B----4-:R-:W-:Y:S02]  /*fa20*/  FADD.FTZ R41, RZ, R41 ;  /* 0x00000029ff297221 */ /* 0x010fe40000010000 */
[----:B------:R-:W-:Y:S02]  /*fa30*/  LDS R20, [R6+0x3200] ;  /* 0x0032000006147984 */ /* 0x000fe40000000800 */
[----:B------:R-:W-:Y:S02]  /*fa40*/  FADD.FTZ R41, R41, R52 ;  /* 0x0000003429297221 */ /* 0x000fe40000010000 */
[----:B------:R2:W-:Y:S01]  /*fa50*/  @P0 STG.E desc[UR8][R2.64], R39 ;  /* 0x0000002702000986 */ /* 0x0005e2000c101908 */
[----:B------:R-:W-:-:S03]  /*fa60*/  FADD.FTZ R43, RZ, R43 ;  /* 0x0000002bff2b7221 */ /* 0x000fc60000010000 */
[----:B------:R-:W-:Y:S01]  /*fa70*/  LDS R39, [R6+0x2e00] ;  /* 0x002e000006277984 */ /* 0x000fe20000000800 */
[----:B------:R-:W-:-:S03]  /*fa80*/  FADD.FTZ R41, R41, R58 ;  /* 0x0000003a29297221 */ /* 0x000fc60000010000 */
[----:B------:R-:W-:Y:S01]  /*fa90*/  LDS R22, [R6+0x4600] ;  /* 0x0046000006167984 */ /* 0x000fe20000000800 */
[----:B------:R-:W-:Y:S01]  /*faa0*/  FADD.FTZ R43, R43, R54 ;  /* 0x000000362b2b7221 */ /* 0x000fe20000010000 */
[----:B--2---:R-:W-:Y:S01]  /*fab0*/  @P0 MOV R2, R47 ;  /* 0x0000002f00020202 */ /* 0x004fe20000000f00 */
[----:B------:R-:W-:Y:S01]  /*fac0*/  @P0 IMAD.MOV.U32 R3, RZ, RZ, R66 ;  /* 0x000000ffff030224 */ /* 0x000fe200078e0042 */
[----:B------:R-:W-:Y:S01]  /*fad0*/  @P0 IADD3 R47, P3, PT, R47, 0x200, RZ ;  /* 0x000002002f2f0810 */ /* 0x000fe20007f7e0ff */
[----:B------:R-:W-:Y:S01]  /*fae0*/  FADD.FTZ R41, R41, R64 ;  /* 0x0000004029297221 */ /* 0x000fe20000010000 */
[----:B------:R-:W2:Y:S02]  /*faf0*/  LDS R16, [R6+0xc00] ;  /* 0x000c000006107984 */ /* 0x000ea40000000800 */
[----:B------:R-:W-:Y:S01]  /*fb00*/  @P0 IADD3.X R66, PT, PT, RZ, R66, RZ, P3, !PT ;  /* 0x00000042ff420210 */ /* 0x000fe20001ffe4ff */
[----:B------:R-:W-:Y:S01]  /*fb10*/  FADD.FTZ R43, R43, R60 ;  /* 0x0000003c2b2b7221 */ /* 0x000fe20000010000 */
[----:B------:R3:W-:Y:S01]  /*fb20*/  @P0 STG.E desc[UR8][R2.64], R15 ;  /* 0x0000000f02000986 */ /* 0x0007e2000c101908 */
[----:B------:R-:W-:-:S02]  /*fb30*/  @P1 MOV R4, R47 ;  /* 0x0000002f00041202 */ /* 0x000fc40000000f00 */
[----:B------:R-:W-:Y:S01]  /*fb40*/  @P1 IADD3 R47, P2, PT, R47, 0x200, RZ ;  /* 0x000002002f2f1810 */ /* 0x000fe20007f5e0ff */
[----:B------:R-:W-:Y:S02]  /*fb50*/  @P1 IMAD.MOV.U32 R5, RZ, RZ, R66 ;  /* 0x000000ffff051224 */ /* 0x000fe400078e0042 */
[----:B0-----:R-:W-:Y:S01]  /*fb60*/  FADD.FTZ R43, R43, R0 ;  /* 0x000000002b2b7221 */ /* 0x001fe20000010000 */
[----:B------:R-:W0:Y:S01]  /*fb70*/  LDS R15, [R6+0xa00] ;  /* 0x000a0000060f7984 */ /* 0x000e220000000800 */
[----:B------:R-:W-:Y:S01]  /*fb80*/  @P1 IADD3.X R66, PT, PT, RZ, R66, RZ, P2, !PT ;  /* 0x00000042ff421210 */ /* 0x000fe200017fe4ff */
[----:B-1----:R-:W-:Y:S01]  /*fb90*/  FADD.FTZ R14, RZ, R14 ;  /* 0x0000000eff0e7221 */ /* 0x002fe20000010000 */
[C---:B------:R-:W-:Y:S01]  /*fba0*/  ISETP.GE.U32.AND P3, PT, R45.reuse, 0x300, PT ;  /* 0x000003002d00780c */ /* 0x040fe20003f66070 */
[----:B------:R-:W1:Y:S01]  /*fbb0*/  LDS R0, [R6+0x600] ;  /* 0x0006000006007984 */ /* 0x000e620000000800 */
[----:B------:R-:W-:Y:S01]  /*fbc0*/  ISETP.GE.U32.AND P2, PT, R45, 0x380, PT ;  /* 0x000003802d00780c */ /* 0x000fe20003f46070 */
[----:B---3--:R-:W-:Y:S01]  /*fbd0*/  @P1 IMAD.MOV.U32 R2, RZ, RZ, R49 ;  /* 0x000000ffff021224 */ /* 0x008fe200078e0031 */
[----:B------:R-:W-:Y:S01]  /*fbe0*/  @P1 IADD3 R49, P0, PT, R49, 0x200, RZ ;  /* 0x0000020031311810 */ /* 0x000fe20007f1e0ff */
[----:B------:R-:W3:Y:S01]  /*fbf0*/  LDS R17, [R6+0x2000] ;  /* 0x0020000006117984 */ /* 0x000ee20000000800 */
[----:B------:R-:W-:-:S02]  /*fc00*/  @P1 MOV R3, R68 ;  /* 0x0000004400031202 */ /* 0x000fc40000000f00 */
[----:B------:R-:W-:Y:S01]  /*fc10*/  @P1 IADD3.X R68, PT, PT, RZ, R68, RZ, P0, !PT ;  /* 0x00000044ff441210 */ /* 0x000fe200007fe4ff */
[----:B------:R-:W-:Y:S01]  /*fc20*/  LDS R29, [R6+0x4800] ;  /* 0x00480000061d7984 */ /* 0x000fe20000000800 */
[----:B------:R-:W-:-:S03]  /*fc30*/  ISETP.GE.U32.AND P0, PT, R45, 0x200, PT ;  /* 0x000002002d00780c */ /* 0x000fc60003f06070 */
[----:B------:R4:W-:Y:S04]  /*fc40*/  @P1 STG.E desc[UR8][R2.64], R41 ;  /* 0x0000002902001986 */ /* 0x0009e8000c101908 */
[----:B------:R-:W-:Y:S04]  /*fc50*/  @P1 STG.E desc[UR8][R4.64], R31 ;  /* 0x0000001f04001986 */ /* 0x000fe8000c101908 */
[----:B------:R-:W3:Y:S01]  /*fc60*/  LDS R31, [R6+0x1c00] ;  /* 0x001c0000061f7984 */ /* 0x000ee20000000800 */
[----:B----4-:R-:W-:Y:S01]  /*fc70*/  @P5 IMAD.MOV.U32 R2, RZ, RZ, R49 ;  /* 0x000000ffff025224 */ /* 0x010fe200078e0031 */
[----:B------:R-:W-:-:S02]  /*fc80*/  @P5 MOV R3, R68 ;  /* 0x0000004400035202 */ /* 0x000fc40000000f00 */
[----:B------:R-:W4:Y:S01]  /*fc90*/  LDS R41, [R6+0x3000] ;  /* 0x0030000006297984 */ /* 0x000f220000000800 */
[----:B------:R-:W-:Y:S01]  /*fca0*/  @P5 IADD3 R49, P1, PT, R49, 0x200, RZ ;  /* 0x0000020031315810 */ /* 0x000fe20007f3e0ff */
[----:B--2---:R-:W-:Y:S02]  /*fcb0*/  FADD.FTZ R16, RZ, R16 ;  /* 0x00000010ff107221 */ /* 0x004fe40000010000 */
[----:B------:R2:W-:Y:S01]  /*fcc0*/  @P5 STG.E desc[UR8][R2.64], R43 ;  /* 0x0000002b02005986 */ /* 0x0005e2000c101908 */
[----:B------:R-:W-:Y:S02]  /*fcd0*/  @P5 IADD3.X R68, PT, PT, RZ, R68, RZ, P1, !PT ;  /* 0x00000044ff445210 */ /* 0x000fe40000ffe4ff */
[----:B------:R-:W-:Y:S01]  /*fce0*/  ISETP.GE.U32.AND P1, PT, R45, 0x400, PT ;  /* 0x000004002d00780c */ /* 0x000fe20003f26070 */
[----:B------:R-:W-:Y:S01]  /*fcf0*/  LDS R43, [R6+0x4200] ;  /* 0x00420000062b7984 */ /* 0x000fe20000000800 */
[----:B0-----:R-:W-:-:S03]  /*fd00*/  FADD.FTZ R15, RZ, R15 ;  /* 0x0000000fff0f7221 */ /* 0x001fc60000010000 */
[----:B------:R-:W-:Y:S01]  /*fd10*/  LDS R19, [R6+0x2200] ;  /* 0x0022000006137984 */ /* 0x000fe20000000800 */
[----:B-1----:R-:W-:Y:S01]  /*fd20*/  FADD.FTZ R0, RZ, R0 ;  /* 0x00000000ff007221 */ /* 0x002fe20000010000 */
[----:B------:R-:W-:Y:S01]  /*fd30*/  FADD.FTZ R15, R15, R18 ;  /* 0x000000120f0f7221 */ /* 0x000fe20000010000 */
[----:B--2---:R-:W-:Y:S01]  /*fd40*/  @P5 MOV R2, R47 ;  /* 0x0000002f00025202 */ /* 0x004fe20000000f00 */
[----:B------:R-:W-:Y:S01]  /*fd50*/  @P5 IMAD.MOV.U32 R3, RZ, RZ, R66 ;  /* 0x000000ffff035224 */ /* 0x000fe200078e0042 */
[----:B------:R-:W-:Y:S01]  /*fd60*/  @P5 IADD3 R47, P6, PT, R47, 0x200, RZ ;  /* 0x000002002f2f5810 */ /* 0x000fe20007fde0ff */
[----:B------:R-:W0:Y:S01]  /*fd70*/  LDS R8, [R6+0x1000] ;  /* 0x0010000006087984 */ /* 0x000e220000000800 */
[----:B------:R-:W-:Y:S01]  /*fd80*/  FADD.FTZ R15, R15, R20 ;  /* 0x000000140f0f7221 */ /* 0x000fe20000010000 */
[----:B---3--:R-:W-:Y:S01]  /*fd90*/  FADD.FTZ R16, R16, R17 ;  /* 0x0000001110107221 */ /* 0x008fe20000010000 */
[----:B------:R-:W-:Y:S01]  /*fda0*/  @P5 IADD3.X R66, PT, PT, RZ, R66, RZ, P6, !PT ;  /* 0x00000042ff425210 */ /* 0x000fe200037fe4ff */
[----:B------:R1:W-:Y:S01]  /*fdb0*/  @P5 STG.E desc[UR8][R2.64], R23 ;  /* 0x0000001702005986 */ /* 0x0003e2000c101908 */
[----:B------:R-:W-:-:S02]  /*fdc0*/  @P0 MOV R4, R47 ;  /* 0x0000002f00040202 */ /* 0x000fc40000000f00 */
[----:B------:R-:W-:Y:S01]  /*fdd0*/  ISETP.GE.U32.AND P5, PT, R45, 0x480, PT ;  /* 0x000004802d00780c */ /* 0x000fe20003fa6070 */
[----:B------:R-:W2:Y:S01]  /*fde0*/  LDS R23, [R6+0x1a00] ;  /* 0x001a000006177984 */ /* 0x000ea20000000800 */
[----:B------:R-:W-:-:S03]  /*fdf0*/  @P0 IMAD.MOV.U32 R5, RZ, RZ, R66 ;  /* 0x000000ffff050224 */ /* 0x000fc600078e0042 */
[----:B------:R-:W-:Y:S01]  /*fe00*/  LDS R25, [R6+0x3600] ;  /* 0x0036000006197984 */ /* 0x000fe20000000800 */
[----:B------:R-:W-:Y:S01]  /*fe10*/  FADD.FTZ R14, R14, R31 ;  /* 0x0000001f0e0e7221 */ /* 0x000fe20000010000 */
[----:B-1----:R-:W-:Y:S01]  /*fe20*/  @P0 IMAD.MOV.U32 R2, RZ, RZ, R49 ;  /* 0x000000ffff020224 */ /* 0x002fe200078e0031 */
[----:B------:R-:W-:Y:S01]  /*fe30*/  @P0 IADD3 R49, P6, PT, R49, 0x200, RZ ;  /* 0x0000020031310810 */ /* 0x000fe20007fde0ff */
[----:B------:R-:W1:Y:S01]  /*fe40*/  LDS R21, [R6+0x2400] ;  /* 0x0024000006157984 */ /* 0x000e620000000800 */
[-C--:B------:R-:W-:Y:S02]  /*fe50*/  @P0 MOV R3, R68.reuse ;  /* 0x0000004400030202 */ /* 0x080fe40000000f00 */
[----:B------:R-:W-:Y:S01]  /*fe60*/  @P0 IADD3.X R68, PT, PT, RZ, R68, RZ, P6, !PT ;  /* 0x00000044ff440210 */ /* 0x000fe200037fe4ff */
[----:B----4-:R-:W-:Y:S01]  /*fe70*/  FADD.FTZ R14, R14, R41 ;  /* 0x000000290e0e7221 */ /* 0x010fe20000010000 */
[----:B------:R-:W-:Y:S01]  /*fe80*/  @P0 IADD3 R47, P6, PT, R47, 0x200, RZ ;  /* 0x000002002f2f0810 */ /* 0x000fe20007fde0ff */
[----:B------:R-:W-:Y:S03]  /*fe90*/  LDS R31, [R6+0x4a00] ;  /* 0x004a0000061f7984 */ /* 0x000fe60000000800 */
[----:B------:R-:W-:Y:S01]  /*fea0*/  @P0 IADD3.X R66, PT, PT, RZ, R66, RZ, P6, !PT ;  /* 0x00000042ff420210 */ /* 0x000fe200037fe4ff */
[----:B------:R-:W3:Y:S01]  /*feb0*/  LDS R27, [R6+0x3800] ;  /* 0x00380000061b7984 */ /* 0x000ee20000000800 */
[----:B------:R-:W-:-:S03]  /*fec0*/  ISETP.GE.U32.AND P6, PT, R45, 0x500, PT ;  /* 0x000005002d00780c */ /* 0x000fc60003fc6070 */
[----:B------:R-:W4:Y:S04]  /*fed0*/  LDS R45, [R6+0x4400] ;  /* 0x00440000062d7984 */ /* 0x000f280000000800 */
[----:B------:R-:W-:Y:S04]  /*fee0*/  LDS R10, [R6+0x2600] ;  /* 0x00260000060a7984 */ /* 0x000fe80000000800 */
[----:B------:R-:W-:Y:S01]  /*fef0*/  LDS R17, [R6+0x4e00] ;  /* 0x004e000006117984 */ /* 0x000fe20000000800 */
[----:B0-----:R-:W-:Y:S01]  /*ff00*/  FADD.FTZ R8, RZ, R8 ;  /* 0x00000008ff087221 */ /* 0x001fe20000010000 */
[----:B--2---:R-:W-:-:S02]  /*ff10*/  FADD.FTZ R0, R0, R23 ;  /* 0x0000001700007221 */ /* 0x004fc40000010000 */
[----:B------:R-:W0:Y:S02]  /*ff20*/  LDS R23, [R6+0x3400] ;  /* 0x0034000006177984 */ /* 0x000e240000000800 */
[----:B------:R-:W-:Y:S02]  /*ff30*/  FADD.FTZ R0, R0, R39 ;  /* 0x0000002700007221 */ /* 0x000fe40000010000 */
[----:B------:R-:W2:Y:S02]  /*ff40*/  LDS R39, [R6+0x4c00] ;  /* 0x004c000006277984 */ /* 0x000ea40000000800 */
[----:B------:R-:W-:Y:S02]  /*ff50*/  FADD.FTZ R43, R0, R43 ;  /* 0x0000002b002b7221 */ /* 0x000fe40000010000 */
[----:B------:R-:W2:Y:S01]  /*ff60*/  LDS R0, [R6+0xe00] ;  /* 0x000e000006007984 */ /* 0x000ea20000000800 */
[----:B-1----:R-:W-:-:S03]  /*ff70*/  FADD.FTZ R8, R8, R21 ;  /* 0x0000001508087221 */ /* 0x002fc60000010000 */
[----:B------:R1:W-:Y:S04]  /*ff80*/  @P0 STG.E desc[UR8][R2.64], R43 ;  /* 0x0000002b02000986 */ /* 0x0003e8000c101908 */
[----:B------:R1:W-:Y:S01]  /*ff90*/  @P0 STG.E desc[UR8][R4.64], R7 ;  /* 0x0000000704000986 */ /* 0x0003e2000c101908 */
[----:B---3--:R-:W-:-:S03]  /*ffa0*/  FADD.FTZ R8, R8, R27 ;  /* 0x0000001b08087221 */ /* 0x008fc60000010000 */
[----:B------:R-:W3:Y:S01]  /*ffb0*/  LDS R7, [R6+0x1200] ;  /* 0x0012000006077984 */ /* 0x000ee20000000800 */
[----:B----4-:R-:W-:Y:S01]  /*ffc0*/  FADD.FTZ R45, R14, R45 ;  /* 0x0000002d0e2d7221 */ /* 0x010fe20000010000 */
[----:B-1----:R-:W-:Y:S01]  /*ffd0*/  @P4 IMAD.MOV.U32 R2, RZ, RZ, R49 ;  /* 0x000000ffff024224 */ /* 0x002fe200078e0031 */
[-C--:B------:R-:W-:Y:S02]  /*ffe0*/  @P4 MOV R3, R68.reuse ;  /* 0x0000004400034202 */ /* 0x080fe40000000f00 */
[----:B------:R-:W-:Y:S01]  /*fff0*/  @P4 IADD3 R49, P0, PT, R49, 0x200, RZ ;  /* 0x0000020031314810 */ /* 0x000fe20007f1e0ff */
[----:B------:R-:W-:Y:S02]  /*10000*/  FADD.FTZ R5, R15, R22 ;  /* 0x000000160f057221 */ /* 0x000fe40000010000 */
[----:B------:R1:W-:Y:S01]  /*10010*/  @P4 STG.E desc[UR8][R2.64], R45 ;  /* 0x0000002d02004986 */ /* 0x0003e2000c101908 */
[----:B------:R-:W-:-:S03]  /*10020*/  @P4 IADD3.X R68, PT, PT, RZ, R68, RZ, P0, !PT ;  /* 0x00000044ff444210 */ /* 0x000fc600007fe4ff */
[----:B------:R-:W4:Y:S01]  /*10030*/  LDS R15, [R6+0x3a00] ;  /* 0x003a0000060f7984 */ /* 0x000f220000000800 */
[----:B0-----:R-:W-:Y:S01]  /*10040*/  FADD.FTZ R16, R16, R23 ;  /* 0x0000001710107221 */ /* 0x001fe20000010000 */
[----:B-1----:R-:W-:Y:S01]  /*10050*/  @P4 MOV R2, R47 ;  /* 0x0000002f00024202 */ /* 0x002fe20000000f00 */
[----:B------:R-:W-:Y:S01]  /*10060*/  @P4 IMAD.MOV.U32 R3, RZ, RZ, R66 ;  /* 0x000000ffff034224 */ /* 0x000fe200078e0042 */
[----:B------:R-:W-:Y:S01]  /*10070*/  @P4 IADD3 R47, P0, PT, R47, 0x200, RZ ;  /* 0x000002002f2f4810 */ /* 0x000fe20007f1e0ff */
[----:B------:R-:W-:Y:S01]  /*10080*/  FADD.FTZ R29, R16, R29 ;  /* 0x0000001d101d7221 */ /* 0x000fe20000010000 */
[----:B--2---:R-:W-:Y:S02]  /*10090*/  FADD.FTZ R39, R8, R39 ;  /* 0x0000002708277221 */ /* 0x004fe40000010000 */
[----:B------:R0:W-:Y:S01]  /*100a0*/  @P4 STG.E desc[UR8][R2.64], R33 ;  /* 0x0000002102004986 */ /* 0x0001e2000c101908 */
[----:B------:R-:W-:Y:S01]  /*100b0*/  @P4 IADD3.X R66, PT, PT, RZ, R66, RZ, P0, !PT ;  /* 0x00000042ff424210 */ /* 0x000fe200007fe4ff */
[----:B------:R-:W-:-:S04]  /*100c0*/  FADD.FTZ R0, RZ, R0 ;  /* 0x00000000ff007221 */ /* 0x000fc80000010000 */
[----:B------:R-:W-:-:S04]  /*100d0*/  FADD.FTZ R0, R0, R19 ;  /* 0x0000001300007221 */ /* 0x000fc80000010000 */
[----:B------:R-:W-:Y:S01]  /*100e0*/  FADD.FTZ R0, R0, R25 ;  /* 0x0000001900007221 */ /* 0x000fe20000010000 */
[----:B0-----:R-:W-:Y:S01]  /*100f0*/  @P3 MOV R2, R49 ;  /* 0x0000003100023202 */ /* 0x001fe20000000f00 */
[----:B------:R-:W-:Y:S01]  /*10100*/  @P3 IMAD.MOV.U32 R3, RZ, RZ, R68 ;  /* 0x000000ffff033224 */ /* 0x000fe200078e0044 */
[----:B------:R-:W-:Y:S01]  /*10110*/  @P3 IADD3 R49, P0, PT, R49, 0x200, RZ ;  /* 0x0000020031313810 */ /* 0x000fe20007f1e0ff */
[----:B------:R-:W-:Y:S01]  /*10120*/  FADD.FTZ R31, R0, R31 ;  /* 0x0000001f001f7221 */ /* 0x000fe20000010000 */
[----:B---3--:R-:W-:Y:S02]  /*10130*/  FADD.FTZ R7, RZ, R7 ;  /* 0x00000007ff077221 */ /* 0x008fe40000010000 */
[----:B------:R0:W-:Y:S01]  /*10140*/  @P3 STG.E desc[UR8][R2.64], R5 ;  /* 0x0000000502003986 */ /* 0x0001e2000c101908 */
[----:B------:R-:W-:Y:S01]  /*10150*/  @P3 IADD3.X R68, PT, PT, RZ, R68, RZ, P0, !PT ;  /* 0x00000044ff443210 */ /* 0x000fe200007fe4ff */
[----:B------:R-:W-:-:S04]  /*10160*/  FADD.FTZ R10, R7, R10 ;  /* 0x0000000a070a7221 */ /* 0x000fc80000010000 */
[----:B----4-:R-:W-:Y:S01]  /*10170*/  FADD.FTZ R10, R10, R15 ;  /* 0x0000000f0a0a7221 */ /* 0x010fe20000010000 */
[----:B0-----:R-:W-:Y:S01]  /*10180*/  @P3 MOV R2, R47 ;  /* 0x0000002f00023202 */ /* 0x001fe20000000f00 */
[----:B------:R-:W-:Y:S01]  /*10190*/  @P3 IMAD.MOV.U32 R3, RZ, RZ, R66 ;  /* 0x000000ffff033224 */ /* 0x000fe200078e0042 */
[----:B------:R-:W-:Y:S01]  /*101a0*/  @P3 IADD3 R47, P4, PT, R47, 0x200, RZ ;  /* 0x000002002f2f3810 */ /* 0x000fe20007f9e0ff */
[----:B------:R-:W-:-:S03]  /*101b0*/  FADD.FTZ R17, R10, R17 ;  /* 0x000000110a117221 */ /* 0x000fc60000010000 */
[----:B------:R0:W-:Y:S01]  /*101c0*/  @P3 STG.E desc[UR8][R2.64], R9 ;  /* 0x0000000902003986 */ /* 0x0001e2000c101908 */
[----:B------:R-:W-:Y:S01]  /*101d0*/  @P3 IADD3.X R66, PT, PT, RZ, R66, RZ, P4, !PT ;  /* 0x00000042ff423210 */ /* 0x000fe200027fe4ff */
[----:B0-----:R-:W-:Y:S01]  /*101e0*/  @P2 IMAD.MOV.U32 R2, RZ, RZ, R49 ;  /* 0x000000ffff022224 */ /* 0x001fe200078e0031 */
[----:B------:R-:W-:Y:S02]  /*101f0*/  @P2 MOV R3, R68 ;  /* 0x0000004400032202 */ /* 0x000fe40000000f00 */
[----:B------:R-:W-:-:S03]  /*10200*/  @P2 IADD3 R49, P0, PT, R49, 0x200, RZ ;  /* 0x0000020031312810 */ /* 0x000fc60007f1e0ff */
[----:B------:R0:W-:Y:S01]  /*10210*/  @P2 STG.E desc[UR8][R2.64], R29 ;  /* 0x0000001d02002986 */ /* 0x0001e2000c101908 */
[----:B------:R-:W-:Y:S02]  /*10220*/  @P2 IADD3.X R68, PT, PT, RZ, R68, RZ, P0, !PT ;  /* 0x00000044ff442210 */ /* 0x000fe400007fe4ff */
[----:B0-----:R-:W-:Y:S01]  /*10230*/  @P2 MOV R2, R47 ;  /* 0x0000002f00022202 */ /* 0x001fe20000000f00 */
[----:B------:R-:W-:Y:S01]  /*10240*/  @P2 IMAD.MOV.U32 R3, RZ, RZ, R66 ;  /* 0x000000ffff032224 */ /* 0x000fe200078e0042 */
[----:B------:R-:W-:-:S04]  /*10250*/  @P2 IADD3 R47, P3, PT, R47, 0x200, RZ ;  /* 0x000002002f2f2810 */ /* 0x000fc80007f7e0ff */
[----:B------:R-:W-:Y:S01]  /*10260*/  @P2 IADD3.X R66, PT, PT, RZ, R66, RZ, P3, !PT ;  /* 0x00000042ff422210 */ /* 0x000fe20001ffe4ff */
[----:B------:R0:W-:Y:S01]  /*10270*/  @P2 STG.E desc[UR8][R2.64], R35 ;  /* 0x0000002302002986 */ /* 0x0001e2000c101908 */
[----:B------:R-:W-:Y:S02]  /*10280*/  @P1 MOV R4, R47 ;  /* 0x0000002f00041202 */ /* 0x000fe40000000f00 */
[----:B------:R-:W-:Y:S01]  /*10290*/  @P1 IADD3 R47, P2, PT, R47, 0x200, RZ ;  /* 0x000002002f2f1810 */ /* 0x000fe20007f5e0ff */
[----:B------:R-:W-:-:S03]  /*102a0*/  @P1 IMAD.MOV.U32 R5, RZ, RZ, R66 ;  /* 0x000000ffff051224 */ /* 0x000fc600078e0042 */
[----:B------:R-:W-:Y:S02]  /*102b0*/  @P1 IADD3.X R66, PT, PT, RZ, R66, RZ, P2, !PT ;  /* 0x00000042ff421210 */ /* 0x000fe400017fe4ff */
[----:B------:R-:W-:Y:S02]  /*102c0*/  @P5 MOV R6, R47 ;  /* 0x0000002f00065202 */ /* 0x000fe40000000f00 */
[----:B------:R-:W-:Y:S01]  /*102d0*/  @P5 IADD3 R47, P2, PT, R47, 0x200, RZ ;  /* 0x000002002f2f5810 */ /* 0x000fe20007f5e0ff */
[----:B0-----:R-:W-:Y:S01]  /*102e0*/  @P1 IMAD.MOV.U32 R2, RZ, RZ, R49 ;  /* 0x000000ffff021224 */ /* 0x001fe200078e0031 */
[----:B------:R-:W-:Y:S01]  /*102f0*/  @P1 IADD3 R49, P0, PT, R49, 0x200, RZ ;  /* 0x0000020031311810 */ /* 0x000fe20007f1e0ff */
[----:B------:R-:W-:Y:S01]  /*10300*/  @P5 IMAD.MOV.U32 R7, RZ, RZ, R66 ;  /* 0x000000ffff075224 */ /* 0x000fe200078e0042 */
[-C--:B------:R-:W-:Y:S02]  /*10310*/  @P1 MOV R3, R68.reuse ;  /* 0x0000004400031202 */ /* 0x080fe40000000f00 */
[----:B------:R-:W-:-:S02]  /*10320*/  @P1 IADD3.X R68, PT, PT, RZ, R68, RZ, P0, !PT ;  /* 0x00000044ff441210 */ /* 0x000fc400007fe4ff */
[----:B------:R-:W-:Y:S01]  /*10330*/  @P5 IADD3.X R66, PT, PT, RZ, R66, RZ, P2, !PT ;  /* 0x00000042ff425210 */ /* 0x000fe200017fe4ff */
[----:B------:R0:W-:Y:S04]  /*10340*/  @P1 STG.E desc[UR8][R2.64], R31 ;  /* 0x0000001f02001986 */ /* 0x0001e8000c101908 */
[----:B------:R1:W-:Y:S01]  /*10350*/  @P1 STG.E desc[UR8][R4.64], R11 ;  /* 0x0000000b04001986 */ /* 0x0003e2000c101908 */
[----:B0-----:R-:W-:Y:S01]  /*10360*/  @P5 IMAD.MOV.U32 R2, RZ, RZ, R49 ;  /* 0x000000ffff025224 */ /* 0x001fe200078e0031 */
[-C--:B------:R-:W-:Y:S02]  /*10370*/  @P5 MOV R3, R68.reuse ;  /* 0x0000004400035202 */ /* 0x080fe40000000f00 */
[----:B------:R-:W-:Y:S01]  /*10380*/  @P5 IADD3 R49, P0, PT, R49, 0x200, RZ ;  /* 0x0000020031315810 */ /* 0x000fe20007f1e0ff */
[----:B-1----:R-:W-:Y:S01]  /*10390*/  IMAD.MOV.U32 R5, RZ, RZ, R66 ;  /* 0x000000ffff057224 */ /* 0x002fe200078e0042 */
[----:B------:R-:W-:Y:S01]  /*103a0*/  MOV R4, R47 ;  /* 0x0000002f00047202 */ /* 0x000fe20000000f00 */
[----:B------:R0:W-:Y:S01]  /*103b0*/  @P5 STG.E desc[UR8][R2.64], R39 ;  /* 0x0000002702005986 */ /* 0x0001e2000c101908 */
[----:B------:R-:W-:-:S03]  /*103c0*/  @P5 IADD3.X R68, PT, PT, RZ, R68, RZ, P0, !PT ;  /* 0x00000044ff445210 */ /* 0x000fc600007fe4ff */
[----:B------:R1:W-:Y:S01]  /*103d0*/  @P5 STG.E desc[UR8][R6.64], R37 ;  /* 0x0000002506005986 */ /* 0x0003e2000c101908 */
[----:B0-----:R-:W-:Y:S01]  /*103e0*/  IMAD.MOV.U32 R2, RZ, RZ, R49 ;  /* 0x000000ffff027224 */ /* 0x001fe200078e0031 */
[----:B------:R-:W-:Y:S01]  /*103f0*/  MOV R3, R68 ;  /* 0x0000004400037202 */ /* 0x000fe20000000f00 */
[----:B------:R-:W-:Y:S06]  /*10400*/  @!P6 EXIT ;  /* 0x000000000000e94d */ /* 0x000fec0003800000 */
[----:B------:R-:W-:Y:S04]  /*10410*/  STG.E desc[UR8][R2.64], R17 ;  /* 0x0000001102007986 */ /* 0x000fe8000c101908 */
[----:B------:R-:W-:Y:S01]  /*10420*/  STG.E desc[UR8][R4.64], R13 ;  /* 0x0000000d04007986 */ /* 0x000fe2000c101908 */
[----:B------:R-:W-:Y:S05]  /*10430*/  EXIT ;  /* 0x000000000000794d */ /* 0x000fea0003800000 */
.L_x_485:
[----:B------:R-:W-:Y:S01]  /*10440*/  HFMA2 R229, -RZ, RZ, 0, 5.9604644775390625e-08 ;  /* 0x00000001ffe57431 */ /* 0x000fe200000001ff */
[----:B------:R-:W-:Y:S01]  /*10450*/  BSSY B1, `(.L_x_537) ;  /* 0x0000006000017945 */ /* 0x000fe20003800000 */
[----:B------:R-:W-:Y:S01]  /*10460*/  MOV R250, 0x1f ;  /* 0x0000001f00fa7802 */ /* 0x000fe20000000f00 */
[----:B------:R-:W-:-:S07]  /*10470*/  IMAD.MOV.U32 R224, RZ, RZ, -0x1 ;  /* 0xffffffffffe07424 */ /* 0x000fce00078e00ff */
[----:B-----5:R-:W-:Y:S05]  /*10480*/  WARPSYNC.COLLECTIVE R224, `(.L_x_538) ;  /* 0x00000000e0087348 */ /* 0x020fea0003c00000 */
[----:B------:R0:W1:Y:S02]  /*10490*/  SHFL.BFLY P0, R226, R227, R229, R250 ;  /* 0x0c0000e5e3e27389 */ /* 0x00006400000000fa */
[----:B01---5:R-:W-:Y:S05]  /*104a0*/  ENDCOLLECTIVE ;  /* 0x000000000000791b */ /* 0x023fea0003800000 */
.L_x_538:
[----:B------:R-:W-:Y:S05]  /*104b0*/  BSYNC B1 ;  /* 0x0000000000017941 */ /* 0x000fea0003800000 */
.L_x_537:
[----:B------:R-:W-:Y:S01]  /*104c0*/  MOV R160, R226 ;  /* 0x000000e200a07202 */ /* 0x000fe20000000f00 */
[----:B------:R-:W-:Y:S02]  /*104d0*/  HFMA2 R250, -RZ, RZ, 0, 1.847743988037109375e-06 ;  /* 0x0000001ffffa7431 */ /* 0x000fe400000001ff */
[----:B------:R-:W-:Y:S01]  /*104e0*/  IMAD.MOV.U32 R229, RZ, RZ, 0x1 ;  /* 0x00000001ffe57424 */ /* 0x000fe200078e00ff */
[----:B------:R-:W-:Y:S01]  /*104f0*/  MOV R224, 0xffffffff ;  /* 0xffffffff00e07802 */ /* 0x000fe20000000f00 */
[----:B------:R-:W-:Y:S01]  /*10500*/  FADD.FTZ R160, R160, R227 ;  /* 0x000000e3a0a07221 */ /* 0x000fe20000010000 */
[----:B------:R-:W-:-:S07]  /*10510*/  MOV R227, R228 ;  /* 0x000000e400e37202 */ /* 0x000fce0000000f00 */
[----:B------:R-:W-:Y:S05]  /*10520*/  WARPSYNC.COLLECTIVE R224, `(.L_x_539) ;  /* 0x00000000e0087348 */ /* 0x000fea0003c00000 */
[----:B------:R0:W1:Y:S02]  /*10530*/  SHFL.BFLY P0, R226, R227, R229, R250 ;  /* 0x0c0000e5e3e27389 */ /* 0x00006400000000fa */
[----:B01----:R-:W-:Y:S05]  /*10540*/  ENDCOLLECTIVE ;  /* 0x000000000000791b */ /* 0x003fea0003800000 */
.L_x_539:
[----:B------:R-:W-:Y:S01]  /*10550*/  HFMA2 R229, -RZ, RZ, 0, 1.1920928955078125e-07 ;  /* 0x00000002ffe57431 */ /* 0x000fe200000001ff */
[----:B------:R-:W-:Y:S01]  /*10560*/  MOV R227, R160 ;  /* 0x000000a000e37202 */ /* 0x000fe20000000f00 */
[----:B------:R-:W-:-:S07]  /*10570*/  IMAD.MOV.U32 R161, RZ, RZ, R226 ;  /* 0x000000ffffa17224 */ /* 0x000fce00078e00e2 */
[----:B------:R-:W-:Y:S05]  /*10580*/  WARPSYNC.COLLECTIVE R224, `(.L_x_540) ;  /* 0x00000000e0087348 */ /* 0x000fea0003c00000 */
[----:B------:R0:W1:Y:S02]  /*10590*/  SHFL.BFLY P0, R226, R227, R229, R250 ;  /* 0x0c0000e5e3e27389 */ /* 0x00006400000000fa */
[----:B01----:R-:W-:Y:S05]  /*105a0*/  ENDCOLLECTIVE ;  /* 0x000000000000791b */ /* 0x003fea0003800000 */
.L_x_540:
[----:B------:R-:W-:-:S05]  /*105b0*/  FADD.FTZ R161, R161, R228 ;  /* 0x000000e4a1a17221 */ /* 0x000fca0000010000 */
[----:B------:R-:W-:Y:S01]  /*105c0*/  MOV R227, R161 ;  /* 0x000000a100e37202 */ /* 0x000fe20000000f00 */
[----:B------:R-:W-:-:S07]  /*105d0*/  IMAD.MOV.U32 R163, RZ, RZ, R226 ;  /* 0x000000ffffa37224 */ /* 0x000fce00078e00e2 */
[----:B------:R-:W-:Y:S05]  /*105e0*/  WARPSYNC.COLLECTIVE R224, `(.L_x_541) ;  /* 0x00000000e0087348 */ /* 0x000fea0003c00000 */
[----:B------:R0:W1:Y:S02]  /*105f0*/  SHFL.BFLY P0, R226, R227, R229, R250 ;  /* 0x0c0000e5e3e27389 */ /* 0x00006400000000fa */
[----:B01----:R-:W-:Y:S05]  /*10600*/  ENDCOLLECTIVE ;  /* 0x000000000000791b */ /* 0x003fea0003800000 */
.L_x_541:
[----:B------:R-:W-:Y:S01]  /*10610*/  FADD.FTZ R163, R160, R163 ;  /* 0x000000a3a0a37221 */ /* 0x000fe20000010000 */
[----:B------:R-:W-:-:S03]  /*10620*/  HFMA2 R229, -RZ, RZ, 0, 2.384185791015625e-07 ;  /* 0x00000004ffe57431 */ /* 0x000fc600000001ff */
[----:B------:R-:W-:Y:S01]  /*10630*/  IMAD.MOV.U32 R227, RZ, RZ, R163 ;  /* 0x000000ffffe37224 */ /* 0x000fe200078e00a3 */
[----:B------:R-:W-:-:S07]  /*10640*/  MOV R162, R226 ;  /* 0x000000e200a27202 */ /* 0x000fce0000000f00 */
[----:B------:R-:W-:Y:S05]  /*10650*/  WARPSYNC.COLLECTIVE R224, `(.L_x_542) ;  /* 0x00000000e0087348 */ /* 0x000fea0003c00000 */
[----:B------:R0:W1:Y:S02]  /*10660*/  SHFL.BFLY P0, R226, R227, R229, R250 ;  /* 0x0c0000e5e3e27389 */ /* 0x00006400000000fa */
[----:B01----:R-:W-:Y:S05]  /*10670*/  ENDCOLLECTIVE ;  /* 0x000000000000791b */ /* 0x003fea0003800000 */
.L_x_542:
[----:B------:R-:W-:-:S04]  /*10680*/  FADD.FTZ R162, R161, R162 ;  /* 0x000000a2a1a27221 */ /* 0x000fc80000010000 */
[----:B------:R-:W-:Y:S01]  /*10690*/  IMAD.MOV.U32 R227, RZ, RZ, R162 ;  /* 0x000000ffffe37224 */ /* 0x000fe200078e00a2 */
[----:B------:R-:W-:-:S07]  /*106a0*/  MOV R164, R226 ;  /* 0x000000e200a47202 */ /* 0x000fce0000000f00 */
[----:B------:R-:W-:Y:S05]  /*106b0*/  WARPSYNC.COLLECTIVE R224, `(.L_x_543) ;  /* 0x00000000e0087348 */ /* 0x000fea0003c00000 */
[----:B------:R0:W1:Y:S02]  /*106c0*/  SHFL.BFLY P0, R226, R227, R229, R250 ;  /* 0x0c0000e5e3e27389 */ /* 0x00006400000000fa */
[----:B01----:R-:W-:Y:S05]  /*106d0*/  ENDCOLLECTIVE ;  /* 0x000000000000791b */ /* 0x003fea0003800000 */
.L_x_543:
[----:B------:R-:W-:-:S05]  /*106e0*/  FADD.FTZ R164, R163, R164 ;  /* 0x000000a4a3a47221 */ /* 0x000fca0000010000 */
[----:B------:R-:W-:Y:S01]  /*106f0*/  MOV R227, R164 ;  /* 0x000000a400e37202 */ /* 0x000fe20000000f00 */
[----:B------:R-:W-:Y:S01]  /*10700*/  IMAD.MOV.U32 R229, RZ, RZ, 0x8 ;  /* 0x00000008ffe57424 */ /* 0x000fe200078e00ff */
[----:B------:R-:W-:-:S07]  /*10710*/  MOV R165, R226 ;  /* 0x000000e200a57202 */ /* 0x000fce0000000f00 */
[----:B------:R-:W-:Y:S05]  /*10720*/  WARPSYNC.COLLECTIVE R224, `(.L_x_544) ;  /* 0x00000000e0087348 */ /* 0x000fea0003c00000 */
[----:B------:R0:W1:Y:S02]  /*10730*/  SHFL.BFLY P0, R226, R227, R229, R250 ;  /* 0x0c0000e5e3e27389 */ /* 0x00006400000000fa */
[----:B01----:R-:W-:Y:S05]  /*10740*/  ENDCOLLECTIVE ;  /* 0x000000000000791b */ /* 0x003fea0003800000 */
.L_x_544:
[----:B------:R-:W-:-:S05]  /*10750*/  FADD.FTZ R165, R162, R165 ;  /* 0x000000a5a2a57221 */ /* 0x000fca0000010000 */
[----:B------:R-:W-:Y:S02]  /*10760*/  MOV R227, R165 ;  /* 0x000000a500e37202 */ /* 0x000fe40000000f00 */
[----:B------:R-:W-:-:S07]  /*10770*/  MOV R167, R226 ;  /* 0x000000e200a77202 */ /* 0x000fce0000000f00 */
[----:B------:R-:W-:Y:S05]  /*10780*/  WARPSYNC.COLLECTIVE R224, `(.L_x_545) ;  /* 0x00000000e0087348 */ /* 0x000fea0003c00000 */
[----:B------:R0:W1:Y:S02]  /*10790*/  SHFL.BFLY P0, R226, R227, R229, R250 ;  /* 0x0c0000e5e3e27389 */ /* 0x00006400000000fa */
[----:B01----:R-:W-:Y:S05]  /*107a0*/  ENDCOLLECTIVE ;  /* 0x000000000000791b */ /* 0x003fea0003800000 */
.L_x_545:
[----:B------:R-:W-:Y:S01]  /*107b0*/  FADD.FTZ R167, R164, R167 ;  /* 0x000000a7a4a77221 */ /* 0x000fe20000010000 */
[----:B------:R-:W-:-:S04]  /*107c0*/  HFMA2 R229, -RZ, RZ, 0, 9.5367431640625e-07 ;  /* 0x00000010ffe57431 */ /* 0x000fc800000001ff */
[----:B------:R-:W-:Y:S01]  /*107d0*/  MOV R227, R167 ;  /* 0x000000a700e37202 */ /* 0x000fe20000000f00 */
[----:B------:R-:W-:-:S07]  /*107e0*/  IMAD.MOV.U32 R166, RZ, RZ, R226 ;  /* 0x000000ffffa67224 */ /* 0x000fce00078e00e2 */
[----:B------:R-:W-:Y:S05]  /*107f0*/  WARPSYNC.COLLECTIVE R224, `(.L_x_546) ;  /* 0x00000000e0087348 */ /* 0x000fea0003c00000 */
[----:B------:R0:W1:Y:S02]  /*10800*/  SHFL.BFLY P0, R226, R227, R229, R250 ;  /* 0x0c0000e5e3e27389 */ /* 0x00006400000000fa */
[----:B01----:R-:W-:Y:S05]  /*10810*/  ENDCOLLECTIVE ;  /* 0x000000000000791b */ /* 0x003fea0003800000 */
.L_x_546:
[----:B------:R-:W-:-:S05]  /*10820*/  FADD.FTZ R166, R165, R166 ;  /* 0x000000a6a5a67221 */ /* 0x000fca0000010000 */
[----:B------:R-:W-:Y:S01]  /*10830*/  MOV R227, R166 ;  /* 0x000000a600e37202 */ /* 0x000fe20000000f00 */
[----:B------:R-:W-:-:S07]  /*10840*/  IMAD.MOV.U32 R160, RZ, RZ, R226 ;  /* 0x000000ffffa07224 */ /* 0x000fce00078e00e2 */
[----:B------:R-:W-:Y:S05]  /*10850*/  WARPSYNC.COLLECTIVE R224, `(.L_x_547) ;  /* 0x00000000e0087348 */ /* 0x000fea0003c00000 */
[----:B------:R0:W1:Y:S02]  /*10860*/  SHFL.BFLY P0, R226, R227, R229, R250 ;  /* 0x0c0000e5e3e27389 */ /* 0x00006400000000fa */
[----:B01----:R-:W-:Y:S05]  /*10870*/  ENDCOLLECTIVE ;  /* 0x000000000000791b */ /* 0x003fea0003800000 */
.L_x_547:
[----:B------:R-:W-:Y:S01]  /*10880*/  MOV R161, R226 ;  /* 0x000000e200a17202 */ /* 0x000fe20000000f00 */
[----:B------:R-:W-:Y:S06]  /*10890*/  BRA `(.L_x_548) ;  /* 0xffffff24008c7947 */ /* 0x000fec000383ffff */
.L_x_549:
        /* <DEDUP_REMOVED lines=14> */
.L_x_7074:


//--------------------- .text._ZN10layer_norm22ln_bwd_finalize_kernelINS_22Kernel_traits_finalizeILj1280E13__nv_bfloat16S2_S2_S2_fjLb0ELj1024ELj4ENS_18Kernel_traits_baseILj1280ES2_S2_S2_S2_fjLj1024EEEEELb0ELb1EEEvNS_9BwdParamsE --------------------------
	.section	.text._ZN10layer_norm22ln_bwd_finalize_kernelINS_22Kernel_traits_finalizeILj1280E13__nv_bfloat16S2_S2_S2_fjLb0ELj1024ELj4ENS_18Kernel_traits_baseILj1280ES2_S2_S2_S2_fjLj1024EEEEELb0ELb1EEEvNS_9BwdParamsE,"ax",@progbits
	.align	128
        .global         _ZN10layer_norm22ln_bwd_finalize_kernelINS_22Kernel_traits_finalizeILj1280E13__nv_bfloat16S2_S2_S2_fjLb0ELj1024ELj4ENS_18Kernel_traits_baseILj1280ES2_S2_S2_S2_fjLj1024EEEEELb0ELb1EEEvNS_9BwdParamsE
        .type           _ZN10layer_norm22ln_bwd_finalize_kernelINS_22Kernel_traits_finalizeILj1280E13__nv_bfloat16S2_S2_S2_fjLb0ELj1024ELj4ENS_18Kernel_traits_baseILj1280ES2_S2_S2_S2_fjLj1024EEEEELb0ELb1EEEvNS_9BwdParamsE,@function
        .size           _ZN10layer_norm22ln_bwd_finalize_kernelINS_22Kernel_traits_finalizeILj1280E13__nv_bfloat16S2_S2_S2_fjLb0ELj1024ELj4ENS_18Kernel_traits_baseILj1280ES2_S2_S2_S2_fjLj1024EEEEELb0ELb1EEEvNS_9BwdParamsE,(.L_x_7075 - _ZN10layer_norm22ln_bwd_finalize_kernelINS_22Kernel_traits_finalizeILj1280E13__nv_bfloat16S2_S2_S2_fjLb0ELj1024ELj4ENS_18Kernel_traits_baseILj1280ES2_S2_S2_S2_fjLj1024EEEEELb0ELb1EEEvNS_9BwdParamsE)
        .other          _ZN10layer_norm22ln_bwd_finalize_kernelINS_22Kernel_traits_finalizeILj1280E13__nv_bfloat16S2_S2_S2_fjLb0ELj1024ELj4ENS_18Kernel_traits_baseILj1280ES2_S2_S2_S2_fjLj1024EEEEELb0ELb1EEEvNS_9BwdParamsE,@"STO_CUDA_ENTRY STV_DEFAULT"
_ZN10layer_norm22ln_bwd_finalize_kernelINS_22Kernel_traits_finalizeILj1280E13__nv_bfloat16S2_S2_S2_fjLb0ELj1024ELj4ENS_18Kernel_traits_baseILj1280ES2_S2_S2_S2_fjLj1024EEEEELb0ELb1EEEvNS_9BwdParamsE:
.text._ZN10layer_norm22ln_bwd_finalize_kernelINS_22Kernel_traits_finalizeILj1280E13__nv_bfloat16S2_S2_S2_fjLb0ELj1024ELj4ENS_18Kernel_traits_baseILj1280ES2_S2_S2_S2_fjLj1024EEEEELb0ELb1EEEvNS_9BwdParamsE:
[----:B------:R-:W-:Y:S01]  /*0000*/  LDC R1, c[0x0][0x37c] ;  /* 0x0000df00ff017b82 */ /* 0x000fe20000000800 */
[----:B------:R-:W0:Y:S01]  /*0010*/  S2R R58, SR_CTAID.X ;  /* 0x00000000003a7919 */ /* 0x000e220000002500 */
[----:B------:R-:W1:Y:S01]  /*0020*/  S2R R57, SR_TID.X ;  /* 0x0000000000397919 */ /* 0x000e620000002100 */
[----:B0-----:R-:W-:-:S04]  /*0030*/  SHF.L.U32 R0, R58, 0x5, RZ ;  /* 0x000000053a007819 */ /* 0x001fc800000006ff */
[----:B-1----:R-:W-:-:S04]  /*0040*/  LOP3.LUT R2, R0, 0x1f, R57, 0xf8, !PT ;  /* 0x0000001f00027812 */ /* 0x002fc800078ef839 */
[----:B------:R-:W-:-:S13]  /*0050*/  ISETP.GT.U32.AND P0, PT, R2, 0x4ff, PT ;  /* 0x000004ff0200780c */ /* 0x000fda0003f04070 */
[----:B------:R-:W-:Y:S05]  /*0060*/  @P0 EXIT ;  /* 0x000000000000094d */ /* 0x000fea0003800000 */
[----:B------:R-:W0:Y:S01]  /*0070*/  LDCU UR8, c[0x0][0x380] ;  /* 0x00007000ff0877ac */ /* 0x000e220008000800 */
[----:B------:R-:W-:Y:S01]  /*0080*/  SHF.R.U32.HI R2, RZ, 0x5, R57 ;  /* 0x00000005ff027819 */ /* 0x000fe20000011639 */
[----:B------:R-:W-:Y:S01]  /*0090*/  BSSY.RECONVERGENT B0, `(.L_x_550) ;  /* 0x0000139000007945 */ /* 0x000fe20003800200 */
[----:B------:R-:W-:Y:S01]  /*00a0*/  HFMA2 R3, -RZ, RZ, 0, 0 ;  /* 0x00000000ff037431 */ /* 0x000fe200000001ff */
[----:B------:R-:W1:Y:S01]  /*00b0*/  LDCU.64 UR6, c[0x0][0x358] ;  /* 0x00006b00ff0677ac */ /* 0x000e620008000a00 */
[----:B------:R-:W-:Y:S02]  /*00c0*/  LOP3.LUT R57, R57, 0x1f, RZ, 0xc0, !PT ;  /* 0x0000001f39397812 */ /* 0x000fe400078ec0ff */
[----:B------:R-:W-:Y:S02]  /*00d0*/  MOV R43, RZ ;  /* 0x000000ff002b7202 */ /* 0x000fe40000000f00 */
[----:B0-----:R-:W-:-:S13]  /*00e0*/  ISETP.GE.U32.AND P0, PT, R2, UR8, PT ;  /* 0x0000000802007c0c */ /* 0x001fda000bf06070 */
[----:B-1----:R-:W-:Y:S05]  /*00f0*/  @P0 BRA `(.L_x_551) ;  /* 0x0000001000c80947 */ /* 0x002fea0003800000 */
[----:B------:R-:W-:Y:S01]  /*0100*/  LOP3.LUT R36, R2, 0x20, RZ, 0xfc, !PT ;  /* 0x0000002002247812 */ /* 0x000fe200078efcff */
[----:B------:R-:W-:Y:S01]  /*0110*/  BSSY.RECONVERGENT B1, `(.L_x_552) ;  /* 0x00000b2000017945 */ /* 0x000fe20003800200 */
[----:B------:R-:W-:Y:S02]  /*0120*/  LOP3.LUT R4, RZ, R2, RZ, 0x33, !PT ;  /* 0x00000002ff047212 */ /* 0x000fe400078e33ff */
[----:B------:R-:W-:Y:S02]  /*0130*/  VIMNMX.U32 R3, PT, PT, R36, UR8, !PT ;  /* 0x0000000824037c48 */ /* 0x000fe4000ffe0000 */
[----:B------:R-:W-:Y:S02]  /*0140*/  MOV R43, RZ ;  /* 0x000000ff002b7202 */ /* 0x000fe40000000f00 */
[----:B------:R-:W-:-:S04]  /*0150*/  IADD3 R3, PT, PT, R3, R4, RZ ;  /* 0x0000000403037210 */ /* 0x000fc80007ffe0ff */
[C---:B------:R-:W-:Y:S02]  /*0160*/  ISETP.GE.U32.AND P1, PT, R3.reuse, 0x1e0, PT ;  /* 0x000001e00300780c */ /* 0x040fe40003f26070 */
[----:B------:R-:W-:Y:S02]  /*0170*/  LEA.HI R54, R3, 0x1, RZ, 0x1b ;  /* 0x0000000103367811 */ /* 0x000fe400078fd8ff */
[----:B------:R-:W-:Y:S02]  /*0180*/  MOV R3, RZ ;  /* 0x000000ff00037202 */ /* 0x000fe40000000f00 */
[----:B------:R-:W-:-:S07]  /*0190*/  LOP3.LUT P0, R56, R54, 0xf, RZ, 0xc0, !PT ;  /* 0x0000000f36387812 */ /* 0x000fce000780c0ff */
[----:B------:R-:W-:Y:S06]  /*01a0*/  @!P1 BRA `(.L_x_553) ;  /* 0x0000000800a09947 */ /* 0x000fec0003800000 */
[----:B------:R-:W0:Y:S01]  /*01b0*/  LDC R55, c[0x0][0x388] ;  /* 0x0000e200ff377b82 */ /* 0x000e220000000800 */
[C---:B------:R-:W-:Y:S01]  /*01c0*/  LOP3.LUT R5, R2.reuse, 0x120, RZ, 0xfc, !PT ;  /* 0x0000012002057812 */ /* 0x040fe200078efcff */
[----:B------:R-:W-:Y:S01]  /*01d0*/  HFMA2 R43, -RZ, RZ, 0, 0 ;  /* 0x00000000ff2b7431 */ /* 0x000fe200000001ff */
[C---:B------:R-:W-:Y:S02]  /*01e0*/  LOP3.LUT R7, R2.reuse, 0x140, RZ, 0xfc, !PT ;  /* 0x0000014002077812 */ /* 0x040fe400078efcff */
[C---:B------:R-:W-:Y:S02]  /*01f0*/  LOP3.LUT R4, R2.reuse, 0x100, RZ, 0xfc, !PT ;  /* 0x0000010002047812 */ /* 0x040fe400078efcff */
[C---:B------:R-:W-:Y:S02]  /*0200*/  LOP3.LUT R9, R2.reuse, 0x160, RZ, 0xfc, !PT ;  /* 0x0000016002097812 */ /* 0x040fe400078efcff */
[C---:B------:R-:W-:Y:S02]  /*0210*/  LOP3.LUT R11, R2.reuse, 0x180, RZ, 0xfc, !PT ;  /* 0x00000180020b7812 */ /* 0x040fe400078efcff */
[----:B------:R-:W-:-:S02]  /*0220*/  LOP3.LUT R12, R2, 0x1a0, RZ, 0xfc, !PT ;  /* 0x000001a0020c7812 */ /* 0x000fc400078efcff */
[C---:B------:R-:W-:Y:S02]  /*0230*/  LOP3.LUT R13, R2.reuse, 0x1c0, RZ, 0xfc, !PT ;  /* 0x000001c0020d7812 */ /* 0x040fe400078efcff */
[C---:B------:R-:W-:Y:S02]  /*0240*/  LOP3.LUT R15, R2.reuse, 0x1e0, RZ, 0xfc, !PT ;  /* 0x000001e0020f7812 */ /* 0x040fe400078efcff */
[C---:B------:R-:W-:Y:S02]  /*0250*/  LOP3.LUT R16, R2.reuse, 0x80, RZ, 0xfc, !PT ;  /* 0x0000008002107812 */ /* 0x040fe400078efcff */
[C---:B------:R-:W-:Y:S02]  /*0260*/  LOP3.LUT R17, R2.reuse, 0xa0, RZ, 0xfc, !PT ;  /* 0x000000a002117812 */ /* 0x040fe400078efcff */
[C---:B------:R-:W-:Y:S02]  /*0270*/  LOP3.LUT R19, R2.reuse, 0xc0, RZ, 0xfc, !PT ;  /* 0x000000c002137812 */ /* 0x040fe400078efcff */
[C---:B------:R-:W-:Y:S01]  /*0280*/  LOP3.LUT R21, R2.reuse, 0xe0, RZ, 0xfc, !PT ;  /* 0x000000e002157812 */ /* 0x040fe200078efcff */
[-CC-:B0-----:R-:W-:Y:S01]  /*0290*/  IMAD R6, R5, R55.reuse, R0.reuse ;  /* 0x0000003705067224 */ /* 0x181fe200078e0200 */
[C---:B------:R-:W-:Y:S01]  /*02a0*/  LOP3.LUT R23, R2.reuse, 0x40, RZ, 0xfc, !PT ;  /* 0x0000004002177812 */ /* 0x040fe200078efcff */
[-CC-:B------:R-:W-:Y:S01]  /*02b0*/  IMAD R8, R7, R55.reuse, R0.reuse ;  /* 0x0000003707087224 */ /* 0x180fe200078e0200 */
[----:B------:R-:W-:Y:S01]  /*02c0*/  LOP3.LUT R25, R2, 0x60, RZ, 0xfc, !PT ;  /* 0x0000006002197812 */ /* 0x000fe200078efcff */
[-CC-:B------:R-:W-:Y:S01]  /*02d0*/  IMAD R36, R36, R55.reuse, R0.reuse ;  /* 0x0000003724247224 */ /* 0x180fe200078e0200 */
[----:B------:R-:W-:Y:S01]  /*02e0*/  LOP3.LUT R27, R54, 0xffffff0, RZ, 0xc0, !PT ;  /* 0x0ffffff0361b7812 */ /* 0x000fe200078ec0ff */
[-CC-:B------:R-:W-:Y:S01]  /*02f0*/  IMAD R4, R4, R55.reuse, R0.reuse ;  /* 0x0000003704047224 */ /* 0x180fe200078e0200 */
[----:B------:R-:W-:Y:S01]  /*0300*/  IADD3 R5, PT, PT, R57, R6, RZ ;  /* 0x0000000639057210 */ /* 0x000fe20007ffe0ff */
[-CC-:B------:R-:W-:Y:S01]  /*0310*/  IMAD R10, R9, R55.reuse, R0.reuse ;  /* 0x00000037090a7224 */ /* 0x180fe200078e0200 */
[----:B------:R-:W-:Y:S01]  /*0320*/  IADD3 R6, PT, PT, R57, R8, RZ ;  /* 0x0000000839067210 */ /* 0x000fe20007ffe0ff */
[----:B------:R-:W-:-:S02]  /*0330*/  IMAD R14, R11, R55, R0 ;  /* 0x000000370b0e7224 */ /* 0x000fc400078e0200 */
[-CC-:B------:R-:W-:Y:S01]  /*0340*/  IMAD R18, R12, R55.reuse, R0.reuse ;  /* 0x000000370c127224 */ /* 0x180fe200078e0200 */
[----:B------:R-:W-:Y:S01]  /*0350*/  IADD3 R7, PT, PT, R57, R10, RZ ;  /* 0x0000000a39077210 */ /* 0x000fe20007ffe0ff */
[-CC-:B------:R-:W-:Y:S01]  /*0360*/  IMAD R20, R13, R55.reuse, R0.reuse ;  /* 0x000000370d147224 */ /* 0x180fe200078e0200 */
[----:B------:R-:W-:Y:S01]  /*0370*/  IADD3 R8, PT, PT, R57, R14, RZ ;  /* 0x0000000e39087210 */ /* 0x000fe20007ffe0ff */
[-CC-:B------:R-:W-:Y:S01]  /*0380*/  IMAD R22, R15, R55.reuse, R0.reuse ;  /* 0x000000370f167224 */ /* 0x180fe200078e0200 */
[C---:B------:R-:W-:Y:S01]  /*0390*/  IADD3 R9, PT, PT, R57.reuse, R18, RZ ;  /* 0x0000001239097210 */ /* 0x040fe20007ffe0ff */
[-CC-:B------:R-:W-:Y:S01]  /*03a0*/  IMAD R24, R16, R55.reuse, R0.reuse ;  /* 0x0000003710187224 */ /* 0x180fe200078e0200 */
[----:B------:R-:W-:Y:S01]  /*03b0*/  IADD3 R16, PT, PT, R57, R4, RZ ;  /* 0x0000000439107210 */ /* 0x000fe20007ffe0ff */
[-CC-:B------:R-:W-:Y:S01]  /*03c0*/  IMAD R26, R17, R55.reuse, R0.reuse ;  /* 0x00000037111a7224 */ /* 0x180fe200078e0200 */
[----:B------:R-:W-:Y:S01]  /*03d0*/  IADD3 R12, PT, PT, R57, R36, RZ ;  /* 0x00000024390c7210 */ /* 0x000fe20007ffe0ff */
[-CC-:B------:R-:W-:Y:S01]  /*03e0*/  IMAD R28, R19, R55.reuse, R0.reuse ;  /* 0x00000037131c7224 */ /* 0x180fe200078e0200 */
[----:B------:R-:W-:Y:S01]  /*03f0*/  IADD3 R19, PT, PT, -R27, RZ, RZ ;  /* 0x000000ff1b137210 */ /* 0x000fe20007ffe1ff */
[-CC-:B------:R-:W-:Y:S01]  /*0400*/  IMAD R30, R21, R55.reuse, R0.reuse ;  /* 0x00000037151e7224 */ /* 0x180fe200078e0200 */
[----:B------:R-:W-:Y:S01]  /*0410*/  IADD3 R10, PT, PT, R57, R20, RZ ;  /* 0x00000014390a7210 */ /* 0x000fe20007ffe0ff */
[-CC-:B------:R-:W-:Y:S01]  /*0420*/  IMAD R32, R23, R55.reuse, R0.reuse ;  /* 0x0000003717207224 */ /* 0x180fe200078e0200 */
[----:B------:R-:W-:Y:S01]  /*0430*/  IADD3 R11, PT, PT, R57, R22, RZ ;  /* 0x00000016390b7210 */ /* 0x000fe20007ffe0ff */
[-CC-:B------:R-:W-:Y:S01]  /*0440*/  IMAD R34, R25, R55.reuse, R0.reuse ;  /* 0x0000003719227224 */ /* 0x180fe200078e0200 */
[C---:B------:R-:W-:Y:S01]  /*0450*/  IADD3 R18, PT, PT, R57.reuse, R24, RZ ;  /* 0x0000001839127210 */ /* 0x040fe20007ffe0ff */
[----:B------:R-:W-:Y:S01]  /*0460*/  IMAD R0, R2, R55, R0 ;  /* 0x0000003702007224 */ /* 0x000fe200078e0200 */
[----:B------:R-:W-:-:S02]  /*0470*/  IADD3 R13, PT, PT, R57, R26, RZ ;  /* 0x0000001a390d7210 */ /* 0x000fc40007ffe0ff */
[C---:B------:R-:W-:Y:S02]  /*0480*/  IADD3 R14, PT, PT, R57.reuse, R28, RZ ;  /* 0x0000001c390e7210 */ /* 0x040fe40007ffe0ff */
[C---:B------:R-:W-:Y:S02]  /*0490*/  IADD3 R15, PT, PT, R57.reuse, R30, RZ ;  /* 0x0000001e390f7210 */ /* 0x040fe40007ffe0ff */
[C---:B------:R-:W-:Y:S02]  /*04a0*/  IADD3 R4, PT, PT, R57.reuse, R32, RZ ;  /* 0x0000002039047210 */ /* 0x040fe40007ffe0ff */
[C---:B------:R-:W-:Y:S02]  /*04b0*/  IADD3 R17, PT, PT, R57.reuse, R34, RZ ;  /* 0x0000002239117210 */ /* 0x040fe40007ffe0ff */
[----:B------:R-:W-:-:S07]  /*04c0*/  IADD3 R0, PT, PT, R57, R0, RZ ;  /* 0x0000000039007210 */ /* 0x000fce0007ffe0ff */
.L_x_554:
        /* <DEDUP_REMOVED lines=118> */
.L_x_553:
[----:B------:R-:W-:Y:S05]  /*0c30*/  BSYNC.RECONVERGENT B1 ;  /* 0x0000000000017941 */ /* 0x000fea0003800200 */
.L_x_552:
        /* <DEDUP_REMOVED lines=9> */
[----:B------:R-:W0:Y:S08]  /*0cd0*/  LDC R32, c[0x0][0x388] ;  /* 0x0000e200ff207b82 */ /* 0x000e300000000800 */
[----:B------:R-:W1:Y:S08]  /*0ce0*/  LDC.64 R6, c[0x0][0x448] ;  /* 0x00011200ff067b82 */ /* 0x000e700000000a00 */
[----:B------:R-:W2:Y:S01]  /*0cf0*/  LDC.64 R8, c[0x0][0x440] ;  /* 0x00011000ff087b82 */ /* 0x000ea20000000a00 */
[----:B0-----:R-:W-:-:S05]  /*0d00*/  IMAD R13, R2, R32, R11 ;  /* 0x00000020020d7224 */ /* 0x001fca00078e020b */
[CC--:B------:R-:W-:Y:S02]  /*0d10*/  LEA R21, R32.reuse, R13.reuse, 0x5 ;  /* 0x0000000d20157211 */ /* 0x0c0fe400078e28ff */
[CC--:B------:R-:W-:Y:S01]  /*0d20*/  LEA R23, R32.reuse, R13.reuse, 0x6 ;  /* 0x0000000d20177211 */ /* 0x0c0fe200078e30ff */
[----:B-1----:R-:W-:Y:S01]  /*0d30*/  IMAD.WIDE.U32 R14, R13, 0x4, R6 ;  /* 0x000000040d0e7825 */ /* 0x002fe200078e0006 */
[----:B------:R-:W-:-:S03]  /*0d40*/  LEA R29, R32, R13, 0x7 ;  /* 0x0000000d201d7211 */ /* 0x000fc600078e38ff */
[--C-:B--2---:R-:W-:Y:S02]  /*0d50*/  IMAD.WIDE.U32 R16, R13, 0x4, R8.reuse ;  /* 0x000000040d107825 */ /* 0x104fe400078e0008 */
[----:B------:R0:W2:Y:S02]  /*0d60*/  LDG.E R14, desc[UR6][R14.64] ;  /* 0x000000060e0e7981 */ /* 0x0000a4000c1e1900 */
[C---:B------:R-:W-:Y:S02]  /*0d70*/  IMAD.WIDE.U32 R18, R21.reuse, 0x4, R8 ;  /* 0x0000000415127825 */ /* 0x040fe400078e0008 */
[----:B------:R1:W3:Y:S01]  /*0d80*/  LDG.E R0, desc[UR6][R16.64] ;  /* 0x0000000610007981 */ /* 0x0002e2000c1e1900 */
[----:B------:R-:W-:Y:S01]  /*0d90*/  LEA R27, R32, R23, 0x5 ;  /* 0x00000017201b7211 */ /* 0x000fe200078e28ff */
[----:B------:R-:W-:Y:S02]  /*0da0*/  IMAD.WIDE.U32 R20, R21, 0x4, R6 ;  /* 0x0000000415147825 */ /* 0x000fe400078e0006 */
[----:B------:R4:W5:Y:S02]  /*0db0*/  LDG.E R4, desc[UR6][R18.64] ;  /* 0x0000000612047981 */ /* 0x000964000c1e1900 */
[----:B------:R-:W-:-:S02]  /*0dc0*/  IMAD.WIDE.U32 R12, R23, 0x4, R8 ;  /* 0x00000004170c7825 */ /* 0x000fc400078e0008 */
[----:B------:R-:W5:Y:S02]  /*0dd0*/  LDG.E R31, desc[UR6][R20.64] ;  /* 0x00000006141f7981 */ /* 0x000f64000c1e1900 */
[----:B------:R-:W-:Y:S01]  /*0de0*/  IMAD.WIDE.U32 R22, R23, 0x4, R6 ;  /* 0x0000000417167825 */ /* 0x000fe200078e0006 */
[----:B0-----:R-:W-:Y:S01]  /*0df0*/  LEA R15, R32, R29, 0x5 ;  /* 0x0000001d200f7211 */ /* 0x001fe200078e28ff */
[----:B------:R0:W5:Y:S02]  /*0e00*/  LDG.E R12, desc[UR6][R12.64] ;  /* 0x000000060c0c7981 */ /* 0x000164000c1e1900 */
[C---:B-1----:R-:W-:Y:S02]  /*0e10*/  IMAD.WIDE.U32 R16, R27.reuse, 0x4, R8 ;  /* 0x000000041b107825 */ /* 0x042fe400078e0008 */
[----:B------:R1:W5:Y:S02]  /*0e20*/  LDG.E R33, desc[UR6][R22.64] ;  /* 0x0000000616217981 */ /* 0x000364000c1e1900 */
[----:B----4-:R-:W-:-:S02]  /*0e30*/  IMAD.WIDE.U32 R18, R27, 0x4, R6 ;  /* 0x000000041b127825 */ /* 0x010fc400078e0006 */
[----:B------:R-:W4:Y:S02]  /*0e40*/  LDG.E R17, desc[UR6][R16.64] ;  /* 0x0000000610117981 */ /* 0x000f24000c1e1900 */
[C---:B------:R-:W-:Y:S01]  /*0e50*/  IMAD.WIDE.U32 R26, R29.reuse, 0x4, R6 ;  /* 0x000000041d1a7825 */ /* 0x040fe200078e0006 */
[----:B0-----:R-:W-:Y:S01]  /*0e60*/  LEA R13, R32, R29, 0x6 ;  /* 0x0000001d200d7211 */ /* 0x001fe200078e30ff */
[----:B------:R-:W4:Y:S02]  /*0e70*/  LDG.E R19, desc[UR6][R18.64] ;  /* 0x0000000612137981 */ /* 0x000f24000c1e1900 */
[--C-:B------:R-:W-:Y:S02]  /*0e80*/  IMAD.WIDE.U32 R24, R29, 0x4, R8.reuse ;  /* 0x000000041d187825 */ /* 0x100fe400078e0008 */
[----:B------:R-:W4:Y:S02]  /*0e90*/  LDG.E R27, desc[UR6][R26.64] ;  /* 0x000000061a1b7981 */ /* 0x000f24000c1e1900 */
[----:B------:R-:W-:-:S02]  /*0ea0*/  IMAD.WIDE.U32 R28, R15, 0x4, R8 ;  /* 0x000000040f1c7825 */ /* 0x000fc400078e0008 */
[----:B------:R0:W4:Y:S02]  /*0eb0*/  LDG.E R10, desc[UR6][R24.64] ;  /* 0x00000006180a7981 */ /* 0x000124000c1e1900 */
[--C-:B------:R-:W-:Y:S01]  /*0ec0*/  IMAD.WIDE.U32 R20, R15, 0x4, R6.reuse ;  /* 0x000000040f147825 */ /* 0x100fe200078e0006 */
[----:B------:R-:W-:Y:S01]  /*0ed0*/  LEA R15, R32, R13, 0x5 ;  /* 0x0000000d200f7211 */ /* 0x000fe200078e28ff */
[----:B------:R-:W4:Y:S02]  /*0ee0*/  LDG.E R29, desc[UR6][R28.64] ;  /* 0x000000061c1d7981 */ /* 0x000f24000c1e1900 */
[C---:B-1----:R-:W-:Y:S02]  /*0ef0*/  IMAD.WIDE.U32 R22, R13.reuse, 0x4, R6 ;  /* 0x000000040d167825 */ /* 0x042fe400078e0006 */
[----:B------:R-:W4:Y:S02]  /*0f00*/  LDG.E R21, desc[UR6][R20.64] ;  /* 0x0000000614157981 */ /* 0x000f24000c1e1900 */
[----:B0-----:R-:W-:-:S02]  /*0f10*/  IMAD.WIDE.U32 R24, R13, 0x4, R8 ;  /* 0x000000040d187825 */ /* 0x001fc400078e0008 */
[----:B------:R-:W4:Y:S02]  /*0f20*/  LDG.E R23, desc[UR6][R22.64] ;  /* 0x0000000616177981 */ /* 0x000f24000c1e1900 */
[C---:B------:R-:W-:Y:S02]  /*0f30*/  IMAD.WIDE.U32 R8, R15.reuse, 0x4, R8 ;  /* 0x000000040f087825 */ /* 0x040fe400078e0008 */
[----:B------:R-:W4:Y:S02]  /*0f40*/  LDG.E R25, desc[UR6][R24.64] ;  /* 0x0000000618197981 */ /* 0x000f24000c1e1900 */
[----:B------:R-:W-:Y:S02]  /*0f50*/  IMAD.WIDE.U32 R6, R15, 0x4, R6 ;  /* 0x000000040f067825 */ /* 0x000fe400078e0006 */
[----:B------:R-:W4:Y:S04]  /*0f60*/  LDG.E R9, desc[UR6][R8.64] ;  /* 0x0000000608097981 */ /* 0x000f28000c1e1900 */
[----:B------:R-:W4:Y:S01]  /*0f70*/  LDG.E R7, desc[UR6][R6.64] ;  /* 0x0000000606077981 */ /* 0x000f22000c1e1900 */
[----:B------:R-:W-:Y:S01]  /*0f80*/  IADD3 R2, PT, PT, R2, 0x100, RZ ;  /* 0x0000010002027810 */ /* 0x000fe20007ffe0ff */
[----:B--2---:R-:W-:Y:S01]  /*0f90*/  FADD.FTZ R14, R3, R14 ;  /* 0x0000000e030e7221 */ /* 0x004fe20000010000 */
[----:B---3--:R-:W-:-:S04]  /*0fa0*/  FADD.FTZ R43, R43, R0 ;  /* 0x000000002b2b7221 */ /* 0x008fc80000010000 */
[----:B-----5:R-:W-:Y:S01]  /*0fb0*/  FADD.FTZ R43, R43, R4 ;  /* 0x000000042b2b7221 */ /* 0x020fe20000010000 */
[----:B------:R-:W-:-:S03]  /*0fc0*/  FADD.FTZ R14, R14, R31 ;  /* 0x0000001f0e0e7221 */ /* 0x000fc60000010000 */
[----:B------:R-:W-:Y:S01]  /*0fd0*/  FADD.FTZ R12, R43, R12 ;  /* 0x0000000c2b0c7221 */ /* 0x000fe20000010000 */
[----:B------:R-:W-:-:S03]  /*0fe0*/  FADD.FTZ R14, R14, R33 ;  /* 0x000000210e0e7221 */ /* 0x000fc60000010000 */
[----:B----4-:R-:W-:Y:S01]  /*0ff0*/  FADD.FTZ R17, R12, R17 ;  /* 0x000000110c117221 */ /* 0x010fe20000010000 */
[----:B------:R-:W-:-:S04]  /*1000*/  FADD.FTZ R14, R14, R19 ;  /* 0x000000130e0e7221 */ /* 0x000fc80000010000 */
[----:B------:R-:W-:Y:S01]  /*1010*/  FADD.FTZ R14, R14, R27 ;  /* 0x0000001b0e0e7221 */ /* 0x000fe20000010000 */
[----:B------:R-:W-:-:S04]  /*1020*/  FADD.FTZ R10, R17, R10 ;  /* 0x0000000a110a7221 */ /* 0x000fc80000010000 */
[----:B------:R-:W-:Y:S01]  /*1030*/  FADD.FTZ R10, R10, R29 ;  /* 0x0000001d0a0a7221 */ /* 0x000fe20000010000 */
[----:B------:R-:W-:-:S04]  /*1040*/  FADD.FTZ R14, R14, R21 ;  /* 0x000000150e0e7221 */ /* 0x000fc80000010000 */
[----:B------:R-:W-:Y:S01]  /*1050*/  FADD.FTZ R14, R14, R23 ;  /* 0x000000170e0e7221 */ /* 0x000fe20000010000 */
[----:B------:R-:W-:-:S04]  /*1060*/  FADD.FTZ R10, R10, R25 ;  /* 0x000000190a0a7221 */ /* 0x000fc80000010000 */
[----:B------:R-:W-:Y:S01]  /*1070*/  FADD.FTZ R43, R10, R9 ;  /* 0x000000090a2b7221 */ /* 0x000fe20000010000 */
[----:B------:R-:W-:-:S07]  /*1080*/  FADD.FTZ R3, R14, R7 ;  /* 0x000000070e037221 */ /* 0x000fce0000010000 */
.L_x_556:
[----:B------:R-:W-:Y:S05]  /*1090*/  BSYNC.RECONVERGENT B1 ;  /* 0x0000000000017941 */ /* 0x000fea0003800200 */
.L_x_555:
[----:B------:R-:W-:Y:S05]  /*10a0*/  @!P1 BRA `(.L_x_551) ;  /* 0x0000000000dc9947 */ /* 0x000fea0003800000 */
[----:B------:R-:W-:Y:S01]  /*10b0*/  ISETP.GE.U32.AND P0, PT, R30, 0x4, PT ;  /* 0x000000041e00780c */ /* 0x000fe20003f06070 */
[----:B------:R-:W-:Y:S01]  /*10c0*/  BSSY.RECONVERGENT B1, `(.L_x_557) ;  /* 0x0000024000017945 */ /* 0x000fe20003800200 */
[----:B------:R-:W-:-:S04]  /*10d0*/  LOP3.LUT R0, R54, 0x3, RZ, 0xc0, !PT ;  /* 0x0000000336007812 */ /* 0x000fc800078ec0ff */
[----:B------:R-:W-:-:S07]  /*10e0*/  ISETP.NE.AND P1, PT, R0, RZ, PT ;  /* 0x000000ff0000720c */ /* 0x000fce0003f25270 */
[----:B------:R-:W-:Y:S06]  /*10f0*/  @!P0 BRA `(.L_x_558) ;  /* 0x0000000000808947 */ /* 0x000fec0003800000 */
[----:B------:R-:W0:Y:S08]  /*1100*/  LDC R4, c[0x0][0x388] ;  /* 0x0000e200ff047b82 */ /* 0x000e300000000800 */
[----:B------:R-:W1:Y:S08]  /*1110*/  LDC.64 R6, c[0x0][0x440] ;  /* 0x00011000ff067b82 */ /* 0x000e700000000a00 */
[----:B------:R-:W2:Y:S01]  /*1120*/  LDC.64 R12, c[0x0][0x448] ;  /* 0x00011200ff0c7b82 */ /* 0x000ea20000000a00 */
[----:B0-----:R-:W-:-:S05]  /*1130*/  IMAD R15, R2, R4, R11 ;  /* 0x00000004020f7224 */ /* 0x001fca00078e020b */
[CC--:B------:R-:W-:Y:S01]  /*1140*/  LEA R17, R4.reuse, R15.reuse, 0x5 ;  /* 0x0000000f04117211 */ /* 0x0c0fe200078e28ff */
[----:B-1----:R-:W-:Y:S01]  /*1150*/  IMAD.WIDE.U32 R8, R15, 0x4, R6 ;  /* 0x000000040f087825 */ /* 0x002fe200078e0006 */
[----:B------:R-:W-:-:S03]  /*1160*/  LEA R21, R4, R15, 0x6 ;  /* 0x0000000f04157211 */ /* 0x000fc600078e30ff */
[----:B--2---:R-:W-:Y:S02]  /*1170*/  IMAD.WIDE.U32 R10, R15, 0x4, R12 ;  /* 0x000000040f0a7825 */ /* 0x004fe400078e000c */
[----:B------:R-:W2:Y:S02]  /*1180*/  LDG.E R8, desc[UR6][R8.64] ;  /* 0x0000000608087981 */ /* 0x000ea4000c1e1900 */
[C---:B------:R-:W-:Y:S01]  /*1190*/  IMAD.WIDE.U32 R14, R17.reuse, 0x4, R6 ;  /* 0x00000004110e7825 */ /* 0x040fe200078e0006 */
[----:B------:R-:W-:Y:S01]  /*11a0*/  LEA R23, R4, R21, 0x5 ;  /* 0x0000001504177211 */ /* 0x000fe200078e28ff */
        /* <DEDUP_REMOVED lines=21> */
.L_x_558:
[----:B------:R-:W-:Y:S05]  /*1300*/  BSYNC.RECONVERGENT B1 ;  /* 0x0000000000017941 */ /* 0x000fea0003800200 */
.L_x_557:
[----:B------:R-:W-:Y:S05]  /*1310*/  @!P1 BRA `(.L_x_551) ;  /* 0x0000000000409947 */ /* 0x000fea0003800000 */
[----:B------:R-:W0:Y:S01]  /*1320*/  LDC R12, c[0x0][0x388] ;  /* 0x0000e200ff0c7b82 */ /* 0x000e220000000800 */
[----:B------:R-:W-:-:S07]  /*1330*/  IADD3 R0, PT, PT, -R0, RZ, RZ ;  /* 0x000000ff00007210 */ /* 0x000fce0007ffe1ff */
[----:B------:R-:W1:Y:S08]  /*1340*/  LDC.64 R8, c[0x0][0x440] ;  /* 0x00011000ff087b82 */ /* 0x000e700000000a00 */
[----:B------:R-:W2:Y:S01]  /*1350*/  LDC.64 R10, c[0x0][0x448] ;  /* 0x00011200ff0a7b82 */ /* 0x000ea20000000a00 */
[----:B0-----:R-:W-:-:S05]  /*1360*/  IMAD R2, R2, R12, R5 ;  /* 0x0000000c02027224 */ /* 0x001fca00078e0205 */
[----:B------:R-:W-:-:S07]  /*1370*/  IADD3 R13, PT, PT, R57, R2, RZ ;  /* 0x00000002390d7210 */ /* 0x000fce0007ffe0ff */
.L_x_559:
[----:B-1----:R-:W-:-:S04]  /*1380*/  IMAD.WIDE.U32 R4, R13, 0x4, R8 ;  /* 0x000000040d047825 */ /* 0x002fc800078e0008 */
[----:B--2---:R-:W-:Y:S02]  /*1390*/  IMAD.WIDE.U32 R6, R13, 0x4, R10 ;  /* 0x000000040d067825 */ /* 0x004fe400078e000a */
        /* <DEDUP_REMOVED lines=8> */
.L_x_551:
[----:B------:R-:W-:Y:S05]  /*1420*/  BSYNC.RECONVERGENT B0 ;  /* 0x0000000000007941 */ /* 0x000fea0003800200 */
.L_x_550:
[----:B------:R-:W0:Y:S01]  /*1430*/  S2R R5, SR_TID.X ;  /* 0x0000000000057919 */ /* 0x000e220000002100 */
[----:B------:R-:W1:Y:S01]  /*1440*/  S2UR UR5, SR_CgaCtaId ;  /* 0x00000000000579c3 */ /* 0x000e620000008800 */
[----:B------:R-:W-:Y:S01]  /*1450*/  UMOV UR4, 0x400 ;  /* 0x0000040000047882 */ /* 0x000fe20000000000 */
[C---:B------:R-:W-:Y:S02]  /*1460*/  ISETP.NE.AND P1, PT, R57.reuse, RZ, PT ;  /* 0x000000ff3900720c */ /* 0x040fe40003f25270 */
[----:B------:R-:W-:Y:S01]  /*1470*/  ISETP.GT.U32.AND P0, PT, R57, 0xf, PT ;  /* 0x0000000f3900780c */ /* 0x000fe20003f04070 */
[----:B-1----:R-:W-:Y:S01]  /*1480*/  ULEA UR4, UR5, UR4, 0x18 ;  /* 0x0000000405047291 */ /* 0x002fe2000f8ec0ff */
[----:B0-----:R-:W-:-:S04]  /*1490*/  SHF.R.U32.HI R12, RZ, 0x5, R5 ;  /* 0x00000005ff0c7819 */ /* 0x001fc80000011605 */
[C-C-:B------:R-:W-:Y:S02]  /*14a0*/  LOP3.LUT R0, R12.reuse, 0x1f, R5.reuse, 0x78, !PT ;  /* 0x0000001f0c007812 */ /* 0x140fe400078e7805 */
[----:B------:R-:W-:Y:S02]  /*14b0*/  ISETP.NE.OR P0, PT, R12, 0x1f, P0 ;  /* 0x0000001f0c00780c */ /* 0x000fe40000705670 */
        /* <DEDUP_REMOVED lines=22> */
[----:B------:R-:W0:Y:S01]  /*1620*/  SHFL.BFLY PT, R5, R10, 0x8, 0x1f ;  /* 0x0d001f000a057f89 */ /* 0x000e2200000e0000 */
[----:B------:R-:W-:-:S03]  /*1630*/  @!P1 LEA R7, R12, UR4, 0x2 ;  /* 0x000000040c079c11 */ /* 0x000fc6000f8e10ff */
[----:B------:R-:W1:Y:S01]  /*1640*/  SHFL.BFLY PT, R3, R2, 0x8, 0x1f ;  /* 0x0d001f0002037f89 */ /* 0x000e6200000e0000 */
        /* <DEDUP_REMOVED lines=10> */
[----:B0-----:R-:W-:Y:S01]  /*16f0*/  LEA R0, R57, UR4, 0x3 ;  /* 0x0000000439007c11 */ /* 0x001fe2000f8e18ff */
[----:B------:R-:W0:Y:S01]  /*1700*/  LDC.64 R2, c[0x0][0x488] ;  /* 0x00012200ff027b82 */ /* 0x000e220000000a00 */
[----:B------:R-:W-:-:S03]  /*1710*/  SHF.L.U32 R58, R58, 0x4, RZ ;  /* 0x000000043a3a7819 */ /* 0x000fc600000006ff */
[----:B------:R-:W1:Y:S01]  /*1720*/  LDS.64 R6, [R0+0x2000] ;  /* 0x0020000000067984 */ /* 0x000e620000000a00 */
[----:B------:R-:W-:-:S03]  /*1730*/  LOP3.LUT R58, R58, 0x7ffffff0, RZ, 0xc0, !PT ;  /* 0x7ffffff03a3a7812 */ /* 0x000fc600078ec0ff */
[----:B------:R-:W2:Y:S01]  /*1740*/  LDS.64 R8, [R0+0x2080] ;  /* 0x0020800000087984 */ /* 0x000ea20000000a00 */
[----:B------:R-:W3:Y:S01]  /*1750*/  LDC.64 R4, c[0x0][0x480] ;  /* 0x00012000ff047b82 */ /* 0x000ee20000000a00 */
[----:B------:R-:W-:-:S05]  /*1760*/  IADD3 R57, PT, PT, R57, R58, RZ ;  /* 0x0000003a39397210 */ /* 0x000fca0007ffe0ff */
[----:B0-----:R-:W-:-:S04]  /*1770*/  IMAD.WIDE.U32 R2, R57, 0x4, R2 ;  /* 0x0000000439027825 */ /* 0x001fc800078e0002 */
[----:B---3--:R-:W-:Y:S01]  /*1780*/  IMAD.WIDE.U32 R4, R57, 0x4, R4 ;  /* 0x0000000439047825 */ /* 0x008fe200078e0004 */
[----:B-1----:R-:W-:Y:S02]  /*1790*/  F2FP.BF16.F32.PACK_AB R7, R7, R6 ;  /* 0x000000060707723e */ /* 0x002fe400000010ff */
[----:B--2---:R-:W-:-:S03]  /*17a0*/  F2FP.BF16.F32.PACK_AB R9, R9, R8 ;  /* 0x000000080909723e */ /* 0x004fc600000010ff */
[----:B------:R-:W-:Y:S04]  /*17b0*/  STG.E desc[UR6][R2.64], R7 ;  /* 0x0000000702007986 */ /* 0x000fe8000c101906 */
[----:B------:R-:W-:Y:S01]  /*17c0*/  STG.E desc[UR6][R4.64], R9 ;  /* 0x0000000904007986 */ /* 0x000fe2000c101906 */
[----:B------:R-:W-:Y:S05]  /*17d0*/  EXIT ;  /* 0x000000000000794d */ /* 0x000fea0003800000 */
.L_x_560:
        /* <DEDUP_REMOVED lines=10> */
.L_x_7075:


//--------------------- .text._ZN10layer_norm40ln_parallel_residual_bwd_finalize_kernelINS_22Kernel_traits_finalizeILj1280E13__nv_bfloat16S2_S2_S2_fjLb0ELj1024ELj4ENS_18Kernel_traits_baseILj1280ES2_S2_S2_S2_fjLj1024EEEEELb1EEEvNS_9BwdParamsE --------------------------
	.section	.text._ZN10layer_norm40ln_parallel_residual_bwd_finalize_kernelINS_22Kernel_traits_finalizeILj1280E13__nv_bfloat16S2_S2_S2_fjLb0ELj1024ELj4ENS_18Kernel_traits_baseILj1280ES2_S2_S2_S2_fjLj1024EEEEELb1EEEvNS_9BwdParamsE,"ax",@progbits
	.align	128
        .global         _ZN10layer_norm40ln_parallel_residual_bwd_finalize_kernelINS_22Kernel_traits_finalizeILj1280E13__nv_bfloat16S2_S2_S2_fjLb0ELj1024ELj4ENS_18Kernel_traits_baseILj1280ES2_S2_S2_S2_fjLj1024EEEEELb1EEEvNS_9BwdParamsE
        .type           _ZN10layer_norm40ln_parallel_residual_bwd_finalize_kernelINS_22Kernel_traits_finalizeILj1280E13__nv_bfloat16S2_S2_S2_fjLb0ELj1024ELj4ENS_18Kernel_traits_baseILj1280ES2_S2_S2_S2_fjLj1024EEEEELb1EEEvNS_9BwdParamsE,@function
        .size           _ZN10layer_norm40ln_parallel_residual_bwd_finalize_kernelINS_22Kernel_traits_finalizeILj1280E13__nv_bfloat16S2_S2_S2_fjLb0ELj1024ELj4ENS_18Kernel_traits_baseILj1280ES2_S2_S2_S2_fjLj1024EEEEELb1EEEvNS_9BwdParamsE,(.L_x_7076 - _ZN10layer_norm40ln_parallel_residual_bwd_finalize_kernelINS_22Kernel_traits_finalizeILj1280E13__nv_bfloat16S2_S2_S2_fjLb0ELj1024ELj4ENS_18Kernel_traits_baseILj1280ES2_S2_S2_S2_fjLj1024EEEEELb1EEEvNS_9BwdParamsE)
        .other          _ZN10layer_norm40ln_parallel_residual_bwd_finalize_kernelINS_22Kernel_traits_finalizeILj1280E13__nv_bfloat16S2_S2_S2_fjLb0ELj1024ELj4ENS_18Kernel_traits_baseILj1280ES2_S2_S2_S2_fjLj1024EEEEELb1EEEvNS_9BwdParamsE,@"STO_CUDA_ENTRY STV_DEFAULT"
_ZN10layer_norm40ln_parallel_residual_bwd_finalize_kernelINS_22Kernel_traits_finalizeILj1280E13__nv_bfloat16S2_S2_S2_fjLb0ELj1024ELj4ENS_18Kernel_traits_baseILj1280ES2_S2_S2_S2_fjLj1024EEEEELb1EEEvNS_9BwdParamsE:
.text._ZN10layer_norm40ln_parallel_residual_bwd_finalize_kernelINS_22Kernel_traits_finalizeILj1280E13__nv_bfloat16S2_S2_S2_fjLb0ELj1024ELj4ENS_18Kernel_traits_baseILj1280ES2_S2_S2_S2_fjLj1024EEEEELb1EEEvNS_9BwdParamsE:
        /* <DEDUP_REMOVED lines=12> */
[----:B------:R-:W-:Y:S01]  /*00c0*/  MOV R6, R3 ;  /* 0x0000000300067202 */ /* 0x000fe20000000f00 */
[----:B------:R-:W-:Y:S01]  /*00d0*/  HFMA2 R22, -RZ, RZ, 0, 0 ;  /* 0x00000000ff167431 */ /* 0x000fe200000001ff */
[----:B------:R-:W-:Y:S02]  /*00e0*/  LOP3.LUT R5, R2, 0x1f, RZ, 0xc0, !PT ;  /* 0x0000001f02057812 */ /* 0x000fe400078ec0ff */
[----:B------:R-:W-:Y:S02]  /*00f0*/  MOV R10, RZ ;  /* 0x000000ff000a7202 */ /* 0x000fe40000000f00 */
[----:B------:R-:W-:-:S02]  /*0100*/  MOV R7, RZ ;  /* 0x000000ff00077202 */ /* 0x000fc40000000f00 */
[----:B0-----:R-:W-:-:S13]  /*0110*/  ISETP.GE.U32.AND P0, PT, R6, UR8, PT ;  /* 0x0000000806007c0c */ /* 0x001fda000bf06070 */
[----:B-1----:R-:W-:Y:S05]  /*0120*/  @P0 BRA `(.L_x_562) ;  /* 0x0000001000500947 */ /* 0x002fea0003800000 */
        /* <DEDUP_REMOVED lines=20> */
[----:B------:R-:W-:-:S04]  /*0270*/  LOP3.LUT R8, R8, 0xffffff8, RZ, 0xc0, !PT ;  /* 0x0ffffff808087812 */ /* 0x000fc800078ec0ff */
[----:B------:R-:W-:Y:S01]  /*0280*/  IADD3 R8, PT, PT, -R8, RZ, RZ ;  /* 0x000000ff08087210 */ /* 0x000fe20007ffe1ff */
[-CC-:B0-----:R-:W-:Y:S02]  /*0290*/  IMAD R28, R28, R11.reuse, R4.reuse ;  /* 0x0000000b1c1c7224 */ /* 0x181fe400078e0204 */
[-CC-:B------:R-:W-:Y:S02]  /*02a0*/  IMAD R12, R12, R11.reuse, R4.reuse ;  /* 0x0000000b0c0c7224 */ /* 0x180fe400078e0204 */
[-CC-:B------:R-:W-:Y:S01]  /*02b0*/  IMAD R14, R13, R11.reuse, R4.reuse ;  /* 0x0000000b0d0e7224 */ /* 0x180fe200078e0204 */
[----:B------:R-:W-:Y:S01]  /*02c0*/  IADD3 R23, PT, PT, R5, R28, RZ ;  /* 0x0000001c05177210 */ /* 0x000fe20007ffe0ff */
[-CC-:B------:R-:W-:Y:S01]  /*02d0*/  IMAD R16, R15, R11.reuse, R4.reuse ;  /* 0x0000000b0f107224 */ /* 0x180fe200078e0204 */
[----:B------:R-:W-:Y:S01]  /*02e0*/  IADD3 R27, PT, PT, R5, R12, RZ ;  /* 0x0000000c051b7210 */ /* 0x000fe20007ffe0ff */
        /* <DEDUP_REMOVED lines=9> */
[----:B------:R-:W-:-:S07]  /*0380*/  IADD3 R4, PT, PT, R5, R4, RZ ;  /* 0x0000000405047210 */ /* 0x000fce0007ffe0ff */
.L_x_565:
        /* <DEDUP_REMOVED lines=51> */
[----:B0-----:R-:W-:-:S04]  /*06c0*/  IMAD.WIDE.U32 R14, R23, 0x4, R16 ;  /* 0x00000004170e7825 */ /* 0x001fc800078e0010 */
[----:B-----5:R-:W-:Y:S01]  /*06d0*/  FADD.FTZ R22, R22, R28 ;  /* 0x0000001c16167221 */ /* 0x020fe20000010000 */
[----:B------:R-:W4:Y:S01]  /*06e0*/  LDG.E R26, desc[UR6][R14.64] ;  /* 0x000000060e1a7981 */ /* 0x000f22000c1e1900 */
[----:B------:R-:W-:-:S04]  /*06f0*/  IMAD.WIDE.U32 R28, R12, 0x4, R16 ;  /* 0x000000040c1c7825 */ /* 0x000fc800078e0010 */
[----:B---3--:R-:W-:Y:S02]  /*0700*/  FADD.FTZ R18, R18, R10 ;  /* 0x0000000a12127221 */ /* 0x008fe40000010000 */
[----:B------:R0:W3:Y:S02]  /*0710*/  LDG.E R10, desc[UR6][R28.64] ;  /* 0x000000061c0a7981 */ /* 0x0000e4000c1e1900 */
[----:B0-----:R-:W-:-:S04]  /*0720*/  IMAD.WIDE.U32 R28, R25, 0x4, R16 ;  /* 0x00000004191c7825 */ /* 0x001fc800078e0010 */
[----:B----4-:R-:W-:Y:S02]  /*0730*/  FADD.FTZ R18, R18, R26 ;  /* 0x0000001a12127221 */ /* 0x010fe40000010000 */
[----:B------:R0:W4:Y:S02]  /*0740*/  LDG.E R26, desc[UR6][R28.64] ;  /* 0x000000061c1a7981 */ /* 0x000124000c1e1900 */
[----:B0-----:R-:W-:-:S04]  /*0750*/  IMAD.WIDE.U32 R28, R27, 0x4, R16 ;  /* 0x000000041b1c7825 */ /* 0x001fc800078e0010 */
[----:B---3--:R-:W-:Y:S02]  /*0760*/  FADD.FTZ R10, R18, R10 ;  /* 0x0000000a120a7221 */ /* 0x008fe40000010000 */
[----:B------:R-:W3:Y:S01]  /*0770*/  LDG.E R18, desc[UR6][R28.64] ;  /* 0x000000061c127981 */ /* 0x000ee2000c1e1900 */
[----:B------:R-:W-:-:S04]  /*0780*/  IMAD.WIDE.U32 R14, R13, 0x4, R16 ;  /* 0x000000040d0e7825 */ /* 0x000fc800078e0010 */
[----:B----4-:R-:W-:Y:S02]  /*0790*/  FADD.FTZ R10, R10, R26 ;  /* 0x0000001a0a0a7221 */ /* 0x010fe40000010000 */
[----:B------:R0:W4:Y:S02]  /*07a0*/  LDG.E R26, desc[UR6][R14.64] ;  /* 0x000000060e1a7981 */ /* 0x000124000c1e1900 */
[----:B0-----:R-:W-:-:S04]  /*07b0*/  IMAD.WIDE.U32 R14, R19, 0x4, R16 ;  /* 0x00000004130e7825 */ /* 0x001fc800078e0010 */
[----:B------:R-:W-:-:S04]  /*07c0*/  IMAD.WIDE.U32 R28, R21, 0x4, R16 ;  /* 0x00000004151c7825 */ /* 0x000fc800078e0010 */
[----:B---3--:R-:W-:Y:S02]  /*07d0*/  FADD.FTZ R10, R10, R18 ;  /* 0x000000120a0a7221 */ /* 0x008fe40000010000 */
[----:B------:R0:W3:Y:S02]  /*07e0*/  LDG.E R18, desc[UR6][R14.64] ;  /* 0x000000060e127981 */ /* 0x0000e4000c1e1900 */
[----:B0-----:R-:W0:Y:S02]  /*07f0*/  LDC.64 R14, c[0x0][0x458] ;  /* 0x00011600ff0e7b82 */ /* 0x001e240000000a00 */
[----:B0-----:R-:W-:-:S06]  /*0800*/  IMAD.WIDE.U32 R16, R4, 0x4, R14 ;  /* 0x0000000404107825 */ /* 0x001fcc00078e000e */
[----:B------:R-:W5:Y:S01]  /*0810*/  LDG.E R17, desc[UR6][R16.64] ;  /* 0x0000000610117981 */ /* 0x000f62000c1e1900 */
[----:B----4-:R-:W-:-:S03]  /*0820*/  FADD.FTZ R26, R10, R26 ;  /* 0x0000001a0a1a7221 */ /* 0x010fc60000010000 */
[----:B------:R3:W4:Y:S02]  /*0830*/  LDG.E R10, desc[UR6][R28.64] ;  /* 0x000000061c0a7981 */ /* 0x000724000c1e1900 */
[----:B---3--:R-:W-:Y:S01]  /*0840*/  FADD.FTZ R29, R26, R18 ;  /* 0x000000121a1d7221 */ /* 0x008fe20000010000 */
[----:B-----5:R-:W-:Y:S01]  /*0850*/  FADD.FTZ R20, R17, R20 ;  /* 0x0000001411147221 */ /* 0x020fe20000010000 */
[----:B------:R-:W-:-:S05]  /*0860*/  IMAD.WIDE.U32 R16, R23, 0x4, R14 ;  /* 0x0000000417107825 */ /* 0x000fca00078e000e */
[----:B------:R0:W3:Y:S02]  /*0870*/  LDG.E R18, desc[UR6][R16.64] ;  /* 0x0000000610127981 */ /* 0x0000e4000c1e1900 */
[----:B0-----:R-:W-:-:S04]  /*0880*/  IMAD.WIDE.U32 R16, R12, 0x4, R14 ;  /* 0x000000040c107825 */ /* 0x001fc800078e000e */
[----:B---3--:R-:W-:Y:S02]  /*0890*/  FADD.FTZ R18, R20, R18 ;  /* 0x0000001214127221 */ /* 0x008fe40000010000 */
        /* <DEDUP_REMOVED lines=11> */
[----:B------:R-:W-:-:S06]  /*0950*/  IMAD.WIDE.U32 R14, R21, 0x4, R14 ;  /* 0x00000004150e7825 */ /* 0x000fcc00078e000e */
[----:B------:R-:W5:Y:S01]  /*0960*/  LDG.E R15, desc[UR6][R14.64] ;  /* 0x000000060e0f7981 */ /* 0x000f62000c1e1900 */
[----:B---3--:R-:W-:-:S03]  /*0970*/  FADD.FTZ R18, R18, R20 ;  /* 0x0000001412127221 */ /* 0x008fc60000010000 */
[----:B------:R-:W3:Y:S01]  /*0980*/  LDG.E R20, desc[UR6][R16.64] ;  /* 0x0000000610147981 */ /* 0x000ee2000c1e1900 */
[----:B------:R-:W-:-:S04]  /*0990*/  IADD3 R8, PT, PT, R8, 0x8, RZ ;  /* 0x0000000808087810 */ /* 0x000fc80007ffe0ff */
[----:B------:R-:W-:Y:S01]  /*09a0*/  ISETP.NE.AND P0, PT, R8, RZ, PT ;  /* 0x000000ff0800720c */ /* 0x000fe20003f05270 */
[----:B--2---:R-:W-:Y:S01]  /*09b0*/  FADD.FTZ R22, R22, R24 ;  /* 0x0000001816167221 */ /* 0x004fe20000010000 */
[----:B----4-:R-:W-:Y:S01]  /*09c0*/  FADD.FTZ R10, R29, R10 ;  /* 0x0000000a1d0a7221 */ /* 0x010fe20000010000 */
[----:B------:R-:W-:Y:S02]  /*09d0*/  IADD3 R6, PT, PT, R6, 0x100, RZ ;  /* 0x0000010006067810 */ /* 0x000fe40007ffe0ff */
[C---:B------:R-:W-:Y:S02]  /*09e0*/  LEA R4, R11.reuse, R4, 0x8 ;  /* 0x000000040b047211 */ /* 0x040fe400078e40ff */
[C---:B------:R-:W-:Y:S02]  /*09f0*/  LEA R23, R11.reuse, R23, 0x8 ;  /* 0x000000170b177211 */ /* 0x040fe400078e40ff */
[C---:B------:R-:W-:Y:S02]  /*0a00*/  LEA R12, R11.reuse, R12, 0x8 ;  /* 0x0000000c0b0c7211 */ /* 0x040fe400078e40ff */
[----:B------:R-:W-:-:S02]  /*0a10*/  LEA R25, R11, R25, 0x8 ;  /* 0x000000190b197211 */ /* 0x000fc400078e40ff */
[C---:B------:R-:W-:Y:S02]  /*0a20*/  LEA R27, R11.reuse, R27, 0x8 ;  /* 0x0000001b0b1b7211 */ /* 0x040fe400078e40ff */
[C---:B------:R-:W-:Y:S02]  /*0a30*/  LEA R13, R11.reuse, R13, 0x8 ;  /* 0x0000000d0b0d7211 */ /* 0x040fe400078e40ff */
[C---:B------:R-:W-:Y:S02]  /*0a40*/  LEA R19, R11.reuse, R19, 0x8 ;  /* 0x000000130b137211 */ /* 0x040fe400078e40ff */
[----:B------:R-:W-:Y:S01]  /*0a50*/  LEA R21, R11, R21, 0x8 ;  /* 0x000000150b157211 */ /* 0x000fe200078e40ff */
[----:B---3--:R-:W-:-:S04]  /*0a60*/  FADD.FTZ R20, R18, R20 ;  /* 0x0000001412147221 */ /* 0x008fc80000010000 */
[----:B-----5:R-:W-:Y:S01]  /*0a70*/  FADD.FTZ R20, R20, R15 ;  /* 0x0000000f14147221 */ /* 0x020fe20000010000 */
[----:B------:R-:W-:Y:S06]  /*0a80*/  @P0 BRA `(.L_x_565) ;  /* 0xfffffff800400947 */ /* 0x000fec000383ffff */
.L_x_564:
[----:B------:R-:W-:Y:S05]  /*0a90*/  BSYNC.RECONVERGENT B1 ;  /* 0x0000000000017941 */ /* 0x000fea0003800200 */
.L_x_563:
        /* <DEDUP_REMOVED lines=9> */
[----:B------:R-:W0:Y:S08]  /*0b30*/  LDC R8, c[0x0][0x388] ;  /* 0x0000e200ff087b82 */ /* 0x000e300000000800 */
[----:B------:R-:W1:Y:S08]  /*0b40*/  LDC.64 R12, c[0x0][0x440] ;  /* 0x00011000ff0c7b82 */ /* 0x000e700000000a00 */
[----:B------:R-:W2:Y:S01]  /*0b50*/  LDC.64 R18, c[0x0][0x458] ;  /* 0x00011600ff127b82 */ /* 0x000ea20000000a00 */
[----:B0-----:R-:W-:-:S07]  /*0b60*/  IMAD R21, R6, R8, R11 ;  /* 0x0000000806157224 */ /* 0x001fce00078e020b */
[----:B------:R-:W0:Y:S01]  /*0b70*/  LDC.64 R16, c[0x0][0x450] ;  /* 0x00011400ff107b82 */ /* 0x000e220000000a00 */
[----:B-1----:R-:W-:-:S05]  /*0b80*/  IMAD.WIDE.U32 R14, R21, 0x4, R12 ;  /* 0x00000004150e7825 */ /* 0x002fca00078e000c */
[----:B------:R1:W3:Y:S02]  /*0b90*/  LDG.E R26, desc[UR6][R14.64] ;  /* 0x000000060e1a7981 */ /* 0x0002e4000c1e1900 */
[----:B-1----:R-:W1:Y:S02]  /*0ba0*/  LDC.64 R14, c[0x0][0x448] ;  /* 0x00011200ff0e7b82 */ /* 0x002e640000000a00 */
[----:B-1----:R-:W-:-:S06]  /*0bb0*/  IMAD.WIDE.U32 R28, R21, 0x4, R14 ;  /* 0x00000004151c7825 */ /* 0x002fcc00078e000e */
[----:B------:R-:W4:Y:S01]  /*0bc0*/  LDG.E R29, desc[UR6][R28.64] ;  /* 0x000000061c1d7981 */ /* 0x000f22000c1e1900 */
[----:B0-----:R-:W-:-:S06]  /*0bd0*/  IMAD.WIDE.U32 R24, R21, 0x4, R16 ;  /* 0x0000000415187825 */ /* 0x001fcc00078e0010 */
[----:B------:R-:W5:Y:S01]  /*0be0*/  LDG.E R25, desc[UR6][R24.64] ;  /* 0x0000000618197981 */ /* 0x000f62000c1e1900 */
[----:B---3--:R-:W-:Y:S01]  /*0bf0*/  FADD.FTZ R7, R7, R26 ;  /* 0x0000001a07077221 */ /* 0x008fe20000010000 */
[----:B--2---:R-:W-:-:S06]  /*0c00*/  IMAD.WIDE.U32 R26, R21, 0x4, R18 ;  /* 0x00000004151a7825 */ /* 0x004fcc00078e0012 */
[----:B------:R0:W2:Y:S02]  /*0c10*/  LDG.E R26, desc[UR6][R26.64] ;  /* 0x000000061a1a7981 */ /* 0x0000a4000c1e1900 */
[----:B0-----:R-:W-:Y:S01]  /*0c20*/  LEA R27, R8, R21, 0x5 ;  /* 0x00000015081b7211 */ /* 0x001fe200078e28ff */
[----:B----4-:R-:W-:-:S04]  /*0c30*/  FADD.FTZ R24, R22, R29 ;  /* 0x0000001d16187221 */ /* 0x010fc80000010000 */
[----:B------:R-:W-:-:S04]  /*0c40*/  IMAD.WIDE.U32 R28, R27, 0x4, R14 ;  /* 0x000000041b1c7825 */ /* 0x000fc800078e000e */
[C---:B------:R-:W-:Y:S02]  /*0c50*/  IMAD.WIDE.U32 R22, R27.reuse, 0x4, R12 ;  /* 0x000000041b167825 */ /* 0x040fe400078e000c */
[----:B------:R-:W3:Y:S04]  /*0c60*/  LDG.E R29, desc[UR6][R28.64] ;  /* 0x000000061c1d7981 */ /* 0x000ee8000c1e1900 */
[----:B------:R-:W4:Y:S01]  /*0c70*/  LDG.E R22, desc[UR6][R22.64] ;  /* 0x0000000616167981 */ /* 0x000f22000c1e1900 */
[----:B------:R-:W-:Y:S01]  /*0c80*/  LEA R21, R8, R21, 0x6 ;  /* 0x0000001508157211 */ /* 0x000fe200078e30ff */
[----:B-----5:R-:W-:Y:S01]  /*0c90*/  FADD.FTZ R10, R10, R25 ;  /* 0x000000190a0a7221 */ /* 0x020fe20000010000 */
[----:B--2---:R-:W-:Y:S01]  /*0ca0*/  FADD.FTZ R20, R20, R26 ;  /* 0x0000001a14147221 */ /* 0x004fe20000010000 */
[----:B---3--:R-:W-:Y:S01]  /*0cb0*/  FADD.FTZ R24, R24, R29 ;  /* 0x0000001d18187221 */ /* 0x008fe20000010000 */
[----:B------:R-:W-:-:S04]  /*0cc0*/  IMAD.WIDE.U32 R28, R27, 0x4, R16 ;  /* 0x000000041b1c7825 */ /* 0x000fc800078e0010 */
[----:B------:R-:W-:-:S04]  /*0cd0*/  IMAD.WIDE.U32 R26, R27, 0x4, R18 ;  /* 0x000000041b1a7825 */ /* 0x000fc800078e0012 */
[----:B----4-:R-:W-:Y:S01]  /*0ce0*/  FADD.FTZ R7, R7, R22 ;  /* 0x0000001607077221 */ /* 0x010fe20000010000 */
[----:B------:R-:W2:Y:S04]  /*0cf0*/  LDG.E R25, desc[UR6][R28.64] ;  /* 0x000000061c197981 */ /* 0x000ea8000c1e1900 */
[----:B------:R0:W3:Y:S02]  /*0d00*/  LDG.E R22, desc[UR6][R26.64] ;  /* 0x000000061a167981 */ /* 0x0000e4000c1e1900 */
[----:B0-----:R-:W-:-:S06]  /*0d10*/  IMAD.WIDE.U32 R26, R21, 0x4, R12 ;  /* 0x00000004151a7825 */ /* 0x001fcc00078e000c */
[----:B------:R-:W4:Y:S01]  /*0d20*/  LDG.E R26, desc[UR6][R26.64] ;  /* 0x000000061a1a7981 */ /* 0x000f22000c1e1900 */
[----:B------:R-:W-:-:S04]  /*0d30*/  IMAD.WIDE.U32 R28, R21, 0x4, R14 ;  /* 0x00000004151c7825 */ /* 0x000fc800078e000e */
[----:B--2---:R-:W-:Y:S01]  /*0d40*/  FADD.FTZ R23, R10, R25 ;  /* 0x000000190a177221 */ /* 0x004fe20000010000 */
[----:B------:R-:W-:Y:S01]  /*0d50*/  LEA R25, R8, R21, 0x5 ;  /* 0x0000001508197211 */ /* 0x000fe200078e28ff */
[----:B---3--:R-:W-:-:S04]  /*0d60*/  FADD.FTZ R22, R20, R22 ;  /* 0x0000001614167221 */ /* 0x008fc80000010000 */
[----:B------:R-:W-:-:S04]  /*0d70*/  IMAD.WIDE.U32 R12, R25, 0x4, R12 ;  /* 0x00000004190c7825 */ /* 0x000fc800078e000c */
[----:B------:R-:W-:Y:S02]  /*0d80*/  IMAD.WIDE.U32 R14, R25, 0x4, R14 ;  /* 0x00000004190e7825 */ /* 0x000fe400078e000e */
[----:B------:R-:W2:Y:S04]  /*0d90*/  LDG.E R13, desc[UR6][R12.64] ;  /* 0x000000060c0d7981 */ /* 0x000ea8000c1e1900 */
[----:B------:R-:W3:Y:S01]  /*0da0*/  LDG.E R15, desc[UR6][R14.64] ;  /* 0x000000060e0f7981 */ /* 0x000ee2000c1e1900 */
[----:B----4-:R-:W-:Y:S01]  /*0db0*/  FADD.FTZ R10, R7, R26 ;  /* 0x0000001a070a7221 */ /* 0x010fe20000010000 */
[C---:B------:R-:W-:Y:S02]  /*0dc0*/  IMAD.WIDE.U32 R26, R21.reuse, 0x4, R16 ;  /* 0x00000004151a7825 */ /* 0x040fe400078e0010 */
[----:B------:R-:W4:Y:S02]  /*0dd0*/  LDG.E R7, desc[UR6][R28.64] ;  /* 0x000000061c077981 */ /* 0x000f24000c1e1900 */
[----:B------:R-:W-:-:S02]  /*0de0*/  IMAD.WIDE.U32 R20, R21, 0x4, R18 ;  /* 0x0000000415147825 */ /* 0x000fc400078e0012 */
[----:B------:R-:W5:Y:S02]  /*0df0*/  LDG.E R8, desc[UR6][R26.64] ;  /* 0x000000061a087981 */ /* 0x000f64000c1e1900 */
[C---:B------:R-:W-:Y:S02]  /*0e00*/  IMAD.WIDE.U32 R16, R25.reuse, 0x4, R16 ;  /* 0x0000000419107825 */ /* 0x040fe400078e0010 */
[----:B------:R-:W3:Y:S02]  /*0e10*/  LDG.E R21, desc[UR6][R20.64] ;  /* 0x0000000614157981 */ /* 0x000ee4000c1e1900 */
[----:B------:R-:W-:Y:S02]  /*0e20*/  IMAD.WIDE.U32 R18, R25, 0x4, R18 ;  /* 0x0000000419127825 */ /* 0x000fe400078e0012 */
[----:B------:R-:W3:Y:S04]  /*0e30*/  LDG.E R16, desc[UR6][R16.64] ;  /* 0x0000000610107981 */ /* 0x000ee8000c1e1900 */
[----:B------:R-:W3:Y:S01]  /*0e40*/  LDG.E R19, desc[UR6][R18.64] ;  /* 0x0000000612137981 */ /* 0x000ee2000c1e1900 */
[----:B------:R-:W-:Y:S01]  /*0e50*/  IADD3 R6, PT, PT, R6, 0x80, RZ ;  /* 0x0000008006067810 */ /* 0x000fe20007ffe0ff */
[----:B----4-:R-:W-:Y:S01]  /*0e60*/  FADD.FTZ R24, R24, R7 ;  /* 0x0000000718187221 */ /* 0x010fe20000010000 */
[----:B-----5:R-:W-:Y:S01]  /*0e70*/  FADD.FTZ R23, R23, R8 ;  /* 0x0000000817177221 */ /* 0x020fe20000010000 */
[----:B--2---:R-:W-:Y:S01]  /*0e80*/  FADD.FTZ R7, R10, R13 ;  /* 0x0000000d0a077221 */ /* 0x004fe20000010000 */
[----:B---3--:R-:W-:Y:S01]  /*0e90*/  FADD.FTZ R8, R22, R21 ;  /* 0x0000001516087221 */ /* 0x008fe20000010000 */
[----:B------:R-:W-:Y:S01]  /*0ea0*/  FADD.FTZ R22, R24, R15 ;  /* 0x0000000f18167221 */ /* 0x000fe20000010000 */
[----:B------:R-:W-:-:S02]  /*0eb0*/  FADD.FTZ R10, R23, R16 ;  /* 0x00000010170a7221 */ /* 0x000fc40000010000 */
[----:B------:R-:W-:-:S07]  /*0ec0*/  FADD.FTZ R20, R8, R19 ;  /* 0x0000001308147221 */ /* 0x000fce0000010000 */
.L_x_567:
[----:B------:R-:W-:Y:S05]  /*0ed0*/  BSYNC.RECONVERGENT B1 ;  /* 0x0000000000017941 */ /* 0x000fea0003800200 */
.L_x_566:
[----:B------:R-:W-:Y:S05]  /*0ee0*/  @!P1 BRA `(.L_x_562) ;  /* 0x0000000000e09947 */ /* 0x000fea0003800000 */
[----:B------:R-:W-:Y:S01]  /*0ef0*/  ISETP.NE.AND P1, PT, R4, 0x1, PT ;  /* 0x000000010400780c */ /* 0x000fe20003f25270 */
[----:B------:R-:W-:Y:S01]  /*0f00*/  BSSY.RECONVERGENT B1, `(.L_x_568) ;  /* 0x0000023000017945 */ /* 0x000fe20003800200 */
[----:B------:R-:W-:-:S11]  /*0f10*/  LOP3.LUT P0, RZ, R9, 0x20, RZ, 0xc0, !PT ;  /* 0x0000002009ff7812 */ /* 0x000fd6000780c0ff */
[----:B------:R-:W-:Y:S05]  /*0f20*/  @!P1 BRA `(.L_x_569) ;  /* 0x0000000000809947 */ /* 0x000fea0003800000 */
[----:B------:R-:W0:Y:S08]  /*0f30*/  LDC R8, c[0x0][0x388] ;  /* 0x0000e200ff087b82 */ /* 0x000e300000000800 */
[----:B------:R-:W1:Y:S08]  /*0f40*/  LDC.64 R12, c[0x0][0x440] ;  /* 0x00011000ff0c7b82 */ /* 0x000e700000000a00 */
[----:B------:R-:W2:Y:S08]  /*0f50*/  LDC.64 R14, c[0x0][0x448] ;  /* 0x00011200ff0e7b82 */ /* 0x000eb00000000a00 */
[----:B------:R-:W3:Y:S01]  /*0f60*/  LDC.64 R16, c[0x0][0x450] ;  /* 0x00011400ff107b82 */ /* 0x000ee20000000a00 */
[----:B0-----:R-:W-:-:S07]  /*0f70*/  IMAD R9, R6, R8, R11 ;  /* 0x0000000806097224 */ /* 0x001fce00078e020b */
[----:B------:R-:W0:Y:S01]  /*0f80*/  LDC.64 R18, c[0x0][0x458] ;  /* 0x00011600ff127b82 */ /* 0x000e220000000a00 */
[----:B-1----:R-:W-:Y:S01]  /*0f90*/  IMAD.WIDE.U32 R28, R9, 0x4, R12 ;  /* 0x00000004091c7825 */ /* 0x002fe200078e000c */
[----:B------:R-:W-:-:S04]  /*0fa0*/  LEA R21, R8, R9, 0x5 ;  /* 0x0000000908157211 */ /* 0x000fc800078e28ff */
[----:B------:R-:W4:Y:S01]  /*0fb0*/  LDG.E R4, desc[UR6][R28.64] ;  /* 0x000000061c047981 */ /* 0x000f22000c1e1900 */
[----:B--2---:R-:W-:-:S04]  /*0fc0*/  IMAD.WIDE.U32 R26, R9, 0x4, R14 ;  /* 0x00000004091a7825 */ /* 0x004fc800078e000e */
[----:B---3--:R-:W-:Y:S01]  /*0fd0*/  IMAD.WIDE.U32 R24, R9, 0x4, R16 ;  /* 0x0000000409187825 */ /* 0x008fe200078e0010 */
[----:B------:R-:W2:Y:S03]  /*0fe0*/  LDG.E R23, desc[UR6][R26.64] ;  /* 0x000000061a177981 */ /* 0x000ea6000c1e1900 */
[----:B------:R-:W-:Y:S02]  /*0ff0*/  IMAD.WIDE.U32 R12, R21, 0x4, R12 ;  /* 0x00000004150c7825 */ /* 0x000fe400078e000c */
[----:B------:R-:W3:Y:S02]  /*1000*/  LDG.E R25, desc[UR6][R24.64] ;  /* 0x0000000618197981 */ /* 0x000ee4000c1e1900 */
[----:B0-----:R-:W-:Y:S02]  /*1010*/  IMAD.WIDE.U32 R8, R9, 0x4, R18 ;  /* 0x0000000409087825 */ /* 0x001fe400078e0012 */
[----:B------:R-:W5:Y:S02]  /*1020*/  LDG.E R13, desc[UR6][R12.64] ;  /* 0x000000060c0d7981 */ /* 0x000f64000c1e1900 */
[----:B------:R-:W-:-:S02]  /*1030*/  IMAD.WIDE.U32 R14, R21, 0x4, R14 ;  /* 0x00000004150e7825 */ /* 0x000fc400078e000e */
[----:B------:R-:W5:Y:S02]  /*1040*/  LDG.E R9, desc[UR6][R8.64] ;  /* 0x0000000608097981 */ /* 0x000f64000c1e1900 */
[C---:B------:R-:W-:Y:S02]  /*1050*/  IMAD.WIDE.U32 R16, R21.reuse, 0x4, R16 ;  /* 0x0000000415107825 */ /* 0x040fe400078e0010 */
[----:B------:R-:W5:Y:S02]  /*1060*/  LDG.E R15, desc[UR6][R14.64] ;  /* 0x000000060e0f7981 */ /* 0x000f64000c1e1900 */
[----:B------:R-:W-:Y:S02]  /*1070*/  IMAD.WIDE.U32 R18, R21, 0x4, R18 ;  /* 0x0000000415127825 */ /* 0x000fe400078e0012 */
[----:B------:R-:W5:Y:S04]  /*1080*/  LDG.E R17, desc[UR6][R16.64] ;  /* 0x0000000610117981 */ /* 0x000f68000c1e1900 */
[----:B------:R-:W5:Y:S01]  /*1090*/  LDG.E R19, desc[UR6][R18.64] ;  /* 0x0000000612137981 */ /* 0x000f62000c1e1900 */
[----:B------:R-:W-:Y:S01]  /*10a0*/  IADD3 R6, PT, PT, R6, 0x40, RZ ;  /* 0x0000004006067810 */ /* 0x000fe20007ffe0ff */
[----:B----4-:R-:W-:Y:S01]  /*10b0*/  FADD.FTZ R4, R7, R4 ;  /* 0x0000000407047221 */ /* 0x010fe20000010000 */
[----:B--2---:R-:W-:Y:S01]  /*10c0*/  FADD.FTZ R22, R22, R23 ;  /* 0x0000001716167221 */ /* 0x004fe20000010000 */
[----:B---3--:R-:W-:-:S02]  /*10d0*/  FADD.FTZ R10, R10, R25 ;  /* 0x000000190a0a7221 */ /* 0x008fc40000010000 */
[----:B-----5:R-:W-:Y:S01]  /*10e0*/  FADD.FTZ R7, R4, R13 ;  /* 0x0000000d04077221 */ /* 0x020fe20000010000 */
[----:B------:R-:W-:Y:S01]  /*10f0*/  FADD.FTZ R20, R20, R9 ;  /* 0x0000000914147221 */ /* 0x000fe20000010000 */
[----:B------:R-:W-:Y:S01]  /*1100*/  FADD.FTZ R22, R22, R15 ;  /* 0x0000000f16167221 */ /* 0x000fe20000010000 */
[----:B------:R-:W-:Y:S02]  /*1110*/  FADD.FTZ R10, R10, R17 ;  /* 0x000000110a0a7221 */ /* 0x000fe40000010000 */
[----:B------:R-:W-:-:S07]  /*1120*/  FADD.FTZ R20, R20, R19 ;  /* 0x0000001314147221 */ /* 0x000fce0000010000 */
.L_x_569:
[----:B------:R-:W-:Y:S05]  /*1130*/  BSYNC.RECONVERGENT B1 ;  /* 0x0000000000017941 */ /* 0x000fea0003800200 */
.L_x_568:
[----:B------:R-:W-:Y:S05]  /*1140*/  @P0 BRA `(.L_x_562) ;  /* 0x0000000000480947 */ /* 0x000fea0003800000 */
[----:B------:R-:W0:Y:S01]  /*1150*/  LDC.64 R16, c[0x0][0x440] ;  /* 0x00011000ff107b82 */ /* 0x000e220000000a00 */
[----:B------:R-:W1:Y:S07]  /*1160*/  LDCU UR4, c[0x0][0x388] ;  /* 0x00007100ff0477ac */ /* 0x000e6e0008000800 */
[----:B------:R-:W2:Y:S08]  /*1170*/  LDC.64 R8, c[0x0][0x448] ;  /* 0x00011200ff087b82 */ /* 0x000eb00000000a00 */
[----:B------:R-:W3:Y:S01]  /*1180*/  LDC.64 R12, c[0x0][0x450] ;  /* 0x00011400ff0c7b82 */ /* 0x000ee20000000a00 */
[----:B-1----:R-:W-:-:S07]  /*1190*/  IMAD R11, R6, UR4, R11 ;  /* 0x00000004060b7c24 */ /* 0x002fce000f8e020b */
[----:B------:R-:W1:Y:S01]  /*11a0*/  LDC.64 R14, c[0x0][0x458] ;  /* 0x00011600ff0e7b82 */ /* 0x000e620000000a00 */
[----:B0-----:R-:W-:-:S06]  /*11b0*/  IMAD.WIDE.U32 R16, R11, 0x4, R16 ;  /* 0x000000040b107825 */ /* 0x001fcc00078e0010 */
[----:B------:R-:W4:Y:S01]  /*11c0*/  LDG.E R16, desc[UR6][R16.64] ;  /* 0x0000000610107981 */ /* 0x000f22000c1e1900 */
[----:B--2---:R-:W-:-:S06]  /*11d0*/  IMAD.WIDE.U32 R8, R11, 0x4, R8 ;  /* 0x000000040b087825 */ /* 0x004fcc00078e0008 */
[----:B------:R-:W2:Y:S01]  /*11e0*/  LDG.E R9, desc[UR6][R8.64] ;  /* 0x0000000608097981 */ /* 0x000ea2000c1e1900 */
[----:B---3--:R-:W-:-:S06]  /*11f0*/  IMAD.WIDE.U32 R12, R11, 0x4, R12 ;  /* 0x000000040b0c7825 */ /* 0x008fcc00078e000c */
[----:B------:R-:W3:Y:S01]  /*1200*/  LDG.E R13, desc[UR6][R12.64] ;  /* 0x000000060c0d7981 */ /* 0x000ee2000c1e1900 */
[----:B-1----:R-:W-:-:S06]  /*1210*/  IMAD.WIDE.U32 R14, R11, 0x4, R14 ;  /* 0x000000040b0e7825 */ /* 0x002fcc00078e000e */
[----:B------:R-:W5:Y:S01]  /*1220*/  LDG.E R15, desc[UR6][R14.64] ;  /* 0x000000060e0f7981 */ /* 0x000f62000c1e1900 */
[----:B----4-:R-:W-:Y:S01]  /*1230*/  FADD.FTZ R7, R7, R16 ;  /* 0x0000001007077221 */ /* 0x010fe20000010000 */
[----:B--2---:R-:W-:Y:S01]  /*1240*/  FADD.FTZ R22, R22, R9 ;  /* 0x0000000916167221 */ /* 0x004fe20000010000 */
[----:B---3--:R-:W-:Y:S01]  /*1250*/  FADD.FTZ R10, R10, R13 ;  /* 0x0000000d0a0a7221 */ /* 0x008fe20000010000 */
[----:B-----5:R-:W-:-:S07]  /*1260*/  FADD.FTZ R20, R20, R15 ;  /* 0x0000000f14147221 */ /* 0x020fce0000010000 */
.L_x_562:
[----:B------:R-:W-:Y:S05]  /*1270*/  BSYNC.RECONVERGENT B0 ;  /* 0x0000000000007941 */ /* 0x000fea0003800200 */
.L_x_561:
[----:B------:R-:W0:Y:S01]  /*1280*/  S2UR UR5, SR_CgaCtaId ;  /* 0x00000000000579c3 */ /* 0x000e220000008800 */
[----:B------:R-:W-:Y:S01]  /*1290*/  UMOV UR4, 0x400 ;  /* 0x0000040000047882 */ /* 0x000fe20000000000 */
[--C-:B------:R-:W-:Y:S02]  /*12a0*/  LOP3.LUT R9, R3, 0x1f, R2.reuse, 0x78, !PT ;  /* 0x0000001f03097812 */ /* 0x100fe400078e7802 */
[----:B------:R-:W-:Y:S02]  /*12b0*/  SHF.L.U32 R11, R5, 0x7, RZ ;  /* 0x00000007050b7819 */ /* 0x000fe400000006ff */
[C---:B------:R-:W-:Y:S02]  /*12c0*/  LOP3.LUT R2, R9.reuse, 0x3e0, R2, 0xf8, !PT ;  /* 0x000003e009027812 */ /* 0x040fe400078ef802 */
[----:B------:R-:W-:Y:S02]  /*12d0*/  SHF.L.U32 R4, R9, 0x2, RZ ;  /* 0x0000000209047819 */ /* 0x000fe400000006ff */
[----:B------:R-:W-:-:S02]  /*12e0*/  ISETP.NE.AND P1, PT, R5, RZ, PT ;  /* 0x000000ff0500720c */ /* 0x000fc40003f25270 */
[----:B------:R-:W-:Y:S02]  /*12f0*/  LOP3.LUT R4, R11, R4, RZ, 0xfc, !PT ;  /* 0x000000040b047212 */ /* 0x000fe400078efcff */
[----:B------:R-:W-:-:S04]  /*1300*/  ISETP.GT.U32.AND P0, PT, R5, 0xf, PT ;  /* 0x0000000f0500780c */ /* 0x000fc80003f04070 */
[----:B------:R-:W-:Y:S01]  /*1310*/  ISETP.NE.OR P0, PT, R3, 0x1f, P0 ;  /* 0x0000001f0300780c */ /* 0x000fe20000705670 */
[----:B0-----:R-:W-:-:S06]  /*1320*/  ULEA UR4, UR5, UR4, 0x18 ;  /* 0x0000000405047291 */ /* 0x001fcc000f8ec0ff */
[----:B------:R-:W-:Y:S02]  /*1330*/  LEA R9, R2, UR4, 0x2 ;  /* 0x0000000402097c11 */ /* 0x000fe4000f8e10ff */
[----:B------:R-:W-:-:S03]  /*1340*/  @!P1 LEA R3, R3, UR4, 0x2 ;  /* 0x0000000403039c11 */ /* 0x000fc6000f8e10ff */
        /* <DEDUP_REMOVED lines=14> */
[----:B-1----:R-:W-:Y:S01]  /*1430*/  FADD.FTZ R13, R2, R13 ;  /* 0x0000000d020d7221 */ /* 0x002fe20000010000 */
[----:B--2---:R-:W-:-:S04]  /*1440*/  FADD.FTZ R15, R6, R15 ;  /* 0x0000000f060f7221 */ /* 0x004fc80000010000 */
[----:B------:R-:W0:Y:S01]  /*1450*/  SHFL.BFLY PT, R10, R13, 0x2, 0x1f ;  /* 0x0c401f000d0a7f89 */ /* 0x000e2200000e0000 */
[----:B---3--:R-:W-:-:S03]  /*1460*/  FADD.FTZ R14, R8, R7 ;  /* 0x00000007080e7221 */ /* 0x008fc60000010000 */
[----:B------:R-:W1:Y:S04]  /*1470*/  SHFL.BFLY PT, R4, R15, 0x2, 0x1f ;  /* 0x0c401f000f047f89 */ /* 0x000e6800000e0000 */
[----:B------:R-:W2:Y:S04]  /*1480*/  SHFL.BFLY PT, R7, R12, 0x2, 0x1f ;  /* 0x0c401f000c077f89 */ /* 0x000ea800000e0000 */
[----:B------:R-:W3:Y:S01]  /*1490*/  SHFL.BFLY PT, R9, R14, 0x2, 0x1f ;  /* 0x0c401f000e097f89 */ /* 0x000ee200000e0000 */
        /* <DEDUP_REMOVED lines=9> */
[----:B-1----:R-:W-:-:S04]  /*1530*/  FADD.FTZ R2, R7, R2 ;  /* 0x0000000207027221 */ /* 0x002fc80000010000 */
[----:B------:R-:W0:Y:S01]  /*1540*/  SHFL.BFLY PT, R13, R12, 0x8, 0x1f ;  /* 0x0d001f000c0d7f89 */ /* 0x000e2200000e0000 */
[----:B--2---:R-:W-:-:S03]  /*1550*/  FADD.FTZ R6, R10, R9 ;  /* 0x000000090a067221 */ /* 0x004fc60000010000 */
[----:B------:R-:W1:Y:S01]  /*1560*/  SHFL.BFLY PT, R9, R2, 0x8, 0x1f ;  /* 0x0d001f0002097f89 */ /* 0x000e6200000e0000 */
[----:B---3--:R-:W-:-:S03]  /*1570*/  FADD.FTZ R17, R8, R17 ;  /* 0x0000001108117221 */ /* 0x008fc60000010000 */
        /* <DEDUP_REMOVED lines=12> */
[----:B------:R0:W-:Y:S01]  /*1640*/  @!P1 STS [R3+0x4180], R2 ;  /* 0x0041800203009388 */ /* 0x0001e20000000800 */
[----:B--2---:R-:W-:-:S03]  /*1650*/  FADD.FTZ R8, R11, R8 ;  /* 0x000000080b087221 */ /* 0x004fc60000010000 */
[----:B------:R0:W-:Y:S01]  /*1660*/  @!P1 STS [R3+0x4080], R4 ;  /* 0x0040800403009388 */ /* 0x0001e20000000800 */
[----:B---3--:R-:W-:-:S03]  /*1670*/  FADD.FTZ R7, R14, R7 ;  /* 0x000000070e077221 */ /* 0x008fc60000010000 */
        /* <DEDUP_REMOVED lines=11> */
[----:B------:R-:W-:Y:S02]  /*1730*/  IADD3 R5, PT, PT, R5, R0, RZ ;  /* 0x0000000005057210 */ /* 0x000fe40007ffe0ff */
[----:B------:R-:W4:Y:S04]  /*1740*/  LDS.64 R10, [R4+0x4100] ;  /* 0x00410000040a7984 */ /* 0x000f280000000a00 */
[----:B------:R-:W5:Y:S01]  /*1750*/  LDS.64 R16, [R4+0x4180] ;  /* 0x0041800004107984 */ /* 0x000f620000000a00 */
[----:B------:R-:W1:Y:S01]  /*1760*/  LDC.64 R6, c[0x0][0x498] ;  /* 0x00012600ff067b82 */ /* 0x000e620000000a00 */
[----:B0-----:R-:W-:-:S07]  /*1770*/  IMAD.WIDE.U32 R14, R5, 0x4, R14 ;  /* 0x00000004050e7825 */ /* 0x001fce00078e000e */
[----:B------:R-:W0:Y:S01]  /*1780*/  LDC.64 R2, c[0x0][0x490] ;  /* 0x00012400ff027b82 */ /* 0x000e220000000a00 */
[----:B---3--:R-:W-:-:S04]  /*1790*/  IMAD.WIDE.U32 R8, R5, 0x4, R8 ;  /* 0x0000000405087825 */ /* 0x008fc800078e0008 */
[----:B-1----:R-:W-:Y:S01]  /*17a0*/  IMAD.WIDE.U32 R6, R5, 0x4, R6 ;  /* 0x0000000405067825 */ /* 0x002fe200078e0006 */
        /* <DEDUP_REMOVED lines=10> */
.L_x_570:
        /* <DEDUP_REMOVED lines=11> */
.L_x_7076:


//--------------------- .text._ZN10layer_norm31ln_parallel_residual_bwd_kernelINS_13Kernel_traitsI13__nv_bfloat16S2_S2_S2_fjLj1280ELj1ELj4ELj1ELj16ENS_18Kernel_traits_baseILj1280ES2_S2_S2_S2_fjLj128EEEEELb1ELb1ELb1EEEvNS_9BwdParamsE --------------------------
	.section	.text._ZN10layer_norm31ln_parallel_residual_bwd_kernelINS_13Kernel_traitsI13__nv_bfloat16S2_S2_S2_fjLj1280ELj1ELj4ELj1ELj16ENS_18Kernel_traits_baseILj1280ES2_S2_S2_S2_fjLj128EEEEELb1ELb1ELb1EEEvNS_9BwdParamsE,"ax",@progbits
	.align	128
        .global         _ZN10layer_norm31ln_parallel_residual_bwd_kernelINS_13Kernel_traitsI13__nv_bfloat16S2_S2_S2_fjLj1280ELj1ELj4ELj1ELj16ENS_18Kernel_traits_baseILj1280ES2_S2_S2_S2_fjLj128EEEEELb1ELb1ELb1EEEvNS_9BwdParamsE
        .type           _ZN10layer_norm31ln_parallel_residual_bwd_kernelINS_13Kernel_traitsI13__nv_bfloat16S2_S2_S2_fjLj1280ELj1ELj4ELj1ELj16ENS_18Kernel_traits_baseILj1280ES2_S2_S2_S2_fjLj128EEEEELb1ELb1ELb1EEEvNS_9BwdParamsE,@function
        .size           _ZN10layer_norm31ln_parallel_residual_bwd_kernelINS_13Kernel_traitsI13__nv_bfloat16S2_S2_S2_fjLj1280ELj1ELj4ELj1ELj16ENS_18Kernel_traits_baseILj1280ES2_S2_S2_S2_fjLj128EEEEELb1ELb1ELb1EEEvNS_9BwdParamsE,(.L_x_7077 - _ZN10layer_norm31ln_parallel_residual_bwd_kernelINS_13Kernel_traitsI13__nv_bfloat16S2_S2_S2_fjLj1280ELj1ELj4ELj1ELj16ENS_18Kernel_traits_baseILj1280ES2_S2_S2_S2_fjLj128EEEEELb1ELb1ELb1EEEvNS_9BwdParamsE)
        .other          _ZN10layer_norm31ln_parallel_residual_bwd_kernelINS_13Kernel_traitsI13__nv_bfloat16S2_S2_S2_fjLj1280ELj1ELj4ELj1ELj16ENS_18Kernel_traits_baseILj1280ES2_S2_S2_S2_fjLj128EEEEELb1ELb1ELb1EEEvNS_9BwdParamsE,@"STO_CUDA_ENTRY STV_DEFAULT"
_ZN10layer_norm31ln_parallel_residual_bwd_kernelINS_13Kernel_traitsI13__nv_bfloat16S2_S2_S2_fjLj1280ELj1ELj4ELj1ELj16ENS_18Kernel_traits_baseILj1280ES2_S2_S2_S2_fjLj128EEEEELb1ELb1ELb1EEEvNS_9BwdParamsE:
.text._ZN10layer_norm31ln_parallel_residual_bwd_kernelINS_13Kernel_traitsI13__nv_bfloat16S2_S2_S2_fjLj1280ELj1ELj4ELj1ELj16ENS_18Kernel_traits_baseILj1280ES2_S2_S2_S2_fjLj128EEEEELb1ELb1ELb1EEEvNS_9BwdParamsE:
        /* <DEDUP_REMOVED lines=57> */
[----:B012-4-:R-:W-:Y:S06]  /*0390*/  @P0 BRA `(.L_x_572) ;  /* 0x000000e800640947 */ /* 0x017fec0003800000 */
[----:B------:R-:W0:Y:S01]  /*03a0*/  LDC.64 R2, c[0x0][0x3d0] ;  /* 0x0000f400ff027b82 */ /* 0x000e220000000a00 */
[----:B------:R-:W-:-:S05]  /*03b0*/  LOP3.LUT R4, R28, 0x1f, RZ, 0xc0, !PT ;  /* 0x0000001f1c047812 */ /* 0x000fca00078ec0ff */
[----:B0-----:R-:W-:-:S05]  /*03c0*/  IMAD.WIDE.U32 R2, R4, 0x10, R2 ;  /* 0x0000001004027825 */ /* 0x001fca00078e0002 */
[----:B------:R-:W2:Y:S04]  /*03d0*/  LDG.E.128 R8, desc[UR10][R2.64] ;  /* 0x0000000a02087981 */ /* 0x000ea8000c1e1d00 */
[----:B------:R-:W3:Y:S04]  /*03e0*/  LDG.E.128 R4, desc[UR10][R2.64+0x200] ;  /* 0x0002000a02047981 */ /* 0x000ee8000c1e1d00 */
[----:B------:R-:W4:Y:S04]  /*03f0*/  LDG.E.128 R248, desc[UR10][R2.64+0x400] ;  /* 0x0004000a02f87981 */ /* 0x000f28000c1e1d00 */
[----:B------:R-:W5:Y:S04]  /*0400*/  LDG.E.128 R240, desc[UR10][R2.64+0x600] ;  /* 0x0006000a02f07981 */ /* 0x000f68000c1e1d00 */
[----:B------:R2:W4:Y:S01]  /*0410*/  LDG.E.128 R232, desc[UR10][R2.64+0x800] ;  /* 0x0008000a02e87981 */ /* 0x000522000c1e1d00 */
[----:B------:R-:W-:Y:S01]  /*0420*/  HFMA2 R172, -RZ, RZ, 0, 0 ;  /* 0x00000000ffac7431 */ /* 0x000fe200000001ff */
[----:B------:R-:W-:Y:S01]  /*0430*/  BSSY B1, `(.L_x_573) ;  /* 0x0000e3f000017945 */ /* 0x000fe20003800000 */
        /* <DEDUP_REMOVED lines=24> */
[----:B------:R-:W-:Y:S01]  /*05c0*/  CS2R R156, SRZ ;  /* 0x00000000009c7805 */ /* 0x000fe2000001ff00 */
[----:B------:R-:W-:Y:S01]  /*05d0*/  IMAD.MOV.U32 R158, RZ, RZ, RZ ;  /* 0x000000ffff9e7224 */ /* 0x000fe200078e00ff */
        /* <DEDUP_REMOVED lines=8> */
[----:B------:R-:W-:Y:S01]  /*0660*/  CS2R R12, SRZ ;  /* 0x00000000000c7805 */ /* 0x000fe2000001ff00 */
[C---:B--2---:R-:W-:Y:S01]  /*0670*/  IMAD.U32 R2, R8.reuse, 0x10000, RZ ;  /* 0x0001000008027824 */ /* 0x044fe200078e00ff */
[C---:B------:R-:W-:Y:S02]  /*0680*/  SHF.L.U32 R3, R9.reuse, 0x10, RZ ;  /* 0x0000001009037819 */ /* 0x040fe400000006ff */
[----:B------:R-:W-:Y:S02]  /*0690*/  PRMT R0, R8, 0x7632, R0 ;  /* 0x0000763208007816 */ /* 0x000fe40000000000 */
[----:B------:R0:W-:Y:S01]  /*06a0*/  STL [R1+0x44], R2 ;  /* 0x0000440201007387 */ /* 0x0001e20000100800 */
[----:B------:R-:W-:Y:S02]  /*06b0*/  PRMT R48, R9, 0x7632, R48 ;  /* 0x0000763209307816 */ /* 0x000fe40000000030 */
[----:B------:R-:W-:-:S02]  /*06c0*/  CS2R R8, SRZ ;  /* 0x0000000000087805 */ /* 0x000fc4000001ff00 */
[----:B------:R-:W-:Y:S01]  /*06d0*/  PRMT R49, R10, 0x7632, R49 ;  /* 0x000076320a317816 */ /* 0x000fe20000000031 */
[----:B------:R1:W-:Y:S01]  /*06e0*/  STL [R1+0x3c], R3 ;  /* 0x00003c0301007387 */ /* 0x0003e20000100800 */
[----:B------:R-:W-:Y:S01]  /*06f0*/  IMAD.U32 R59, R0, 0x10000, RZ ;  /* 0x00010000003b7824 */ /* 0x000fe200078e00ff */
[----:B------:R-:W-:Y:S01]  /*0700*/  SHF.L.U32 R48, R48, 0x10, RZ ;  /* 0x0000001030307819 */ /* 0x000fe200000006ff */
[----:B-----5:R-:W-:Y:S01]  /*0710*/  IMAD.U32 R246, R240, 0x10000, RZ ;  /* 0x00010000f0f67824 */ /* 0x020fe200078e00ff */
[----:B------:R-:W-:Y:S01]  /*0720*/  PRMT R50, R11, 0x7632, R50 ;  /* 0x000076320b327816 */ /* 0x000fe20000000032 */
[----:B------:R-:W-:Y:S01]  /*0730*/  IMAD.U32 R0, R49, 0x10000, RZ ;  /* 0x0001000031007824 */ /* 0x000fe200078e00ff */
[----:B---3--:R-:W-:Y:S01]  /*0740*/  PRMT R51, R4, 0x7632, R51 ;  /* 0x0000763204337816 */ /* 0x008fe20000000033 */
[----:B0-----:R-:W-:Y:S01]  /*0750*/  IMAD.U32 R2, R10, 0x10000, RZ ;  /* 0x000100000a027824 */ /* 0x001fe200078e00ff */
[----:B------:R-:W-:Y:S01]  /*0760*/  PRMT R52, R5, 0x7632, R52 ;  /* 0x0000763205347816 */ /* 0x000fe20000000034 */
[----:B----4-:R-:W-:Y:S01]  /*0770*/  IMAD.U32 R238, R232, 0x10000, RZ ;  /* 0x00010000e8ee7824 */ /* 0x010fe200078e00ff */
[----:B-1----:R-:W-:-:S02]  /*0780*/  SHF.L.U32 R3, R11, 0x10, RZ ;  /* 0x000000100b037819 */ /* 0x002fc400000006ff */
[----:B------:R-:W-:Y:S01]  /*0790*/  CS2R R10, SRZ ;  /* 0x00000000000a7805 */ /* 0x000fe2000001ff00 */
[----:B------:R0:W-:Y:S01]  /*07a0*/  STL [R1+0x34], R2 ;  /* 0x0000340201007387 */ /* 0x0001e20000100800 */
[----:B------:R-:W-:Y:S02]  /*07b0*/  SHF.L.U32 R49, R50, 0x10, RZ ;  /* 0x0000001032317819 */ /* 0x000fe400000006ff */
[----:B------:R-:W-:Y:S01]  /*07c0*/  PRMT R53, R6, 0x7632, R53 ;  /* 0x0000763206357816 */ /* 0x000fe20000000035 */
[----:B------:R1:W-:Y:S01]  /*07d0*/  STL [R1+0x2c], R3 ;  /* 0x00002c0301007387 */ /* 0x0003e20000100800 */
[----:B------:R-:W-:Y:S02]  /*07e0*/  PRMT R54, R7, 0x7632, R54 ;  /* 0x0000763207367816 */ /* 0x000fe40000000036 */
[----:B------:R-:W-:Y:S02]  /*07f0*/  PRMT R55, R248, 0x7632, R55 ;  /* 0x00007632f8377816 */ /* 0x000fe40000000037 */
[C---:B------:R-:W-:Y:S01]  /*0800*/  PRMT R56, R249.reuse, 0x7632, R56 ;  /* 0x00007632f9387816 */ /* 0x040fe20000000038 */
[----:B0-----:R-:W-:Y:S01]  /*0810*/  IMAD.U32 R2, R4, 0x10000, RZ ;  /* 0x0001000004027824 */ /* 0x001fe200078e00ff */
[----:B------:R-:W-:-:S02]  /*0820*/  SHF.L.U32 R252, R249, 0x10, RZ ;  /* 0x00000010f9fc7819 */ /* 0x000fc400000006ff */
[----:B------:R-:W-:Y:S02]  /*0830*/  PRMT R57, R241, 0x7632, R57 ;  /* 0x00007632f1397816 */ /* 0x000fe40000000039 */
[----:B-1----:R-:W-:Y:S01]  /*0840*/  SHF.L.U32 R3, R5, 0x10, RZ ;  /* 0x0000001005037819 */ /* 0x002fe200000006ff */
[----:B------:R0:W-:Y:S01]  /*0850*/  STL [R1+0x24], R2 ;  /* 0x0000240201007387 */ /* 0x0001e20000100800 */
[----:B------:R-:W-:Y:S02]  /*0860*/  SHF.L.U32 R244, R241, 0x10, RZ ;  /* 0x00000010f1f47819 */ /* 0x000fe400000006ff */
[----:B------:R-:W-:Y:S02]  /*0870*/  CS2R R4, SRZ ;  /* 0x0000000000047805 */ /* 0x000fe4000001ff00 */
[C---:B------:R-:W-:Y:S01]  /*0880*/  PRMT R58, R233.reuse, 0x7632, R58 ;  /* 0x00007632e93a7816 */ /* 0x040fe2000000003a */
[----:B------:R1:W-:Y:S01]  /*0890*/  STL [R1+0x1c], R3 ;  /* 0x00001c0301007387 */ /* 0x0003e20000100800 */
[----:B------:R-:W-:-:S02]  /*08a0*/  SHF.L.U32 R236, R233, 0x10, RZ ;  /* 0x00000010e9ec7819 */ /* 0x000fc400000006ff */
[C---:B------:R-:W-:Y:S01]  /*08b0*/  PRMT R249, R250.reuse, 0x7632, R249 ;  /* 0x00007632faf97816 */ /* 0x040fe200000000f9 */
[----:B------:R-:W-:Y:S01]  /*08c0*/  IMAD.U32 R250, R250, 0x10000, RZ ;  /* 0x00010000fafa7824 */ /* 0x000fe200078e00ff */
[----:B------:R-:W-:Y:S01]  /*08d0*/  PRMT R245, R240, 0x7632, R245 ;  /* 0x00007632f0f57816 */ /* 0x000fe200000000f5 */
[----:B0-----:R-:W-:Y:S01]  /*08e0*/  IMAD.U32 R2, R6, 0x10000, RZ ;  /* 0x0001000006027824 */ /* 0x001fe200078e00ff */
[C---:B------:R-:W-:Y:S01]  /*08f0*/  PRMT R241, R242.reuse, 0x7632, R241 ;  /* 0x00007632f2f17816 */ /* 0x040fe200000000f1 */
[----:B------:R-:W-:Y:S01]  /*0900*/  IMAD.U32 R242, R242, 0x10000, RZ ;  /* 0x00010000f2f27824 */ /* 0x000fe200078e00ff */
[----:B------:R-:W-:Y:S01]  /*0910*/  PRMT R237, R232, 0x7632, R237 ;  /* 0x00007632e8ed7816 */ /* 0x000fe200000000ed */
[----:B------:R-:W-:Y:S01]  /*0920*/  IMAD.U32 R249, R249, 0x10000, RZ ;  /* 0x00010000f9f97824 */ /* 0x000fe200078e00ff */
[----:B-1----:R-:W-:Y:S01]  /*0930*/  SHF.L.U32 R3, R7, 0x10, RZ ;  /* 0x0000001007037819 */ /* 0x002fe200000006ff */
[----:B------:R0:W-:Y:S01]  /*0940*/  STL [R1+0x14], R2 ;  /* 0x0000140201007387 */ /* 0x0001e20000100800 */
[C---:B------:R-:W-:Y:S01]  /*0950*/  PRMT R233, R234.reuse, 0x7632, R233 ;  /* 0x00007632eae97816 */ /* 0x040fe200000000e9 */
[----:B------:R-:W-:Y:S01]  /*0960*/  IMAD.U32 R234, R234, 0x10000, RZ ;  /* 0x00010000eaea7824 */ /* 0x000fe200078e00ff */
[----:B------:R-:W-:Y:S01]  /*0970*/  PRMT R247, R251, 0x7632, R247 ;  /* 0x00007632fbf77816 */ /* 0x000fe200000000f7 */
[----:B------:R-:W-:Y:S01]  /*0980*/  STL [R1+0xc], R3 ;  /* 0x00000c0301007387 */ /* 0x000fe20000100800 */
[----:B------:R-:W-:-:S02]  /*0990*/  PRMT R239, R243, 0x7632, R239 ;  /* 0x00007632f3ef7816 */ /* 0x000fc400000000ef */
[----:B------:R-:W-:Y:S02]  /*09a0*/  CS2R R6, SRZ ;  /* 0x0000000000067805 */ /* 0x000fe4000001ff00 */
[----:B------:R-:W-:Y:S01]  /*09b0*/  PRMT R231, R235, 0x7632, R231 ;  /* 0x00007632ebe77816 */ /* 0x000fe200000000e7 */
[----:B------:R-:W-:Y:S01]  /*09c0*/  IMAD.U32 R245, R245, 0x10000, RZ ;  /* 0x00010000f5f57824 */ /* 0x000fe200078e00ff */
[----:B------:R-:W-:Y:S01]  /*09d0*/  SHF.L.U32 R240, R243, 0x10, RZ ;  /* 0x00000010f3f07819 */ /* 0x000fe200000006ff */
[----:B0-----:R-:W-:Y:S01]  /*09e0*/  IMAD.U32 R2, R248, 0x10000, RZ ;  /* 0x00010000f8027824 */ /* 0x001fe200078e00ff */
[----:B------:R-:W-:Y:S01]  /*09f0*/  SHF.L.U32 R248, R251, 0x10, RZ ;  /* 0x00000010fbf87819 */ /* 0x000fe200000006ff */
[----:B------:R-:W-:Y:S01]  /*0a00*/  IMAD.U32 R241, R241, 0x10000, RZ ;  /* 0x00010000f1f17824 */ /* 0x000fe200078e00ff */
[----:B------:R-:W-:Y:S01]  /*0a10*/  SHF.L.U32 R232, R235, 0x10, RZ ;  /* 0x00000010ebe87819 */ /* 0x000fe200000006ff */
[----:B------:R-:W-:Y:S01]  /*0a20*/  IMAD.U32 R237, R237, 0x10000, RZ ;  /* 0x00010000eded7824 */ /* 0x000fe200078e00ff */
[----:B------:R0:W-:Y:S01]  /*0a30*/  STL [R1+0x4], R2 ;  /* 0x0000040201007387 */ /* 0x0001e20000100800 */
[----:B------:R-:W-:Y:S01]  /*0a40*/  SHF.L.U32 R251, R56, 0x10, RZ ;  /* 0x0000001038fb7819 */ /* 0x000fe200000006ff */
[----:B------:R-:W-:Y:S01]  /*0a50*/  IMAD.U32 R233, R233, 0x10000, RZ ;  /* 0x00010000e9e97824 */ /* 0x000fe200078e00ff */
[----:B------:R-:W-:Y:S01]  /*0a60*/  SHF.L.U32 R247, R247, 0x10, RZ ;  /* 0x00000010f7f77819 */ /* 0x000fe200000006ff */
[----:B------:R-:W-:Y:S01]  /*0a70*/  STL [R1+0x40], R59 ;  /* 0x0000403b01007387 */ /* 0x000fe20000100800 */
[----:B------:R-:W-:-:S02]  /*0a80*/  SHF.L.U32 R243, R57, 0x10, RZ ;  /* 0x0000001039f37819 */ /* 0x000fc400000006ff */
[----:B------:R-:W-:Y:S01]  /*0a90*/  SHF.L.U32 R239, R239, 0x10, RZ ;  /* 0x00000010efef7819 */ /* 0x000fe200000006ff */
[----:B------:R1:W-:Y:S01]  /*0aa0*/  STL [R1+0x38], R48 ;  /* 0x0000383001007387 */ /* 0x0003e20000100800 */
[----:B------:R-:W-:Y:S02]  /*0ab0*/  SHF.L.U32 R235, R58, 0x10, RZ ;  /* 0x000000103aeb7819 */ /* 0x000fe400000006ff */
[----:B0-----:R-:W-:Y:S02]  /*0ac0*/  CS2R R2, SRZ ;  /* 0x0000000000027805 */ /* 0x001fe4000001ff00 */
[----:B------:R-:W-:Y:S01]  /*0ad0*/  SHF.L.U32 R231, R231, 0x10, RZ ;  /* 0x00000010e7e77819 */ /* 0x000fe200000006ff */
[----:B------:R0:W-:Y:S04]  /*0ae0*/  STL [R1+0x30], R0 ;  /* 0x0000300001007387 */ /* 0x0001e80000100800 */
[----:B------:R2:W-:Y:S01]  /*0af0*/  STL [R1+0x28], R49 ;  /* 0x0000283101007387 */ /* 0x0005e20000100800 */
[----:B-1----:R-:W-:Y:S01]  /*0b00*/  IMAD.U32 R48, R51, 0x10000, RZ ;  /* 0x0001000033307824 */ /* 0x002fe200078e00ff */
[----:B0-----:R-:W-:-:S04]  /*0b10*/  SHF.L.U32 R0, R52, 0x10, RZ ;  /* 0x0000001034007819 */ /* 0x001fc800000006ff */
[----:B------:R0:W-:Y:S01]  /*0b20*/  STL [R1+0x20], R48 ;  /* 0x0000203001007387 */ /* 0x0001e20000100800 */
[----:B--2---:R-:W-:-:S03]  /*0b30*/  IMAD.U32 R49, R53, 0x10000, RZ ;  /* 0x0001000035317824 */ /* 0x004fc600078e00ff */
[----:B------:R1:W-:Y:S04]  /*0b40*/  STL [R1+0x18], R0 ;  /* 0x0000180001007387 */ /* 0x0003e80000100800 */
[----:B------:R2:W-:Y:S01]  /*0b50*/  STL [R1+0x10], R49 ;  /* 0x0000103101007387 */ /* 0x0005e20000100800 */
[----:B0-----:R-:W-:Y:S01]  /*0b60*/  SHF.L.U32 R48, R54, 0x10, RZ ;  /* 0x0000001036307819 */ /* 0x001fe200000006ff */
[----:B-1----:R-:W-:-:S04]  /*0b70*/  IMAD.U32 R0, R55, 0x10000, RZ ;  /* 0x0001000037007824 */ /* 0x002fc800078e00ff */
[----:B------:R2:W-:Y:S04]  /*0b80*/  STL [R1+0x8], R48 ;  /* 0x0000083001007387 */ /* 0x0005e80000100800 */
[----:B------:R2:W-:Y:S02]  /*0b90*/  STL [R1], R0 ;  /* 0x0000000001007387 */ /* 0x0005e40000100800 */
.L_x_615:
[----:B------:R-:W0:Y:S01]  /*0ba0*/  S2R R76, SR_TID.X ;  /* 0x00000000004c7919 */ /* 0x000e220000002100 */
[----:B------:R-:W1:Y:S01]  /*0bb0*/  LDC.64 R100, c[0x0][0x3a8] ;  /* 0x0000ea00ff647b82 */ /* 0x000e620000000a00 */
[----:B--2---:R-:W-:Y:S01]  /*0bc0*/  IMAD R0, R159, UR12, RZ ;  /* 0x0000000c9f007c24 */ /* 0x004fe2000f8e02ff */
[----:B------:R-:W2:Y:S04]  /*0bd0*/  LDL R218, [R1+0x40] ;  /* 0x0000400001da7983 */ /* 0x000ea80000100800 */
[----:B------:R-:W-:Y:S01]  /*0be0*/  SHF.R.S32.HI R77, RZ, 0x1f, R0 ;  /* 0x0000001fff4d7819 */ /* 0x000fe20000011400 */
[----:B------:R-:W3:Y:S01]  /*0bf0*/  LDL R221, [R1+0x34] ;  /* 0x0000340001dd7983 */ /* 0x000ee20000100800 */
[----:B------:R-:W4:Y:S02]  /*0c00*/  LDC.64 R112, c[0x0][0x428] ;  /* 0x00010a00ff707b82 */ /* 0x000f240000000a00 */
[----:B------:R-:W-:Y:S01]  /*0c10*/  LEA.HI R77, R77, R0, RZ, 0x3 ;  /* 0x000000004d4d7211 */ /* 0x000fe200078f18ff */
[----:B------:R-:W3:Y:S05]  /*0c20*/  LDL R220, [R1+0x2c] ;  /* 0x00002c0001dc7983 */ /* 0x000eea0000100800 */
[----:B------:R-:W4:Y:S01]  /*0c30*/  LDC.64 R160, c[0x0][0x3c8] ;  /* 0x0000f200ffa07b82 */ /* 0x000f220000000a00 */
[----:B------:R-:W-:-:S07]  /*0c40*/  ISETP.NE.U32.AND P0, PT, RZ, UR14, PT ;  /* 0x0000000eff007c0c */ /* 0x000fce000bf05070 */
[----:B------:R-:W4:Y:S01]  /*0c50*/  LDC.64 R104, c[0x0][0x3c0] ;  /* 0x0000f000ff687b82 */ /* 0x000f220000000a00 */
[----:B0-----:R-:W-:-:S07]  /*0c60*/  LOP3.LUT R76, R76, 0x1f, RZ, 0xc0, !PT ;  /* 0x0000001f4c4c7812 */ /* 0x001fce00078ec0ff */
[----:B------:R-:W0:Y:S01]  /*0c70*/  LDC.64 R216, c[0x0][0x3b0] ;  /* 0x0000ec00ffd87b82 */ /* 0x000e220000000a00 */
[----:B------:R-:W-:-:S05]  /*0c80*/  LEA.HI.SX32 R178, R77, R76, 0x1d ;  /* 0x0000004c4db27211 */ /* 0x000fca00078feaff */
[----:B-1----:R-:W-:-:S04]  /*0c90*/  IMAD.WIDE.U32 R76, R178, 0x10, R100 ;  /* 0x00000010b24c7825 */ /* 0x002fc800078e0064 */
[C---:B----4-:R-:W-:Y:S02]  /*0ca0*/  IMAD.WIDE.U32 R80, R178.reuse, 0x10, R112 ;  /* 0x00000010b2507825 */ /* 0x050fe400078e0070 */
[----:B------:R-:W4:Y:S04]  /*0cb0*/  LDG.E.128 R76, desc[UR10][R76.64] ;  /* 0x0000000a4c4c7981 */ /* 0x000f28000c1e1d00 */
[----:B------:R-:W2:Y:S01]  /*0cc0*/  LDG.E.128 R80, desc[UR10][R80.64] ;  /* 0x0000000a50507981 */ /* 0x000ea2000c1e1d00 */
[C---:B------:R-:W-:Y:S01]  /*0cd0*/  IADD3 R176, PT, PT, R178.reuse, 0x40, RZ ;  /* 0x00000040b2b07810 */ /* 0x040fe20007ffe0ff */
[C---:B------:R-:W-:Y:S02]  /*0ce0*/  VIADD R177, R178.reuse, 0x20 ;  /* 0x00000020b2b17836 */ /* 0x040fe40000000000 */
[----:B------:R-:W-:-:S02]  /*0cf0*/  VIADD R174, R178, 0x60 ;  /* 0x00000060b2ae7836 */ /* 0x000fc40000000000 */
[----:B------:R-:W-:-:S04]  /*0d00*/  IMAD.WIDE.U32 R84, R177, 0x10, R100 ;  /* 0x00000010b1547825 */ /* 0x000fc800078e0064 */
[----:B------:R-:W-:Y:S02]  /*0d10*/  IMAD.WIDE.U32 R88, R177, 0x10, R112 ;  /* 0x00000010b1587825 */ /* 0x000fe400078e0070 */
[----:B------:R-:W3:Y:S02]  /*0d20*/  LDG.E.128 R84, desc[UR10][R84.64] ;  /* 0x0000000a54547981 */ /* 0x000ee4000c1e1d00 */
[----:B------:R-:W-:Y:S02]  /*0d30*/  IMAD.WIDE.U32 R92, R176, 0x10, R100 ;  /* 0x00000010b05c7825 */ /* 0x000fe400078e0064 */
[----:B------:R-:W3:Y:S02]  /*0d40*/  LDG.E.128 R88, desc[UR10][R88.64] ;  /* 0x0000000a58587981 */ /* 0x000ee4000c1e1d00 */
[----:B------:R-:W-:Y:S02]  /*0d50*/  IMAD.WIDE.U32 R108, R174, 0x10, R112 ;  /* 0x00000010ae6c7825 */ /* 0x000fe400078e0070 */
[----:B------:R-:W3:Y:S04]  /*0d60*/  LDG.E.128 R92, desc[UR10][R92.64] ;  /* 0x0000000a5c5c7981 */ /* 0x000ee8000c1e1d00 */
[----:B------:R-:W3:Y:S01]  /*0d70*/  LDG.E.128 R108, desc[UR10][R108.64] ;  /* 0x0000000a6c6c7981 */ /* 0x000ee2000c1e1d00 */
[----:B------:R-:W-:Y:S01]  /*0d80*/  IMAD.WIDE R160, R159, 0x4, R160 ;  /* 0x000000049fa07825 */ /* 0x000fe200078e02a0 */
[----:B------:R-:W-:-:S04]  /*0d90*/  ISETP.NE.AND.EX P0, PT, RZ, UR15, PT, P0 ;  /* 0x0000000fff007c0c */ /* 0x000fc8000bf05300 */
[----:B------:R1:W3:Y:S09]  /*0da0*/  LDG.E R175, desc[UR10][R160.64] ;  /* 0x0000000aa0af7981 */ /* 0x0002f2000c1e1900 */
[----:B------:R-:W0:Y:S08]  /*0db0*/  @P0 LDC.64 R162, c[0x0][0x3b8] ;  /* 0x0000ee00ffa20b82 */ /* 0x000e300000000a00 */
[----:B-1----:R-:W1:Y:S08]  /*0dc0*/  LDC.64 R160, c[0x0][0x438] ;  /* 0x00010e00ffa07b82 */ /* 0x002e700000000a00 */
[----:B------:R-:W0:Y:S08]  /*0dd0*/  @P0 LDC.64 R168, c[0x0][0x3b8] ;  /* 0x0000ee00ffa80b82 */ /* 0x000e300000000a00 */
[----:B------:R-:W0:Y:S01]  /*0de0*/  @P0 LDC.64 R170, c[0x0][0x3b8] ;  /* 0x0000ee00ffaa0b82 */ /* 0x000e220000000a00 */
[----:B-1----:R-:W-:-:S07]  /*0df0*/  ISETP.NE.U32.AND P1, PT, R160, RZ, PT ;  /* 0x000000ffa000720c */ /* 0x002fce0003f25070 */
[----:B------:R-:W1:Y:S01]  /*0e00*/  @P0 LDC.64 R164, c[0x0][0x3b8] ;  /* 0x0000ee00ffa40b82 */ /* 0x000e620000000a00 */
[----:B------:R-:W-:Y:S01]  /*0e10*/  ISETP.NE.AND.EX P1, PT, R161, RZ, PT, P1 ;  /* 0x000000ffa100720c */ /* 0x000fe20003f25310 */
[----:B0-----:R-:W-:-:S04]  /*0e20*/  @P0 IMAD.WIDE.U32 R162, R178, 0x8, R162 ;  /* 0x00000008b2a20825 */ /* 0x001fc800078e00a2 */
[----:B------:R-:W-:Y:S01]  /*0e30*/  @P0 IMAD.WIDE.U32 R168, R174, 0x8, R168 ;  /* 0x00000008aea80825 */ /* 0x000fe200078e00a8 */
[----:B------:R-:W5:Y:S01]  /*0e40*/  @P0 LDG.E.64 R146, desc[UR10][R162.64] ;  /* 0x0000000aa2920981 */ /* 0x000f62000c1e1b00 */
[----:B------:R-:W-:Y:S01]  /*0e50*/  IADD3 R173, PT, PT, R178, 0x80, RZ ;  /* 0x00000080b2ad7810 */ /* 0x000fe20007ffe0ff */
[----:B------:R-:W0:Y:S02]  /*0e60*/  @P0 LDC.64 R166, c[0x0][0x3b8] ;  /* 0x0000ee00ffa60b82 */ /* 0x000e240000000a00 */
[----:B------:R-:W5:Y:S01]  /*0e70*/  @P0 LDG.E.64 R152, desc[UR10][R168.64] ;  /* 0x0000000aa8980981 */ /* 0x000f62000c1e1b00 */
[----:B------:R-:W-:-:S04]  /*0e80*/  IMAD.WIDE R104, R159, 0x4, R104 ;  /* 0x000000049f687825 */ /* 0x000fc800078e0268 */
[--C-:B------:R-:W-:Y:S01]  /*0e90*/  IMAD.WIDE.U32 R96, R174, 0x10, R100.reuse ;  /* 0x00000010ae607825 */ /* 0x100fe200078e0064 */
[----:B------:R1:W3:Y:S03]  /*0ea0*/  LDG.E R0, desc[UR10][R104.64] ;  /* 0x0000000a68007981 */ /* 0x0002e6000c1e1900 */
[----:B------:R-:W-:Y:S02]  /*0eb0*/  IMAD.WIDE.U32 R100, R173, 0x10, R100 ;  /* 0x00000010ad647825 */ /* 0x000fe400078e0064 */
[----:B------:R-:W3:Y:S04]  /*0ec0*/  LDG.E.128 R96, desc[UR10][R96.64] ;  /* 0x0000000a60607981 */ /* 0x000ee8000c1e1d00 */
[----:B------:R-:W3:Y:S01]  /*0ed0*/  LDG.E.128 R100, desc[UR10][R100.64] ;  /* 0x0000000a64647981 */ /* 0x000ee2000c1e1d00 */
[----:B------:R-:W-:-:S04]  /*0ee0*/  @P0 IMAD.WIDE.U32 R170, R176, 0x8, R170 ;  /* 0x00000008b0aa0825 */ /* 0x000fc800078e00aa */
[----:B-1----:R-:W-:Y:S01]  /*0ef0*/  @P0 IMAD.WIDE.U32 R164, R173, 0x8, R164 ;  /* 0x00000008ada40825 */ /* 0x002fe200078e00a4 */
[----:B------:R3:W5:Y:S04]  /*0f00*/  @P0 LDG.E.64 R150, desc[UR10][R170.64] ;  /* 0x0000000aaa960981 */ /* 0x000768000c1e1b00 */
[----:B------:R1:W5:Y:S01]  /*0f10*/  @P0 LDG.E.64 R154, desc[UR10][R164.64] ;  /* 0x0000000aa49a0981 */ /* 0x000362000c1e1b00 */
[----:B------:R-:W-:-:S06]  /*0f20*/  IMAD.WIDE.U32 R104, R176, 0x10, R112 ;  /* 0x00000010b0687825 */ /* 0x000fcc00078e0070 */
[----:B------:R-:W3:Y:S01]  /*0f30*/  LDG.E.128 R104, desc[UR10][R104.64] ;  /* 0x0000000a68687981 */ /* 0x000ee2000c1e1d00 */
[----:B------:R-:W-:-:S06]  /*0f40*/  IMAD.WIDE.U32 R112, R173, 0x10, R112 ;  /* 0x00000010ad707825 */ /* 0x000fcc00078e0070 */
[----:B------:R-:W3:Y:S01]  /*0f50*/  LDG.E.128 R112, desc[UR10][R112.64] ;  /* 0x0000000a70707981 */ /* 0x000ee2000c1e1d00 */
[C---:B----4-:R-:W-:Y:S01]  /*0f60*/  PRMT R179, R76.reuse, 0x7632, R179 ;  /* 0x000076324cb37816 */ /* 0x050fe200000000b3 */
[----:B------:R-:W-:Y:S01]  /*0f70*/  IMAD.U32 R181, R76, 0x10000, RZ ;  /* 0x000100004cb57824 */ /* 0x000fe200078e00ff */
[C---:B------:R-:W-:Y:S02]  /*0f80*/  PRMT R169, R77.reuse, 0x7632, R169 ;  /* 0x000076324da97816 */ /* 0x040fe400000000a9 */
[----:B------:R-:W-:Y:S01]  /*0f90*/  SHF.L.U32 R182, R77, 0x10, RZ ;  /* 0x000000104db67819 */ /* 0x000fe200000006ff */
[C---:B--2---:R-:W-:Y:S01]  /*0fa0*/  IMAD.U32 R211, R82.reuse, 0x10000, RZ ;  /* 0x0001000052d37824 */ /* 0x044fe200078e00ff */
[----:B------:R-:W-:Y:S01]  /*0fb0*/  PRMT R162, R82, 0x7632, R162 ;  /* 0x0000763252a27816 */ /* 0x000fe200000000a2 */
[----:B------:R-:W2:Y:S01]  /*0fc0*/  @P1 LDC.64 R76, c[0x0][0x438] ;  /* 0x00010e00ff4c1b82 */ /* 0x000ea20000000a00 */
[C---:B------:R-:W-:Y:S02]  /*0fd0*/  PRMT R197, R83.reuse, 0x7632, R197 ;  /* 0x0000763253c57816 */ /* 0x040fe400000000c5 */
[----:B------:R-:W-:-:S05]  /*0fe0*/  SHF.L.U32 R214, R83, 0x10, RZ ;  /* 0x0000001053d67819 */ /* 0x000fca00000006ff */
[----:B------:R-:W4:Y:S01]  /*0ff0*/  @P1 LDC.64 R82, c[0x0][0x438] ;  /* 0x00010e00ff521b82 */ /* 0x000f220000000a00 */
[C---:B---3--:R-:W-:Y:S01]  /*1000*/  PRMT R171, R86.reuse, 0x7632, R171 ;  /* 0x0000763256ab7816 */ /* 0x048fe200000000ab */
[C---:B------:R-:W-:Y:S01]  /*1010*/  IMAD.U32 R206, R87.reuse, 0x10000, RZ ;  /* 0x0001000057ce7824 */ /* 0x040fe200078e00ff */
[----:B------:R-:W-:Y:S02]  /*1020*/  SHF.L.U32 R205, R86, 0x10, RZ ;  /* 0x0000001056cd7819 */ /* 0x000fe400000006ff */
[----:B-1----:R-:W-:Y:S01]  /*1030*/  PRMT R164, R87, 0x7632, R164 ;  /* 0x0000763257a47816 */ /* 0x002fe200000000a4 */
[----:B------:R-:W-:Y:S01]  /*1040*/  IMAD.WIDE.U32 R86, R174, 0x8, R216 ;  /* 0x00000008ae567825 */ /* 0x000fe200078e00d8 */
[C---:B------:R-:W-:Y:S02]  /*1050*/  PRMT R199, R88.reuse, 0x7632, R199 ;  /* 0x0000763258c77816 */ /* 0x040fe400000000c7 */
[----:B------:R-:W-:Y:S01]  /*1060*/  SHF.L.U32 R203, R88, 0x10, RZ ;  /* 0x0000001058cb7819 */ /* 0x000fe200000006ff */
[----:B------:R-:W-:Y:S01]  /*1070*/  IMAD.U32 R193, R93, 0x10000, RZ ;  /* 0x000100005dc17824 */ /* 0x000fe200078e00ff */
[C---:B------:R-:W-:Y:S01]  /*1080*/  PRMT R208, R89.reuse, 0x7632, R208 ;  /* 0x0000763259d07816 */ /* 0x040fe200000000d0 */
[----:B--2---:R-:W-:Y:S01]  /*1090*/  @P1 IMAD.WIDE.U32 R76, R178, 0x10, R76 ;  /* 0x00000010b24c1825 */ /* 0x004fe200078e004c */
[----:B------:R-:W-:-:S02]  /*10a0*/  SHF.L.U32 R204, R89, 0x10, RZ ;  /* 0x0000001059cc7819 */ /* 0x000fc400000006ff */
[----:B------:R-:W-:Y:S01]  /*10b0*/  PRMT R185, R92, 0x7632, R185 ;  /* 0x000076325cb97816 */ /* 0x000fe200000000b9 */
[----:B----4-:R-:W-:Y:S01]  /*10c0*/  @P1 IMAD.WIDE.U32 R82, R174, 0x10, R82 ;  /* 0x00000010ae521825 */ /* 0x010fe200078e0052 */
[----:B------:R-:W-:Y:S01]  /*10d0*/  SHF.L.U32 R194, R92, 0x10, RZ ;  /* 0x000000105cc27819 */ /* 0x000fe200000006ff */
[----:B------:R1:W5:Y:S01]  /*10e0*/  @P1 LDG.E.128 R64, desc[UR10][R76.64] ;  /* 0x0000000a4c401981 */ /* 0x000362000c1e1d00 */
[----:B------:R-:W-:Y:S01]  /*10f0*/  PRMT R184, R93, 0x7632, R184 ;  /* 0x000076325db87816 */ /* 0x000fe200000000b8 */
[--C-:B------:R-:W-:Y:S02]  /*1100*/  IMAD.WIDE.U32 R92, R177, 0x8, R216.reuse ;  /* 0x00000008b15c7825 */ /* 0x100fe400078e00d8 */
[----:B------:R2:W5:Y:S02]  /*1110*/  @P1 LDG.E.128 R52, desc[UR10][R82.64] ;  /* 0x0000000a52341981 */ /* 0x000564000c1e1d00 */
[----:B------:R-:W-:Y:S01]  /*1120*/  IMAD.WIDE.U32 R88, R176, 0x8, R216 ;  /* 0x00000008b0587825 */ /* 0x000fe200078e00d8 */
[----:B------:R-:W-:-:S02]  /*1130*/  PRMT R223, R110, 0x7632, R223 ;  /* 0x000076326edf7816 */ /* 0x000fc400000000df */
[----:B------:R-:W-:Y:S01]  /*1140*/  SHF.L.U32 R222, R110, 0x10, RZ ;  /* 0x000000106ede7819 */ /* 0x000fe200000006ff */
[--C-:B-1----:R-:W-:Y:S01]  /*1150*/  IMAD.WIDE.U32 R76, R178, 0x8, R216.reuse ;  /* 0x00000008b24c7825 */ /* 0x102fe200078e00d8 */
[----:B------:R-:W3:Y:S03]  /*1160*/  LDL R110, [R1+0x38] ;  /* 0x00003800016e7983 */ /* 0x000ee60000100800 */
[----:B--2---:R-:W-:Y:S01]  /*1170*/  IMAD.WIDE.U32 R82, R173, 0x8, R216 ;  /* 0x00000008ad527825 */ /* 0x004fe200078e00d8 */
[C---:B------:R-:W-:Y:S01]  /*1180*/  PRMT R168, R78.reuse, 0x7632, R168 ;  /* 0x000076324ea87816 */ /* 0x040fe200000000a8 */
[----:B------:R-:W2:Y:S01]  /*1190*/  LDL R216, [R1+0x3c] ;  /* 0x00003c0001d87983 */ /* 0x000ea20000100800 */
[C---:B------:R-:W-:Y:S01]  /*11a0*/  PRMT R180, R79.reuse, 0x7632, R180 ;  /* 0x000076324fb47816 */ /* 0x040fe200000000b4 */
[----:B------:R-:W-:Y:S01]  /*11b0*/  IMAD.U32 R209, R78, 0x10000, RZ ;  /* 0x000100004ed17824 */ /* 0x000fe200078e00ff */
[----:B------:R-:W-:Y:S01]  /*11c0*/  SHF.L.U32 R212, R79, 0x10, RZ ;  /* 0x000000104fd47819 */ /* 0x000fe200000006ff */
[----:B0-----:R-:W-:Y:S01]  /*11d0*/  @P0 IMAD.WIDE.U32 R166, R177, 0x8, R166 ;  /* 0x00000008b1a60825 */ /* 0x001fe200078e00a6 */
[----:B------:R-:W0:Y:S01]  /*11e0*/  @P1 LDC.64 R78, c[0x0][0x438] ;  /* 0x00010e00ff4e1b82 */ /* 0x000e220000000a00 */
[----:B------:R-:W-:-:S02]  /*11f0*/  PRMT R165, R80, 0x7632, R165 ;  /* 0x0000763250a57816 */ /* 0x000fc400000000a5 */
[C---:B------:R-:W-:Y:S01]  /*1200*/  PRMT R163, R81.reuse, 0x7632, R163 ;  /* 0x0000763251a37816 */ /* 0x040fe200000000a3 */
[----:B------:R1:W5:Y:S01]  /*1210*/  @P0 LDG.E.64 R148, desc[UR10][R166.64] ;  /* 0x0000000aa6940981 */ /* 0x000362000c1e1b00 */
[----:B------:R-:W-:Y:S02]  /*1220*/  SHF.L.U32 R210, R81, 0x10, RZ ;  /* 0x0000001051d27819 */ /* 0x000fe400000006ff */
[----:B------:R-:W-:Y:S01]  /*1230*/  ISETP.NE.AND P3, PT, RZ, UR7, PT ;  /* 0x00000007ff007c0c */ /* 0x000fe2000bf65270 */
[C---:B------:R-:W-:Y:S01]  /*1240*/  IMAD.U32 R201, R84.reuse, 0x10000, RZ ;  /* 0x0001000054c97824 */ /* 0x040fe200078e00ff */
[----:B------:R-:W-:Y:S01]  /*1250*/  PRMT R170, R84, 0x7632, R170 ;  /* 0x0000763254aa7816 */ /* 0x000fe200000000aa */
[C---:B------:R-:W-:Y:S01]  /*1260*/  IMAD.U32 R207, R90.reuse, 0x10000, RZ ;  /* 0x000100005acf7824 */ /* 0x040fe200078e00ff */
[C---:B------:R-:W-:Y:S02]  /*1270*/  SHF.L.U32 R202, R85.reuse, 0x10, RZ ;  /* 0x0000001055ca7819 */ /* 0x040fe400000006ff */
[----:B------:R-:W-:Y:S01]  /*1280*/  PRMT R229, R90, 0x7632, R229 ;  /* 0x000076325ae57816 */ /* 0x000fe200000000e5 */
[----:B-1----:R-:W-:Y:S01]  /*1290*/  IMAD.U32 R167, R80, 0x10000, RZ ;  /* 0x0001000050a77824 */ /* 0x002fe200078e00ff */
[----:B------:R-:W-:Y:S01]  /*12a0*/  PRMT R186, R94, 0x7632, R186 ;  /* 0x000076325eba7816 */ /* 0x000fe200000000ba */
[----:B------:R-:W1:Y:S01]  /*12b0*/  @P1 LDC.64 R80, c[0x0][0x438] ;  /* 0x00010e00ff501b82 */ /* 0x000e620000000a00 */
[----:B------:R-:W-:Y:S01]  /*12c0*/  PRMT R166, R85, 0x7632, R166 ;  /* 0x0000763255a67816 */ /* 0x000fe200000000a6 */
[----:B------:R-:W-:-:S06]  /*12d0*/  IMAD.U32 R188, R99, 0x10000, RZ ;  /* 0x0001000063bc7824 */ /* 0x000fcc00078e00ff */
[----:B------:R-:W4:Y:S01]  /*12e0*/  @P1 LDC.64 R84, c[0x0][0x438] ;  /* 0x00010e00ff541b82 */ /* 0x000f220000000a00 */
[----:B0-----:R-:W-:Y:S01]  /*12f0*/  @P1 IMAD.WIDE.U32 R78, R177, 0x10, R78 ;  /* 0x00000010b14e1825 */ /* 0x001fe200078e004e */
[----:B------:R-:W-:Y:S02]  /*1300*/  PRMT R90, R99, 0x7632, R90 ;  /* 0x00007632635a7816 */ /* 0x000fe4000000005a */
[C---:B------:R-:W-:Y:S02]  /*1310*/  SHF.L.U32 R191, R100.reuse, 0x10, RZ ;  /* 0x0000001064bf7819 */ /* 0x040fe400000006ff */
[C---:B------:R-:W-:Y:S01]  /*1320*/  SHF.L.U32 R192, R101.reuse, 0x10, RZ ;  /* 0x0000001065c07819 */ /* 0x040fe200000006ff */
[----:B------:R0:W5:Y:S01]  /*1330*/  @P1 LDG.E.128 R60, desc[UR10][R78.64] ;  /* 0x0000000a4e3c1981 */ /* 0x000162000c1e1d00 */
[----:B------:R-:W-:Y:S02]  /*1340*/  PRMT R99, R100, 0x7632, R99 ;  /* 0x0000763264637816 */ /* 0x000fe40000000063 */
[----:B------:R-:W-:Y:S01]  /*1350*/  PRMT R100, R101, 0x7632, R100 ;  /* 0x0000763265647816 */ /* 0x000fe20000000064 */
[----:B------:R-:W-:Y:S01]  /*1360*/  IMAD.U32 R195, R102, 0x10000, RZ ;  /* 0x0001000066c37824 */ /* 0x000fe200078e00ff */
[----:B------:R-:W-:-:S02]  /*1370*/  SHF.L.U32 R185, R185, 0x10, RZ ;  /* 0x00000010b9b97819 */ /* 0x000fc400000006ff */
[----:B------:R-:W-:Y:S02]  /*1380*/  PRMT R183, R95, 0x7632, R183 ;  /* 0x000076325fb77816 */ /* 0x000fe400000000b7 */
[----:B------:R-:W-:Y:S01]  /*1390*/  SHF.L.U32 R171, R171, 0x10, RZ ;  /* 0x00000010abab7819 */ /* 0x000fe200000006ff */
[C---:B------:R-:W-:Y:S01]  /*13a0*/  IMAD.U32 R226, R109.reuse, 0x10000, RZ ;  /* 0x000100006de27824 */ /* 0x040fe200078e00ff */
[----:B0-----:R-:W-:Y:S02]  /*13b0*/  FSEL R78, R0, RZ, !P3 ;  /* 0x000000ff004e7208 */ /* 0x001fe40005800000 */
[----:B------:R-:W-:Y:S01]  /*13c0*/  PRMT R225, R109, 0x7632, R225 ;  /* 0x000076326de17816 */ /* 0x000fe200000000e1 */
[----:B------:R-:W-:Y:S01]  /*13d0*/  IMAD.U32 R224, R96, 0x10000, RZ ;  /* 0x0001000060e07824 */ /* 0x000fe200078e00ff */
[----:B------:R-:W-:Y:S01]  /*13e0*/  SHF.L.U32 R189, R95, 0x10, RZ ;  /* 0x000000105fbd7819 */ /* 0x000fe200000006ff */
[----:B------:R-:W-:Y:S01]  /*13f0*/  FADD.FTZ R101, -R78, R182 ;  /* 0x000000b64e657221 */ /* 0x000fe20000010100 */
[----:B------:R-:W-:-:S02]  /*1400*/  SHF.L.U32 R165, R165, 0x10, RZ ;  /* 0x00000010a5a57819 */ /* 0x000fc400000006ff */
[----:B------:R-:W-:Y:S01]  /*1410*/  SHF.L.U32 R190, R94, 0x10, RZ ;  /* 0x000000105ebe7819 */ /* 0x000fe200000006ff */
[----:B------:R-:W-:Y:S01]  /*1420*/  FMUL.FTZ R101, R175, R101 ;  /* 0x00000065af657220 */ /* 0x000fe20000410000 */
[----:B------:R-:W-:Y:S01]  /*1430*/  SHF.L.U32 R163, R163, 0x10, RZ ;  /* 0x00000010a3a37819 */ /* 0x000fe200000006ff */
[----:B------:R-:W-:Y:S01]  /*1440*/  FADD.FTZ R144, R210, R144 ;  /* 0x00000090d2907221 */ /* 0x000fe20000010000 */
[----:B------:R-:W-:Y:S01]  /*1450*/  SHF.L.U32 R179, R179, 0x10, RZ ;  /* 0x00000010b3b37819 */ /* 0x000fe200000006ff */
[----:B------:R-:W-:Y:S01]  /*1460*/  FFMA.FTZ R145, R101, R210, R145 ;  /* 0x000000d265917223 */ /* 0x000fe20000010091 */
[----:B-1----:R-:W-:Y:S01]  /*1470*/  @P1 IMAD.WIDE.U32 R80, R176, 0x10, R80 ;  /* 0x00000010b0501825 */ /* 0x002fe200078e0050 */
[----:B------:R-:W-:-:S03]  /*1480*/  SHF.L.U32 R187, R98, 0x10, RZ ;  /* 0x0000001062bb7819 */ /* 0x000fc600000006ff */
[----:B------:R-:W-:Y:S01]  /*1490*/  IMAD.U32 R169, R169, 0x10000, RZ ;  /* 0x00010000a9a97824 */ /* 0x000fe200078e00ff */
[----:B------:R0:W5:Y:S01]  /*14a0*/  @P1 LDG.E.128 R56, desc[UR10][R80.64] ;  /* 0x0000000a50381981 */ /* 0x000162000c1e1d00 */
[----:B------:R-:W-:Y:S02]  /*14b0*/  IMAD.U32 R182, R186, 0x10000, RZ ;  /* 0x00010000bab67824 */ /* 0x000fe400078e00ff */
[--C-:B------:R-:W-:Y:S01]  /*14c0*/  FADD.FTZ R186, -R78, R185.reuse ;  /* 0x000000b94eba7221 */ /* 0x100fe20000010100 */
[----:B------:R-:W-:Y:S01]  /*14d0*/  PRMT R185, R104, 0x7632, R185 ;  /* 0x0000763268b97816 */ /* 0x000fe200000000b9 */
[----:B----4-:R-:W-:Y:S01]  /*14e0*/  @P1 IMAD.WIDE.U32 R84, R173, 0x10, R84 ;  /* 0x00000010ad541825 */ /* 0x010fe200078e0054 */
[----:B------:R-:W-:Y:S02]  /*14f0*/  SHF.L.U32 R184, R184, 0x10, RZ ;  /* 0x00000010b8b87819 */ /* 0x000fe400000006ff */
[----:B------:R-:W-:Y:S01]  /*1500*/  PRMT R228, R108, 0x7632, R228 ;  /* 0x000076326ce47816 */ /* 0x000fe200000000e4 */
[----:B------:R-:W-:Y:S01]  /*1510*/  IMAD.U32 R164, R164, 0x10000, RZ ;  /* 0x00010000a4a47824 */ /* 0x000fe200078e00ff */
[----:B------:R1:W5:Y:S01]  /*1520*/  @P1 LDG.E.128 R48, desc[UR10][R84.64] ;  /* 0x0000000a54301981 */ /* 0x000362000c1e1d00 */
[----:B0-----:R-:W-:Y:S01]  /*1530*/  FADD.FTZ R81, -R78, R192 ;  /* 0x000000c04e517221 */ /* 0x001fe20000010100 */
[----:B------:R-:W-:-:S02]  /*1540*/  SHF.L.U32 R192, R104, 0x10, RZ ;  /* 0x0000001068c07819 */ /* 0x000fc400000006ff */
[----:B------:R-:W4:Y:S01]  /*1550*/  LDL R104, [R1+0x14] ;  /* 0x0000140001687983 */ /* 0x000f220000100800 */
[----:B------:R-:W-:Y:S02]  /*1560*/  SHF.L.U32 R219, R180, 0x10, RZ ;  /* 0x00000010b4db7819 */ /* 0x000fe400000006ff */
[----:B------:R-:W-:Y:S02]  /*1570*/  SHF.L.U32 R227, R108, 0x10, RZ ;  /* 0x000000106ce37819 */ /* 0x000fe400000006ff */
[----:B------:R-:W-:Y:S01]  /*1580*/  PRMT R230, R91, 0x7632, R230 ;  /* 0x000076325be67816 */ /* 0x000fe200000000e6 */
[----:B------:R-:W-:Y:S01]  /*1590*/  FADD.FTZ R140, R211, R140 ;  /* 0x0000008cd38c7221 */ /* 0x000fe20000010000 */
[----:B-1----:R-:W-:Y:S01]  /*15a0*/  SHF.L.U32 R85, R90, 0x10, RZ ;  /* 0x000000105a557819 */ /* 0x002fe200000006ff */
[C---:B------:R-:W-:Y:S01]  /*15b0*/  FADD.FTZ R90, -R78.reuse, R195 ;  /* 0x000000c34e5a7221 */ /* 0x040fe20000010100 */
[----:B------:R-:W-:Y:S01]  /*15c0*/  SHF.L.U32 R197, R197, 0x10, RZ ;  /* 0x00000010c5c57819 */ /* 0x000fe200000006ff */
[----:B------:R-:W4:Y:S01]  /*15d0*/  LDL R195, [R1+0x44] ;  /* 0x0000440001c37983 */ /* 0x000f220000100800 */
[C---:B------:R-:W-:Y:S01]  /*15e0*/  FADD.FTZ R0, -R78.reuse, R181 ;  /* 0x000000b54e007221 */ /* 0x040fe20000010100 */
[----:B------:R-:W-:Y:S01]  /*15f0*/  SHF.L.U32 R180, R183, 0x10, RZ ;  /* 0x00000010b7b47819 */ /* 0x000fe200000006ff */
[C---:B------:R-:W-:Y:S01]  /*1600*/  FADD.FTZ R84, -R78.reuse, R188 ;  /* 0x000000bc4e547221 */ /* 0x040fe20000010100 */
[----:B------:R-:W-:Y:S01]  /*1610*/  FADD.FTZ R80, -R78, R191 ;  /* 0x000000bf4e507221 */ /* 0x000fe20000010100 */
[C---:B------:R-:W-:Y:S01]  /*1620*/  PRMT R183, R105.reuse, 0x7632, R183 ;  /* 0x0000763269b77816 */ /* 0x040fe200000000b7 */
[C---:B------:R-:W-:Y:S01]  /*1630*/  IMAD.U32 R188, R106.reuse, 0x10000, RZ ;  /* 0x000100006abc7824 */ /* 0x040fe200078e00ff */
[----:B------:R-:W-:Y:S01]  /*1640*/  SHF.L.U32 R191, R105, 0x10, RZ ;  /* 0x0000001069bf7819 */ /* 0x000fe200000006ff */
[----:B------:R-:W5:Y:S01]  /*1650*/  LDG.E.64 R76, desc[UR10][R76.64] ;  /* 0x0000000a4c4c7981 */ /* 0x000f62000c1e1b00 */
[----:B------:R-:W-:Y:S01]  /*1660*/  PRMT R181, R106, 0x7632, R181 ;  /* 0x000076326ab57816 */ /* 0x000fe200000000b5 */
[----:B------:R-:W-:Y:S01]  /*1670*/  FADD.FTZ R196, -R78, R171 ;  /* 0x000000ab4ec47221 */ /* 0x000fe20000010100 */
[C---:B------:R-:W-:Y:S01]  /*1680*/  PRMT R105, R114.reuse, 0x7632, R105 ;  /* 0x0000763272697816 */ /* 0x040fe20000000069 */
[----:B------:R-:W5:Y:S01]  /*1690*/  LDG.E.64 R92, desc[UR10][R92.64] ;  /* 0x0000000a5c5c7981 */ /* 0x000f62000c1e1b00 */
[----:B------:R-:W-:-:S02]  /*16a0*/  SHF.L.U32 R106, R114, 0x10, RZ ;  /* 0x00000010726a7819 */ /* 0x000fc400000006ff */
[C---:B------:R-:W-:Y:S01]  /*16b0*/  PRMT R171, R111.reuse, 0x7632, R171 ;  /* 0x000076326fab7816 */ /* 0x040fe200000000ab */
[----:B------:R-:W4:Y:S01]  /*16c0*/  LDL R114, [R1+0x28] ;  /* 0x0000280001727983 */ /* 0x000f220000100800 */
[----:B------:R-:W-:-:S03]  /*16d0*/  SHF.L.U32 R109, R111, 0x10, RZ ;  /* 0x000000106f6d7819 */ /* 0x000fc600000006ff */
[----:B------:R-:W4:Y:S04]  /*16e0*/  LDL R111, [R1+0xc] ;  /* 0x00000c00016f7983 */ /* 0x000f280000100800 */
[----:B------:R-:W5:Y:S04]  /*16f0*/  LDG.E.64 R88, desc[UR10][R88.64] ;  /* 0x0000000a58587981 */ /* 0x000f68000c1e1b00 */
[----:B------:R-:W5:Y:S04]  /*1700*/  LDG.E.64 R86, desc[UR10][R86.64] ;  /* 0x0000000a56567981 */ /* 0x000f68000c1e1b00 */
[----:B------:R-:W5:Y:S01]  /*1710*/  LDG.E.64 R82, desc[UR10][R82.64] ;  /* 0x0000000a52527981 */ /* 0x000f62000c1e1b00 */
[----:B--2---:R-:W-:Y:S01]  /*1720*/  FMUL.FTZ R210, R216, R210 ;  /* 0x000000d2d8d27220 */ /* 0x004fe20000410000 */
[----:B------:R-:W-:Y:S01]  /*1730*/  FMUL.FTZ R216, R218, R165 ;  /* 0x000000a5dad87220 */ /* 0x000fe20000410000 */
[----:B---3--:R-:W-:-:S02]  /*1740*/  FMUL.FTZ R218, R110, R163 ;  /* 0x000000a36eda7220 */ /* 0x008fc40000410000 */
[----:B------:R-:W2:Y:S01]  /*1750*/  LDL R110, [R1+0x4] ;  /* 0x00000400016e7983 */ /* 0x000ea20000100800 */
[----:B------:R-:W-:Y:S02]  /*1760*/  PRMT R95, R96, 0x7632, R95 ;  /* 0x00007632605f7816 */ /* 0x000fe4000000005f */
[----:B------:R-:W-:Y:S02]  /*1770*/  PRMT R94, R97, 0x7632, R94 ;  /* 0x00007632615e7816 */ /* 0x000fe4000000005e */
[----:B------:R-:W-:Y:S02]  /*1780*/  PRMT R96, R98, 0x7632, R96 ;  /* 0x0000763262607816 */ /* 0x000fe40000000060 */
[----:B------:R-:W-:Y:S02]  /*1790*/  PRMT R98, R102, 0x7632, R98 ;  /* 0x0000763266627816 */ /* 0x000fe40000000062 */
[C---:B------:R-:W-:Y:S01]  /*17a0*/  PRMT R102, R103.reuse, 0x7632, R102 ;  /* 0x0000763267667816 */ /* 0x040fe20000000066 */
[----:B------:R-:W-:Y:S01]  /*17b0*/  FADD.FTZ R213, -R78, R179 ;  /* 0x000000b34ed57221 */ /* 0x000fe20000010100 */
[----:B------:R-:W-:-:S02]  /*17c0*/  SHF.L.U32 R103, R103, 0x10, RZ ;  /* 0x0000001067677819 */ /* 0x000fc400000006ff */
[----:B------:R-:W-:Y:S01]  /*17d0*/  SHF.L.U32 R166, R166, 0x10, RZ ;  /* 0x00000010a6a67819 */ /* 0x000fe200000006ff */
[----:B------:R-:W-:Y:S01]  /*17e0*/  IMAD.U32 R170, R170, 0x10000, RZ ;  /* 0x00010000aaaa7824 */ /* 0x000fe200078e00ff */
[----:B------:R-:W-:Y:S01]  /*17f0*/  SHF.L.U32 R97, R97, 0x10, RZ ;  /* 0x0000001061617819 */ /* 0x000fe200000006ff */
[----:B------:R-:W-:Y:S01]  /*1800*/  IMAD.U32 R79, R94, 0x10000, RZ ;  /* 0x000100005e4f7824 */ /* 0x000fe200078e00ff */
[----:B------:R-:W-:Y:S01]  /*1810*/  SHF.L.U32 R96, R96, 0x10, RZ ;  /* 0x0000001060607819 */ /* 0x000fe200000006ff */
[----:B------:R-:W-:Y:S01]  /*1820*/  IMAD.U32 R99, R99, 0x10000, RZ ;  /* 0x0001000063637824 */ /* 0x000fe200078e00ff */
[----:B------:R-:W-:Y:S02]  /*1830*/  SHF.L.U32 R217, R168, 0x10, RZ ;  /* 0x00000010a8d97819 */ /* 0x000fe400000006ff */
[----:B------:R-:W-:Y:S02]  /*1840*/  SHF.L.U32 R95, R95, 0x10, RZ ;  /* 0x000000105f5f7819 */ /* 0x000fe400000006ff */
[----:B------:R-:W-:-:S02]  /*1850*/  SHF.L.U32 R100, R100, 0x10, RZ ;  /* 0x0000001064647819 */ /* 0x000fc400000006ff */
[----:B------:R-:W-:Y:S01]  /*1860*/  SHF.L.U32 R179, R98, 0x10, RZ ;  /* 0x0000001062b37819 */ /* 0x000fe200000006ff */
[----:B------:R-:W-:Y:S02]  /*1870*/  IMAD.U32 R102, R102, 0x10000, RZ ;  /* 0x0001000066667824 */ /* 0x000fe400078e00ff */
[C---:B------:R-:W-:Y:S01]  /*1880*/  FADD.FTZ R215, -R78.reuse, R169 ;  /* 0x000000a94ed77221 */ /* 0x040fe20000010100 */
        /* <DEDUP_REMOVED lines=29> */
[--C-:B------:R-:W-:Y:S01]  /*1a60*/  FADD.FTZ R78, -R78, R102.reuse ;  /* 0x000000664e4e7221 */ /* 0x100fe20000010100 */
[C---:B------:R-:W-:Y:S01]  /*1a70*/  PRMT R102, R115.reuse, 0x7632, R102 ;  /* 0x0000763273667816 */ /* 0x040fe20000000066 */
[----:B------:R-:W-:-:S02]  /*1a80*/  IMAD.U32 R95, R115, 0x10000, RZ ;  /* 0x00010000735f7824 */ /* 0x000fc400078e00ff */
[----:B------:R-:W3:Y:S01]  /*1a90*/  LDL R115, [R1+0x30] ;  /* 0x0000300001737983 */ /* 0x000ee20000100800 */
[----:B------:R-:W-:Y:S01]  /*1aa0*/  FMUL.FTZ R213, R175, R213 ;  /* 0x000000d5afd57220 */ /* 0x000fe20000410000 */
[C---:B------:R-:W-:Y:S02]  /*1ab0*/  PRMT R99, R113.reuse, 0x7632, R99 ;  /* 0x0000763271637816 */ /* 0x040fe40000000063 */
[----:B------:R-:W-:Y:S02]  /*1ac0*/  SHF.L.U32 R85, R113, 0x10, RZ ;  /* 0x0000001071557819 */ /* 0x000fe400000006ff */
[----:B------:R-:W3:Y:S01]  /*1ad0*/  LDL R113, [R1+0x24] ;  /* 0x0000240001717983 */ /* 0x000ee20000100800 */
[----:B------:R-:W-:Y:S01]  /*1ae0*/  FADD.FTZ R156, R165, R156 ;  /* 0x0000009ca59c7221 */ /* 0x000fe20000010000 */
[----:B------:R-:W-:Y:S01]  /*1af0*/  FFMA.FTZ R157, R213, R165, R157 ;  /* 0x000000a5d59d7223 */ /* 0x000fe2000001009d */
[----:B------:R-:W-:Y:S01]  /*1b00*/  SHF.L.U32 R165, R228, 0x10, RZ ;  /* 0x00000010e4a57819 */ /* 0x000fe200000006ff */
[----:B------:R-:W-:Y:S01]  /*1b10*/  FMUL.FTZ R194, R175, R194 ;  /* 0x000000c2afc27220 */ /* 0x000fe20000410000 */
[----:B------:R-:W3:Y:S01]  /*1b20*/  LDL R228, [R1+0x20] ;  /* 0x0000200001e47983 */ /* 0x000ee20000100800 */
[----:B------:R-:W-:-:S02]  /*1b30*/  PRMT R179, R107, 0x7632, R179 ;  /* 0x000076326bb37816 */ /* 0x000fc400000000b3 */
[----:B------:R-:W-:Y:S01]  /*1b40*/  SHF.L.U32 R187, R107, 0x10, RZ ;  /* 0x000000106bbb7819 */ /* 0x000fe200000006ff */
[C---:B------:R-:W-:Y:S01]  /*1b50*/  IMAD.U32 R107, R112.reuse, 0x10000, RZ ;  /* 0x00010000706b7824 */ /* 0x040fe200078e00ff */
[----:B------:R-:W-:Y:S01]  /*1b60*/  PRMT R108, R112, 0x7632, R108 ;  /* 0x00007632706c7816 */ /* 0x000fe2000000006c */
[----:B------:R-:W-:Y:S01]  /*1b70*/  FADD.FTZ R34, R192, R34 ;  /* 0x00000022c0227221 */ /* 0x000fe20000010000 */
[----:B------:R-:W3:Y:S01]  /*1b80*/  LDL R112, [R1+0x1c] ;  /* 0x00001c0001707983 */ /* 0x000ee20000100800 */
[----:B------:R-:W-:Y:S01]  /*1b90*/  FFMA.FTZ R6, R194, R192, R6 ;  /* 0x000000c0c2067223 */ /* 0x000fe20000010006 */
[----:B------:R-:W-:Y:S01]  /*1ba0*/  FMUL.FTZ R205, R175, R205 ;  /* 0x000000cdafcd7220 */ /* 0x000fe20000410000 */
[----:B------:R-:W-:-:S03]  /*1bb0*/  FADD.FTZ R30, R207, R30 ;  /* 0x0000001ecf1e7221 */ /* 0x000fc60000010000 */
[-C--:B------:R-:W-:Y:S01]  /*1bc0*/  FFMA.FTZ R2, R205, R207.reuse, R2 ;  /* 0x000000cfcd027223 */ /* 0x080fe20000010002 */
[----:B----4-:R-:W-:Y:S01]  /*1bd0*/  FMUL.FTZ R207, R104, R207 ;  /* 0x000000cf68cf7220 */ /* 0x010fe20000410000 */
[----:B------:R-:W-:Y:S02]  /*1be0*/  SHF.L.U32 R104, R230, 0x10, RZ ;  /* 0x00000010e6687819 */ /* 0x000fe400000006ff */
[----:B------:R-:W4:Y:S01]  /*1bf0*/  LDL R230, [R1+0x10] ;  /* 0x0000100001e67983 */ /* 0x000f220000100800 */
[C---:B------:R-:W-:Y:S01]  /*1c00*/  FMUL.FTZ R209, R175.reuse, R209 ;  /* 0x000000d1afd17220 */ /* 0x040fe20000410000 */
[----:B------:R-:W-:Y:S01]  /*1c10*/  FMUL.FTZ R219, R175, R219 ;  /* 0x000000dbafdb7220 */ /* 0x000fe20000410000 */
[----:B------:R-:W-:Y:S01]  /*1c20*/  SHF.L.U32 R91, R91, 0x10, RZ ;  /* 0x000000105b5b7819 */ /* 0x000fe200000006ff */
[----:B------:R-:W-:Y:S01]  /*1c30*/  FMUL.FTZ R100, R195, R167 ;  /* 0x000000a7c3647220 */ /* 0x000fe20000410000 */
[----:B------:R-:W-:Y:S02]  /*1c40*/  SHF.L.U32 R195, R229, 0x10, RZ ;  /* 0x00000010e5c37819 */ /* 0x000fe400000006ff */
[----:B------:R-:W4:Y:S01]  /*1c50*/  LDL R229, [R1+0x8] ;  /* 0x0000080001e57983 */ /* 0x000f220000100800 */
[-C--:B------:R-:W-:Y:S01]  /*1c60*/  FFMA.FTZ R141, R209, R211.reuse, R141 ;  /* 0x000000d3d18d7223 */ /* 0x080fe2000001008d */
[----:B------:R-:W-:Y:S01]  /*1c70*/  FMUL.FTZ R206, R175, R206 ;  /* 0x000000ceafce7220 */ /* 0x000fe20000410000 */
[----:B------:R-:W-:Y:S01]  /*1c80*/  FMUL.FTZ R211, R221, R211 ;  /* 0x000000d3ddd37220 */ /* 0x000fe20000410000 */
[----:B------:R-:W-:Y:S01]  /*1c90*/  FMUL.FTZ R90, R175, R90 ;  /* 0x0000005aaf5a7220 */ /* 0x000fe20000410000 */
[----:B------:R-:W-:Y:S01]  /*1ca0*/  FADD.FTZ R134, R197, R134 ;  /* 0x00000086c5867221 */ /* 0x000fe20000010000 */
[----:B------:R-:W-:Y:S01]  /*1cb0*/  FFMA.FTZ R135, R219, R197, R135 ;  /* 0x000000c5db877223 */ /* 0x000fe20000010087 */
[----:B------:R-:W-:Y:S01]  /*1cc0*/  FADD.FTZ R32, R91, R32 ;  /* 0x000000205b207221 */ /* 0x000fe20000010000 */
[----:B------:R-:W-:Y:S01]  /*1cd0*/  FFMA.FTZ R4, R206, R91, R4 ;  /* 0x0000005bce047223 */ /* 0x000fe20000010004 */
[----:B------:R-:W-:Y:S01]  /*1ce0*/  FADD.FTZ R122, R106, R122 ;  /* 0x0000007a6a7a7221 */ /* 0x000fe20000010000 */
[----:B------:R-:W-:Y:S01]  /*1cf0*/  FFMA.FTZ R26, R90, R106, R26 ;  /* 0x0000006a5a1a7223 */ /* 0x000fe2000001001a */
[----:B------:R-:W-:Y:S01]  /*1d00*/  FMUL.FTZ R221, R114, R197 ;  /* 0x000000c572dd7220 */ /* 0x000fe20000410000 */
[----:B------:R-:W-:-:S02]  /*1d10*/  IMAD.U32 R197, R208, 0x10000, RZ ;  /* 0x00010000d0c57824 */ /* 0x000fc400078e00ff */
[----:B------:R-:W-:Y:S01]  /*1d20*/  FMUL.FTZ R208, R111, R91 ;  /* 0x0000005b6fd07220 */ /* 0x000fe20000410000 */
[----:B------:R-:W-:Y:S02]  /*1d30*/  FMUL.FTZ R91, R234, R106 ;  /* 0x0000006aea5b7220 */ /* 0x000fe40000410000 */
[----:B------:R-:W4:Y:S01]  /*1d40*/  LDL R106, [R1] ;  /* 0x00000000016a7983 */ /* 0x000f220000100800 */
[----:B--2---:R-:W-:Y:S01]  /*1d50*/  FMUL.FTZ R192, R110, R192 ;  /* 0x000000c06ec07220 */ /* 0x004fe20000410000 */
[C---:B------:R-:W-:Y:S02]  /*1d60*/  FMUL.FTZ R110, R175.reuse, R224 ;  /* 0x000000e0af6e7220 */ /* 0x040fe40000410000 */
[----:B------:R-:W2:Y:S01]  /*1d70*/  LDL R224, [R1+0x18] ;  /* 0x0000180001e07983 */ /* 0x000ea20000100800 */
[C---:B------:R-:W-:Y:S01]  /*1d80*/  FMUL.FTZ R212, R175.reuse, R212 ;  /* 0x000000d4afd47220 */ /* 0x040fe20000410000 */
[----:B------:R-:W-:Y:S02]  /*1d90*/  IMAD.U32 R162, R162, 0x10000, RZ ;  /* 0x00010000a2a27824 */ /* 0x000fe400078e00ff */
[----:B------:R-:W-:Y:S01]  /*1da0*/  FADD.FTZ R136, R214, R136 ;  /* 0x00000088d6887221 */ /* 0x000fe20000010000 */
[-C--:B------:R-:W-:Y:S01]  /*1db0*/  FFMA.FTZ R137, R212, R214.reuse, R137 ;  /* 0x000000d6d4897223 */ /* 0x080fe20000010089 */
[----:B------:R-:W-:Y:S01]  /*1dc0*/  FMUL.FTZ R214, R220, R214 ;  /* 0x000000d6dcd67220 */ /* 0x000fe20000410000 */
[C---:B------:R-:W-:Y:S01]  /*1dd0*/  FMUL.FTZ R215, R175.reuse, R215 ;  /* 0x000000d7afd77220 */ /* 0x040fe20000410000 */
[----:B------:R-:W-:Y:S01]  /*1de0*/  FMUL.FTZ R0, R175, R0 ;  /* 0x00000000af007220 */ /* 0x000fe20000410000 */
[----:B------:R-:W-:Y:S01]  /*1df0*/  FADD.FTZ R142, R163, R142 ;  /* 0x0000008ea38e7221 */ /* 0x000fe20000010000 */
[----:B------:R-:W-:Y:S01]  /*1e00*/  FMUL.FTZ R114, R175, R97 ;  /* 0x00000061af727220 */ /* 0x000fe20000410000 */
[----:B------:R-:W-:Y:S01]  /*1e10*/  FFMA.FTZ R143, R215, R163, R143 ;  /* 0x000000a3d78f7223 */ /* 0x000fe2000001008f */
[----:B------:R-:W-:Y:S01]  /*1e20*/  FADD.FTZ R116, R109, R116 ;  /* 0x000000746d747221 */ /* 0x000fe20000010000 */
[----:B------:R-:W-:Y:S01]  /*1e30*/  FMUL.FTZ R163, R240, R109 ;  /* 0x0000006df0a37220 */ /* 0x000fe20000410000 */
[----:B------:R-:W-:Y:S01]  /*1e40*/  SHF.L.U32 R97, R108, 0x10, RZ ;  /* 0x000000106c617819 */ /* 0x000fe200000006ff */
[----:B------:R-:W-:-:S04]  /*1e50*/  FFMA.FTZ R108, R0, R100, RZ ;  /* 0x00000064006c7223 */ /* 0x000fc800000100ff */
[----:B------:R-:W-:-:S04]  /*1e60*/  FFMA.FTZ R108, R213, R216, R108 ;  /* 0x000000d8d56c7223 */ /* 0x000fc8000001006c */
[----:B------:R-:W-:-:S04]  /*1e70*/  FFMA.FTZ R108, R101, R210, R108 ;  /* 0x000000d2656c7223 */ /* 0x000fc8000001006c */
[----:B------:R-:W-:Y:S01]  /*1e80*/  FFMA.FTZ R108, R215, R218, R108 ;  /* 0x000000dad76c7223 */ /* 0x000fe2000001006c */
[----:B------:R-:W-:-:S03]  /*1e90*/  FMUL.FTZ R217, R175, R217 ;  /* 0x000000d9afd97220 */ /* 0x000fc60000410000 */
[----:B------:R-:W-:Y:S01]  /*1ea0*/  FFMA.FTZ R108, R209, R211, R108 ;  /* 0x000000d3d16c7223 */ /* 0x000fe2000001006c */
[----:B---3--:R-:W-:Y:S01]  /*1eb0*/  FMUL.FTZ R220, R115, R162 ;  /* 0x000000a273dc7220 */ /* 0x008fe20000410000 */
[----:B------:R-:W-:-:S04]  /*1ec0*/  FMUL.FTZ R115, R175, R84 ;  /* 0x00000054af737220 */ /* 0x000fc80000410000 */
[----:B------:R-:W-:Y:S01]  /*1ed0*/  FFMA.FTZ R20, R115, R109, R20 ;  /* 0x0000006d73147223 */ /* 0x000fe20000010014 */
[----:B------:R-:W-:-:S04]  /*1ee0*/  FADD.FTZ R109, RZ, R100 ;  /* 0x00000064ff6d7221 */ /* 0x000fc80000010000 */
[----:B------:R-:W-:-:S04]  /*1ef0*/  FADD.FTZ R109, R216, R109 ;  /* 0x0000006dd86d7221 */ /* 0x000fc80000010000 */
[----:B------:R-:W-:-:S04]  /*1f00*/  FADD.FTZ R109, R210, R109 ;  /* 0x0000006dd26d7221 */ /* 0x000fc80000010000 */
[----:B------:R-:W-:-:S04]  /*1f10*/  FADD.FTZ R109, R218, R109 ;  /* 0x0000006dda6d7221 */ /* 0x000fc80000010000 */
[----:B------:R-:W-:Y:S01]  /*1f20*/  FADD.FTZ R109, R211, R109 ;  /* 0x0000006dd36d7221 */ /* 0x000fe20000010000 */
[----:B------:R-:W-:-:S03]  /*1f30*/  FFMA.FTZ R108, R217, R220, R108 ;  /* 0x000000dcd96c7223 */ /* 0x000fc6000001006c */
[----:B------:R-:W-:Y:S01]  /*1f40*/  FADD.FTZ R109, R220, R109 ;  /* 0x0000006ddc6d7221 */ /* 0x000fe20000010000 */
[----:B------:R-:W-:Y:S01]  /*1f50*/  FMUL.FTZ R201, R175, R201 ;  /* 0x000000c9afc97220 */ /* 0x000fe20000410000 */
[----:B------:R-:W-:Y:S02]  /*1f60*/  FFMA.FTZ R108, R212, R214, R108 ;  /* 0x000000d6d46c7223 */ /* 0x000fe4000001006c */
[----:B------:R-:W-:Y:S01]  /*1f70*/  FADD.FTZ R109, R214, R109 ;  /* 0x0000006dd66d7221 */ /* 0x000fe20000010000 */
[----:B------:R-:W-:Y:S01]  /*1f80*/  SHF.L.U32 R199, R199, 0x10, RZ ;  /* 0x00000010c7c77819 */ /* 0x000fe200000006ff */
[----:B------:R-:W-:Y:S01]  /*1f90*/  FADD.FTZ R132, R203, R132 ;  /* 0x00000084cb847221 */ /* 0x000fe20000010000 */
[-C--:B------:R-:W-:Y:S01]  /*1fa0*/  FFMA.FTZ R133, R201, R203.reuse, R133 ;  /* 0x000000cbc9857223 */ /* 0x080fe20000010085 */
[----:B------:R-:W-:Y:S01]  /*1fb0*/  FMUL.FTZ R200, R175, R200 ;  /* 0x000000c8afc87220 */ /* 0x000fe20000410000 */
[----:B------:R-:W-:Y:S01]  /*1fc0*/  FMUL.FTZ R203, R113, R203 ;  /* 0x000000cb71cb7220 */ /* 0x000fe20000410000 */
[----:B------:R-:W-:Y:S01]  /*1fd0*/  FADD.FTZ R109, R221, R109 ;  /* 0x0000006ddd6d7221 */ /* 0x000fe20000010000 */
[----:B------:R-:W-:Y:S01]  /*1fe0*/  FFMA.FTZ R108, R219, R221, R108 ;  /* 0x000000dddb6c7223 */ /* 0x000fe2000001006c */
[----:B------:R-:W-:Y:S01]  /*1ff0*/  FMUL.FTZ R202, R175, R202 ;  /* 0x000000caafca7220 */ /* 0x000fe20000410000 */
[----:B------:R-:W-:Y:S01]  /*2000*/  FADD.FTZ R130, R199, R130 ;  /* 0x00000082c7827221 */ /* 0x000fe20000010000 */
[-C--:B------:R-:W-:Y:S01]  /*2010*/  FFMA.FTZ R131, R200, R199.reuse, R131 ;  /* 0x000000c7c8837223 */ /* 0x080fe20000010083 */
[----:B------:R-:W-:Y:S01]  /*2020*/  FMUL.FTZ R199, R228, R199 ;  /* 0x000000c7e4c77220 */ /* 0x000fe20000410000 */
[----:B------:R-:W-:Y:S01]  /*2030*/  FADD.FTZ R109, R203, R109 ;  /* 0x0000006dcb6d7221 */ /* 0x000fe20000010000 */
[----:B------:R-:W-:Y:S01]  /*2040*/  FFMA.FTZ R108, R201, R203, R108 ;  /* 0x000000cbc96c7223 */ /* 0x000fe2000001006c */
[----:B------:R-:W-:Y:S01]  /*2050*/  FADD.FTZ R128, R204, R128 ;  /* 0x00000080cc807221 */ /* 0x000fe20000010000 */
[----:B------:R-:W-:Y:S01]  /*2060*/  FFMA.FTZ R129, R202, R204, R129 ;  /* 0x000000ccca817223 */ /* 0x000fe20000010081 */
        /* <DEDUP_REMOVED lines=9> */
[----:B------:R-:W-:-:S03]  /*2100*/  FADD.FTZ R31, R195, R31 ;  /* 0x0000001fc31f7221 */ /* 0x000fc60000010000 */
[-C--:B------:R-:W-:Y:S01]  /*2110*/  FFMA.FTZ R3, R196, R195.reuse, R3 ;  /* 0x000000c3c4037223 */ /* 0x080fe20000010003 */
[----:B----4-:R-:W-:Y:S01]  /*2120*/  FMUL.FTZ R195, R230, R195 ;  /* 0x000000c3e6c37220 */ /* 0x010fe20000410000 */
[----:B------:R-:W-:Y:S01]  /*2130*/  FMUL.FTZ R80, R175, R80 ;  /* 0x00000050af507220 */ /* 0x000fe20000410000 */
[----:B------:R-:W-:Y:S01]  /*2140*/  FADD.FTZ R118, R107, R118 ;  /* 0x000000766b767221 */ /* 0x000fe20000010000 */
[-C--:B------:R-:W-:Y:S02]  /*2150*/  FMUL.FTZ R84, R238, R107.reuse ;  /* 0x0000006bee547220 */ /* 0x080fe40000410000 */
[----:B------:R-:W-:Y:S01]  /*2160*/  FFMA.FTZ R22, R80, R107, R22 ;  /* 0x0000006b50167223 */ /* 0x000fe20000010016 */
[----:B------:R-:W-:Y:S01]  /*2170*/  SHF.L.U32 R107, R102, 0x10, RZ ;  /* 0x00000010666b7819 */ /* 0x000fe200000006ff */
[----:B------:R-:W-:Y:S01]  /*2180*/  FMUL.FTZ R102, R229, R104 ;  /* 0x00000068e5667220 */ /* 0x000fe20000410000 */
[----:B------:R-:W-:Y:S01]  /*2190*/  FMUL.FTZ R103, R175, R103 ;  /* 0x00000067af677220 */ /* 0x000fe20000410000 */
[----:B------:R-:W-:-:S02]  /*21a0*/  IMAD.U32 R185, R185, 0x10000, RZ ;  /* 0x00010000b9b97824 */ /* 0x000fc400078e00ff */
[C---:B------:R-:W-:Y:S01]  /*21b0*/  FMUL.FTZ R186, R175.reuse, R186 ;  /* 0x000000baafba7220 */ /* 0x040fe20000410000 */
[----:B------:R-:W-:Y:S01]  /*21c0*/  FMUL.FTZ R193, R175, R193 ;  /* 0x000000c1afc17220 */ /* 0x000fe20000410000 */
[----:B------:R-:W-:Y:S02]  /*21d0*/  FADD.FTZ R35, R185, R35 ;  /* 0x00000023b9237221 */ /* 0x000fe40000010000 */
[-C--:B------:R-:W-:Y:S01]  /*21e0*/  FFMA.FTZ R7, R186, R185.reuse, R7 ;  /* 0x000000b9ba077223 */ /* 0x080fe20000010007 */
[----:B------:R-:W-:Y:S01]  /*21f0*/  FMUL.FTZ R185, R106, R185 ;  /* 0x000000b96ab97220 */ /* 0x000fe20000410000 */
[----:B------:R-:W-:Y:S01]  /*2200*/  SHF.L.U32 R183, R183, 0x10, RZ ;  /* 0x00000010b7b77819 */ /* 0x000fe200000006ff */
[----:B------:R-:W-:Y:S01]  /*2210*/  FADD.FTZ R36, R191, R36 ;  /* 0x00000024bf247221 */ /* 0x000fe20000010000 */
[-C--:B------:R-:W-:Y:S01]  /*2220*/  FFMA.FTZ R8, R193, R191.reuse, R8 ;  /* 0x000000bfc1087223 */ /* 0x080fe20000010008 */
[C---:B------:R-:W-:Y:S01]  /*2230*/  FMUL.FTZ R184, R175.reuse, R184 ;  /* 0x000000b8afb87220 */ /* 0x040fe20000410000 */
[----:B------:R-:W-:Y:S01]  /*2240*/  FMUL.FTZ R191, R252, R191 ;  /* 0x000000bffcbf7220 */ /* 0x000fe20000410000 */
[----:B------:R-:W-:Y:S01]  /*2250*/  FMUL.FTZ R190, R175, R190 ;  /* 0x000000beafbe7220 */ /* 0x000fe20000410000 */
[----:B------:R-:W-:Y:S01]  /*2260*/  FADD.FTZ R37, R183, R37 ;  /* 0x00000025b7257221 */ /* 0x000fe20000010000 */
[-C--:B------:R-:W-:Y:S01]  /*2270*/  FFMA.FTZ R9, R184, R183.reuse, R9 ;  /* 0x000000b7b8097223 */ /* 0x080fe20000010009 */
[----:B------:R-:W-:Y:S01]  /*2280*/  FMUL.FTZ R183, R251, R183 ;  /* 0x000000b7fbb77220 */ /* 0x000fe20000410000 */
[----:B------:R-:W-:Y:S01]  /*2290*/  SHF.L.U32 R181, R181, 0x10, RZ ;  /* 0x00000010b5b57819 */ /* 0x000fe200000006ff */
[----:B------:R-:W-:Y:S01]  /*22a0*/  FADD.FTZ R38, R188, R38 ;  /* 0x00000026bc267221 */ /* 0x000fe20000010000 */
[----:B------:R-:W-:Y:S01]  /*22b0*/  FFMA.FTZ R10, R190, R188, R10 ;  /* 0x000000bcbe0a7223 */ /* 0x000fe2000001000a */
[C---:B------:R-:W-:Y:S01]  /*22c0*/  FMUL.FTZ R182, R175.reuse, R182 ;  /* 0x000000b6afb67220 */ /* 0x040fe20000410000 */
[----:B------:R-:W-:Y:S01]  /*22d0*/  FMUL.FTZ R188, R250, R188 ;  /* 0x000000bcfabc7220 */ /* 0x000fe20000410000 */
[----:B------:R-:W-:Y:S01]  /*22e0*/  FMUL.FTZ R189, R175, R189 ;  /* 0x000000bdafbd7220 */ /* 0x000fe20000410000 */
[----:B------:R-:W-:Y:S01]  /*22f0*/  FADD.FTZ R39, R181, R39 ;  /* 0x00000027b5277221 */ /* 0x000fe20000010000 */
[-C--:B------:R-:W-:Y:S01]  /*2300*/  FFMA.FTZ R11, R182, R181.reuse, R11 ;  /* 0x000000b5b60b7223 */ /* 0x080fe2000001000b */
[----:B------:R-:W-:Y:S01]  /*2310*/  FMUL.FTZ R181, R249, R181 ;  /* 0x000000b5f9b57220 */ /* 0x000fe20000410000 */
[----:B------:R-:W-:-:S02]  /*2320*/  IMAD.U32 R179, R179, 0x10000, RZ ;  /* 0x00010000b3b37824 */ /* 0x000fc400078e00ff */
[----:B------:R-:W-:Y:S01]  /*2330*/  FADD.FTZ R40, R187, R40 ;  /* 0x00000028bb287221 */ /* 0x000fe20000010000 */
[-C--:B------:R-:W-:Y:S01]  /*2340*/  FFMA.FTZ R12, R189, R187.reuse, R12 ;  /* 0x000000bbbd0c7223 */ /* 0x080fe2000001000c */
[----:B------:R-:W-:Y:S01]  /*2350*/  FMUL.FTZ R180, R175, R180 ;  /* 0x000000b4afb47220 */ /* 0x000fe20000410000 */
[----:B------:R-:W-:Y:S01]  /*2360*/  FMUL.FTZ R187, R248, R187 ;  /* 0x000000bbf8bb7220 */ /* 0x000fe20000410000 */
[----:B------:R-:W-:Y:S02]  /*2370*/  FADD.FTZ R41, R179, R41 ;  /* 0x00000029b3297221 */ /* 0x000fe40000010000 */
[-C--:B------:R-:W-:Y:S01]  /*2380*/  FFMA.FTZ R13, R180, R179.reuse, R13 ;  /* 0x000000b3b40d7223 */ /* 0x080fe2000001000d */
[----:B------:R-:W-:Y:S01]  /*2390*/  FMUL.FTZ R179, R247, R179 ;  /* 0x000000b3f7b37220 */ /* 0x000fe20000410000 */
[----:B------:R-:W-:Y:S01]  /*23a0*/  FMUL.FTZ R164, R175, R164 ;  /* 0x000000a4afa47220 */ /* 0x000fe20000410000 */
[----:B------:R-:W-:Y:S01]  /*23b0*/  FMUL.FTZ R112, R246, R227 ;  /* 0x000000e3f6707220 */ /* 0x000fe20000410000 */
[----:B------:R-:W-:-:S02]  /*23c0*/  FADD.FTZ R43, R165, R43 ;  /* 0x0000002ba52b7221 */ /* 0x000fc40000010000 */
[-C--:B------:R-:W-:Y:S01]  /*23d0*/  FFMA.FTZ R15, R164, R165.reuse, R15 ;  /* 0x000000a5a40f7223 */ /* 0x080fe2000001000f */
[----:B------:R-:W-:Y:S01]  /*23e0*/  FMUL.FTZ R165, R245, R165 ;  /* 0x000000a5f5a57220 */ /* 0x000fe20000410000 */
[----:B------:R-:W-:Y:S01]  /*23f0*/  FADD.FTZ R158, R167, R158 ;  /* 0x0000009ea79e7221 */ /* 0x000fe20000010000 */
[----:B------:R-:W-:Y:S01]  /*2400*/  FFMA.FTZ R172, R0, R167, R172 ;  /* 0x000000a700ac7223 */ /* 0x000fe200000100ac */
[----:B------:R-:W-:Y:S01]  /*2410*/  SHF.L.U32 R167, R225, 0x10, RZ ;  /* 0x00000010e1a77819 */ /* 0x000fe200000006ff */
[C---:B------:R-:W-:Y:S01]  /*2420*/  FMUL.FTZ R166, R175.reuse, R166 ;  /* 0x000000a6afa67220 */ /* 0x040fe20000410000 */
[----:B------:R-:W-:Y:S01]  /*2430*/  FMUL.FTZ R113, R244, R226 ;  /* 0x000000e2f4717220 */ /* 0x000fe20000410000 */
[----:B------:R-:W-:Y:S02]  /*2440*/  FMUL.FTZ R111, R175, R169 ;  /* 0x000000a9af6f7220 */ /* 0x000fe40000410000 */
[----:B------:R-:W-:Y:S01]  /*2450*/  FADD.FTZ R45, R167, R45 ;  /* 0x0000002da72d7221 */ /* 0x000fe20000010000 */
[-C--:B------:R-:W-:Y:S01]  /*2460*/  FFMA.FTZ R17, R166, R167.reuse, R17 ;  /* 0x000000a7a6117223 */ /* 0x080fe20000010011 */
[----:B------:R-:W-:Y:S01]  /*2470*/  FMUL.FTZ R167, R243, R167 ;  /* 0x000000a7f3a77220 */ /* 0x000fe20000410000 */
[----:B------:R-:W-:Y:S01]  /*2480*/  FADD.FTZ R138, R162, R138 ;  /* 0x0000008aa28a7221 */ /* 0x000fe20000010000 */
[----:B------:R-:W-:Y:S01]  /*2490*/  FFMA.FTZ R139, R217, R162, R139 ;  /* 0x000000a2d98b7223 */ /* 0x000fe2000001008b */
[----:B------:R-:W-:-:S02]  /*24a0*/  IMAD.U32 R169, R223, 0x10000, RZ ;  /* 0x00010000dfa97824 */ /* 0x000fc400078e00ff */
[----:B------:R-:W-:Y:S01]  /*24b0*/  FMUL.FTZ R168, R175, R168 ;  /* 0x000000a8afa87220 */ /* 0x000fe20000410000 */
[----:B------:R-:W-:Y:S01]  /*24c0*/  FMUL.FTZ R162, R242, R222 ;  /* 0x000000def2a27220 */ /* 0x000fe20000410000 */
[----:B------:R-:W-:Y:S02]  /*24d0*/  FADD.FTZ R47, R169, R47 ;  /* 0x0000002fa92f7221 */ /* 0x000fe40000010000 */
[-C--:B------:R-:W-:Y:S01]  /*24e0*/  FFMA.FTZ R19, R168, R169.reuse, R19 ;  /* 0x000000a9a8137223 */ /* 0x080fe20000010013 */
[----:B------:R-:W-:Y:S01]  /*24f0*/  FMUL.FTZ R169, R241, R169 ;  /* 0x000000a9f1a97220 */ /* 0x000fe20000410000 */
[----:B------:R-:W-:Y:S01]  /*2500*/  SHF.L.U32 R171, R171, 0x10, RZ ;  /* 0x00000010abab7819 */ /* 0x000fe200000006ff */
[----:B------:R-:W-:Y:S01]  /*2510*/  FMUL.FTZ R170, R175, R170 ;  /* 0x000000aaafaa7220 */ /* 0x000fe20000410000 */
[----:B------:R-:W-:Y:S01]  /*2520*/  FADD.FTZ R33, R104, R33 ;  /* 0x0000002168217221 */ /* 0x000fe20000010000 */
[----:B------:R-:W-:Y:S02]  /*2530*/  FFMA.FTZ R5, R103, R104, R5 ;  /* 0x0000006867057223 */ /* 0x000fe40000010005 */
[----:B------:R-:W-:Y:S01]  /*2540*/  FADD.FTZ R117, R171, R117 ;  /* 0x00000075ab757221 */ /* 0x000fe20000010000 */
[-C--:B------:R-:W-:Y:S01]  /*2550*/  FFMA.FTZ R21, R170, R171.reuse, R21 ;  /* 0x000000abaa157223 */ /* 0x080fe20000010015 */
[----:B------:R-:W-:Y:S01]  /*2560*/  FMUL.FTZ R171, R239, R171 ;  /* 0x000000abefab7220 */ /* 0x000fe20000410000 */
[C---:B------:R-:W-:Y:S01]  /*2570*/  FMUL.FTZ R96, R175.reuse, R96 ;  /* 0x00000060af607220 */ /* 0x040fe20000410000 */
[----:B------:R-:W-:Y:S01]  /*2580*/  FMUL.FTZ R81, R175, R81 ;  /* 0x00000051af517220 */ /* 0x000fe20000410000 */
[----:B------:R-:W-:-:S02]  /*2590*/  FADD.FTZ R119, R97, R119 ;  /* 0x0000007761777221 */ /* 0x000fc40000010000 */
[-C--:B------:R-:W-:Y:S01]  /*25a0*/  FFMA.FTZ R23, R96, R97.reuse, R23 ;  /* 0x0000006160177223 */ /* 0x080fe20000010017 */
[----:B------:R-:W-:Y:S01]  /*25b0*/  FMUL.FTZ R97, R237, R97 ;  /* 0x00000061ed617220 */ /* 0x000fe20000410000 */
[----:B------:R-:W-:Y:S02]  /*25c0*/  IMAD.U32 R99, R99, 0x10000, RZ ;  /* 0x0001000063637824 */ /* 0x000fe400078e00ff */
[----:B------:R-:W-:Y:S01]  /*25d0*/  FADD.FTZ R120, R85, R120 ;  /* 0x0000007855787221 */ /* 0x000fe20000010000 */
[-C--:B------:R-:W-:Y:S01]  /*25e0*/  FFMA.FTZ R24, R81, R85.reuse, R24 ;  /* 0x0000005551187223 */ /* 0x080fe20000010018 */
[----:B------:R-:W-:Y:S01]  /*25f0*/  FMUL.FTZ R98, R175, R98 ;  /* 0x00000062af627220 */ /* 0x000fe20000410000 */
[----:B------:R-:W-:Y:S01]  /*2600*/  FMUL.FTZ R85, R236, R85 ;  /* 0x00000055ec557220 */ /* 0x000fe20000410000 */
[----:B------:R-:W-:Y:S01]  /*2610*/  FADD.FTZ R121, R99, R121 ;  /* 0x0000007963797221 */ /* 0x000fe20000010000 */
[----:B--2---:R-:W-:-:S04]  /*2620*/  FMUL.FTZ R197, R224, R197 ;  /* 0x000000c5e0c57220 */ /* 0x004fc80000410000 */
        /* <DEDUP_REMOVED lines=45> */
[----:B------:R-:W-:Y:S01]  /*2900*/  FFMA.FTZ R104, R96, R97, R104 ;  /* 0x0000006160687223 */ /* 0x000fe20000010068 */
[-C--:B------:R-:W-:Y:S01]  /*2910*/  FFMA.FTZ R25, R98, R99.reuse, R25 ;  /* 0x0000006362197223 */ /* 0x080fe20000010019 */
[----:B------:R-:W-:Y:S01]  /*2920*/  FMUL.FTZ R99, R235, R99 ;  /* 0x00000063eb637220 */ /* 0x000fe20000410000 */
[----:B------:R-:W-:Y:S01]  /*2930*/  FADD.FTZ R106, R106, R85 ;  /* 0x000000556a6a7221 */ /* 0x000fe20000010000 */
[----:B------:R-:W-:Y:S01]  /*2940*/  FFMA.FTZ R108, R81, R85, R104 ;  /* 0x00000055516c7223 */ /* 0x000fe20000010068 */
[----:B------:R-:W-:Y:S01]  /*2950*/  SHF.L.U32 R105, R105, 0x10, RZ ;  /* 0x0000001069697819 */ /* 0x000fe200000006ff */
[C---:B------:R-:W-:Y:S01]  /*2960*/  FMUL.FTZ R104, R175.reuse, R79 ;  /* 0x0000004faf687220 */ /* 0x040fe20000410000 */
        /* <DEDUP_REMOVED lines=11> */
[----:B------:R-:W-:Y:S01]  /*2a20*/  FMUL.FTZ R106, R175, R78 ;  /* 0x0000004eaf6a7220 */ /* 0x000fe20000410000 */
[----:B------:R-:W-:Y:S01]  /*2a30*/  FADD.FTZ R79, R79, R105 ;  /* 0x000000694f4f7221 */ /* 0x000fe20000010000 */
[----:B------:R-:W-:Y:S01]  /*2a40*/  FFMA.FTZ R108, R104, R105, R108 ;  /* 0x00000069686c7223 */ /* 0x000fe2000001006c */
[----:B------:R-:W-:Y:S01]  /*2a50*/  FADD.FTZ R125, R107, R125 ;  /* 0x0000007d6b7d7221 */ /* 0x000fe20000010000 */
[-C--:B------:R-:W-:Y:S01]  /*2a60*/  FFMA.FTZ R29, R106, R107.reuse, R29 ;  /* 0x0000006b6a1d7223 */ /* 0x080fe2000001001d */
[----:B------:R-:W-:Y:S01]  /*2a70*/  FADD.FTZ R78, R79, R95 ;  /* 0x0000005f4f4e7221 */ /* 0x000fe20000010000 */
[----:B------:R-:W-:Y:S01]  /*2a80*/  UMOV UR4, 0xffffffff ;  /* 0xffffffff00047882 */ /* 0x000fe20000000000 */
[----:B------:R-:W-:Y:S01]  /*2a90*/  ISETP.NE.U32.AND P2, PT, RZ, UR14, PT ;  /* 0x0000000eff007c0c */ /* 0x000fe2000bf45070 */
[----:B------:R-:W-:Y:S01]  /*2aa0*/  FMUL.FTZ R107, R231, R107 ;  /* 0x0000006be76b7220 */ /* 0x000fe20000410000 */
[----:B------:R-:W-:Y:S01]  /*2ab0*/  FFMA.FTZ R79, R94, R95, R108 ;  /* 0x0000005f5e4f7223 */ /* 0x000fe2000001006c */
[----:B------:R-:W-:Y:S01]  /*2ac0*/  FADD.FTZ R42, R227, R42 ;  /* 0x0000002ae32a7221 */ /* 0x000fe20000010000 */
[----:B------:R-:W-:Y:S01]  /*2ad0*/  ISETP.NE.AND.EX P2, PT, RZ, UR15, PT, P2 ;  /* 0x0000000fff007c0c */ /* 0x000fe2000bf45320 */
[----:B------:R-:W-:Y:S01]  /*2ae0*/  FFMA.FTZ R14, R110, R227, R14 ;  /* 0x000000e36e0e7223 */ /* 0x000fe2000001000e */
[----:B------:R-:W-:Y:S01]  /*2af0*/  FADD.FTZ R44, R226, R44 ;  /* 0x0000002ce22c7221 */ /* 0x000fe20000010000 */
[----:B------:R-:W-:Y:S01]  /*2b00*/  FFMA.FTZ R16, R111, R226, R16 ;  /* 0x000000e26f107223 */ /* 0x000fe20000010010 */
[----:B------:R-:W-:Y:S01]  /*2b10*/  FADD.FTZ R46, R222, R46 ;  /* 0x0000002ede2e7221 */ /* 0x000fe20000010000 */
[----:B------:R-:W-:Y:S01]  /*2b20*/  FFMA.FTZ R18, R114, R222, R18 ;  /* 0x000000de72127223 */ /* 0x000fe20000010012 */
[----:B------:R-:W-:Y:S01]  /*2b30*/  FADD.FTZ R78, R78, R107 ;  /* 0x0000006b4e4e7221 */ /* 0x000fe20000010000 */
[----:B------:R-:W-:Y:S01]  /*2b40*/  FFMA.FTZ R79, R106, R107, R79 ;  /* 0x0000006b6a4f7223 */ /* 0x000fe2000001004f */
[----:B------:R-:W-:Y:S06]  /*2b50*/  BRA.DIV UR4, `(.L_x_574) ;  /* 0x000000d204007947 */ /* 0x000fec000b800000 */
        /* <DEDUP_REMOVED lines=18> */
.L_x_627:
        /* <DEDUP_REMOVED lines=20> */
[----:B-1----:R-:W-:Y:S01]  /*2dc0*/  FADD.FTZ R78, R221, -R219 ;  /* 0x800000dbdd4e7221 */ /* 0x002fe20000010000 */
[----:B------:R-:W-:Y:S01]  /*2dd0*/  LOP3.LUT P5, RZ, R77, 0xff0000, RZ, 0xc0, !PT ;  /* 0x00ff00004dff7812 */ /* 0x000fe200078ac0ff */
[-CC-:B------:R-:W-:Y:S01]  /*2de0*/  FFMA.FTZ R213, R213, R109.reuse, R108.reuse ;  /* 0x0000006dd5d57223 */ /* 0x180fe2000001006c */
[----:B------:R-:W-:Y:S01]  /*2df0*/  LOP3.LUT P4, RZ, R77, 0xff, RZ, 0xc0, !PT ;  /* 0x000000ff4dff7812 */ /* 0x000fe2000788c0ff */
[-CC-:B------:R-:W-:Y:S01]  /*2e00*/  FFMA.FTZ R101, R101, R109.reuse, R108.reuse ;  /* 0x0000006d65657223 */ /* 0x180fe2000001006c */
[----:B------:R-:W-:Y:S01]  /*2e10*/  LOP3.LUT P3, RZ, R77, 0xff00, RZ, 0xc0, !PT ;  /* 0x0000ff004dff7812 */ /* 0x000fe2000786c0ff */
[-CC-:B------:R-:W-:Y:S01]  /*2e20*/  FFMA.FTZ R215, R215, R109.reuse, R108.reuse ;  /* 0x0000006dd7d77223 */ /* 0x180fe2000001006c */
[----:B------:R-:W-:Y:S01]  /*2e30*/  ISETP.GE.U32.AND.EX P2, PT, R77, 0x1000000, PT, P2 ;  /* 0x010000004d00780c */ /* 0x000fe20003f46120 */
        /* <DEDUP_REMOVED lines=8> */
[----:B------:R-:W-:Y:S01]  /*2ec0*/  FADD.FTZ R217, R220, -R217 ;  /* 0x800000d9dcd97221 */ /* 0x000fe20000010000 */
[----:B------:R-:W-:Y:S01]  /*2ed0*/  FADD.FTZ R100, R100, -R77 ;  /* 0x8000004d64647221 */ /* 0x000fe20000010000 */
[----:B------:R-:W-:Y:S01]  /*2ee0*/  FMUL.FTZ R78, R78, UR6 ;  /* 0x000000064e4e7c20 */ /* 0x000fe20008410000 */
[----:B------:R-:W-:Y:S01]  /*2ef0*/  FMUL.FTZ R212, R212, UR6 ;  /* 0x00000006d4d47c20 */ /* 0x000fe20008410000 */
[----:B------:R-:W-:Y:S01]  /*2f00*/  FMUL.FTZ R209, R209, UR6 ;  /* 0x00000006d1d17c20 */ /* 0x000fe20008410000 */
[C---:B------:R-:W-:Y:S01]  /*2f10*/  FMUL.FTZ R217, R175.reuse, R217 ;  /* 0x000000d9afd97220 */ /* 0x040fe20000410000 */
[C---:B------:R-:W-:Y:S01]  /*2f20*/  FMUL.FTZ R210, R175.reuse, R210 ;  /* 0x000000d2afd27220 */ /* 0x040fe20000410000 */
        /* <DEDUP_REMOVED lines=19> */
[----:B------:R-:W-:Y:S02]  /*3060*/  FSEL R101, R216, RZ, P4 ;  /* 0x000000ffd8657208 */ /* 0x000fe40002000000 */
[----:B------:R-:W-:Y:S02]  /*3070*/  F2FP.BF16.F32.PACK_AB R79, R78, R79 ;  /* 0x0000004f4e4f723e */ /* 0x000fe400000010ff */
[----:B------:R-:W-:Y:S02]  /*3080*/  F2FP.BF16.F32.PACK_AB R78, R0, R209 ;  /* 0x000000d1004e723e */ /* 0x000fe400000010ff */
[----:B------:R-:W-:Y:S02]  /*3090*/  F2FP.BF16.F32.PACK_AB R77, R218, R77 ;  /* 0x0000004dda4d723e */ /* 0x000fe400000010ff */
[----:B------:R-:W-:Y:S01]  /*30a0*/  F2FP.BF16.F32.PACK_AB R76, R101, R76 ;  /* 0x0000004c654c723e */ /* 0x000fe200000010ff */
[----:B------:R-:W-:Y:S06]  /*30b0*/  BRA `(.L_x_578) ;  /* 0x00000020007c7947 */ /* 0x000fec0003800000 */
.L_x_577:
[-CC-:B------:R-:W-:Y:S01]  /*30c0*/  FFMA.FTZ R73, R212, R109.reuse, R108.reuse ;  /* 0x0000006dd4497223 */ /* 0x180fe2000001006c */
[-CC-:B------:R-:W-:Y:S01]  /*30d0*/  FFMA.FTZ R74, R209, R109.reuse, R108.reuse ;  /* 0x0000006dd14a7223 */ /* 0x180fe2000001006c */
[-CC-:B------:R-:W-:Y:S01]  /*30e0*/  FFMA.FTZ R217, R217, R109.reuse, R108.reuse ;  /* 0x0000006dd9d97223 */ /* 0x180fe2000001006c */
[-CC-:B------:R-:W-:Y:S01]  /*30f0*/  FFMA.FTZ R72, R219, R109.reuse, R108.reuse ;  /* 0x0000006ddb487223 */ /* 0x180fe2000001006c */
[----:B------:R-:W-:Y:S01]  /*3100*/  FADD.FTZ R160, R214, -R73 ;  /* 0x80000049d6a07221 */ /* 0x000fe20000010000 */
[-C--:B------:R-:W-:Y:S01]  /*3110*/  FFMA.FTZ R73, R0, R109.reuse, R108 ;  /* 0x0000006d00497223 */ /* 0x080fe2000001006c */
[----:B------:R-:W-:Y:S01]  /*3120*/  FADD.FTZ R74, R211, -R74 ;  /* 0x8000004ad34a7221 */ /* 0x000fe20000010000 */
[----:B------:R-:W-:Y:S01]  /*3130*/  FADD.FTZ R220, R220, -R217 ;  /* 0x800000d9dcdc7221 */ /* 0x000fe20000010000 */
[----:B------:R-:W-:Y:S01]  /*3140*/  FADD.FTZ R72, R221, -R72 ;  /* 0x80000048dd487221 */ /* 0x000fe20000010000 */
[----:B------:R-:W-:Y:S01]  /*3150*/  FADD.FTZ R100, R100, -R73 ;  /* 0x8000004964647221 */ /* 0x000fe20000010000 */
[C---:B------:R-:W-:Y:S01]  /*3160*/  FMUL.FTZ R74, R175.reuse, R74 ;  /* 0x0000004aaf4a7220 */ /* 0x040fe20000410000 */
[C---:B------:R-:W-:Y:S01]  /*3170*/  FMUL.FTZ R73, R175.reuse, R220 ;  /* 0x000000dcaf497220 */ /* 0x040fe20000410000 */
[C---:B------:R-:W-:Y:S01]  /*3180*/  FMUL.FTZ R75, R175.reuse, R72 ;  /* 0x00000048af4b7220 */ /* 0x040fe20000410000 */
[----:B------:R-:W-:Y:S01]  /*3190*/  FMUL.FTZ R160, R175, R160 ;  /* 0x000000a0afa07220 */ /* 0x000fe20000410000 */
[----:B-----5:R-:W-:Y:S01]  /*31a0*/  ISETP.GE.U32.AND P2, PT, R76, RZ, PT ;  /* 0x000000ff4c00720c */ /* 0x020fe20003f46070 */
[----:B-1----:R-:W-:Y:S01]  /*31b0*/  FMUL.FTZ R78, R74, UR6 ;  /* 0x000000064a4e7c20 */ /* 0x002fe20008410000 */
[----:B------:R-:W-:Y:S01]  /*31c0*/  FMUL.FTZ R0, R73, UR6 ;  /* 0x0000000649007c20 */ /* 0x000fe20008410000 */
[----:B------:R-:W-:Y:S01]  /*31d0*/  LOP3.LUT P4, RZ, R77, 0xff, RZ, 0xc0, !PT ;  /* 0x000000ff4dff7812 */ /* 0x000fe2000788c0ff */
[----:B------:R-:W-:Y:S01]  /*31e0*/  FMUL.FTZ R79, R75, UR6 ;  /* 0x000000064b4f7c20 */ /* 0x000fe20008410000 */
[----:B------:R-:W-:Y:S01]  /*31f0*/  LOP3.LUT P3, RZ, R77, 0xff00, RZ, 0xc0, !PT ;  /* 0x0000ff004dff7812 */ /* 0x000fe2000786c0ff */
[----:B------:R-:W-:Y:S01]  /*3200*/  FMUL.FTZ R72, R160, UR6 ;  /* 0x00000006a0487c20 */ /* 0x000fe20008410000 */
[-CC-:B------:R-:W-:Y:S01]  /*3210*/  FFMA.FTZ R101, R101, R109.reuse, R108.reuse ;  /* 0x0000006d65657223 */ /* 0x180fe2000001006c */
[-CC-:B------:R-:W-:Y:S01]  /*3220*/  FFMA.FTZ R215, R215, R109.reuse, R108.reuse ;  /* 0x0000006dd7d77223 */ /* 0x180fe2000001006c */
[----:B------:R-:W-:Y:S01]  /*3230*/  LOP3.LUT P5, RZ, R77, 0xff0000, RZ, 0xc0, !PT ;  /* 0x00ff00004dff7812 */ /* 0x000fe200078ac0ff */
[----:B------:R-:W-:Y:S01]  /*3240*/  FFMA.FTZ R213, R213, R109, R108 ;  /* 0x0000006dd5d57223 */ /* 0x000fe2000001006c */
[----:B------:R-:W-:Y:S01]  /*3250*/  ISETP.GE.U32.AND.EX P2, PT, R77, 0x1000000, PT, P2 ;  /* 0x010000004d00780c */ /* 0x000fe20003f46120 */
[----:B------:R-:W-:Y:S01]  /*3260*/  FADD.FTZ R210, R210, -R101 ;  /* 0x80000065d2d27221 */ /* 0x000fe20000010000 */
[----:B------:R-:W-:Y:S01]  /*3270*/  F2FP.BF16.F32.PACK_AB R74, R73, R74 ;  /* 0x0000004a494a723e */ /* 0x000fe200000010ff */
[----:B------:R-:W-:Y:S01]  /*3280*/  FADD.FTZ R218, R218, -R215 ;  /* 0x800000d7dada7221 */ /* 0x000fe20000010000 */
[----:B------:R-:W-:Y:S01]  /*3290*/  FSEL R78, R78, RZ, P4 ;  /* 0x000000ff4e4e7208 */ /* 0x000fe20002000000 */
[----:B------:R-:W-:Y:S01]  /*32a0*/  FADD.FTZ R216, R216, -R213 ;  /* 0x800000d5d8d87221 */ /* 0x000fe20000010000 */
[----:B------:R-:W-:Y:S01]  /*32b0*/  FSEL R73, R0, RZ, P3 ;  /* 0x000000ff00497208 */ /* 0x000fe20001800000 */
[----:B------:R-:W-:Y:S01]  /*32c0*/  FMUL.FTZ R218, R175, R218 ;  /* 0x000000daafda7220 */ /* 0x000fe20000410000 */
[----:B------:R-:W-:Y:S01]  /*32d0*/  FSEL R79, R79, RZ, P2 ;  /* 0x000000ff4f4f7208 */ /* 0x000fe20001000000 */
[----:B------:R-:W-:Y:S01]  /*32e0*/  FMUL.FTZ R77, R175, R216 ;  /* 0x000000d8af4d7220 */ /* 0x000fe20000410000 */
[----:B------:R-:W-:-:S02]  /*32f0*/  FSEL R72, R72, RZ, P5 ;  /* 0x000000ff48487208 */ /* 0x000fc40002800000 */
[----:B------:R-:W-:Y:S01]  /*3300*/  F2FP.BF16.F32.PACK_AB R78, R73, R78 ;  /* 0x0000004e494e723e */ /* 0x000fe200000010ff */
[----:B------:R-:W-:Y:S01]  /*3310*/  FMUL.FTZ R73, R175, R210 ;  /* 0x000000d2af497220 */ /* 0x000fe20000410000 */
[----:B------:R-:W-:Y:S01]  /*3320*/  F2FP.BF16.F32.PACK_AB R79, R79, R72 ;  /* 0x000000484f4f723e */ /* 0x000fe200000010ff */
[----:B------:R-:W-:Y:S01]  /*3330*/  FMUL.FTZ R72, R175, R100 ;  /* 0x00000064af487220 */ /* 0x000fe20000410000 */
[C---:B------:R-:W-:Y:S02]  /*3340*/  LOP3.LUT P6, RZ, R76.reuse, 0xff0000, RZ, 0xc0, !PT ;  /* 0x00ff00004cff7812 */ /* 0x040fe400078cc0ff */
[----:B------:R-:W-:Y:S01]  /*3350*/  LOP3.LUT P2, RZ, R76, 0xff000000, RZ, 0xc0, !PT ;  /* 0xff0000004cff7812 */ /* 0x000fe2000784c0ff */
[----:B------:R-:W-:Y:S01]  /*3360*/  FMUL.FTZ R0, R72, UR6 ;  /* 0x0000000648007c20 */ /* 0x000fe20008410000 */
[C---:B------:R-:W-:Y:S02]  /*3370*/  LOP3.LUT P5, RZ, R76.reuse, 0xff, RZ, 0xc0, !PT ;  /* 0x000000ff4cff7812 */ /* 0x040fe400078ac0ff */
[----:B------:R-:W-:Y:S01]  /*3380*/  LOP3.LUT P4, RZ, R76, 0xff00, RZ, 0xc0, !PT ;  /* 0x0000ff004cff7812 */ /* 0x000fe2000788c0ff */
[----:B------:R-:W-:Y:S01]  /*3390*/  FMUL.FTZ R76, R73, UR6 ;  /* 0x00000006494c7c20 */ /* 0x000fe20008410000 */
[C---:B------:R-:W-:Y:S01]  /*33a0*/  F2FP.BF16.F32.PACK_AB R73, R218.reuse, R73 ;  /* 0x00000049da49723e */ /* 0x040fe200000010ff */
[----:B------:R-:W-:Y:S01]  /*33b0*/  FMUL.FTZ R218, R218, UR6 ;  /* 0x00000006dada7c20 */ /* 0x000fe20008410000 */
[C---:B------:R-:W-:Y:S01]  /*33c0*/  F2FP.BF16.F32.PACK_AB R72, R77.reuse, R72 ;  /* 0x000000484d48723e */ /* 0x040fe200000010ff */
[----:B------:R-:W-:Y:S01]  /*33d0*/  FMUL.FTZ R77, R77, UR6 ;  /* 0x000000064d4d7c20 */ /* 0x000fe20008410000 */
[----:B------:R-:W-:-:S02]  /*33e0*/  FSEL R76, R76, RZ, P6 ;  /* 0x000000ff4c4c7208 */ /* 0x000fc40003000000 */
[----:B------:R-:W-:Y:S02]  /*33f0*/  FSEL R161, R218, RZ, P2 ;  /* 0x000000ffdaa17208 */ /* 0x000fe40001000000 */
[----:B------:R-:W-:Y:S02]  /*3400*/  FSEL R0, R0, RZ, P5 ;  /* 0x000000ff00007208 */ /* 0x000fe40002800000 */
[----:B------:R-:W-:Y:S02]  /*3410*/  FSEL R101, R77, RZ, P4 ;  /* 0x000000ff4d657208 */ /* 0x000fe40002000000 */
[----:B------:R-:W-:Y:S02]  /*3420*/  F2FP.BF16.F32.PACK_AB R77, R161, R76 ;  /* 0x0000004ca14d723e */ /* 0x000fe400000010ff */
[----:B------:R-:W-:Y:S02]  /*3430*/  F2FP.BF16.F32.PACK_AB R75, R75, R160 ;  /* 0x000000a04b4b723e */ /* 0x000fe400000010ff */
[----:B------:R-:W-:Y:S01]  /*3440*/  F2FP.BF16.F32.PACK_AB R76, R101, R0 ;  /* 0x00000000654c723e */ /* 0x000fe200000010ff */
[----:B------:R-:W-:Y:S06]  /*3450*/  BRA `(.L_x_578) ;  /* 0x0000001c00947947 */ /* 0x000fec0003800000 */
.L_x_576:
        /* <DEDUP_REMOVED lines=26> */
[-C--:B------:R-:W-:Y:S01]  /*3600*/  FFMA.FTZ R217, R217, R109.reuse, R108 ;  /* 0x0000006dd9d97223 */ /* 0x080fe2000001006c */
[----:B------:R-:W-:Y:S01]  /*3610*/  PRMT R212, R66, 0x7632, R212 ;  /* 0x0000763242d47816 */ /* 0x000fe200000000d4 */
[----:B------:R-:W-:Y:S01]  /*3620*/  FADD.FTZ R101, R210, -R101 ;  /* 0x80000065d2657221 */ /* 0x000fe20000010000 */
[----:B------:R-:W-:Y:S01]  /*3630*/  LOP3.LUT P3, RZ, R77, 0xff00, RZ, 0xc0, !PT ;  /* 0x0000ff004dff7812 */ /* 0x000fe2000786c0ff */
[-CC-:B------:R-:W-:Y:S01]  /*3640*/  FFMA.FTZ R77, R0, R109.reuse, R108.reuse ;  /* 0x0000006d004d7223 */ /* 0x180fe2000001006c */
[----:B------:R-:W-:Y:S01]  /*3650*/  FSEL R78, R78, RZ, P2 ;  /* 0x000000ff4e4e7208 */ /* 0x000fe20001000000 */
[----:B------:R-:W-:Y:S01]  /*3660*/  FADD.FTZ R0, R220, -R217 ;  /* 0x800000d9dc007221 */ /* 0x000fe20000010000 */
[----:B------:R-:W-:Y:S01]  /*3670*/  FSEL R79, R79, RZ, P5 ;  /* 0x000000ff4f4f7208 */ /* 0x000fe20002800000 */
[----:B------:R-:W-:Y:S01]  /*3680*/  IMAD.U32 R212, R212, 0x10000, RZ ;  /* 0x00010000d4d47824 */ /* 0x000fe200078e00ff */
[----:B------:R-:W-:Y:S01]  /*3690*/  FSEL R160, R160, RZ, P4 ;  /* 0x000000ffa0a07208 */ /* 0x000fe20002000000 */
[-CC-:B------:R-:W-:Y:S01]  /*36a0*/  FFMA.FTZ R213, R213, R109.reuse, R108.reuse ;  /* 0x0000006dd5d57223 */ /* 0x180fe2000001006c */
[C---:B------:R-:W-:Y:S01]  /*36b0*/  LOP3.LUT P6, RZ, R76.reuse, 0xff0000, RZ, 0xc0, !PT ;  /* 0x00ff00004cff7812 */ /* 0x040fe200078cc0ff */
[----:B------:R-:W-:Y:S01]  /*36c0*/  FFMA.FTZ R215, R215, R109, R108 ;  /* 0x0000006dd7d77223 */ /* 0x000fe2000001006c */
[----:B------:R-:W-:Y:S01]  /*36d0*/  LOP3.LUT P2, RZ, R76, 0xff000000, RZ, 0xc0, !PT ;  /* 0xff0000004cff7812 */ /* 0x000fe2000784c0ff */
[----:B------:R-:W-:Y:S01]  /*36e0*/  FADD.FTZ R100, R100, -R77 ;  /* 0x8000004d64647221 */ /* 0x000fe20000010000 */
[C---:B------:R-:W-:Y:S01]  /*36f0*/  LOP3.LUT P5, RZ, R76.reuse, 0xff, RZ, 0xc0, !PT ;  /* 0x000000ff4cff7812 */ /* 0x040fe200078ac0ff */
[----:B------:R-:W-:Y:S01]  /*3700*/  FFMA.FTZ R0, R175, R0, R212 ;  /* 0x00000000af007223 */ /* 0x000fe200000100d4 */
[----:B------:R-:W-:Y:S01]  /*3710*/  LOP3.LUT P4, RZ, R76, 0xff00, RZ, 0xc0, !PT ;  /* 0x0000ff004cff7812 */ /* 0x000fe2000788c0ff */
[----:B------:R-:W-:Y:S01]  /*3720*/  FADD.FTZ R213, R216, -R213 ;  /* 0x800000d5d8d57221 */ /* 0x000fe20000010000 */
[C---:B------:R-:W-:Y:S01]  /*3730*/  PRMT R210, R65.reuse, 0x7632, R210 ;  /* 0x0000763241d27816 */ /* 0x040fe200000000d2 */
[----:B------:R-:W-:Y:S01]  /*3740*/  FADD.FTZ R215, R218, -R215 ;  /* 0x800000d7dad77221 */ /* 0x000fe20000010000 */
[----:B------:R-:W-:Y:S01]  /*3750*/  PRMT R76, R64, 0x7632, R76 ;  /* 0x00007632404c7816 */ /* 0x000fe2000000004c */
[----:B------:R-:W-:Y:S01]  /*3760*/  FMUL.FTZ R0, R0, UR6 ;  /* 0x0000000600007c20 */ /* 0x000fe20008410000 */
[----:B------:R-:W-:Y:S01]  /*3770*/  F2FP.BF16.F32.PACK_AB R79, R78, R79 ;  /* 0x0000004f4e4f723e */ /* 0x000fe200000010ff */
[----:B------:R-:W-:Y:S01]  /*3780*/  IMAD.U32 R78, R65, 0x10000, RZ ;  /* 0x00010000414e7824 */ /* 0x000fe200078e00ff */
[----:B------:R-:W-:-:S02]  /*3790*/  SHF.L.U32 R210, R210, 0x10, RZ ;  /* 0x00000010d2d27819 */ /* 0x000fc400000006ff */
[----:B------:R-:W-:Y:S01]  /*37a0*/  SHF.L.U32 R76, R76, 0x10, RZ ;  /* 0x000000104c4c7819 */ /* 0x000fe200000006ff */
[C---:B------:R-:W-:Y:S01]  /*37b0*/  FFMA.FTZ R101, R175.reuse, R101, R78 ;  /* 0x00000065af657223 */ /* 0x040fe2000001004e */
[----:B------:R-:W-:Y:S01]  /*37c0*/  SHF.L.U32 R77, R64, 0x10, RZ ;  /* 0x00000010404d7819 */ /* 0x000fe200000006ff */
[C---:B------:R-:W-:Y:S01]  /*37d0*/  FFMA.FTZ R210, R175.reuse, R215, R210 ;  /* 0x000000d7afd27223 */ /* 0x040fe200000100d2 */
[----:B------:R-:W-:Y:S01]  /*37e0*/  FSEL R161, R0, RZ, P3 ;  /* 0x000000ff00a17208 */ /* 0x000fe20001800000 */
[----:B------:R-:W-:Y:S01]  /*37f0*/  FFMA.FTZ R76, R175, R213, R76 ;  /* 0x000000d5af4c7223 */ /* 0x000fe2000001004c */
[----:B------:R-:W-:Y:S01]  /*3800*/  FMUL.FTZ R101, R101, UR6 ;  /* 0x0000000665657c20 */ /* 0x000fe20008410000 */
        /* <DEDUP_REMOVED lines=12> */
.L_x_579:
[----:B-----5:R-:W-:Y:S01]  /*38d0*/  PRMT R72, R67, 0x7632, R72 ;  /* 0x0000763243487816 */ /* 0x020fe20000000048 */
[-CC-:B------:R-:W-:Y:S01]  /*38e0*/  FFMA.FTZ R73, R212, R109.reuse, R108.reuse ;  /* 0x0000006dd4497223 */ /* 0x180fe2000001006c */
[-CC-:B------:R-:W-:Y:S01]  /*38f0*/  FFMA.FTZ R74, R219, R109.reuse, R108.reuse ;  /* 0x0000006ddb4a7223 */ /* 0x180fe2000001006c */
[-C--:B-1----:R-:W-:Y:S01]  /*3900*/  FFMA.FTZ R78, R209, R109.reuse, R108 ;  /* 0x0000006dd14e7223 */ /* 0x082fe2000001006c */
[----:B------:R-:W-:Y:S01]  /*3910*/  SHF.L.U32 R72, R72, 0x10, RZ ;  /* 0x0000001048487819 */ /* 0x000fe200000006ff */
[----:B------:R-:W-:Y:S01]  /*3920*/  FADD.FTZ R160, R214, -R73 ;  /* 0x80000049d6a07221 */ /* 0x000fe20000010000 */
[----:B------:R-:W-:Y:S01]  /*3930*/  FADD.FTZ R74, R221, -R74 ;  /* 0x8000004add4a7221 */ /* 0x000fe20000010000 */
[----:B------:R-:W-:Y:S01]  /*3940*/  SHF.L.U32 R73, R66, 0x10, RZ ;  /* 0x0000001042497819 */ /* 0x000fe200000006ff */
[----:B------:R-:W-:Y:S01]  /*3950*/  FADD.FTZ R78, R211, -R78 ;  /* 0x8000004ed34e7221 */ /* 0x000fe20000010000 */
[----:B------:R-:W-:Y:S02]  /*3960*/  IMAD.U32 R79, R67, 0x10000, RZ ;  /* 0x00010000434f7824 */ /* 0x000fe400078e00ff */
[C---:B------:R-:W-:Y:S01]  /*3970*/  FFMA.FTZ R75, R175.reuse, R74, R72 ;  /* 0x0000004aaf4b7223 */ /* 0x040fe20000010048 */
[----:B------:R-:W-:Y:S01]  /*3980*/  ISETP.GE.U32.AND P2, PT, R76, RZ, PT ;  /* 0x000000ff4c00720c */ /* 0x000fe20003f46070 */
[C---:B------:R-:W-:Y:S01]  /*3990*/  FFMA.FTZ R74, R175.reuse, R78, R73 ;  /* 0x0000004eaf4a7223 */ /* 0x040fe20000010049 */
[----:B------:R-:W-:Y:S01]  /*39a0*/  FFMA.FTZ R160, R175, R160, R79 ;  /* 0x000000a0afa07223 */ /* 0x000fe2000001004f */
[----:B------:R-:W-:Y:S01]  /*39b0*/  FMUL.FTZ R79, R75, UR6 ;  /* 0x000000064b4f7c20 */ /* 0x000fe20008410000 */
[C---:B------:R-:W-:Y:S01]  /*39c0*/  LOP3.LUT P3, RZ, R77.reuse, 0xff0000, RZ, 0xc0, !PT ;  /* 0x00ff00004dff7812 */ /* 0x040fe2000786c0ff */
[----:B------:R-:W-:Y:S01]  /*39d0*/  FMUL.FTZ R78, R74, UR6 ;  /* 0x000000064a4e7c20 */ /* 0x000fe20008410000 */
[----:B------:R-:W-:Y:S01]  /*39e0*/  FMUL.FTZ R72, R160, UR6 ;  /* 0x00000006a0487c20 */ /* 0x000fe20008410000 */
[C---:B------:R-:W-:Y:S01]  /*39f0*/  ISETP.GE.U32.AND.EX P2, PT, R77.reuse, 0x1000000, PT, P2 ;  /* 0x010000004d00780c */ /* 0x040fe20003f46120 */
[-CC-:B------:R-:W-:Y:S01]  /*3a00*/  FFMA.FTZ R73, R0, R109.reuse, R108.reuse ;  /* 0x0000006d00497223 */ /* 0x180fe2000001006c */
[----:B------:R-:W-:Y:S01]  /*3a10*/  LOP3.LUT P5, RZ, R77, 0xff, RZ, 0xc0, !PT ;  /* 0x000000ff4dff7812 */ /* 0x000fe200078ac0ff */
[-CC-:B------:R-:W-:Y:S01]  /*3a20*/  FFMA.FTZ R217, R217, R109.reuse, R108.reuse ;  /* 0x0000006dd9d97223 */ /* 0x180fe2000001006c */
[----:B------:R-:W-:Y:S01]  /*3a30*/  FSEL R79, R79, RZ, P2 ;  /* 0x000000ff4f4f7208 */ /* 0x000fe20001000000 */
[----:B------:R-:W-:Y:S01]  /*3a40*/  FADD.FTZ R100, R100, -R73 ;  /* 0x8000004964647221 */ /* 0x000fe20000010000 */
[----:B------:R-:W-:Y:S01]  /*3a50*/  FSEL R72, R72, RZ, P3 ;  /* 0x000000ff48487208 */ /* 0x000fe20001800000 */
[-CC-:B------:R-:W-:Y:S01]  /*3a60*/  FFMA.FTZ R213, R213, R109.reuse, R108.reuse ;  /* 0x0000006dd5d57223 */ /* 0x180fe2000001006c */
        /* <DEDUP_REMOVED lines=12> */
[----:B------:R-:W-:-:S02]  /*3b30*/  PRMT R73, R65, 0x7632, R73 ;  /* 0x0000763241497816 */ /* 0x000fc40000000049 */
[----:B------:R-:W-:Y:S02]  /*3b40*/  PRMT R0, R64, 0x7632, R0 ;  /* 0x0000763240007816 */ /* 0x000fe40000000000 */
[----:B------:R-:W-:Y:S02]  /*3b50*/  SHF.L.U32 R76, R76, 0x10, RZ ;  /* 0x000000104c4c7819 */ /* 0x000fe400000006ff */
[----:B------:R-:W-:Y:S01]  /*3b60*/  LOP3.LUT P4, RZ, R77, 0xff00, RZ, 0xc0, !PT ;  /* 0x0000ff004dff7812 */ /* 0x000fe2000788c0ff */
[----:B------:R-:W-:Y:S01]  /*3b70*/  IMAD.U32 R77, R73, 0x10000, RZ ;  /* 0x00010000494d7824 */ /* 0x000fe200078e00ff */
[----:B------:R-:W-:Y:S01]  /*3b80*/  SHF.L.U32 R0, R0, 0x10, RZ ;  /* 0x0000001000007819 */ /* 0x000fe200000006ff */
[----:B------:R-:W-:Y:S01]  /*3b90*/  FFMA.FTZ R73, R175, R220, R76 ;  /* 0x000000dcaf497223 */ /* 0x000fe2000001004c */
[----:B------:R-:W-:Y:S01]  /*3ba0*/  F2FP.BF16.F32.PACK_AB R79, R79, R72 ;  /* 0x000000484f4f723e */ /* 0x000fe200000010ff */
[----:B------:R-:W-:Y:S01]  /*3bb0*/  FFMA.FTZ R218, R175, R218, R77 ;  /* 0x000000daafda7223 */ /* 0x000fe2000001004d */
[----:B------:R-:W-:Y:S01]  /*3bc0*/  F2FP.BF16.F32.PACK_AB R75, R75, R160 ;  /* 0x000000a04b4b723e */ /* 0x000fe200000010ff */
[----:B------:R-:W-:Y:S01]  /*3bd0*/  FFMA.FTZ R213, R175, R213, R0 ;  /* 0x000000d5afd57223 */ /* 0x000fe20000010000 */
[C---:B------:R-:W-:Y:S01]  /*3be0*/  FMUL.FTZ R0, R73.reuse, UR6 ;  /* 0x0000000649007c20 */ /* 0x040fe20008410000 */
[----:B------:R-:W-:-:S04]  /*3bf0*/  F2FP.BF16.F32.PACK_AB R74, R73, R74 ;  /* 0x0000004a494a723e */ /* 0x000fc800000010ff */
[----:B------:R-:W-:Y:S02]  /*3c00*/  FSEL R73, R0, RZ, P4 ;  /* 0x000000ff00497208 */ /* 0x000fe40002000000 */
[----:B------:R-:W-:Y:S02]  /*3c10*/  SHF.L.U32 R0, R65, 0x10, RZ ;  /* 0x0000001041007819 */ /* 0x000fe400000006ff */
[----:B------:R-:W-:Y:S01]  /*3c20*/  F2FP.BF16.F32.PACK_AB R78, R73, R78 ;  /* 0x0000004e494e723e */ /* 0x000fe200000010ff */
[----:B------:R-:W-:Y:S02]  /*3c30*/  IMAD.U32 R73, R64, 0x10000, RZ ;  /* 0x0001000040497824 */ /* 0x000fe400078e00ff */
[C---:B------:R-:W-:Y:S02]  /*3c40*/  FFMA.FTZ R77, R175.reuse, R210, R0 ;  /* 0x000000d2af4d7223 */ /* 0x040fe40000010000 */
[----:B------:R-:W-:Y:S02]  /*3c50*/  FFMA.FTZ R72, R175, R100, R73 ;  /* 0x00000064af487223 */ /* 0x000fe40000010049 */
[----:B------:R-:W-:Y:S01]  /*3c60*/  FMUL.FTZ R76, R77, UR6 ;  /* 0x000000064d4c7c20 */ /* 0x000fe20008410000 */
[----:B------:R-:W-:Y:S01]  /*3c70*/  F2FP.BF16.F32.PACK_AB R73, R218, R77 ;  /* 0x0000004dda49723e */ /* 0x000fe200000010ff */
[----:B------:R-:W-:Y:S01]  /*3c80*/  FMUL.FTZ R0, R72, UR6 ;  /* 0x0000000648007c20 */ /* 0x000fe20008410000 */
        /* <DEDUP_REMOVED lines=10> */
.L_x_575:
        /* <DEDUP_REMOVED lines=14> */
[----:B------:R-:W-:Y:S01]  /*3e10*/  FADD.FTZ R68, R211, -R68 ;  /* 0x80000044d3447221 */ /* 0x000fe20000010000 */
[----:B-----5:R-:W-:Y:S01]  /*3e20*/  ISETP.GE.U32.AND P2, PT, R76, RZ, PT ;  /* 0x000000ff4c00720c */ /* 0x020fe20003f46070 */
[C---:B------:R-:W-:Y:S01]  /*3e30*/  FMUL.FTZ R70, R175.reuse, R70 ;  /* 0x00000046af467220 */ /* 0x040fe20000410000 */
[----:B------:R-:W-:Y:S01]  /*3e40*/  FMUL.FTZ R214, R175, R214 ;  /* 0x000000d6afd67220 */ /* 0x000fe20000410000 */
[----:B------:R-:W-:Y:S01]  /*3e50*/  FADD.FTZ R220, R220, -R217 ;  /* 0x800000d9dcdc7221 */ /* 0x000fe20000010000 */
[-CC-:B------:R-:W-:Y:S01]  /*3e60*/  FFMA.FTZ R101, R101, R109.reuse, R108.reuse ;  /* 0x0000006d65657223 */ /* 0x180fe2000001006c */
[----:B------:R-:W-:Y:S01]  /*3e70*/  FMUL.FTZ R160, R70, UR6 ;  /* 0x0000000646a07c20 */ /* 0x000fe20008410000 */
[----:B------:R-:W-:Y:S01]  /*3e80*/  ISETP.GE.U32.AND.EX P4, PT, R77, 0x1000000, PT, P2 ;  /* 0x010000004d00780c */ /* 0x000fe20003f86120 */
[----:B------:R-:W-:Y:S01]  /*3e90*/  FMUL.FTZ R69, R175, R68 ;  /* 0x00000044af457220 */ /* 0x000fe20000410000 */
[----:B------:R-:W-:Y:S01]  /*3ea0*/  FMUL.FTZ R214, R214, UR6 ;  /* 0x00000006d6d67c20 */ /* 0x000fe20008410000 */
[----:B------:R-:W-:Y:S01]  /*3eb0*/  LOP3.LUT P3, RZ, R77, 0xff0000, RZ, 0xc0, !PT ;  /* 0x00ff00004dff7812 */ /* 0x000fe2000786c0ff */
[----:B------:R-:W-:Y:S01]  /*3ec0*/  FMUL.FTZ R220, R175, R220 ;  /* 0x000000dcafdc7220 */ /* 0x000fe20000410000 */
[----:B------:R-:W-:Y:S01]  /*3ed0*/  FADD.FTZ R210, R210, -R101 ;  /* 0x80000065d2d27221 */ /* 0x000fe20000010000 */
[-CC-:B------:R-:W-:Y:S01]  /*3ee0*/  FFMA.FTZ R215, R215, R109.reuse, R108.reuse ;  /* 0x0000006dd7d77223 */ /* 0x180fe2000001006c */
[----:B-1----:R-:W-:Y:S01]  /*3ef0*/  FSEL R79, R160, RZ, P4 ;  /* 0x000000ffa04f7208 */ /* 0x002fe20002000000 */
[----:B------:R-:W-:Y:S01]  /*3f00*/  FMUL.FTZ R69, R69, UR6 ;  /* 0x0000000645457c20 */ /* 0x000fe20008410000 */
[----:B------:R-:W-:Y:S01]  /*3f10*/  LOP3.LUT P5, RZ, R77, 0xff, RZ, 0xc0, !PT ;  /* 0x000000ff4dff7812 */ /* 0x000fe200078ac0ff */
[----:B------:R-:W-:Y:S01]  /*3f20*/  FMUL.FTZ R220, R220, UR6 ;  /* 0x00000006dcdc7c20 */ /* 0x000fe20008410000 */
[----:B------:R-:W-:Y:S01]  /*3f30*/  LOP3.LUT P4, RZ, R147, 0xff, RZ, 0xc0, !PT ;  /* 0x000000ff93ff7812 */ /* 0x000fe2000788c0ff */
[----:B------:R-:W-:Y:S01]  /*3f40*/  FMUL.FTZ R210, R175, R210 ;  /* 0x000000d2afd27220 */ /* 0x000fe20000410000 */
[----:B------:R-:W-:Y:S01]  /*3f50*/  FSEL R68, R214, RZ, P3 ;  /* 0x000000ffd6447208 */ /* 0x000fe20001800000 */
[----:B------:R-:W-:Y:S01]  /*3f60*/  FADD.FTZ R218, R218, -R215 ;  /* 0x800000d7dada7221 */ /* 0x000fe20000010000 */
[----:B------:R-:W-:Y:S01]  /*3f70*/  LOP3.LUT P6, RZ, R147, 0xff0000, RZ, 0xc0, !PT ;  /* 0x00ff000093ff7812 */ /* 0x000fe200078cc0ff */
[-CC-:B------:R-:W-:Y:S01]  /*3f80*/  FFMA.FTZ R213, R213, R109.reuse, R108.reuse ;  /* 0x0000006dd5d57223 */ /* 0x180fe2000001006c */
[----:B------:R-:W-:Y:S01]  /*3f90*/  LOP3.LUT P3, RZ, R77, 0xff00, RZ, 0xc0, !PT ;  /* 0x0000ff004dff7812 */ /* 0x000fe2000786c0ff */
[----:B------:R-:W-:Y:S01]  /*3fa0*/  FMUL.FTZ R210, R210, UR6 ;  /* 0x00000006d2d27c20 */ /* 0x000fe20008410000 */
[----:B------:R-:W-:Y:S01]  /*3fb0*/  ISETP.GE.U32.AND P2, PT, R146, RZ, PT ;  /* 0x000000ff9200720c */ /* 0x000fe20003f46070 */
[----:B------:R-:W-:Y:S01]  /*3fc0*/  FMUL.FTZ R218, R175, R218 ;  /* 0x000000daafda7220 */ /* 0x000fe20000410000 */
[C---:B------:R-:W-:Y:S01]  /*3fd0*/  FSEL R78, R69.reuse, RZ, P5 ;  /* 0x000000ff454e7208 */ /* 0x040fe20002800000 */
[----:B------:R-:W-:Y:S01]  /*3fe0*/  FADD.FTZ R216, R216, -R213 ;  /* 0x800000d5d8d87221 */ /* 0x000fe20000010000 */
[----:B------:R-:W-:Y:S01]  /*3ff0*/  FSEL R70, R69, RZ, P4 ;  /* 0x000000ff45467208 */ /* 0x000fe20002000000 */
[----:B------:R-:W-:Y:S01]  /*4000*/  FFMA.FTZ R69, R0, R109, R108 ;  /* 0x0000006d00457223 */ /* 0x000fe2000001006c */
[----:B------:R-:W-:Y:S01]  /*4010*/  FSEL R71, R214, RZ, P6 ;  /* 0x000000ffd6477208 */ /* 0x000fe20003000000 */
[----:B------:R-:W-:Y:S01]  /*4020*/  FMUL.FTZ R218, R218, UR6 ;  /* 0x00000006dada7c20 */ /* 0x000fe20008410000 */
[----:B------:R-:W-:Y:S01]  /*4030*/  FSEL R77, R220, RZ, P3 ;  /* 0x000000ffdc4d7208 */ /* 0x000fe20001800000 */
[----:B------:R-:W-:Y:S01]  /*4040*/  FADD.FTZ R100, R100, -R69 ;  /* 0x8000004564647221 */ /* 0x000fe20000010000 */
[----:B------:R-:W-:Y:S01]  /*4050*/  LOP3.LUT P6, RZ, R76, 0xff0000, RZ, 0xc0, !PT ;  /* 0x00ff00004cff7812 */ /* 0x000fe200078cc0ff */
[----:B------:R-:W-:Y:S01]  /*4060*/  FMUL.FTZ R216, R175, R216 ;  /* 0x000000d8afd87220 */ /* 0x000fe20000410000 */
[----:B------:R-:W-:Y:S01]  /*4070*/  ISETP.GE.U32.AND.EX P2, PT, R147, 0x1000000, PT, P2 ;  /* 0x010000009300780c */ /* 0x000fe20003f46120 */
[----:B------:R-:W-:Y:S01]  /*4080*/  FMUL.FTZ R100, R175, R100 ;  /* 0x00000064af647220 */ /* 0x000fe20000410000 */
[----:B------:R-:W-:Y:S01]  /*4090*/  LOP3.LUT P3, RZ, R147, 0xff00, RZ, 0xc0, !PT ;  /* 0x0000ff0093ff7812 */ /* 0x000fe2000786c0ff */
[----:B------:R-:W-:Y:S01]  /*40a0*/  FMUL.FTZ R216, R216, UR6 ;  /* 0x00000006d8d87c20 */ /* 0x000fe20008410000 */
[----:B------:R-:W-:Y:S01]  /*40b0*/  F2FP.BF16.F32.PACK_AB R78, R77, R78 ;  /* 0x0000004e4d4e723e */ /* 0x000fe200000010ff */
[----:B------:R-:W-:Y:S01]  /*40c0*/  FMUL.FTZ R100, R100, UR6 ;  /* 0x0000000664647c20 */ /* 0x000fe20008410000 */
[----:B------:R-:W-:-:S02]  /*40d0*/  FSEL R77, R210, RZ, P6 ;  /* 0x000000ffd24d7208 */ /* 0x000fc40003000000 */
[----:B------:R-:W-:Y:S02]  /*40e0*/  FSEL R160, R160, RZ, P2 ;  /* 0x000000ffa0a07208 */ /* 0x000fe40001000000 */
[----:B------:R-:W-:Y:S02]  /*40f0*/  FSEL R69, R220, RZ, P3 ;  /* 0x000000ffdc457208 */ /* 0x000fe40001800000 */
[----:B------:R-:W-:Y:S02]  /*4100*/  LOP3.LUT P6, RZ, R146, 0xff000000, RZ, 0xc0, !PT ;  /* 0xff00000092ff7812 */ /* 0x000fe400078cc0ff */
[----:B------:R-:W-:Y:S02]  /*4110*/  LOP3.LUT P2, RZ, R76, 0xff000000, RZ, 0xc0, !PT ;  /* 0xff0000004cff7812 */ /* 0x000fe4000784c0ff */
[----:B------:R-:W-:Y:S02]  /*4120*/  LOP3.LUT P3, RZ, R146, 0xff0000, RZ, 0xc0, !PT ;  /* 0x00ff000092ff7812 */ /* 0x000fe4000786c0ff */
[----:B------:R-:W-:-:S02]  /*4130*/  F2FP.BF16.F32.PACK_AB R70, R69, R70 ;  /* 0x000000464546723e */ /* 0x000fc400000010ff */
[----:B------:R-:W-:Y:S02]  /*4140*/  FSEL R0, R218, RZ, P6 ;  /* 0x000000ffda007208 */ /* 0x000fe40003000000 */
[----:B------:R-:W-:Y:S02]  /*4150*/  FSEL R69, R210, RZ, P3 ;  /* 0x000000ffd2457208 */ /* 0x000fe40001800000 */
[----:B------:R-:W-:Y:S02]  /*4160*/  FSEL R218, R218, RZ, P2 ;  /* 0x000000ffdada7208 */ /* 0x000fe40001000000 */
[C---:B------:R-:W-:Y:S02]  /*4170*/  LOP3.LUT P5, RZ, R76.reuse, 0xff00, RZ, 0xc0, !PT ;  /* 0x0000ff004cff7812 */ /* 0x040fe400078ac0ff */
[----:B------:R-:W-:Y:S02]  /*4180*/  LOP3.LUT P4, RZ, R76, 0xff, RZ, 0xc0, !PT ;  /* 0x000000ff4cff7812 */ /* 0x000fe4000788c0ff */
        /* <DEDUP_REMOVED lines=10> */
[----:B------:R-:W-:Y:S02]  /*4230*/  F2FP.BF16.F32.PACK_AB R68, R101, R68 ;  /* 0x000000446544723e */ /* 0x000fe400000010ff */
[----:B------:R-:W-:Y:S01]  /*4240*/  F2FP.BF16.F32.PACK_AB R76, R161, R76 ;  /* 0x0000004ca14c723e */ /* 0x000fe200000010ff */
[----:B------:R-:W-:Y:S06]  /*4250*/  BRA `(.L_x_578) ;  /* 0x0000001000147947 */ /* 0x000fec0003800000 */
.L_x_581:
        /* <DEDUP_REMOVED lines=8> */
[----:B------:R-:W-:Y:S01]  /*42e0*/  FMUL.FTZ R160, R175, R160 ;  /* 0x000000a0afa07220 */ /* 0x000fe20000410000 */
[----:B-----5:R-:W-:Y:S01]  /*42f0*/  LOP3.LUT P5, RZ, R77, 0xff0000, RZ, 0xc0, !PT ;  /* 0x00ff00004dff7812 */ /* 0x020fe200078ac0ff */
[----:B------:R-:W-:Y:S01]  /*4300*/  FADD.FTZ R100, R100, -R69 ;  /* 0x8000004564647221 */ /* 0x000fe20000010000 */
[----:B------:R-:W-:Y:S01]  /*4310*/  LOP3.LUT P4, RZ, R147, 0xff0000, RZ, 0xc0, !PT ;  /* 0x00ff000093ff7812 */ /* 0x000fe2000788c0ff */
[----:B------:R-:W-:Y:S01]  /*4320*/  FMUL.FTZ R71, R160, UR6 ;  /* 0x00000006a0477c20 */ /* 0x000fe20008410000 */
[----:B------:R-:W-:Y:S01]  /*4330*/  FMUL.FTZ R69, R175, R220 ;  /* 0x000000dcaf457220 */ /* 0x000fe20000410000 */
[----:B------:R-:W-:Y:S01]  /*4340*/  FADD.FTZ R70, R221, -R70 ;  /* 0x80000046dd467221 */ /* 0x000fe20000010000 */
[----:B------:R-:W-:Y:S01]  /*4350*/  FMUL.FTZ R74, R175, R74 ;  /* 0x0000004aaf4a7220 */ /* 0x000fe20000410000 */
[----:B------:R-:W-:Y:S01]  /*4360*/  LOP3.LUT P6, RZ, R77, 0xff, RZ, 0xc0, !PT ;  /* 0x000000ff4dff7812 */ /* 0x000fe200078cc0ff */
[----:B------:R-:W-:Y:S01]  /*4370*/  FMUL.FTZ R0, R69, UR6 ;  /* 0x0000000645007c20 */ /* 0x000fe20008410000 */
[----:B------:R-:W-:Y:S01]  /*4380*/  FSEL R68, R71, RZ, P5 ;  /* 0x000000ff47447208 */ /* 0x000fe20002800000 */
[----:B------:R-:W-:Y:S01]  /*4390*/  FMUL.FTZ R75, R175, R70 ;  /* 0x00000046af4b7220 */ /* 0x000fe20000410000 */
[----:B------:R-:W-:Y:S01]  /*43a0*/  FSEL R71, R71, RZ, P4 ;  /* 0x000000ff47477208 */ /* 0x000fe20002000000 */
[----:B------:R-:W-:Y:S01]  /*43b0*/  FMUL.FTZ R70, R74, UR6 ;  /* 0x000000064a467c20 */ /* 0x000fe20008410000 */
[----:B------:R-:W-:Y:S01]  /*43c0*/  LOP3.LUT P4, RZ, R77, 0xff00, RZ, 0xc0, !PT ;  /* 0x0000ff004dff7812 */ /* 0x000fe2000788c0ff */
[-CC-:B------:R-:W-:Y:S01]  /*43d0*/  FFMA.FTZ R101, R101, R109.reuse, R108.reuse ;  /* 0x0000006d65657223 */ /* 0x180fe2000001006c */
[----:B------:R-:W-:Y:S01]  /*43e0*/  F2FP.BF16.F32.PACK_AB R74, R69, R74 ;  /* 0x0000004a454a723e */ /* 0x000fe200000010ff */
[-CC-:B------:R-:W-:Y:S01]  /*43f0*/  FFMA.FTZ R215, R215, R109.reuse, R108.reuse ;  /* 0x0000006dd7d77223 */ /* 0x180fe2000001006c */
[----:B------:R-:W-:Y:S01]  /*4400*/  FSEL R69, R0, RZ, P4 ;  /* 0x000000ff00457208 */ /* 0x000fe20002000000 */
[----:B------:R-:W-:Y:S01]  /*4410*/  FADD.FTZ R210, R210, -R101 ;  /* 0x80000065d2d27221 */ /* 0x000fe20000010000 */
[----:B------:R-:W-:Y:S01]  /*4420*/  LOP3.LUT P5, RZ, R147, 0xff, RZ, 0xc0, !PT ;  /* 0x000000ff93ff7812 */ /* 0x000fe200078ac0ff */
[----:B------:R-:W-:Y:S01]  /*4430*/  FMUL.FTZ R72, R75, UR6 ;  /* 0x000000064b487c20 */ /* 0x000fe20008410000 */
[----:B------:R-:W-:Y:S01]  /*4440*/  LOP3.LUT P4, RZ, R147, 0xff00, RZ, 0xc0, !PT ;  /* 0x0000ff0093ff7812 */ /* 0x000fe2000788c0ff */
[----:B------:R-:W-:Y:S01]  /*4450*/  FADD.FTZ R218, R218, -R215 ;  /* 0x800000d7dada7221 */ /* 0x000fe20000010000 */
[C---:B-1----:R-:W-:Y:S01]  /*4460*/  FSEL R78, R70.reuse, RZ, P6 ;  /* 0x000000ff464e7208 */ /* 0x042fe20003000000 */
[----:B------:R-:W-:Y:S01]  /*4470*/  FFMA.FTZ R213, R213, R109, R108 ;  /* 0x0000006dd5d57223 */ /* 0x000fe2000001006c */
[----:B------:R-:W-:Y:S01]  /*4480*/  FSEL R70, R70, RZ, P5 ;  /* 0x000000ff46467208 */ /* 0x000fe20002800000 */
[C---:B------:R-:W-:Y:S01]  /*4490*/  FMUL.FTZ R218, R175.reuse, R218 ;  /* 0x000000daafda7220 */ /* 0x040fe20000410000 */
[----:B------:R-:W-:Y:S01]  /*44a0*/  FSEL R73, R0, RZ, P4 ;  /* 0x000000ff00497208 */ /* 0x000fe20002000000 */
[----:B------:R-:W-:Y:S01]  /*44b0*/  FADD.FTZ R216, R216, -R213 ;  /* 0x800000d5d8d87221 */ /* 0x000fe20000010000 */
[----:B------:R-:W-:Y:S01]  /*44c0*/  ISETP.GE.U32.AND P2, PT, R76, RZ, PT ;  /* 0x000000ff4c00720c */ /* 0x000fe20003f46070 */
[----:B------:R-:W-:Y:S01]  /*44d0*/  FMUL.FTZ R100, R175, R100 ;  /* 0x00000064af647220 */ /* 0x000fe20000410000 */
[----:B------:R-:W-:Y:S01]  /*44e0*/  F2FP.BF16.F32.PACK_AB R70, R73, R70 ;  /* 0x000000464946723e */ /* 0x000fe200000010ff */
[----:B------:R-:W-:Y:S01]  /*44f0*/  FMUL.FTZ R73, R175, R210 ;  /* 0x000000d2af497220 */ /* 0x000fe20000410000 */
[----:B------:R-:W-:Y:S01]  /*4500*/  ISETP.GE.U32.AND.EX P2, PT, R77, 0x1000000, PT, P2 ;  /* 0x010000004d00780c */ /* 0x000fe20003f46120 */
[----:B------:R-:W-:Y:S01]  /*4510*/  FMUL.FTZ R101, R175, R216 ;  /* 0x000000d8af657220 */ /* 0x000fe20000410000 */
[----:B------:R-:W-:Y:S01]  /*4520*/  ISETP.GE.U32.AND P3, PT, R146, RZ, PT ;  /* 0x000000ff9200720c */ /* 0x000fe20003f66070 */
[----:B------:R-:W-:Y:S01]  /*4530*/  FMUL.FTZ R0, R73, UR6 ;  /* 0x0000000649007c20 */ /* 0x000fe20008410000 */
[----:B------:R-:W-:-:S02]  /*4540*/  FSEL R79, R72, RZ, P2 ;  /* 0x000000ff484f7208 */ /* 0x000fc40001000000 */
[----:B------:R-:W-:Y:S02]  /*4550*/  LOP3.LUT P2, RZ, R76, 0xff0000, RZ, 0xc0, !PT ;  /* 0x00ff00004cff7812 */ /* 0x000fe4000784c0ff */
[C---:B------:R-:W-:Y:S01]  /*4560*/  F2FP.BF16.F32.PACK_AB R73, R218.reuse, R73 ;  /* 0x00000049da49723e */ /* 0x040fe200000010ff */
[----:B------:R-:W-:Y:S01]  /*4570*/  FMUL.FTZ R218, R218, UR6 ;  /* 0x00000006dada7c20 */ /* 0x000fe20008410000 */
[----:B------:R-:W-:Y:S02]  /*4580*/  ISETP.GE.U32.AND.EX P3, PT, R147, 0x1000000, PT, P3 ;  /* 0x010000009300780c */ /* 0x000fe40003f66130 */
[----:B------:R-:W-:Y:S02]  /*4590*/  LOP3.LUT P4, RZ, R146, 0xff0000, RZ, 0xc0, !PT ;  /* 0x00ff000092ff7812 */ /* 0x000fe4000788c0ff */
[----:B------:R-:W-:Y:S02]  /*45a0*/  FSEL R77, R0, RZ, P2 ;  /* 0x000000ff004d7208 */ /* 0x000fe40001000000 */
[----:B------:R-:W-:-:S02]  /*45b0*/  LOP3.LUT P2, RZ, R146, 0xff000000, RZ, 0xc0, !PT ;  /* 0xff00000092ff7812 */ /* 0x000fc4000784c0ff */
[----:B------:R-:W-:Y:S02]  /*45c0*/  F2FP.BF16.F32.PACK_AB R78, R69, R78 ;  /* 0x0000004e454e723e */ /* 0x000fe400000010ff */
[----:B------:R-:W-:Y:S02]  /*45d0*/  FSEL R72, R72, RZ, P3 ;  /* 0x000000ff48487208 */ /* 0x000fe40001800000 */
[----:B------:R-:W-:Y:S02]  /*45e0*/  FSEL R69, R0, RZ, P4 ;  /* 0x000000ff00457208 */ /* 0x000fe40002000000 */
[----:B------:R-:W-:Y:S02]  /*45f0*/  FSEL R0, R218, RZ, P2 ;  /* 0x000000ffda007208 */ /* 0x000fe40001000000 */
[----:B------:R-:W-:Y:S02]  /*4600*/  LOP3.LUT P3, RZ, R76, 0xff000000, RZ, 0xc0, !PT ;  /* 0xff0000004cff7812 */ /* 0x000fe4000786c0ff */
[----:B------:R-:W-:-:S02]  /*4610*/  F2FP.BF16.F32.PACK_AB R71, R72, R71 ;  /* 0x000000474847723e */ /* 0x000fc400000010ff */
[----:B------:R-:W-:Y:S01]  /*4620*/  F2FP.BF16.F32.PACK_AB R69, R0, R69 ;  /* 0x000000450045723e */ /* 0x000fe200000010ff */
[C---:B------:R-:W-:Y:S01]  /*4630*/  FMUL.FTZ R0, R101.reuse, UR6 ;  /* 0x0000000665007c20 */ /* 0x040fe20008410000 */
[----:B------:R-:W-:Y:S01]  /*4640*/  F2FP.BF16.F32.PACK_AB R72, R101, R100 ;  /* 0x000000646548723e */ /* 0x000fe200000010ff */
[----:B------:R-:W-:Y:S01]  /*4650*/  FMUL.FTZ R100, R100, UR6 ;  /* 0x0000000664647c20 */ /* 0x000fe20008410000 */
        /* <DEDUP_REMOVED lines=15> */
.L_x_580:
        /* <DEDUP_REMOVED lines=8> */
[----:B------:R-:W-:Y:S01]  /*47d0*/  IMAD.U32 R79, R67, 0x10000, RZ ;  /* 0x00010000434f7824 */ /* 0x000fe200078e00ff */
[----:B------:R-:W-:Y:S01]  /*47e0*/  SHF.L.U32 R78, R78, 0x10, RZ ;  /* 0x000000104e4e7819 */ /* 0x000fe200000006ff */
[----:B------:R-:W-:Y:S01]  /*47f0*/  FADD.FTZ R214, R214, -R71 ;  /* 0x80000047d6d67221 */ /* 0x000fe20000010000 */
[-C--:B------:R-:W-:Y:S01]  /*4800*/  FFMA.FTZ R68, R209, R109.reuse, R108 ;  /* 0x0000006dd1447223 */ /* 0x080fe2000001006c */
[----:B------:R-:W-:Y:S01]  /*4810*/  FADD.FTZ R70, R221, -R70 ;  /* 0x80000046dd467221 */ /* 0x000fe20000010000 */
[C---:B------:R-:W-:Y:S01]  /*4820*/  PRMT R69, R66.reuse, 0x7632, R69 ;  /* 0x0000763242457816 */ /* 0x040fe20000000045 */
[-C--:B------:R-:W-:Y:S01]  /*4830*/  FFMA.FTZ R217, R217, R109.reuse, R108 ;  /* 0x0000006dd9d97223 */ /* 0x080fe2000001006c */
[----:B------:R-:W-:Y:S01]  /*4840*/  SHF.L.U32 R71, R66, 0x10, RZ ;  /* 0x0000001042477819 */ /* 0x000fe200000006ff */
[----:B------:R-:W-:Y:S01]  /*4850*/  FFMA.FTZ R79, R175, R214, R79 ;  /* 0x000000d6af4f7223 */ /* 0x000fe2000001004f */
[----:B------:R-:W-:Y:S01]  /*4860*/  FADD.FTZ R68, R211, -R68 ;  /* 0x80000044d3447221 */ /* 0x000fe20000010000 */
[----:B------:R-:W-:Y:S01]  /*4870*/  SHF.L.U32 R69, R69, 0x10, RZ ;  /* 0x0000001045457819 */ /* 0x000fe200000006ff */
[----:B------:R-:W-:Y:S01]  /*4880*/  FFMA.FTZ R70, R175, R70, R78 ;  /* 0x00000046af467223 */ /* 0x000fe2000001004e */
[----:B------:R-:W-:Y:S01]  /*4890*/  PRMT R209, R65, 0x7632, R209 ;  /* 0x0000763241d17816 */ /* 0x000fe200000000d1 */
[-CC-:B------:R-:W-:Y:S01]  /*48a0*/  FFMA.FTZ R215, R215, R109.reuse, R108.reuse ;  /* 0x0000006dd7d77223 */ /* 0x180fe2000001006c */
[----:B------:R-:W-:Y:S01]  /*48b0*/  FADD.FTZ R220, R220, -R217 ;  /* 0x800000d9dcdc7221 */ /* 0x000fe20000010000 */
[----:B------:R-:W-:Y:S01]  /*48c0*/  ISETP.GE.U32.AND P2, PT, R76, RZ, PT ;  /* 0x000000ff4c00720c */ /* 0x000fe20003f46070 */
[----:B------:R-:W-:Y:S01]  /*48d0*/  FMUL.FTZ R79, R79, UR6 ;  /* 0x000000064f4f7c20 */ /* 0x000fe20008410000 */
[-CC-:B------:R-:W-:Y:S01]  /*48e0*/  FFMA.FTZ R161, R0, R109.reuse, R108.reuse ;  /* 0x0000006d00a17223 */ /* 0x180fe2000001006c */
[----:B------:R-:W-:Y:S01]  /*48f0*/  FFMA.FTZ R68, R175, R68, R71 ;  /* 0x00000044af447223 */ /* 0x000fe20000010047 */
[----:B------:R-:W-:Y:S01]  /*4900*/  LOP3.LUT P5, RZ, R77, 0xff0000, RZ, 0xc0, !PT ;  /* 0x00ff00004dff7812 */ /* 0x000fe200078ac0ff */
[----:B------:R-:W-:Y:S01]  /*4910*/  FMUL.FTZ R78, R70, UR6 ;  /* 0x00000006464e7c20 */ /* 0x000fe20008410000 */
[----:B------:R-:W-:Y:S01]  /*4920*/  LOP3.LUT P4, RZ, R147, 0xff0000, RZ, 0xc0, !PT ;  /* 0x00ff000093ff7812 */ /* 0x000fe2000788c0ff */
[----:B------:R-:W-:Y:S01]  /*4930*/  FADD.FTZ R218, R218, -R215 ;  /* 0x800000d7dada7221 */ /* 0x000fe20000010000 */
[----:B------:R-:W-:Y:S01]  /*4940*/  ISETP.GE.U32.AND P3, PT, R146, RZ, PT ;  /* 0x000000ff9200720c */ /* 0x000fe20003f66070 */
[----:B------:R-:W-:Y:S01]  /*4950*/  FFMA.FTZ R69, R175, R220, R69 ;  /* 0x000000dcaf457223 */ /* 0x000fe20000010045 */
[----:B------:R-:W-:Y:S01]  /*4960*/  SHF.L.U32 R0, R209, 0x10, RZ ;  /* 0x00000010d1007819 */ /* 0x000fe200000006ff */
[-C--:B------:R-:W-:Y:S01]  /*4970*/  FFMA.FTZ R101, R101, R109.reuse, R108 ;  /* 0x0000006d65657223 */ /* 0x080fe2000001006c */
[----:B------:R-:W-:Y:S01]  /*4980*/  ISETP.GE.U32.AND.EX P2, PT, R77, 0x1000000, PT, P2 ;  /* 0x010000004d00780c */ /* 0x000fe20003f46120 */
[----:B------:R-:W-:Y:S01]  /*4990*/  FMUL.FTZ R70, R68, UR6 ;  /* 0x0000000644467c20 */ /* 0x000fe20008410000 */
[----:B------:R-:W-:Y:S01]  /*49a0*/  FSEL R160, R79, RZ, P5 ;  /* 0x000000ff4fa07208 */ /* 0x000fe20002800000 */
[----:B------:R-:W-:Y:S01]  /*49b0*/  FMUL.FTZ R69, R69, UR6 ;  /* 0x0000000645457c20 */ /* 0x000fe20008410000 */
[----:B------:R-:W-:Y:S01]  /*49c0*/  FSEL R71, R79, RZ, P4 ;  /* 0x000000ff4f477208 */ /* 0x000fe20002000000 */
[----:B------:R-:W-:Y:S01]  /*49d0*/  FFMA.FTZ R218, R175, R218, R0 ;  /* 0x000000daafda7223 */ /* 0x000fe20000010000 */
[----:B------:R-:W-:Y:S01]  /*49e0*/  ISETP.GE.U32.AND.EX P3, PT, R147, 0x1000000, PT, P3 ;  /* 0x010000009300780c */ /* 0x000fe20003f66130 */
[----:B------:R-:W-:Y:S01]  /*49f0*/  FADD.FTZ R101, R210, -R101 ;  /* 0x80000065d2657221 */ /* 0x000fe20000010000 */
[----:B------:R-:W-:Y:S01]  /*4a00*/  LOP3.LUT P6, RZ, R77, 0xff, RZ, 0xc0, !PT ;  /* 0x000000ff4dff7812 */ /* 0x000fe200078cc0ff */
[----:B------:R-:W-:Y:S01]  /*4a10*/  FMUL.FTZ R218, R218, UR6 ;  /* 0x00000006dada7c20 */ /* 0x000fe20008410000 */
[----:B------:R-:W-:Y:S01]  /*4a20*/  FSEL R79, R78, RZ, P2 ;  /* 0x000000ff4e4f7208 */ /* 0x000fe20001000000 */
[----:B------:R-:W-:Y:S01]  /*4a30*/  FFMA.FTZ R213, R213, R109, R108 ;  /* 0x0000006dd5d57223 */ /* 0x000fe2000001006c */
[C---:B------:R-:W-:Y:S01]  /*4a40*/  LOP3.LUT P5, RZ, R147.reuse, 0xff, RZ, 0xc0, !PT ;  /* 0x000000ff93ff7812 */ /* 0x040fe200078ac0ff */
[----:B------:R-:W-:Y:S01]  /*4a50*/  FADD.FTZ R100, R100, -R161 ;  /* 0x800000a164647221 */ /* 0x000fe20000010000 */
[----:B------:R-:W-:Y:S01]  /*4a60*/  LOP3.LUT P2, RZ, R147, 0xff00, RZ, 0xc0, !PT ;  /* 0x0000ff0093ff7812 */ /* 0x000fe2000784c0ff */
[----:B------:R-:W-:Y:S01]  /*4a70*/  FADD.FTZ R213, R216, -R213 ;  /* 0x800000d5d8d57221 */ /* 0x000fe20000010000 */
[----:B------:R-:W-:-:S02]  /*4a80*/  SHF.L.U32 R0, R65, 0x10, RZ ;  /* 0x0000001041007819 */ /* 0x000fc400000006ff */
[----:B------:R-:W-:Y:S02]  /*4a90*/  FSEL R68, R78, RZ, P3 ;  /* 0x000000ff4e447208 */ /* 0x000fe40001800000 */
[----:B------:R-:W-:Y:S01]  /*4aa0*/  LOP3.LUT P4, RZ, R77, 0xff00, RZ, 0xc0, !PT ;  /* 0x0000ff004dff7812 */ /* 0x000fe2000788c0ff */
[----:B------:R-:W-:Y:S01]  /*4ab0*/  FFMA.FTZ R0, R175, R101, R0 ;  /* 0x00000065af007223 */ /* 0x000fe20000010000 */
[C---:B------:R-:W-:Y:S02]  /*4ac0*/  FSEL R78, R70.reuse, RZ, P6 ;  /* 0x000000ff464e7208 */ /* 0x040fe40003000000 */
[----:B------:R-:W-:Y:S02]  /*4ad0*/  FSEL R70, R70, RZ, P5 ;  /* 0x000000ff46467208 */ /* 0x000fe40002800000 */
[----:B------:R-:W-:Y:S02]  /*4ae0*/  FSEL R77, R69, RZ, P2 ;  /* 0x000000ff454d7208 */ /* 0x000fe40001000000 */
[----:B------:R-:W-:Y:S01]  /*4af0*/  F2FP.BF16.F32.PACK_AB R71, R68, R71 ;  /* 0x000000474447723e */ /* 0x000fe200000010ff */
[----:B------:R-:W-:Y:S01]  /*4b00*/  FMUL.FTZ R68, R0, UR6 ;  /* 0x0000000600447c20 */ /* 0x000fe20008410000 */
[----:B------:R-:W-:-:S02]  /*4b10*/  F2FP.BF16.F32.PACK_AB R70, R77, R70 ;  /* 0x000000464d46723e */ /* 0x000fc400000010ff */
[----:B------:R-:W-:Y:S02]  /*4b20*/  FSEL R77, R69, RZ, P4 ;  /* 0x000000ff454d7208 */ /* 0x000fe40002000000 */
[----:B------:R-:W-:Y:S02]  /*4b30*/  LOP3.LUT P4, RZ, R146, 0xff0000, RZ, 0xc0, !PT ;  /* 0x00ff000092ff7812 */ /* 0x000fe4000788c0ff */
[----:B------:R-:W-:Y:S02]  /*4b40*/  LOP3.LUT P3, RZ, R76, 0xff0000, RZ, 0xc0, !PT ;  /* 0x00ff00004cff7812 */ /* 0x000fe4000786c0ff */
[----:B------:R-:W-:Y:S02]  /*4b50*/  FSEL R69, R68, RZ, P4 ;  /* 0x000000ff44457208 */ /* 0x000fe40002000000 */
[----:B------:R-:W-:Y:S02]  /*4b60*/  LOP3.LUT P4, RZ, R146, 0xff000000, RZ, 0xc0, !PT ;  /* 0xff00000092ff7812 */ /* 0x000fe4000788c0ff */
[----:B------:R-:W-:-:S02]  /*4b70*/  LOP3.LUT P6, RZ, R76, 0xff000000, RZ, 0xc0, !PT ;  /* 0xff0000004cff7812 */ /* 0x000fc400078cc0ff */
[C---:B------:R-:W-:Y:S02]  /*4b80*/  LOP3.LUT P5, RZ, R76.reuse, 0xff00, RZ, 0xc0, !PT ;  /* 0x0000ff004cff7812 */ /* 0x040fe400078ac0ff */
[----:B------:R-:W-:Y:S02]  /*4b90*/  LOP3.LUT P2, RZ, R76, 0xff, RZ, 0xc0, !PT ;  /* 0x000000ff4cff7812 */ /* 0x000fe4000784c0ff */
[----:B------:R-:W-:Y:S02]  /*4ba0*/  FSEL R0, R218, RZ, P4 ;  /* 0x000000ffda007208 */ /* 0x000fe40002000000 */
[----:B------:R-:W-:Y:S02]  /*4bb0*/  PRMT R76, R64, 0x7632, R76 ;  /* 0x00007632404c7816 */ /* 0x000fe4000000004c */
[----:B------:R-:W-:Y:S02]  /*4bc0*/  F2FP.BF16.F32.PACK_AB R69, R0, R69 ;  /* 0x000000450045723e */ /* 0x000fe400000010ff */
[----:B------:R-:W-:Y:S01]  /*4bd0*/  SHF.L.U32 R0, R64, 0x10, RZ ;  /* 0x0000001040007819 */ /* 0x000fe200000006ff */
[----:B------:R-:W-:Y:S01]  /*4be0*/  IMAD.U32 R76, R76, 0x10000, RZ ;  /* 0x000100004c4c7824 */ /* 0x000fe200078e00ff */
[----:B------:R-:W-:-:S02]  /*4bf0*/  F2FP.BF16.F32.PACK_AB R78, R77, R78 ;  /* 0x0000004e4d4e723e */ /* 0x000fc400000010ff */
[----:B------:R-:W-:Y:S01]  /*4c00*/  FSEL R77, R68, RZ, P3 ;  /* 0x000000ff444d7208 */ /* 0x000fe20001800000 */
[C---:B------:R-:W-:Y:S01]  /*4c10*/  FFMA.FTZ R213, R175.reuse, R213, R76 ;  /* 0x000000d5afd57223 */ /* 0x040fe2000001004c */
[----:B------:R-:W-:Y:S01]  /*4c20*/  FFMA.FTZ R0, R175, R100, R0 ;  /* 0x00000064af007223 */ /* 0x000fe20000010000 */
[----:B------:R-:W-:Y:S02]  /*4c30*/  LOP3.LUT P4, RZ, R146, 0xff00, RZ, 0xc0, !PT ;  /* 0x0000ff0092ff7812 */ /* 0x000fe4000788c0ff */
[----:B------:R-:W-:Y:S01]  /*4c40*/  FMUL.FTZ R213, R213, UR6 ;  /* 0x00000006d5d57c20 */ /* 0x000fe20008410000 */
[----:B------:R-:W-:Y:S01]  /*4c50*/  FMUL.FTZ R0, R0, UR6 ;  /* 0x0000000600007c20 */ /* 0x000fe20008410000 */
[----:B------:R-:W-:Y:S02]  /*4c60*/  LOP3.LUT P3, RZ, R146, 0xff, RZ, 0xc0, !PT ;  /* 0x000000ff92ff7812 */ /* 0x000fe4000786c0ff */
[----:B------:R-:W-:Y:S02]  /*4c70*/  FSEL R218, R218, RZ, P6 ;  /* 0x000000ffdada7208 */ /* 0x000fe40003000000 */
[----:B------:R-:W-:-:S02]  /*4c80*/  FSEL R161, R213, RZ, P5 ;  /* 0x000000ffd5a17208 */ /* 0x000fc40002800000 */
[----:B------:R-:W-:Y:S02]  /*4c90*/  FSEL R101, R213, RZ, P4 ;  /* 0x000000ffd5657208 */ /* 0x000fe40002000000 */
[C---:B------:R-:W-:Y:S02]  /*4ca0*/  FSEL R68, R0.reuse, RZ, P3 ;  /* 0x000000ff00447208 */ /* 0x040fe40001800000 */
[----:B------:R-:W-:Y:S02]  /*4cb0*/  FSEL R76, R0, RZ, P2 ;  /* 0x000000ff004c7208 */ /* 0x000fe40001000000 */
[----:B------:R-:W-:Y:S02]  /*4cc0*/  F2FP.BF16.F32.PACK_AB R79, R79, R160 ;  /* 0x000000a04f4f723e */ /* 0x000fe400000010ff */
[----:B------:R-:W-:Y:S02]  /*4cd0*/  F2FP.BF16.F32.PACK_AB R77, R218, R77 ;  /* 0x0000004dda4d723e */ /* 0x000fe400000010ff */
[----:B------:R-:W-:-:S02]  /*4ce0*/  F2FP.BF16.F32.PACK_AB R68, R101, R68 ;  /* 0x000000446544723e */ /* 0x000fc400000010ff */
[----:B------:R-:W-:Y:S01]  /*4cf0*/  F2FP.BF16.F32.PACK_AB R76, R161, R76 ;  /* 0x0000004ca14c723e */ /* 0x000fe200000010ff */
[----:B------:R-:W-:Y:S06]  /*4d00*/  BRA `(.L_x_578) ;  /* 0x0000000400687947 */ /* 0x000fec0003800000 */
.L_x_582:
[----:B-----5:R-:W-:Y:S01]  /*4d10*/  PRMT R71, R67, 0x7632, R71 ;  /* 0x0000763243477816 */ /* 0x020fe20000000047 */
[-CC-:B------:R-:W-:Y:S01]  /*4d20*/  FFMA.FTZ R69, R212, R109.reuse, R108.reuse ;  /* 0x0000006dd4457223 */ /* 0x180fe2000001006c */
[-CC-:B------:R-:W-:Y:S01]  /*4d30*/  FFMA.FTZ R68, R219, R109.reuse, R108.reuse ;  /* 0x0000006ddb447223 */ /* 0x180fe2000001006c */
[-C--:B------:R-:W-:Y:S01]  /*4d40*/  FFMA.FTZ R70, R209, R109.reuse, R108 ;  /* 0x0000006dd1467223 */ /* 0x080fe2000001006c */
[----:B------:R-:W-:Y:S01]  /*4d50*/  ISETP.GE.U32.AND P2, PT, R76, RZ, PT ;  /* 0x000000ff4c00720c */ /* 0x000fe20003f46070 */
        /* <DEDUP_REMOVED lines=8> */
[----:B------:R-:W-:Y:S01]  /*4de0*/  LOP3.LUT P5, RZ, R77, 0xff0000, RZ, 0xc0, !PT ;  /* 0x00ff00004dff7812 */ /* 0x000fe200078ac0ff */
[----:B------:R-:W-:Y:S01]  /*4df0*/  FFMA.FTZ R74, R175, R70, R69 ;  /* 0x00000046af4a7223 */ /* 0x000fe20000010045 */
[----:B------:R-:W-:Y:S01]  /*4e00*/  FMUL.FTZ R71, R72, UR6 ;  /* 0x0000000648477c20 */ /* 0x000fe20008410000 */
[----:B------:R-:W-:Y:S01]  /*4e10*/  ISETP.GE.U32.AND P3, PT, R146, RZ, PT ;  /* 0x000000ff9200720c */ /* 0x000fe20003f66070 */
[----:B------:R-:W-:Y:S01]  /*4e20*/  FMUL.FTZ R69, R75, UR6 ;  /* 0x000000064b457c20 */ /* 0x000fe20008410000 */
[----:B------:R-:W-:Y:S01]  /*4e30*/  FMUL.FTZ R70, R74, UR6 ;  /* 0x000000064a467c20 */ /* 0x000fe20008410000 */
[----:B------:R-:W-:Y:S01]  /*4e40*/  LOP3.LUT P6, RZ, R77, 0xff, RZ, 0xc0, !PT ;  /* 0x000000ff4dff7812 */ /* 0x000fe200078cc0ff */
[-CC-:B------:R-:W-:Y:S01]  /*4e50*/  FFMA.FTZ R73, R0, R109.reuse, R108.reuse ;  /* 0x0000006d00497223 */ /* 0x180fe2000001006c */
[----:B-1----:R-:W-:Y:S01]  /*4e60*/  FSEL R79, R71, RZ, P5 ;  /* 0x000000ff474f7208 */ /* 0x002fe20002800000 */
[-CC-:B------:R-:W-:Y:S01]  /*4e70*/  FFMA.FTZ R217, R217, R109.reuse, R108.reuse ;  /* 0x0000006dd9d97223 */ /* 0x180fe2000001006c */
[----:B------:R-:W-:Y:S01]  /*4e80*/  ISETP.GE.U32.AND.EX P2, PT, R77, 0x1000000, PT, P2 ;  /* 0x010000004d00780c */ /* 0x000fe20003f46120 */
[----:B------:R-:W-:Y:S01]  /*4e90*/  FADD.FTZ R100, R100, -R73 ;  /* 0x8000004964647221 */ /* 0x000fe20000010000 */
[----:B------:R-:W-:Y:S01]  /*4ea0*/  LOP3.LUT P5, RZ, R147, 0xff, RZ, 0xc0, !PT ;  /* 0x000000ff93ff7812 */ /* 0x000fe200078ac0ff */
[-CC-:B------:R-:W-:Y:S01]  /*4eb0*/  FFMA.FTZ R213, R213, R109.reuse, R108.reuse ;  /* 0x0000006dd5d57223 */ /* 0x180fe2000001006c */
[----:B------:R-:W-:Y:S01]  /*4ec0*/  ISETP.GE.U32.AND.EX P3, PT, R147, 0x1000000, PT, P3 ;  /* 0x010000009300780c */ /* 0x000fe20003f66130 */
[-CC-:B------:R-:W-:Y:S01]  /*4ed0*/  FFMA.FTZ R101, R101, R109.reuse, R108.reuse ;  /* 0x0000006d65657223 */ /* 0x180fe2000001006c */
[C---:B------:R-:W-:Y:S01]  /*4ee0*/  FSEL R68, R69.reuse, RZ, P2 ;  /* 0x000000ff45447208 */ /* 0x040fe20001000000 */
[----:B------:R-:W-:Y:S01]  /*4ef0*/  FADD.FTZ R220, R220, -R217 ;  /* 0x800000d9dcdc7221 */ /* 0x000fe20000010000 */
[----:B------:R-:W-:Y:S01]  /*4f00*/  FSEL R78, R70, RZ, P6 ;  /* 0x000000ff464e7208 */ /* 0x000fe20003000000 */
[----:B------:R-:W-:Y:S01]  /*4f10*/  FADD.FTZ R216, R216, -R213 ;  /* 0x800000d5d8d87221 */ /* 0x000fe20000010000 */
[----:B------:R-:W-:Y:S01]  /*4f20*/  FSEL R69, R69, RZ, P3 ;  /* 0x000000ff45457208 */ /* 0x000fe20001800000 */
[----:B------:R-:W-:Y:S01]  /*4f30*/  FADD.FTZ R210, R210, -R101 ;  /* 0x80000065d2d27221 */ /* 0x000fe20000010000 */
[----:B------:R-:W-:Y:S01]  /*4f40*/  FSEL R70, R70, RZ, P5 ;  /* 0x000000ff46467208 */ /* 0x000fe20002800000 */
[----:B------:R-:W-:Y:S01]  /*4f50*/  FFMA.FTZ R215, R215, R109, R108 ;  /* 0x0000006dd7d77223 */ /* 0x000fe2000001006c */
[----:B------:R-:W-:-:S02]  /*4f60*/  LOP3.LUT P2, RZ, R76, 0xff0000, RZ, 0xc0, !PT ;  /* 0x00ff00004cff7812 */ /* 0x000fc4000784c0ff */
[----:B------:R-:W-:Y:S01]  /*4f70*/  LOP3.LUT P3, RZ, R76, 0xff000000, RZ, 0xc0, !PT ;  /* 0xff0000004cff7812 */ /* 0x000fe2000786c0ff */
[----:B------:R-:W-:Y:S01]  /*4f80*/  FADD.FTZ R218, R218, -R215 ;  /* 0x800000d7dada7221 */ /* 0x000fe20000010000 */
[C---:B------:R-:W-:Y:S02]  /*4f90*/  LOP3.LUT P6, RZ, R76.reuse, 0xff00, RZ, 0xc0, !PT ;  /* 0x0000ff004cff7812 */ /* 0x040fe400078cc0ff */
[----:B------:R-:W-:Y:S02]  /*4fa0*/  LOP3.LUT P5, RZ, R76, 0xff, RZ, 0xc0, !PT ;  /* 0x000000ff4cff7812 */ /* 0x000fe400078ac0ff */
[----:B------:R-:W-:Y:S02]  /*4fb0*/  LOP3.LUT P4, RZ, R147, 0xff0000, RZ, 0xc0, !PT ;  /* 0x00ff000093ff7812 */ /* 0x000fe4000788c0ff */
[----:B------:R-:W-:Y:S02]  /*4fc0*/  PRMT R76, R66, 0x7632, R76 ;  /* 0x00007632424c7816 */ /* 0x000fe4000000004c */
[----:B------:R-:W-:-:S02]  /*4fd0*/  PRMT R73, R65, 0x7632, R73 ;  /* 0x0000763241497816 */ /* 0x000fc40000000049 */
[----:B------:R-:W-:Y:S01]  /*4fe0*/  PRMT R0, R64, 0x7632, R0 ;  /* 0x0000763240007816 */ /* 0x000fe20000000000 */
[----:B------:R-:W-:Y:S01]  /*4ff0*/  IMAD.U32 R76, R76, 0x10000, RZ ;  /* 0x000100004c4c7824 */ /* 0x000fe200078e00ff */
[----:B------:R-:W-:Y:S02]  /*5000*/  FSEL R71, R71, RZ, P4 ;  /* 0x000000ff47477208 */ /* 0x000fe40002000000 */
[----:B------:R-:W-:Y:S01]  /*5010*/  LOP3.LUT P4, RZ, R77, 0xff00, RZ, 0xc0, !PT ;  /* 0x0000ff004dff7812 */ /* 0x000fe2000788c0ff */
[----:B------:R-:W-:Y:S01]  /*5020*/  FFMA.FTZ R101, R175, R220, R76 ;  /* 0x000000dcaf657223 */ /* 0x000fe2000001004c */
[----:B------:R-:W-:Y:S02]  /*5030*/  SHF.L.U32 R77, R73, 0x10, RZ ;  /* 0x00000010494d7819 */ /* 0x000fe400000006ff */
[----:B------:R-:W-:Y:S02]  /*5040*/  SHF.L.U32 R73, R0, 0x10, RZ ;  /* 0x0000001000497819 */ /* 0x000fe400000006ff */
[----:B------:R-:W-:Y:S01]  /*5050*/  F2FP.BF16.F32.PACK_AB R71, R69, R71 ;  /* 0x000000474547723e */ /* 0x000fe200000010ff */
[----:B------:R-:W-:Y:S01]  /*5060*/  FFMA.FTZ R0, R175, R218, R77 ;  /* 0x000000daaf007223 */ /* 0x000fe2000001004d */
[----:B------:R-:W-:Y:S01]  /*5070*/  F2FP.BF16.F32.PACK_AB R75, R75, R72 ;  /* 0x000000484b4b723e */ /* 0x000fe200000010ff */
[----:B------:R-:W-:Y:S01]  /*5080*/  FFMA.FTZ R216, R175, R216, R73 ;  /* 0x000000d8afd87223 */ /* 0x000fe20000010049 */
[----:B------:R-:W-:Y:S01]  /*5090*/  FMUL.FTZ R73, R101, UR6 ;  /* 0x0000000665497c20 */ /* 0x000fe20008410000 */
[----:B------:R-:W-:Y:S01]  /*50a0*/  IMAD.U32 R72, R65, 0x10000, RZ ;  /* 0x0001000041487824 */ /* 0x000fe200078e00ff */
[----:B------:R-:W-:-:S02]  /*50b0*/  F2FP.BF16.F32.PACK_AB R79, R68, R79 ;  /* 0x0000004f444f723e */ /* 0x000fc400000010ff */
[----:B------:R-:W-:Y:S02]  /*50c0*/  F2FP.BF16.F32.PACK_AB R74, R101, R74 ;  /* 0x0000004a654a723e */ /* 0x000fe400000010ff */
[----:B------:R-:W-:Y:S02]  /*50d0*/  FSEL R69, R73, RZ, P4 ;  /* 0x000000ff49457208 */ /* 0x000fe40002000000 */
[----:B------:R-:W-:Y:S02]  /*50e0*/  LOP3.LUT P4, RZ, R147, 0xff00, RZ, 0xc0, !PT ;  /* 0x0000ff0093ff7812 */ /* 0x000fe4000788c0ff */
[----:B------:R-:W-:Y:S02]  /*50f0*/  F2FP.BF16.F32.PACK_AB R78, R69, R78 ;  /* 0x0000004e454e723e */ /* 0x000fe400000010ff */
[----:B------:R-:W-:Y:S01]  /*5100*/  FSEL R77, R73, RZ, P4 ;  /* 0x000000ff494d7208 */ /* 0x000fe20002000000 */
[----:B------:R-:W-:Y:S01]  /*5110*/  FFMA.FTZ R73, R175, R210, R72 ;  /* 0x000000d2af497223 */ /* 0x000fe20000010048 */
[----:B------:R-:W-:Y:S01]  /*5120*/  LOP3.LUT P4, RZ, R146, 0xff0000, RZ, 0xc0, !PT ;  /* 0x00ff000092ff7812 */ /* 0x000fe2000788c0ff */
[C---:B------:R-:W-:Y:S01]  /*5130*/  FMUL.FTZ R72, R0.reuse, UR6 ;  /* 0x0000000600487c20 */ /* 0x040fe20008410000 */
[----:B------:R-:W-:Y:S01]  /*5140*/  F2FP.BF16.F32.PACK_AB R70, R77, R70 ;  /* 0x000000464d46723e */ /* 0x000fe200000010ff */
[----:B------:R-:W-:Y:S01]  /*5150*/  FMUL.FTZ R68, R73, UR6 ;  /* 0x0000000649447c20 */ /* 0x000fe20008410000 */
[----:B------:R-:W-:-:S02]  /*5160*/  F2FP.BF16.F32.PACK_AB R73, R0, R73 ;  /* 0x000000490049723e */ /* 0x000fc400000010ff */
[----:B------:R-:W-:Y:S02]  /*5170*/  SHF.L.U32 R0, R64, 0x10, RZ ;  /* 0x0000001040007819 */ /* 0x000fe400000006ff */
[----:B------:R-:W-:Y:S02]  /*5180*/  FSEL R77, R68, RZ, P2 ;  /* 0x000000ff444d7208 */ /* 0x000fe40001000000 */
[----:B------:R-:W-:Y:S01]  /*5190*/  LOP3.LUT P2, RZ, R146, 0xff000000, RZ, 0xc0, !PT ;  /* 0xff00000092ff7812 */ /* 0x000fe2000784c0ff */
[----:B------:R-:W-:Y:S01]  /*51a0*/  FFMA.FTZ R101, R175, R100, R0 ;  /* 0x00000064af657223 */ /* 0x000fe20000010000 */
[----:B------:R-:W-:Y:S01]  /*51b0*/  FSEL R69, R68, RZ, P4 ;  /* 0x000000ff44457208 */ /* 0x000fe20002000000 */
[----:B------:R-:W-:Y:S01]  /*51c0*/  FMUL.FTZ R0, R216, UR6 ;  /* 0x00000006d8007c20 */ /* 0x000fe20008410000 */
[C---:B------:R-:W-:Y:S02]  /*51d0*/  FSEL R68, R72.reuse, RZ, P2 ;  /* 0x000000ff48447208 */ /* 0x040fe40001000000 */
[----:B------:R-:W-:-:S02]  /*51e0*/  FSEL R72, R72, RZ, P3 ;  /* 0x000000ff48487208 */ /* 0x000fc40001800000 */
[----:B------:R-:W-:Y:S02]  /*51f0*/  LOP3.LUT P3, RZ, R146, 0xff00, RZ, 0xc0, !PT ;  /* 0x0000ff0092ff7812 */ /* 0x000fe4000786c0ff */
[----:B------:R-:W-:Y:S02]  /*5200*/  F2FP.BF16.F32.PACK_AB R77, R72, R77 ;  /* 0x0000004d484d723e */ /* 0x000fe400000010ff */
[----:B------:R-:W-:Y:S01]  /*5210*/  F2FP.BF16.F32.PACK_AB R72, R216, R101 ;  /* 0x00000065d848723e */ /* 0x000fe200000010ff */
[----:B------:R-:W-:Y:S01]  /*5220*/  FMUL.FTZ R101, R101, UR6 ;  /* 0x0000000665657c20 */ /* 0x000fe20008410000 */
[----:B------:R-:W-:Y:S02]  /*5230*/  LOP3.LUT P2, RZ, R146, 0xff, RZ, 0xc0, !PT ;  /* 0x000000ff92ff7812 */ /* 0x000fe4000784c0ff */
[----:B------:R-:W-:Y:S02]  /*5240*/  F2FP.BF16.F32.PACK_AB R69, R68, R69 ;  /* 0x000000454445723e */ /* 0x000fe400000010ff */
[----:B------:R-:W-:-:S02]  /*5250*/  FSEL R161, R0, RZ, P6 ;  /* 0x000000ff00a17208 */ /* 0x000fc40003000000 */
[----:B------:R-:W-:Y:S02]  /*5260*/  FSEL R209, R0, RZ, P3 ;  /* 0x000000ff00d17208 */ /* 0x000fe40001800000 */
[C---:B------:R-:W-:Y:S02]  /*5270*/  FSEL R68, R101.reuse, RZ, P2 ;  /* 0x000000ff65447208 */ /* 0x040fe40001000000 */
[----:B------:R-:W-:Y:S02]  /*5280*/  FSEL R76, R101, RZ, P5 ;  /* 0x000000ff654c7208 */ /* 0x000fe40002800000 */
[----:B------:R-:W-:Y:S02]  /*5290*/  F2FP.BF16.F32.PACK_AB R68, R209, R68 ;  /* 0x00000044d144723e */ /* 0x000fe400000010ff */
[----:B------:R-:W-:-:S07]  /*52a0*/  F2FP.BF16.F32.PACK_AB R76, R161, R76 ;  /* 0x0000004ca14c723e */ /* 0x000fce00000010ff */
.L_x_578:
        /* <DEDUP_REMOVED lines=14> */
[-CC-:B0-----:R-:W-:Y:S01]  /*5390*/  FFMA.FTZ R69, R206, R109.reuse, R108.reuse ;  /* 0x0000006dce457223 */ /* 0x181fe2000001006c */
[-CC-:B------:R-:W-:Y:S01]  /*53a0*/  FFMA.FTZ R103, R103, R109.reuse, R108.reuse ;  /* 0x0000006d67677223 */ /* 0x180fe2000001006c */
[----:B------:R-:W-:Y:S01]  /*53b0*/  SHF.L.U32 R70, R63, 0x10, RZ ;  /* 0x000000103f467819 */ /* 0x000fe200000006ff */
[-C--:B------:R-:W-:Y:S01]  /*53c0*/  FFMA.FTZ R0, R205, R109.reuse, R108 ;  /* 0x0000006dcd007223 */ /* 0x080fe2000001006c */
[--C-:B------:R-:W-:Y:S01]  /*53d0*/  FADD.FTZ R72, R208, -R69.reuse ;  /* 0x80000045d0487221 */ /* 0x100fe20000010000 */
[----:B------:R-:W-:Y:S01]  /*53e0*/  PRMT R69, R63, 0x7632, R69 ;  /* 0x000076323f457816 */ /* 0x000fe20000000045 */
[----:B------:R-:W-:Y:S01]  /*53f0*/  FADD.FTZ R102, R102, -R103 ;  /* 0x8000006766667221 */ /* 0x000fe20000010000 */
[----:B------:R-:W-:Y:S01]  /*5400*/  PRMT R68, R62, 0x7632, R68 ;  /* 0x000076323e447816 */ /* 0x000fe20000000044 */
[-C--:B------:R-:W-:Y:S01]  /*5410*/  FFMA.FTZ R196, R196, R109.reuse, R108 ;  /* 0x0000006dc4c47223 */ /* 0x080fe2000001006c */
[----:B------:R-:W-:Y:S01]  /*5420*/  SHF.L.U32 R73, R62, 0x10, RZ ;  /* 0x000000103e497819 */ /* 0x000fe200000006ff */
[----:B------:R-:W-:Y:S01]  /*5430*/  IMAD.U32 R75, R69, 0x10000, RZ ;  /* 0x00010000454b7824 */ /* 0x000fe200078e00ff */
[----:B------:R-:W-:Y:S01]  /*5440*/  SHF.L.U32 R69, R68, 0x10, RZ ;  /* 0x0000001044457819 */ /* 0x000fe200000006ff */
[----:B------:R-:W-:Y:S01]  /*5450*/  FFMA.FTZ R72, R175, R72, R70 ;  /* 0x00000048af487223 */ /* 0x000fe20000010046 */
[----:B------:R-:W-:Y:S01]  /*5460*/  FADD.FTZ R0, R207, -R0 ;  /* 0x80000000cf007221 */ /* 0x000fe20000010000 */
[----:B------:R-:W-:Y:S01]  /*5470*/  FFMA.FTZ R75, R175, R102, R75 ;  /* 0x00000066af4b7223 */ /* 0x000fe2000001004b */
[----:B------:R-:W-:Y:S01]  /*5480*/  FADD.FTZ R74, R195, -R196 ;  /* 0x800000c4c34a7221 */ /* 0x000fe20000010000 */
[----:B------:R-:W-:Y:S01]  /*5490*/  ISETP.GE.U32.AND P3, PT, R92, RZ, PT ;  /* 0x000000ff5c00720c */ /* 0x000fe20003f66070 */
[----:B------:R-:W-:Y:S01]  /*54a0*/  FMUL.FTZ R68, R72, UR6 ;  /* 0x0000000648447c20 */ /* 0x000fe20008410000 */
[----:B------:R-:W-:Y:S01]  /*54b0*/  ISETP.GE.U32.AND P4, PT, R148, RZ, PT ;  /* 0x000000ff9400720c */ /* 0x000fe20003f86070 */
[----:B------:R-:W-:Y:S01]  /*54c0*/  FMUL.FTZ R71, R75, UR6 ;  /* 0x000000064b477c20 */ /* 0x000fe20008410000 */
[C---:B------:R-:W-:Y:S01]  /*54d0*/  FFMA.FTZ R73, R175.reuse, R0, R73 ;  /* 0x00000000af497223 */ /* 0x040fe20000010049 */
[----:B------:R-:W-:Y:S01]  /*54e0*/  FFMA.FTZ R74, R175, R74, R69 ;  /* 0x0000004aaf4a7223 */ /* 0x000fe20000010045 */
[C---:B------:R-:W-:Y:S01]  /*54f0*/  LOP3.LUT P6, RZ, R93.reuse, 0xff0000, RZ, 0xc0, !PT ;  /* 0x00ff00005dff7812 */ /* 0x040fe200078cc0ff */
[-C--:B------:R-:W-:Y:S01]  /*5500*/  FFMA.FTZ R198, R198, R109.reuse, R108 ;  /* 0x0000006dc6c67223 */ /* 0x080fe2000001006c */
[----:B------:R-:W-:Y:S01]  /*5510*/  ISETP.GE.U32.AND.EX P3, PT, R93, 0x1000000, PT, P3 ;  /* 0x010000005d00780c */ /* 0x000fe20003f66130 */
[----:B------:R-:W-:Y:S01]  /*5520*/  FMUL.FTZ R77, R73, UR6 ;  /* 0x00000006494d7c20 */ /* 0x000fe20008410000 */
[C---:B------:R-:W-:Y:S01]  /*5530*/  LOP3.LUT P5, RZ, R149.reuse, 0xff0000, RZ, 0xc0, !PT ;  /* 0x00ff000095ff7812 */ /* 0x040fe200078ac0ff */
[----:B------:R-:W-:Y:S01]  /*5540*/  FMUL.FTZ R70, R74, UR6 ;  /* 0x000000064a467c20 */ /* 0x000fe20008410000 */
[----:B------:R-:W-:Y:S01]  /*5550*/  ISETP.GE.U32.AND.EX P4, PT, R149, 0x1000000, PT, P4 ;  /* 0x010000009500780c */ /* 0x000fe20003f86140 */
[----:B------:R-:W-:Y:S01]  /*5560*/  FADD.FTZ R198, R197, -R198 ;  /* 0x800000c6c5c67221 */ /* 0x000fe20000010000 */
[----:B------:R-:W-:Y:S01]  /*5570*/  FSEL R79, R68, RZ, P6 ;  /* 0x000000ff444f7208 */ /* 0x000fe20003000000 */
[-CC-:B------:R-:W-:Y:S01]  /*5580*/  FFMA.FTZ R200, R200, R109.reuse, R108.reuse ;  /* 0x0000006dc8c87223 */ /* 0x180fe2000001006c */
[----:B------:R-:W-:Y:S01]  /*5590*/  FSEL R0, R71, RZ, P3 ;  /* 0x000000ff47007208 */ /* 0x000fe20001800000 */
[-C--:B------:R-:W-:Y:S01]  /*55a0*/  FFMA.FTZ R76, R201, R109.reuse, R108 ;  /* 0x0000006dc94c7223 */ /* 0x080fe2000001006c */
[----:B------:R-:W-:Y:S01]  /*55b0*/  LOP3.LUT P6, RZ, R93, 0xff, RZ, 0xc0, !PT ;  /* 0x000000ff5dff7812 */ /* 0x000fe200078cc0ff */
[----:B------:R-:W-:Y:S01]  /*55c0*/  FADD.FTZ R200, R199, -R200 ;  /* 0x800000c8c7c87221 */ /* 0x000fe20000010000 */
[----:B------:R-:W-:Y:S01]  /*55d0*/  FSEL R68, R68, RZ, P5 ;  /* 0x000000ff44447208 */ /* 0x000fe20002800000 */
[----:B------:R-:W-:Y:S01]  /*55e0*/  FADD.FTZ R76, R203, -R76 ;  /* 0x8000004ccb4c7221 */ /* 0x000fe20000010000 */
[----:B------:R-:W-:Y:S01]  /*55f0*/  LOP3.LUT P3, RZ, R93, 0xff00, RZ, 0xc0, !PT ;  /* 0x0000ff005dff7812 */ /* 0x000fe2000786c0ff */
[----:B------:R-:W-:Y:S01]  /*5600*/  FFMA.FTZ R93, R202, R109, R108 ;  /* 0x0000006dca5d7223 */ /* 0x000fe2000001006c */
[----:B------:R-:W-:-:S02]  /*5610*/  FSEL R71, R71, RZ, P4 ;  /* 0x000000ff47477208 */ /* 0x000fc40002000000 */
[C---:B------:R-:W-:Y:S01]  /*5620*/  LOP3.LUT P5, RZ, R149.reuse, 0xff, RZ, 0xc0, !PT ;  /* 0x000000ff95ff7812 */ /* 0x040fe200078ac0ff */
[----:B------:R-:W-:Y:S01]  /*5630*/  FADD.FTZ R204, R204, -R93 ;  /* 0x8000005dcccc7221 */ /* 0x000fe20000010000 */
[----:B------:R-:W-:Y:S02]  /*5640*/  LOP3.LUT P4, RZ, R149, 0xff00, RZ, 0xc0, !PT ;  /* 0x0000ff0095ff7812 */ /* 0x000fe4000788c0ff */
[C---:B------:R-:W-:Y:S02]  /*5650*/  FSEL R78, R77.reuse, RZ, P6 ;  /* 0x000000ff4d4e7208 */ /* 0x040fe40003000000 */
[C---:B------:R-:W-:Y:S02]  /*5660*/  FSEL R69, R70.reuse, RZ, P3 ;  /* 0x000000ff46457208 */ /* 0x040fe40001800000 */
[----:B------:R-:W-:Y:S02]  /*5670*/  FSEL R77, R77, RZ, P5 ;  /* 0x000000ff4d4d7208 */ /* 0x000fe40002800000 */
[----:B------:R-:W-:-:S02]  /*5680*/  FSEL R70, R70, RZ, P4 ;  /* 0x000000ff46467208 */ /* 0x000fc40002000000 */
[C---:B------:R-:W-:Y:S02]  /*5690*/  LOP3.LUT P6, RZ, R92.reuse, 0xff0000, RZ, 0xc0, !PT ;  /* 0x00ff00005cff7812 */ /* 0x040fe400078cc0ff */
[C---:B------:R-:W-:Y:S02]  /*56a0*/  LOP3.LUT P5, RZ, R92.reuse, 0xff000000, RZ, 0xc0, !PT ;  /* 0xff0000005cff7812 */ /* 0x040fe400078ac0ff */
[C---:B------:R-:W-:Y:S02]  /*56b0*/  LOP3.LUT P3, RZ, R92.reuse, 0xff00, RZ, 0xc0, !PT ;  /* 0x0000ff005cff7812 */ /* 0x040fe4000786c0ff */
[----:B------:R-:W-:Y:S01]  /*56c0*/  LOP3.LUT P4, RZ, R92, 0xff, RZ, 0xc0, !PT ;  /* 0x000000ff5cff7812 */ /* 0x000fe2000788c0ff */
[C---:B------:R-:W-:Y:S01]  /*56d0*/  IMAD.U32 R92, R61.reuse, 0x10000, RZ ;  /* 0x000100003d5c7824 */ /* 0x040fe200078e00ff */
[----:B------:R-:W-:Y:S02]  /*56e0*/  PRMT R93, R61, 0x7632, R93 ;  /* 0x000076323d5d7816 */ /* 0x000fe4000000005d */
[----:B------:R-:W-:Y:S01]  /*56f0*/  F2FP.BF16.F32.PACK_AB R74, R74, R73 ;  /* 0x000000494a4a723e */ /* 0x000fe200000010ff */
[--C-:B------:R-:W-:Y:S01]  /*5700*/  FFMA.FTZ R204, R175, R204, R92.reuse ;  /* 0x000000ccafcc7223 */ /* 0x100fe2000001005c */
[----:B------:R-:W-:-:S02]  /*5710*/  PRMT R92, R60, 0x7632, R92 ;  /* 0x000076323c5c7816 */ /* 0x000fc4000000005c */
[----:B------:R-:W-:Y:S02]  /*5720*/  SHF.L.U32 R100, R93, 0x10, RZ ;  /* 0x000000105d647819 */ /* 0x000fe400000006ff */
[----:B------:R-:W-:Y:S01]  /*5730*/  SHF.L.U32 R93, R60, 0x10, RZ ;  /* 0x000000103c5d7819 */ /* 0x000fe200000006ff */
[----:B------:R-:W-:Y:S02]  /*5740*/  IMAD.U32 R101, R92, 0x10000, RZ ;  /* 0x000100005c657824 */ /* 0x000fe400078e00ff */
[----:B------:R-:W-:Y:S01]  /*5750*/  FMUL.FTZ R92, R204, UR6 ;  /* 0x00000006cc5c7c20 */ /* 0x000fe20008410000 */
[----:B------:R-:W-:Y:S01]  /*5760*/  FFMA.FTZ R103, R175, R198, R100 ;  /* 0x000000c6af677223 */ /* 0x000fe20000010064 */
[----:B------:R-:W-:Y:S01]  /*5770*/  F2FP.BF16.F32.PACK_AB R75, R75, R72 ;  /* 0x000000484b4b723e */ /* 0x000fe200000010ff */
[C---:B------:R-:W-:Y:S01]  /*5780*/  FFMA.FTZ R76, R175.reuse, R76, R93 ;  /* 0x0000004caf4c7223 */ /* 0x040fe2000001005d */
[----:B------:R-:W-:Y:S01]  /*5790*/  FFMA.FTZ R101, R175, R200, R101 ;  /* 0x000000c8af657223 */ /* 0x000fe20000010065 */
[----:B------:R-:W-:-:S02]  /*57a0*/  FSEL R100, R92, RZ, P6 ;  /* 0x000000ff5c647208 */ /* 0x000fc40003000000 */
[----:B------:R-:W-:Y:S02]  /*57b0*/  LOP3.LUT P6, RZ, R148, 0xff0000, RZ, 0xc0, !PT ;  /* 0x00ff000094ff7812 */ /* 0x000fe400078cc0ff */
[C---:B------:R-:W-:Y:S01]  /*57c0*/  F2FP.BF16.F32.PACK_AB R73, R103.reuse, R204 ;  /* 0x000000cc6749723e */ /* 0x040fe200000010ff */
[----:B------:R-:W-:Y:S01]  /*57d0*/  FMUL.FTZ R103, R103, UR6 ;  /* 0x0000000667677c20 */ /* 0x000fe20008410000 */
[----:B------:R-:W-:Y:S02]  /*57e0*/  FSEL R92, R92, RZ, P6 ;  /* 0x000000ff5c5c7208 */ /* 0x000fe40003000000 */
[----:B------:R-:W-:Y:S02]  /*57f0*/  LOP3.LUT P6, RZ, R148, 0xff000000, RZ, 0xc0, !PT ;  /* 0xff00000094ff7812 */ /* 0x000fe400078cc0ff */
[----:B------:R-:W-:Y:S02]  /*5800*/  F2FP.BF16.F32.PACK_AB R70, R70, R77 ;  /* 0x0000004d4646723e */ /* 0x000fe400000010ff */
[----:B------:R-:W-:-:S02]  /*5810*/  FSEL R77, R103, RZ, P5 ;  /* 0x000000ff674d7208 */ /* 0x000fc40002800000 */
[C---:B------:R-:W-:Y:S01]  /*5820*/  F2FP.BF16.F32.PACK_AB R72, R101.reuse, R76 ;  /* 0x0000004c6548723e */ /* 0x040fe200000010ff */
[----:B------:R-:W-:Y:S01]  /*5830*/  FMUL.FTZ R76, R76, UR6 ;  /* 0x000000064c4c7c20 */ /* 0x000fe20008410000 */
[----:B------:R-:W-:Y:S01]  /*5840*/  F2FP.BF16.F32.PACK_AB R79, R0, R79 ;  /* 0x0000004f004f723e */ /* 0x000fe200000010ff */
[----:B------:R-:W-:Y:S01]  /*5850*/  FMUL.FTZ R0, R101, UR6 ;  /* 0x0000000665007c20 */ /* 0x000fe20008410000 */
[----:B------:R-:W-:Y:S02]  /*5860*/  FSEL R103, R103, RZ, P6 ;  /* 0x000000ff67677208 */ /* 0x000fe40003000000 */
[C---:B------:R-:W-:Y:S02]  /*5870*/  LOP3.LUT P6, RZ, R148.reuse, 0xff, RZ, 0xc0, !PT ;  /* 0x000000ff94ff7812 */ /* 0x040fe400078cc0ff */
[----:B------:R-:W-:Y:S02]  /*5880*/  LOP3.LUT P5, RZ, R148, 0xff00, RZ, 0xc0, !PT ;  /* 0x0000ff0094ff7812 */ /* 0x000fe400078ac0ff */
        /* <DEDUP_REMOVED lines=11> */
.L_x_585:
[----:B0-----:R-:W-:Y:S01]  /*5940*/  PRMT R68, R63, 0x7632, R68 ;  /* 0x000076323f447816 */ /* 0x001fe20000000044 */
[-CC-:B------:R-:W-:Y:S01]  /*5950*/  FFMA.FTZ R103, R103, R109.reuse, R108.reuse ;  /* 0x0000006d67677223 */ /* 0x180fe2000001006c */
[-CC-:B------:R-:W-:Y:S01]  /*5960*/  FFMA.FTZ R69, R206, R109.reuse, R108.reuse ;  /* 0x0000006dce457223 */ /* 0x180fe2000001006c */
[-CC-:B------:R-:W-:Y:S01]  /*5970*/  FFMA.FTZ R0, R205, R109.reuse, R108.reuse ;  /* 0x0000006dcd007223 */ /* 0x180fe2000001006c */
[----:B------:R-:W-:Y:S01]  /*5980*/  SHF.L.U32 R68, R68, 0x10, RZ ;  /* 0x0000001044447819 */ /* 0x000fe200000006ff */
[----:B------:R-:W-:Y:S01]  /*5990*/  FADD.FTZ R102, R102, -R103 ;  /* 0x8000006766667221 */ /* 0x000fe20000010000 */
[----:B------:R-:W-:Y:S01]  /*59a0*/  FADD.FTZ R208, R208, -R69 ;  /* 0x80000045d0d07221 */ /* 0x000fe20000010000 */
[----:B------:R-:W-:Y:S01]  /*59b0*/  SHF.L.U32 R69, R63, 0x10, RZ ;  /* 0x000000103f457819 */ /* 0x000fe200000006ff */
[-C--:B------:R-:W-:Y:S01]  /*59c0*/  FFMA.FTZ R196, R196, R109.reuse, R108 ;  /* 0x0000006dc4c47223 */ /* 0x080fe2000001006c */
[--C-:B------:R-:W-:Y:S01]  /*59d0*/  FFMA.FTZ R102, R175, R102, R68.reuse ;  /* 0x00000066af667223 */ /* 0x100fe20000010044 */
[C---:B------:R-:W-:Y:S01]  /*59e0*/  PRMT R68, R62.reuse, 0x7632, R68 ;  /* 0x000076323e447816 */ /* 0x040fe20000000044 */
[----:B------:R-:W-:Y:S01]  /*59f0*/  FADD.FTZ R0, R207, -R0 ;  /* 0x80000000cf007221 */ /* 0x000fe20000010000 */
[----:B------:R-:W-:Y:S01]  /*5a00*/  FFMA.FTZ R208, R175, R208, R69 ;  /* 0x000000d0afd07223 */ /* 0x000fe20000010045 */
[----:B------:R-:W-:Y:S01]  /*5a10*/  SHF.L.U32 R69, R62, 0x10, RZ ;  /* 0x000000103e457819 */ /* 0x000fe200000006ff */
[----:B------:R-:W-:Y:S01]  /*5a20*/  FADD.FTZ R196, R195, -R196 ;  /* 0x800000c4c3c47221 */ /* 0x000fe20000010000 */
[----:B------:R-:W-:Y:S01]  /*5a30*/  ISETP.GE.U32.AND P3, PT, R92, RZ, PT ;  /* 0x000000ff5c00720c */ /* 0x000fe20003f66070 */
[----:B------:R-:W-:Y:S01]  /*5a40*/  IMAD.U32 R71, R68, 0x10000, RZ ;  /* 0x0001000044477824 */ /* 0x000fe200078e00ff */
[----:B------:R-:W-:Y:S01]  /*5a50*/  ISETP.GE.U32.AND P4, PT, R148, RZ, PT ;  /* 0x000000ff9400720c */ /* 0x000fe20003f86070 */
[----:B------:R-:W-:Y:S01]  /*5a60*/  FFMA.FTZ R0, R175, R0, R69 ;  /* 0x00000000af007223 */ /* 0x000fe20000010045 */
[----:B------:R-:W-:Y:S01]  /*5a70*/  FMUL.FTZ R208, R208, UR6 ;  /* 0x00000006d0d07c20 */ /* 0x000fe20008410000 */
[----:B------:R-:W-:Y:S01]  /*5a80*/  FMUL.FTZ R102, R102, UR6 ;  /* 0x0000000666667c20 */ /* 0x000fe20008410000 */
[----:B------:R-:W-:Y:S01]  /*5a90*/  LOP3.LUT P6, RZ, R93, 0xff0000, RZ, 0xc0, !PT ;  /* 0x00ff00005dff7812 */ /* 0x000fe200078cc0ff */
[----:B------:R-:W-:Y:S01]  /*5aa0*/  FFMA.FTZ R196, R175, R196, R71 ;  /* 0x000000c4afc47223 */ /* 0x000fe20000010047 */
[----:B------:R-:W-:Y:S01]  /*5ab0*/  ISETP.GE.U32.AND.EX P3, PT, R93, 0x1000000, PT, P3 ;  /* 0x010000005d00780c */ /* 0x000fe20003f66130 */
[----:B------:R-:W-:Y:S01]  /*5ac0*/  FMUL.FTZ R77, R0, UR6 ;  /* 0x00000006004d7c20 */ /* 0x000fe20008410000 */
[C---:B------:R-:W-:Y:S01]  /*5ad0*/  LOP3.LUT P5, RZ, R149.reuse, 0xff0000, RZ, 0xc0, !PT ;  /* 0x00ff000095ff7812 */ /* 0x040fe200078ac0ff */
[----:B------:R-:W-:Y:S01]  /*5ae0*/  FMUL.FTZ R196, R196, UR6 ;  /* 0x00000006c4c47c20 */ /* 0x000fe20008410000 */
[----:B------:R-:W-:Y:S01]  /*5af0*/  ISETP.GE.U32.AND.EX P4, PT, R149, 0x1000000, PT, P4 ;  /* 0x010000009500780c */ /* 0x000fe20003f86140 */
[-CC-:B------:R-:W-:Y:S01]  /*5b00*/  FFMA.FTZ R198, R198, R109.reuse, R108.reuse ;  /* 0x0000006dc6c67223 */ /* 0x180fe2000001006c */
[----:B------:R-:W-:Y:S01]  /*5b10*/  FSEL R79, R208, RZ, P6 ;  /* 0x000000ffd04f7208 */ /* 0x000fe20003000000 */
[-C--:B------:R-:W-:Y:S01]  /*5b20*/  FFMA.FTZ R200, R200, R109.reuse, R108 ;  /* 0x0000006dc8c87223 */ /* 0x080fe2000001006c */
[----:B------:R-:W-:Y:S01]  /*5b30*/  FSEL R0, R102, RZ, P3 ;  /* 0x000000ff66007208 */ /* 0x000fe20001800000 */
[----:B------:R-:W-:Y:S01]  /*5b40*/  FADD.FTZ R198, R197, -R198 ;  /* 0x800000c6c5c67221 */ /* 0x000fe20000010000 */
[----:B------:R-:W-:Y:S01]  /*5b50*/  LOP3.LUT P6, RZ, R93, 0xff, RZ, 0xc0, !PT ;  /* 0x000000ff5dff7812 */ /* 0x000fe200078cc0ff */
[-C--:B------:R-:W-:Y:S01]  /*5b60*/  FFMA.FTZ R76, R201, R109.reuse, R108 ;  /* 0x0000006dc94c7223 */ /* 0x080fe2000001006c */
[----:B------:R-:W-:Y:S01]  /*5b70*/  FSEL R68, R208, RZ, P5 ;  /* 0x000000ffd0447208 */ /* 0x000fe20002800000 */
[----:B------:R-:W-:Y:S01]  /*5b80*/  FADD.FTZ R200, R199, -R200 ;  /* 0x800000c8c7c87221 */ /* 0x000fe20000010000 */
[----:B------:R-:W-:Y:S01]  /*5b90*/  LOP3.LUT P3, RZ, R93, 0xff00, RZ, 0xc0, !PT ;  /* 0x0000ff005dff7812 */ /* 0x000fe2000786c0ff */
[----:B------:R-:W-:Y:S01]  /*5ba0*/  FFMA.FTZ R93, R202, R109, R108 ;  /* 0x0000006dca5d7223 */ /* 0x000fe2000001006c */
[----:B------:R-:W-:Y:S01]  /*5bb0*/  FSEL R71, R102, RZ, P4 ;  /* 0x000000ff66477208 */ /* 0x000fe20002000000 */
[----:B------:R-:W-:Y:S01]  /*5bc0*/  FADD.FTZ R76, R203, -R76 ;  /* 0x8000004ccb4c7221 */ /* 0x000fe20000010000 */
[C---:B------:R-:W-:Y:S01]  /*5bd0*/  LOP3.LUT P5, RZ, R149.reuse, 0xff, RZ, 0xc0, !PT ;  /* 0x000000ff95ff7812 */ /* 0x040fe200078ac0ff */
[----:B------:R-:W-:Y:S01]  /*5be0*/  FADD.FTZ R204, R204, -R93 ;  /* 0x8000005dcccc7221 */ /* 0x000fe20000010000 */
[----:B------:R-:W-:-:S02]  /*5bf0*/  LOP3.LUT P4, RZ, R149, 0xff00, RZ, 0xc0, !PT ;  /* 0x0000ff0095ff7812 */ /* 0x000fc4000788c0ff */
[----:B------:R-:W-:Y:S02]  /*5c00*/  FSEL R78, R77, RZ, P6 ;  /* 0x000000ff4d4e7208 */ /* 0x000fe40003000000 */
[----:B------:R-:W-:Y:S02]  /*5c10*/  SHF.L.U32 R100, R61, 0x10, RZ ;  /* 0x000000103d647819 */ /* 0x000fe400000006ff */
[----:B------:R-:W-:Y:S02]  /*5c20*/  FSEL R77, R77, RZ, P5 ;  /* 0x000000ff4d4d7208 */ /* 0x000fe40002800000 */
[C---:B------:R-:W-:Y:S01]  /*5c30*/  FSEL R69, R196.reuse, RZ, P3 ;  /* 0x000000ffc4457208 */ /* 0x040fe20001800000 */
[----:B------:R-:W-:Y:S01]  /*5c40*/  FFMA.FTZ R204, R175, R204, R100 ;  /* 0x000000ccafcc7223 */ /* 0x000fe20000010064 */
[----:B------:R-:W-:Y:S02]  /*5c50*/  FSEL R70, R196, RZ, P4 ;  /* 0x000000ffc4467208 */ /* 0x000fe40002000000 */
[----:B------:R-:W-:Y:S01]  /*5c60*/  LOP3.LUT P6, RZ, R92, 0xff0000, RZ, 0xc0, !PT ;  /* 0x00ff00005cff7812 */ /* 0x000fe200078cc0ff */
[----:B------:R-:W-:Y:S01]  /*5c70*/  FMUL.FTZ R204, R204, UR6 ;  /* 0x00000006cccc7c20 */ /* 0x000fe20008410000 */
[----:B------:R-:W-:-:S02]  /*5c80*/  LOP3.LUT P5, RZ, R92, 0xff000000, RZ, 0xc0, !PT ;  /* 0xff0000005cff7812 */ /* 0x000fc400078ac0ff */
[C---:B------:R-:W-:Y:S02]  /*5c90*/  LOP3.LUT P3, RZ, R92.reuse, 0xff00, RZ, 0xc0, !PT ;  /* 0x0000ff005cff7812 */ /* 0x040fe4000786c0ff */
[----:B------:R-:W-:Y:S02]  /*5ca0*/  LOP3.LUT P4, RZ, R92, 0xff, RZ, 0xc0, !PT ;  /* 0x000000ff5cff7812 */ /* 0x000fe4000788c0ff */
[----:B------:R-:W-:Y:S02]  /*5cb0*/  PRMT R92, R61, 0x7632, R92 ;  /* 0x000076323d5c7816 */ /* 0x000fe4000000005c */
[----:B------:R-:W-:Y:S02]  /*5cc0*/  SHF.L.U32 R100, R60, 0x10, RZ ;  /* 0x000000103c647819 */ /* 0x000fe400000006ff */
[----:B------:R-:W-:Y:S01]  /*5cd0*/  F2FP.BF16.F32.PACK_AB R70, R70, R77 ;  /* 0x0000004d4646723e */ /* 0x000fe200000010ff */
[----:B------:R-:W-:Y:S01]  /*5ce0*/  IMAD.U32 R93, R92, 0x10000, RZ ;  /* 0x000100005c5d7824 */ /* 0x000fe200078e00ff */
[----:B------:R-:W-:Y:S01]  /*5cf0*/  PRMT R92, R60, 0x7632, R92 ;  /* 0x000076323c5c7816 */ /* 0x000fe2000000005c */
[----:B------:R-:W-:Y:S01]  /*5d00*/  FFMA.FTZ R76, R175, R76, R100 ;  /* 0x0000004caf4c7223 */ /* 0x000fe20000010064 */
[----:B------:R-:W-:Y:S01]  /*5d10*/  F2FP.BF16.F32.PACK_AB R71, R71, R68 ;  /* 0x000000444747723e */ /* 0x000fe200000010ff */
[C---:B------:R-:W-:Y:S01]  /*5d20*/  FFMA.FTZ R198, R175.reuse, R198, R93 ;  /* 0x000000c6afc67223 */ /* 0x040fe2000001005d */
[----:B------:R-:W-:Y:S01]  /*5d30*/  SHF.L.U32 R93, R92, 0x10, RZ ;  /* 0x000000105c5d7819 */ /* 0x000fe200000006ff */
[----:B------:R-:W-:Y:S01]  /*5d40*/  FMUL.FTZ R76, R76, UR6 ;  /* 0x000000064c4c7c20 */ /* 0x000fe20008410000 */
[----:B------:R-:W-:Y:S01]  /*5d50*/  FSEL R92, R204, RZ, P6 ;  /* 0x000000ffcc5c7208 */ /* 0x000fe20003000000 */
[----:B------:R-:W-:Y:S01]  /*5d60*/  FMUL.FTZ R198, R198, UR6 ;  /* 0x00000006c6c67c20 */ /* 0x000fe20008410000 */
[----:B------:R-:W-:Y:S01]  /*5d70*/  LOP3.LUT P6, RZ, R148, 0xff0000, RZ, 0xc0, !PT ;  /* 0x00ff000094ff7812 */ /* 0x000fe200078cc0ff */
[----:B------:R-:W-:Y:S01]  /*5d80*/  FFMA.FTZ R93, R175, R200, R93 ;  /* 0x000000c8af5d7223 */ /* 0x000fe2000001005d */
[----:B------:R-:W-:-:S02]  /*5d90*/  F2FP.BF16.F32.PACK_AB R78, R69, R78 ;  /* 0x0000004e454e723e */ /* 0x000fc400000010ff */
[----:B------:R-:W-:Y:S01]  /*5da0*/  FSEL R204, R204, RZ, P6 ;  /* 0x000000ffcccc7208 */ /* 0x000fe20003000000 */
[----:B------:R-:W-:Y:S01]  /*5db0*/  FMUL.FTZ R93, R93, UR6 ;  /* 0x000000065d5d7c20 */ /* 0x000fe20008410000 */
[----:B------:R-:W-:Y:S02]  /*5dc0*/  LOP3.LUT P6, RZ, R148, 0xff000000, RZ, 0xc0, !PT ;  /* 0xff00000094ff7812 */ /* 0x000fe400078cc0ff */
[C---:B------:R-:W-:Y:S02]  /*5dd0*/  FSEL R77, R198.reuse, RZ, P5 ;  /* 0x000000ffc64d7208 */ /* 0x040fe40002800000 */
[----:B------:R-:W-:Y:S02]  /*5de0*/  FSEL R103, R198, RZ, P6 ;  /* 0x000000ffc6677208 */ /* 0x000fe40003000000 */
[C---:B------:R-:W-:Y:S02]  /*5df0*/  LOP3.LUT P6, RZ, R148.reuse, 0xff, RZ, 0xc0, !PT ;  /* 0x000000ff94ff7812 */ /* 0x040fe400078cc0ff */
[----:B------:R-:W-:-:S02]  /*5e00*/  LOP3.LUT P5, RZ, R148, 0xff00, RZ, 0xc0, !PT ;  /* 0x0000ff0094ff7812 */ /* 0x000fc400078ac0ff */
        /* <DEDUP_REMOVED lines=10> */
.L_x_584:
[----:B------:R-:W-:Y:S05]  /*5eb0*/  @!P2 BRA `(.L_x_587) ;  /* 0x00000004003ca947 */ /* 0x000fea0003800000 */
[-CC-:B------:R-:W-:Y:S01]  /*5ec0*/  FFMA.FTZ R103, R103, R109.reuse, R108.reuse ;  /* 0x0000006d67677223 */ /* 0x180fe2000001006c */
[-CC-:B0-----:R-:W-:Y:S01]  /*5ed0*/  FFMA.FTZ R69, R206, R109.reuse, R108.reuse ;  /* 0x0000006dce457223 */ /* 0x181fe2000001006c */
[-CC-:B------:R-:W-:Y:S01]  /*5ee0*/  FFMA.FTZ R196, R196, R109.reuse, R108.reuse ;  /* 0x0000006dc4c47223 */ /* 0x180fe2000001006c */
[-C--:B------:R-:W-:Y:S01]  /*5ef0*/  FFMA.FTZ R0, R205, R109.reuse, R108 ;  /* 0x0000006dcd007223 */ /* 0x080fe2000001006c */
[----:B------:R-:W-:Y:S01]  /*5f00*/  FADD.FTZ R72, R102, -R103 ;  /* 0x8000006766487221 */ /* 0x000fe20000010000 */
[----:B------:R-:W-:Y:S01]  /*5f10*/  FADD.FTZ R208, R208, -R69 ;  /* 0x80000045d0d07221 */ /* 0x000fe20000010000 */
[----:B------:R-:W-:Y:S01]  /*5f20*/  ISETP.GE.U32.AND P3, PT, R92, RZ, PT ;  /* 0x000000ff5c00720c */ /* 0x000fe20003f66070 */
[----:B------:R-:W-:Y:S01]  /*5f30*/  FADD.FTZ R196, R195, -R196 ;  /* 0x800000c4c3c47221 */ /* 0x000fe20000010000 */
[C---:B------:R-:W-:Y:S01]  /*5f40*/  FMUL.FTZ R72, R175.reuse, R72 ;  /* 0x00000048af487220 */ /* 0x040fe20000410000 */
[----:B------:R-:W-:Y:S01]  /*5f50*/  ISETP.GE.U32.AND P4, PT, R148, RZ, PT ;  /* 0x000000ff9400720c */ /* 0x000fe20003f86070 */
[----:B------:R-:W-:Y:S01]  /*5f60*/  FMUL.FTZ R75, R175, R208 ;  /* 0x000000d0af4b7220 */ /* 0x000fe20000410000 */
[----:B------:R-:W-:Y:S01]  /*5f70*/  FADD.FTZ R0, R207, -R0 ;  /* 0x80000000cf007221 */ /* 0x000fe20000010000 */
[----:B------:R-:W-:Y:S01]  /*5f80*/  FMUL.FTZ R68, R72, UR6 ;  /* 0x0000000648447c20 */ /* 0x000fe20008410000 */
[----:B------:R-:W-:Y:S01]  /*5f90*/  ISETP.GE.U32.AND.EX P3, PT, R93, 0x1000000, PT, P3 ;  /* 0x010000005d00780c */ /* 0x000fe20003f66130 */
[----:B------:R-:W-:Y:S01]  /*5fa0*/  FMUL.FTZ R77, R175, R196 ;  /* 0x000000c4af4d7220 */ /* 0x000fe20000410000 */
[----:B------:R-:W-:Y:S01]  /*5fb0*/  ISETP.GE.U32.AND.EX P4, PT, R149, 0x1000000, PT, P4 ;  /* 0x010000009500780c */ /* 0x000fe20003f86140 */
[----:B------:R-:W-:Y:S01]  /*5fc0*/  FMUL.FTZ R71, R75, UR6 ;  /* 0x000000064b477c20 */ /* 0x000fe20008410000 */
[----:B------:R-:W-:Y:S01]  /*5fd0*/  FMUL.FTZ R74, R175, R0 ;  /* 0x00000000af4a7220 */ /* 0x000fe20000410000 */
[----:B------:R-:W-:Y:S01]  /*5fe0*/  LOP3.LUT P6, RZ, R93, 0xff0000, RZ, 0xc0, !PT ;  /* 0x00ff00005dff7812 */ /* 0x000fe200078cc0ff */
[-CC-:B------:R-:W-:Y:S01]  /*5ff0*/  FFMA.FTZ R73, R202, R109.reuse, R108.reuse ;  /* 0x0000006dca497223 */ /* 0x180fe2000001006c */
[----:B------:R-:W-:Y:S01]  /*6000*/  FSEL R0, R68, RZ, P3 ;  /* 0x000000ff44007208 */ /* 0x000fe20001800000 */
[----:B------:R-:W-:Y:S01]  /*6010*/  FMUL.FTZ R70, R74, UR6 ;  /* 0x000000064a467c20 */ /* 0x000fe20008410000 */
[----:B------:R-:W-:Y:S01]  /*6020*/  FSEL R76, R68, RZ, P4 ;  /* 0x000000ff444c7208 */ /* 0x000fe20002000000 */
[----:B------:R-:W-:Y:S01]  /*6030*/  FMUL.FTZ R68, R77, UR6 ;  /* 0x000000064d447c20 */ /* 0x000fe20008410000 */
[----:B------:R-:W-:Y:S01]  /*6040*/  LOP3.LUT P3, RZ, R93, 0xff00, RZ, 0xc0, !PT ;  /* 0x0000ff005dff7812 */ /* 0x000fe2000786c0ff */
[----:B------:R-:W-:Y:S01]  /*6050*/  FADD.FTZ R204, R204, -R73 ;  /* 0x80000049cccc7221 */ /* 0x000fe20000010000 */
[----:B------:R-:W-:Y:S01]  /*6060*/  LOP3.LUT P4, RZ, R149, 0xff00, RZ, 0xc0, !PT ;  /* 0x0000ff0095ff7812 */ /* 0x000fe2000788c0ff */
[-CC-:B------:R-:W-:Y:S01]  /*6070*/  FFMA.FTZ R198, R198, R109.reuse, R108.reuse ;  /* 0x0000006dc6c67223 */ /* 0x180fe2000001006c */
[----:B------:R-:W-:Y:S01]  /*6080*/  FSEL R79, R71, RZ, P6 ;  /* 0x000000ff474f7208 */ /* 0x000fe20003000000 */
[----:B------:R-:W-:Y:S01]  /*6090*/  FMUL.FTZ R73, R175, R204 ;  /* 0x000000ccaf497220 */ /* 0x000fe20000410000 */
[----:B------:R-:W-:Y:S01]  /*60a0*/  LOP3.LUT P6, RZ, R93, 0xff, RZ, 0xc0, !PT ;  /* 0x000000ff5dff7812 */ /* 0x000fe200078cc0ff */
[-C--:B------:R-:W-:Y:S01]  /*60b0*/  FFMA.FTZ R200, R200, R109.reuse, R108 ;  /* 0x0000006dc8c87223 */ /* 0x080fe2000001006c */
[----:B------:R-:W-:Y:S01]  /*60c0*/  LOP3.LUT P5, RZ, R149, 0xff0000, RZ, 0xc0, !PT ;  /* 0x00ff000095ff7812 */ /* 0x000fe200078ac0ff */
[----:B------:R-:W-:Y:S01]  /*60d0*/  FADD.FTZ R198, R197, -R198 ;  /* 0x800000c6c5c67221 */ /* 0x000fe20000010000 */
[C---:B------:R-:W-:Y:S01]  /*60e0*/  FSEL R69, R68.reuse, RZ, P3 ;  /* 0x000000ff44457208 */ /* 0x040fe20001800000 */
[----:B------:R-:W-:Y:S01]  /*60f0*/  FADD.FTZ R200, R199, -R200 ;  /* 0x800000c8c7c87221 */ /* 0x000fe20000010000 */
[----:B------:R-:W-:Y:S01]  /*6100*/  FSEL R93, R68, RZ, P4 ;  /* 0x000000ff445d7208 */ /* 0x000fe20002000000 */
[----:B------:R-:W-:Y:S01]  /*6110*/  FFMA.FTZ R68, R201, R109, R108 ;  /* 0x0000006dc9447223 */ /* 0x000fe2000001006c */
[----:B------:R-:W-:-:S02]  /*6120*/  FSEL R71, R71, RZ, P5 ;  /* 0x000000ff47477208 */ /* 0x000fc40002800000 */
[----:B------:R-:W-:Y:S01]  /*6130*/  LOP3.LUT P5, RZ, R149, 0xff, RZ, 0xc0, !PT ;  /* 0x000000ff95ff7812 */ /* 0x000fe200078ac0ff */
[----:B------:R-:W-:Y:S01]  /*6140*/  FADD.FTZ R100, R203, -R68 ;  /* 0x80000044cb647221 */ /* 0x000fe20000010000 */
[----:B------:R-:W-:Y:S01]  /*6150*/  FSEL R78, R70, RZ, P6 ;  /* 0x000000ff464e7208 */ /* 0x000fe20003000000 */
[----:B------:R-:W-:Y:S01]  /*6160*/  FMUL.FTZ R68, R73, UR6 ;  /* 0x0000000649447c20 */ /* 0x000fe20008410000 */
[----:B------:R-:W-:Y:S02]  /*6170*/  LOP3.LUT P6, RZ, R92, 0xff0000, RZ, 0xc0, !PT ;  /* 0x00ff00005cff7812 */ /* 0x000fe400078cc0ff */
[----:B------:R-:W-:Y:S02]  /*6180*/  FSEL R70, R70, RZ, P5 ;  /* 0x000000ff46467208 */ /* 0x000fe40002800000 */
[C---:B------:R-:W-:Y:S02]  /*6190*/  LOP3.LUT P5, RZ, R92.reuse, 0xff000000, RZ, 0xc0, !PT ;  /* 0xff0000005cff7812 */ /* 0x040fe400078ac0ff */
[----:B------:R-:W-:-:S02]  /*61a0*/  LOP3.LUT P3, RZ, R92, 0xff00, RZ, 0xc0, !PT ;  /* 0x0000ff005cff7812 */ /* 0x000fc4000786c0ff */
[----:B------:R-:W-:Y:S02]  /*61b0*/  LOP3.LUT P4, RZ, R92, 0xff, RZ, 0xc0, !PT ;  /* 0x000000ff5cff7812 */ /* 0x000fe4000788c0ff */
[----:B------:R-:W-:Y:S01]  /*61c0*/  F2FP.BF16.F32.PACK_AB R75, R72, R75 ;  /* 0x0000004b484b723e */ /* 0x000fe200000010ff */
[----:B------:R-:W-:Y:S01]  /*61d0*/  FMUL.FTZ R72, R175, R198 ;  /* 0x000000c6af487220 */ /* 0x000fe20000410000 */
[----:B------:R-:W-:Y:S02]  /*61e0*/  FSEL R92, R68, RZ, P6 ;  /* 0x000000ff445c7208 */ /* 0x000fe40003000000 */
[----:B------:R-:W-:Y:S02]  /*61f0*/  LOP3.LUT P6, RZ, R148, 0xff0000, RZ, 0xc0, !PT ;  /* 0x00ff000094ff7812 */ /* 0x000fe400078cc0ff */
[----:B------:R-:W-:Y:S01]  /*6200*/  F2FP.BF16.F32.PACK_AB R74, R77, R74 ;  /* 0x0000004a4d4a723e */ /* 0x000fe200000010ff */
[C---:B------:R-:W-:Y:S01]  /*6210*/  FMUL.FTZ R77, R175.reuse, R200 ;  /* 0x000000c8af4d7220 */ /* 0x040fe20000410000 */
[----:B------:R-:W-:Y:S01]  /*6220*/  F2FP.BF16.F32.PACK_AB R71, R76, R71 ;  /* 0x000000474c47723e */ /* 0x000fe200000010ff */
[----:B------:R-:W-:Y:S01]  /*6230*/  FMUL.FTZ R76, R72, UR6 ;  /* 0x00000006484c7c20 */ /* 0x000fe20008410000 */
[----:B------:R-:W-:Y:S01]  /*6240*/  F2FP.BF16.F32.PACK_AB R79, R0, R79 ;  /* 0x0000004f004f723e */ /* 0x000fe200000010ff */
[----:B------:R-:W-:Y:S01]  /*6250*/  FMUL.FTZ R0, R175, R100 ;  /* 0x00000064af007220 */ /* 0x000fe20000410000 */
[----:B------:R-:W-:Y:S01]  /*6260*/  FSEL R100, R68, RZ, P6 ;  /* 0x000000ff44647208 */ /* 0x000fe20003000000 */
[----:B------:R-:W-:Y:S01]  /*6270*/  FMUL.FTZ R68, R77, UR6 ;  /* 0x000000064d447c20 */ /* 0x000fe20008410000 */
[----:B------:R-:W-:-:S02]  /*6280*/  LOP3.LUT P6, RZ, R148, 0xff000000, RZ, 0xc0, !PT ;  /* 0xff00000094ff7812 */ /* 0x000fc400078cc0ff */
[----:B------:R-:W-:Y:S02]  /*6290*/  F2FP.BF16.F32.PACK_AB R73, R72, R73 ;  /* 0x000000494849723e */ /* 0x000fe400000010ff */
[----:B------:R-:W-:Y:S02]  /*62a0*/  FSEL R103, R76, RZ, P5 ;  /* 0x000000ff4c677208 */ /* 0x000fe40002800000 */
[----:B------:R-:W-:Y:S01]  /*62b0*/  F2FP.BF16.F32.PACK_AB R72, R77, R0 ;  /* 0x000000004d48723e */ /* 0x000fe200000010ff */
[----:B------:R-:W-:Y:S01]  /*62c0*/  FMUL.FTZ R0, R0, UR6 ;  /* 0x0000000600007c20 */ /* 0x000fe20008410000 */
[----:B------:R-:W-:Y:S02]  /*62d0*/  LOP3.LUT P5, RZ, R148, 0xff00, RZ, 0xc0, !PT ;  /* 0x0000ff0094ff7812 */ /* 0x000fe400078ac0ff */
[----:B------:R-:W-:Y:S02]  /*62e0*/  FSEL R77, R76, RZ, P6 ;  /* 0x000000ff4c4d7208 */ /* 0x000fe40003000000 */
[----:B------:R-:W-:-:S02]  /*62f0*/  LOP3.LUT P6, RZ, R148, 0xff, RZ, 0xc0, !PT ;  /* 0x000000ff94ff7812 */ /* 0x000fc400078cc0ff */
[----:B------:R-:W-:Y:S02]  /*6300*/  F2FP.BF16.F32.PACK_AB R70, R93, R70 ;  /* 0x000000465d46723e */ /* 0x000fe400000010ff */
[C---:B------:R-:W-:Y:S02]  /*6310*/  FSEL R93, R68.reuse, RZ, P3 ;  /* 0x000000ff445d7208 */ /* 0x040fe40001800000 */
[----:B------:R-:W-:Y:S02]  /*6320*/  FSEL R101, R68, RZ, P5 ;  /* 0x000000ff44657208 */ /* 0x000fe40002800000 */
[C---:B------:R-:W-:Y:S02]  /*6330*/  FSEL R68, R0.reuse, RZ, P6 ;  /* 0x000000ff00447208 */ /* 0x040fe40003000000 */
[----:B------:R-:W-:Y:S02]  /*6340*/  FSEL R76, R0, RZ, P4 ;  /* 0x000000ff004c7208 */ /* 0x000fe40002000000 */
[----:B------:R-:W-:-:S02]  /*6350*/  F2FP.BF16.F32.PACK_AB R78, R69, R78 ;  /* 0x0000004e454e723e */ /* 0x000fc400000010ff */
[----:B------:R-:W-:Y:S02]  /*6360*/  F2FP.BF16.F32.PACK_AB R69, R77, R100 ;  /* 0x000000644d45723e */ /* 0x000fe400000010ff */
[----:B------:R-:W-:Y:S02]  /*6370*/  F2FP.BF16.F32.PACK_AB R77, R103, R92 ;  /* 0x0000005c674d723e */ /* 0x000fe400000010ff */
[----:B------:R-:W-:Y:S02]  /*6380*/  F2FP.BF16.F32.PACK_AB R68, R101, R68 ;  /* 0x000000446544723e */ /* 0x000fe400000010ff */
[----:B------:R-:W-:Y:S01]  /*6390*/  F2FP.BF16.F32.PACK_AB R76, R93, R76 ;  /* 0x0000004c5d4c723e */ /* 0x000fe200000010ff */
[----:B------:R-:W-:Y:S06]  /*63a0*/  BRA `(.L_x_586) ;  /* 0x0000001400147947 */ /* 0x000fec0003800000 */
.L_x_587:
[-CC-:B------:R-:W-:Y:S01]  /*63b0*/  FFMA.FTZ R103, R103, R109.reuse, R108.reuse ;  /* 0x0000006d67677223 */ /* 0x180fe2000001006c */
[-CC-:B0-----:R-:W-:Y:S01]  /*63c0*/  FFMA.FTZ R69, R206, R109.reuse, R108.reuse ;  /* 0x0000006dce457223 */ /* 0x181fe2000001006c */
[-C--:B------:R-:W-:Y:S01]  /*63d0*/  FFMA.FTZ R0, R205, R109.reuse, R108 ;  /* 0x0000006dcd007223 */ /* 0x080fe2000001006c */
[----:B------:R-:W-:Y:S01]  /*63e0*/  ISETP.GE.U32.AND P3, PT, R92, RZ, PT ;  /* 0x000000ff5c00720c */ /* 0x000fe20003f66070 */
[----:B------:R-:W-:Y:S01]  /*63f0*/  FADD.FTZ R102, R102, -R103 ;  /* 0x8000006766667221 */ /* 0x000fe20000010000 */
[----:B------:R-:W-:Y:S01]  /*6400*/  FADD.FTZ R208, R208, -R69 ;  /* 0x80000045d0d07221 */ /* 0x000fe20000010000 */
[----:B------:R-:W-:Y:S01]  /*6410*/  FADD.FTZ R0, R207, -R0 ;  /* 0x80000000cf007221 */ /* 0x000fe20000010000 */
[-CC-:B------:R-:W-:Y:S01]  /*6420*/  FFMA.FTZ R71, R202, R109.reuse, R108.reuse ;  /* 0x0000006dca477223 */ /* 0x180fe2000001006c */
[C---:B------:R-:W-:Y:S01]  /*6430*/  FMUL.FTZ R102, R175.reuse, R102 ;  /* 0x00000066af667220 */ /* 0x040fe20000410000 */
[----:B------:R-:W-:Y:S01]  /*6440*/  FMUL.FTZ R208, R175, R208 ;  /* 0x000000d0afd07220 */ /* 0x000fe20000410000 */
[----:B------:R-:W-:Y:S01]  /*6450*/  ISETP.GE.U32.AND.EX P5, PT, R93, 0x1000000, PT, P3 ;  /* 0x010000005d00780c */ /* 0x000fe20003fa6130 */
[----:B------:R-:W-:Y:S01]  /*6460*/  FMUL.FTZ R68, R175, R0 ;  /* 0x00000000af447220 */ /* 0x000fe20000410000 */
[----:B------:R-:W-:Y:S01]  /*6470*/  FMUL.FTZ R102, R102, UR6 ;  /* 0x0000000666667c20 */ /* 0x000fe20008410000 */
[----:B------:R-:W-:Y:S01]  /*6480*/  FMUL.FTZ R208, R208, UR6 ;  /* 0x00000006d0d07c20 */ /* 0x000fe20008410000 */
[----:B------:R-:W-:Y:S01]  /*6490*/  ISETP.GE.U32.AND P3, PT, R148, RZ, PT ;  /* 0x000000ff9400720c */ /* 0x000fe20003f66070 */
[----:B------:R-:W-:Y:S01]  /*64a0*/  FADD.FTZ R204, R204, -R71 ;  /* 0x80000047cccc7221 */ /* 0x000fe20000010000 */
[----:B------:R-:W-:Y:S01]  /*64b0*/  LOP3.LUT P4, RZ, R93, 0xff0000, RZ, 0xc0, !PT ;  /* 0x00ff00005dff7812 */ /* 0x000fe2000788c0ff */
[----:B------:R-:W-:Y:S01]  /*64c0*/  FMUL.FTZ R68, R68, UR6 ;  /* 0x0000000644447c20 */ /* 0x000fe20008410000 */
[----:B------:R-:W-:Y:S01]  /*64d0*/  FSEL R79, R102, RZ, P5 ;  /* 0x000000ff664f7208 */ /* 0x000fe20002800000 */
[-CC-:B------:R-:W-:Y:S01]  /*64e0*/  FFMA.FTZ R196, R196, R109.reuse, R108.reuse ;  /* 0x0000006dc4c47223 */ /* 0x180fe2000001006c */
[----:B------:R-:W-:Y:S01]  /*64f0*/  LOP3.LUT P6, RZ, R149, 0xff0000, RZ, 0xc0, !PT ;  /* 0x00ff000095ff7812 */ /* 0x000fe200078cc0ff */
[----:B------:R-:W-:Y:S01]  /*6500*/  FMUL.FTZ R204, R175, R204 ;  /* 0x000000ccafcc7220 */ /* 0x000fe20000410000 */
[----:B------:R-:W-:Y:S01]  /*6510*/  LOP3.LUT P5, RZ, R93, 0xff, RZ, 0xc0, !PT ;  /* 0x000000ff5dff7812 */ /* 0x000fe200078ac0ff */
[-C--:B------:R-:W-:Y:S01]  /*6520*/  FFMA.FTZ R198, R198, R109.reuse, R108 ;  /* 0x0000006dc6c67223 */ /* 0x080fe2000001006c */
[----:B------:R-:W-:Y:S01]  /*6530*/  ISETP.GE.U32.AND.EX P3, PT, R149, 0x1000000, PT, P3 ;  /* 0x010000009500780c */ /* 0x000fe20003f66130 */
[----:B------:R-:W-:Y:S01]  /*6540*/  FADD.FTZ R196, R195, -R196 ;  /* 0x800000c4c3c47221 */ /* 0x000fe20000010000 */
[----:B------:R-:W-:Y:S01]  /*6550*/  FSEL R0, R208, RZ, P4 ;  /* 0x000000ffd0007208 */ /* 0x000fe20002000000 */
[----:B------:R-:W-:Y:S01]  /*6560*/  FMUL.FTZ R204, R204, UR6 ;  /* 0x00000006cccc7c20 */ /* 0x000fe20008410000 */
[----:B------:R-:W-:Y:S01]  /*6570*/  LOP3.LUT P4, RZ, R149, 0xff, RZ, 0xc0, !PT ;  /* 0x000000ff95ff7812 */ /* 0x000fe2000788c0ff */
[----:B------:R-:W-:Y:S01]  /*6580*/  FADD.FTZ R198, R197, -R198 ;  /* 0x800000c6c5c67221 */ /* 0x000fe20000010000 */
[----:B------:R-:W-:Y:S01]  /*6590*/  FSEL R208, R208, RZ, P6 ;  /* 0x000000ffd0d07208 */ /* 0x000fe20003000000 */
[-C--:B------:R-:W-:Y:S01]  /*65a0*/  FFMA.FTZ R200, R200, R109.reuse, R108 ;  /* 0x0000006dc8c87223 */ /* 0x080fe2000001006c */
[----:B------:R-:W-:Y:S01]  /*65b0*/  FSEL R77, R102, RZ, P3 ;  /* 0x000000ff664d7208 */ /* 0x000fe20001800000 */
[C---:B------:R-:W-:Y:S01]  /*65c0*/  FMUL.FTZ R196, R175.reuse, R196 ;  /* 0x000000c4afc47220 */ /* 0x040fe20000410000 */
[----:B------:R-:W-:Y:S01]  /*65d0*/  FSEL R78, R68, RZ, P5 ;  /* 0x000000ff444e7208 */ /* 0x000fe20002800000 */
[----:B------:R-:W-:Y:S01]  /*65e0*/  FMUL.FTZ R198, R175, R198 ;  /* 0x000000c6afc67220 */ /* 0x000fe20000410000 */
[----:B------:R-:W-:Y:S01]  /*65f0*/  LOP3.LUT P5, RZ, R92, 0xff0000, RZ, 0xc0, !PT ;  /* 0x00ff00005cff7812 */ /* 0x000fe200078ac0ff */
[----:B------:R-:W-:Y:S01]  /*6600*/  FADD.FTZ R200, R199, -R200 ;  /* 0x800000c8c7c87221 */ /* 0x000fe20000010000 */
[----:B------:R-:W-:Y:S01]  /*6610*/  FSEL R70, R68, RZ, P4 ;  /* 0x000000ff44467208 */ /* 0x000fe20002000000 */
[----:B------:R-:W-:Y:S01]  /*6620*/  FFMA.FTZ R68, R201, R109, R108 ;  /* 0x0000006dc9447223 */ /* 0x000fe2000001006c */
[----:B------:R-:W-:Y:S01]  /*6630*/  F2FP.BF16.F32.PACK_AB R71, R77, R208 ;  /* 0x000000d04d47723e */ /* 0x000fe200000010ff */
[----:B------:R-:W-:Y:S01]  /*6640*/  FMUL.FTZ R196, R196, UR6 ;  /* 0x00000006c4c47c20 */ /* 0x000fe20008410000 */
[----:B------:R-:W-:Y:S01]  /*6650*/  FSEL R77, R204, RZ, P5 ;  /* 0x000000ffcc4d7208 */ /* 0x000fe20002800000 */
[----:B------:R-:W-:Y:S01]  /*6660*/  FADD.FTZ R68, R203, -R68 ;  /* 0x80000044cb447221 */ /* 0x000fe20000010000 */
[----:B------:R-:W-:Y:S01]  /*6670*/  LOP3.LUT P5, RZ, R148, 0xff0000, RZ, 0xc0, !PT ;  /* 0x00ff000094ff7812 */ /* 0x000fe200078ac0ff */
[----:B------:R-:W-:Y:S01]  /*6680*/  FMUL.FTZ R198, R198, UR6 ;  /* 0x00000006c6c67c20 */ /* 0x000fe20008410000 */
[----:B------:R-:W-:Y:S01]  /*6690*/  LOP3.LUT P6, RZ, R93, 0xff00, RZ, 0xc0, !PT ;  /* 0x0000ff005dff7812 */ /* 0x000fe200078cc0ff */
[----:B------:R-:W-:Y:S01]  /*66a0*/  FMUL.FTZ R200, R175, R200 ;  /* 0x000000c8afc87220 */ /* 0x000fe20000410000 */
[----:B------:R-:W-:Y:S01]  /*66b0*/  LOP3.LUT P3, RZ, R149, 0xff00, RZ, 0xc0, !PT ;  /* 0x0000ff0095ff7812 */ /* 0x000fe2000786c0ff */
[----:B------:R-:W-:Y:S01]  /*66c0*/  FMUL.FTZ R68, R175, R68 ;  /* 0x00000044af447220 */ /* 0x000fe20000410000 */
[----:B------:R-:W-:Y:S01]  /*66d0*/  FSEL R204, R204, RZ, P5 ;  /* 0x000000ffcccc7208 */ /* 0x000fe20002800000 */
[----:B------:R-:W-:Y:S01]  /*66e0*/  FMUL.FTZ R200, R200, UR6 ;  /* 0x00000006c8c87c20 */ /* 0x000fe20008410000 */
[----:B------:R-:W-:Y:S01]  /*66f0*/  LOP3.LUT P4, RZ, R92, 0xff000000, RZ, 0xc0, !PT ;  /* 0xff0000005cff7812 */ /* 0x000fe2000788c0ff */
[----:B------:R-:W-:Y:S01]  /*6700*/  FMUL.FTZ R68, R68, UR6 ;  /* 0x0000000644447c20 */ /* 0x000fe20008410000 */
[----:B------:R-:W-:-:S02]  /*6710*/  LOP3.LUT P5, RZ, R148, 0xff000000, RZ, 0xc0, !PT ;  /* 0xff00000094ff7812 */ /* 0x000fc400078ac0ff */
[C---:B------:R-:W-:Y:S02]  /*6720*/  FSEL R69, R196.reuse, RZ, P6 ;  /* 0x000000ffc4457208 */ /* 0x040fe40003000000 */
[----:B------:R-:W-:Y:S02]  /*6730*/  FSEL R93, R196, RZ, P3 ;  /* 0x000000ffc45d7208 */ /* 0x000fe40001800000 */
[C---:B------:R-:W-:Y:S02]  /*6740*/  LOP3.LUT P6, RZ, R92.reuse, 0xff00, RZ, 0xc0, !PT ;  /* 0x0000ff005cff7812 */ /* 0x040fe400078cc0ff */
[----:B------:R-:W-:Y:S02]  /*6750*/  LOP3.LUT P3, RZ, R92, 0xff, RZ, 0xc0, !PT ;  /* 0x000000ff5cff7812 */ /* 0x000fe4000786c0ff */
[C---:B------:R-:W-:Y:S02]  /*6760*/  FSEL R92, R198.reuse, RZ, P4 ;  /* 0x000000ffc65c7208 */ /* 0x040fe40002000000 */
[----:B------:R-:W-:-:S02]  /*6770*/  FSEL R103, R198, RZ, P5 ;  /* 0x000000ffc6677208 */ /* 0x000fc40002800000 */
[C---:B------:R-:W-:Y:S02]  /*6780*/  LOP3.LUT P4, RZ, R148.reuse, 0xff00, RZ, 0xc0, !PT ;  /* 0x0000ff0094ff7812 */ /* 0x040fe4000788c0ff */
[----:B------:R-:W-:Y:S02]  /*6790*/  LOP3.LUT P5, RZ, R148, 0xff, RZ, 0xc0, !PT ;  /* 0x000000ff94ff7812 */ /* 0x000fe400078ac0ff */
[----:B------:R-:W-:Y:S02]  /*67a0*/  F2FP.BF16.F32.PACK_AB R79, R79, R0 ;  /* 0x000000004f4f723e */ /* 0x000fe400000010ff */
[----:B------:R-:W-:Y:S02]  /*67b0*/  F2FP.BF16.F32.PACK_AB R70, R93, R70 ;  /* 0x000000465d46723e */ /* 0x000fe400000010ff */
[C---:B------:R-:W-:Y:S02]  /*67c0*/  FSEL R93, R200.reuse, RZ, P6 ;  /* 0x000000ffc85d7208 */ /* 0x040fe40003000000 */
[----:B------:R-:W-:-:S02]  /*67d0*/  FSEL R101, R200, RZ, P4 ;  /* 0x000000ffc8657208 */ /* 0x000fc40002000000 */
[C---:B------:R-:W-:Y:S02]  /*67e0*/  FSEL R0, R68.reuse, RZ, P5 ;  /* 0x000000ff44007208 */ /* 0x040fe40002800000 */
[----:B------:R-:W-:Y:S02]  /*67f0*/  FSEL R76, R68, RZ, P3 ;  /* 0x000000ff444c7208 */ /* 0x000fe40001800000 */
[----:B------:R-:W-:Y:S02]  /*6800*/  F2FP.BF16.F32.PACK_AB R78, R69, R78 ;  /* 0x0000004e454e723e */ /* 0x000fe400000010ff */
[----:B------:R-:W-:Y:S02]  /*6810*/  F2FP.BF16.F32.PACK_AB R69, R103, R204 ;  /* 0x000000cc6745723e */ /* 0x000fe400000010ff */
[----:B------:R-:W-:Y:S02]  /*6820*/  F2FP.BF16.F32.PACK_AB R77, R92, R77 ;  /* 0x0000004d5c4d723e */ /* 0x000fe400000010ff */
[----:B------:R-:W-:-:S02]  /*6830*/  F2FP.BF16.F32.PACK_AB R68, R101, R0 ;  /* 0x000000006544723e */ /* 0x000fc400000010ff */
[----:B------:R-:W-:Y:S01]  /*6840*/  F2FP.BF16.F32.PACK_AB R76, R93, R76 ;  /* 0x0000004c5d4c723e */ /* 0x000fe200000010ff */
[----:B------:R-:W-:Y:S06]  /*6850*/  BRA `(.L_x_586) ;  /* 0x0000000c00e87947 */ /* 0x000fec0003800000 */
.L_x_583:
[----:B------:R-:W-:Y:S05]  /*6860*/  @!P1 BRA `(.L_x_588) ;  /* 0x0000000800249947 */ /* 0x000fea0003800000 */
[----:B------:R-:W-:Y:S05]  /*6870*/  @!P2 BRA `(.L_x_589) ;  /* 0x000000040018a947 */ /* 0x000fea0003800000 */
[----:B------:R-:W-:Y:S01]  /*6880*/  PRMT R73, R63, 0x7632, R73 ;  /* 0x000076323f497816 */ /* 0x000fe20000000049 */
[-C--:B------:R-:W-:Y:S01]  /*6890*/  FFMA.FTZ R196, R196, R109.reuse, R108 ;  /* 0x0000006dc4c47223 */ /* 0x080fe2000001006c */
[----:B------:R-:W-:Y:S01]  /*68a0*/  PRMT R72, R62, 0x7632, R72 ;  /* 0x000076323e487816 */ /* 0x000fe20000000048 */
[-CC-:B------:R-:W-:Y:S01]  /*68b0*/  FFMA.FTZ R0, R205, R109.reuse, R108.reuse ;  /* 0x0000006dcd007223 */ /* 0x180fe2000001006c */
[-C--:B------:R-:W-:Y:S01]  /*68c0*/  FFMA.FTZ R103, R103, R109.reuse, R108 ;  /* 0x0000006d67677223 */ /* 0x080fe2000001006c */
[----:B0-----:R-:W-:Y:S01]  /*68d0*/  IMAD.U32 R76, R73, 0x10000, RZ ;  /* 0x00010000494c7824 */ /* 0x001fe200078e00ff */
[----:B------:R-:W-:Y:S01]  /*68e0*/  SHF.L.U32 R73, R72, 0x10, RZ ;  /* 0x0000001048497819 */ /* 0x000fe200000006ff */
[----:B------:R-:W-:Y:S01]  /*68f0*/  FADD.FTZ R74, R195, -R196 ;  /* 0x800000c4c34a7221 */ /* 0x000fe20000010000 */
[-C--:B------:R-:W-:Y:S01]  /*6900*/  FFMA.FTZ R75, R206, R109.reuse, R108 ;  /* 0x0000006dce4b7223 */ /* 0x080fe2000001006c */
[----:B------:R-:W-:Y:S01]  /*6910*/  SHF.L.U32 R77, R63, 0x10, RZ ;  /* 0x000000103f4d7819 */ /* 0x000fe200000006ff */
[----:B------:R-:W-:Y:S01]  /*6920*/  FADD.FTZ R0, R207, -R0 ;  /* 0x80000000cf007221 */ /* 0x000fe20000010000 */
[C---:B------:R-:W-:Y:S01]  /*6930*/  FFMA.FTZ R74, R175.reuse, R74, R73 ;  /* 0x0000004aaf4a7223 */ /* 0x040fe20000010049 */
[----:B------:R-:W-:Y:S01]  /*6940*/  FADD.FTZ R102, R102, -R103 ;  /* 0x8000006766667221 */ /* 0x000fe20000010000 */
[----:B------:R-:W-:Y:S01]  /*6950*/  FADD.FTZ R72, R208, -R75 ;  /* 0x8000004bd0487221 */ /* 0x000fe20000010000 */
[----:B------:R-:W-:Y:S01]  /*6960*/  IMAD.U32 R73, R62, 0x10000, RZ ;  /* 0x000100003e497824 */ /* 0x000fe200078e00ff */
[----:B------:R-:W-:Y:S01]  /*6970*/  ISETP.GE.U32.AND P3, PT, R92, RZ, PT ;  /* 0x000000ff5c00720c */ /* 0x000fe20003f66070 */
[C---:B------:R-:W-:Y:S01]  /*6980*/  FFMA.FTZ R75, R175.reuse, R102, R76 ;  /* 0x00000066af4b7223 */ /* 0x040fe2000001004c */
[C---:B------:R-:W-:Y:S01]  /*6990*/  FFMA.FTZ R72, R175.reuse, R72, R77 ;  /* 0x00000048af487223 */ /* 0x040fe2000001004d */
[----:B------:R-:W-:Y:S01]  /*69a0*/  FFMA.FTZ R73, R175, R0, R73 ;  /* 0x00000000af497223 */ /* 0x000fe20000010049 */
[----:B------:R-:W-:Y:S01]  /*69b0*/  FMUL.FTZ R77, R74, UR6 ;  /* 0x000000064a4d7c20 */ /* 0x000fe20008410000 */
[----:B------:R-:W-:Y:S01]  /*69c0*/  FMUL.FTZ R79, R75, UR6 ;  /* 0x000000064b4f7c20 */ /* 0x000fe20008410000 */
[----:B------:R-:W-:Y:S01]  /*69d0*/  FMUL.FTZ R0, R72, UR6 ;  /* 0x0000000648007c20 */ /* 0x000fe20008410000 */
[----:B------:R-:W-:Y:S01]  /*69e0*/  FMUL.FTZ R78, R73, UR6 ;  /* 0x00000006494e7c20 */ /* 0x000fe20008410000 */
[C---:B------:R-:W-:Y:S01]  /*69f0*/  LOP3.LUT P4, RZ, R93.reuse, 0xff0000, RZ, 0xc0, !PT ;  /* 0x00ff00005dff7812 */ /* 0x040fe2000788c0ff */
[-CC-:B------:R-:W-:Y:S01]  /*6a00*/  FFMA.FTZ R198, R198, R109.reuse, R108.reuse ;  /* 0x0000006dc6c67223 */ /* 0x180fe2000001006c */
[C---:B------:R-:W-:Y:S01]  /*6a10*/  LOP3.LUT P5, RZ, R93.reuse, 0xff, RZ, 0xc0, !PT ;  /* 0x000000ff5dff7812 */ /* 0x040fe200078ac0ff */
[-C--:B------:R-:W-:Y:S01]  /*6a20*/  FFMA.FTZ R200, R200, R109.reuse, R108 ;  /* 0x0000006dc8c87223 */ /* 0x080fe2000001006c */
[----:B------:R-:W-:Y:S01]  /*6a30*/  ISETP.GE.U32.AND.EX P3, PT, R93, 0x1000000, PT, P3 ;  /* 0x010000005d00780c */ /* 0x000fe20003f66130 */
[----:B------:R-:W-:Y:S01]  /*6a40*/  FADD.FTZ R198, R197, -R198 ;  /* 0x800000c6c5c67221 */ /* 0x000fe20000010000 */
        /* <DEDUP_REMOVED lines=10> */
[----:B------:R-:W-:Y:S01]  /*6af0*/  LOP3.LUT P3, RZ, R92, 0xff0000, RZ, 0xc0, !PT ;  /* 0x00ff00005cff7812 */ /* 0x000fe2000786c0ff */
[----:B------:R-:W-:Y:S01]  /*6b00*/  IMAD.U32 R93, R60, 0x10000, RZ ;  /* 0x000100003c5d7824 */ /* 0x000fe200078e00ff */
[----:B------:R-:W-:-:S02]  /*6b10*/  LOP3.LUT P4, RZ, R92, 0xff000000, RZ, 0xc0, !PT ;  /* 0xff0000005cff7812 */ /* 0x000fc4000788c0ff */
[C---:B------:R-:W-:Y:S01]  /*6b20*/  LOP3.LUT P5, RZ, R92.reuse, 0xff, RZ, 0xc0, !PT ;  /* 0x000000ff5cff7812 */ /* 0x040fe200078ac0ff */
[----:B------:R-:W-:Y:S01]  /*6b30*/  FFMA.FTZ R76, R175, R76, R93 ;  /* 0x0000004caf4c7223 */ /* 0x000fe2000001005d */
[----:B------:R-:W-:Y:S02]  /*6b40*/  LOP3.LUT P6, RZ, R92, 0xff00, RZ, 0xc0, !PT ;  /* 0x0000ff005cff7812 */ /* 0x000fe400078cc0ff */
[----:B------:R-:W-:Y:S02]  /*6b50*/  PRMT R92, R61, 0x7632, R92 ;  /* 0x000076323d5c7816 */ /* 0x000fe4000000005c */
[----:B------:R-:W-:Y:S02]  /*6b60*/  F2FP.BF16.F32.PACK_AB R74, R74, R73 ;  /* 0x000000494a4a723e */ /* 0x000fe400000010ff */
[----:B------:R-:W-:Y:S02]  /*6b70*/  SHF.L.U32 R100, R92, 0x10, RZ ;  /* 0x000000105c647819 */ /* 0x000fe400000006ff */
[----:B------:R-:W-:-:S02]  /*6b80*/  PRMT R92, R60, 0x7632, R92 ;  /* 0x000076323c5c7816 */ /* 0x000fc4000000005c */
[----:B------:R-:W-:Y:S01]  /*6b90*/  F2FP.BF16.F32.PACK_AB R75, R75, R72 ;  /* 0x000000484b4b723e */ /* 0x000fe200000010ff */
[----:B------:R-:W-:Y:S01]  /*6ba0*/  FFMA.FTZ R103, R175, R198, R100 ;  /* 0x000000c6af677223 */ /* 0x000fe20000010064 */
[----:B------:R-:W-:Y:S02]  /*6bb0*/  SHF.L.U32 R100, R61, 0x10, RZ ;  /* 0x000000103d647819 */ /* 0x000fe400000006ff */
[----:B------:R-:W-:Y:S01]  /*6bc0*/  SHF.L.U32 R101, R92, 0x10, RZ ;  /* 0x000000105c657819 */ /* 0x000fe200000006ff */
[----:B------:R-:W-:Y:S01]  /*6bd0*/  FMUL.FTZ R92, R76, UR6 ;  /* 0x000000064c5c7c20 */ /* 0x000fe20008410000 */
[----:B------:R-:W-:Y:S01]  /*6be0*/  F2FP.BF16.F32.PACK_AB R78, R77, R78 ;  /* 0x0000004e4d4e723e */ /* 0x000fe200000010ff */
[----:B------:R-:W-:Y:S01]  /*6bf0*/  FFMA.FTZ R100, R175, R204, R100 ;  /* 0x000000ccaf647223 */ /* 0x000fe20000010064 */
[----:B------:R-:W-:Y:S01]  /*6c00*/  F2FP.BF16.F32.PACK_AB R79, R79, R0 ;  /* 0x000000004f4f723e */ /* 0x000fe200000010ff */
[----:B------:R-:W-:Y:S02]  /*6c10*/  FFMA.FTZ R101, R175, R200, R101 ;  /* 0x000000c8af657223 */ /* 0x000fe40000010065 */
[----:B------:R-:W-:Y:S01]  /*6c20*/  FMUL.FTZ R102, R100, UR6 ;  /* 0x0000000664667c20 */ /* 0x000fe20008410000 */
[C---:B------:R-:W-:Y:S01]  /*6c30*/  F2FP.BF16.F32.PACK_AB R73, R103.reuse, R100 ;  /* 0x000000646749723e */ /* 0x040fe200000010ff */
[----:B------:R-:W-:Y:S01]  /*6c40*/  FMUL.FTZ R103, R103, UR6 ;  /* 0x0000000667677c20 */ /* 0x000fe20008410000 */
[C---:B------:R-:W-:Y:S01]  /*6c50*/  FMUL.FTZ R93, R101.reuse, UR6 ;  /* 0x00000006655d7c20 */ /* 0x040fe20008410000 */
        /* <DEDUP_REMOVED lines=8> */
.L_x_589:
[-CC-:B0-----:R-:W-:Y:S01]  /*6ce0*/  FFMA.FTZ R77, R202, R109.reuse, R108.reuse ;  /* 0x0000006dca4d7223 */ /* 0x181fe2000001006c */
[----:B------:R-:W-:Y:S01]  /*6cf0*/  PRMT R79, R63, 0x7632, R79 ;  /* 0x000076323f4f7816 */ /* 0x000fe2000000004f */
[-CC-:B------:R-:W-:Y:S01]  /*6d00*/  FFMA.FTZ R0, R200, R109.reuse, R108.reuse ;  /* 0x0000006dc8007223 */ /* 0x180fe2000001006c */
[-CC-:B------:R-:W-:Y:S01]  /*6d10*/  FFMA.FTZ R78, R198, R109.reuse, R108.reuse ;  /* 0x0000006dc64e7223 */ /* 0x180fe2000001006c */
[----:B------:R-:W-:Y:S01]  /*6d20*/  FADD.FTZ R204, R204, -R77 ;  /* 0x8000004dcccc7221 */ /* 0x000fe20000010000 */
[-CC-:B------:R-:W-:Y:S01]  /*6d30*/  FFMA.FTZ R77, R206, R109.reuse, R108.reuse ;  /* 0x0000006dce4d7223 */ /* 0x180fe2000001006c */
[----:B------:R-:W-:Y:S01]  /*6d40*/  SHF.L.U32 R178, R79, 0x10, RZ ;  /* 0x000000104fb27819 */ /* 0x000fe200000006ff */
[-C--:B------:R-:W-:Y:S01]  /*6d50*/  FFMA.FTZ R103, R103, R109.reuse, R108 ;  /* 0x0000006d67677223 */ /* 0x080fe2000001006c */
[----:B------:R-:W-:Y:S01]  /*6d60*/  PRMT R79, R61, 0x7632, R79 ;  /* 0x000076323d4f7816 */ /* 0x000fe2000000004f */
[--C-:B------:R-:W-:Y:S01]  /*6d70*/  FADD.FTZ R208, R208, -R77.reuse ;  /* 0x8000004dd0d07221 */ /* 0x100fe20000010000 */
[----:B------:R-:W-:Y:S01]  /*6d80*/  PRMT R77, R60, 0x7632, R77 ;  /* 0x000076323c4d7816 */ /* 0x000fe2000000004d */
[----:B------:R-:W-:Y:S01]  /*6d90*/  FADD.FTZ R0, R199, -R0 ;  /* 0x80000000c7007221 */ /* 0x000fe20000010000 */
[----:B------:R-:W-:Y:S01]  /*6da0*/  SHF.L.U32 R79, R79, 0x10, RZ ;  /* 0x000000104f4f7819 */ /* 0x000fe200000006ff */
[----:B------:R-:W-:Y:S01]  /*6db0*/  FADD.FTZ R78, R197, -R78 ;  /* 0x8000004ec54e7221 */ /* 0x000fe20000010000 */
[----:B------:R-:W-:Y:S01]  /*6dc0*/  SHF.L.U32 R77, R77, 0x10, RZ ;  /* 0x000000104d4d7819 */ /* 0x000fe200000006ff */
[----:B------:R-:W-:Y:S01]  /*6dd0*/  FADD.FTZ R102, R102, -R103 ;  /* 0x8000006766667221 */ /* 0x000fe20000010000 */
[----:B------:R-:W-:Y:S01]  /*6de0*/  PRMT R101, R62, 0x7632, R101 ;  /* 0x000076323e657816 */ /* 0x000fe20000000065 */
[-CC-:B------:R-:W-:Y:S01]  /*6df0*/  FFMA.FTZ R76, R205, R109.reuse, R108.reuse ;  /* 0x0000006dcd4c7223 */ /* 0x180fe2000001006c */
[----:B------:R-:W-:Y:S01]  /*6e00*/  FFMA.FTZ R196, R196, R109, R108 ;  /* 0x0000006dc4c47223 */ /* 0x000fe2000001006c */
[C---:B------:R-:W-:Y:S01]  /*6e10*/  FFMA.FTZ R78, R175.reuse, R78, R79 ;  /* 0x0000004eaf4e7223 */ /* 0x040fe2000001004f */
[C---:B------:R-:W-:Y:S01]  /*6e20*/  FFMA.FTZ R0, R175.reuse, R0, R77 ;  /* 0x00000000af007223 */ /* 0x040fe2000001004d */
[----:B------:R-:W-:Y:S01]  /*6e30*/  FFMA.FTZ R178, R175, R102, R178 ;  /* 0x00000066afb27223 */ /* 0x000fe200000100b2 */
[----:B------:R-:W-:Y:S01]  /*6e40*/  IMAD.U32 R79, R63, 0x10000, RZ ;  /* 0x000100003f4f7824 */ /* 0x000fe200078e00ff */
[----:B------:R-:W-:Y:S01]  /*6e50*/  SHF.L.U32 R77, R62, 0x10, RZ ;  /* 0x000000103e4d7819 */ /* 0x000fe200000006ff */
[----:B------:R-:W-:Y:S01]  /*6e60*/  FADD.FTZ R76, R207, -R76 ;  /* 0x8000004ccf4c7221 */ /* 0x000fe20000010000 */
[----:B------:R-:W-:Y:S01]  /*6e70*/  FADD.FTZ R196, R195, -R196 ;  /* 0x800000c4c3c47221 */ /* 0x000fe20000010000 */
[----:B------:R-:W-:-:S02]  /*6e80*/  IMAD.U32 R102, R101, 0x10000, RZ ;  /* 0x0001000065667824 */ /* 0x000fc400078e00ff */
[----:B------:R-:W-:Y:S01]  /*6e90*/  FFMA.FTZ R100, R201, R109, R108 ;  /* 0x0000006dc9647223 */ /* 0x000fe2000001006c */
[C---:B------:R-:W-:Y:S01]  /*6ea0*/  FFMA.FTZ R208, R175.reuse, R208, R79 ;  /* 0x000000d0afd07223 */ /* 0x040fe2000001004f */
[C---:B------:R-:W-:Y:S01]  /*6eb0*/  FFMA.FTZ R76, R175.reuse, R76, R77 ;  /* 0x0000004caf4c7223 */ /* 0x040fe2000001004d */
[----:B------:R-:W-:Y:S01]  /*6ec0*/  FFMA.FTZ R102, R175, R196, R102 ;  /* 0x000000c4af667223 */ /* 0x000fe20000010066 */
[----:B------:R-:W-:Y:S01]  /*6ed0*/  SHF.L.U32 R79, R61, 0x10, RZ ;  /* 0x000000103d4f7819 */ /* 0x000fe200000006ff */
[----:B------:R-:W-:Y:S01]  /*6ee0*/  FADD.FTZ R100, R203, -R100 ;  /* 0x80000064cb647221 */ /* 0x000fe20000010000 */
[----:B------:R-:W-:Y:S01]  /*6ef0*/  IMAD.U32 R77, R60, 0x10000, RZ ;  /* 0x000100003c4d7824 */ /* 0x000fe200078e00ff */
[----:B------:R-:W-:Y:S01]  /*6f00*/  ISETP.GE.U32.AND P3, PT, R92, RZ, PT ;  /* 0x000000ff5c00720c */ /* 0x000fe20003f66070 */
[----:B------:R-:W-:Y:S01]  /*6f10*/  FMUL.FTZ R178, R178, UR6 ;  /* 0x00000006b2b27c20 */ /* 0x000fe20008410000 */
[----:B------:R-:W-:Y:S01]  /*6f20*/  FMUL.FTZ R208, R208, UR6 ;  /* 0x00000006d0d07c20 */ /* 0x000fe20008410000 */
[----:B------:R-:W-:Y:S01]  /*6f30*/  FMUL.FTZ R76, R76, UR6 ;  /* 0x000000064c4c7c20 */ /* 0x000fe20008410000 */
[----:B------:R-:W-:Y:S01]  /*6f40*/  FMUL.FTZ R102, R102, UR6 ;  /* 0x0000000666667c20 */ /* 0x000fe20008410000 */
[C---:B------:R-:W-:Y:S01]  /*6f50*/  FFMA.FTZ R79, R175.reuse, R204, R79 ;  /* 0x000000ccaf4f7223 */ /* 0x040fe2000001004f */
[----:B------:R-:W-:Y:S01]  /*6f60*/  FFMA.FTZ R77, R175, R100, R77 ;  /* 0x00000064af4d7223 */ /* 0x000fe2000001004d */
[C---:B------:R-:W-:Y:S01]  /*6f70*/  LOP3.LUT P4, RZ, R93.reuse, 0xff0000, RZ, 0xc0, !PT ;  /* 0x00ff00005dff7812 */ /* 0x040fe2000788c0ff */
[----:B------:R-:W-:Y:S01]  /*6f80*/  FMUL.FTZ R78, R78, UR6 ;  /* 0x000000064e4e7c20 */ /* 0x000fe20008410000 */
[----:B------:R-:W-:Y:S01]  /*6f90*/  LOP3.LUT P5, RZ, R93, 0xff, RZ, 0xc0, !PT ;  /* 0x000000ff5dff7812 */ /* 0x000fe200078ac0ff */
[----:B------:R-:W-:Y:S01]  /*6fa0*/  FMUL.FTZ R79, R79, UR6 ;  /* 0x000000064f4f7c20 */ /* 0x000fe20008410000 */
[----:B------:R-:W-:Y:S01]  /*6fb0*/  ISETP.GE.U32.AND.EX P3, PT, R93, 0x1000000, PT, P3 ;  /* 0x010000005d00780c */ /* 0x000fe20003f66130 */
[----:B------:R-:W-:Y:S01]  /*6fc0*/  FMUL.FTZ R77, R77, UR6 ;  /* 0x000000064d4d7c20 */ /* 0x000fe20008410000 */
[----:B------:R-:W-:Y:S01]  /*6fd0*/  LOP3.LUT P6, RZ, R93, 0xff00, RZ, 0xc0, !PT ;  /* 0x0000ff005dff7812 */ /* 0x000fe200078cc0ff */
[----:B------:R-:W-:Y:S01]  /*6fe0*/  FMUL.FTZ R0, R0, UR6 ;  /* 0x0000000600007c20 */ /* 0x000fe20008410000 */
[----:B------:R-:W-:-:S02]  /*6ff0*/  FSEL R195, R178, RZ, P3 ;  /* 0x000000ffb2c37208 */ /* 0x000fc40001800000 */
[----:B------:R-:W-:Y:S02]  /*7000*/  FSEL R208, R208, RZ, P4 ;  /* 0x000000ffd0d07208 */ /* 0x000fe40002000000 */
[----:B------:R-:W-:Y:S02]  /*7010*/  FSEL R100, R76, RZ, P5 ;  /* 0x000000ff4c647208 */ /* 0x000fe40002800000 */
[----:B------:R-:W-:Y:S02]  /*7020*/  FSEL R103, R102, RZ, P6 ;  /* 0x000000ff66677208 */ /* 0x000fe40003000000 */
[C---:B------:R-:W-:Y:S02]  /*7030*/  LOP3.LUT P3, RZ, R92.reuse, 0xff0000, RZ, 0xc0, !PT ;  /* 0x00ff00005cff7812 */ /* 0x040fe4000786c0ff */
[C---:B------:R-:W-:Y:S02]  /*7040*/  LOP3.LUT P4, RZ, R92.reuse, 0xff000000, RZ, 0xc0, !PT ;  /* 0xff0000005cff7812 */ /* 0x040fe4000788c0ff */
[----:B------:R-:W-:-:S02]  /*7050*/  LOP3.LUT P5, RZ, R92, 0xff, RZ, 0xc0, !PT ;  /* 0x000000ff5cff7812 */ /* 0x000fc400078ac0ff */
[----:B------:R-:W-:Y:S02]  /*7060*/  LOP3.LUT P6, RZ, R92, 0xff00, RZ, 0xc0, !PT ;  /* 0x0000ff005cff7812 */ /* 0x000fe400078cc0ff */
        /* <DEDUP_REMOVED lines=9> */
.L_x_588:
[----:B------:R-:W-:Y:S05]  /*7100*/  @!P2 BRA `(.L_x_590) ;  /* 0x0000000000e8a947 */ /* 0x000fea0003800000 */
[-CC-:B------:R-:W-:Y:S01]  /*7110*/  FFMA.FTZ R0, R205, R109.reuse, R108.reuse ;  /* 0x0000006dcd007223 */ /* 0x180fe2000001006c */
[-CC-:B------:R-:W-:Y:S01]  /*7120*/  FFMA.FTZ R196, R196, R109.reuse, R108.reuse ;  /* 0x0000006dc4c47223 */ /* 0x180fe2000001006c */
[-CC-:B------:R-:W-:Y:S01]  /*7130*/  FFMA.FTZ R103, R103, R109.reuse, R108.reuse ;  /* 0x0000006d67677223 */ /* 0x180fe2000001006c */
[-C--:B------:R-:W-:Y:S01]  /*7140*/  FFMA.FTZ R73, R206, R109.reuse, R108 ;  /* 0x0000006dce497223 */ /* 0x080fe2000001006c */
[----:B------:R-:W-:Y:S01]  /*7150*/  ISETP.GE.U32.AND P3, PT, R92, RZ, PT ;  /* 0x000000ff5c00720c */ /* 0x000fe20003f66070 */
[----:B------:R-:W-:Y:S01]  /*7160*/  FADD.FTZ R0, R207, -R0 ;  /* 0x80000000cf007221 */ /* 0x000fe20000010000 */
[----:B------:R-:W-:Y:S01]  /*7170*/  FADD.FTZ R196, R195, -R196 ;  /* 0x800000c4c3c47221 */ /* 0x000fe20000010000 */
[----:B------:R-:W-:Y:S01]  /*7180*/  FADD.FTZ R102, R102, -R103 ;  /* 0x8000006766667221 */ /* 0x000fe20000010000 */
[----:B------:R-:W-:Y:S01]  /*7190*/  FADD.FTZ R208, R208, -R73 ;  /* 0x80000049d0d07221 */ /* 0x000fe20000010000 */
[-CC-:B------:R-:W-:Y:S01]  /*71a0*/  FFMA.FTZ R73, R202, R109.reuse, R108.reuse ;  /* 0x0000006dca497223 */ /* 0x180fe2000001006c */
[-CC-:B------:R-:W-:Y:S01]  /*71b0*/  FFMA.FTZ R198, R198, R109.reuse, R108.reuse ;  /* 0x0000006dc6c67223 */ /* 0x180fe2000001006c */
[C---:B------:R-:W-:Y:S01]  /*71c0*/  LOP3.LUT P4, RZ, R93.reuse, 0xff0000, RZ, 0xc0, !PT ;  /* 0x00ff00005dff7812 */ /* 0x040fe2000788c0ff */
[-CC-:B------:R-:W-:Y:S01]  /*71d0*/  FFMA.FTZ R200, R200, R109.reuse, R108.reuse ;  /* 0x0000006dc8c87223 */ /* 0x180fe2000001006c */
[----:B------:R-:W-:Y:S01]  /*71e0*/  LOP3.LUT P6, RZ, R93, 0xff, RZ, 0xc0, !PT ;  /* 0x000000ff5dff7812 */ /* 0x000fe200078cc0ff */
[----:B------:R-:W-:Y:S01]  /*71f0*/  FFMA.FTZ R72, R201, R109, R108 ;  /* 0x0000006dc9487223 */ /* 0x000fe2000001006c */
[----:B------:R-:W-:Y:S01]  /*7200*/  LOP3.LUT P5, RZ, R93, 0xff00, RZ, 0xc0, !PT ;  /* 0x0000ff005dff7812 */ /* 0x000fe200078ac0ff */
[----:B------:R-:W-:Y:S01]  /*7210*/  FMUL.FTZ R102, R175, R102 ;  /* 0x00000066af667220 */ /* 0x000fe20000410000 */
[----:B------:R-:W-:Y:S01]  /*7220*/  ISETP.GE.U32.AND.EX P3, PT, R93, 0x1000000, PT, P3 ;  /* 0x010000005d00780c */ /* 0x000fe20003f66130 */
[C---:B------:R-:W-:Y:S01]  /*7230*/  FMUL.FTZ R75, R175.reuse, R208 ;  /* 0x000000d0af4b7220 */ /* 0x040fe20000410000 */
[C---:B------:R-:W-:Y:S01]  /*7240*/  FMUL.FTZ R74, R175.reuse, R0 ;  /* 0x00000000af4a7220 */ /* 0x040fe20000410000 */
[----:B------:R-:W-:Y:S01]  /*7250*/  FMUL.FTZ R93, R175, R196 ;  /* 0x000000c4af5d7220 */ /* 0x000fe20000410000 */
[----:B------:R-:W-:Y:S01]  /*7260*/  FADD.FTZ R204, R204, -R73 ;  /* 0x80000049cccc7221 */ /* 0x000fe20000010000 */
[----:B------:R-:W-:Y:S01]  /*7270*/  FADD.FTZ R198, R197, -R198 ;  /* 0x800000c6c5c67221 */ /* 0x000fe20000010000 */
[----:B------:R-:W-:Y:S01]  /*7280*/  FADD.FTZ R200, R199, -R200 ;  /* 0x800000c8c7c87221 */ /* 0x000fe20000010000 */
[----:B------:R-:W-:Y:S01]  /*7290*/  FADD.FTZ R72, R203, -R72 ;  /* 0x80000048cb487221 */ /* 0x000fe20000010000 */
[----:B------:R-:W-:Y:S01]  /*72a0*/  FMUL.FTZ R79, R102, UR6 ;  /* 0x00000006664f7c20 */ /* 0x000fe20008410000 */
[----:B------:R-:W-:Y:S01]  /*72b0*/  FMUL.FTZ R0, R75, UR6 ;  /* 0x000000064b007c20 */ /* 0x000fe20008410000 */
[----:B0-----:R-:W-:Y:S01]  /*72c0*/  FMUL.FTZ R77, R74, UR6 ;  /* 0x000000064a4d7c20 */ /* 0x001fe20008410000 */
[----:B------:R-:W-:Y:S01]  /*72d0*/  FMUL.FTZ R78, R93, UR6 ;  /* 0x000000065d4e7c20 */ /* 0x000fe20008410000 */
[C---:B------:R-:W-:Y:S01]  /*72e0*/  FMUL.FTZ R73, R175.reuse, R204 ;  /* 0x000000ccaf497220 */ /* 0x040fe20000410000 */
[----:B------:R-:W-:Y:S01]  /*72f0*/  FMUL.FTZ R198, R175, R198 ;  /* 0x000000c6afc67220 */ /* 0x000fe20000410000 */
[----:B------:R-:W-:Y:S01]  /*7300*/  F2FP.BF16.F32.PACK_AB R74, R93, R74 ;  /* 0x0000004a5d4a723e */ /* 0x000fe200000010ff */
[C---:B------:R-:W-:Y:S01]  /*7310*/  FMUL.FTZ R93, R175.reuse, R200 ;  /* 0x000000c8af5d7220 */ /* 0x040fe20000410000 */
[----:B------:R-:W-:Y:S01]  /*7320*/  FMUL.FTZ R72, R175, R72 ;  /* 0x00000048af487220 */ /* 0x000fe20000410000 */
[----:B------:R-:W-:Y:S01]  /*7330*/  FSEL R79, R79, RZ, P3 ;  /* 0x000000ff4f4f7208 */ /* 0x000fe20001800000 */
[----:B------:R-:W-:Y:S01]  /*7340*/  FMUL.FTZ R100, R73, UR6 ;  /* 0x0000000649647c20 */ /* 0x000fe20008410000 */
[----:B------:R-:W-:Y:S01]  /*7350*/  FSEL R0, R0, RZ, P4 ;  /* 0x000000ff00007208 */ /* 0x000fe20002000000 */
[----:B------:R-:W-:Y:S01]  /*7360*/  FMUL.FTZ R76, R72, UR6 ;  /* 0x00000006484c7c20 */ /* 0x000fe20008410000 */
[----:B------:R-:W-:-:S02]  /*7370*/  FSEL R77, R77, RZ, P6 ;  /* 0x000000ff4d4d7208 */ /* 0x000fc40003000000 */
[----:B------:R-:W-:Y:S02]  /*7380*/  FSEL R78, R78, RZ, P5 ;  /* 0x000000ff4e4e7208 */ /* 0x000fe40002800000 */
[C---:B------:R-:W-:Y:S02]  /*7390*/  LOP3.LUT P3, RZ, R92.reuse, 0xff0000, RZ, 0xc0, !PT ;  /* 0x00ff00005cff7812 */ /* 0x040fe4000786c0ff */
[C---:B------:R-:W-:Y:S02]  /*73a0*/  LOP3.LUT P4, RZ, R92.reuse, 0xff000000, RZ, 0xc0, !PT ;  /* 0xff0000005cff7812 */ /* 0x040fe4000788c0ff */
[C---:B------:R-:W-:Y:S02]  /*73b0*/  LOP3.LUT P6, RZ, R92.reuse, 0xff, RZ, 0xc0, !PT ;  /* 0x000000ff5cff7812 */ /* 0x040fe400078cc0ff */
[----:B------:R-:W-:Y:S01]  /*73c0*/  LOP3.LUT P5, RZ, R92, 0xff00, RZ, 0xc0, !PT ;  /* 0x0000ff005cff7812 */ /* 0x000fe200078ac0ff */
[C---:B------:R-:W-:Y:S01]  /*73d0*/  FMUL.FTZ R92, R93.reuse, UR6 ;  /* 0x000000065d5c7c20 */ /* 0x040fe20008410000 */
        /* <DEDUP_REMOVED lines=13> */
.L_x_590:
[-CC-:B0-----:R-:W-:Y:S01]  /*74b0*/  FFMA.FTZ R77, R202, R109.reuse, R108.reuse ;  /* 0x0000006dca4d7223 */ /* 0x181fe2000001006c */
[-CC-:B------:R-:W-:Y:S01]  /*74c0*/  FFMA.FTZ R78, R205, R109.reuse, R108.reuse ;  /* 0x0000006dcd4e7223 */ /* 0x180fe2000001006c */
[-CC-:B------:R-:W-:Y:S01]  /*74d0*/  FFMA.FTZ R196, R196, R109.reuse, R108.reuse ;  /* 0x0000006dc4c47223 */ /* 0x180fe2000001006c */
[-CC-:B------:R-:W-:Y:S01]  /*74e0*/  FFMA.FTZ R103, R103, R109.reuse, R108.reuse ;  /* 0x0000006d67677223 */ /* 0x180fe2000001006c */
[----:B------:R-:W-:Y:S01]  /*74f0*/  FADD.FTZ R204, R204, -R77 ;  /* 0x8000004dcccc7221 */ /* 0x000fe20000010000 */
[-CC-:B------:R-:W-:Y:S01]  /*7500*/  FFMA.FTZ R77, R206, R109.reuse, R108.reuse ;  /* 0x0000006dce4d7223 */ /* 0x180fe2000001006c */
[-C--:B------:R-:W-:Y:S01]  /*7510*/  FFMA.FTZ R76, R198, R109.reuse, R108 ;  /* 0x0000006dc64c7223 */ /* 0x080fe2000001006c */
[----:B------:R-:W-:Y:S01]  /*7520*/  FADD.FTZ R100, R207, -R78 ;  /* 0x8000004ecf647221 */ /* 0x000fe20000010000 */
[----:B------:R-:W-:Y:S01]  /*7530*/  FADD.FTZ R196, R195, -R196 ;  /* 0x800000c4c3c47221 */ /* 0x000fe20000010000 */
[----:B------:R-:W-:Y:S01]  /*7540*/  FADD.FTZ R208, R208, -R77 ;  /* 0x8000004dd0d07221 */ /* 0x000fe20000010000 */
[----:B------:R-:W-:Y:S01]  /*7550*/  FADD.FTZ R102, R102, -R103 ;  /* 0x8000006766667221 */ /* 0x000fe20000010000 */
[-CC-:B------:R-:W-:Y:S01]  /*7560*/  FFMA.FTZ R0, R200, R109.reuse, R108.reuse ;  /* 0x0000006dc8007223 */ /* 0x180fe2000001006c */
[----:B------:R-:W-:Y:S01]  /*7570*/  FFMA.FTZ R78, R201, R109, R108 ;  /* 0x0000006dc94e7223 */ /* 0x000fe2000001006c */
[----:B------:R-:W-:Y:S01]  /*7580*/  FMUL.FTZ R208, R175, R208 ;  /* 0x000000d0afd07220 */ /* 0x000fe20000410000 */
[----:B------:R-:W-:Y:S01]  /*7590*/  FADD.FTZ R76, R197, -R76 ;  /* 0x8000004cc54c7221 */ /* 0x000fe20000010000 */
[C---:B------:R-:W-:Y:S01]  /*75a0*/  FMUL.FTZ R102, R175.reuse, R102 ;  /* 0x00000066af667220 */ /* 0x040fe20000410000 */
[C---:B------:R-:W-:Y:S01]  /*75b0*/  FMUL.FTZ R100, R175.reuse, R100 ;  /* 0x00000064af647220 */ /* 0x040fe20000410000 */
[----:B------:R-:W-:Y:S01]  /*75c0*/  FMUL.FTZ R196, R175, R196 ;  /* 0x000000c4afc47220 */ /* 0x000fe20000410000 */
[----:B------:R-:W-:Y:S01]  /*75d0*/  FADD.FTZ R0, R199, -R0 ;  /* 0x80000000c7007221 */ /* 0x000fe20000010000 */
[----:B------:R-:W-:Y:S01]  /*75e0*/  FADD.FTZ R78, R203, -R78 ;  /* 0x8000004ecb4e7221 */ /* 0x000fe20000010000 */
[----:B------:R-:W-:Y:S01]  /*75f0*/  ISETP.GE.U32.AND P3, PT, R92, RZ, PT ;  /* 0x000000ff5c00720c */ /* 0x000fe20003f66070 */
[----:B------:R-:W-:Y:S01]  /*7600*/  FMUL.FTZ R208, R208, UR6 ;  /* 0x00000006d0d07c20 */ /* 0x000fe20008410000 */
[----:B------:R-:W-:Y:S01]  /*7610*/  LOP3.LUT P4, RZ, R93, 0xff0000, RZ, 0xc0, !PT ;  /* 0x00ff00005dff7812 */ /* 0x000fe2000788c0ff */
[----:B------:R-:W-:Y:S01]  /*7620*/  FMUL.FTZ R102, R102, UR6 ;  /* 0x0000000666667c20 */ /* 0x000fe20008410000 */
[----:B------:R-:W-:Y:S01]  /*7630*/  FMUL.FTZ R100, R100, UR6 ;  /* 0x0000000664647c20 */ /* 0x000fe20008410000 */
[----:B------:R-:W-:Y:S01]  /*7640*/  FMUL.FTZ R76, R175, R76 ;  /* 0x0000004caf4c7220 */ /* 0x000fe20000410000 */
[----:B------:R-:W-:Y:S01]  /*7650*/  FMUL.FTZ R196, R196, UR6 ;  /* 0x00000006c4c47c20 */ /* 0x000fe20008410000 */
[----:B------:R-:W-:Y:S01]  /*7660*/  LOP3.LUT P5, RZ, R93, 0xff, RZ, 0xc0, !PT ;  /* 0x000000ff5dff7812 */ /* 0x000fe200078ac0ff */
[----:B------:R-:W-:Y:S01]  /*7670*/  FMUL.FTZ R0, R175, R0 ;  /* 0x00000000af007220 */ /* 0x000fe20000410000 */
[----:B------:R-:W-:Y:S01]  /*7680*/  ISETP.GE.U32.AND.EX P3, PT, R93, 0x1000000, PT, P3 ;  /* 0x010000005d00780c */ /* 0x000fe20003f66130 */
[----:B------:R-:W-:Y:S01]  /*7690*/  FMUL.FTZ R204, R175, R204 ;  /* 0x000000ccafcc7220 */ /* 0x000fe20000410000 */
[----:B------:R-:W-:Y:S01]  /*76a0*/  LOP3.LUT P6, RZ, R93, 0xff00, RZ, 0xc0, !PT ;  /* 0x0000ff005dff7812 */ /* 0x000fe200078cc0ff */
[----:B------:R-:W-:Y:S01]  /*76b0*/  FMUL.FTZ R78, R175, R78 ;  /* 0x0000004eaf4e7220 */ /* 0x000fe20000410000 */
[----:B------:R-:W-:Y:S01]  /*76c0*/  FSEL R79, R208, RZ, P4 ;  /* 0x000000ffd04f7208 */ /* 0x000fe20002000000 */
[----:B------:R-:W-:Y:S01]  /*76d0*/  FMUL.FTZ R76, R76, UR6 ;  /* 0x000000064c4c7c20 */ /* 0x000fe20008410000 */
[----:B------:R-:W-:Y:S01]  /*76e0*/  FSEL R102, R102, RZ, P3 ;  /* 0x000000ff66667208 */ /* 0x000fe20001800000 */
[----:B------:R-:W-:Y:S01]  /*76f0*/  FMUL.FTZ R0, R0, UR6 ;  /* 0x0000000600007c20 */ /* 0x000fe20008410000 */
[----:B------:R-:W-:Y:S01]  /*7700*/  LOP3.LUT P4, RZ, R92, 0xff000000, RZ, 0xc0, !PT ;  /* 0xff0000005cff7812 */ /* 0x000fe2000788c0ff */
[----:B------:R-:W-:Y:S01]  /*7710*/  FMUL.FTZ R204, R204, UR6 ;  /* 0x00000006cccc7c20 */ /* 0x000fe20008410000 */
[----:B------:R-:W-:Y:S01]  /*7720*/  FSEL R100, R100, RZ, P5 ;  /* 0x000000ff64647208 */ /* 0x000fe20002800000 */
[----:B------:R-:W-:Y:S01]  /*7730*/  FMUL.FTZ R78, R78, UR6 ;  /* 0x000000064e4e7c20 */ /* 0x000fe20008410000 */
[----:B------:R-:W-:-:S02]  /*7740*/  FSEL R101, R196, RZ, P6 ;  /* 0x000000ffc4657208 */ /* 0x000fc40003000000 */
        /* <DEDUP_REMOVED lines=9> */
[----:B------:R-:W-:Y:S02]  /*77e0*/  F2FP.BF16.F32.PACK_AB R77, R92, R77 ;  /* 0x0000004d5c4d723e */ /* 0x000fe400000010ff */
[----:B------:R-:W-:-:S07]  /*77f0*/  F2FP.BF16.F32.PACK_AB R76, R93, R76 ;  /* 0x0000004c5d4c723e */ /* 0x000fce00000010ff */
.L_x_586:
        /* <DEDUP_REMOVED lines=11> */
[-CC-:B0-----:R-:W-:Y:S01]  /*78b0*/  FFMA.FTZ R69, R190, R109.reuse, R108.reuse ;  /* 0x0000006dbe457223 */ /* 0x181fe2000001006c */
[-CC-:B------:R-:W-:Y:S01]  /*78c0*/  FFMA.FTZ R0, R189, R109.reuse, R108.reuse ;  /* 0x0000006dbd007223 */ /* 0x180fe2000001006c */
[-C--:B------:R-:W-:Y:S01]  /*78d0*/  FFMA.FTZ R180, R180, R109.reuse, R108 ;  /* 0x0000006db4b47223 */ /* 0x080fe2000001006c */
[C---:B------:R-:W-:Y:S01]  /*78e0*/  SHF.L.U32 R70, R59.reuse, 0x10, RZ ;  /* 0x000000103b467819 */ /* 0x040fe200000006ff */
[--C-:B------:R-:W-:Y:S01]  /*78f0*/  FADD.FTZ R188, R188, -R69.reuse ;  /* 0x80000045bcbc7221 */ /* 0x100fe20000010000 */
[----:B------:R-:W-:Y:S01]  /*7900*/  PRMT R69, R59, 0x7632, R69 ;  /* 0x000076323b457816 */ /* 0x000fe20000000045 */
[----:B------:R-:W-:Y:S01]  /*7910*/  FADD.FTZ R68, R187, -R0 ;  /* 0x80000000bb447221 */ /* 0x000fe20000010000 */
        /* <DEDUP_REMOVED lines=8> */
[C---:B------:R-:W-:Y:S01]  /*79a0*/  FFMA.FTZ R180, R175.reuse, R180, R73 ;  /* 0x000000b4afb47223 */ /* 0x040fe20000010049 */
[----:B------:R-:W-:Y:S01]  /*79b0*/  ISETP.GE.U32.AND P3, PT, R88, RZ, PT ;  /* 0x000000ff5800720c */ /* 0x000fe20003f66070 */
[----:B------:R-:W-:Y:S01]  /*79c0*/  FFMA.FTZ R74, R175, R188, R69 ;  /* 0x000000bcaf4a7223 */ /* 0x000fe20000010045 */
[----:B------:R-:W-:Y:S01]  /*79d0*/  ISETP.GE.U32.AND P4, PT, R150, RZ, PT ;  /* 0x000000ff9600720c */ /* 0x000fe20003f86070 */
[----:B------:R-:W-:Y:S01]  /*79e0*/  FMUL.FTZ R68, R75, UR6 ;  /* 0x000000064b447c20 */ /* 0x000fe20008410000 */
[----:B------:R-:W-:Y:S01]  /*79f0*/  FMUL.FTZ R69, R180, UR6 ;  /* 0x00000006b4457c20 */ /* 0x000fe20008410000 */
[----:B------:R-:W-:Y:S01]  /*7a00*/  FFMA.FTZ R77, R175, R182, R71 ;  /* 0x000000b6af4d7223 */ /* 0x000fe20000010047 */
[----:B------:R-:W-:Y:S01]  /*7a10*/  LOP3.LUT P6, RZ, R89, 0xff0000, RZ, 0xc0, !PT ;  /* 0x00ff000059ff7812 */ /* 0x000fe200078cc0ff */
[-CC-:B------:R-:W-:Y:S01]  /*7a20*/  FFMA.FTZ R0, R193, R109.reuse, R108.reuse ;  /* 0x0000006dc1007223 */ /* 0x180fe2000001006c */
[----:B------:R-:W-:Y:S01]  /*7a30*/  LOP3.LUT P5, RZ, R151, 0xff0000, RZ, 0xc0, !PT ;  /* 0x00ff000097ff7812 */ /* 0x000fe200078ac0ff */
[----:B------:R-:W-:Y:S01]  /*7a40*/  FMUL.FTZ R70, R77, UR6 ;  /* 0x000000064d467c20 */ /* 0x000fe20008410000 */
[----:B------:R-:W-:Y:S01]  /*7a50*/  ISETP.GE.U32.AND.EX P3, PT, R89, 0x1000000, PT, P3 ;  /* 0x010000005900780c */ /* 0x000fe20003f66130 */
[-CC-:B------:R-:W-:Y:S01]  /*7a60*/  FFMA.FTZ R184, R184, R109.reuse, R108.reuse ;  /* 0x0000006db8b87223 */ /* 0x180fe2000001006c */
[----:B------:R-:W-:Y:S01]  /*7a70*/  ISETP.GE.U32.AND.EX P4, PT, R151, 0x1000000, PT, P4 ;  /* 0x010000009700780c */ /* 0x000fe20003f86140 */
[-C--:B------:R-:W-:Y:S01]  /*7a80*/  FFMA.FTZ R186, R186, R109.reuse, R108 ;  /* 0x0000006dbaba7223 */ /* 0x080fe2000001006c */
[C---:B------:R-:W-:Y:S01]  /*7a90*/  FSEL R92, R68.reuse, RZ, P6 ;  /* 0x000000ff445c7208 */ /* 0x040fe20003000000 */
[----:B------:R-:W-:Y:S01]  /*7aa0*/  FADD.FTZ R184, R183, -R184 ;  /* 0x800000b8b7b87221 */ /* 0x000fe20000010000 */
[----:B------:R-:W-:Y:S01]  /*7ab0*/  FSEL R100, R68, RZ, P5 ;  /* 0x000000ff44647208 */ /* 0x000fe20002800000 */
[----:B------:R-:W-:Y:S01]  /*7ac0*/  FMUL.FTZ R68, R74, UR6 ;  /* 0x000000064a447c20 */ /* 0x000fe20008410000 */
[----:B------:R-:W-:Y:S01]  /*7ad0*/  FSEL R101, R69, RZ, P3 ;  /* 0x000000ff45657208 */ /* 0x000fe20001800000 */
[----:B------:R-:W-:Y:S01]  /*7ae0*/  FADD.FTZ R186, R185, -R186 ;  /* 0x800000bab9ba7221 */ /* 0x000fe20000010000 */
[----:B------:R-:W-:Y:S01]  /*7af0*/  FSEL R103, R69, RZ, P4 ;  /* 0x000000ff45677208 */ /* 0x000fe20002000000 */
[----:B------:R-:W-:Y:S01]  /*7b00*/  FFMA.FTZ R69, R194, R109, R108 ;  /* 0x0000006dc2457223 */ /* 0x000fe2000001006c */
[----:B------:R-:W-:-:S02]  /*7b10*/  LOP3.LUT P3, RZ, R89, 0xff00, RZ, 0xc0, !PT ;  /* 0x0000ff0059ff7812 */ /* 0x000fc4000786c0ff */
[----:B------:R-:W-:Y:S01]  /*7b20*/  LOP3.LUT P4, RZ, R151, 0xff00, RZ, 0xc0, !PT ;  /* 0x0000ff0097ff7812 */ /* 0x000fe2000788c0ff */
[----:B------:R-:W-:Y:S01]  /*7b30*/  FADD.FTZ R192, R192, -R69 ;  /* 0x80000045c0c07221 */ /* 0x000fe20000010000 */
[----:B------:R-:W-:Y:S02]  /*7b40*/  LOP3.LUT P6, RZ, R89, 0xff, RZ, 0xc0, !PT ;  /* 0x000000ff59ff7812 */ /* 0x000fe400078cc0ff */
[----:B------:R-:W-:Y:S02]  /*7b50*/  LOP3.LUT P5, RZ, R151, 0xff, RZ, 0xc0, !PT ;  /* 0x000000ff97ff7812 */ /* 0x000fe400078ac0ff */
[C---:B------:R-:W-:Y:S02]  /*7b60*/  FSEL R89, R70.reuse, RZ, P3 ;  /* 0x000000ff46597208 */ /* 0x040fe40001800000 */
[----:B------:R-:W-:Y:S02]  /*7b70*/  FSEL R93, R70, RZ, P4 ;  /* 0x000000ff465d7208 */ /* 0x000fe40002000000 */
[----:B------:R-:W-:-:S02]  /*7b80*/  FSEL R78, R68, RZ, P6 ;  /* 0x000000ff444e7208 */ /* 0x000fc40003000000 */
[----:B------:R-:W-:Y:S01]  /*7b90*/  FSEL R76, R68, RZ, P5 ;  /* 0x000000ff444c7208 */ /* 0x000fe20002800000 */
[--C-:B------:R-:W-:Y:S01]  /*7ba0*/  FADD.FTZ R68, R191, -R0.reuse ;  /* 0x80000000bf447221 */ /* 0x100fe20000010000 */
[C---:B------:R-:W-:Y:S02]  /*7bb0*/  SHF.L.U32 R70, R57.reuse, 0x10, RZ ;  /* 0x0000001039467819 */ /* 0x040fe400000006ff */
[----:B------:R-:W-:Y:S02]  /*7bc0*/  PRMT R69, R57, 0x7632, R69 ;  /* 0x0000763239457816 */ /* 0x000fe40000000045 */
[----:B------:R-:W-:Y:S01]  /*7bd0*/  PRMT R0, R56, 0x7632, R0 ;  /* 0x0000763238007816 */ /* 0x000fe20000000000 */
[----:B------:R-:W-:Y:S01]  /*7be0*/  FFMA.FTZ R68, R175, R68, R70 ;  /* 0x00000044af447223 */ /* 0x000fe20000010046 */
[----:B------:R-:W-:Y:S01]  /*7bf0*/  LOP3.LUT P6, RZ, R88, 0xff0000, RZ, 0xc0, !PT ;  /* 0x00ff000058ff7812 */ /* 0x000fe200078cc0ff */
[----:B------:R-:W-:Y:S01]  /*7c00*/  IMAD.U32 R73, R69, 0x10000, RZ ;  /* 0x0001000045497824 */ /* 0x000fe200078e00ff */
[----:B------:R-:W-:Y:S01]  /*7c10*/  SHF.L.U32 R71, R0, 0x10, RZ ;  /* 0x0000001000477819 */ /* 0x000fe200000006ff */
[----:B------:R-:W-:Y:S01]  /*7c20*/  FMUL.FTZ R0, R68, UR6 ;  /* 0x0000000644007c20 */ /* 0x000fe20008410000 */
[----:B------:R-:W-:Y:S01]  /*7c30*/  SHF.L.U32 R69, R56, 0x10, RZ ;  /* 0x0000001038457819 */ /* 0x000fe200000006ff */
[----:B------:R-:W-:Y:S01]  /*7c40*/  FFMA.FTZ R79, R175, R184, R73 ;  /* 0x000000b8af4f7223 */ /* 0x000fe20000010049 */
[----:B------:R-:W-:Y:S01]  /*7c50*/  F2FP.BF16.F32.PACK_AB R74, R77, R74 ;  /* 0x0000004a4d4a723e */ /* 0x000fe200000010ff */
[C---:B------:R-:W-:Y:S01]  /*7c60*/  FFMA.FTZ R72, R175.reuse, R186, R71 ;  /* 0x000000baaf487223 */ /* 0x040fe20000010047 */
[----:B------:R-:W-:Y:S01]  /*7c70*/  FSEL R77, R0, RZ, P6 ;  /* 0x000000ff004d7208 */ /* 0x000fe20003000000 */
[----:B------:R-:W-:Y:S01]  /*7c80*/  FFMA.FTZ R69, R175, R192, R69 ;  /* 0x000000c0af457223 */ /* 0x000fe20000010045 */
[----:B------:R-:W-:-:S02]  /*7c90*/  LOP3.LUT P6, RZ, R150, 0xff0000, RZ, 0xc0, !PT ;  /* 0x00ff000096ff7812 */ /* 0x000fc400078cc0ff */
[C---:B------:R-:W-:Y:S02]  /*7ca0*/  LOP3.LUT P5, RZ, R88.reuse, 0xff000000, RZ, 0xc0, !PT ;  /* 0xff00000058ff7812 */ /* 0x040fe400078ac0ff */
[C---:B------:R-:W-:Y:S02]  /*7cb0*/  LOP3.LUT P3, RZ, R88.reuse, 0xff00, RZ, 0xc0, !PT ;  /* 0x0000ff0058ff7812 */ /* 0x040fe4000786c0ff */
[----:B------:R-:W-:Y:S02]  /*7cc0*/  LOP3.LUT P4, RZ, R88, 0xff, RZ, 0xc0, !PT ;  /* 0x000000ff58ff7812 */ /* 0x000fe4000788c0ff */
[C---:B------:R-:W-:Y:S01]  /*7cd0*/  F2FP.BF16.F32.PACK_AB R73, R79.reuse, R68 ;  /* 0x000000444f49723e */ /* 0x040fe200000010ff */
[----:B------:R-:W-:Y:S01]  /*7ce0*/  FMUL.FTZ R68, R79, UR6 ;  /* 0x000000064f447c20 */ /* 0x000fe20008410000 */
[----:B------:R-:W-:Y:S01]  /*7cf0*/  FSEL R88, R0, RZ, P6 ;  /* 0x000000ff00587208 */ /* 0x000fe20003000000 */
[----:B------:R-:W-:Y:S01]  /*7d00*/  FMUL.FTZ R0, R72, UR6 ;  /* 0x0000000648007c20 */ /* 0x000fe20008410000 */
[----:B------:R-:W-:-:S02]  /*7d10*/  LOP3.LUT P6, RZ, R150, 0xff000000, RZ, 0xc0, !PT ;  /* 0xff00000096ff7812 */ /* 0x000fc400078cc0ff */
[----:B------:R-:W-:Y:S02]  /*7d20*/  F2FP.BF16.F32.PACK_AB R79, R101, R92 ;  /* 0x0000005c654f723e */ /* 0x000fe400000010ff */
[----:B------:R-:W-:Y:S01]  /*7d30*/  F2FP.BF16.F32.PACK_AB R72, R72, R69 ;  /* 0x000000454848723e */ /* 0x000fe200000010ff */
[----:B------:R-:W-:Y:S01]  /*7d40*/  FMUL.FTZ R69, R69, UR6 ;  /* 0x0000000645457c20 */ /* 0x000fe20008410000 */
[C---:B------:R-:W-:Y:S02]  /*7d50*/  FSEL R92, R68.reuse, RZ, P5 ;  /* 0x000000ff445c7208 */ /* 0x040fe40002800000 */
[----:B------:R-:W-:Y:S02]  /*7d60*/  FSEL R101, R68, RZ, P6 ;  /* 0x000000ff44657208 */ /* 0x000fe40003000000 */
[C---:B------:R-:W-:Y:S02]  /*7d70*/  LOP3.LUT P5, RZ, R150.reuse, 0xff00, RZ, 0xc0, !PT ;  /* 0x0000ff0096ff7812 */ /* 0x040fe400078ac0ff */
[----:B------:R-:W-:-:S02]  /*7d80*/  LOP3.LUT P6, RZ, R150, 0xff, RZ, 0xc0, !PT ;  /* 0x000000ff96ff7812 */ /* 0x000fc400078cc0ff */
[----:B------:R-:W-:Y:S02]  /*7d90*/  F2FP.BF16.F32.PACK_AB R70, R93, R76 ;  /* 0x0000004c5d46723e */ /* 0x000fe400000010ff */
        /* <DEDUP_REMOVED lines=9> */
[----:B------:R-:W-:Y:S02]  /*7e30*/  F2FP.BF16.F32.PACK_AB R68, R93, R68 ;  /* 0x000000445d44723e */ /* 0x000fe400000010ff */
[----:B------:R-:W-:Y:S01]  /*7e40*/  F2FP.BF16.F32.PACK_AB R76, R89, R76 ;  /* 0x0000004c594c723e */ /* 0x000fe200000010ff */
[----:B------:R-:W-:Y:S06]  /*7e50*/  BRA `(.L_x_594) ;  /* 0x0000001c00b07947 */ /* 0x000fec0003800000 */
.L_x_593:
[-CC-:B0-----:R-:W-:Y:S01]  /*7e60*/  FFMA.FTZ R69, R190, R109.reuse, R108.reuse ;  /* 0x0000006dbe457223 */ /* 0x181fe2000001006c */
[-CC-:B------:R-:W-:Y:S01]  /*7e70*/  FFMA.FTZ R180, R180, R109.reuse, R108.reuse ;  /* 0x0000006db4b47223 */ /* 0x180fe2000001006c */
[-C--:B------:R-:W-:Y:S01]  /*7e80*/  FFMA.FTZ R0, R189, R109.reuse, R108 ;  /* 0x0000006dbd007223 */ /* 0x080fe2000001006c */
[----:B------:R-:W-:Y:S01]  /*7e90*/  ISETP.GE.U32.AND P3, PT, R88, RZ, PT ;  /* 0x000000ff5800720c */ /* 0x000fe20003f66070 */
[--C-:B------:R-:W-:Y:S01]  /*7ea0*/  FADD.FTZ R188, R188, -R69.reuse ;  /* 0x80000045bcbc7221 */ /* 0x100fe20000010000 */
[----:B------:R-:W-:Y:S01]  /*7eb0*/  PRMT R69, R59, 0x7632, R69 ;  /* 0x000076323b457816 */ /* 0x000fe20000000045 */
[----:B------:R-:W-:Y:S01]  /*7ec0*/  FADD.FTZ R180, R179, -R180 ;  /* 0x800000b4b3b47221 */ /* 0x000fe20000010000 */
[--C-:B------:R-:W-:Y:S01]  /*7ed0*/  FADD.FTZ R68, R187, -R0.reuse ;  /* 0x80000000bb447221 */ /* 0x100fe20000010000 */
[----:B------:R-:W-:Y:S01]  /*7ee0*/  PRMT R0, R58, 0x7632, R0 ;  /* 0x000076323a007816 */ /* 0x000fe20000000000 */
[-C--:B------:R-:W-:Y:S01]  /*7ef0*/  FFMA.FTZ R182, R182, R109.reuse, R108 ;  /* 0x0000006db6b67223 */ /* 0x080fe2000001006c */
[----:B------:R-:W-:Y:S01]  /*7f00*/  SHF.L.U32 R77, R69, 0x10, RZ ;  /* 0x00000010454d7819 */ /* 0x000fe200000006ff */
[----:B------:R-:W-:Y:S01]  /*7f10*/  IMAD.U32 R70, R59, 0x10000, RZ ;  /* 0x000100003b467824 */ /* 0x000fe200078e00ff */
[----:B------:R-:W-:Y:S01]  /*7f20*/  ISETP.GE.U32.AND P4, PT, R150, RZ, PT ;  /* 0x000000ff9600720c */ /* 0x000fe20003f86070 */
[----:B------:R-:W-:Y:S01]  /*7f30*/  IMAD.U32 R71, R0, 0x10000, RZ ;  /* 0x0001000000477824 */ /* 0x000fe200078e00ff */
[----:B------:R-:W-:Y:S01]  /*7f40*/  ISETP.GE.U32.AND.EX P3, PT, R89, 0x1000000, PT, P3 ;  /* 0x010000005900780c */ /* 0x000fe20003f66130 */
[----:B------:R-:W-:Y:S01]  /*7f50*/  FFMA.FTZ R77, R175, R180, R77 ;  /* 0x000000b4af4d7223 */ /* 0x000fe2000001004d */
[----:B------:R-:W-:Y:S01]  /*7f60*/  ISETP.GE.U32.AND.EX P4, PT, R151, 0x1000000, PT, P4 ;  /* 0x010000009700780c */ /* 0x000fe20003f86140 */
[----:B------:R-:W-:Y:S01]  /*7f70*/  FADD.FTZ R182, R181, -R182 ;  /* 0x800000b6b5b67221 */ /* 0x000fe20000010000 */
[----:B------:R-:W-:Y:S01]  /*7f80*/  SHF.L.U32 R69, R58, 0x10, RZ ;  /* 0x000000103a457819 */ /* 0x000fe200000006ff */
[----:B------:R-:W-:Y:S01]  /*7f90*/  FMUL.FTZ R0, R77, UR6 ;  /* 0x000000064d007c20 */ /* 0x000fe20008410000 */
[C---:B------:R-:W-:Y:S01]  /*7fa0*/  FFMA.FTZ R68, R175.reuse, R68, R70 ;  /* 0x00000044af447223 */ /* 0x040fe20000010046 */
[----:B------:R-:W-:Y:S01]  /*7fb0*/  FFMA.FTZ R71, R175, R182, R71 ;  /* 0x000000b6af477223 */ /* 0x000fe20000010047 */
[----:B------:R-:W-:Y:S01]  /*7fc0*/  SHF.L.U32 R70, R57, 0x10, RZ ;  /* 0x0000001039467819 */ /* 0x000fe200000006ff */
[----:B------:R-:W-:Y:S01]  /*7fd0*/  FFMA.FTZ R69, R175, R188, R69 ;  /* 0x000000bcaf457223 */ /* 0x000fe20000010045 */
[----:B------:R-:W-:Y:S01]  /*7fe0*/  FSEL R92, R0, RZ, P3 ;  /* 0x000000ff005c7208 */ /* 0x000fe20001800000 */
[----:B------:R-:W-:Y:S01]  /*7ff0*/  FMUL.FTZ R68, R68, UR6 ;  /* 0x0000000644447c20 */ /* 0x000fe20008410000 */
[----:B------:R-:W-:Y:S01]  /*8000*/  FSEL R100, R0, RZ, P4 ;  /* 0x000000ff00647208 */ /* 0x000fe20002000000 */
[-C--:B------:R-:W-:Y:S01]  /*8010*/  FFMA.FTZ R0, R193, R109.reuse, R108 ;  /* 0x0000006dc1007223 */ /* 0x080fe2000001006c */
[----:B------:R-:W-:Y:S01]  /*8020*/  LOP3.LUT P6, RZ, R89, 0xff0000, RZ, 0xc0, !PT ;  /* 0x00ff000059ff7812 */ /* 0x000fe200078cc0ff */
[----:B------:R-:W-:Y:S01]  /*8030*/  FMUL.FTZ R71, R71, UR6 ;  /* 0x0000000647477c20 */ /* 0x000fe20008410000 */
[----:B------:R-:W-:Y:S01]  /*8040*/  LOP3.LUT P5, RZ, R151, 0xff0000, RZ, 0xc0, !PT ;  /* 0x00ff000097ff7812 */ /* 0x000fe200078ac0ff */
[----:B------:R-:W-:Y:S01]  /*8050*/  FADD.FTZ R0, R191, -R0 ;  /* 0x80000000bf007221 */ /* 0x000fe20000010000 */
[----:B------:R-:W-:Y:S01]  /*8060*/  LOP3.LUT P3, RZ, R89, 0xff00, RZ, 0xc0, !PT ;  /* 0x0000ff0059ff7812 */ /* 0x000fe2000786c0ff */
[----:B------:R-:W-:Y:S01]  /*8070*/  FMUL.FTZ R69, R69, UR6 ;  /* 0x0000000645457c20 */ /* 0x000fe20008410000 */
[----:B------:R-:W-:Y:S01]  /*8080*/  LOP3.LUT P4, RZ, R151, 0xff00, RZ, 0xc0, !PT ;  /* 0x0000ff0097ff7812 */ /* 0x000fe2000788c0ff */
[----:B------:R-:W-:Y:S01]  /*8090*/  FFMA.FTZ R70, R175, R0, R70 ;  /* 0x00000000af467223 */ /* 0x000fe20000010046 */
[----:B------:R-:W-:Y:S01]  /*80a0*/  PRMT R0, R56, 0x7632, R0 ;  /* 0x0000763238007816 */ /* 0x000fe20000000000 */
[-CC-:B------:R-:W-:Y:S01]  /*80b0*/  FFMA.FTZ R186, R186, R109.reuse, R108.reuse ;  /* 0x0000006dbaba7223 */ /* 0x180fe2000001006c */
[----:B------:R-:W-:Y:S01]  /*80c0*/  FSEL R79, R68, RZ, P6 ;  /* 0x000000ff444f7208 */ /* 0x000fe20003000000 */
[----:B------:R-:W-:Y:S01]  /*80d0*/  FFMA.FTZ R184, R184, R109, R108 ;  /* 0x0000006db8b87223 */ /* 0x000fe2000001006c */
[----:B------:R-:W-:Y:S01]  /*80e0*/  LOP3.LUT P6, RZ, R89, 0xff, RZ, 0xc0, !PT ;  /* 0x000000ff59ff7812 */ /* 0x000fe200078cc0ff */
[----:B------:R-:W-:Y:S01]  /*80f0*/  FADD.FTZ R186, R185, -R186 ;  /* 0x800000bab9ba7221 */ /* 0x000fe20000010000 */
[----:B------:R-:W-:Y:S01]  /*8100*/  FSEL R77, R68, RZ, P5 ;  /* 0x000000ff444d7208 */ /* 0x000fe20002800000 */
[----:B------:R-:W-:Y:S01]  /*8110*/  FADD.FTZ R184, R183, -R184 ;  /* 0x800000b8b7b87221 */ /* 0x000fe20000010000 */
[----:B------:R-:W-:-:S02]  /*8120*/  LOP3.LUT P5, RZ, R151, 0xff, RZ, 0xc0, !PT ;  /* 0x000000ff97ff7812 */ /* 0x000fc400078ac0ff */
[C---:B------:R-:W-:Y:S02]  /*8130*/  FSEL R89, R71.reuse, RZ, P3 ;  /* 0x000000ff47597208 */ /* 0x040fe40001800000 */
[----:B------:R-:W-:Y:S02]  /*8140*/  FSEL R93, R71, RZ, P4 ;  /* 0x000000ff475d7208 */ /* 0x000fe40002000000 */
[----:B------:R-:W-:Y:S02]  /*8150*/  PRMT R68, R57, 0x7632, R68 ;  /* 0x0000763239447816 */ /* 0x000fe40000000044 */
[----:B------:R-:W-:Y:S01]  /*8160*/  SHF.L.U32 R71, R0, 0x10, RZ ;  /* 0x0000001000477819 */ /* 0x000fe200000006ff */
[----:B------:R-:W-:Y:S01]  /*8170*/  FMUL.FTZ R0, R70, UR6 ;  /* 0x0000000646007c20 */ /* 0x000fe20008410000 */
[----:B------:R-:W-:Y:S02]  /*8180*/  FSEL R78, R69, RZ, P6 ;  /* 0x000000ff454e7208 */ /* 0x000fe40003000000 */
[----:B------:R-:W-:Y:S01]  /*8190*/  LOP3.LUT P6, RZ, R88, 0xff0000, RZ, 0xc0, !PT ;  /* 0x00ff000058ff7812 */ /* 0x000fe200078cc0ff */
[----:B------:R-:W-:Y:S01]  /*81a0*/  FFMA.FTZ R186, R175, R186, R71 ;  /* 0x000000baafba7223 */ /* 0x000fe20000010047 */
[----:B------:R-:W-:Y:S01]  /*81b0*/  FSEL R76, R69, RZ, P5 ;  /* 0x000000ff454c7208 */ /* 0x000fe20002800000 */
[----:B------:R-:W-:Y:S01]  /*81c0*/  FFMA.FTZ R69, R194, R109, R108 ;  /* 0x0000006dc2457223 */ /* 0x000fe2000001006c */
[----:B------:R-:W-:Y:S01]  /*81d0*/  SHF.L.U32 R68, R68, 0x10, RZ ;  /* 0x0000001044447819 */ /* 0x000fe200000006ff */
[----:B------:R-:W-:Y:S01]  /*81e0*/  FMUL.FTZ R186, R186, UR6 ;  /* 0x00000006baba7c20 */ /* 0x000fe20008410000 */
[----:B------:R-:W-:Y:S01]  /*81f0*/  F2FP.BF16.F32.PACK_AB R71, R100, R77 ;  /* 0x0000004d6447723e */ /* 0x000fe200000010ff */
[----:B------:R-:W-:Y:S01]  /*8200*/  FADD.FTZ R192, R192, -R69 ;  /* 0x80000045c0c07221 */ /* 0x000fe20000010000 */
[----:B------:R-:W-:Y:S01]  /*8210*/  FSEL R77, R0, RZ, P6 ;  /* 0x000000ff004d7208 */ /* 0x000fe20003000000 */
[C---:B------:R-:W-:Y:S01]  /*8220*/  FFMA.FTZ R68, R175.reuse, R184, R68 ;  /* 0x000000b8af447223 */ /* 0x040fe20000010044 */
[----:B------:R-:W-:Y:S01]  /*8230*/  LOP3.LUT P6, RZ, R150, 0xff0000, RZ, 0xc0, !PT ;  /* 0x00ff000096ff7812 */ /* 0x000fe200078cc0ff */
[----:B------:R-:W-:Y:S01]  /*8240*/  IMAD.U32 R69, R56, 0x10000, RZ ;  /* 0x0001000038457824 */ /* 0x000fe200078e00ff */
[----:B------:R-:W-:Y:S01]  /*8250*/  LOP3.LUT P5, RZ, R88, 0xff000000, RZ, 0xc0, !PT ;  /* 0xff00000058ff7812 */ /* 0x000fe200078ac0ff */
[----:B------:R-:W-:Y:S01]  /*8260*/  FMUL.FTZ R68, R68, UR6 ;  /* 0x0000000644447c20 */ /* 0x000fe20008410000 */
[----:B------:R-:W-:Y:S01]  /*8270*/  FSEL R0, R0, RZ, P6 ;  /* 0x000000ff00007208 */ /* 0x000fe20003000000 */
[----:B------:R-:W-:Y:S01]  /*8280*/  FFMA.FTZ R69, R175, R192, R69 ;  /* 0x000000c0af457223 */ /* 0x000fe20000010045 */
[----:B------:R-:W-:-:S02]  /*8290*/  LOP3.LUT P6, RZ, R150, 0xff000000, RZ, 0xc0, !PT ;  /* 0xff00000096ff7812 */ /* 0x000fc400078cc0ff */
[C---:B------:R-:W-:Y:S01]  /*82a0*/  LOP3.LUT P3, RZ, R88.reuse, 0xff00, RZ, 0xc0, !PT ;  /* 0x0000ff0058ff7812 */ /* 0x040fe2000786c0ff */
[----:B------:R-:W-:Y:S01]  /*82b0*/  FMUL.FTZ R69, R69, UR6 ;  /* 0x0000000645457c20 */ /* 0x000fe20008410000 */
[----:B------:R-:W-:Y:S02]  /*82c0*/  LOP3.LUT P4, RZ, R88, 0xff, RZ, 0xc0, !PT ;  /* 0x000000ff58ff7812 */ /* 0x000fe4000788c0ff */
        /* <DEDUP_REMOVED lines=16> */
.L_x_592:
[----:B------:R-:W-:Y:S05]  /*83d0*/  @!P2 BRA `(.L_x_595) ;  /* 0x00000004003ca947 */ /* 0x000fea0003800000 */
[-CC-:B------:R-:W-:Y:S01]  /*83e0*/  FFMA.FTZ R0, R189, R109.reuse, R108.reuse ;  /* 0x0000006dbd007223 */ /* 0x180fe2000001006c */
[-CC-:B------:R-:W-:Y:S01]  /*83f0*/  FFMA.FTZ R180, R180, R109.reuse, R108.reuse ;  /* 0x0000006db4b47223 */ /* 0x180fe2000001006c */
[-CC-:B0-----:R-:W-:Y:S01]  /*8400*/  FFMA.FTZ R69, R190, R109.reuse, R108.reuse ;  /* 0x0000006dbe457223 */ /* 0x181fe2000001006c */
[-C--:B------:R-:W-:Y:S01]  /*8410*/  FFMA.FTZ R182, R182, R109.reuse, R108 ;  /* 0x0000006db6b67223 */ /* 0x080fe2000001006c */
[----:B------:R-:W-:Y:S01]  /*8420*/  FADD.FTZ R0, R187, -R0 ;  /* 0x80000000bb007221 */ /* 0x000fe20000010000 */
[----:B------:R-:W-:Y:S01]  /*8430*/  FADD.FTZ R72, R179, -R180 ;  /* 0x800000b4b3487221 */ /* 0x000fe20000010000 */
[----:B------:R-:W-:Y:S01]  /*8440*/  FADD.FTZ R74, R188, -R69 ;  /* 0x80000045bc4a7221 */ /* 0x000fe20000010000 */
[----:B------:R-:W-:Y:S01]  /*8450*/  ISETP.GE.U32.AND P3, PT, R88, RZ, PT ;  /* 0x000000ff5800720c */ /* 0x000fe20003f66070 */
[C---:B------:R-:W-:Y:S01]  /*8460*/  FMUL.FTZ R75, R175.reuse, R0 ;  /* 0x00000000af4b7220 */ /* 0x040fe20000410000 */
[----:B------:R-:W-:Y:S01]  /*8470*/  FMUL.FTZ R72, R175, R72 ;  /* 0x00000048af487220 */ /* 0x000fe20000410000 */
[----:B------:R-:W-:Y:S01]  /*8480*/  ISETP.GE.U32.AND P4, PT, R150, RZ, PT ;  /* 0x000000ff9600720c */ /* 0x000fe20003f86070 */
[----:B------:R-:W-:Y:S01]  /*8490*/  FADD.FTZ R182, R181, -R182 ;  /* 0x800000b6b5b67221 */ /* 0x000fe20000010000 */
[----:B------:R-:W-:Y:S01]  /*84a0*/  FMUL.FTZ R0, R75, UR6 ;  /* 0x000000064b007c20 */ /* 0x000fe20008410000 */
[-C--:B------:R-:W-:Y:S01]  /*84b0*/  FFMA.FTZ R100, R193, R109.reuse, R108 ;  /* 0x0000006dc1647223 */ /* 0x080fe2000001006c */
[----:B------:R-:W-:Y:S01]  /*84c0*/  LOP3.LUT P6, RZ, R89, 0xff0000, RZ, 0xc0, !PT ;  /* 0x00ff000059ff7812 */ /* 0x000fe200078cc0ff */
[----:B------:R-:W-:Y:S01]  /*84d0*/  FMUL.FTZ R68, R72, UR6 ;  /* 0x0000000648447c20 */ /* 0x000fe20008410000 */
[----:B------:R-:W-:Y:S01]  /*84e0*/  LOP3.LUT P5, RZ, R151, 0xff0000, RZ, 0xc0, !PT ;  /* 0x00ff000097ff7812 */ /* 0x000fe200078ac0ff */
[----:B------:R-:W-:Y:S01]  /*84f0*/  FMUL.FTZ R74, R175, R74 ;  /* 0x0000004aaf4a7220 */ /* 0x000fe20000410000 */
[----:B------:R-:W-:Y:S01]  /*8500*/  ISETP.GE.U32.AND.EX P3, PT, R89, 0x1000000, PT, P3 ;  /* 0x010000005900780c */ /* 0x000fe20003f66130 */
[----:B------:R-:W-:Y:S01]  /*8510*/  FMUL.FTZ R69, R175, R182 ;  /* 0x000000b6af457220 */ /* 0x000fe20000410000 */
[----:B------:R-:W-:Y:S01]  /*8520*/  ISETP.GE.U32.AND.EX P4, PT, R151, 0x1000000, PT, P4 ;  /* 0x010000009700780c */ /* 0x000fe20003f86140 */
[----:B------:R-:W-:Y:S01]  /*8530*/  FADD.FTZ R100, R191, -R100 ;  /* 0x80000064bf647221 */ /* 0x000fe20000010000 */
[----:B------:R-:W-:Y:S01]  /*8540*/  FSEL R79, R0, RZ, P6 ;  /* 0x000000ff004f7208 */ /* 0x000fe20003000000 */
[-CC-:B------:R-:W-:Y:S01]  /*8550*/  FFMA.FTZ R184, R184, R109.reuse, R108.reuse ;  /* 0x0000006db8b87223 */ /* 0x180fe2000001006c */
[----:B------:R-:W-:Y:S01]  /*8560*/  FSEL R71, R0, RZ, P5 ;  /* 0x000000ff00477208 */ /* 0x000fe20002800000 */
[----:B------:R-:W-:Y:S01]  /*8570*/  FMUL.FTZ R0, R74, UR6 ;  /* 0x000000064a007c20 */ /* 0x000fe20008410000 */
[C---:B------:R-:W-:Y:S01]  /*8580*/  FSEL R76, R68.reuse, RZ, P3 ;  /* 0x000000ff444c7208 */ /* 0x040fe20001800000 */
[----:B------:R-:W-:Y:S01]  /*8590*/  FMUL.FTZ R73, R175, R100 ;  /* 0x00000064af497220 */ /* 0x000fe20000410000 */
[----:B------:R-:W-:Y:S01]  /*85a0*/  FSEL R92, R68, RZ, P4 ;  /* 0x000000ff445c7208 */ /* 0x000fe20002000000 */
[----:B------:R-:W-:Y:S01]  /*85b0*/  FMUL.FTZ R68, R69, UR6 ;  /* 0x0000000645447c20 */ /* 0x000fe20008410000 */
        /* <DEDUP_REMOVED lines=8> */
[----:B------:R-:W-:-:S02]  /*8640*/  FSEL R78, R0, RZ, P6 ;  /* 0x000000ff004e7208 */ /* 0x000fc40003000000 */
[----:B------:R-:W-:Y:S01]  /*8650*/  FSEL R70, R0, RZ, P5 ;  /* 0x000000ff00467208 */ /* 0x000fe20002800000 */
[----:B------:R-:W-:Y:S01]  /*8660*/  FADD.FTZ R0, R183, -R184 ;  /* 0x800000b8b7007221 */ /* 0x000fe20000010000 */
[C---:B------:R-:W-:Y:S02]  /*8670*/  FSEL R89, R68.reuse, RZ, P3 ;  /* 0x000000ff44597208 */ /* 0x040fe40001800000 */
[----:B------:R-:W-:Y:S01]  /*8680*/  FSEL R77, R68, RZ, P4 ;  /* 0x000000ff444d7208 */ /* 0x000fe20002000000 */
[----:B------:R-:W-:Y:S01]  /*8690*/  FMUL.FTZ R68, R73, UR6 ;  /* 0x0000000649447c20 */ /* 0x000fe20008410000 */
[----:B------:R-:W-:Y:S01]  /*86a0*/  LOP3.LUT P6, RZ, R88, 0xff0000, RZ, 0xc0, !PT ;  /* 0x00ff000058ff7812 */ /* 0x000fe200078cc0ff */
[----:B------:R-:W-:Y:S01]  /*86b0*/  FMUL.FTZ R0, R175, R0 ;  /* 0x00000000af007220 */ /* 0x000fe20000410000 */
[----:B------:R-:W-:Y:S02]  /*86c0*/  F2FP.BF16.F32.PACK_AB R70, R77, R70 ;  /* 0x000000464d46723e */ /* 0x000fe400000010ff */
[----:B------:R-:W-:-:S02]  /*86d0*/  FSEL R77, R68, RZ, P6 ;  /* 0x000000ff444d7208 */ /* 0x000fc40003000000 */
[----:B------:R-:W-:Y:S02]  /*86e0*/  LOP3.LUT P6, RZ, R150, 0xff0000, RZ, 0xc0, !PT ;  /* 0x00ff000096ff7812 */ /* 0x000fe400078cc0ff */
[----:B------:R-:W-:Y:S01]  /*86f0*/  F2FP.BF16.F32.PACK_AB R79, R76, R79 ;  /* 0x0000004f4c4f723e */ /* 0x000fe200000010ff */
[C---:B------:R-:W-:Y:S01]  /*8700*/  FMUL.FTZ R76, R0.reuse, UR6 ;  /* 0x00000006004c7c20 */ /* 0x040fe20008410000 */
[----:B------:R-:W-:Y:S01]  /*8710*/  F2FP.BF16.F32.PACK_AB R74, R69, R74 ;  /* 0x0000004a454a723e */ /* 0x000fe200000010ff */
[C---:B------:R-:W-:Y:S01]  /*8720*/  FMUL.FTZ R69, R175.reuse, R186 ;  /* 0x000000baaf457220 */ /* 0x040fe20000410000 */
[----:B------:R-:W-:Y:S01]  /*8730*/  F2FP.BF16.F32.PACK_AB R73, R0, R73 ;  /* 0x000000490049723e */ /* 0x000fe200000010ff */
[----:B------:R-:W-:Y:S01]  /*8740*/  FMUL.FTZ R0, R175, R192 ;  /* 0x000000c0af007220 */ /* 0x000fe20000410000 */
[C---:B------:R-:W-:Y:S02]  /*8750*/  LOP3.LUT P5, RZ, R88.reuse, 0xff000000, RZ, 0xc0, !PT ;  /* 0xff00000058ff7812 */ /* 0x040fe400078ac0ff */
[----:B------:R-:W-:-:S02]  /*8760*/  LOP3.LUT P3, RZ, R88, 0xff00, RZ, 0xc0, !PT ;  /* 0x0000ff0058ff7812 */ /* 0x000fc4000786c0ff */
[----:B------:R-:W-:Y:S02]  /*8770*/  LOP3.LUT P4, RZ, R88, 0xff, RZ, 0xc0, !PT ;  /* 0x000000ff58ff7812 */ /* 0x000fe4000788c0ff */
[----:B------:R-:W-:Y:S01]  /*8780*/  FSEL R88, R68, RZ, P6 ;  /* 0x000000ff44587208 */ /* 0x000fe20003000000 */
[----:B------:R-:W-:Y:S01]  /*8790*/  FMUL.FTZ R68, R69, UR6 ;  /* 0x0000000645447c20 */ /* 0x000fe20008410000 */
[----:B------:R-:W-:Y:S02]  /*87a0*/  LOP3.LUT P6, RZ, R150, 0xff000000, RZ, 0xc0, !PT ;  /* 0xff00000096ff7812 */ /* 0x000fe400078cc0ff */
[----:B------:R-:W-:Y:S02]  /*87b0*/  F2FP.BF16.F32.PACK_AB R75, R72, R75 ;  /* 0x0000004b484b723e */ /* 0x000fe400000010ff */
[----:B------:R-:W-:Y:S02]  /*87c0*/  F2FP.BF16.F32.PACK_AB R71, R92, R71 ;  /* 0x000000475c47723e */ /* 0x000fe400000010ff */
[----:B------:R-:W-:-:S02]  /*87d0*/  FSEL R92, R76, RZ, P5 ;  /* 0x000000ff4c5c7208 */ /* 0x000fc40002800000 */
[----:B------:R-:W-:Y:S01]  /*87e0*/  F2FP.BF16.F32.PACK_AB R72, R69, R0 ;  /* 0x000000004548723e */ /* 0x000fe200000010ff */
[----:B------:R-:W-:Y:S01]  /*87f0*/  FMUL.FTZ R0, R0, UR6 ;  /* 0x0000000600007c20 */ /* 0x000fe20008410000 */
[----:B------:R-:W-:Y:S02]  /*8800*/  LOP3.LUT P5, RZ, R150, 0xff00, RZ, 0xc0, !PT ;  /* 0x0000ff0096ff7812 */ /* 0x000fe400078ac0ff */
[----:B------:R-:W-:Y:S02]  /*8810*/  FSEL R69, R76, RZ, P6 ;  /* 0x000000ff4c457208 */ /* 0x000fe40003000000 */
[----:B------:R-:W-:Y:S02]  /*8820*/  LOP3.LUT P6, RZ, R150, 0xff, RZ, 0xc0, !PT ;  /* 0x000000ff96ff7812 */ /* 0x000fe400078cc0ff */
[----:B------:R-:W-:Y:S02]  /*8830*/  F2FP.BF16.F32.PACK_AB R78, R89, R78 ;  /* 0x0000004e594e723e */ /* 0x000fe400000010ff */
        /* <DEDUP_REMOVED lines=9> */
.L_x_595:
[-CC-:B------:R-:W-:Y:S01]  /*88d0*/  FFMA.FTZ R180, R180, R109.reuse, R108.reuse ;  /* 0x0000006db4b47223 */ /* 0x180fe2000001006c */
[-CC-:B0-----:R-:W-:Y:S01]  /*88e0*/  FFMA.FTZ R69, R190, R109.reuse, R108.reuse ;  /* 0x0000006dbe457223 */ /* 0x181fe2000001006c */
[-C--:B------:R-:W-:Y:S01]  /*88f0*/  FFMA.FTZ R68, R189, R109.reuse, R108 ;  /* 0x0000006dbd447223 */ /* 0x080fe2000001006c */
[----:B------:R-:W-:Y:S01]  /*8900*/  ISETP.GE.U32.AND P3, PT, R88, RZ, PT ;  /* 0x000000ff5800720c */ /* 0x000fe20003f66070 */
[----:B------:R-:W-:Y:S01]  /*8910*/  FADD.FTZ R180, R179, -R180 ;  /* 0x800000b4b3b47221 */ /* 0x000fe20000010000 */
[----:B------:R-:W-:Y:S01]  /*8920*/  FADD.FTZ R188, R188, -R69 ;  /* 0x80000045bcbc7221 */ /* 0x000fe20000010000 */
[-C--:B------:R-:W-:Y:S01]  /*8930*/  FFMA.FTZ R0, R193, R109.reuse, R108 ;  /* 0x0000006dc1007223 */ /* 0x080fe2000001006c */
[----:B------:R-:W-:Y:S01]  /*8940*/  FADD.FTZ R68, R187, -R68 ;  /* 0x80000044bb447221 */ /* 0x000fe20000010000 */
[----:B------:R-:W-:Y:S01]  /*8950*/  FMUL.FTZ R180, R175, R180 ;  /* 0x000000b4afb47220 */ /* 0x000fe20000410000 */
[----:B------:R-:W-:Y:S01]  /*8960*/  ISETP.GE.U32.AND.EX P5, PT, R89, 0x1000000, PT, P3 ;  /* 0x010000005900780c */ /* 0x000fe20003fa6130 */
[----:B------:R-:W-:Y:S01]  /*8970*/  FMUL.FTZ R188, R175, R188 ;  /* 0x000000bcafbc7220 */ /* 0x000fe20000410000 */
[----:B------:R-:W-:Y:S01]  /*8980*/  FADD.FTZ R0, R191, -R0 ;  /* 0x80000000bf007221 */ /* 0x000fe20000010000 */
[----:B------:R-:W-:Y:S01]  /*8990*/  FMUL.FTZ R180, R180, UR6 ;  /* 0x00000006b4b47c20 */ /* 0x000fe20008410000 */
[C---:B------:R-:W-:Y:S01]  /*89a0*/  FMUL.FTZ R68, R175.reuse, R68 ;  /* 0x00000044af447220 */ /* 0x040fe20000410000 */
[----:B------:R-:W-:Y:S01]  /*89b0*/  FMUL.FTZ R188, R188, UR6 ;  /* 0x00000006bcbc7c20 */ /* 0x000fe20008410000 */
[----:B------:R-:W-:Y:S01]  /*89c0*/  FMUL.FTZ R0, R175, R0 ;  /* 0x00000000af007220 */ /* 0x000fe20000410000 */
[-CC-:B------:R-:W-:Y:S01]  /*89d0*/  FFMA.FTZ R184, R184, R109.reuse, R108.reuse ;  /* 0x0000006db8b87223 */ /* 0x180fe2000001006c */
[----:B------:R-:W-:Y:S01]  /*89e0*/  FSEL R76, R180, RZ, P5 ;  /* 0x000000ffb44c7208 */ /* 0x000fe20002800000 */
[-C--:B------:R-:W-:Y:S01]  /*89f0*/  FFMA.FTZ R182, R182, R109.reuse, R108 ;  /* 0x0000006db6b67223 */ /* 0x080fe2000001006c */
[C---:B------:R-:W-:Y:S01]  /*8a00*/  LOP3.LUT P5, RZ, R89.reuse, 0xff, RZ, 0xc0, !PT ;  /* 0x000000ff59ff7812 */ /* 0x040fe200078ac0ff */
[----:B------:R-:W-:Y:S01]  /*8a10*/  FMUL.FTZ R68, R68, UR6 ;  /* 0x0000000644447c20 */ /* 0x000fe20008410000 */
[----:B------:R-:W-:Y:S01]  /*8a20*/  LOP3.LUT P4, RZ, R89, 0xff0000, RZ, 0xc0, !PT ;  /* 0x00ff000059ff7812 */ /* 0x000fe2000788c0ff */
[----:B------:R-:W-:Y:S01]  /*8a30*/  FMUL.FTZ R0, R0, UR6 ;  /* 0x0000000600007c20 */ /* 0x000fe20008410000 */
[----:B------:R-:W-:Y:S01]  /*8a40*/  FSEL R78, R188, RZ, P5 ;  /* 0x000000ffbc4e7208 */ /* 0x000fe20002800000 */
[----:B------:R-:W-:Y:S01]  /*8a50*/  FADD.FTZ R184, R183, -R184 ;  /* 0x800000b8b7b87221 */ /* 0x000fe20000010000 */
[----:B------:R-:W-:Y:S01]  /*8a60*/  LOP3.LUT P5, RZ, R88, 0xff0000, RZ, 0xc0, !PT ;  /* 0x00ff000058ff7812 */ /* 0x000fe200078ac0ff */
[----:B------:R-:W-:Y:S01]  /*8a70*/  FADD.FTZ R182, R181, -R182 ;  /* 0x800000b6b5b67221 */ /* 0x000fe20000010000 */
[----:B------:R-:W-:Y:S01]  /*8a80*/  ISETP.GE.U32.AND P3, PT, R150, RZ, PT ;  /* 0x000000ff9600720c */ /* 0x000fe20003f66070 */
[-CC-:B------:R-:W-:Y:S01]  /*8a90*/  FFMA.FTZ R186, R186, R109.reuse, R108.reuse ;  /* 0x0000006dbaba7223 */ /* 0x180fe2000001006c */
[----:B------:R-:W-:Y:S01]  /*8aa0*/  FFMA.FTZ R69, R194, R109, R108 ;  /* 0x0000006dc2457223 */ /* 0x000fe2000001006c */
[----:B------:R-:W-:Y:S01]  /*8ab0*/  FSEL R79, R68, RZ, P4 ;  /* 0x000000ff444f7208 */ /* 0x000fe20002000000 */
[----:B------:R-:W-:Y:S01]  /*8ac0*/  FMUL.FTZ R184, R175, R184 ;  /* 0x000000b8afb87220 */ /* 0x000fe20000410000 */
[----:B------:R-:W-:Y:S01]  /*8ad0*/  LOP3.LUT P4, RZ, R151, 0xff, RZ, 0xc0, !PT ;  /* 0x000000ff97ff7812 */ /* 0x000fe2000788c0ff */
[----:B------:R-:W-:Y:S01]  /*8ae0*/  FMUL.FTZ R182, R175, R182 ;  /* 0x000000b6afb67220 */ /* 0x000fe20000410000 */
[----:B------:R-:W-:Y:S01]  /*8af0*/  FSEL R77, R0, RZ, P5 ;  /* 0x000000ff004d7208 */ /* 0x000fe20002800000 */
[----:B------:R-:W-:Y:S01]  /*8b00*/  FADD.FTZ R186, R185, -R186 ;  /* 0x800000bab9ba7221 */ /* 0x000fe20000010000 */
[C---:B------:R-:W-:Y:S01]  /*8b10*/  LOP3.LUT P6, RZ, R151.reuse, 0xff0000, RZ, 0xc0, !PT ;  /* 0x00ff000097ff7812 */ /* 0x040fe200078cc0ff */
[----:B------:R-:W-:Y:S01]  /*8b20*/  FADD.FTZ R192, R192, -R69 ;  /* 0x80000045c0c07221 */ /* 0x000fe20000010000 */
[----:B------:R-:W-:Y:S01]  /*8b30*/  ISETP.GE.U32.AND.EX P3, PT, R151, 0x1000000, PT, P3 ;  /* 0x010000009700780c */ /* 0x000fe20003f66130 */
[----:B------:R-:W-:Y:S01]  /*8b40*/  FMUL.FTZ R184, R184, UR6 ;  /* 0x00000006b8b87c20 */ /* 0x000fe20008410000 */
[----:B------:R-:W-:Y:S01]  /*8b50*/  LOP3.LUT P5, RZ, R150, 0xff0000, RZ, 0xc0, !PT ;  /* 0x00ff000096ff7812 */ /* 0x000fe200078ac0ff */
[----:B------:R-:W-:Y:S01]  /*8b60*/  FMUL.FTZ R182, R182, UR6 ;  /* 0x00000006b6b67c20 */ /* 0x000fe20008410000 */
[----:B------:R-:W-:Y:S01]  /*8b70*/  FSEL R70, R188, RZ, P4 ;  /* 0x000000ffbc467208 */ /* 0x000fe20002000000 */
[C---:B------:R-:W-:Y:S01]  /*8b80*/  FMUL.FTZ R186, R175.reuse, R186 ;  /* 0x000000baafba7220 */ /* 0x040fe20000410000 */
[----:B------:R-:W-:Y:S01]  /*8b90*/  FSEL R71, R68, RZ, P6 ;  /* 0x000000ff44477208 */ /* 0x000fe20003000000 */
[----:B------:R-:W-:Y:S01]  /*8ba0*/  FMUL.FTZ R192, R175, R192 ;  /* 0x000000c0afc07220 */ /* 0x000fe20000410000 */
[----:B------:R-:W-:Y:S01]  /*8bb0*/  FSEL R180, R180, RZ, P3 ;  /* 0x000000ffb4b47208 */ /* 0x000fe20001800000 */
[----:B------:R-:W-:Y:S01]  /*8bc0*/  FMUL.FTZ R186, R186, UR6 ;  /* 0x00000006baba7c20 */ /* 0x000fe20008410000 */
[----:B------:R-:W-:Y:S01]  /*8bd0*/  LOP3.LUT P4, RZ, R88, 0xff000000, RZ, 0xc0, !PT ;  /* 0xff00000058ff7812 */ /* 0x000fe2000788c0ff */
[----:B------:R-:W-:Y:S01]  /*8be0*/  FMUL.FTZ R192, R192, UR6 ;  /* 0x00000006c0c07c20 */ /* 0x000fe20008410000 */
[----:B------:R-:W-:-:S02]  /*8bf0*/  FSEL R69, R0, RZ, P5 ;  /* 0x000000ff00457208 */ /* 0x000fc40002800000 */
[----:B------:R-:W-:Y:S02]  /*8c00*/  LOP3.LUT P6, RZ, R89, 0xff00, RZ, 0xc0, !PT ;  /* 0x0000ff0059ff7812 */ /* 0x000fe400078cc0ff */
[----:B------:R-:W-:Y:S02]  /*8c10*/  LOP3.LUT P3, RZ, R151, 0xff00, RZ, 0xc0, !PT ;  /* 0x0000ff0097ff7812 */ /* 0x000fe4000786c0ff */
[----:B------:R-:W-:Y:S02]  /*8c20*/  LOP3.LUT P5, RZ, R150, 0xff000000, RZ, 0xc0, !PT ;  /* 0xff00000096ff7812 */ /* 0x000fe400078ac0ff */
[----:B------:R-:W-:Y:S02]  /*8c30*/  FSEL R0, R184, RZ, P4 ;  /* 0x000000ffb8007208 */ /* 0x000fe40002000000 */
[C---:B------:R-:W-:Y:S02]  /*8c40*/  FSEL R89, R182.reuse, RZ, P6 ;  /* 0x000000ffb6597208 */ /* 0x040fe40003000000 */
[----:B------:R-:W-:-:S02]  /*8c50*/  FSEL R93, R182, RZ, P3 ;  /* 0x000000ffb65d7208 */ /* 0x000fc40001800000 */
[----:B------:R-:W-:Y:S02]  /*8c60*/  FSEL R184, R184, RZ, P5 ;  /* 0x000000ffb8b87208 */ /* 0x000fe40002800000 */
[C---:B------:R-:W-:Y:S02]  /*8c70*/  LOP3.LUT P6, RZ, R88.reuse, 0xff00, RZ, 0xc0, !PT ;  /* 0x0000ff0058ff7812 */ /* 0x040fe400078cc0ff */
[----:B------:R-:W-:Y:S02]  /*8c80*/  LOP3.LUT P3, RZ, R88, 0xff, RZ, 0xc0, !PT ;  /* 0x000000ff58ff7812 */ /* 0x000fe4000786c0ff */
[C---:B------:R-:W-:Y:S02]  /*8c90*/  LOP3.LUT P4, RZ, R150.reuse, 0xff00, RZ, 0xc0, !PT ;  /* 0x0000ff0096ff7812 */ /* 0x040fe4000788c0ff */
[----:B------:R-:W-:Y:S02]  /*8ca0*/  LOP3.LUT P5, RZ, R150, 0xff, RZ, 0xc0, !PT ;  /* 0x000000ff96ff7812 */ /* 0x000fe400078ac0ff */
[----:B------:R-:W-:-:S02]  /*8cb0*/  F2FP.BF16.F32.PACK_AB R79, R76, R79 ;  /* 0x0000004f4c4f723e */ /* 0x000fc400000010ff */
        /* <DEDUP_REMOVED lines=12> */
.L_x_591:
        /* <DEDUP_REMOVED lines=12> */
[----:B------:R-:W-:Y:S01]  /*8e40*/  IMAD.U32 R77, R73, 0x10000, RZ ;  /* 0x00010000494d7824 */ /* 0x000fe200078e00ff */
[----:B------:R-:W-:Y:S01]  /*8e50*/  SHF.L.U32 R73, R58, 0x10, RZ ;  /* 0x000000103a497819 */ /* 0x000fe200000006ff */
[C---:B------:R-:W-:Y:S01]  /*8e60*/  FFMA.FTZ R76, R175.reuse, R72, R74 ;  /* 0x00000048af4c7223 */ /* 0x040fe2000001004a */
[----:B------:R-:W-:Y:S01]  /*8e70*/  ISETP.GE.U32.AND P3, PT, R88, RZ, PT ;  /* 0x000000ff5800720c */ /* 0x000fe20003f66070 */
[C---:B------:R-:W-:Y:S01]  /*8e80*/  FFMA.FTZ R103, R175.reuse, R180, R77 ;  /* 0x000000b4af677223 */ /* 0x040fe2000001004d */
[----:B------:R-:W-:Y:S01]  /*8e90*/  SHF.L.U32 R75, R0, 0x10, RZ ;  /* 0x00000010004b7819 */ /* 0x000fe200000006ff */
[----:B------:R-:W-:Y:S01]  /*8ea0*/  FFMA.FTZ R188, R175, R188, R73 ;  /* 0x000000bcafbc7223 */ /* 0x000fe20000010049 */
[----:B------:R-:W-:Y:S01]  /*8eb0*/  FMUL.FTZ R73, R76, UR6 ;  /* 0x000000064c497c20 */ /* 0x000fe20008410000 */
[----:B------:R-:W-:Y:S01]  /*8ec0*/  FMUL.FTZ R72, R103, UR6 ;  /* 0x0000000667487c20 */ /* 0x000fe20008410000 */
[----:B------:R-:W-:Y:S01]  /*8ed0*/  LOP3.LUT P4, RZ, R89, 0xff0000, RZ, 0xc0, !PT ;  /* 0x00ff000059ff7812 */ /* 0x000fe2000788c0ff */
[----:B------:R-:W-:Y:S01]  /*8ee0*/  FADD.FTZ R182, R181, -R182 ;  /* 0x800000b6b5b67221 */ /* 0x000fe20000010000 */
[----:B------:R-:W-:Y:S01]  /*8ef0*/  ISETP.GE.U32.AND.EX P3, PT, R89, 0x1000000, PT, P3 ;  /* 0x010000005900780c */ /* 0x000fe20003f66130 */
[-CC-:B------:R-:W-:Y:S01]  /*8f00*/  FFMA.FTZ R0, R193, R109.reuse, R108.reuse ;  /* 0x0000006dc1007223 */ /* 0x180fe2000001006c */
[----:B------:R-:W-:Y:S01]  /*8f10*/  FSEL R100, R73, RZ, P4 ;  /* 0x000000ff49647208 */ /* 0x000fe20002000000 */
[----:B------:R-:W-:Y:S01]  /*8f20*/  FFMA.FTZ R93, R175, R182, R75 ;  /* 0x000000b6af5d7223 */ /* 0x000fe2000001004b */
[----:B------:R-:W-:Y:S01]  /*8f30*/  FSEL R177, R72, RZ, P3 ;  /* 0x000000ff48b17208 */ /* 0x000fe20001800000 */
[----:B------:R-:W-:Y:S01]  /*8f40*/  FMUL.FTZ R72, R188, UR6 ;  /* 0x00000006bc487c20 */ /* 0x000fe20008410000 */
[-CC-:B------:R-:W-:Y:S01]  /*8f50*/  FFMA.FTZ R73, R194, R109.reuse, R108.reuse ;  /* 0x0000006dc2497223 */ /* 0x180fe2000001006c */
[----:B------:R-:W-:Y:S01]  /*8f60*/  LOP3.LUT P6, RZ, R89, 0xff, RZ, 0xc0, !PT ;  /* 0x000000ff59ff7812 */ /* 0x000fe200078cc0ff */
[----:B------:R-:W-:Y:S01]  /*8f70*/  FMUL.FTZ R74, R93, UR6 ;  /* 0x000000065d4a7c20 */ /* 0x000fe20008410000 */
[----:B------:R-:W-:Y:S01]  /*8f80*/  LOP3.LUT P5, RZ, R89, 0xff00, RZ, 0xc0, !PT ;  /* 0x0000ff0059ff7812 */ /* 0x000fe200078ac0ff */
[--C-:B------:R-:W-:Y:S01]  /*8f90*/  FADD.FTZ R192, R192, -R73.reuse ;  /* 0x80000049c0c07221 */ /* 0x100fe20000010000 */
[----:B------:R-:W-:Y:S01]  /*8fa0*/  FSEL R92, R72, RZ, P6 ;  /* 0x000000ff485c7208 */ /* 0x000fe20003000000 */
[-C--:B------:R-:W-:Y:S01]  /*8fb0*/  FFMA.FTZ R184, R184, R109.reuse, R108 ;  /* 0x0000006db8b87223 */ /* 0x080fe2000001006c */
[----:B------:R-:W-:Y:S01]  /*8fc0*/  PRMT R73, R57, 0x7632, R73 ;  /* 0x0000763239497816 */ /* 0x000fe20000000049 */
[--C-:B------:R-:W-:Y:S01]  /*8fd0*/  FADD.FTZ R72, R191, -R0.reuse ;  /* 0x80000000bf487221 */ /* 0x100fe20000010000 */
[----:B------:R-:W-:Y:S01]  /*8fe0*/  PRMT R0, R56, 0x7632, R0 ;  /* 0x0000763238007816 */ /* 0x000fe20000000000 */
[----:B------:R-:W-:Y:S01]  /*8ff0*/  FFMA.FTZ R186, R186, R109, R108 ;  /* 0x0000006dbaba7223 */ /* 0x000fe2000001006c */
[----:B------:R-:W-:Y:S01]  /*9000*/  FSEL R101, R74, RZ, P5 ;  /* 0x000000ff4a657208 */ /* 0x000fe20002800000 */
[----:B------:R-:W-:Y:S01]  /*9010*/  FADD.FTZ R184, R183, -R184 ;  /* 0x800000b8b7b87221 */ /* 0x000fe20000010000 */
[----:B------:R-:W-:Y:S01]  /*9020*/  SHF.L.U32 R77, R73, 0x10, RZ ;  /* 0x00000010494d7819 */ /* 0x000fe200000006ff */
[----:B------:R-:W-:Y:S01]  /*9030*/  IMAD.U32 R74, R57, 0x10000, RZ ;  /* 0x00010000394a7824 */ /* 0x000fe200078e00ff */
[----:B------:R-:W-:Y:S01]  /*9040*/  SHF.L.U32 R73, R56, 0x10, RZ ;  /* 0x0000001038497819 */ /* 0x000fe200000006ff */
[----:B------:R-:W-:-:S02]  /*9050*/  IMAD.U32 R75, R0, 0x10000, RZ ;  /* 0x00010000004b7824 */ /* 0x000fc400078e00ff */
[----:B------:R-:W-:Y:S01]  /*9060*/  FADD.FTZ R186, R185, -R186 ;  /* 0x800000bab9ba7221 */ /* 0x000fe20000010000 */
[C---:B------:R-:W-:Y:S01]  /*9070*/  FFMA.FTZ R0, R175.reuse, R72, R74 ;  /* 0x00000048af007223 */ /* 0x040fe2000001004a */
[C---:B------:R-:W-:Y:S01]  /*9080*/  FFMA.FTZ R79, R175.reuse, R184, R77 ;  /* 0x000000b8af4f7223 */ /* 0x040fe2000001004d */
[C---:B------:R-:W-:Y:S01]  /*9090*/  FFMA.FTZ R72, R175.reuse, R192, R73 ;  /* 0x000000c0af487223 */ /* 0x040fe20000010049 */
[----:B------:R-:W-:Y:S01]  /*90a0*/  FFMA.FTZ R77, R175, R186, R75 ;  /* 0x000000baaf4d7223 */ /* 0x000fe2000001004b */
[----:B------:R-:W-:Y:S01]  /*90b0*/  F2FP.BF16.F32.PACK_AB R75, R103, R76 ;  /* 0x0000004c674b723e */ /* 0x000fe200000010ff */
[----:B------:R-:W-:Y:S01]  /*90c0*/  FMUL.FTZ R78, R0, UR6 ;  /* 0x00000006004e7c20 */ /* 0x000fe20008410000 */
[C---:B------:R-:W-:Y:S01]  /*90d0*/  F2FP.BF16.F32.PACK_AB R73, R79.reuse, R0 ;  /* 0x000000004f49723e */ /* 0x040fe200000010ff */
[----:B------:R-:W-:Y:S01]  /*90e0*/  FMUL.FTZ R79, R79, UR6 ;  /* 0x000000064f4f7c20 */ /* 0x000fe20008410000 */
[----:B------:R-:W-:Y:S01]  /*90f0*/  FMUL.FTZ R0, R72, UR6 ;  /* 0x0000000648007c20 */ /* 0x000fe20008410000 */
        /* <DEDUP_REMOVED lines=14> */
[----:B------:R-:W-:Y:S01]  /*91e0*/  F2FP.BF16.F32.PACK_AB R76, R89, R0 ;  /* 0x00000000594c723e */ /* 0x000fe200000010ff */
[----:B------:R-:W-:Y:S06]  /*91f0*/  BRA `(.L_x_594) ;  /* 0x0000000800c87947 */ /* 0x000fec0003800000 */
.L_x_597:
[----:B0-----:R-:W-:Y:S01]  /*9200*/  PRMT R78, R59, 0x7632, R78 ;  /* 0x000076323b4e7816 */ /* 0x001fe2000000004e */
[-CC-:B------:R-:W-:Y:S01]  /*9210*/  FFMA.FTZ R0, R193, R109.reuse, R108.reuse ;  /* 0x0000006dc1007223 */ /* 0x180fe2000001006c */
[-CC-:B------:R-:W-:Y:S01]  /*9220*/  FFMA.FTZ R180, R180, R109.reuse, R108.reuse ;  /* 0x0000006db4b47223 */ /* 0x180fe2000001006c */
[-C--:B------:R-:W-:Y:S01]  /*9230*/  FFMA.FTZ R77, R190, R109.reuse, R108 ;  /* 0x0000006dbe4d7223 */ /* 0x080fe2000001006c */
[----:B------:R-:W-:Y:S01]  /*9240*/  SHF.L.U32 R78, R78, 0x10, RZ ;  /* 0x000000104e4e7819 */ /* 0x000fe200000006ff */
[----:B------:R-:W-:Y:S01]  /*9250*/  FADD.FTZ R76, R191, -R0 ;  /* 0x80000000bf4c7221 */ /* 0x000fe20000010000 */
[----:B------:R-:W-:Y:S01]  /*9260*/  FADD.FTZ R180, R179, -R180 ;  /* 0x800000b4b3b47221 */ /* 0x000fe20000010000 */
[-CC-:B------:R-:W-:Y:S01]  /*9270*/  FFMA.FTZ R0, R189, R109.reuse, R108.reuse ;  /* 0x0000006dbd007223 */ /* 0x180fe2000001006c */
[----:B------:R-:W-:Y:S01]  /*9280*/  FADD.FTZ R188, R188, -R77 ;  /* 0x8000004dbcbc7221 */ /* 0x000fe20000010000 */
[-C--:B------:R-:W-:Y:S01]  /*9290*/  FFMA.FTZ R77, R194, R109.reuse, R108 ;  /* 0x0000006dc24d7223 */ /* 0x080fe2000001006c */
[----:B------:R-:W-:Y:S01]  /*92a0*/  SHF.L.U32 R93, R59, 0x10, RZ ;  /* 0x000000103b5d7819 */ /* 0x000fe200000006ff */
[----:B------:R-:W-:Y:S01]  /*92b0*/  FFMA.FTZ R180, R175, R180, R78 ;  /* 0x000000b4afb47223 */ /* 0x000fe2000001004e */
[----:B------:R-:W-:Y:S01]  /*92c0*/  FADD.FTZ R0, R187, -R0 ;  /* 0x80000000bb007221 */ /* 0x000fe20000010000 */
[----:B------:R-:W-:Y:S01]  /*92d0*/  PRMT R78, R58, 0x7632, R78 ;  /* 0x000076323a4e7816 */ /* 0x000fe2000000004e */
[----:B------:R-:W-:Y:S01]  /*92e0*/  FFMA.FTZ R182, R182, R109, R108 ;  /* 0x0000006db6b67223 */ /* 0x000fe2000001006c */
[--C-:B------:R-:W-:Y:S01]  /*92f0*/  FADD.FTZ R192, R192, -R77.reuse ;  /* 0x8000004dc0c07221 */ /* 0x100fe20000010000 */
[----:B------:R-:W-:Y:S01]  /*9300*/  PRMT R77, R57, 0x7632, R77 ;  /* 0x00007632394d7816 */ /* 0x000fe2000000004d */
[----:B------:R-:W-:-:S02]  /*9310*/  IMAD.U32 R79, R58, 0x10000, RZ ;  /* 0x000100003a4f7824 */ /* 0x000fc400078e00ff */
[----:B------:R-:W-:Y:S01]  /*9320*/  FFMA.FTZ R92, R175, R0, R93 ;  /* 0x00000000af5c7223 */ /* 0x000fe2000001005d */
[----:B------:R-:W-:Y:S01]  /*9330*/  SHF.L.U32 R78, R78, 0x10, RZ ;  /* 0x000000104e4e7819 */ /* 0x000fe200000006ff */
[----:B------:R-:W-:Y:S01]  /*9340*/  FADD.FTZ R182, R181, -R182 ;  /* 0x800000b6b5b67221 */ /* 0x000fe20000010000 */
[----:B------:R-:W-:Y:S01]  /*9350*/  PRMT R0, R56, 0x7632, R0 ;  /* 0x0000763238007816 */ /* 0x000fe20000000000 */
[-CC-:B------:R-:W-:Y:S01]  /*9360*/  FFMA.FTZ R186, R186, R109.reuse, R108.reuse ;  /* 0x0000006dbaba7223 */ /* 0x180fe2000001006c */
[----:B------:R-:W-:Y:S01]  /*9370*/  FFMA.FTZ R184, R184, R109, R108 ;  /* 0x0000006db8b87223 */ /* 0x000fe2000001006c */
[----:B------:R-:W-:Y:S01]  /*9380*/  FFMA.FTZ R188, R175, R188, R79 ;  /* 0x000000bcafbc7223 */ /* 0x000fe2000001004f */
[----:B------:R-:W-:Y:S01]  /*9390*/  SHF.L.U32 R93, R57, 0x10, RZ ;  /* 0x00000010395d7819 */ /* 0x000fe200000006ff */
[----:B------:R-:W-:Y:S01]  /*93a0*/  IMAD.U32 R101, R77, 0x10000, RZ ;  /* 0x000100004d657824 */ /* 0x000fe200078e00ff */
[----:B------:R-:W-:Y:S01]  /*93b0*/  SHF.L.U32 R77, R56, 0x10, RZ ;  /* 0x00000010384d7819 */ /* 0x000fe200000006ff */
[----:B------:R-:W-:Y:S01]  /*93c0*/  FFMA.FTZ R182, R175, R182, R78 ;  /* 0x000000b6afb67223 */ /* 0x000fe2000001004e */
[----:B------:R-:W-:Y:S01]  /*93d0*/  SHF.L.U32 R79, R0, 0x10, RZ ;  /* 0x00000010004f7819 */ /* 0x000fe200000006ff */
[----:B------:R-:W-:Y:S01]  /*93e0*/  FADD.FTZ R186, R185, -R186 ;  /* 0x800000bab9ba7221 */ /* 0x000fe20000010000 */
[----:B------:R-:W-:Y:S01]  /*93f0*/  ISETP.GE.U32.AND P3, PT, R88, RZ, PT ;  /* 0x000000ff5800720c */ /* 0x000fe20003f66070 */
[----:B------:R-:W-:Y:S01]  /*9400*/  FADD.FTZ R184, R183, -R184 ;  /* 0x800000b8b7b87221 */ /* 0x000fe20000010000 */
[----:B------:R-:W-:Y:S01]  /*9410*/  FMUL.FTZ R180, R180, UR6 ;  /* 0x00000006b4b47c20 */ /* 0x000fe20008410000 */
[----:B------:R-:W-:Y:S01]  /*9420*/  FFMA.FTZ R76, R175, R76, R93 ;  /* 0x0000004caf4c7223 */ /* 0x000fe2000001005d */
[----:B------:R-:W-:Y:S01]  /*9430*/  ISETP.GE.U32.AND.EX P3, PT, R89, 0x1000000, PT, P3 ;  /* 0x010000005900780c */ /* 0x000fe20003f66130 */
[----:B------:R-:W-:Y:S01]  /*9440*/  FMUL.FTZ R92, R92, UR6 ;  /* 0x000000065c5c7c20 */ /* 0x000fe20008410000 */
[----:B------:R-:W-:Y:S01]  /*9450*/  FMUL.FTZ R188, R188, UR6 ;  /* 0x00000006bcbc7c20 */ /* 0x000fe20008410000 */
[----:B------:R-:W-:Y:S01]  /*9460*/  FMUL.FTZ R182, R182, UR6 ;  /* 0x00000006b6b67c20 */ /* 0x000fe20008410000 */
[C---:B------:R-:W-:Y:S01]  /*9470*/  FFMA.FTZ R101, R175.reuse, R184, R101 ;  /* 0x000000b8af657223 */ /* 0x040fe20000010065 */
[C---:B------:R-:W-:Y:S01]  /*9480*/  FFMA.FTZ R77, R175.reuse, R192, R77 ;  /* 0x000000c0af4d7223 */ /* 0x040fe2000001004d */
[----:B------:R-:W-:Y:S01]  /*9490*/  FFMA.FTZ R79, R175, R186, R79 ;  /* 0x000000baaf4f7223 */ /* 0x000fe2000001004f */
[C---:B------:R-:W-:Y:S01]  /*94a0*/  LOP3.LUT P4, RZ, R89.reuse, 0xff0000, RZ, 0xc0, !PT ;  /* 0x00ff000059ff7812 */ /* 0x040fe2000788c0ff */
[----:B------:R-:W-:Y:S01]  /*94b0*/  FMUL.FTZ R76, R76, UR6 ;  /* 0x000000064c4c7c20 */ /* 0x000fe20008410000 */
        /* <DEDUP_REMOVED lines=8> */
[----:B------:R-:W-:Y:S02]  /*9540*/  FSEL R78, R188, RZ, P5 ;  /* 0x000000ffbc4e7208 */ /* 0x000fe40002800000 */
[----:B------:R-:W-:Y:S02]  /*9550*/  FSEL R93, R182, RZ, P6 ;  /* 0x000000ffb65d7208 */ /* 0x000fe40003000000 */
[C---:B------:R-:W-:Y:S02]  /*9560*/  LOP3.LUT P4, RZ, R88.reuse, 0xff000000, RZ, 0xc0, !PT ;  /* 0xff00000058ff7812 */ /* 0x040fe4000788c0ff */
[C---:B------:R-:W-:Y:S02]  /*9570*/  LOP3.LUT P5, RZ, R88.reuse, 0xff, RZ, 0xc0, !PT ;  /* 0x000000ff58ff7812 */ /* 0x040fe400078ac0ff */
[----:B------:R-:W-:-:S02]  /*9580*/  LOP3.LUT P6, RZ, R88, 0xff00, RZ, 0xc0, !PT ;  /* 0x0000ff0058ff7812 */ /* 0x000fc400078cc0ff */
        /* <DEDUP_REMOVED lines=9> */
.L_x_596:
[----:B------:R-:W-:Y:S05]  /*9620*/  @!P2 BRA `(.L_x_598) ;  /* 0x0000000000e8a947 */ /* 0x000fea0003800000 */
[-CC-:B0-----:R-:W-:Y:S01]  /*9630*/  FFMA.FTZ R73, R190, R109.reuse, R108.reuse ;  /* 0x0000006dbe497223 */ /* 0x181fe2000001006c */
[-CC-:B------:R-:W-:Y:S01]  /*9640*/  FFMA.FTZ R0, R189, R109.reuse, R108.reuse ;  /* 0x0000006dbd007223 */ /* 0x180fe2000001006c */
[-CC-:B------:R-:W-:Y:S01]  /*9650*/  FFMA.FTZ R180, R180, R109.reuse, R108.reuse ;  /* 0x0000006db4b47223 */ /* 0x180fe2000001006c */
[-C--:B------:R-:W-:Y:S01]  /*9660*/  FFMA.FTZ R182, R182, R109.reuse, R108 ;  /* 0x0000006db6b67223 */ /* 0x080fe2000001006c */
[----:B------:R-:W-:Y:S01]  /*9670*/  FADD.FTZ R188, R188, -R73 ;  /* 0x80000049bcbc7221 */ /* 0x000fe20000010000 */
[----:B------:R-:W-:Y:S01]  /*9680*/  FADD.FTZ R0, R187, -R0 ;  /* 0x80000000bb007221 */ /* 0x000fe20000010000 */
[----:B------:R-:W-:Y:S01]  /*9690*/  FADD.FTZ R180, R179, -R180 ;  /* 0x800000b4b3b47221 */ /* 0x000fe20000010000 */
[----:B------:R-:W-:Y:S01]  /*96a0*/  ISETP.GE.U32.AND P3, PT, R88, RZ, PT ;  /* 0x000000ff5800720c */ /* 0x000fe20003f66070 */
[C---:B------:R-:W-:Y:S01]  /*96b0*/  FMUL.FTZ R74, R175.reuse, R188 ;  /* 0x000000bcaf4a7220 */ /* 0x040fe20000410000 */
[C---:B------:R-:W-:Y:S01]  /*96c0*/  FMUL.FTZ R75, R175.reuse, R0 ;  /* 0x00000000af4b7220 */ /* 0x040fe20000410000 */
[----:B------:R-:W-:Y:S01]  /*96d0*/  FMUL.FTZ R180, R175, R180 ;  /* 0x000000b4afb47220 */ /* 0x000fe20000410000 */
[----:B------:R-:W-:Y:S01]  /*96e0*/  LOP3.LUT P6, RZ, R89, 0xff, RZ, 0xc0, !PT ;  /* 0x000000ff59ff7812 */ /* 0x000fe200078cc0ff */
[----:B------:R-:W-:Y:S01]  /*96f0*/  FMUL.FTZ R0, R74, UR6 ;  /* 0x000000064a007c20 */ /* 0x000fe20008410000 */
[----:B------:R-:W-:Y:S01]  /*9700*/  FADD.FTZ R182, R181, -R182 ;  /* 0x800000b6b5b67221 */ /* 0x000fe20000010000 */
[----:B------:R-:W-:Y:S01]  /*9710*/  FMUL.FTZ R73, R75, UR6 ;  /* 0x000000064b497c20 */ /* 0x000fe20008410000 */
[C---:B------:R-:W-:Y:S01]  /*9720*/  LOP3.LUT P4, RZ, R89.reuse, 0xff0000, RZ, 0xc0, !PT ;  /* 0x00ff000059ff7812 */ /* 0x040fe2000788c0ff */
[----:B------:R-:W-:Y:S01]  /*9730*/  FMUL.FTZ R72, R180, UR6 ;  /* 0x00000006b4487c20 */ /* 0x000fe20008410000 */
[----:B------:R-:W-:Y:S01]  /*9740*/  ISETP.GE.U32.AND.EX P3, PT, R89, 0x1000000, PT, P3 ;  /* 0x010000005900780c */ /* 0x000fe20003f66130 */
[----:B------:R-:W-:Y:S01]  /*9750*/  FMUL.FTZ R77, R175, R182 ;  /* 0x000000b6af4d7220 */ /* 0x000fe20000410000 */
[----:B------:R-:W-:Y:S01]  /*9760*/  FSEL R92, R0, RZ, P6 ;  /* 0x000000ff005c7208 */ /* 0x000fe20003000000 */
[-CC-:B------:R-:W-:Y:S01]  /*9770*/  FFMA.FTZ R0, R193, R109.reuse, R108.reuse ;  /* 0x0000006dc1007223 */ /* 0x180fe2000001006c */
[-CC-:B------:R-:W-:Y:S01]  /*9780*/  FFMA.FTZ R184, R184, R109.reuse, R108.reuse ;  /* 0x0000006db8b87223 */ /* 0x180fe2000001006c */
[----:B------:R-:W-:Y:S01]  /*9790*/  FSEL R100, R73, RZ, P4 ;  /* 0x000000ff49647208 */ /* 0x000fe20002000000 */
[-CC-:B------:R-:W-:Y:S01]  /*97a0*/  FFMA.FTZ R186, R186, R109.reuse, R108.reuse ;  /* 0x0000006dbaba7223 */ /* 0x180fe2000001006c */
[----:B------:R-:W-:Y:S01]  /*97b0*/  FFMA.FTZ R73, R194, R109, R108 ;  /* 0x0000006dc2497223 */ /* 0x000fe2000001006c */
[----:B------:R-:W-:Y:S01]  /*97c0*/  FSEL R101, R72, RZ, P3 ;  /* 0x000000ff48657208 */ /* 0x000fe20001800000 */
[----:B------:R-:W-:Y:S01]  /*97d0*/  FMUL.FTZ R72, R77, UR6 ;  /* 0x000000064d487c20 */ /* 0x000fe20008410000 */
[----:B------:R-:W-:Y:S01]  /*97e0*/  FADD.FTZ R0, R191, -R0 ;  /* 0x80000000bf007221 */ /* 0x000fe20000010000 */
[----:B------:R-:W-:Y:S01]  /*97f0*/  FADD.FTZ R184, R183, -R184 ;  /* 0x800000b8b7b87221 */ /* 0x000fe20000010000 */
[----:B------:R-:W-:Y:S01]  /*9800*/  LOP3.LUT P5, RZ, R89, 0xff00, RZ, 0xc0, !PT ;  /* 0x0000ff0059ff7812 */ /* 0x000fe200078ac0ff */
[----:B------:R-:W-:Y:S01]  /*9810*/  FADD.FTZ R186, R185, -R186 ;  /* 0x800000bab9ba7221 */ /* 0x000fe20000010000 */
[----:B------:R-:W-:Y:S01]  /*9820*/  FADD.FTZ R192, R192, -R73 ;  /* 0x80000049c0c07221 */ /* 0x000fe20000010000 */
[C---:B------:R-:W-:Y:S01]  /*9830*/  FMUL.FTZ R0, R175.reuse, R0 ;  /* 0x00000000af007220 */ /* 0x040fe20000410000 */
[C---:B------:R-:W-:Y:S01]  /*9840*/  FMUL.FTZ R79, R175.reuse, R184 ;  /* 0x000000b8af4f7220 */ /* 0x040fe20000410000 */
[----:B------:R-:W-:Y:S01]  /*9850*/  FSEL R93, R72, RZ, P5 ;  /* 0x000000ff485d7208 */ /* 0x000fe20002800000 */
[----:B------:R-:W-:Y:S01]  /*9860*/  FMUL.FTZ R72, R175, R192 ;  /* 0x000000c0af487220 */ /* 0x000fe20000410000 */
[----:B------:R-:W-:Y:S01]  /*9870*/  F2FP.BF16.F32.PACK_AB R74, R77, R74 ;  /* 0x0000004a4d4a723e */ /* 0x000fe200000010ff */
[----:B------:R-:W-:Y:S01]  /*9880*/  FMUL.FTZ R77, R175, R186 ;  /* 0x000000baaf4d7220 */ /* 0x000fe20000410000 */
        /* <DEDUP_REMOVED lines=20> */
.L_x_598:
[-CC-:B0-----:R-:W-:Y:S01]  /*99d0*/  FFMA.FTZ R77, R190, R109.reuse, R108.reuse ;  /* 0x0000006dbe4d7223 */ /* 0x181fe2000001006c */
        /* <DEDUP_REMOVED lines=17> */
[----:B------:R-:W-:Y:S01]  /*9af0*/  FADD.FTZ R184, R183, -R184 ;  /* 0x800000b8b7b87221 */ /* 0x000fe20000010000 */
[----:B------:R-:W-:Y:S01]  /*9b00*/  FADD.FTZ R192, R192, -R77 ;  /* 0x8000004dc0c07221 */ /* 0x000fe20000010000 */
[----:B------:R-:W-:Y:S01]  /*9b10*/  ISETP.GE.U32.AND P3, PT, R88, RZ, PT ;  /* 0x000000ff5800720c */ /* 0x000fe20003f66070 */
[----:B------:R-:W-:Y:S01]  /*9b20*/  FMUL.FTZ R180, R180, UR6 ;  /* 0x00000006b4b47c20 */ /* 0x000fe20008410000 */
[----:B------:R-:W-:Y:S01]  /*9b30*/  FMUL.FTZ R76, R76, UR6 ;  /* 0x000000064c4c7c20 */ /* 0x000fe20008410000 */
[----:B------:R-:W-:Y:S01]  /*9b40*/  FMUL.FTZ R188, R188, UR6 ;  /* 0x00000006bcbc7c20 */ /* 0x000fe20008410000 */
[----:B------:R-:W-:Y:S01]  /*9b50*/  FMUL.FTZ R182, R182, UR6 ;  /* 0x00000006b6b67c20 */ /* 0x000fe20008410000 */
[----:B------:R-:W-:Y:S01]  /*9b60*/  LOP3.LUT P4, RZ, R89, 0xff0000, RZ, 0xc0, !PT ;  /* 0x00ff000059ff7812 */ /* 0x000fe2000788c0ff */
[----:B------:R-:W-:Y:S01]  /*9b70*/  FMUL.FTZ R186, R175, R186 ;  /* 0x000000baafba7220 */ /* 0x000fe20000410000 */
        /* <DEDUP_REMOVED lines=13> */
[----:B------:R-:W-:-:S02]  /*9c50*/  FSEL R93, R182, RZ, P6 ;  /* 0x000000ffb65d7208 */ /* 0x000fc40003000000 */
        /* <DEDUP_REMOVED lines=8> */
[----:B------:R-:W-:Y:S02]  /*9ce0*/  F2FP.BF16.F32.PACK_AB R79, R180, R79 ;  /* 0x0000004fb44f723e */ /* 0x000fe400000010ff */
[----:B------:R-:W-:Y:S02]  /*9cf0*/  F2FP.BF16.F32.PACK_AB R78, R93, R78 ;  /* 0x0000004e5d4e723e */ /* 0x000fe400000010ff */
[----:B------:R-:W-:Y:S02]  /*9d00*/  F2FP.BF16.F32.PACK_AB R77, R77, R0 ;  /* 0x000000004d4d723e */ /* 0x000fe400000010ff */
[----:B------:R-:W-:-:S07]  /*9d10*/  F2FP.BF16.F32.PACK_AB R76, R89, R76 ;  /* 0x0000004c594c723e */ /* 0x000fce00000010ff */
.L_x_594:
        /* <DEDUP_REMOVED lines=14> */
[C---:B------:R-:W-:Y:S02]  /*9e00*/  IMAD.U32 R70, R55.reuse, 0x10000, RZ ;  /* 0x0001000037467824 */ /* 0x040fe400078e00ff */
[--C-:B------:R-:W-:Y:S01]  /*9e10*/  FADD.FTZ R162, R162, -R69.reuse ;  /* 0x80000045a2a27221 */ /* 0x100fe20000010000 */
[----:B------:R-:W-:Y:S01]  /*9e20*/  PRMT R69, R55, 0x7632, R69 ;  /* 0x0000763237457816 */ /* 0x000fe20000000045 */
[----:B------:R-:W-:Y:S01]  /*9e30*/  FADD.FTZ R68, R163, -R0 ;  /* 0x80000000a3447221 */ /* 0x000fe20000010000 */
[----:B------:R-:W-:Y:S01]  /*9e40*/  FADD.FTZ R170, R171, -R170 ;  /* 0x800000aaabaa7221 */ /* 0x000fe20000010000 */
[----:B------:R-:W-:Y:S01]  /*9e50*/  PRMT R0, R54, 0x7632, R0 ;  /* 0x0000763236007816 */ /* 0x000fe20000000000 */
[----:B------:R-:W-:Y:S01]  /*9e60*/  FFMA.FTZ R168, R168, R109, R108 ;  /* 0x0000006da8a87223 */ /* 0x000fe2000001006c */
[----:B------:R-:W-:Y:S01]  /*9e70*/  SHF.L.U32 R73, R69, 0x10, RZ ;  /* 0x0000001045497819 */ /* 0x000fe200000006ff */
[----:B------:R-:W-:Y:S01]  /*9e80*/  FFMA.FTZ R75, R175, R68, R70 ;  /* 0x00000044af4b7223 */ /* 0x000fe20000010046 */
[----:B------:R-:W-:Y:S01]  /*9e90*/  SHF.L.U32 R69, R54, 0x10, RZ ;  /* 0x0000001036457819 */ /* 0x000fe200000006ff */
[----:B------:R-:W-:-:S02]  /*9ea0*/  IMAD.U32 R71, R0, 0x10000, RZ ;  /* 0x0001000000477824 */ /* 0x000fc400078e00ff */
        /* <DEDUP_REMOVED lines=36> */
[C---:B------:R-:W-:Y:S01]  /*a0f0*/  PRMT R0, R52.reuse, 0x7632, R0 ;  /* 0x0000763234007816 */ /* 0x040fe20000000000 */
[----:B------:R-:W-:Y:S01]  /*a100*/  FFMA.FTZ R68, R175, R68, R70 ;  /* 0x00000044af447223 */ /* 0x000fe20000010046 */
[----:B------:R-:W-:Y:S01]  /*a110*/  SHF.L.U32 R73, R69, 0x10, RZ ;  /* 0x0000001045497819 */ /* 0x000fe200000006ff */
[----:B------:R-:W-:Y:S01]  /*a120*/  IMAD.U32 R69, R52, 0x10000, RZ ;  /* 0x0001000034457824 */ /* 0x000fe200078e00ff */
[----:B------:R-:W-:Y:S01]  /*a130*/  SHF.L.U32 R71, R0, 0x10, RZ ;  /* 0x0000001000477819 */ /* 0x000fe200000006ff */
[----:B------:R-:W-:Y:S01]  /*a140*/  FMUL.FTZ R0, R68, UR6 ;  /* 0x0000000644007c20 */ /* 0x000fe20008410000 */
[----:B------:R-:W-:Y:S01]  /*a150*/  LOP3.LUT P6, RZ, R86, 0xff0000, RZ, 0xc0, !PT ;  /* 0x00ff000056ff7812 */ /* 0x000fe200078cc0ff */
        /* <DEDUP_REMOVED lines=34> */
.L_x_601:
        /* <DEDUP_REMOVED lines=9> */
[-CC-:B------:R-:W-:Y:S01]  /*a410*/  FFMA.FTZ R168, R168, R109.reuse, R108.reuse ;  /* 0x0000006da8a87223 */ /* 0x180fe2000001006c */
[----:B------:R-:W-:Y:S01]  /*a420*/  IMAD.U32 R77, R69, 0x10000, RZ ;  /* 0x00010000454d7824 */ /* 0x000fe200078e00ff */
[----:B------:R-:W-:Y:S01]  /*a430*/  ISETP.GE.U32.AND P4, PT, R152, RZ, PT ;  /* 0x000000ff9800720c */ /* 0x000fe20003f86070 */
[-C--:B------:R-:W-:Y:S01]  /*a440*/  FFMA.FTZ R164, R164, R109.reuse, R108 ;  /* 0x0000006da4a47223 */ /* 0x080fe2000001006c */
[----:B------:R-:W-:Y:S01]  /*a450*/  SHF.L.U32 R71, R0, 0x10, RZ ;  /* 0x0000001000477819 */ /* 0x000fe200000006ff */
[----:B------:R-:W-:Y:S01]  /*a460*/  FFMA.FTZ R77, R175, R170, R77 ;  /* 0x000000aaaf4d7223 */ /* 0x000fe2000001004d */
[----:B------:R-:W-:Y:S01]  /*a470*/  ISETP.GE.U32.AND.EX P3, PT, R87, 0x1000000, PT, P3 ;  /* 0x010000005700780c */ /* 0x000fe20003f66130 */
[----:B------:R-:W-:Y:S01]  /*a480*/  FADD.FTZ R168, R169, -R168 ;  /* 0x800000a8a9a87221 */ /* 0x000fe20000010000 */
[----:B------:R-:W-:Y:S01]  /*a490*/  ISETP.GE.U32.AND.EX P4, PT, R153, 0x1000000, PT, P4 ;  /* 0x010000009900780c */ /* 0x000fe20003f86140 */
[----:B------:R-:W-:Y:S01]  /*a4a0*/  FMUL.FTZ R0, R77, UR6 ;  /* 0x000000064d007c20 */ /* 0x000fe20008410000 */
[----:B------:R-:W-:Y:S01]  /*a4b0*/  SHF.L.U32 R70, R55, 0x10, RZ ;  /* 0x0000001037467819 */ /* 0x000fe200000006ff */
[C---:B------:R-:W-:Y:S01]  /*a4c0*/  FFMA.FTZ R71, R175.reuse, R168, R71 ;  /* 0x000000a8af477223 */ /* 0x040fe20000010047 */
[----:B------:R-:W-:Y:S01]  /*a4d0*/  SHF.L.U32 R69, R54, 0x10, RZ ;  /* 0x0000001036457819 */ /* 0x000fe200000006ff */
[-C--:B------:R-:W-:Y:S01]  /*a4e0*/  FFMA.FTZ R166, R166, R109.reuse, R108 ;  /* 0x0000006da6a67223 */ /* 0x080fe2000001006c */
[C---:B------:R-:W-:Y:S01]  /*a4f0*/  FSEL R88, R0.reuse, RZ, P3 ;  /* 0x000000ff00587208 */ /* 0x040fe20001800000 */
[----:B------:R-:W-:Y:S01]  /*a500*/  FFMA.FTZ R68, R175, R68, R70 ;  /* 0x00000044af447223 */ /* 0x000fe20000010046 */
[----:B------:R-:W-:Y:S01]  /*a510*/  FSEL R92, R0, RZ, P4 ;  /* 0x000000ff005c7208 */ /* 0x000fe20002000000 */
[----:B------:R-:W-:Y:S01]  /*a520*/  FFMA.FTZ R0, R111, R109, R108 ;  /* 0x0000006d6f007223 */ /* 0x000fe2000001006c */
[----:B------:R-:W-:-:S02]  /*a530*/  IMAD.U32 R70, R53, 0x10000, RZ ;  /* 0x0001000035467824 */ /* 0x000fc400078e00ff */
[----:B------:R-:W-:Y:S01]  /*a540*/  FMUL.FTZ R68, R68, UR6 ;  /* 0x0000000644447c20 */ /* 0x000fe20008410000 */
[----:B------:R-:W-:Y:S01]  /*a550*/  FFMA.FTZ R69, R175, R162, R69 ;  /* 0x000000a2af457223 */ /* 0x000fe20000010045 */
[----:B------:R-:W-:Y:S01]  /*a560*/  FADD.FTZ R0, R113, -R0 ;  /* 0x8000000071007221 */ /* 0x000fe20000010000 */
[----:B------:R-:W-:Y:S01]  /*a570*/  LOP3.LUT P6, RZ, R87, 0xff0000, RZ, 0xc0, !PT ;  /* 0x00ff000057ff7812 */ /* 0x000fe200078cc0ff */
[----:B------:R-:W-:Y:S01]  /*a580*/  FMUL.FTZ R71, R71, UR6 ;  /* 0x0000000647477c20 */ /* 0x000fe20008410000 */
[----:B------:R-:W-:Y:S01]  /*a590*/  LOP3.LUT P5, RZ, R153, 0xff0000, RZ, 0xc0, !PT ;  /* 0x00ff000099ff7812 */ /* 0x000fe200078ac0ff */
[----:B------:R-:W-:Y:S01]  /*a5a0*/  FFMA.FTZ R70, R175, R0, R70 ;  /* 0x00000000af467223 */ /* 0x000fe20000010046 */
[----:B------:R-:W-:Y:S01]  /*a5b0*/  LOP3.LUT P3, RZ, R87, 0xff00, RZ, 0xc0, !PT ;  /* 0x0000ff0057ff7812 */ /* 0x000fe2000786c0ff */
[----:B------:R-:W-:Y:S01]  /*a5c0*/  FMUL.FTZ R69, R69, UR6 ;  /* 0x0000000645457c20 */ /* 0x000fe20008410000 */
[----:B------:R-:W-:Y:S01]  /*a5d0*/  LOP3.LUT P4, RZ, R153, 0xff00, RZ, 0xc0, !PT ;  /* 0x0000ff0099ff7812 */ /* 0x000fe2000788c0ff */
[----:B------:R-:W-:Y:S01]  /*a5e0*/  FADD.FTZ R164, R165, -R164 ;  /* 0x800000a4a5a47221 */ /* 0x000fe20000010000 */
[----:B------:R-:W-:Y:S01]  /*a5f0*/  PRMT R0, R52, 0x7632, R0 ;  /* 0x0000763234007816 */ /* 0x000fe20000000000 */
[----:B------:R-:W-:Y:S01]  /*a600*/  FADD.FTZ R166, R167, -R166 ;  /* 0x800000a6a7a67221 */ /* 0x000fe20000010000 */
[----:B------:R-:W-:-:S02]  /*a610*/  FSEL R79, R68, RZ, P6 ;  /* 0x000000ff444f7208 */ /* 0x000fc40003000000 */
[----:B------:R-:W-:Y:S02]  /*a620*/  FSEL R77, R68, RZ, P5 ;  /* 0x000000ff444d7208 */ /* 0x000fe40002800000 */
[----:B------:R-:W-:Y:S02]  /*a630*/  LOP3.LUT P6, RZ, R87, 0xff, RZ, 0xc0, !PT ;  /* 0x000000ff57ff7812 */ /* 0x000fe400078cc0ff */
[----:B------:R-:W-:Y:S02]  /*a640*/  LOP3.LUT P5, RZ, R153, 0xff, RZ, 0xc0, !PT ;  /* 0x000000ff99ff7812 */ /* 0x000fe400078ac0ff */
[----:B------:R-:W-:Y:S02]  /*a650*/  PRMT R68, R53, 0x7632, R68 ;  /* 0x0000763235447816 */ /* 0x000fe40000000044 */
[C---:B------:R-:W-:Y:S02]  /*a660*/  FSEL R87, R71.reuse, RZ, P3 ;  /* 0x000000ff47577208 */ /* 0x040fe40001800000 */
[----:B------:R-:W-:Y:S01]  /*a670*/  FSEL R89, R71, RZ, P4 ;  /* 0x000000ff47597208 */ /* 0x000fe20002000000 */
[----:B------:R-:W-:Y:S01]  /*a680*/  IMAD.U32 R71, R0, 0x10000, RZ ;  /* 0x0001000000477824 */ /* 0x000fe200078e00ff */
[C---:B------:R-:W-:Y:S01]  /*a690*/  FSEL R78, R69.reuse, RZ, P6 ;  /* 0x000000ff454e7208 */ /* 0x040fe20003000000 */
[----:B------:R-:W-:Y:S01]  /*a6a0*/  FMUL.FTZ R0, R70, UR6 ;  /* 0x0000000646007c20 */ /* 0x000fe20008410000 */
[----:B------:R-:W-:Y:S01]  /*a6b0*/  FSEL R76, R69, RZ, P5 ;  /* 0x000000ff454c7208 */ /* 0x000fe20002800000 */
[----:B------:R-:W-:Y:S01]  /*a6c0*/  FFMA.FTZ R69, R110, R109, R108 ;  /* 0x0000006d6e457223 */ /* 0x000fe2000001006c */
[----:B------:R-:W-:Y:S01]  /*a6d0*/  LOP3.LUT P6, RZ, R86, 0xff0000, RZ, 0xc0, !PT ;  /* 0x00ff000056ff7812 */ /* 0x000fe200078cc0ff */
[C---:B------:R-:W-:Y:S01]  /*a6e0*/  FFMA.FTZ R164, R175.reuse, R164, R71 ;  /* 0x000000a4afa47223 */ /* 0x040fe20000010047 */
[----:B------:R-:W-:Y:S01]  /*a6f0*/  SHF.L.U32 R68, R68, 0x10, RZ ;  /* 0x0000001044447819 */ /* 0x000fe200000006ff */
[----:B------:R-:W-:Y:S01]  /*a700*/  FADD.FTZ R112, R112, -R69 ;  /* 0x8000004570707221 */ /* 0x000fe20000010000 */
[----:B------:R-:W-:Y:S01]  /*a710*/  F2FP.BF16.F32.PACK_AB R71, R92, R77 ;  /* 0x0000004d5c47723e */ /* 0x000fe200000010ff */
[----:B------:R-:W-:Y:S01]  /*a720*/  FMUL.FTZ R164, R164, UR6 ;  /* 0x00000006a4a47c20 */ /* 0x000fe20008410000 */
[----:B------:R-:W-:Y:S01]  /*a730*/  FSEL R77, R0, RZ, P6 ;  /* 0x000000ff004d7208 */ /* 0x000fe20003000000 */
[----:B------:R-:W-:Y:S01]  /*a740*/  FFMA.FTZ R68, R175, R166, R68 ;  /* 0x000000a6af447223 */ /* 0x000fe20000010044 */
[----:B------:R-:W-:-:S02]  /*a750*/  SHF.L.U32 R69, R52, 0x10, RZ ;  /* 0x0000001034457819 */ /* 0x000fc400000006ff */
[----:B------:R-:W-:Y:S01]  /*a760*/  LOP3.LUT P6, RZ, R152, 0xff0000, RZ, 0xc0, !PT ;  /* 0x00ff000098ff7812 */ /* 0x000fe200078cc0ff */
[----:B------:R-:W-:Y:S01]  /*a770*/  FMUL.FTZ R68, R68, UR6 ;  /* 0x0000000644447c20 */ /* 0x000fe20008410000 */
[----:B------:R-:W-:Y:S01]  /*a780*/  LOP3.LUT P5, RZ, R86, 0xff000000, RZ, 0xc0, !PT ;  /* 0xff00000056ff7812 */ /* 0x000fe200078ac0ff */
[----:B------:R-:W-:Y:S01]  /*a790*/  FFMA.FTZ R69, R175, R112, R69 ;  /* 0x00000070af457223 */ /* 0x000fe20000010045 */
[----:B------:R-:W-:Y:S02]  /*a7a0*/  FSEL R0, R0, RZ, P6 ;  /* 0x000000ff00007208 */ /* 0x000fe40003000000 */
[----:B------:R-:W-:Y:S01]  /*a7b0*/  LOP3.LUT P6, RZ, R152, 0xff000000, RZ, 0xc0, !PT ;  /* 0xff00000098ff7812 */ /* 0x000fe200078cc0ff */
[----:B------:R-:W-:Y:S01]  /*a7c0*/  FMUL.FTZ R69, R69, UR6 ;  /* 0x0000000645457c20 */ /* 0x000fe20008410000 */
[C---:B------:R-:W-:Y:S02]  /*a7d0*/  LOP3.LUT P3, RZ, R86.reuse, 0xff00, RZ, 0xc0, !PT ;  /* 0x0000ff0056ff7812 */ /* 0x040fe4000786c0ff */
[----:B------:R-:W-:-:S02]  /*a7e0*/  LOP3.LUT P4, RZ, R86, 0xff, RZ, 0xc0, !PT ;  /* 0x000000ff56ff7812 */ /* 0x000fc4000788c0ff */
[C---:B------:R-:W-:Y:S02]  /*a7f0*/  FSEL R86, R68.reuse, RZ, P5 ;  /* 0x000000ff44567208 */ /* 0x040fe40002800000 */
[----:B------:R-:W-:Y:S02]  /*a800*/  FSEL R93, R68, RZ, P6 ;  /* 0x000000ff445d7208 */ /* 0x000fe40003000000 */
[C---:B------:R-:W-:Y:S02]  /*a810*/  LOP3.LUT P5, RZ, R152.reuse, 0xff00, RZ, 0xc0, !PT ;  /* 0x0000ff0098ff7812 */ /* 0x040fe400078ac0ff */
[----:B------:R-:W-:Y:S02]  /*a820*/  LOP3.LUT P6, RZ, R152, 0xff, RZ, 0xc0, !PT ;  /* 0x000000ff98ff7812 */ /* 0x000fe400078cc0ff */
[----:B------:R-:W-:Y:S02]  /*a830*/  F2FP.BF16.F32.PACK_AB R70, R89, R76 ;  /* 0x0000004c5946723e */ /* 0x000fe400000010ff */
[----:B------:R-:W-:-:S02]  /*a840*/  F2FP.BF16.F32.PACK_AB R78, R87, R78 ;  /* 0x0000004e574e723e */ /* 0x000fc400000010ff */
[C---:B------:R-:W-:Y:S02]  /*a850*/  FSEL R87, R164.reuse, RZ, P3 ;  /* 0x000000ffa4577208 */ /* 0x040fe40001800000 */
[----:B------:R-:W-:Y:S02]  /*a860*/  FSEL R89, R164, RZ, P5 ;  /* 0x000000ffa4597208 */ /* 0x000fe40002800000 */
[C---:B------:R-:W-:Y:S02]  /*a870*/  FSEL R68, R69.reuse, RZ, P6 ;  /* 0x000000ff45447208 */ /* 0x040fe40003000000 */
[----:B------:R-:W-:Y:S02]  /*a880*/  FSEL R76, R69, RZ, P4 ;  /* 0x000000ff454c7208 */ /* 0x000fe40002000000 */
[----:B------:R-:W-:Y:S02]  /*a890*/  F2FP.BF16.F32.PACK_AB R79, R88, R79 ;  /* 0x0000004f584f723e */ /* 0x000fe400000010ff */
[----:B------:R-:W-:-:S02]  /*a8a0*/  F2FP.BF16.F32.PACK_AB R69, R93, R0 ;  /* 0x000000005d45723e */ /* 0x000fc400000010ff */
[----:B------:R-:W-:Y:S02]  /*a8b0*/  F2FP.BF16.F32.PACK_AB R77, R86, R77 ;  /* 0x0000004d564d723e */ /* 0x000fe400000010ff */
[----:B------:R-:W-:Y:S02]  /*a8c0*/  F2FP.BF16.F32.PACK_AB R68, R89, R68 ;  /* 0x000000445944723e */ /* 0x000fe400000010ff */
[----:B------:R-:W-:Y:S01]  /*a8d0*/  F2FP.BF16.F32.PACK_AB R76, R87, R76 ;  /* 0x0000004c574c723e */ /* 0x000fe200000010ff */
[----:B------:R-:W-:Y:S06]  /*a8e0*/  BRA `(.L_x_602) ;  /* 0x0000001800547947 */ /* 0x000fec0003800000 */
.L_x_600:
        /* <DEDUP_REMOVED lines=80> */
.L_x_603:
        /* <DEDUP_REMOVED lines=75> */
.L_x_599:
        /* <DEDUP_REMOVED lines=11> */
[----:B------:R-:W-:Y:S01]  /*b350*/  FFMA.FTZ R168, R168, R109, R108 ;  /* 0x0000006da8a87223 */ /* 0x000fe2000001006c */
[----:B------:R-:W-:Y:S01]  /*b360*/  SHF.L.U32 R77, R73, 0x10, RZ ;  /* 0x00000010494d7819 */ /* 0x000fe200000006ff */
[----:B------:R-:W-:-:S02]  /*b370*/  IMAD.U32 R73, R54, 0x10000, RZ ;  /* 0x0001000036497824 */ /* 0x000fc400078e00ff */
[----:B------:R-:W-:Y:S01]  /*b380*/  FFMA.FTZ R76, R175, R72, R74 ;  /* 0x00000048af4c7223 */ /* 0x000fe2000001004a */
[----:B------:R-:W-:Y:S01]  /*b390*/  ISETP.GE.U32.AND P3, PT, R86, RZ, PT ;  /* 0x000000ff5600720c */ /* 0x000fe20003f66070 */
[----:B------:R-:W-:Y:S01]  /*b3a0*/  FADD.FTZ R168, R169, -R168 ;  /* 0x800000a8a9a87221 */ /* 0x000fe20000010000 */
[C---:B------:R-:W-:Y:S01]  /*b3b0*/  FFMA.FTZ R101, R175.reuse, R170, R77 ;  /* 0x000000aaaf657223 */ /* 0x040fe2000001004d */
[----:B------:R-:W-:Y:S01]  /*b3c0*/  FFMA.FTZ R162, R175, R162, R73 ;  /* 0x000000a2afa27223 */ /* 0x000fe20000010049 */
[----:B------:R-:W-:Y:S01]  /*b3d0*/  SHF.L.U32 R75, R0, 0x10, RZ ;  /* 0x00000010004b7819 */ /* 0x000fe200000006ff */
[----:B------:R-:W-:Y:S01]  /*b3e0*/  FMUL.FTZ R73, R76, UR6 ;  /* 0x000000064c497c20 */ /* 0x000fe20008410000 */
[----:B------:R-:W-:Y:S01]  /*b3f0*/  FMUL.FTZ R72, R101, UR6 ;  /* 0x0000000665487c20 */ /* 0x000fe20008410000 */
[----:B------:R-:W-:Y:S01]  /*b400*/  LOP3.LUT P4, RZ, R87, 0xff0000, RZ, 0xc0, !PT ;  /* 0x00ff000057ff7812 */ /* 0x000fe2000788c0ff */
[-CC-:B------:R-:W-:Y:S01]  /*b410*/  FFMA.FTZ R0, R111, R109.reuse, R108.reuse ;  /* 0x0000006d6f007223 */ /* 0x180fe2000001006c */
[----:B------:R-:W-:Y:S01]  /*b420*/  ISETP.GE.U32.AND.EX P3, PT, R87, 0x1000000, PT, P3 ;  /* 0x010000005700780c */ /* 0x000fe20003f66130 */
[----:B------:R-:W-:Y:S01]  /*b430*/  FFMA.FTZ R89, R175, R168, R75 ;  /* 0x000000a8af597223 */ /* 0x000fe2000001004b */
[----:B------:R-:W-:Y:S01]  /*b440*/  FSEL R92, R73, RZ, P4 ;  /* 0x000000ff495c7208 */ /* 0x000fe20002000000 */
[-CC-:B------:R-:W-:Y:S01]  /*b450*/  FFMA.FTZ R73, R110, R109.reuse, R108.reuse ;  /* 0x0000006d6e497223 */ /* 0x180fe2000001006c */
[----:B------:R-:W-:Y:S01]  /*b460*/  FSEL R103, R72, RZ, P3 ;  /* 0x000000ff48677208 */ /* 0x000fe20001800000 */
[----:B------:R-:W-:Y:S01]  /*b470*/  FMUL.FTZ R72, R162, UR6 ;  /* 0x00000006a2487c20 */ /* 0x000fe20008410000 */
        /* <DEDUP_REMOVED lines=15> */
[----:B------:R-:W-:Y:S01]  /*b570*/  FADD.FTZ R164, R165, -R164 ;  /* 0x800000a4a5a47221 */ /* 0x000fe20000010000 */
[----:B------:R-:W-:Y:S01]  /*b580*/  SHF.L.U32 R75, R0, 0x10, RZ ;  /* 0x00000010004b7819 */ /* 0x000fe200000006ff */
[C---:B------:R-:W-:Y:S01]  /*b590*/  FFMA.FTZ R0, R175.reuse, R72, R74 ;  /* 0x00000048af007223 */ /* 0x040fe2000001004a */
[C---:B------:R-:W-:Y:S01]  /*b5a0*/  FFMA.FTZ R79, R175.reuse, R166, R77 ;  /* 0x000000a6af4f7223 */ /* 0x040fe2000001004d */
[C---:B------:R-:W-:Y:S01]  /*b5b0*/  FFMA.FTZ R72, R175.reuse, R112, R73 ;  /* 0x00000070af487223 */ /* 0x040fe20000010049 */
[----:B------:R-:W-:Y:S01]  /*b5c0*/  LOP3.LUT P3, RZ, R86, 0xff0000, RZ, 0xc0, !PT ;  /* 0x00ff000056ff7812 */ /* 0x000fe2000786c0ff */
        /* <DEDUP_REMOVED lines=21> */
.L_x_605:
[----:B0-----:R-:W-:Y:S01]  /*b720*/  PRMT R78, R55, 0x7632, R78 ;  /* 0x00007632374e7816 */ /* 0x001fe2000000004e */
[-CC-:B------:R-:W-:Y:S01]  /*b730*/  FFMA.FTZ R0, R111, R109.reuse, R108.reuse ;  /* 0x0000006d6f007223 */ /* 0x180fe2000001006c */
[-CC-:B------:R-:W-:Y:S01]  /*b740*/  FFMA.FTZ R170, R170, R109.reuse, R108.reuse ;  /* 0x0000006daaaa7223 */ /* 0x180fe2000001006c */
[-C--:B------:R-:W-:Y:S01]  /*b750*/  FFMA.FTZ R77, R114, R109.reuse, R108 ;  /* 0x0000006d724d7223 */ /* 0x080fe2000001006c */
[----:B------:R-:W-:Y:S01]  /*b760*/  SHF.L.U32 R89, R55, 0x10, RZ ;  /* 0x0000001037597819 */ /* 0x000fe200000006ff */
[----:B------:R-:W-:Y:S01]  /*b770*/  FADD.FTZ R76, R113, -R0 ;  /* 0x80000000714c7221 */ /* 0x000fe20000010000 */
[----:B------:R-:W-:Y:S01]  /*b780*/  FADD.FTZ R170, R171, -R170 ;  /* 0x800000aaabaa7221 */ /* 0x000fe20000010000 */
[----:B------:R-:W-:Y:S02]  /*b790*/  IMAD.U32 R78, R78, 0x10000, RZ ;  /* 0x000100004e4e7824 */ /* 0x000fe400078e00ff */
[-CC-:B------:R-:W-:Y:S01]  /*b7a0*/  FFMA.FTZ R0, R115, R109.reuse, R108.reuse ;  /* 0x0000006d73007223 */ /* 0x180fe2000001006c */
[----:B------:R-:W-:Y:S01]  /*b7b0*/  FADD.FTZ R162, R162, -R77 ;  /* 0x8000004da2a27221 */ /* 0x000fe20000010000 */
[-C--:B------:R-:W-:Y:S01]  /*b7c0*/  FFMA.FTZ R77, R110, R109.reuse, R108 ;  /* 0x0000006d6e4d7223 */ /* 0x080fe2000001006c */
[----:B------:R-:W-:Y:S01]  /*b7d0*/  FFMA.FTZ R170, R175, R170, R78 ;  /* 0x000000aaafaa7223 */ /* 0x000fe2000001004e */
[----:B------:R-:W-:Y:S01]  /*b7e0*/  FADD.FTZ R0, R163, -R0 ;  /* 0x80000000a3007221 */ /* 0x000fe20000010000 */
[----:B------:R-:W-:Y:S01]  /*b7f0*/  PRMT R78, R54, 0x7632, R78 ;  /* 0x00007632364e7816 */ /* 0x000fe2000000004e */
[-C--:B------:R-:W-:Y:S01]  /*b800*/  FFMA.FTZ R168, R168, R109.reuse, R108 ;  /* 0x0000006da8a87223 */ /* 0x080fe2000001006c */
[----:B------:R-:W-:Y:S01]  /*b810*/  SHF.L.U32 R79, R54, 0x10, RZ ;  /* 0x00000010364f7819 */ /* 0x000fe200000006ff */
[----:B------:R-:W-:Y:S01]  /*b820*/  FADD.FTZ R112, R112, -R77 ;  /* 0x8000004d70707221 */ /* 0x000fe20000010000 */
[----:B------:R-:W-:Y:S01]  /*b830*/  FFMA.FTZ R88, R175, R0, R89 ;  /* 0x00000000af587223 */ /* 0x000fe20000010059 */
[----:B------:R-:W-:Y:S01]  /*b840*/  FADD.FTZ R168, R169, -R168 ;  /* 0x800000a8a9a87221 */ /* 0x000fe20000010000 */
[----:B------:R-:W-:Y:S01]  /*b850*/  PRMT R77, R53, 0x7632, R77 ;  /* 0x00007632354d7816 */ /* 0x000fe2000000004d */
[----:B------:R-:W-:Y:S01]  /*b860*/  IMAD.U32 R78, R78, 0x10000, RZ ;  /* 0x000100004e4e7824 */ /* 0x000fe200078e00ff */
[----:B------:R-:W-:Y:S01]  /*b870*/  PRMT R0, R52, 0x7632, R0 ;  /* 0x0000763234007816 */ /* 0x000fe20000000000 */
[-CC-:B------:R-:W-:Y:S01]  /*b880*/  FFMA.FTZ R164, R164, R109.reuse, R108.reuse ;  /* 0x0000006da4a47223 */ /* 0x180fe2000001006c */
[----:B------:R-:W-:Y:S01]  /*b890*/  FFMA.FTZ R166, R166, R109, R108 ;  /* 0x0000006da6a67223 */ /* 0x000fe2000001006c */
[----:B------:R-:W-:Y:S01]  /*b8a0*/  FFMA.FTZ R162, R175, R162, R79 ;  /* 0x000000a2afa27223 */ /* 0x000fe2000001004f */
[----:B------:R-:W-:Y:S01]  /*b8b0*/  SHF.L.U32 R89, R53, 0x10, RZ ;  /* 0x0000001035597819 */ /* 0x000fe200000006ff */
[----:B------:R-:W-:Y:S01]  /*b8c0*/  FFMA.FTZ R168, R175, R168, R78 ;  /* 0x000000a8afa87223 */ /* 0x000fe2000001004e */
[----:B------:R-:W-:Y:S01]  /*b8d0*/  SHF.L.U32 R93, R77, 0x10, RZ ;  /* 0x000000104d5d7819 */ /* 0x000fe200000006ff */
[----:B------:R-:W-:Y:S01]  /*b8e0*/  FADD.FTZ R164, R165, -R164 ;  /* 0x800000a4a5a47221 */ /* 0x000fe20000010000 */
[----:B------:R-:W-:Y:S01]  /*b8f0*/  SHF.L.U32 R79, R0, 0x10, RZ ;  /* 0x00000010004f7819 */ /* 0x000fe200000006ff */
[----:B------:R-:W-:Y:S01]  /*b900*/  FADD.FTZ R166, R167, -R166 ;  /* 0x800000a6a7a67221 */ /* 0x000fe20000010000 */
[----:B------:R-:W-:Y:S01]  /*b910*/  ISETP.GE.U32.AND P3, PT, R86, RZ, PT ;  /* 0x000000ff5600720c */ /* 0x000fe20003f66070 */
[----:B------:R-:W-:-:S02]  /*b920*/  IMAD.U32 R77, R52, 0x10000, RZ ;  /* 0x00010000344d7824 */ /* 0x000fc400078e00ff */
        /* <DEDUP_REMOVED lines=33> */
.L_x_604:
        /* <DEDUP_REMOVED lines=59> */
.L_x_606:
        /* <DEDUP_REMOVED lines=53> */
.L_x_602:
        /* <DEDUP_REMOVED lines=11> */
[-C--:B------:R-:W-:Y:S01]  /*c2f0*/  FFMA.FTZ R94, R94, R109.reuse, R108 ;  /* 0x0000006d5e5e7223 */ /* 0x080fe2000001006c */
[C---:B0-----:R-:W-:Y:S01]  /*c300*/  PRMT R68, R51.reuse, 0x7632, R68 ;  /* 0x0000763233447816 */ /* 0x041fe20000000044 */
[-C--:B------:R-:W-:Y:S01]  /*c310*/  FFMA.FTZ R106, R106, R109.reuse, R108 ;  /* 0x0000006d6a6a7223 */ /* 0x080fe2000001006c */
[----:B------:R-:W-:Y:S01]  /*c320*/  SHF.L.U32 R70, R51, 0x10, RZ ;  /* 0x0000001033467819 */ /* 0x000fe200000006ff */
[----:B------:R-:W-:Y:S01]  /*c330*/  FADD.FTZ R94, R95, -R94 ;  /* 0x8000005e5f5e7221 */ /* 0x000fe20000010000 */
[-C--:B------:R-:W-:Y:S01]  /*c340*/  FFMA.FTZ R90, R90, R109.reuse, R108 ;  /* 0x0000006d5a5a7223 */ /* 0x080fe2000001006c */
[----:B------:R-:W-:Y:S01]  /*c350*/  FADD.FTZ R106, R107, -R106 ;  /* 0x8000006a6b6a7221 */ /* 0x000fe20000010000 */
[----:B------:R-:W-:Y:S02]  /*c360*/  IMAD.U32 R71, R68, 0x10000, RZ ;  /* 0x0001000044477824 */ /* 0x000fe400078e00ff */
[----:B------:R-:W-:Y:S01]  /*c370*/  FFMA.FTZ R75, R175, R94, R70 ;  /* 0x0000005eaf4b7223 */ /* 0x000fe20000010046 */
[----:B------:R-:W-:Y:S01]  /*c380*/  SHF.L.U32 R69, R50, 0x10, RZ ;  /* 0x0000001032457819 */ /* 0x000fe200000006ff */
[----:B------:R-:W-:Y:S01]  /*c390*/  FADD.FTZ R90, R91, -R90 ;  /* 0x8000005a5b5a7221 */ /* 0x000fe20000010000 */
[----:B------:R-:W-:Y:S01]  /*c3a0*/  FFMA.FTZ R106, R175, R106, R71 ;  /* 0x0000006aaf6a7223 */ /* 0x000fe20000010047 */
[----:B------:R-:W-:Y:S01]  /*c3b0*/  ISETP.GE.U32.AND P1, PT, R82, RZ, PT ;  /* 0x000000ff5200720c */ /* 0x000fe20003f26070 */
[----:B------:R-:W-:Y:S01]  /*c3c0*/  FMUL.FTZ R68, R75, UR6 ;  /* 0x000000064b447c20 */ /* 0x000fe20008410000 */
[----:B------:R-:W-:Y:S01]  /*c3d0*/  ISETP.GE.U32.AND P3, PT, R154, RZ, PT ;  /* 0x000000ff9a00720c */ /* 0x000fe20003f66070 */
[----:B------:R-:W-:Y:S01]  /*c3e0*/  FFMA.FTZ R74, R175, R90, R69 ;  /* 0x0000005aaf4a7223 */ /* 0x000fe20000010045 */
[----:B------:R-:W-:Y:S01]  /*c3f0*/  LOP3.LUT P6, RZ, R83, 0xff0000, RZ, 0xc0, !PT ;  /* 0x00ff000053ff7812 */ /* 0x000fe200078cc0ff */
[-CC-:B------:R-:W-:Y:S01]  /*c400*/  FFMA.FTZ R96, R96, R109.reuse, R108.reuse ;  /* 0x0000006d60607223 */ /* 0x180fe2000001006c */
[----:B------:R-:W-:Y:S01]  /*c410*/  LOP3.LUT P4, RZ, R155, 0xff0000, RZ, 0xc0, !PT ;  /* 0x00ff00009bff7812 */ /* 0x000fe2000788c0ff */
[-CC-:B------:R-:W-:Y:S01]  /*c420*/  FFMA.FTZ R0, R81, R109.reuse, R108.reuse ;  /* 0x0000006d51007223 */ /* 0x180fe2000001006c */
[-CC-:B------:R-:W-:Y:S01]  /*c430*/  FFMA.FTZ R98, R98, R109.reuse, R108.reuse ;  /* 0x0000006d62627223 */ /* 0x180fe2000001006c */
[-CC-:B------:R-:W-:Y:S01]  /*c440*/  FFMA.FTZ R104, R104, R109.reuse, R108.reuse ;  /* 0x0000006d68687223 */ /* 0x180fe2000001006c */
[----:B------:R-:W-:Y:S01]  /*c450*/  FMUL.FTZ R69, R106, UR6 ;  /* 0x000000066a457c20 */ /* 0x000fe20008410000 */
[----:B------:R-:W-:Y:S01]  /*c460*/  FFMA.FTZ R109, R80, R109, R108 ;  /* 0x0000006d506d7223 */ /* 0x000fe2000001006c */
[----:B------:R-:W-:Y:S01]  /*c470*/  ISETP.GE.U32.AND.EX P1, PT, R83, 0x1000000, PT, P1 ;  /* 0x010000005300780c */ /* 0x000fe20003f26110 */
[----:B------:R-:W-:Y:S01]  /*c480*/  FADD.FTZ R104, R105, -R104 ;  /* 0x8000006869687221 */ /* 0x000fe20000010000 */
[----:B------:R-:W-:Y:S01]  /*c490*/  ISETP.GE.U32.AND.EX P3, PT, R155, 0x1000000, PT, P3 ;  /* 0x010000009b00780c */ /* 0x000fe20003f66130 */
[----:B------:R-:W-:Y:S01]  /*c4a0*/  FADD.FTZ R98, R99, -R98 ;  /* 0x8000006263627221 */ /* 0x000fe20000010000 */
[C---:B------:R-:W-:Y:S01]  /*c4b0*/  FSEL R80, R68.reuse, RZ, P6 ;  /* 0x000000ff44507208 */ /* 0x040fe20003000000 */
[----:B------:R-:W-:Y:S01]  /*c4c0*/  IMAD.U32 R70, R49, 0x10000, RZ ;  /* 0x0001000031467824 */ /* 0x000fe200078e00ff */
[----:B------:R-:W-:Y:S01]  /*c4d0*/  FSEL R86, R68, RZ, P4 ;  /* 0x000000ff44567208 */ /* 0x000fe20002000000 */
[----:B------:R-:W-:Y:S01]  /*c4e0*/  FMUL.FTZ R68, R74, UR6 ;  /* 0x000000064a447c20 */ /* 0x000fe20008410000 */
[----:B------:R-:W-:Y:S01]  /*c4f0*/  LOP3.LUT P5, RZ, R83, 0xff, RZ, 0xc0, !PT ;  /* 0x000000ff53ff7812 */ /* 0x000fe200078ac0ff */
[----:B------:R-:W-:Y:S01]  /*c500*/  FADD.FTZ R96, R97, -R96 ;  /* 0x8000006061607221 */ /* 0x000fe20000010000 */
[----:B------:R-:W-:Y:S01]  /*c510*/  LOP3.LUT P6, RZ, R155, 0xff, RZ, 0xc0, !PT ;  /* 0x000000ff9bff7812 */ /* 0x000fe200078cc0ff */
[----:B------:R-:W-:Y:S01]  /*c520*/  FADD.FTZ R84, R84, -R109 ;  /* 0x8000006d54547221 */ /* 0x000fe20000010000 */
[----:B------:R-:W-:-:S02]  /*c530*/  LOP3.LUT P4, RZ, R83, 0xff00, RZ, 0xc0, !PT ;  /* 0x0000ff0053ff7812 */ /* 0x000fc4000788c0ff */
[C---:B------:R-:W-:Y:S02]  /*c540*/  FSEL R83, R69.reuse, RZ, P1 ;  /* 0x000000ff45537208 */ /* 0x040fe40000800000 */
[----:B------:R-:W-:Y:S02]  /*c550*/  FSEL R87, R69, RZ, P3 ;  /* 0x000000ff45577208 */ /* 0x000fe40001800000 */
[----:B------:R-:W-:Y:S02]  /*c560*/  PRMT R69, R50, 0x7632, R69 ;  /* 0x0000763232457816 */ /* 0x000fe40000000045 */
[C---:B------:R-:W-:Y:S02]  /*c570*/  FSEL R78, R68.reuse, RZ, P5 ;  /* 0x000000ff444e7208 */ /* 0x040fe40002800000 */
[----:B------:R-:W-:Y:S01]  /*c580*/  FSEL R76, R68, RZ, P6 ;  /* 0x000000ff444c7208 */ /* 0x000fe20003000000 */
[----:B------:R-:W-:Y:S01]  /*c590*/  FADD.FTZ R68, R85, -R0 ;  /* 0x8000000055447221 */ /* 0x000fe20000010000 */
[----:B------:R-:W-:-:S02]  /*c5a0*/  SHF.L.U32 R0, R69, 0x10, RZ ;  /* 0x0000001045007819 */ /* 0x000fc400000006ff */
[----:B------:R-:W-:Y:S01]  /*c5b0*/  PRMT R69, R49, 0x7632, R69 ;  /* 0x0000763231457816 */ /* 0x000fe20000000045 */
[C---:B------:R-:W-:Y:S01]  /*c5c0*/  FFMA.FTZ R68, R175.reuse, R68, R70 ;  /* 0x00000044af447223 */ /* 0x040fe20000010046 */
[----:B------:R-:W-:Y:S01]  /*c5d0*/  LOP3.LUT P1, RZ, R82, 0xff0000, RZ, 0xc0, !PT ;  /* 0x00ff000052ff7812 */ /* 0x000fe2000782c0ff */
[--C-:B------:R-:W-:Y:S01]  /*c5e0*/  FFMA.FTZ R77, R175, R104, R0.reuse ;  /* 0x00000068af4d7223 */ /* 0x100fe20000010000 */
[----:B------:R-:W-:Y:S02]  /*c5f0*/  SHF.L.U32 R73, R69, 0x10, RZ ;  /* 0x0000001045497819 */ /* 0x000fe400000006ff */
[C---:B------:R-:W-:Y:S01]  /*c600*/  PRMT R0, R48.reuse, 0x7632, R0 ;  /* 0x0000763230007816 */ /* 0x040fe20000000000 */
[----:B------:R-:W-:Y:S01]  /*c610*/  FMUL.FTZ R79, R77, UR6 ;  /* 0x000000064d4f7c20 */ /* 0x000fe20008410000 */
[----:B------:R-:W-:Y:S01]  /*c620*/  SHF.L.U32 R69, R48, 0x10, RZ ;  /* 0x0000001030457819 */ /* 0x000fe200000006ff */
[----:B------:R-:W-:Y:S01]  /*c630*/  FFMA.FTZ R81, R175, R98, R73 ;  /* 0x00000062af517223 */ /* 0x000fe20000010049 */
[----:B------:R-:W-:Y:S01]  /*c640*/  F2FP.BF16.F32.PACK_AB R74, R77, R74 ;  /* 0x0000004a4d4a723e */ /* 0x000fe200000010ff */
[----:B------:R-:W-:Y:S01]  /*c650*/  IMAD.U32 R71, R0, 0x10000, RZ ;  /* 0x0001000000477824 */ /* 0x000fe200078e00ff */
[----:B------:R-:W-:Y:S01]  /*c660*/  FSEL R73, R79, RZ, P4 ;  /* 0x000000ff4f497208 */ /* 0x000fe20002000000 */
[----:B------:R-:W-:Y:S01]  /*c670*/  FMUL.FTZ R0, R68, UR6 ;  /* 0x0000000644007c20 */ /* 0x000fe20008410000 */
[----:B------:R-:W-:Y:S01]  /*c680*/  LOP3.LUT P4, RZ, R155, 0xff00, RZ, 0xc0, !PT ;  /* 0x0000ff009bff7812 */ /* 0x000fe2000788c0ff */
[----:B------:R-:W-:Y:S01]  /*c690*/  FFMA.FTZ R69, R175, R84, R69 ;  /* 0x00000054af457223 */ /* 0x000fe20000010045 */
[----:B------:R-:W-:Y:S01]  /*c6a0*/  F2FP.BF16.F32.PACK_AB R78, R73, R78 ;  /* 0x0000004e494e723e */ /* 0x000fe200000010ff */
[----:B------:R-:W-:Y:S01]  /*c6b0*/  FFMA.FTZ R72, R175, R96, R71 ;  /* 0x00000060af487223 */ /* 0x000fe20000010047 */
[----:B------:R-:W-:-:S02]  /*c6c0*/  FSEL R77, R79, RZ, P4 ;  /* 0x000000ff4f4d7208 */ /* 0x000fc40002000000 */
[----:B------:R-:W-:Y:S02]  /*c6d0*/  LOP3.LUT P4, RZ, R154, 0xff0000, RZ, 0xc0, !PT ;  /* 0x00ff00009aff7812 */ /* 0x000fe4000788c0ff */
[C---:B------:R-:W-:Y:S01]  /*c6e0*/  F2FP.BF16.F32.PACK_AB R73, R81.reuse, R68 ;  /* 0x000000445149723e */ /* 0x040fe200000010ff */
[----:B------:R-:W-:Y:S01]  /*c6f0*/  FMUL.FTZ R81, R81, UR6 ;  /* 0x0000000651517c20 */ /* 0x000fe20008410000 */
[----:B------:R-:W-:Y:S02]  /*c700*/  LOP3.LUT P3, RZ, R82, 0xff000000, RZ, 0xc0, !PT ;  /* 0xff00000052ff7812 */ /* 0x000fe4000786c0ff */
[----:B------:R-:W-:Y:S02]  /*c710*/  F2FP.BF16.F32.PACK_AB R79, R83, R80 ;  /* 0x00000050534f723e */ /* 0x000fe400000010ff */
[----:B------:R-:W-:Y:S02]  /*c720*/  F2FP.BF16.F32.PACK_AB R70, R77, R76 ;  /* 0x0000004c4d46723e */ /* 0x000fe400000010ff */
[----:B------:R-:W-:-:S02]  /*c730*/  FSEL R77, R0, RZ, P1 ;  /* 0x000000ff004d7208 */ /* 0x000fc40000800000 */
[----:B------:R-:W-:Y:S01]  /*c740*/  FSEL R80, R0, RZ, P4 ;  /* 0x000000ff00507208 */ /* 0x000fe20002000000 */
[----:B------:R-:W-:Y:S01]  /*c750*/  FMUL.FTZ R0, R72, UR6 ;  /* 0x0000000648007c20 */ /* 0x000fe20008410000 */
[C---:B------:R-:W-:Y:S02]  /*c760*/  LOP3.LUT P5, RZ, R82.reuse, 0xff00, RZ, 0xc0, !PT ;  /* 0x0000ff0052ff7812 */ /* 0x040fe400078ac0ff */
[----:B------:R-:W-:Y:S02]  /*c770*/  LOP3.LUT P6, RZ, R82, 0xff, RZ, 0xc0, !PT ;  /* 0x000000ff52ff7812 */ /* 0x000fe400078cc0ff */
[----:B------:R-:W-:Y:S01]  /*c780*/  F2FP.BF16.F32.PACK_AB R72, R72, R69 ;  /* 0x000000454848723e */ /* 0x000fe200000010ff */
[----:B------:R-:W-:Y:S01]  /*c790*/  FMUL.FTZ R69, R69, UR6 ;  /* 0x0000000645457c20 */ /* 0x000fe20008410000 */
[----:B------:R-:W-:Y:S02]  /*c7a0*/  LOP3.LUT P1, RZ, R154, 0xff000000, RZ, 0xc0, !PT ;  /* 0xff0000009aff7812 */ /* 0x000fe4000782c0ff */
[----:B------:R-:W-:-:S02]  /*c7b0*/  FSEL R82, R81, RZ, P3 ;  /* 0x000000ff51527208 */ /* 0x000fc40001800000 */
[C---:B------:R-:W-:Y:S02]  /*c7c0*/  LOP3.LUT P4, RZ, R154.reuse, 0xff00, RZ, 0xc0, !PT ;  /* 0x0000ff009aff7812 */ /* 0x040fe4000788c0ff */
[----:B------:R-:W-:Y:S02]  /*c7d0*/  LOP3.LUT P3, RZ, R154, 0xff, RZ, 0xc0, !PT ;  /* 0x000000ff9aff7812 */ /* 0x000fe4000786c0ff */
[----:B------:R-:W-:Y:S02]  /*c7e0*/  FSEL R85, R81, RZ, P1 ;  /* 0x000000ff51557208 */ /* 0x000fe40000800000 */
[C---:B------:R-:W-:Y:S02]  /*c7f0*/  FSEL R81, R0.reuse, RZ, P5 ;  /* 0x000000ff00517208 */ /* 0x040fe40002800000 */
        /* <DEDUP_REMOVED lines=10> */
.L_x_609:
[-C--:B------:R-:W-:Y:S01]  /*c8a0*/  FFMA.FTZ R94, R94, R109.reuse, R108 ;  /* 0x0000006d5e5e7223 */ /* 0x080fe2000001006c */
[C---:B0-----:R-:W-:Y:S01]  /*c8b0*/  PRMT R68, R51.reuse, 0x7632, R68 ;  /* 0x0000763233447816 */ /* 0x041fe20000000044 */
[-C--:B------:R-:W-:Y:S01]  /*c8c0*/  FFMA.FTZ R106, R106, R109.reuse, R108 ;  /* 0x0000006d6a6a7223 */ /* 0x080fe2000001006c */
[----:B------:R-:W-:Y:S01]  /*c8d0*/  SHF.L.U32 R71, R51, 0x10, RZ ;  /* 0x0000001033477819 */ /* 0x000fe200000006ff */
[----:B------:R-:W-:Y:S01]  /*c8e0*/  FADD.FTZ R94, R95, -R94 ;  /* 0x8000005e5f5e7221 */ /* 0x000fe20000010000 */
[----:B------:R-:W-:Y:S01]  /*c8f0*/  SHF.L.U32 R68, R68, 0x10, RZ ;  /* 0x0000001044447819 */ /* 0x000fe200000006ff */
[----:B------:R-:W-:Y:S01]  /*c900*/  FADD.FTZ R106, R107, -R106 ;  /* 0x8000006a6b6a7221 */ /* 0x000fe20000010000 */
[----:B------:R-:W-:Y:S01]  /*c910*/  ISETP.GE.U32.AND P1, PT, R82, RZ, PT ;  /* 0x000000ff5200720c */ /* 0x000fe20003f26070 */
[C---:B------:R-:W-:Y:S01]  /*c920*/  FFMA.FTZ R71, R175.reuse, R94, R71 ;  /* 0x0000005eaf477223 */ /* 0x040fe20000010047 */
[-C--:B------:R-:W-:Y:S01]  /*c930*/  FFMA.FTZ R90, R90, R109.reuse, R108 ;  /* 0x0000006d5a5a7223 */ /* 0x080fe2000001006c */
[----:B------:R-:W-:Y:S01]  /*c940*/  FFMA.FTZ R68, R175, R106, R68 ;  /* 0x0000006aaf447223 */ /* 0x000fe20000010044 */
[----:B------:R-:W-:Y:S01]  /*c950*/  ISETP.GE.U32.AND.EX P5, PT, R83, 0x1000000, PT, P1 ;  /* 0x010000005300780c */ /* 0x000fe20003fa6110 */
[----:B------:R-:W-:Y:S01]  /*c960*/  FMUL.FTZ R71, R71, UR6 ;  /* 0x0000000647477c20 */ /* 0x000fe20008410000 */
[----:B------:R-:W-:Y:S01]  /*c970*/  ISETP.GE.U32.AND P1, PT, R154, RZ, PT ;  /* 0x000000ff9a00720c */ /* 0x000fe20003f26070 */
[----:B------:R-:W-:Y:S01]  /*c980*/  FMUL.FTZ R68, R68, UR6 ;  /* 0x0000000644447c20 */ /* 0x000fe20008410000 */
[----:B------:R-:W-:Y:S01]  /*c990*/  LOP3.LUT P3, RZ, R83, 0xff0000, RZ, 0xc0, !PT ;  /* 0x00ff000053ff7812 */ /* 0x000fe2000786c0ff */
[----:B------:R-:W-:Y:S01]  /*c9a0*/  FADD.FTZ R90, R91, -R90 ;  /* 0x8000005a5b5a7221 */ /* 0x000fe20000010000 */
[----:B------:R-:W-:Y:S01]  /*c9b0*/  ISETP.GE.U32.AND.EX P1, PT, R155, 0x1000000, PT, P1 ;  /* 0x010000009b00780c */ /* 0x000fe20003f26110 */
[----:B------:R-:W-:Y:S01]  /*c9c0*/  IMAD.U32 R69, R50, 0x10000, RZ ;  /* 0x0001000032457824 */ /* 0x000fe200078e00ff */
[----:B------:R-:W-:Y:S01]  /*c9d0*/  FSEL R79, R71, RZ, P3 ;  /* 0x000000ff474f7208 */ /* 0x000fe20001800000 */
[-C--:B------:R-:W-:Y:S01]  /*c9e0*/  FFMA.FTZ R104, R104, R109.reuse, R108 ;  /* 0x0000006d68687223 */ /* 0x080fe2000001006c */
[----:B------:R-:W-:Y:S01]  /*c9f0*/  LOP3.LUT P4, RZ, R83, 0xff, RZ, 0xc0, !PT ;  /* 0x000000ff53ff7812 */ /* 0x000fe2000788c0ff */
[----:B------:R-:W-:Y:S01]  /*ca00*/  FFMA.FTZ R69, R175, R90, R69 ;  /* 0x0000005aaf457223 */ /* 0x000fe20000010045 */
[----:B------:R-:W-:Y:S01]  /*ca10*/  LOP3.LUT P3, RZ, R83, 0xff00, RZ, 0xc0, !PT ;  /* 0x0000ff0053ff7812 */ /* 0x000fe2000786c0ff */
[----:B------:R-:W-:Y:S01]  /*ca20*/  FADD.FTZ R104, R105, -R104 ;  /* 0x8000006869687221 */ /* 0x000fe20000010000 */
[C---:B------:R-:W-:Y:S01]  /*ca30*/  FSEL R86, R68.reuse, RZ, P5 ;  /* 0x000000ff44567208 */ /* 0x040fe20002800000 */
[----:B------:R-:W-:Y:S01]  /*ca40*/  FMUL.FTZ R69, R69, UR6 ;  /* 0x0000000645457c20 */ /* 0x000fe20008410000 */
[----:B------:R-:W-:Y:S01]  /*ca50*/  FSEL R83, R68, RZ, P1 ;  /* 0x000000ff44537208 */ /* 0x000fe20000800000 */
[-C--:B------:R-:W-:Y:S01]  /*ca60*/  FFMA.FTZ R0, R81, R109.reuse, R108 ;  /* 0x0000006d51007223 */ /* 0x080fe2000001006c */
[----:B------:R-:W-:Y:S01]  /*ca70*/  PRMT R68, R50, 0x7632, R68 ;  /* 0x0000763232447816 */ /* 0x000fe20000000044 */
[-CC-:B------:R-:W-:Y:S01]  /*ca80*/  FFMA.FTZ R98, R98, R109.reuse, R108.reuse ;  /* 0x0000006d62627223 */ /* 0x180fe2000001006c */
[----:B------:R-:W-:Y:S01]  /*ca90*/  LOP3.LUT P5, RZ, R155, 0xff, RZ, 0xc0, !PT ;  /* 0x000000ff9bff7812 */ /* 0x000fe200078ac0ff */
[-C--:B------:R-:W-:Y:S01]  /*caa0*/  FFMA.FTZ R96, R96, R109.reuse, R108 ;  /* 0x0000006d60607223 */ /* 0x080fe2000001006c */
[----:B------:R-:W-:Y:S01]  /*cab0*/  SHF.L.U32 R70, R68, 0x10, RZ ;  /* 0x0000001044467819 */ /* 0x000fe200000006ff */
[----:B------:R-:W-:Y:S01]  /*cac0*/  FADD.FTZ R68, R85, -R0 ;  /* 0x8000000055447221 */ /* 0x000fe20000010000 */
[----:B------:R-:W-:Y:S01]  /*cad0*/  FSEL R78, R69, RZ, P4 ;  /* 0x000000ff454e7208 */ /* 0x000fe20002000000 */
[----:B------:R-:W-:Y:S01]  /*cae0*/  FADD.FTZ R98, R99, -R98 ;  /* 0x8000006263627221 */ /* 0x000fe20000010000 */
[----:B------:R-:W-:Y:S01]  /*caf0*/  FSEL R76, R69, RZ, P5 ;  /* 0x000000ff454c7208 */ /* 0x000fe20002800000 */
[----:B------:R-:W-:Y:S01]  /*cb00*/  FFMA.FTZ R104, R175, R104, R70 ;  /* 0x00000068af687223 */ /* 0x000fe20000010046 */
[C---:B------:R-:W-:Y:S01]  /*cb10*/  SHF.L.U32 R70, R49.reuse, 0x10, RZ ;  /* 0x0000001031467819 */ /* 0x040fe200000006ff */
[----:B------:R-:W-:Y:S01]  /*cb20*/  FFMA.FTZ R109, R80, R109, R108 ;  /* 0x0000006d506d7223 */ /* 0x000fe2000001006c */
[----:B------:R-:W-:Y:S01]  /*cb30*/  PRMT R69, R49, 0x7632, R69 ;  /* 0x0000763231457816 */ /* 0x000fe20000000045 */
[----:B------:R-:W-:Y:S01]  /*cb40*/  FMUL.FTZ R104, R104, UR6 ;  /* 0x0000000668687c20 */ /* 0x000fe20008410000 */
[----:B------:R-:W-:Y:S01]  /*cb50*/  LOP3.LUT P6, RZ, R155, 0xff0000, RZ, 0xc0, !PT ;  /* 0x00ff00009bff7812 */ /* 0x000fe200078cc0ff */
[----:B------:R-:W-:Y:S01]  /*cb60*/  FFMA.FTZ R68, R175, R68, R70 ;  /* 0x00000044af447223 */ /* 0x000fe20000010046 */
[----:B------:R-:W-:Y:S01]  /*cb70*/  PRMT R0, R48, 0x7632, R0 ;  /* 0x0000763230007816 */ /* 0x000fe20000000000 */
[----:B------:R-:W-:Y:S01]  /*cb80*/  IMAD.U32 R70, R69, 0x10000, RZ ;  /* 0x0001000045467824 */ /* 0x000fe200078e00ff */
[----:B------:R-:W-:Y:S01]  /*cb90*/  FSEL R80, R71, RZ, P6 ;  /* 0x000000ff47507208 */ /* 0x000fe20003000000 */
[----:B------:R-:W-:Y:S01]  /*cba0*/  FADD.FTZ R96, R97, -R96 ;  /* 0x8000006061607221 */ /* 0x000fe20000010000 */
[----:B------:R-:W-:Y:S01]  /*cbb0*/  FSEL R77, R104, RZ, P3 ;  /* 0x000000ff684d7208 */ /* 0x000fe20001800000 */
[----:B------:R-:W-:Y:S01]  /*cbc0*/  FFMA.FTZ R98, R175, R98, R70 ;  /* 0x00000062af627223 */ /* 0x000fe20000010046 */
[----:B------:R-:W-:Y:S01]  /*cbd0*/  SHF.L.U32 R69, R48, 0x10, RZ ;  /* 0x0000001030457819 */ /* 0x000fe200000006ff */
[----:B------:R-:W-:Y:S01]  /*cbe0*/  FADD.FTZ R84, R84, -R109 ;  /* 0x8000006d54547221 */ /* 0x000fe20000010000 */
[----:B------:R-:W-:Y:S01]  /*cbf0*/  SHF.L.U32 R71, R0, 0x10, RZ ;  /* 0x0000001000477819 */ /* 0x000fe200000006ff */
[----:B------:R-:W-:Y:S01]  /*cc00*/  FMUL.FTZ R68, R68, UR6 ;  /* 0x0000000644447c20 */ /* 0x000fe20008410000 */
[----:B------:R-:W-:Y:S01]  /*cc10*/  LOP3.LUT P3, RZ, R155, 0xff00, RZ, 0xc0, !PT ;  /* 0x0000ff009bff7812 */ /* 0x000fe2000786c0ff */
[----:B------:R-:W-:Y:S01]  /*cc20*/  FMUL.FTZ R98, R98, UR6 ;  /* 0x0000000662627c20 */ /* 0x000fe20008410000 */
[----:B------:R-:W-:Y:S01]  /*cc30*/  LOP3.LUT P6, RZ, R82, 0xff0000, RZ, 0xc0, !PT ;  /* 0x00ff000052ff7812 */ /* 0x000fe200078cc0ff */
[C---:B------:R-:W-:Y:S01]  /*cc40*/  FFMA.FTZ R69, R175.reuse, R84, R69 ;  /* 0x00000054af457223 */ /* 0x040fe20000010045 */
[----:B------:R-:W-:Y:S01]  /*cc50*/  FSEL R81, R104, RZ, P3 ;  /* 0x000000ff68517208 */ /* 0x000fe20001800000 */
[----:B------:R-:W-:Y:S01]  /*cc60*/  FFMA.FTZ R96, R175, R96, R71 ;  /* 0x00000060af607223 */ /* 0x000fe20000010047 */
[----:B------:R-:W-:Y:S01]  /*cc70*/  LOP3.LUT P1, RZ, R82, 0xff000000, RZ, 0xc0, !PT ;  /* 0xff00000052ff7812 */ /* 0x000fe2000782c0ff */
[----:B------:R-:W-:Y:S01]  /*cc80*/  FMUL.FTZ R69, R69, UR6 ;  /* 0x0000000645457c20 */ /* 0x000fe20008410000 */
[----:B------:R-:W-:Y:S01]  /*cc90*/  LOP3.LUT P3, RZ, R154, 0xff0000, RZ, 0xc0, !PT ;  /* 0x00ff00009aff7812 */ /* 0x000fe2000786c0ff */
[----:B------:R-:W-:Y:S01]  /*cca0*/  FMUL.FTZ R96, R96, UR6 ;  /* 0x0000000660607c20 */ /* 0x000fe20008410000 */
[----:B------:R-:W-:-:S02]  /*ccb0*/  F2FP.BF16.F32.PACK_AB R71, R83, R80 ;  /* 0x000000505347723e */ /* 0x000fc400000010ff */
[----:B------:R-:W-:Y:S02]  /*ccc0*/  F2FP.BF16.F32.PACK_AB R78, R77, R78 ;  /* 0x0000004e4d4e723e */ /* 0x000fe400000010ff */
[C---:B------:R-:W-:Y:S02]  /*ccd0*/  FSEL R77, R68.reuse, RZ, P6 ;  /* 0x000000ff444d7208 */ /* 0x040fe40003000000 */
[----:B------:R-:W-:Y:S02]  /*cce0*/  FSEL R0, R68, RZ, P3 ;  /* 0x000000ff44007208 */ /* 0x000fe40001800000 */
[----:B------:R-:W-:Y:S02]  /*ccf0*/  FSEL R80, R98, RZ, P1 ;  /* 0x000000ff62507208 */ /* 0x000fe40000800000 */
[C---:B------:R-:W-:Y:S02]  /*cd00*/  LOP3.LUT P4, RZ, R82.reuse, 0xff00, RZ, 0xc0, !PT ;  /* 0x0000ff0052ff7812 */ /* 0x040fe4000788c0ff */
        /* <DEDUP_REMOVED lines=13> */
[----:B------:R-:W-:Y:S02]  /*cde0*/  F2FP.BF16.F32.PACK_AB R68, R83, R68 ;  /* 0x000000445344723e */ /* 0x000fe400000010ff */
[----:B------:R-:W-:Y:S01]  /*cdf0*/  F2FP.BF16.F32.PACK_AB R76, R81, R76 ;  /* 0x0000004c514c723e */ /* 0x000fe200000010ff */
[----:B------:R-:W-:Y:S06]  /*ce00*/  BRA `(.L_x_610) ;  /* 0x0000001800547947 */ /* 0x000fec0003800000 */
.L_x_608:
[----:B------:R-:W-:Y:S05]  /*ce10*/  @!P2 BRA `(.L_x_611) ;  /* 0x00000004003ca947 */ /* 0x000fea0003800000 */
[-CC-:B------:R-:W-:Y:S01]  /*ce20*/  FFMA.FTZ R94, R94, R109.reuse, R108.reuse ;  /* 0x0000006d5e5e7223 */ /* 0x180fe2000001006c */
[-CC-:B------:R-:W-:Y:S01]  /*ce30*/  FFMA.FTZ R90, R90, R109.reuse, R108.reuse ;  /* 0x0000006d5a5a7223 */ /* 0x180fe2000001006c */
[-CC-:B------:R-:W-:Y:S01]  /*ce40*/  FFMA.FTZ R106, R106, R109.reuse, R108.reuse ;  /* 0x0000006d6a6a7223 */ /* 0x180fe2000001006c */
[-C--:B------:R-:W-:Y:S01]  /*ce50*/  FFMA.FTZ R104, R104, R109.reuse, R108 ;  /* 0x0000006d68687223 */ /* 0x080fe2000001006c */
[----:B------:R-:W-:Y:S01]  /*ce60*/  FADD.FTZ R94, R95, -R94 ;  /* 0x8000005e5f5e7221 */ /* 0x000fe20000010000 */
[----:B0-----:R-:W-:Y:S01]  /*ce70*/  FADD.FTZ R74, R91, -R90 ;  /* 0x8000005a5b4a7221 */ /* 0x001fe20000010000 */
[----:B------:R-:W-:Y:S01]  /*ce80*/  LOP3.LUT P6, RZ, R83, 0xff0000, RZ, 0xc0, !PT ;  /* 0x00ff000053ff7812 */ /* 0x000fe200078cc0ff */
[----:B------:R-:W-:Y:S01]  /*ce90*/  FADD.FTZ R76, R107, -R106 ;  /* 0x8000006a6b4c7221 */ /* 0x000fe20000010000 */
[----:B------:R-:W-:Y:S01]  /*cea0*/  FMUL.FTZ R75, R175, R94 ;  /* 0x0000005eaf4b7220 */ /* 0x000fe20000410000 */
[----:B------:R-:W-:Y:S01]  /*ceb0*/  LOP3.LUT P4, RZ, R155, 0xff0000, RZ, 0xc0, !PT ;  /* 0x00ff00009bff7812 */ /* 0x000fe2000788c0ff */
[----:B------:R-:W-:Y:S01]  /*cec0*/  FMUL.FTZ R74, R175, R74 ;  /* 0x0000004aaf4a7220 */ /* 0x000fe20000410000 */
[----:B------:R-:W-:Y:S01]  /*ced0*/  FADD.FTZ R104, R105, -R104 ;  /* 0x8000006869687221 */ /* 0x000fe20000010000 */
[----:B------:R-:W-:Y:S01]  /*cee0*/  FMUL.FTZ R0, R75, UR6 ;  /* 0x000000064b007c20 */ /* 0x000fe20008410000 */
[C---:B------:R-:W-:Y:S01]  /*cef0*/  FMUL.FTZ R76, R175.reuse, R76 ;  /* 0x0000004caf4c7220 */ /* 0x040fe20000410000 */
[----:B------:R-:W-:Y:S01]  /*cf00*/  ISETP.GE.U32.AND P1, PT, R82, RZ, PT ;  /* 0x000000ff5200720c */ /* 0x000fe20003f26070 */
[----:B------:R-:W-:Y:S01]  /*cf10*/  FMUL.FTZ R69, R175, R104 ;  /* 0x00000068af457220 */ /* 0x000fe20000410000 */
[----:B------:R-:W-:Y:S01]  /*cf20*/  ISETP.GE.U32.AND P3, PT, R154, RZ, PT ;  /* 0x000000ff9a00720c */ /* 0x000fe20003f66070 */
[----:B------:R-:W-:Y:S01]  /*cf30*/  FMUL.FTZ R68, R76, UR6 ;  /* 0x000000064c447c20 */ /* 0x000fe20008410000 */
[C---:B------:R-:W-:Y:S01]  /*cf40*/  FSEL R79, R0.reuse, RZ, P6 ;  /* 0x000000ff004f7208 */ /* 0x040fe20003000000 */
[-CC-:B------:R-:W-:Y:S01]  /*cf50*/  FFMA.FTZ R88, R81, R109.reuse, R108.reuse ;  /* 0x0000006d51587223 */ /* 0x180fe2000001006c */
[----:B------:R-:W-:Y:S01]  /*cf60*/  FSEL R71, R0, RZ, P4 ;  /* 0x000000ff00477208 */ /* 0x000fe20002000000 */
[----:B------:R-:W-:Y:S01]  /*cf70*/  FMUL.FTZ R0, R74, UR6 ;  /* 0x000000064a007c20 */ /* 0x000fe20008410000 */
[----:B------:R-:W-:Y:S01]  /*cf80*/  LOP3.LUT P5, RZ, R83, 0xff, RZ, 0xc0, !PT ;  /* 0x000000ff53ff7812 */ /* 0x000fe200078ac0ff */
[-CC-:B------:R-:W-:Y:S01]  /*cf90*/  FFMA.FTZ R98, R98, R109.reuse, R108.reuse ;  /* 0x0000006d62627223 */ /* 0x180fe2000001006c */
[----:B------:R-:W-:Y:S01]  /*cfa0*/  LOP3.LUT P6, RZ, R155, 0xff, RZ, 0xc0, !PT ;  /* 0x000000ff9bff7812 */ /* 0x000fe200078cc0ff */
[-CC-:B------:R-:W-:Y:S01]  /*cfb0*/  FFMA.FTZ R96, R96, R109.reuse, R108.reuse ;  /* 0x0000006d60607223 */ /* 0x180fe2000001006c */
[----:B------:R-:W-:Y:S01]  /*cfc0*/  ISETP.GE.U32.AND.EX P1, PT, R83, 0x1000000, PT, P1 ;  /* 0x010000005300780c */ /* 0x000fe20003f26110 */
[----:B------:R-:W-:Y:S01]  /*cfd0*/  FFMA.FTZ R109, R80, R109, R108 ;  /* 0x0000006d506d7223 */ /* 0x000fe2000001006c */
[----:B------:R-:W-:Y:S01]  /*cfe0*/  ISETP.GE.U32.AND.EX P3, PT, R155, 0x1000000, PT, P3 ;  /* 0x010000009b00780c */ /* 0x000fe20003f66130 */
[----:B------:R-:W-:Y:S01]  /*cff0*/  FADD.FTZ R88, R85, -R88 ;  /* 0x8000005855587221 */ /* 0x000fe20000010000 */
[C---:B------:R-:W-:Y:S01]  /*d000*/  FSEL R78, R0.reuse, RZ, P5 ;  /* 0x000000ff004e7208 */ /* 0x040fe20002800000 */
[----:B------:R-:W-:Y:S01]  /*d010*/  FADD.FTZ R72, R97, -R96 ;  /* 0x8000006061487221 */ /* 0x000fe20000010000 */
[----:B------:R-:W-:Y:S01]  /*d020*/  FSEL R70, R0, RZ, P6 ;  /* 0x000000ff00467208 */ /* 0x000fe20003000000 */
[----:B------:R-:W-:Y:S01]  /*d030*/  FMUL.FTZ R0, R69, UR6 ;  /* 0x0000000645007c20 */ /* 0x000fe20008410000 */
[----:B------:R-:W-:Y:S01]  /*d040*/  LOP3.LUT P4, RZ, R83, 0xff00, RZ, 0xc0, !PT ;  /* 0x0000ff0053ff7812 */ /* 0x000fe2000788c0ff */
[----:B------:R-:W-:Y:S01]  /*d050*/  FMUL.FTZ R73, R175, R88 ;  /* 0x00000058af497220 */ /* 0x000fe20000410000 */
[----:B------:R-:W-:Y:S01]  /*d060*/  FSEL R80, R68, RZ, P1 ;  /* 0x000000ff44507208 */ /* 0x000fe20000800000 */
[----:B------:R-:W-:Y:S01]  /*d070*/  FADD.FTZ R84, R84, -R109 ;  /* 0x8000006d54547221 */ /* 0x000fe20000010000 */
[----:B------:R-:W-:Y:S01]  /*d080*/  FSEL R86, R68, RZ, P3 ;  /* 0x000000ff44567208 */ /* 0x000fe20001800000 */
[----:B------:R-:W-:Y:S01]  /*d090*/  FADD.FTZ R68, R99, -R98 ;  /* 0x8000006263447221 */ /* 0x000fe20000010000 */
[C---:B------:R-:W-:Y:S01]  /*d0a0*/  FSEL R77, R0.reuse, RZ, P4 ;  /* 0x000000ff004d7208 */ /* 0x040fe20002000000 */
[----:B------:R-:W-:Y:S01]  /*d0b0*/  FMUL.FTZ R72, R175, R72 ;  /* 0x00000048af487220 */ /* 0x000fe20000410000 */
[----:B------:R-:W-:Y:S01]  /*d0c0*/  LOP3.LUT P4, RZ, R155, 0xff00, RZ, 0xc0, !PT ;  /* 0x0000ff009bff7812 */ /* 0x000fe2000788c0ff */
[----:B------:R-:W-:Y:S01]  /*d0d0*/  FMUL.FTZ R68, R175, R68 ;  /* 0x00000044af447220 */ /* 0x000fe20000410000 */
[----:B------:R-:W-:Y:S01]  /*d0e0*/  F2FP.BF16.F32.PACK_AB R74, R69, R74 ;  /* 0x0000004a454a723e */ /* 0x000fe200000010ff */
[----:B------:R-:W-:Y:S01]  /*d0f0*/  FMUL.FTZ R175, R175, R84 ;  /* 0x00000054afaf7220 */ /* 0x000fe20000410000 */
[----:B------:R-:W-:Y:S01]  /*d100*/  FSEL R69, R0, RZ, P4 ;  /* 0x000000ff00457208 */ /* 0x000fe20002000000 */
[----:B------:R-:W-:Y:S01]  /*d110*/  FMUL.FTZ R0, R73, UR6 ;  /* 0x0000000649007c20 */ /* 0x000fe20008410000 */
[----:B------:R-:W-:-:S02]  /*d120*/  LOP3.LUT P1, RZ, R82, 0xff0000, RZ, 0xc0, !PT ;  /* 0x00ff000052ff7812 */ /* 0x000fc4000782c0ff */
        /* <DEDUP_REMOVED lines=9> */
[----:B------:R-:W-:Y:S02]  /*d1c0*/  F2FP.BF16.F32.PACK_AB R79, R80, R79 ;  /* 0x0000004f504f723e */ /* 0x000fe400000010ff */
[----:B------:R-:W-:Y:S01]  /*d1d0*/  F2FP.BF16.F32.PACK_AB R72, R72, R175 ;  /* 0x000000af4848723e */ /* 0x000fe200000010ff */
[----:B------:R-:W-:Y:S01]  /*d1e0*/  FMUL.FTZ R175, R175, UR6 ;  /* 0x00000006afaf7c20 */ /* 0x000fe20008410000 */
[----:B------:R-:W-:Y:S02]  /*d1f0*/  LOP3.LUT P1, RZ, R154, 0xff000000, RZ, 0xc0, !PT ;  /* 0xff0000009aff7812 */ /* 0x000fe4000782c0ff */
[----:B------:R-:W-:Y:S02]  /*d200*/  FSEL R80, R68, RZ, P3 ;  /* 0x000000ff44507208 */ /* 0x000fe40001800000 */
[----:B------:R-:W-:-:S02]  /*d210*/  LOP3.LUT P5, RZ, R82, 0xff00, RZ, 0xc0, !PT ;  /* 0x0000ff0052ff7812 */ /* 0x000fc400078ac0ff */
[----:B------:R-:W-:Y:S02]  /*d220*/  LOP3.LUT P6, RZ, R82, 0xff, RZ, 0xc0, !PT ;  /* 0x000000ff52ff7812 */ /* 0x000fe400078cc0ff */
        /* <DEDUP_REMOVED lines=14> */
.L_x_611:
[-CC-:B------:R-:W-:Y:S01]  /*d310*/  FFMA.FTZ R94, R94, R109.reuse, R108.reuse ;  /* 0x0000006d5e5e7223 */ /* 0x180fe2000001006c */
[-CC-:B------:R-:W-:Y:S01]  /*d320*/  FFMA.FTZ R104, R104, R109.reuse, R108.reuse ;  /* 0x0000006d68687223 */ /* 0x180fe2000001006c */
[-CC-:B------:R-:W-:Y:S01]  /*d330*/  FFMA.FTZ R106, R106, R109.reuse, R108.reuse ;  /* 0x0000006d6a6a7223 */ /* 0x180fe2000001006c */
[-C--:B------:R-:W-:Y:S01]  /*d340*/  FFMA.FTZ R90, R90, R109.reuse, R108 ;  /* 0x0000006d5a5a7223 */ /* 0x080fe2000001006c */
[----:B------:R-:W-:Y:S01]  /*d350*/  FADD.FTZ R94, R95, -R94 ;  /* 0x8000005e5f5e7221 */ /* 0x000fe20000010000 */
[----:B------:R-:W-:Y:S01]  /*d360*/  FADD.FTZ R104, R105, -R104 ;  /* 0x8000006869687221 */ /* 0x000fe20000010000 */
[----:B------:R-:W-:Y:S01]  /*d370*/  FADD.FTZ R106, R107, -R106 ;  /* 0x8000006a6b6a7221 */ /* 0x000fe20000010000 */
[----:B------:R-:W-:Y:S01]  /*d380*/  LOP3.LUT P3, RZ, R83, 0xff0000, RZ, 0xc0, !PT ;  /* 0x00ff000053ff7812 */ /* 0x000fe2000786c0ff */
[C---:B------:R-:W-:Y:S01]  /*d390*/  FMUL.FTZ R94, R175.reuse, R94 ;  /* 0x0000005eaf5e7220 */ /* 0x040fe20000410000 */
[C---:B------:R-:W-:Y:S01]  /*d3a0*/  FMUL.FTZ R104, R175.reuse, R104 ;  /* 0x00000068af687220 */ /* 0x040fe20000410000 */
[----:B------:R-:W-:Y:S01]  /*d3b0*/  FMUL.FTZ R106, R175, R106 ;  /* 0x0000006aaf6a7220 */ /* 0x000fe20000410000 */
[----:B------:R-:W-:Y:S01]  /*d3c0*/  FADD.FTZ R90, R91, -R90 ;  /* 0x8000005a5b5a7221 */ /* 0x000fe20000010000 */
[----:B------:R-:W-:Y:S01]  /*d3d0*/  FMUL.FTZ R94, R94, UR6 ;  /* 0x000000065e5e7c20 */ /* 0x000fe20008410000 */
[----:B------:R-:W-:Y:S01]  /*d3e0*/  ISETP.GE.U32.AND P1, PT, R82, RZ, PT ;  /* 0x000000ff5200720c */ /* 0x000fe20003f26070 */
[-CC-:B------:R-:W-:Y:S01]  /*d3f0*/  FFMA.FTZ R0, R81, R109.reuse, R108.reuse ;  /* 0x0000006d51007223 */ /* 0x180fe2000001006c */
[-C--:B------:R-:W-:Y:S01]  /*d400*/  FFMA.FTZ R98, R98, R109.reuse, R108 ;  /* 0x0000006d62627223 */ /* 0x080fe2000001006c */
[----:B------:R-:W-:Y:S01]  /*d410*/  FMUL.FTZ R106, R106, UR6 ;  /* 0x000000066a6a7c20 */ /* 0x000fe20008410000 */
[----:B0-----:R-:W-:Y:S01]  /*d420*/  FSEL R79, R94, RZ, P3 ;  /* 0x000000ff5e4f7208 */ /* 0x001fe20001800000 */
[----:B------:R-:W-:Y:S01]  /*d430*/  FMUL.FTZ R104, R104, UR6 ;  /* 0x0000000668687c20 */ /* 0x000fe20008410000 */
[----:B------:R-:W-:Y:S01]  /*d440*/  ISETP.GE.U32.AND.EX P5, PT, R83, 0x1000000, PT, P1 ;  /* 0x010000005300780c */ /* 0x000fe20003fa6110 */
[----:B------:R-:W-:Y:S01]  /*d450*/  FMUL.FTZ R90, R175, R90 ;  /* 0x0000005aaf5a7220 */ /* 0x000fe20000410000 */
[----:B------:R-:W-:Y:S01]  /*d460*/  LOP3.LUT P3, RZ, R83, 0xff00, RZ, 0xc0, !PT ;  /* 0x0000ff0053ff7812 */ /* 0x000fe2000786c0ff */
[----:B------:R-:W-:Y:S01]  /*d470*/  FADD.FTZ R0, R85, -R0 ;  /* 0x8000000055007221 */ /* 0x000fe20000010000 */
[-C--:B------:R-:W-:Y:S01]  /*d480*/  FFMA.FTZ R96, R96, R109.reuse, R108 ;  /* 0x0000006d60607223 */ /* 0x080fe2000001006c */
[----:B------:R-:W-:Y:S01]  /*d490*/  ISETP.GE.U32.AND P1, PT, R154, RZ, PT ;  /* 0x000000ff9a00720c */ /* 0x000fe20003f26070 */
[----:B------:R-:W-:Y:S01]  /*d4a0*/  FADD.FTZ R98, R99, -R98 ;  /* 0x8000006263627221 */ /* 0x000fe20000010000 */
[----:B------:R-:W-:Y:S01]  /*d4b0*/  FFMA.FTZ R109, R80, R109, R108 ;  /* 0x0000006d506d7223 */ /* 0x000fe2000001006c */
[----:B------:R-:W-:Y:S01]  /*d4c0*/  FSEL R68, R106, RZ, P5 ;  /* 0x000000ff6a447208 */ /* 0x000fe20002800000 */
[----:B------:R-:W-:Y:S01]  /*d4d0*/  FMUL.FTZ R90, R90, UR6 ;  /* 0x000000065a5a7c20 */ /* 0x000fe20008410000 */
[----:B------:R-:W-:Y:S01]  /*d4e0*/  FSEL R69, R104, RZ, P3 ;  /* 0x000000ff68457208 */ /* 0x000fe20001800000 */
[----:B------:R-:W-:Y:S01]  /*d4f0*/  FMUL.FTZ R0, R175, R0 ;  /* 0x00000000af007220 */ /* 0x000fe20000410000 */
[----:B------:R-:W-:Y:S01]  /*d500*/  LOP3.LUT P6, RZ, R155, 0xff0000, RZ, 0xc0, !PT ;  /* 0x00ff00009bff7812 */ /* 0x000fe200078cc0ff */
[----:B------:R-:W-:Y:S01]  /*d510*/  FMUL.FTZ R98, R175, R98 ;  /* 0x00000062af627220 */ /* 0x000fe20000410000 */
[----:B------:R-:W-:Y:S01]  /*d520*/  LOP3.LUT P4, RZ, R83, 0xff, RZ, 0xc0, !PT ;  /* 0x000000ff53ff7812 */ /* 0x000fe2000788c0ff */
[----:B------:R-:W-:Y:S01]  /*d530*/  FADD.FTZ R96, R97, -R96 ;  /* 0x8000006061607221 */ /* 0x000fe20000010000 */
[C---:B------:R-:W-:Y:S01]  /*d540*/  LOP3.LUT P5, RZ, R155.reuse, 0xff, RZ, 0xc0, !PT ;  /* 0x000000ff9bff7812 */ /* 0x040fe200078ac0ff */
[----:B------:R-:W-:Y:S01]  /*d550*/  FADD.FTZ R84, R84, -R109 ;  /* 0x8000006d54547221 */ /* 0x000fe20000010000 */
[C---:B------:R-:W-:Y:S01]  /*d560*/  LOP3.LUT P3, RZ, R155.reuse, 0xff00, RZ, 0xc0, !PT ;  /* 0x0000ff009bff7812 */ /* 0x040fe2000786c0ff */
[----:B------:R-:W-:Y:S01]  /*d570*/  FMUL.FTZ R0, R0, UR6 ;  /* 0x0000000600007c20 */ /* 0x000fe20008410000 */
[----:B------:R-:W-:Y:S01]  /*d580*/  ISETP.GE.U32.AND.EX P1, PT, R155, 0x1000000, PT, P1 ;  /* 0x010000009b00780c */ /* 0x000fe20003f26110 */
[----:B------:R-:W-:Y:S01]  /*d590*/  FMUL.FTZ R98, R98, UR6 ;  /* 0x0000000662627c20 */ /* 0x000fe20008410000 */
[----:B------:R-:W-:Y:S01]  /*d5a0*/  FSEL R71, R94, RZ, P6 ;  /* 0x000000ff5e477208 */ /* 0x000fe20003000000 */
[C---:B------:R-:W-:Y:S01]  /*d5b0*/  FMUL.FTZ R96, R175.reuse, R96 ;  /* 0x00000060af607220 */ /* 0x040fe20000410000 */
[C---:B------:R-:W-:Y:S01]  /*d5c0*/  FSEL R78, R90.reuse, RZ, P4 ;  /* 0x000000ff5a4e7208 */ /* 0x040fe20002000000 */
[----:B------:R-:W-:Y:S01]  /*d5d0*/  FMUL.FTZ R84, R175, R84 ;  /* 0x00000054af547220 */ /* 0x000fe20000410000 */
[----:B------:R-:W-:Y:S01]  /*d5e0*/  FSEL R70, R90, RZ, P5 ;  /* 0x000000ff5a467208 */ /* 0x000fe20002800000 */
[----:B------:R-:W-:Y:S01]  /*d5f0*/  FMUL.FTZ R96, R96, UR6 ;  /* 0x0000000660607c20 */ /* 0x000fe20008410000 */
[----:B------:R-:W-:Y:S01]  /*d600*/  FSEL R77, R104, RZ, P3 ;  /* 0x000000ff684d7208 */ /* 0x000fe20001800000 */
[----:B------:R-:W-:Y:S01]  /*d610*/  FMUL.FTZ R84, R84, UR6 ;  /* 0x0000000654547c20 */ /* 0x000fe20008410000 */
[----:B------:R-:W-:-:S02]  /*d620*/  LOP3.LUT P6, RZ, R82, 0xff0000, RZ, 0xc0, !PT ;  /* 0x00ff000052ff7812 */ /* 0x000fc400078cc0ff */
[----:B------:R-:W-:Y:S02]  /*d630*/  FSEL R106, R106, RZ, P1 ;  /* 0x000000ff6a6a7208 */ /* 0x000fe40000800000 */
[----:B------:R-:W-:Y:S02]  /*d640*/  LOP3.LUT P3, RZ, R154, 0xff0000, RZ, 0xc0, !PT ;  /* 0x00ff00009aff7812 */ /* 0x000fe4000786c0ff */
[----:B------:R-:W-:Y:S02]  /*d650*/  LOP3.LUT P1, RZ, R82, 0xff000000, RZ, 0xc0, !PT ;  /* 0xff00000052ff7812 */ /* 0x000fe4000782c0ff */
[----:B------:R-:W-:Y:S02]  /*d660*/  F2FP.BF16.F32.PACK_AB R70, R77, R70 ;  /* 0x000000464d46723e */ /* 0x000fe400000010ff */
[----:B------:R-:W-:Y:S02]  /*d670*/  F2FP.BF16.F32.PACK_AB R78, R69, R78 ;  /* 0x0000004e454e723e */ /* 0x000fe400000010ff */
[----:B------:R-:W-:-:S02]  /*d680*/  FSEL R77, R0, RZ, P6 ;  /* 0x000000ff004d7208 */ /* 0x000fc40003000000 */
[----:B------:R-:W-:Y:S02]  /*d690*/  FSEL R69, R0, RZ, P3 ;  /* 0x000000ff00457208 */ /* 0x000fe40001800000 */
[----:B------:R-:W-:Y:S02]  /*d6a0*/  FSEL R0, R98, RZ, P1 ;  /* 0x000000ff62007208 */ /* 0x000fe40000800000 */
[C---:B------:R-:W-:Y:S02]  /*d6b0*/  LOP3.LUT P4, RZ, R82.reuse, 0xff00, RZ, 0xc0, !PT ;  /* 0x0000ff0052ff7812 */ /* 0x040fe4000788c0ff */
[----:B------:R-:W-:Y:S02]  /*d6c0*/  LOP3.LUT P5, RZ, R82, 0xff, RZ, 0xc0, !PT ;  /* 0x000000ff52ff7812 */ /* 0x000fe400078ac0ff */
[C---:B------:R-:W-:Y:S02]  /*d6d0*/  LOP3.LUT P6, RZ, R154.reuse, 0xff000000, RZ, 0xc0, !PT ;  /* 0xff0000009aff7812 */ /* 0x040fe400078cc0ff */
[----:B------:R-:W-:-:S02]  /*d6e0*/  LOP3.LUT P3, RZ, R154, 0xff00, RZ, 0xc0, !PT ;  /* 0x0000ff009aff7812 */ /* 0x000fc4000786c0ff */
[----:B------:R-:W-:Y:S02]  /*d6f0*/  LOP3.LUT P1, RZ, R154, 0xff, RZ, 0xc0, !PT ;  /* 0x000000ff9aff7812 */ /* 0x000fe4000782c0ff */
[----:B------:R-:W-:Y:S02]  /*d700*/  F2FP.BF16.F32.PACK_AB R79, R68, R79 ;  /* 0x0000004f444f723e */ /* 0x000fe400000010ff */
        /* <DEDUP_REMOVED lines=11> */
.L_x_607:
[----:B------:R-:W-:Y:S05]  /*d7c0*/  @!P1 BRA `(.L_x_612) ;  /* 0x0000000800249947 */ /* 0x000fea0003800000 */
[----:B------:R-:W-:Y:S05]  /*d7d0*/  @!P2 BRA `(.L_x_613) ;  /* 0x000000040018a947 */ /* 0x000fea0003800000 */
[C---:B0-----:R-:W-:Y:S01]  /*d7e0*/  PRMT R72, R51.reuse, 0x7632, R72 ;  /* 0x0000763233487816 */ /* 0x041fe20000000048 */
[-CC-:B------:R-:W-:Y:S01]  /*d7f0*/  FFMA.FTZ R90, R90, R109.reuse, R108.reuse ;  /* 0x0000006d5a5a7223 */ /* 0x180fe2000001006c */
[-CC-:B------:R-:W-:Y:S01]  /*d800*/  FFMA.FTZ R94, R94, R109.reuse, R108.reuse ;  /* 0x0000006d5e5e7223 */ /* 0x180fe2000001006c */
[-C--:B------:R-:W-:Y:S01]  /*d810*/  FFMA.FTZ R106, R106, R109.reuse, R108 ;  /* 0x0000006d6a6a7223 */ /* 0x080fe2000001006c */
[----:B------:R-:W-:Y:S01]  /*d820*/  SHF.L.U32 R75, R51, 0x10, RZ ;  /* 0x00000010334b7819 */ /* 0x000fe200000006ff */
[----:B------:R-:W-:Y:S01]  /*d830*/  FADD.FTZ R90, R91, -R90 ;  /* 0x8000005a5b5a7221 */ /* 0x000fe20000010000 */
[----:B------:R-:W-:Y:S01]  /*d840*/  SHF.L.U32 R73, R50, 0x10, RZ ;  /* 0x0000001032497819 */ /* 0x000fe200000006ff */
[----:B------:R-:W-:Y:S01]  /*d850*/  FADD.FTZ R94, R95, -R94 ;  /* 0x8000005e5f5e7221 */ /* 0x000fe20000010000 */
[----:B------:R-:W-:Y:S01]  /*d860*/  FADD.FTZ R106, R107, -R106 ;  /* 0x8000006a6b6a7221 */ /* 0x000fe20000010000 */
[----:B------:R-:W-:Y:S01]  /*d870*/  IMAD.U32 R72, R72, 0x10000, RZ ;  /* 0x0001000048487824 */ /* 0x000fe200078e00ff */
        /* <DEDUP_REMOVED lines=10> */
[C---:B------:R-:W-:Y:S01]  /*d920*/  ISETP.GE.U32.AND.EX P1, PT, R83.reuse, 0x1000000, PT, P1 ;  /* 0x010000005300780c */ /* 0x040fe20003f26110 */
[-CC-:B------:R-:W-:Y:S01]  /*d930*/  FFMA.FTZ R96, R96, R109.reuse, R108.reuse ;  /* 0x0000006d60607223 */ /* 0x180fe2000001006c */
[-CC-:B------:R-:W-:Y:S01]  /*d940*/  FFMA.FTZ R98, R98, R109.reuse, R108.reuse ;  /* 0x0000006d62627223 */ /* 0x180fe2000001006c */
[-CC-:B------:R-:W-:Y:S01]  /*d950*/  FFMA.FTZ R104, R104, R109.reuse, R108.reuse ;  /* 0x0000006d68687223 */ /* 0x180fe2000001006c */
[----:B------:R-:W-:Y:S01]  /*d960*/  FFMA.FTZ R109, R80, R109, R108 ;  /* 0x0000006d506d7223 */ /* 0x000fe2000001006c */
[----:B------:R-:W-:Y:S01]  /*d970*/  LOP3.LUT P3, RZ, R83, 0xff00, RZ, 0xc0, !PT ;  /* 0x0000ff0053ff7812 */ /* 0x000fe2000786c0ff */
[----:B------:R-:W-:Y:S01]  /*d980*/  FADD.FTZ R98, R99, -R98 ;  /* 0x8000006263627221 */ /* 0x000fe20000010000 */
[----:B------:R-:W-:Y:S01]  /*d990*/  FSEL R83, R74, RZ, P1 ;  /* 0x000000ff4a537208 */ /* 0x000fe20000800000 */
[----:B------:R-:W-:Y:S01]  /*d9a0*/  FADD.FTZ R104, R105, -R104 ;  /* 0x8000006869687221 */ /* 0x000fe20000010000 */
[----:B------:R-:W-:Y:S01]  /*d9b0*/  FSEL R80, R73, RZ, P5 ;  /* 0x000000ff49507208 */ /* 0x000fe20002800000 */
[----:B------:R-:W-:Y:S01]  /*d9c0*/  FADD.FTZ R84, R84, -R109 ;  /* 0x8000006d54547221 */ /* 0x000fe20000010000 */
[----:B------:R-:W-:Y:S01]  /*d9d0*/  FSEL R78, R72, RZ, P4 ;  /* 0x000000ff484e7208 */ /* 0x000fe20002000000 */
[----:B------:R-:W-:Y:S01]  /*d9e0*/  FADD.FTZ R72, R85, -R0 ;  /* 0x8000000055487221 */ /* 0x000fe20000010000 */
[----:B------:R-:W-:Y:S01]  /*d9f0*/  PRMT R74, R50, 0x7632, R74 ;  /* 0x00007632324a7816 */ /* 0x000fe2000000004a */
[----:B------:R-:W-:Y:S01]  /*da00*/  FADD.FTZ R96, R97, -R96 ;  /* 0x8000006061607221 */ /* 0x000fe20000010000 */
[----:B------:R-:W-:-:S02]  /*da10*/  PRMT R73, R49, 0x7632, R73 ;  /* 0x0000763231497816 */ /* 0x000fc40000000049 */
[----:B------:R-:W-:Y:S01]  /*da20*/  PRMT R0, R48, 0x7632, R0 ;  /* 0x0000763230007816 */ /* 0x000fe20000000000 */
[----:B------:R-:W-:Y:S01]  /*da30*/  IMAD.U32 R74, R74, 0x10000, RZ ;  /* 0x000100004a4a7824 */ /* 0x000fe200078e00ff */
[----:B------:R-:W-:Y:S02]  /*da40*/  SHF.L.U32 R77, R49, 0x10, RZ ;  /* 0x00000010314d7819 */ /* 0x000fe400000006ff */
[----:B------:R-:W-:Y:S01]  /*da50*/  SHF.L.U32 R79, R73, 0x10, RZ ;  /* 0x00000010494f7819 */ /* 0x000fe200000006ff */
[----:B------:R-:W-:Y:S01]  /*da60*/  IMAD.U32 R73, R48, 0x10000, RZ ;  /* 0x0001000030497824 */ /* 0x000fe200078e00ff */
[----:B------:R-:W-:Y:S01]  /*da70*/  SHF.L.U32 R75, R0, 0x10, RZ ;  /* 0x00000010004b7819 */ /* 0x000fe200000006ff */
[C---:B------:R-:W-:Y:S01]  /*da80*/  FFMA.FTZ R77, R175.reuse, R72, R77 ;  /* 0x00000048af4d7223 */ /* 0x040fe2000001004d */
[C---:B------:R-:W-:Y:S01]  /*da90*/  FFMA.FTZ R81, R175.reuse, R104, R74 ;  /* 0x00000068af517223 */ /* 0x040fe2000001004a */
[C---:B------:R-:W-:Y:S01]  /*daa0*/  FFMA.FTZ R98, R175.reuse, R98, R79 ;  /* 0x00000062af627223 */ /* 0x040fe2000001004f */
[C---:B------:R-:W-:Y:S01]  /*dab0*/  FFMA.FTZ R72, R175.reuse, R84, R73 ;  /* 0x00000054af487223 */ /* 0x040fe20000010049 */
[----:B------:R-:W-:Y:S01]  /*dac0*/  FFMA.FTZ R175, R175, R96, R75 ;  /* 0x00000060afaf7223 */ /* 0x000fe2000001004b */
[----:B------:R-:W-:Y:S01]  /*dad0*/  FMUL.FTZ R76, R77, UR6 ;  /* 0x000000064d4c7c20 */ /* 0x000fe20008410000 */
[----:B------:R-:W-:Y:S01]  /*dae0*/  F2FP.BF16.F32.PACK_AB R74, R81, R90 ;  /* 0x0000005a514a723e */ /* 0x000fe200000010ff */
[----:B------:R-:W-:Y:S01]  /*daf0*/  FMUL.FTZ R0, R72, UR6 ;  /* 0x0000000648007c20 */ /* 0x000fe20008410000 */
[C---:B------:R-:W-:Y:S01]  /*db00*/  F2FP.BF16.F32.PACK_AB R73, R98.reuse, R77 ;  /* 0x0000004d6249723e */ /* 0x040fe200000010ff */
[----:B------:R-:W-:Y:S01]  /*db10*/  FMUL.FTZ R98, R98, UR6 ;  /* 0x0000000662627c20 */ /* 0x000fe20008410000 */
[----:B------:R-:W-:Y:S01]  /*db20*/  F2FP.BF16.F32.PACK_AB R72, R175, R72 ;  /* 0x00000048af48723e */ /* 0x000fe200000010ff */
[----:B------:R-:W-:Y:S01]  /*db30*/  FMUL.FTZ R81, R81, UR6 ;  /* 0x0000000651517c20 */ /* 0x000fe20008410000 */
[C---:B------:R-:W-:Y:S01]  /*db40*/  LOP3.LUT P6, RZ, R82.reuse, 0xff0000, RZ, 0xc0, !PT ;  /* 0x00ff000052ff7812 */ /* 0x040fe200078cc0ff */
[----:B------:R-:W-:Y:S01]  /*db50*/  FMUL.FTZ R175, R175, UR6 ;  /* 0x00000006afaf7c20 */ /* 0x000fe20008410000 */
[----:B------:R-:W-:-:S02]  /*db60*/  LOP3.LUT P1, RZ, R82, 0xff000000, RZ, 0xc0, !PT ;  /* 0xff00000052ff7812 */ /* 0x000fc4000782c0ff */
[C---:B------:R-:W-:Y:S02]  /*db70*/  LOP3.LUT P5, RZ, R82.reuse, 0xff, RZ, 0xc0, !PT ;  /* 0x000000ff52ff7812 */ /* 0x040fe400078ac0ff */
[----:B------:R-:W-:Y:S02]  /*db80*/  LOP3.LUT P4, RZ, R82, 0xff00, RZ, 0xc0, !PT ;  /* 0x0000ff0052ff7812 */ /* 0x000fe4000788c0ff */
[----:B------:R-:W-:Y:S02]  /*db90*/  FSEL R76, R76, RZ, P6 ;  /* 0x000000ff4c4c7208 */ /* 0x000fe40003000000 */
        /* <DEDUP_REMOVED lines=10> */
.L_x_613:
        /* <DEDUP_REMOVED lines=8> */
[----:B------:R-:W-:Y:S01]  /*dcc0*/  ISETP.GE.U32.AND P1, PT, R82, RZ, PT ;  /* 0x000000ff5200720c */ /* 0x000fe20003f26070 */
[----:B------:R-:W-:Y:S01]  /*dcd0*/  FADD.FTZ R94, R95, -R94 ;  /* 0x8000005e5f5e7221 */ /* 0x000fe20000010000 */
[C---:B------:R-:W-:Y:S01]  /*dce0*/  FFMA.FTZ R77, R175.reuse, R90, R77 ;  /* 0x0000005aaf4d7223 */ /* 0x040fe2000001004d */
[----:B------:R-:W-:Y:S01]  /*dcf0*/  FFMA.FTZ R76, R175, R106, R76 ;  /* 0x0000006aaf4c7223 */ /* 0x000fe2000001004c */
[----:B------:R-:W-:Y:S01]  /*dd00*/  IMAD.U32 R79, R51, 0x10000, RZ ;  /* 0x00010000334f7824 */ /* 0x000fe200078e00ff */
[----:B------:R-:W-:Y:S01]  /*dd10*/  LOP3.LUT P4, RZ, R83, 0xff, RZ, 0xc0, !PT ;  /* 0x000000ff53ff7812 */ /* 0x000fe2000788c0ff */
[----:B------:R-:W-:Y:S01]  /*dd20*/  FMUL.FTZ R77, R77, UR6 ;  /* 0x000000064d4d7c20 */ /* 0x000fe20008410000 */
[----:B------:R-:W-:Y:S01]  /*dd30*/  FMUL.FTZ R76, R76, UR6 ;  /* 0x000000064c4c7c20 */ /* 0x000fe20008410000 */
[----:B------:R-:W-:Y:S01]  /*dd40*/  ISETP.GE.U32.AND.EX P1, PT, R83, 0x1000000, PT, P1 ;  /* 0x010000005300780c */ /* 0x000fe20003f26110 */
[-CC-:B------:R-:W-:Y:S01]  /*dd50*/  FFMA.FTZ R0, R81, R109.reuse, R108.reuse ;  /* 0x0000006d51007223 */ /* 0x180fe2000001006c */
[----:B------:R-:W-:Y:S01]  /*dd60*/  FFMA.FTZ R79, R175, R94, R79 ;  /* 0x0000005eaf4f7223 */ /* 0x000fe2000001004f */
[-CC-:B------:R-:W-:Y:S01]  /*dd70*/  FFMA.FTZ R96, R96, R109.reuse, R108.reuse ;  /* 0x0000006d60607223 */ /* 0x180fe2000001006c */
[-CC-:B------:R-:W-:Y:S01]  /*dd80*/  FFMA.FTZ R98, R98, R109.reuse, R108.reuse ;  /* 0x0000006d62627223 */ /* 0x180fe2000001006c */
[-CC-:B------:R-:W-:Y:S01]  /*dd90*/  FFMA.FTZ R104, R104, R109.reuse, R108.reuse ;  /* 0x0000006d68687223 */ /* 0x180fe2000001006c */
[----:B------:R-:W-:Y:S01]  /*dda0*/  FFMA.FTZ R109, R80, R109, R108 ;  /* 0x0000006d506d7223 */ /* 0x000fe2000001006c */
[----:B------:R-:W-:Y:S01]  /*ddb0*/  FSEL R87, R76, RZ, P1 ;  /* 0x000000ff4c577208 */ /* 0x000fe20000800000 */
[----:B------:R-:W-:Y:S01]  /*ddc0*/  FMUL.FTZ R79, R79, UR6 ;  /* 0x000000064f4f7c20 */ /* 0x000fe20008410000 */
[----:B------:R-:W-:Y:S01]  /*ddd0*/  FSEL R80, R77, RZ, P4 ;  /* 0x000000ff4d507208 */ /* 0x000fe20002000000 */
[----:B------:R-:W-:Y:S01]  /*dde0*/  FADD.FTZ R76, R85, -R0 ;  /* 0x80000000554c7221 */ /* 0x000fe20000010000 */
[C---:B------:R-:W-:Y:S01]  /*ddf0*/  PRMT R77, R49.reuse, 0x7632, R77 ;  /* 0x00007632314d7816 */ /* 0x040fe2000000004d */
[----:B------:R-:W-:Y:S01]  /*de00*/  IMAD.U32 R81, R49, 0x10000, RZ ;  /* 0x0001000031517824 */ /* 0x000fe200078e00ff */
[----:B------:R-:W-:Y:S01]  /*de10*/  LOP3.LUT P5, RZ, R83, 0xff0000, RZ, 0xc0, !PT ;  /* 0x00ff000053ff7812 */ /* 0x000fe200078ac0ff */
[----:B------:R-:W-:Y:S01]  /*de20*/  FADD.FTZ R96, R97, -R96 ;  /* 0x8000006061607221 */ /* 0x000fe20000010000 */
[----:B------:R-:W-:Y:S01]  /*de30*/  PRMT R78, R50, 0x7632, R78 ;  /* 0x00007632324e7816 */ /* 0x000fe2000000004e */
[----:B------:R-:W-:Y:S01]  /*de40*/  FADD.FTZ R98, R99, -R98 ;  /* 0x8000006263627221 */ /* 0x000fe20000010000 */
[----:B------:R-:W-:Y:S01]  /*de50*/  PRMT R0, R48, 0x7632, R0 ;  /* 0x0000763230007816 */ /* 0x000fe20000000000 */
[----:B------:R-:W-:Y:S01]  /*de60*/  FADD.FTZ R104, R105, -R104 ;  /* 0x8000006869687221 */ /* 0x000fe20000010000 */
[----:B------:R-:W-:Y:S01]  /*de70*/  LOP3.LUT P3, RZ, R83, 0xff00, RZ, 0xc0, !PT ;  /* 0x0000ff0053ff7812 */ /* 0x000fe2000786c0ff */
[----:B------:R-:W-:Y:S01]  /*de80*/  FADD.FTZ R84, R84, -R109 ;  /* 0x8000006d54547221 */ /* 0x000fe20000010000 */
[----:B------:R-:W-:Y:S01]  /*de90*/  SHF.L.U32 R83, R77, 0x10, RZ ;  /* 0x000000104d537819 */ /* 0x000fe200000006ff */
[----:B------:R-:W-:Y:S01]  /*dea0*/  FFMA.FTZ R76, R175, R76, R81 ;  /* 0x0000004caf4c7223 */ /* 0x000fe20000010051 */
[----:B------:R-:W-:Y:S01]  /*deb0*/  FSEL R86, R79, RZ, P5 ;  /* 0x000000ff4f567208 */ /* 0x000fe20002800000 */
[----:B------:R-:W-:Y:S01]  /*dec0*/  IMAD.U32 R79, R0, 0x10000, RZ ;  /* 0x00010000004f7824 */ /* 0x000fe200078e00ff */
[----:B------:R-:W-:Y:S01]  /*ded0*/  SHF.L.U32 R78, R78, 0x10, RZ ;  /* 0x000000104e4e7819 */ /* 0x000fe200000006ff */
[C---:B------:R-:W-:Y:S01]  /*dee0*/  FFMA.FTZ R83, R175.reuse, R98, R83 ;  /* 0x00000062af537223 */ /* 0x040fe20000010053 */
[----:B------:R-:W-:Y:S01]  /*def0*/  SHF.L.U32 R77, R48, 0x10, RZ ;  /* 0x00000010304d7819 */ /* 0x000fe200000006ff */
[C---:B------:R-:W-:Y:S01]  /*df00*/  FFMA.FTZ R79, R175.reuse, R96, R79 ;  /* 0x00000060af4f7223 */ /* 0x040fe2000001004f */
[----:B------:R-:W-:Y:S01]  /*df10*/  FMUL.FTZ R76, R76, UR6 ;  /* 0x000000064c4c7c20 */ /* 0x000fe20008410000 */
[C---:B------:R-:W-:Y:S01]  /*df20*/  FFMA.FTZ R78, R175.reuse, R104, R78 ;  /* 0x00000068af4e7223 */ /* 0x040fe2000001004e */
[----:B------:R-:W-:Y:S01]  /*df30*/  LOP3.LUT P6, RZ, R82, 0xff0000, RZ, 0xc0, !PT ;  /* 0x00ff000052ff7812 */ /* 0x000fe200078cc0ff */
[----:B------:R-:W-:Y:S01]  /*df40*/  FFMA.FTZ R77, R175, R84, R77 ;  /* 0x00000054af4d7223 */ /* 0x000fe2000001004d */
[----:B------:R-:W-:Y:S01]  /*df50*/  FMUL.FTZ R83, R83, UR6 ;  /* 0x0000000653537c20 */ /* 0x000fe20008410000 */
[----:B------:R-:W-:Y:S01]  /*df60*/  FMUL.FTZ R78, R78, UR6 ;  /* 0x000000064e4e7c20 */ /* 0x000fe20008410000 */
[----:B------:R-:W-:Y:S01]  /*df70*/  FMUL.FTZ R79, R79, UR6 ;  /* 0x000000064f4f7c20 */ /* 0x000fe20008410000 */
        /* <DEDUP_REMOVED lines=14> */
.L_x_612:
[----:B------:R-:W-:Y:S05]  /*e060*/  @!P2 BRA `(.L_x_614) ;  /* 0x0000000000e8a947 */ /* 0x000fea0003800000 */
[-CC-:B------:R-:W-:Y:S01]  /*e070*/  FFMA.FTZ R94, R94, R109.reuse, R108.reuse ;  /* 0x0000006d5e5e7223 */ /* 0x180fe2000001006c */
[-CC-:B------:R-:W-:Y:S01]  /*e080*/  FFMA.FTZ R90, R90, R109.reuse, R108.reuse ;  /* 0x0000006d5a5a7223 */ /* 0x180fe2000001006c */
[-CC-:B------:R-:W-:Y:S01]  /*e090*/  FFMA.FTZ R106, R106, R109.reuse, R108.reuse ;  /* 0x0000006d6a6a7223 */ /* 0x180fe2000001006c */
[-C--:B------:R-:W-:Y:S01]  /*e0a0*/  FFMA.FTZ R104, R104, R109.reuse, R108 ;  /* 0x0000006d68687223 */ /* 0x080fe2000001006c */
[----:B------:R-:W-:Y:S01]  /*e0b0*/  FADD.FTZ R94, R95, -R94 ;  /* 0x8000005e5f5e7221 */ /* 0x000fe20000010000 */
[----:B------:R-:W-:Y:S01]  /*e0c0*/  FADD.FTZ R90, R91, -R90 ;  /* 0x8000005a5b5a7221 */ /* 0x000fe20000010000 */
[----:B------:R-:W-:Y:S01]  /*e0d0*/  FADD.FTZ R106, R107, -R106 ;  /* 0x8000006a6b6a7221 */ /* 0x000fe20000010000 */
[-CC-:B------:R-:W-:Y:S01]  /*e0e0*/  FFMA.FTZ R0, R81, R109.reuse, R108.reuse ;  /* 0x0000006d51007223 */ /* 0x180fe2000001006c */
[C---:B0-----:R-:W-:Y:S01]  /*e0f0*/  FMUL.FTZ R75, R175.reuse, R94 ;  /* 0x0000005eaf4b7220 */ /* 0x041fe20000410000 */
[-CC-:B------:R-:W-:Y:S01]  /*e100*/  FFMA.FTZ R98, R98, R109.reuse, R108.reuse ;  /* 0x0000006d62627223 */ /* 0x180fe2000001006c */
[----:B------:R-:W-:Y:S01]  /*e110*/  FMUL.FTZ R74, R175, R90 ;  /* 0x0000005aaf4a7220 */ /* 0x000fe20000410000 */
[-CC-:B------:R-:W-:Y:S01]  /*e120*/  FFMA.FTZ R96, R96, R109.reuse, R108.reuse ;  /* 0x0000006d60607223 */ /* 0x180fe2000001006c */
[----:B------:R-:W-:Y:S01]  /*e130*/  FMUL.FTZ R73, R75, UR6 ;  /* 0x000000064b497c20 */ /* 0x000fe20008410000 */
[----:B------:R-:W-:Y:S01]  /*e140*/  FFMA.FTZ R109, R80, R109, R108 ;  /* 0x0000006d506d7223 */ /* 0x000fe2000001006c */
[----:B------:R-:W-:Y:S01]  /*e150*/  LOP3.LUT P5, RZ, R83, 0xff0000, RZ, 0xc0, !PT ;  /* 0x00ff000053ff7812 */ /* 0x000fe200078ac0ff */
[----:B------:R-:W-:Y:S01]  /*e160*/  FMUL.FTZ R106, R175, R106 ;  /* 0x0000006aaf6a7220 */ /* 0x000fe20000410000 */
[----:B------:R-:W-:Y:S01]  /*e170*/  FADD.FTZ R104, R105, -R104 ;  /* 0x8000006869687221 */ /* 0x000fe20000010000 */
[----:B------:R-:W-:Y:S01]  /*e180*/  ISETP.GE.U32.AND P1, PT, R82, RZ, PT ;  /* 0x000000ff5200720c */ /* 0x000fe20003f26070 */
[----:B------:R-:W-:Y:S01]  /*e190*/  FMUL.FTZ R72, R74, UR6 ;  /* 0x000000064a487c20 */ /* 0x000fe20008410000 */
[----:B------:R-:W-:Y:S01]  /*e1a0*/  FADD.FTZ R0, R85, -R0 ;  /* 0x8000000055007221 */ /* 0x000fe20000010000 */
[----:B------:R-:W-:Y:S01]  /*e1b0*/  FADD.FTZ R98, R99, -R98 ;  /* 0x8000006263627221 */ /* 0x000fe20000010000 */
[----:B------:R-:W-:Y:S01]  /*e1c0*/  LOP3.LUT P4, RZ, R83, 0xff, RZ, 0xc0, !PT ;  /* 0x000000ff53ff7812 */ /* 0x000fe2000788c0ff */
[----:B------:R-:W-:Y:S01]  /*e1d0*/  FADD.FTZ R96, R97, -R96 ;  /* 0x8000006061607221 */ /* 0x000fe20000010000 */
[----:B------:R-:W-:Y:S01]  /*e1e0*/  FSEL R86, R73, RZ, P5 ;  /* 0x000000ff49567208 */ /* 0x000fe20002800000 */
[----:B------:R-:W-:Y:S01]  /*e1f0*/  FADD.FTZ R84, R84, -R109 ;  /* 0x8000006d54547221 */ /* 0x000fe20000010000 */
[----:B------:R-:W-:Y:S01]  /*e200*/  FMUL.FTZ R76, R106, UR6 ;  /* 0x000000066a4c7c20 */ /* 0x000fe20008410000 */
[----:B------:R-:W-:Y:S01]  /*e210*/  FMUL.FTZ R73, R175, R104 ;  /* 0x00000068af497220 */ /* 0x000fe20000410000 */
[----:B------:R-:W-:Y:S01]  /*e220*/  ISETP.GE.U32.AND.EX P1, PT, R83, 0x1000000, PT, P1 ;  /* 0x010000005300780c */ /* 0x000fe20003f26110 */
[C---:B------:R-:W-:Y:S01]  /*e230*/  FMUL.FTZ R0, R175.reuse, R0 ;  /* 0x00000000af007220 */ /* 0x040fe20000410000 */
[C---:B------:R-:W-:Y:S01]  /*e240*/  FMUL.FTZ R79, R175.reuse, R98 ;  /* 0x00000062af4f7220 */ /* 0x040fe20000410000 */
[----:B------:R-:W-:Y:S01]  /*e250*/  FSEL R78, R72, RZ, P4 ;  /* 0x000000ff484e7208 */ /* 0x000fe20002000000 */
[C---:B------:R-:W-:Y:S01]  /*e260*/  FMUL.FTZ R77, R175.reuse, R96 ;  /* 0x00000060af4d7220 */ /* 0x040fe20000410000 */
[----:B------:R-:W-:Y:S01]  /*e270*/  FMUL.FTZ R72, R175, R84 ;  /* 0x00000054af487220 */ /* 0x000fe20000410000 */
[----:B------:R-:W-:Y:S01]  /*e280*/  FSEL R87, R76, RZ, P1 ;  /* 0x000000ff4c577208 */ /* 0x000fe20000800000 */
[C---:B------:R-:W-:Y:S01]  /*e290*/  FMUL.FTZ R80, R73.reuse, UR6 ;  /* 0x0000000649507c20 */ /* 0x040fe20008410000 */
[----:B------:R-:W-:Y:S01]  /*e2a0*/  F2FP.BF16.F32.PACK_AB R74, R73, R74 ;  /* 0x0000004a494a723e */ /* 0x000fe200000010ff */
[----:B------:R-:W-:Y:S01]  /*e2b0*/  FMUL.FTZ R76, R0, UR6 ;  /* 0x00000006004c7c20 */ /* 0x000fe20008410000 */
[C---:B------:R-:W-:Y:S01]  /*e2c0*/  F2FP.BF16.F32.PACK_AB R73, R79.reuse, R0 ;  /* 0x000000004f49723e */ /* 0x040fe200000010ff */
[----:B------:R-:W-:Y:S01]  /*e2d0*/  FMUL.FTZ R0, R72, UR6 ;  /* 0x0000000648007c20 */ /* 0x000fe20008410000 */
[----:B------:R-:W-:Y:S01]  /*e2e0*/  FMUL.FTZ R79, R79, UR6 ;  /* 0x000000064f4f7c20 */ /* 0x000fe20008410000 */
[C---:B------:R-:W-:Y:S01]  /*e2f0*/  F2FP.BF16.F32.PACK_AB R72, R77.reuse, R72 ;  /* 0x000000484d48723e */ /* 0x040fe200000010ff */
[----:B------:R-:W-:Y:S01]  /*e300*/  FMUL.FTZ R77, R77, UR6 ;  /* 0x000000064d4d7c20 */ /* 0x000fe20008410000 */
[----:B------:R-:W-:-:S02]  /*e310*/  LOP3.LUT P6, RZ, R82, 0xff0000, RZ, 0xc0, !PT ;  /* 0x00ff000052ff7812 */ /* 0x000fc400078cc0ff */
[C---:B------:R-:W-:Y:S02]  /*e320*/  LOP3.LUT P1, RZ, R82.reuse, 0xff000000, RZ, 0xc0, !PT ;  /* 0xff00000052ff7812 */ /* 0x040fe4000782c0ff */
[----:B------:R-:W-:Y:S02]  /*e330*/  LOP3.LUT P3, RZ, R83, 0xff00, RZ, 0xc0, !PT ;  /* 0x0000ff0053ff7812 */ /* 0x000fe4000786c0ff */
        /* <DEDUP_REMOVED lines=11> */
[----:B------:R-:W-:Y:S01]  /*e3f0*/  F2FP.BF16.F32.PACK_AB R76, R81, R0 ;  /* 0x00000000514c723e */ /* 0x000fe200000010ff */
[----:B------:R-:W-:Y:S06]  /*e400*/  BRA `(.L_x_610) ;  /* 0x0000000000d47947 */ /* 0x000fec0003800000 */
.L_x_614:
[-CC-:B------:R-:W-:Y:S01]  /*e410*/  FFMA.FTZ R90, R90, R109.reuse, R108.reuse ;  /* 0x0000006d5a5a7223 */ /* 0x180fe2000001006c */
[-CC-:B------:R-:W-:Y:S01]  /*e420*/  FFMA.FTZ R94, R94, R109.reuse, R108.reuse ;  /* 0x0000006d5e5e7223 */ /* 0x180fe2000001006c */
[-CC-:B------:R-:W-:Y:S01]  /*e430*/  FFMA.FTZ R106, R106, R109.reuse, R108.reuse ;  /* 0x0000006d6a6a7223 */ /* 0x180fe2000001006c */
[-CC-:B------:R-:W-:Y:S01]  /*e440*/  FFMA.FTZ R96, R96, R109.reuse, R108.reuse ;  /* 0x0000006d60607223 */ /* 0x180fe2000001006c */
[-CC-:B------:R-:W-:Y:S01]  /*e450*/  FFMA.FTZ R0, R81, R109.reuse, R108.reuse ;  /* 0x0000006d51007223 */ /* 0x180fe2000001006c */
[-CC-:B------:R-:W-:Y:S01]  /*e460*/  FFMA.FTZ R98, R98, R109.reuse, R108.reuse ;  /* 0x0000006d62627223 */ /* 0x180fe2000001006c */
[-C--:B------:R-:W-:Y:S01]  /*e470*/  FFMA.FTZ R104, R104, R109.reuse, R108 ;  /* 0x0000006d68687223 */ /* 0x080fe2000001006c */
[----:B------:R-:W-:Y:S01]  /*e480*/  FADD.FTZ R90, R91, -R90 ;  /* 0x8000005a5b5a7221 */ /* 0x000fe20000010000 */
[----:B------:R-:W-:Y:S01]  /*e490*/  FADD.FTZ R94, R95, -R94 ;  /* 0x8000005e5f5e7221 */ /* 0x000fe20000010000 */
[----:B------:R-:W-:Y:S01]  /*e4a0*/  FADD.FTZ R106, R107, -R106 ;  /* 0x8000006a6b6a7221 */ /* 0x000fe20000010000 */
[----:B------:R-:W-:Y:S01]  /*e4b0*/  FFMA.FTZ R109, R80, R109, R108 ;  /* 0x0000006d506d7223 */ /* 0x000fe2000001006c */
[C---:B------:R-:W-:Y:S01]  /*e4c0*/  FMUL.FTZ R90, R175.reuse, R90 ;  /* 0x0000005aaf5a7220 */ /* 0x040fe20000410000 */
[C---:B------:R-:W-:Y:S01]  /*e4d0*/  FMUL.FTZ R94, R175.reuse, R94 ;  /* 0x0000005eaf5e7220 */ /* 0x040fe20000410000 */
[----:B------:R-:W-:Y:S01]  /*e4e0*/  FMUL.FTZ R106, R175, R106 ;  /* 0x0000006aaf6a7220 */ /* 0x000fe20000410000 */
[----:B------:R-:W-:Y:S01]  /*e4f0*/  ISETP.GE.U32.AND P1, PT, R82, RZ, PT ;  /* 0x000000ff5200720c */ /* 0x000fe20003f26070 */
        /* <DEDUP_REMOVED lines=13> */
[C---:B------:R-:W-:Y:S01]  /*e5d0*/  FMUL.FTZ R0, R175.reuse, R0 ;  /* 0x00000000af007220 */ /* 0x040fe20000410000 */
[C---:B------:R-:W-:Y:S01]  /*e5e0*/  FMUL.FTZ R98, R175.reuse, R98 ;  /* 0x00000062af627220 */ /* 0x040fe20000410000 */
[----:B------:R-:W-:Y:S01]  /*e5f0*/  FMUL.FTZ R84, R175, R84 ;  /* 0x00000054af547220 */ /* 0x000fe20000410000 */
[----:B------:R-:W-:Y:S01]  /*e600*/  FSEL R106, R106, RZ, P1 ;  /* 0x000000ff6a6a7208 */ /* 0x000fe20000800000 */
[----:B------:R-:W-:Y:S01]  /*e610*/  FMUL.FTZ R104, R104, UR6 ;  /* 0x0000000668687c20 */ /* 0x000fe20008410000 */
[----:B0-----:R-:W-:Y:S01]  /*e620*/  FSEL R79, R94, RZ, P5 ;  /* 0x000000ff5e4f7208 */ /* 0x001fe20002800000 */
        /* <DEDUP_REMOVED lines=18> */
[----:B------:R-:W-:-:S07]  /*e750*/  F2FP.BF16.F32.PACK_AB R76, R81, R76 ;  /* 0x0000004c514c723e */ /* 0x000fce00000010ff */
.L_x_610:
        /* <DEDUP_REMOVED lines=13> */
.L_x_573:
        /* <DEDUP_REMOVED lines=79> */
[----:B------:R-:W-:-:S07]  /*ed20*/  MOV R27, R29 ;  /* 0x0000001d001b7202 */ /* 0x000fce0000000f00 */
.L_x_572:
[----:B------:R-:W-:Y:S05]  /*ed30*/  BSYNC B0 ;  /* 0x0000000000007941 */ /* 0x000fea0003800000 */
.L_x_571:
        /* <DEDUP_REMOVED lines=26> */
[----:B------:R-:W5:Y:S04]  /*eee0*/  LDS R30, [R28+0x600] ;  /* 0x000600001c1e7984 */ /* 0x000f680000000800 */
[----:B------:R-:W3:Y:S04]  /*eef0*/  LDS R31, [R28+0x800] ;  /* 0x000800001c1f7984 */ /* 0x000ee80000000800 */
        /* <DEDUP_REMOVED lines=11> */
[----:B-----5:R-:W-:-:S03]  /*efb0*/  FADD.FTZ R30, RZ, R30 ;  /* 0x0000001eff1e7221 */ /* 0x020fc60000010000 */
[----:B------:R-:W-:Y:S01]  /*efc0*/  LDS R39, [R28+0x2600] ;  /* 0x002600001c277984 */ /* 0x000fe20000000800 */
[----:B---3--:R-:W-:-:S03]  /*efd0*/  FADD.FTZ R31, RZ, R31 ;  /* 0x0000001fff1f7221 */ /* 0x008fc60000010000 */
[----:B------:R-:W1:Y:S01]  /*efe0*/  LDS R42, [R28+0x2800] ;  /* 0x002800001c2a7984 */ /* 0x000e620000000800 */
[----:B--2---:R-:W-:-:S03]  /*eff0*/  FADD.FTZ R32, RZ, R32 ;  /* 0x00000020ff207221 */ /* 0x004fc60000010000 */
[----:B------:R-:W2:Y:S01]  /*f000*/  LDS R41, [R28+0x2a00] ;  /* 0x002a00001c297984 */ /* 0x000ea20000000800 */
[----:B------:R-:W-:-:S03]  /*f010*/  FADD.FTZ R33, R2, R33 ;  /* 0x0000002102217221 */ /* 0x000fc60000010000 */
[----:B------:R-:W3:Y:S01]  /*f020*/  LDS R43, [R28+0x2c00] ;  /* 0x002c00001c2b7984 */ /* 0x000ee20000000800 */
[----:B------:R-:W-:-:S03]  /*f030*/  FADD.FTZ R34, R3, R34 ;  /* 0x0000002203227221 */ /* 0x000fc60000010000 */
[----:B------:R-:W4:Y:S01]  /*f040*/  LDS R2, [R28+0xc00] ;  /* 0x000c00001c027984 */ /* 0x000f220000000800 */
[----:B------:R-:W-:-:S03]  /*f050*/  FADD.FTZ R36, R29, R36 ;  /* 0x000000241d247221 */ /* 0x000fc60000010000 */
[----:B------:R-:W5:Y:S01]  /*f060*/  LDS R3, [R28+0xe00] ;  /* 0x000e00001c037984 */ /* 0x000f620000000800 */
[----:B------:R-:W-:-:S03]  /*f070*/  FADD.FTZ R35, R30, R35 ;  /* 0x000000231e237221 */ /* 0x000fc60000010000 */
[----:B------:R-:W5:Y:S01]  /*f080*/  LDS R29, [R28+0x1000] ;  /* 0x001000001c1d7984 */ /* 0x000f620000000800 */
[----:B------:R-:W-:-:S03]  /*f090*/  FADD.FTZ R31, R31, R38 ;  /* 0x000000261f1f7221 */ /* 0x000fc60000010000 */
[----:B------:R-:W5:Y:S01]  /*f0a0*/  LDS R30, [R28+0x1200] ;  /* 0x001200001c1e7984 */ /* 0x000f620000000800 */
        /* <DEDUP_REMOVED lines=13> */
[----:B-----5:R-:W-:-:S03]  /*f180*/  FADD.FTZ R3, RZ, R3 ;  /* 0x00000003ff037221 */ /* 0x020fc60000010000 */
[----:B------:R-:W5:Y:S01]  /*f190*/  LDS R61, [R28+0x3a00] ;  /* 0x003a00001c3d7984 */ /* 0x000f620000000800 */
[----:B------:R-:W-:-:S03]  /*f1a0*/  FADD.FTZ R29, RZ, R29 ;  /* 0x0000001dff1d7221 */ /* 0x000fc60000010000 */
[----:B------:R-:W5:Y:S01]  /*f1b0*/  LDS R64, [R28+0x3c00] ;  /* 0x003c00001c407984 */ /* 0x000f620000000800 */
[----:B------:R-:W-:Y:S01]  /*f1c0*/  FADD.FTZ R30, RZ, R30 ;  /* 0x0000001eff1e7221 */ /* 0x000fe20000010000 */
[----:B------:R-:W-:Y:S02]  /*f1d0*/  FADD.FTZ R29, R29, R40 ;  /* 0x000000281d1d7221 */ /* 0x000fe40000010000 */
[----:B------:R-:W5:Y:S01]  /*f1e0*/  LDS R63, [R28+0x3e00] ;  /* 0x003e00001c3f7984 */ /* 0x000f620000000800 */
[----:B0-----:R-:W-:Y:S01]  /*f1f0*/  FADD.FTZ R3, R3, R38 ;  /* 0x0000002603037221 */ /* 0x001fe20000010000 */
[----:B------:R-:W-:Y:S02]  /*f200*/  FADD.FTZ R30, R30, R39 ;  /* 0x000000271e1e7221 */ /* 0x000fe40000010000 */
        /* <DEDUP_REMOVED lines=14> */
[----:B------:R-:W3:Y:S01]  /*f2f0*/  LDS R71, [R28+0x4e00] ;  /* 0x004e00001c477984 */ /* 0x000ee20000000800 */
[----:B-----5:R-:W-:Y:S01]  /*f300*/  FADD.FTZ R30, R30, R61 ;  /* 0x0000003d1e1e7221 */ /* 0x020fe20000010000 */
[----:B------:R-:W-:Y:S01]  /*f310*/  BAR.SYNC.DEFER_BLOCKING 0x0 ;  /* 0x0000000000007b1d */ /* 0x000fe20000010000 */
[----:B------:R-:W-:Y:S01]  /*f320*/  FADD.FTZ R33, R33, R64 ;  /* 0x0000004021217221 */ /* 0x000fe20000010000 */
[----:B------:R-:W-:Y:S01]  /*f330*/  FADD.FTZ R63, R34, R63 ;  /* 0x0000003f223f7221 */ /* 0x000fe20000010000 */
[----:B0-----:R-:W-:Y:S01]  /*f340*/  FADD.FTZ R65, R36, R65 ;  /* 0x0000004124417221 */ /* 0x001fe20000010000 */
[----:B------:R-:W-:Y:S01]  /*f350*/  FADD.FTZ R35, R35, R66 ;  /* 0x0000004223237221 */ /* 0x000fe20000010000 */
[----:B------:R-:W-:Y:S01]  /*f360*/  FADD.FTZ R31, R31, R68 ;  /* 0x000000441f1f7221 */ /* 0x000fe20000010000 */
[----:B------:R-:W-:Y:S01]  /*f370*/  FADD.FTZ R67, R32, R67 ;  /* 0x0000004320437221 */ /* 0x000fe20000010000 */
[----:B------:R-:W-:Y:S01]  /*f380*/  STS.128 [R0], R48 ;  /* 0x0000003000007388 */ /* 0x000fe20000000c00 */
[----:B-1----:R-:W-:-:S03]  /*f390*/  FADD.FTZ R69, R2, R69 ;  /* 0x0000004502457221 */ /* 0x002fc60000010000 */
[----:B------:R-:W-:Y:S04]  /*f3a0*/  STS.128 [R0+0x10], R52 ;  /* 0x0000103400007388 */ /* 0x000fe80000000c00 */
[----:B------:R-:W-:Y:S01]  /*f3b0*/  STS.128 [R0+0x400], R56 ;  /* 0x0004003800007388 */ /* 0x000fe20000000c00 */
[----:B--2---:R-:W-:-:S03]  /*f3c0*/  FADD.FTZ R29, R29, R76 ;  /* 0x0000004c1d1d7221 */ /* 0x004fc60000010000 */
[----:B------:R-:W-:Y:S01]  /*f3d0*/  STS.128 [R0+0x410], R72 ;  /* 0x0004104800007388 */ /* 0x000fe20000000c00 */
[----:B---3--:R-:W-:-:S03]  /*f3e0*/  FADD.FTZ R71, R30, R71 ;  /* 0x000000471e477221 */ /* 0x008fc60000010000 */
[----:B------:R0:W-:Y:S04]  /*f3f0*/  STS.128 [R0+0x800], R4 ;  /* 0x0008000400007388 */ /* 0x0001e80000000c00 */
[----:B------:R-:W-:Y:S04]  /*f400*/  STS.128 [R0+0x810], R8 ;  /* 0x0008100800007388 */ /* 0x000fe80000000c00 */
[----:B------:R-:W-:Y:S04]  /*f410*/  STS.128 [R0+0xc00], R12 ;  /* 0x000c000c00007388 */ /* 0x000fe80000000c00 */
[----:B------:R-:W-:Y:S04]  /*f420*/  STS.128 [R0+0xc10], R16 ;  /* 0x000c101000007388 */ /* 0x000fe80000000c00 */
[----:B------:R-:W-:Y:S01]  /*f430*/  STS.128 [R0+0x1000], R20 ;  /* 0x0010001400007388 */ /* 0x000fe20000000c00 */
[----:B0-----:R-:W-:-:S03]  /*f440*/  FADD.FTZ R7, R3, R70 ;  /* 0x0000004603077221 */ /* 0x001fc60000010000 */
[----:B------:R0:W-:Y:S01]  /*f450*/  STS.128 [R0+0x1010], R24 ;  /* 0x0010101800007388 */ /* 0x0001e20000000c00 */
[----:B------:R-:W-:Y:S08]  /*f460*/  BAR.SYNC.DEFER_BLOCKING 0x0 ;  /* 0x0000000000007b1d */ /* 0x000ff00000010000 */
[----:B0-----:R-:W0:Y:S01]  /*f470*/  LDC R0, c[0x0][0x388] ;  /* 0x0000e200ff007b82 */ /* 0x001e220000000800 */
[----:B------:R-:W1:Y:S04]  /*f480*/  LDS R48, [R28] ;  /* 0x000000001c307984 */ /* 0x000e680000000800 */
[----:B------:R-:W2:Y:S04]  /*f490*/  LDS R49, [R28+0x200] ;  /* 0x000200001c317984 */ /* 0x000ea80000000800 */
[----:B------:R-:W3:Y:S04]  /*f4a0*/  LDS R50, [R28+0x400] ;  /* 0x000400001c327984 */ /* 0x000ee80000000800 */
[----:B------:R-:W4:Y:S01]  /*f4b0*/  LDS R5, [R28+0x1400] ;  /* 0x001400001c057984 */ /* 0x000f220000000800 */
[----:B0-----:R-:W-:-:S03]  /*f4c0*/  IMAD R3, R0, UR4, RZ ;  /* 0x0000000400037c24 */ /* 0x001fc6000f8e02ff */
[----:B------:R-:W0:Y:S02]  /*f4d0*/  LDS R4, [R28+0x1600] ;  /* 0x001600001c047984 */ /* 0x000e240000000800 */
[----:B------:R-:W-:Y:S02]  /*f4e0*/  IADD3 R2, P0, PT, R3, R88, RZ ;  /* 0x0000005803027210 */ /* 0x000fe40007f1e0ff */
[----:B------:R-:W5:Y:S04]  /*f4f0*/  LDS R9, [R28+0x1800] ;  /* 0x001800001c097984 */ /* 0x000f680000000800 */
[----:B------:R-:W5:Y:S04]  /*f500*/  LDS R6, [R28+0x2800] ;  /* 0x002800001c067984 */ /* 0x000f680000000800 */
[----:B------:R-:W5:Y:S04]  /*f510*/  LDS R11, [R28+0x2a00] ;  /* 0x002a00001c0b7984 */ /* 0x000f680000000800 */
[----:B------:R-:W5:Y:S04]  /*f520*/  LDS R8, [R28+0x2c00] ;  /* 0x002c00001c087984 */ /* 0x000f680000000800 */
[----:B------:R-:W5:Y:S04]  /*f530*/  LDS R15, [R28+0x3e00] ;  /* 0x003e00001c0f7984 */ /* 0x000f680000000800 */
[----:B------:R-:W5:Y:S01]  /*f540*/  LDS R19, [R28+0x4000] ;  /* 0x004000001c137984 */ /* 0x000f620000000800 */
[----:B-1----:R-:W-:-:S03]  /*f550*/  FADD.FTZ R48, RZ, R48 ;  /* 0x00000030ff307221 */ /* 0x002fc60000010000 */
[----:B------:R-:W1:Y:S01]  /*f560*/  LDS R12, [R28+0x3c00] ;  /* 0x003c00001c0c7984 */ /* 0x000e620000000800 */
[----:B--2---:R-:W-:-:S03]  /*f570*/  FADD.FTZ R49, RZ, R49 ;  /* 0x00000031ff317221 */ /* 0x004fc60000010000 */
[----:B------:R-:W2:Y:S01]  /*f580*/  LDS R0, [R28+0x600] ;  /* 0x000600001c007984 */ /* 0x000ea20000000800 */
[----:B---3--:R-:W-:-:S03]  /*f590*/  FADD.FTZ R50, RZ, R50 ;  /* 0x00000032ff327221 */ /* 0x008fc60000010000 */
[----:B------:R-:W3:Y:S01]  /*f5a0*/  LDS R13, [R28+0x1a00] ;  /* 0x001a00001c0d7984 */ /* 0x000ee20000000800 */
[----:B----4-:R-:W-:Y:S01]  /*f5b0*/  FADD.FTZ R5, R48, R5 ;  /* 0x0000000530057221 */ /* 0x010fe20000010000 */
[----:B0-----:R-:W-:Y:S02]  /*f5c0*/  FADD.FTZ R4, R49, R4 ;  /* 0x0000000431047221 */ /* 0x001fe40000010000 */
[----:B------:R-:W0:Y:S01]  /*f5d0*/  LDS R23, [R28+0x2e00] ;  /* 0x002e00001c177984 */ /* 0x000e220000000800 */
[----:B-----5:R-:W-:-:S03]  /*f5e0*/  FADD.FTZ R9, R50, R9 ;  /* 0x0000000932097221 */ /* 0x020fc60000010000 */
[----:B------:R-:W-:Y:S01]  /*f5f0*/  LDS R17, [R28+0x1e00] ;  /* 0x001e00001c117984 */ /* 0x000fe20000000800 */
[----:B------:R-:W-:-:S03]  /*f600*/  FADD.FTZ R5, R5, R6 ;  /* 0x0000000605057221 */ /* 0x000fc60000010000 */
[----:B------:R-:W-:Y:S01]  /*f610*/  LDS R25, [R28+0x3000] ;  /* 0x003000001c197984 */ /* 0x000fe20000000800 */
[----:B------:R-:W-:-:S03]  /*f620*/  FADD.FTZ R4, R4, R11 ;  /* 0x0000000b04047221 */ /* 0x000fc60000010000 */
[----:B------:R-:W4:Y:S01]  /*f630*/  LDS R6, [R28+0x800] ;  /* 0x000800001c067984 */ /* 0x000f220000000800 */
[----:B------:R-:W-:-:S03]  /*f640*/  FADD.FTZ R10, R9, R8 ;  /* 0x00000008090a7221 */ /* 0x000fc60000010000 */
[----:B------:R-:W-:Y:S01]  /*f650*/  LDS R14, [R28+0x2000] ;  /* 0x002000001c0e7984 */ /* 0x000fe20000000800 */
[----:B------:R-:W-:-:S03]  /*f660*/  FADD.FTZ R43, R4, R15 ;  /* 0x0000000f042b7221 */ /* 0x000fc60000010000 */
[----:B------:R-:W5:Y:S01]  /*f670*/  LDS R8, [R28+0xa00] ;  /* 0x000a00001c087984 */ /* 0x000f620000000800 */
[----:B------:R-:W-:Y:S01]  /*f680*/  SHF.L.U32 R4, R2, 0x2, RZ ;  /* 0x0000000202047819 */ /* 0x000fe200000006ff */
[----:B------:R-:W-:Y:S02]  /*f690*/  FADD.FTZ R45, R10, R19 ;  /* 0x000000130a2d7221 */ /* 0x000fe40000010000 */
[----:B------:R-:W5:Y:S01]  /*f6a0*/  LDS R15, [R28+0x1c00] ;  /* 0x001c00001c0f7984 */ /* 0x000f620000000800 */
[----:B-1----:R-:W-:-:S03]  /*f6b0*/  FADD.FTZ R41, R5, R12 ;  /* 0x0000000c05297221 */ /* 0x002fc60000010000 */
[----:B------:R-:W1:Y:S01]  /*f6c0*/  LDS R9, [R28+0xc00] ;  /* 0x000c00001c097984 */ /* 0x000e620000000800 */
[----:B------:R-:W-:Y:S02]  /*f6d0*/  IMAD.X R5, RZ, RZ, RZ, P0 ;  /* 0x000000ffff057224 */ /* 0x000fe400000e06ff */
[----:B--2---:R-:W-:Y:S01]  /*f6e0*/  FADD.FTZ R0, RZ, R0 ;  /* 0x00000000ff007221 */ /* 0x004fe20000010000 */
[----:B------:R-:W2:Y:S02]  /*f6f0*/  LDS R10, [R28+0xe00] ;  /* 0x000e00001c0a7984 */ /* 0x000ea40000000800 */
[----:B------:R-:W-:Y:S01]  /*f700*/  SHF.L.U64.HI R5, R2, 0x2, R5 ;  /* 0x0000000202057819 */ /* 0x000fe20000010205 */
[----:B---3--:R-:W-:Y:S01]  /*f710*/  FADD.FTZ R0, R0, R13 ;  /* 0x0000000d00007221 */ /* 0x008fe20000010000 */
[----:B------:R-:W3:Y:S01]  /*f720*/  LDS R11, [R28+0x1000] ;  /* 0x001000001c0b7984 */ /* 0x000ee20000000800 */
[C---:B------:R-:W-:Y:S02]  /*f730*/  IADD3 R2, P0, PT, R4.reuse, UR18, RZ ;  /* 0x0000001204027c10 */ /* 0x040fe4000ff1e0ff */
[----:B------:R-:W-:Y:S01]  /*f740*/  IADD3 R4, P1, PT, R4, UR16, RZ ;  /* 0x0000001004047c10 */ /* 0x000fe2000ff3e0ff */
[----:B------:R-:W3:Y:S01]  /*f750*/  LDS R47, [R28+0x4200] ;  /* 0x004200001c2f7984 */ /* 0x000ee20000000800 */
[C---:B------:R-:W-:Y:S01]  /*f760*/  IADD3.X R3, PT, PT, R5.reuse, UR19, RZ, P0, !PT ;  /* 0x0000001305037c10 */ /* 0x040fe200087fe4ff */
[----:B0-----:R-:W-:Y:S01]  /*f770*/  FADD.FTZ R0, R0, R23 ;  /* 0x0000001700007221 */ /* 0x001fe20000010000 */
[----:B------:R-:W-:Y:S01]  /*f780*/  IADD3.X R5, PT, PT, R5, UR17, RZ, P1, !PT ;  /* 0x0000001105057c10 */ /* 0x000fe20008ffe4ff */
[----:B------:R-:W0:Y:S04]  /*f790*/  LDS R27, [R28+0x3200] ;  /* 0x003200001c1b7984 */ /* 0x000e280000000800 */
[----:B------:R-:W0:Y:S04]  /*f7a0*/  LDS R19, [R28+0x2200] ;  /* 0x002200001c137984 */ /* 0x000e280000000800 */
[----:B------:R-:W0:Y:S01]  /*f7b0*/  LDS R12, [R28+0x1200] ;  /* 0x001200001c0c7984 */ /* 0x000e220000000800 */
[----:B----4-:R-:W-:-:S03]  /*f7c0*/  FADD.FTZ R6, RZ, R6 ;  /* 0x00000006ff067221 */ /* 0x010fc60000010000 */
[----:B------:R-:W4:Y:S04]  /*f7d0*/  LDS R49, [R28+0x4400] ;  /* 0x004400001c317984 */ /* 0x000f280000000800 */
[----:B------:R-:W4:Y:S01]  /*f7e0*/  LDS R18, [R28+0x3400] ;  /* 0x003400001c127984 */ /* 0x000f220000000800 */
[----:B-----5:R-:W-:-:S03]  /*f7f0*/  FADD.FTZ R8, RZ, R8 ;  /* 0x00000008ff087221 */ /* 0x020fc60000010000 */
[----:B------:R-:W5:Y:S01]  /*f800*/  LDS R16, [R28+0x2400] ;  /* 0x002400001c107984 */ /* 0x000f620000000800 */
[----:B------:R-:W-:Y:S01]  /*f810*/  FADD.FTZ R6, R6, R15 ;  /* 0x0000000f06067221 */ /* 0x000fe20000010000 */
[----:B------:R-:W-:Y:S02]  /*f820*/  FADD.FTZ R8, R8, R17 ;  /* 0x0000001108087221 */ /* 0x000fe40000010000 */
[----:B------:R-:W5:Y:S01]  /*f830*/  LDS R51, [R28+0x4600] ;  /* 0x004600001c337984 */ /* 0x000f620000000800 */
[----:B-1----:R-:W-:Y:S01]  /*f840*/  FADD.FTZ R9, RZ, R9 ;  /* 0x00000009ff097221 */ /* 0x002fe20000010000 */
[----:B------:R-:W-:Y:S02]  /*f850*/  FADD.FTZ R6, R6, R25 ;  /* 0x0000001906067221 */ /* 0x000fe40000010000 */
[----:B------:R-:W1:Y:S01]  /*f860*/  LDS R37, [R28+0x3600] ;  /* 0x003600001c257984 */ /* 0x000e620000000800 */
[----:B--2---:R-:W-:Y:S01]  /*f870*/  FADD.FTZ R10, RZ, R10 ;  /* 0x0000000aff0a7221 */ /* 0x004fe20000010000 */
[----:B------:R-:W-:-:S02]  /*f880*/  FADD.FTZ R9, R9, R14 ;  /* 0x0000000e09097221 */ /* 0x000fc40000010000 */
[----:B------:R-:W2:Y:S01]  /*f890*/  LDS R21, [R28+0x2600] ;  /* 0x002600001c157984 */ /* 0x000ea20000000800 */
[----:B---3--:R-:W-:-:S03]  /*f8a0*/  FADD.FTZ R11, RZ, R11 ;  /* 0x0000000bff0b7221 */ /* 0x008fc60000010000 */
[----:B------:R-:W3:Y:S01]  /*f8b0*/  LDS R22, [R28+0x4800] ;  /* 0x004800001c167984 */ /* 0x000ee20000000800 */
[----:B------:R-:W-:-:S03]  /*f8c0*/  FADD.FTZ R47, R0, R47 ;  /* 0x0000002f002f7221 */ /* 0x000fc60000010000 */
[----:B------:R-:W3:Y:S01]  /*f8d0*/  LDS R20, [R28+0x3800] ;  /* 0x003800001c147984 */ /* 0x000ee20000000800 */
[----:B0-----:R-:W-:-:S03]  /*f8e0*/  FADD.FTZ R8, R8, R27 ;  /* 0x0000001b08087221 */ /* 0x001fc60000010000 */
[----:B------:R-:W0:Y:S01]  /*f8f0*/  LDS R53, [R28+0x4a00] ;  /* 0x004a00001c357984 */ /* 0x000e220000000800 */
[----:B------:R-:W-:-:S03]  /*f900*/  FADD.FTZ R10, R10, R19 ;  /* 0x000000130a0a7221 */ /* 0x000fc60000010000 */
[----:B------:R-:W0:Y:S01]  /*f910*/  LDS R39, [R28+0x3a00] ;  /* 0x003a00001c277984 */ /* 0x000e220000000800 */
[----:B------:R-:W-:-:S03]  /*f920*/  FADD.FTZ R12, RZ, R12 ;  /* 0x0000000cff0c7221 */ /* 0x000fc60000010000 */
[----:B------:R-:W0:Y:S01]  /*f930*/  LDS R24, [R28+0x4c00] ;  /* 0x004c00001c187984 */ /* 0x000e220000000800 */
[----:B----4-:R-:W-:-:S03]  /*f940*/  FADD.FTZ R49, R6, R49 ;  /* 0x0000003106317221 */ /* 0x010fc60000010000 */
[----:B------:R-:W4:Y:S01]  /*f950*/  LDS R13, [R28+0x4e00] ;  /* 0x004e00001c0d7984 */ /* 0x000f220000000800 */
[----:B------:R-:W-:-:S03]  /*f960*/  FADD.FTZ R9, R9, R18 ;  /* 0x0000001209097221 */ /* 0x000fc60000010000 */
[----:B------:R-:W-:Y:S01]  /*f970*/  STG.E desc[UR10][R2.64], R41 ;  /* 0x0000002902007986 */ /* 0x000fe2000c10190a */
[----:B-----5:R-:W-:-:S03]  /*f980*/  FADD.FTZ R11, R11, R16 ;  /* 0x000000100b0b7221 */ /* 0x020fc60000010000 */
[----:B------:R-:W-:Y:S01]  /*f990*/  STG.E desc[UR10][R4.64], R33 ;  /* 0x0000002104007986 */ /* 0x000fe2000c10190a */
[----:B------:R-:W-:-:S03]  /*f9a0*/  FADD.FTZ R51, R8, R51 ;  /* 0x0000003308337221 */ /* 0x000fc60000010000 */
[----:B------:R-:W-:Y:S01]  /*f9b0*/  STG.E desc[UR10][R2.64+0x200], R43 ;  /* 0x0002002b02007986 */ /* 0x000fe2000c10190a */
[----:B-1----:R-:W-:-:S03]  /*f9c0*/  FADD.FTZ R10, R10, R37 ;  /* 0x000000250a0a7221 */ /* 0x002fc60000010000 */
[----:B------:R-:W-:Y:S01]  /*f9d0*/  STG.E desc[UR10][R4.64+0x200], R63 ;  /* 0x0002003f04007986 */ /* 0x000fe2000c10190a */
[----:B--2---:R-:W-:-:S03]  /*f9e0*/  FADD.FTZ R12, R12, R21 ;  /* 0x000000150c0c7221 */ /* 0x004fc60000010000 */
[----:B------:R-:W-:Y:S01]  /*f9f0*/  STG.E desc[UR10][R2.64+0x400], R45 ;  /* 0x0004002d02007986 */ /* 0x000fe2000c10190a */
[----:B---3--:R-:W-:-:S03]  /*fa00*/  FADD.FTZ R9, R9, R22 ;  /* 0x0000001609097221 */ /* 0x008fc60000010000 */
[----:B------:R-:W-:Y:S01]  /*fa10*/  STG.E desc[UR10][R4.64+0x400], R65 ;  /* 0x0004004104007986 */ /* 0x000fe2000c10190a */
[----:B------:R-:W-:-:S03]  /*fa20*/  FADD.FTZ R11, R11, R20 ;  /* 0x000000140b0b7221 */ /* 0x000fc60000010000 */
[----:B------:R-:W-:Y:S01]  /*fa30*/  STG.E desc[UR10][R2.64+0x600], R47 ;  /* 0x0006002f02007986 */ /* 0x000fe2000c10190a */
[----:B0-----:R-:W-:-:S03]  /*fa40*/  FADD.FTZ R53, R10, R53 ;  /* 0x000000350a357221 */ /* 0x001fc60000010000 */
[----:B------:R-:W-:Y:S01]  /*fa50*/  STG.E desc[UR10][R4.64+0x600], R35 ;  /* 0x0006002304007986 */ /* 0x000fe2000c10190a */
[----:B------:R-:W-:-:S03]  /*fa60*/  FADD.FTZ R12, R12, R39 ;  /* 0x000000270c0c7221 */ /* 0x000fc60000010000 */
[----:B------:R-:W-:Y:S01]  /*fa70*/  STG.E desc[UR10][R2.64+0x800], R49 ;  /* 0x0008003102007986 */ /* 0x000fe2000c10190a */
[----:B------:R-:W-:-:S03]  /*fa80*/  FADD.FTZ R11, R11, R24 ;  /* 0x000000180b0b7221 */ /* 0x000fc60000010000 */
[----:B------:R-:W-:Y:S01]  /*fa90*/  STG.E desc[UR10][R4.64+0x800], R31 ;  /* 0x0008001f04007986 */ /* 0x000fe2000c10190a */
[----:B----4-:R-:W-:-:S03]  /*faa0*/  FADD.FTZ R13, R12, R13 ;  /* 0x0000000d0c0d7221 */ /* 0x010fc60000010000 */
        /* <DEDUP_REMOVED lines=11> */
.L_x_574:
        /* <DEDUP_REMOVED lines=8> */
.L_x_617:
[----:B------:R-:W-:Y:S05]  /*fbe0*/  BSYNC B2 ;  /* 0x0000000000027941 */ /* 0x000fea0003800000 */
.L_x_616:
[----:B------:R-:W-:Y:S02]  /*fbf0*/  HFMA2 R223, -RZ, RZ, 0, 5.9604644775390625e-08 ;  /* 0x00000001ffdf7431 */ /* 0x000fe400000001ff */
[----:B------:R-:W-:Y:S01]  /*fc00*/  IMAD.MOV.U32 R224, RZ, RZ, R79 ;  /* 0x000000ffffe07224 */ /* 0x000fe200078e004f */
[----:B------:R-:W-:Y:S01]  /*fc10*/  MOV R222, 0x1f ;  /* 0x0000001f00de7802 */ /* 0x000fe20000000f00 */
[----:B------:R-:W-:Y:S02]  /*fc20*/  IMAD.MOV.U32 R109, RZ, RZ, -0x1 ;  /* 0xffffffffff6d7424 */ /* 0x000fe400078e00ff */
[----:B------:R-:W-:-:S07]  /*fc30*/  FADD.FTZ R78, R78, R225 ;  /* 0x000000e14e4e7221 */ /* 0x000fce0000010000 */
[----:B------:R-:W-:Y:S05]  /*fc40*/  WARPSYNC.COLLECTIVE R109, `(.L_x_618) ;  /* 0x000000006d087348 */ /* 0x000fea0003c00000 */
[----:B------:R0:W1:Y:S02]  /*fc50*/  SHFL.BFLY P4, R225, R224, R223, R222 ;  /* 0x0c0000dfe0e17389 */ /* 0x00006400000800de */
[----:B01----:R-:W-:Y:S05]  /*fc60*/  ENDCOLLECTIVE ;  /* 0x000000000000791b */ /* 0x003fea0003800000 */
.L_x_618:
[----:B------:R-:W-:Y:S01]  /*fc70*/  HFMA2 R223, -RZ, RZ, 0, 1.1920928955078125e-07 ;  /* 0x00000002ffdf7431 */ /* 0x000fe200000001ff */
[----:B------:R-:W-:Y:S01]  /*fc80*/  MOV R224, R78 ;  /* 0x0000004e00e07202 */ /* 0x000fe20000000f00 */
[----:B------:R-:W-:-:S07]  /*fc90*/  FADD.FTZ R79, R79, R225 ;  /* 0x000000e14f4f7221 */ /* 0x000fce0000010000 */
[----:B------:R-:W-:Y:S05]  /*fca0*/  WARPSYNC.COLLECTIVE R109, `(.L_x_619) ;  /* 0x000000006d087348 */ /* 0x000fea0003c00000 */
[----:B------:R0:W1:Y:S02]  /*fcb0*/  SHFL.BFLY P4, R225, R224, R223, R222 ;  /* 0x0c0000dfe0e17389 */ /* 0x00006400000800de */
[----:B01----:R-:W-:Y:S05]  /*fcc0*/  ENDCOLLECTIVE ;  /* 0x000000000000791b */ /* 0x003fea0003800000 */
.L_x_619:
[----:B------:R-:W-:Y:S02]  /*fcd0*/  IMAD.MOV.U32 R224, RZ, RZ, R79 ;  /* 0x000000ffffe07224 */ /* 0x000fe400078e004f */
[----:B------:R-:W-:-:S07]  /*fce0*/  FADD.FTZ R78, R78, R225 ;  /* 0x000000e14e4e7221 */ /* 0x000fce0000010000 */
[----:B------:R-:W-:Y:S05]  /*fcf0*/  WARPSYNC.COLLECTIVE R109, `(.L_x_620) ;  /* 0x000000006d087348 */ /* 0x000fea0003c00000 */
[----:B------:R0:W1:Y:S02]  /*fd00*/  SHFL.BFLY P4, R225, R224, R223, R222 ;  /* 0x0c0000dfe0e17389 */ /* 0x00006400000800de */
[----:B01----:R-:W-:Y:S05]  /*fd10*/  ENDCOLLECTIVE ;  /* 0x000000000000791b */ /* 0x003fea0003800000 */
.L_x_620:
[----:B------:R-:W-:Y:S01]  /*fd20*/  HFMA2 R223, -RZ, RZ, 0, 2.384185791015625e-07 ;  /* 0x00000004ffdf7431 */ /* 0x000fe200000001ff */
[----:B------:R-:W-:Y:S01]  /*fd30*/  MOV R224, R78 ;  /* 0x0000004e00e07202 */ /* 0x000fe20000000f00 */
[----:B------:R-:W-:-:S07]  /*fd40*/  FADD.FTZ R79, R79, R225 ;  /* 0x000000e14f4f7221 */ /* 0x000fce0000010000 */
[----:B------:R-:W-:Y:S05]  /*fd50*/  WARPSYNC.COLLECTIVE R109, `(.L_x_621) ;  /* 0x000000006d087348 */ /* 0x000fea0003c00000 */
[----:B------:R0:W1:Y:S02]  /*fd60*/  SHFL.BFLY P4, R225, R224, R223, R222 ;  /* 0x0c0000dfe0e17389 */ /* 0x00006400000800de */
[----:B01----:R-:W-:Y:S05]  /*fd70*/  ENDCOLLECTIVE ;  /* 0x000000000000791b */ /* 0x003fea0003800000 */
.L_x_621:
[----:B------:R-:W-:Y:S02]  /*fd80*/  IMAD.MOV.U32 R224, RZ, RZ, R79 ;  /* 0x000000ffffe07224 */ /* 0x000fe400078e004f */
[----:B------:R-:W-:-:S07]  /*fd90*/  FADD.FTZ R78, R78, R225 ;  /* 0x000000e14e4e7221 */ /* 0x000fce0000010000 */
[----:B------:R-:W-:Y:S05]  /*fda0*/  WARPSYNC.COLLECTIVE R109, `(.L_x_622) ;  /* 0x000000006d087348 */ /* 0x000fea0003c00000 */
[----:B------:R0:W1:Y:S02]  /*fdb0*/  SHFL.BFLY P4, R225, R224, R223, R222 ;  /* 0x0c0000dfe0e17389 */ /* 0x00006400000800de */
[----:B01----:R-:W-:Y:S05]  /*fdc0*/  ENDCOLLECTIVE ;  /* 0x000000000000791b */ /* 0x003fea0003800000 */
.L_x_622:
[----:B------:R-:W-:Y:S01]  /*fdd0*/  HFMA2 R223, -RZ, RZ, 0, 4.76837158203125e-07 ;  /* 0x00000008ffdf7431 */ /* 0x000fe200000001ff */
[----:B------:R-:W-:Y:S01]  /*fde0*/  MOV R224, R78 ;  /* 0x0000004e00e07202 */ /* 0x000fe20000000f00 */
[----:B------:R-:W-:-:S07]  /*fdf0*/  FADD.FTZ R79, R79, R225 ;  /* 0x000000e14f4f7221 */ /* 0x000fce0000010000 */
[----:B------:R-:W-:Y:S05]  /*fe00*/  WARPSYNC.COLLECTIVE R109, `(.L_x_623) ;  /* 0x000000006d087348 */ /* 0x000fea0003c00000 */
[----:B------:R0:W1:Y:S02]  /*fe10*/  SHFL.BFLY P4, R225, R224, R223, R222 ;  /* 0x0c0000dfe0e17389 */ /* 0x00006400000800de */
[----:B01----:R-:W-:Y:S05]  /*fe20*/  ENDCOLLECTIVE ;  /* 0x000000000000791b */ /* 0x003fea0003800000 */
.L_x_623:
[----:B------:R-:W-:Y:S02]  /*fe30*/  IMAD.MOV.U32 R224, RZ, RZ, R79 ;  /* 0x000000ffffe07224 */ /* 0x000fe400078e004f */
[----:B------:R-:W-:-:S07]  /*fe40*/  FADD.FTZ R78, R78, R225 ;  /* 0x000000e14e4e7221 */ /* 0x000fce0000010000 */
[----:B------:R-:W-:Y:S05]  /*fe50*/  WARPSYNC.COLLECTIVE R109, `(.L_x_624) ;  /* 0x000000006d087348 */ /* 0x000fea0003c00000 */
[----:B------:R0:W1:Y:S02]  /*fe60*/  SHFL.BFLY P4, R225, R224, R223, R222 ;  /* 0x0c0000dfe0e17389 */ /* 0x00006400000800de */
[----:B01----:R-:W-:Y:S05]  /*fe70*/  ENDCOLLECTIVE ;  /* 0x000000000000791b */ /* 0x003fea0003800000 */
.L_x_624:
[----:B------:R-:W-:Y:S01]  /*fe80*/  HFMA2 R223, -RZ, RZ, 0, 9.5367431640625e-07 ;  /* 0x00000010ffdf7431 */ /* 0x000fe200000001ff */
[----:B------:R-:W-:Y:S01]  /*fe90*/  MOV R224, R78 ;  /* 0x0000004e00e07202 */ /* 0x000fe20000000f00 */
[----:B------:R-:W-:-:S07]  /*fea0*/  FADD.FTZ R79, R79, R225 ;  /* 0x000000e14f4f7221 */ /* 0x000fce0000010000 */
[----:B------:R-:W-:Y:S05]  /*feb0*/  WARPSYNC.COLLECTIVE R109, `(.L_x_625) ;  /* 0x000000006d087348 */ /* 0x000fea0003c00000 */
[----:B------:R0:W1:Y:S02]  /*fec0*/  SHFL.BFLY P4, R225, R224, R223, R222 ;  /* 0x0c0000dfe0e17389 */ /* 0x00006400000800de */
[----:B01----:R-:W-:Y:S05]  /*fed0*/  ENDCOLLECTIVE ;  /* 0x000000000000791b */ /* 0x003fea0003800000 */
.L_x_625:
[----:B------:R-:W-:Y:S01]  /*fee0*/  MOV R224, R79 ;  /* 0x0000004f00e07202 */ /* 0x000fe20000000f00 */
[----:B------:R-:W-:-:S07]  /*fef0*/  IMAD.MOV.U32 R108, RZ, RZ, R225 ;  /* 0x000000ffff6c7224 */ /* 0x000fce00078e00e1 */
[----:B------:R-:W-:Y:S05]  /*ff00*/  WARPSYNC.COLLECTIVE R109, `(.L_x_626) ;  /* 0x000000006d087348 */ /* 0x000fea0003c00000 */
[----:B------:R0:W1:Y:S02]  /*ff10*/  SHFL.BFLY P4, R225, R224, R223, R222 ;  /* 0x0c0000dfe0e17389 */ /* 0x00006400000800de */
[----:B01----:R-:W-:Y:S05]  /*ff20*/  ENDCOLLECTIVE ;  /* 0x000000000000791b */ /* 0x003fea0003800000 */
.L_x_626:
[----:B------:R-:W-:Y:S01]  /*ff30*/  MOV R109, R225 ;  /* 0x000000e1006d7202 */ /* 0x000fe20000000f00 */
[----:B------:R-:W-:Y:S06]  /*ff40*/  BRA `(.L_x_627) ;  /* 0xffffff2c004c7947 */ /* 0x000fec000383ffff */
.L_x_628:
        /* <DEDUP_REMOVED lines=11> */
.L_x_7077:


//--------------------- .text._ZN10layer_norm31ln_parallel_residual_bwd_kernelINS_13Kernel_traitsI6__halfS2_S2_S2_fjLj1280ELj1ELj4ELj1ELj16ENS_18Kernel_traits_baseILj1280ES2_S2_S2_S2_fjLj128EEEEELb0ELb0ELb0EEEvNS_9BwdParamsE --------------------------
	.section	.text._ZN10layer_norm31ln_parallel_residual_bwd_kernelINS_13Kernel_traitsI6__halfS2_S2_S2_fjLj1280ELj1ELj4ELj1ELj16ENS_18Kernel_traits_baseILj1280ES2_S2_S2_S2_fjLj128EEEEELb0ELb0ELb0EEEvNS_9BwdParamsE,"ax",@progbits
	.align	128
        .global         _ZN10layer_norm31ln_parallel_residual_bwd_kernelINS_13Kernel_traitsI6__halfS2_S2_S2_fjLj1280ELj1ELj4ELj1ELj16ENS_18Kernel_traits_baseILj1280ES2_S2_S2_S2_fjLj128EEEEELb0ELb0ELb0EEEvNS_9BwdParamsE
        .type           _ZN10layer_norm31ln_parallel_residual_bwd_kernelINS_13Kernel_traitsI6__halfS2_S2_S2_fjLj1280ELj1ELj4ELj1ELj16ENS_18Kernel_traits_baseILj1280ES2_S2_S2_S2_fjLj128EEEEELb0ELb0ELb0EEEvNS_9BwdParamsE,@function
        .size           _ZN10layer_norm31ln_parallel_residual_bwd_kernelINS_13Kernel_traitsI6__halfS2_S2_S2_fjLj1280ELj1ELj4ELj1ELj16ENS_18Kernel_traits_baseILj1280ES2_S2_S2_S2_fjLj128EEEEELb0ELb0ELb0EEEvNS_9BwdParamsE,(.L_x_7078 - _ZN10layer_norm31ln_parallel_residual_bwd_kernelINS_13Kernel_traitsI6__halfS2_S2_S2_fjLj1280ELj1ELj4ELj1ELj16ENS_18Kernel_traits_baseILj1280ES2_S2_S2_S2_fjLj128EEEEELb0ELb0ELb0EEEvNS_9BwdParamsE)
        .other          _ZN10layer_norm31ln_parallel_residual_bwd_kernelINS_13Kernel_traitsI6__halfS2_S2_S2_fjLj1280ELj1ELj4ELj1ELj16ENS_18Kernel_traits_baseILj1280ES2_S2_S2_S2_fjLj128EEEEELb0ELb0ELb0EEEvNS_9BwdParamsE,@"STO_CUDA_ENTRY STV_DEFAULT"
_ZN10layer_norm31ln_parallel_residual_bwd_kernelINS_13Kernel_traitsI6__halfS2_S2_S2_fjLj1280ELj1ELj4ELj1ELj16ENS_18Kernel_traits_baseILj1280ES2_S2_S2_S2_fjLj128EEEEELb0ELb0ELb0EEEvNS_9BwdParamsE:
.text._ZN10layer_norm31ln_parallel_residual_bwd_kernelINS_13Kernel_traitsI6__halfS2_S2_S2_fjLj1280ELj1ELj4ELj1ELj16ENS_18Kernel_traits_baseILj1280ES2_S2_S2_S2_fjLj128EEEEELb0ELb0ELb0EEEvNS_9BwdParamsE:
[----:B------:R-:W0:Y:S01]  /*0000*/  LDC R1, c[0x0][0x37c] ;  /* 0x0000df00ff017b82 */ /* 0x000e220000000800 */
[----:B------:R-:W1:Y:S01]  /*0010*/  S2R R215, SR_TID.X ;  /* 0x0000000000d77919 */ /* 0x000e620000002100 */
[----:B------:R-:W2:Y:S01]  /*0020*/  LDCU UR4, c[0x0][0x388] ;  /* 0x00007100ff0477ac */ /* 0x000ea20008000800 */
[----:B0-----:R-:W-:-:S05]  /*0030*/  IADD3 R1, PT, PT, R1, -0x138, RZ ;  /* 0xfffffec801017810 */ /* 0x001fca0007ffe0ff */
[----:B------:R-:W0:Y:S01]  /*0040*/  LDC.64 R2, c[0x0][0x3d0] ;  /* 0x0000f400ff027b82 */ /* 0x000e220000000a00 */
[----:B------:R-:W3:Y:S01]  /*0050*/  LDCU.64 UR10, c[0x0][0x358] ;  /* 0x00006b00ff0a77ac */ /* 0x000ee20008000a00 */
[----:B------:R-:W4:Y:S06]  /*0060*/  LDCU UR5, c[0x0][0x384] ;  /* 0x00007080ff0577ac */ /* 0x000f2c0008000800 */
[----:B------:R-:W3:Y:S01]  /*0070*/  LDC.64 R4, c[0x0][0x3d8] ;  /* 0x0000f600ff047b82 */ /* 0x000ee20000000a00 */
[----:B------:R-:W0:Y:S01]  /*0080*/  LDCU UR24, c[0x0][0x388] ;  /* 0x00007100ff1877ac */ /* 0x000e220008000800 */
[----:B------:R-:W0:Y:S01]  /*0090*/  LDCU.U8 UR15, c[0x0][0x410] ;  /* 0x00008200ff0f77ac */ /* 0x000e220008000000 */
[----:B--2---:R-:W-:-:S05]  /*00a0*/  MOV R6, UR4 ;  /* 0x0000000400067c02 */ /* 0x004fca0008000f00 */
[----:B------:R-:W2:Y:S01]  /*00b0*/  LDC.64 R8, c[0x0][0x3d8] ;  /* 0x0000f600ff087b82 */ /* 0x000ea20000000a00 */
[----:B------:R-:W0:Y:S01]  /*00c0*/  LDCU UR14, c[0x0][0x400] ;  /* 0x00008000ff0e77ac */ /* 0x000e220008000800 */
[----:B------:R-:W-:Y:S01]  /*00d0*/  SHF.R.S32.HI R0, RZ, 0x1f, R6 ;  /* 0x0000001fff007819 */ /* 0x000fe20000011406 */
[----:B------:R4:W-:Y:S01]  /*00e0*/  STL [R1+0x130], R6 ;  /* 0x0001300601007387 */ /* 0x0009e20000100800 */
[----:B------:R-:W0:Y:S02]  /*00f0*/  LDCU.64 UR6, c[0x0][0x470] ;  /* 0x00008e00ff0677ac */ /* 0x000e240008000a00 */
[----:B------:R-:W-:Y:S02]  /*0100*/  LEA.HI R0, R0, R6, RZ, 0x3 ;  /* 0x0000000600007211 */ /* 0x000fe400078f18ff */
[----:B------:R-:W2:Y:S01]  /*0110*/  LDC.64 R14, c[0x0][0x3d0] ;  /* 0x0000f400ff0e7b82 */ /* 0x000ea20000000a00 */
[----:B------:R-:W0:Y:S01]  /*0120*/  LDCU.64 UR12, c[0x0][0x438] ;  /* 0x00008700ff0c77ac */ /* 0x000e220008000a00 */
[C---:B-1----:R-:W-:Y:S01]  /*0130*/  LOP3.LUT R7, R215.reuse, 0x1f, RZ, 0xc, !PT ;  /* 0x0000001fd7077812 */ /* 0x042fe200078e0cff */
[----:B------:R-:W1:Y:S01]  /*0140*/  LDCU.64 UR8, c[0x0][0x478] ;  /* 0x00008f00ff0877ac */ /* 0x000e620008000a00 */
[----:B------:R-:W-:-:S02]  /*0150*/  LOP3.LUT R10, R215, 0x1f, RZ, 0xc0, !PT ;  /* 0x0000001fd70a7812 */ /* 0x000fc400078ec0ff */
[----:B------:R-:W-:Y:S02]  /*0160*/  LEA.HI.SX32 R252, R0, R7, 0x1d ;  /* 0x0000000700fc7211 */ /* 0x000fe400078feaff */
[----:B------:R-:W1:Y:S01]  /*0170*/  LDC.64 R16, c[0x0][0x3d8] ;  /* 0x0000f600ff107b82 */ /* 0x000e620000000a00 */
[----:B------:R-:W-:Y:S02]  /*0180*/  MOV R27, R10 ;  /* 0x0000000a001b7202 */ /* 0x000fe40000000f00 */
[C---:B------:R-:W-:Y:S02]  /*0190*/  ISETP.GE.U32.AND P3, PT, R252.reuse, 0x20, PT ;  /* 0x00000020fc00780c */ /* 0x040fe40003f66070 */
[C---:B------:R-:W-:Y:S02]  /*01a0*/  ISETP.GE.U32.AND P0, PT, R252.reuse, 0x40, PT ;  /* 0x00000040fc00780c */ /* 0x040fe40003f06070 */
[C---:B------:R-:W-:Y:S01]  /*01b0*/  ISETP.GE.U32.AND P1, PT, R252.reuse, 0x60, PT ;  /* 0x00000060fc00780c */ /* 0x040fe20003f26070 */
[----:B----4-:R-:W4:Y:S01]  /*01c0*/  LDC.64 R6, c[0x0][0x3d0] ;  /* 0x0000f400ff067b82 */ /* 0x010f220000000a00 */
[----:B------:R-:W-:-:S02]  /*01d0*/  ISETP.GE.U32.AND P2, PT, R252, 0x80, PT ;  /* 0x00000080fc00780c */ /* 0x000fc40003f46070 */
[----:B------:R-:W-:-:S05]  /*01e0*/  ISETP.GE.U32.AND P4, PT, R252, 0xa0, PT ;  /* 0x000000a0fc00780c */ /* 0x000fca0003f86070 */
[----:B------:R-:W1:Y:S01]  /*01f0*/  LDC.64 R18, c[0x0][0x3d0] ;  /* 0x0000f400ff127b82 */ /* 0x000e620000000a00 */
[----:B0-----:R-:W-:-:S04]  /*0200*/  @P3 IMAD.WIDE.U32 R2, R27, 0x10, R2 ;  /* 0x000000101b023825 */ /* 0x001fc800078e0002 */
[C---:B---3--:R-:W-:Y:S01]  /*0210*/  @P3 IMAD.WIDE.U32 R4, R27.reuse, 0x10, R4 ;  /* 0x000000101b043825 */ /* 0x048fe200078e0004 */
[----:B------:R-:W-:Y:S01]  /*0220*/  @P3 LOP3.LUT R27, R27, 0x20, RZ, 0xfc, !PT ;  /* 0x000000201b1b3812 */ /* 0x000fe200078efcff */
[----:B------:R0:W5:Y:S01]  /*0230*/  @P3 LDG.E.128 R40, desc[UR10][R2.64] ;  /* 0x0000000a02283981 */ /* 0x000162000c1e1d00 */
[----:B------:R-:W3:Y:S03]  /*0240*/  LDC.64 R20, c[0x0][0x3d8] ;  /* 0x0000f600ff147b82 */ /* 0x000ee60000000a00 */
[C---:B--2---:R-:W-:Y:S01]  /*0250*/  @P0 IMAD.WIDE.U32 R12, R27.reuse, 0x10, R8 ;  /* 0x000000101b0c0825 */ /* 0x044fe200078e0008 */
[----:B------:R0:W5:Y:S04]  /*0260*/  @P3 LDG.E.128 R44, desc[UR10][R4.64] ;  /* 0x0000000a042c3981 */ /* 0x000168000c1e1d00 */
[----:B------:R-:W2:Y:S01]  /*0270*/  LDC.64 R22, c[0x0][0x3d0] ;  /* 0x0000f400ff167b82 */ /* 0x000ea20000000a00 */
[C---:B----4-:R-:W-:Y:S01]  /*0280*/  @P0 IMAD.WIDE.U32 R10, R27.reuse, 0x10, R6 ;  /* 0x000000101b0a0825 */ /* 0x050fe200078e0006 */
[----:B------:R-:W-:-:S06]  /*0290*/  @P0 IADD3 R27, PT, PT, R27, 0x20, RZ ;  /* 0x000000201b1b0810 */ /* 0x000fcc0007ffe0ff */
[----:B------:R-:W4:Y:S01]  /*02a0*/  LDC.64 R24, c[0x0][0x3d8] ;  /* 0x0000f600ff187b82 */ /* 0x000f220000000a00 */
[C---:B------:R-:W-:Y:S01]  /*02b0*/  @P1 IMAD.WIDE.U32 R14, R27.reuse, 0x10, R14 ;  /* 0x000000101b0e1825 */ /* 0x040fe200078e000e */
[----:B------:R0:W-:Y:S03]  /*02c0*/  STL [R1+0x120], RZ ;  /* 0x000120ff01007387 */ /* 0x0001e60000100800 */
[C---:B-1----:R-:W-:Y:S01]  /*02d0*/  @P1 IMAD.WIDE.U32 R16, R27.reuse, 0x10, R16 ;  /* 0x000000101b101825 */ /* 0x042fe200078e0010 */
[----:B------:R-:W-:Y:S01]  /*02e0*/  @P1 IADD3 R27, PT, PT, R27, 0x20, RZ ;  /* 0x000000201b1b1810 */ /* 0x000fe20007ffe0ff */
[----:B------:R0:W5:Y:S04]  /*02f0*/  @P1 LDG.E.128 R56, desc[UR10][R14.64] ;  /* 0x0000000a0e381981 */ /* 0x000168000c1e1d00 */
[C---:B------:R-:W-:Y:S01]  /*0300*/  @P2 IMAD.WIDE.U32 R18, R27.reuse, 0x10, R18 ;  /* 0x000000101b122825 */ /* 0x040fe200078e0012 */
[----:B------:R0:W5:Y:S03]  /*0310*/  @P1 LDG.E.128 R60, desc[UR10][R16.64] ;  /* 0x0000000a103c1981 */ /* 0x000166000c1e1d00 */
[C---:B---3--:R-:W-:Y:S01]  /*0320*/  @P2 IMAD.WIDE.U32 R20, R27.reuse, 0x10, R20 ;  /* 0x000000101b142825 */ /* 0x048fe200078e0014 */
[----:B------:R-:W-:Y:S01]  /*0330*/  @P2 IADD3 R27, PT, PT, R27, 0x20, RZ ;  /* 0x000000201b1b2810 */ /* 0x000fe20007ffe0ff */
[----:B------:R0:W5:Y:S04]  /*0340*/  @P2 LDG.E.128 R64, desc[UR10][R18.64] ;  /* 0x0000000a12402981 */ /* 0x000168000c1e1d00 */
[C---:B--2---:R-:W-:Y:S01]  /*0350*/  @P4 IMAD.WIDE.U32 R6, R27.reuse, 0x10, R22 ;  /* 0x000000101b064825 */ /* 0x044fe200078e0016 */
[----:B------:R0:W5:Y:S03]  /*0360*/  @P2 LDG.E.128 R68, desc[UR10][R20.64] ;  /* 0x0000000a14442981 */ /* 0x000166000c1e1d00 */
[----:B----4-:R-:W-:Y:S01]  /*0370*/  @P4 IMAD.WIDE.U32 R8, R27, 0x10, R24 ;  /* 0x000000101b084825 */ /* 0x010fe200078e0018 */
[----:B------:R0:W5:Y:S04]  /*0380*/  @P4 LDG.E.128 R72, desc[UR10][R6.64] ;  /* 0x0000000a06484981 */ /* 0x000168000c1e1d00 */
[----:B------:R0:W5:Y:S04]  /*0390*/  @P4 LDG.E.128 R76, desc[UR10][R8.64] ;  /* 0x0000000a084c4981 */ /* 0x000168000c1e1d00 */
        /* <DEDUP_REMOVED lines=42> */
[----:B------:R-:W1:Y:S03]  /*0640*/  S2UR UR4, SR_CTAID.X ;  /* 0x00000000000479c3 */ /* 0x000e660000002500 */
        /* <DEDUP_REMOVED lines=24> */
[----:B-1----:R-:W-:-:S03]  /*07d0*/  USHF.L.U32 UR4, UR4, 0x2, URZ ;  /* 0x0000000204047899 */ /* 0x002fc600080006ff */
[----:B------:R0:W-:Y:S04]  /*07e0*/  STL [R1+0x2c], RZ ;  /* 0x00002cff01007387 */ /* 0x0001e80000100800 */
[----:B------:R0:W-:Y:S01]  /*07f0*/  STL [R1+0x10], RZ ;  /* 0x000010ff01007387 */ /* 0x0001e20000100800 */
[----:B------:R-:W-:-:S03]  /*0800*/  SHF.R.U32.HI R215, RZ, 0x5, R215 ;  /* 0x00000005ffd77819 */ /* 0x000fc600000116d7 */
[----:B------:R0:W-:Y:S04]  /*0810*/  STL [R1+0x14], RZ ;  /* 0x000014ff01007387 */ /* 0x0001e80000100800 */
[----:B------:R0:W-:Y:S04]  /*0820*/  STL [R1+0x18], RZ ;  /* 0x000018ff01007387 */ /* 0x0001e80000100800 */
[----:B------:R0:W-:Y:S04]  /*0830*/  STL [R1+0x1c], RZ ;  /* 0x00001cff01007387 */ /* 0x0001e80000100800 */
[----:B------:R0:W-:Y:S01]  /*0840*/  STL [R1], RZ ;  /* 0x000000ff01007387 */ /* 0x0001e20000100800 */
[----:B------:R-:W-:-:S03]  /*0850*/  LOP3.LUT R215, R215, UR4, RZ, 0xfc, !PT ;  /* 0x00000004d7d77c12 */ /* 0x000fc6000f8efcff */
[----:B------:R0:W-:Y:S04]  /*0860*/  STL [R1+0x4], RZ ;  /* 0x000004ff01007387 */ /* 0x0001e80000100800 */
[----:B------:R0:W-:Y:S04]  /*0870*/  STL [R1+0x8], RZ ;  /* 0x000008ff01007387 */ /* 0x0001e80000100800 */
[----:B------:R0:W-:Y:S04]  /*0880*/  STL [R1+0xc], RZ ;  /* 0x00000cff01007387 */ /* 0x0001e80000100800 */
[----:B------:R0:W5:Y:S04]  /*0890*/  @P0 LDG.E.128 R48, desc[UR10][R10.64] ;  /* 0x0000000a0a300981 */ /* 0x000168000c1e1d00 */
[----:B------:R0:W5:Y:S01]  /*08a0*/  @P0 LDG.E.128 R52, desc[UR10][R12.64] ;  /* 0x0000000a0c340981 */ /* 0x000162000c1e1d00 */
[----:B------:R-:W-:Y:S01]  /*08b0*/  ISETP.GE.AND P0, PT, R215, UR5, PT ;  /* 0x00000005d7007c0c */ /* 0x000fe2000bf06270 */
        /* <DEDUP_REMOVED lines=43> */
[----:B0-----:R-:W-:Y:S06]  /*0b70*/  @P0 BRA `(.L_x_630) ;  /* 0x000000a8000c0947 */ /* 0x001fec0003800000 */
[----:B------:R0:W-:Y:S01]  /*0b80*/  STL [R1+0x120], RZ ;  /* 0x000120ff01007387 */ /* 0x0001e20000100800 */
[----:B------:R-:W1:Y:S01]  /*0b90*/  LDCU.U8 UR4, c[0x0][0x410] ;  /* 0x00008200ff0477ac */ /* 0x000e620008000000 */
[----:B------:R-:W-:Y:S02]  /*0ba0*/  CS2R R248, SRZ ;  /* 0x0000000000f87805 */ /* 0x000fe4000001ff00 */
[----:B------:R-:W-:Y:S01]  /*0bb0*/  CS2R R250, SRZ ;  /* 0x0000000000fa7805 */ /* 0x000fe2000001ff00 */
[----:B------:R0:W-:Y:S01]  /*0bc0*/  STL [R1+0x124], RZ ;  /* 0x000124ff01007387 */ /* 0x0001e20000100800 */
[----:B------:R-:W-:Y:S02]  /*0bd0*/  CS2R R244, SRZ ;  /* 0x0000000000f47805 */ /* 0x000fe4000001ff00 */
[----:B------:R-:W-:Y:S02]  /*0be0*/  CS2R R246, SRZ ;  /* 0x0000000000f67805 */ /* 0x000fe4000001ff00 */
[----:B------:R-:W-:Y:S01]  /*0bf0*/  CS2R R240, SRZ ;  /* 0x0000000000f07805 */ /* 0x000fe2000001ff00 */
[----:B------:R0:W-:Y:S01]  /*0c00*/  STL [R1+0x128], RZ ;  /* 0x000128ff01007387 */ /* 0x0001e20000100800 */
[----:B------:R-:W-:-:S02]  /*0c10*/  CS2R R242, SRZ ;  /* 0x0000000000f27805 */ /* 0x000fc4000001ff00 */
        /* <DEDUP_REMOVED lines=8> */
[----:B------:R-:W-:Y:S01]  /*0ca0*/  CS2R R224, SRZ ;  /* 0x0000000000e07805 */ /* 0x000fe2000001ff00 */
[----:B-1----:R-:W-:Y:S01]  /*0cb0*/  UISETP.NE.AND UP0, UPT, UR4, URZ, UPT ;  /* 0x000000ff0400728c */ /* 0x002fe2000bf05270 */
[----:B------:R0:W-:Y:S01]  /*0cc0*/  STL [R1+0x114], RZ ;  /* 0x000114ff01007387 */ /* 0x0001e20000100800 */
[----:B------:R-:W-:Y:S02]  /*0cd0*/  CS2R R226, SRZ ;  /* 0x0000000000e27805 */ /* 0x000fe4000001ff00 */
[----:B------:R-:W-:Y:S02]  /*0ce0*/  CS2R R220, SRZ ;  /* 0x0000000000dc7805 */ /* 0x000fe4000001ff00 */
[----:B------:R-:W-:Y:S01]  /*0cf0*/  CS2R R222, SRZ ;  /* 0x0000000000de7805 */ /* 0x000fe2000001ff00 */
[----:B------:R0:W-:Y:S01]  /*0d00*/  STL [R1+0x118], RZ ;  /* 0x000118ff01007387 */ /* 0x0001e20000100800 */
[----:B------:R-:W-:Y:S02]  /*0d10*/  CS2R R216, SRZ ;  /* 0x0000000000d87805 */ /* 0x000fe4000001ff00 */
[----:B------:R-:W-:-:S02]  /*0d20*/  CS2R R218, SRZ ;  /* 0x0000000000da7805 */ /* 0x000fc4000001ff00 */
[----:B------:R-:W-:Y:S01]  /*0d30*/  CS2R R208, SRZ ;  /* 0x0000000000d07805 */ /* 0x000fe2000001ff00 */
        /* <DEDUP_REMOVED lines=27> */
[----:B------:R-:W-:Y:S01]  /*0ef0*/  PLOP3.LUT P2, PT, PT, PT, UP0, 0x80, 0x8 ;  /* 0x000000000008781c */ /* 0x000fe20003f4f008 */
[----:B------:R0:W-:Y:S01]  /*0f00*/  STL [R1+0xf8], RZ ;  /* 0x0000f8ff01007387 */ /* 0x0001e20000100800 */
[----:B------:R-:W-:Y:S02]  /*0f10*/  CS2R R102, SRZ ;  /* 0x0000000000667805 */ /* 0x000fe4000001ff00 */
[----:B------:R-:W-:-:S02]  /*0f20*/  CS2R R104, SRZ ;  /* 0x0000000000687805 */ /* 0x000fc4000001ff00 */
[----:B------:R-:W-:Y:S01]  /*0f30*/  CS2R R106, SRZ ;  /* 0x00000000006a7805 */ /* 0x000fe2000001ff00 */
        /* <DEDUP_REMOVED lines=61> */
.L_x_692:
[----:B------:R-:W1:Y:S02]  /*1310*/  LDC.64 R136, c[0x0][0x3c0] ;  /* 0x0000f000ff887b82 */ /* 0x000e640000000a00 */
[----:B-1----:R-:W-:-:S05]  /*1320*/  IMAD.WIDE R136, R215, 0x4, R136 ;  /* 0x00000004d7887825 */ /* 0x002fca00078e0288 */
[----:B------:R1:W2:Y:S01]  /*1330*/  LDG.E R138, desc[UR10][R136.64] ;  /* 0x0000000a888a7981 */ /* 0x0002a2000c1e1900 */
[----:B------:R-:W3:Y:S01]  /*1340*/  S2R R139, SR_TID.X ;  /* 0x00000000008b7919 */ /* 0x000ee20000002100 */
[----:B-1----:R-:W1:Y:S01]  /*1350*/  LDC.64 R136, c[0x0][0x3c8] ;  /* 0x0000f200ff887b82 */ /* 0x002e620000000a00 */
[----:B------:R-:W-:-:S05]  /*1360*/  MOV R5, UR24 ;  /* 0x0000001800057c02 */ /* 0x000fca0008000f00 */
[----:B------:R4:W-:Y:S02]  /*1370*/  STL [R1+0x130], R5 ;  /* 0x0001300501007387 */ /* 0x0009e40000100800 */
[C---:B----4-:R-:W-:Y:S02]  /*1380*/  IMAD R5, R215.reuse, R5, RZ ;  /* 0x00000005d7057224 */ /* 0x050fe400078e02ff */
        /* <DEDUP_REMOVED lines=9> */
[----:B-1----:R-:W-:-:S04]  /*1420*/  SHF.R.S32.HI R136, RZ, 0x1f, R5 ;  /* 0x0000001fff887819 */ /* 0x002fc80000011405 */
[----:B------:R-:W-:-:S04]  /*1430*/  LEA.HI R5, R136, R5, RZ, 0x3 ;  /* 0x0000000588057211 */ /* 0x000fc800078f18ff */
[----:B------:R-:W-:-:S04]  /*1440*/  LEA.HI.SX32 R5, R5, R139, 0x1d ;  /* 0x0000008b05057211 */ /* 0x000fc800078feaff */
[----:B------:R-:W-:Y:S02]  /*1450*/  MOV R214, R5 ;  /* 0x0000000500d67202 */ /* 0x000fe40000000f00 */
[----:B--2---:R-:W-:Y:S01]  /*1460*/  FSEL R195, R138, RZ, !P2 ;  /* 0x000000ff8ac37208 */ /* 0x004fe20005000000 */
[----:B------:R-:W-:Y:S06]  /*1470*/  @!P3 BRA `(.L_x_632) ;  /* 0x00000008009cb947 */ /* 0x000fec0003800000 */
[----:B------:R-:W1:Y:S01]  /*1480*/  LDC.64 R140, c[0x0][0x3a8] ;  /* 0x0000ea00ff8c7b82 */ /* 0x000e620000000a00 */
[----:B------:R-:W2:Y:S04]  /*1490*/  LDL.LU R152, [R1+0x80] ;  /* 0x0000800001987983 */ /* 0x000ea80000300800 */
[----:B------:R-:W3:Y:S03]  /*14a0*/  LDL.LU R151, [R1+0x120] ;  /* 0x0001200001977983 */ /* 0x000ee60000300800 */
[----:B------:R-:W4:Y:S01]  /*14b0*/  LDC.64 R12, c[0x0][0x430] ;  /* 0x00010c00ff0c7b82 */ /* 0x000f220000000a00 */
[----:B------:R-:W3:Y:S04]  /*14c0*/  LDL.LU R150, [R1+0x84] ;  /* 0x0000840001967983 */ /* 0x000ee80000300800 */
[----:B------:R-:W3:Y:S03]  /*14d0*/  LDL.LU R149, [R1+0x124] ;  /* 0x0001240001957983 */ /* 0x000ee60000300800 */
[----:B------:R-:W0:Y:S01]  /*14e0*/  LDC.64 R144, c[0x0][0x428] ;  /* 0x00010a00ff907b82 */ /* 0x000e220000000a00 */
[----:B------:R-:W3:Y:S04]  /*14f0*/  LDL.LU R178, [R1+0x88] ;  /* 0x0000880001b27983 */ /* 0x000ee80000300800 */
[----:B------:R-:W3:Y:S01]  /*1500*/  LDL.LU R177, [R1+0x128] ;  /* 0x0001280001b17983 */ /* 0x000ee20000300800 */
[----:B-1----:R-:W-:-:S03]  /*1510*/  IMAD.WIDE.U32 R140, R5, 0x10, R140 ;  /* 0x00000010058c7825 */ /* 0x002fc600078e008c */
[----:B------:R-:W3:Y:S04]  /*1520*/  LDL.LU R188, [R1+0x8c] ;  /* 0x00008c0001bc7983 */ /* 0x000ee80000300800 */
[----:B------:R-:W3:Y:S01]  /*1530*/  LDL.LU R189, [R1+0x12c] ;  /* 0x00012c0001bd7983 */ /* 0x000ee20000300800 */
[----:B----4-:R-:W-:-:S03]  /*1540*/  IMAD.WIDE.U32 R12, R5, 0x10, R12 ;  /* 0x00000010050c7825 */ /* 0x010fc600078e000c */
[----:B------:R-:W4:Y:S04]  /*1550*/  LDG.E.128 R140, desc[UR10][R140.64] ;  /* 0x0000000a8c8c7981 */ /* 0x000f28000c1e1d00 */
[----:B------:R1:W2:Y:S01]  /*1560*/  LDG.E.128 R136, desc[UR10][R12.64] ;  /* 0x0000000a0c887981 */ /* 0x0002a2000c1e1d00 */
[----:B0-----:R-:W-:Y:S01]  /*1570*/  IMAD.WIDE.U32 R144, R5, 0x10, R144 ;  /* 0x0000001005907825 */ /* 0x001fe200078e0090 */
[----:B------:R-:W-:Y:S02]  /*1580*/  ISETP.NE.U32.AND P0, PT, RZ, UR12, PT ;  /* 0x0000000cff007c0c */ /* 0x000fe4000bf05070 */
[----:B------:R-:W3:Y:S04]  /*1590*/  LDL.LU R180, [R1+0x70] ;  /* 0x0000700001b47983 */ /* 0x000ee80000300800 */
[----:B------:R-:W3:Y:S01]  /*15a0*/  LDG.E.128 R144, desc[UR10][R144.64] ;  /* 0x0000000a90907981 */ /* 0x000ee2000c1e1d00 */
[----:B------:R-:W-:Y:S01]  /*15b0*/  ISETP.NE.AND.EX P0, PT, RZ, UR13, PT, P0 ;  /* 0x0000000dff007c0c */ /* 0x000fe2000bf05300 */
[----:B------:R-:W-:-:S02]  /*15c0*/  HADD2.F32 R4, -RZ, R44.H0_H0 ;  /* 0x2000002cff047230 */ /* 0x000fc40000004100 */
[----:B------:R-:W3:Y:S10]  /*15d0*/  LDL.LU R179, [R1+0x110] ;  /* 0x0001100001b37983 */ /* 0x000ef40000300800 */
[----:B-1----:R-:W0:Y:S02]  /*15e0*/  @P0 LDC.64 R12, c[0x0][0x438] ;  /* 0x00010e00ff0c0b82 */ /* 0x002e240000000a00 */
[----:B0-----:R-:W-:-:S05]  /*15f0*/  @P0 IMAD.WIDE.U32 R12, R5, 0x10, R12 ;  /* 0x00000010050c0825 */ /* 0x001fca00078e000c */
[----:B------:R0:W5:Y:S02]  /*1600*/  @P0 LDG.E.128 R112, desc[UR10][R12.64] ;  /* 0x0000000a0c700981 */ /* 0x000164000c1e1d00 */
[----:B0-----:R-:W-:Y:S02]  /*1610*/  HADD2.F32 R13, -RZ, R40.H0_H0 ;  /* 0x20000028ff0d7230 */ /* 0x001fe40000004100 */
[----:B----4-:R-:W-:Y:S02]  /*1620*/  HADD2.F32 R0, -RZ, R140.H0_H0 ;  /* 0x2000008cff007230 */ /* 0x010fe40000004100 */
[----:B--2---:R-:W-:-:S03]  /*1630*/  HADD2.F32 R11, -RZ, R136.H0_H0 ;  /* 0x20000088ff0b7230 */ /* 0x004fc60000004100 */
[----:B------:R-:W-:Y:S01]  /*1640*/  FADD.FTZ R0, -R195, R0 ;  /* 0x00000000c3007221 */ /* 0x000fe20000010100 */
[----:B------:R-:W-:Y:S02]  /*1650*/  HADD2.F32 R14, -RZ, R140.H1_H1 ;  /* 0x3000008cff0e7230 */ /* 0x000fe40000004100 */
[-C--:B------:R-:W-:Y:S01]  /*1660*/  FMUL.FTZ R4, R4, R11.reuse ;  /* 0x0000000b04047220 */ /* 0x080fe20000410000 */
[----:B-----5:R-:W-:Y:S01]  /*1670*/  FMUL.FTZ R0, R6, R0 ;  /* 0x0000000006007220 */ /* 0x020fe20000410000 */
[----:B---3--:R-:W-:Y:S02]  /*1680*/  HADD2.F32 R12, -RZ, R144.H0_H0 ;  /* 0x20000090ff0c7230 */ /* 0x008fe40000004100 */
[----:B------:R-:W-:Y:S01]  /*1690*/  FADD.FTZ R200, R200, R11 ;  /* 0x0000000bc8c87221 */ /* 0x000fe20000010000 */
[----:B------:R-:W-:Y:S01]  /*16a0*/  FFMA.FTZ R244, R0, R11, R244 ;  /* 0x0000000b00f47223 */ /* 0x000fe200000100f4 */
[----:B------:R-:W-:Y:S02]  /*16b0*/  HADD2.F32 R11, -RZ, R136.H1_H1 ;  /* 0x30000088ff0b7230 */ /* 0x000fe40000004100 */
[----:B------:R-:W-:Y:S01]  /*16c0*/  FFMA.FTZ R4, R13, R12, R4 ;  /* 0x0000000c0d047223 */ /* 0x000fe20000010004 */
[----:B------:R-:W-:-:S02]  /*16d0*/  HADD2.F32 R13, -RZ, R44.H1_H1 ;  /* 0x3000002cff0d7230 */ /* 0x000fc40000004100 */
[----:B------:R-:W-:Y:S01]  /*16e0*/  FADD.FTZ R14, -R195, R14 ;  /* 0x0000000ec30e7221 */ /* 0x000fe20000010100 */
[----:B------:R-:W-:Y:S01]  /*16f0*/  FADD.FTZ R152, R152, R12 ;  /* 0x0000000c98987221 */ /* 0x000fe20000010000 */
[----:B------:R-:W-:Y:S01]  /*1700*/  FFMA.FTZ R151, R0, R12, R151 ;  /* 0x0000000c00977223 */ /* 0x000fe20000010097 */
[----:B------:R-:W-:Y:S02]  /*1710*/  HADD2.F32 R12, -RZ, R144.H1_H1 ;  /* 0x30000090ff0c7230 */ /* 0x000fe40000004100 */
[----:B------:R-:W-:Y:S01]  /*1720*/  FMUL.FTZ R13, R13, R11 ;  /* 0x0000000b0d0d7220 */ /* 0x000fe20000410000 */
[----:B------:R-:W-:Y:S02]  /*1730*/  HADD2.F32 R136, -RZ, R40.H1_H1 ;  /* 0x30000028ff887230 */ /* 0x000fe40000004100 */
[----:B------:R-:W-:Y:S01]  /*1740*/  FMUL.FTZ R14, R6, R14 ;  /* 0x0000000e060e7220 */ /* 0x000fe20000410000 */
[----:B------:R-:W-:Y:S02]  /*1750*/  FADD.FTZ R150, R150, R12 ;  /* 0x0000000c96967221 */ /* 0x000fe40000010000 */
[-C--:B------:R-:W-:Y:S01]  /*1760*/  FFMA.FTZ R13, R136, R12.reuse, R13 ;  /* 0x0000000c880d7223 */ /* 0x080fe2000001000d */
[----:B------:R-:W-:Y:S01]  /*1770*/  FFMA.FTZ R149, R14, R12, R149 ;  /* 0x0000000c0e957223 */ /* 0x000fe20000010095 */
[----:B------:R-:W-:-:S02]  /*1780*/  HADD2.F32 R12, -RZ, R141.H0_H0 ;  /* 0x2000008dff0c7230 */ /* 0x000fc40000004100 */
[----:B------:R-:W-:-:S03]  /*1790*/  HADD2.F32 R140, -RZ, R145.H0_H0 ;  /* 0x20000091ff8c7230 */ /* 0x000fc60000004100 */
[----:B------:R-:W-:-:S04]  /*17a0*/  FADD.FTZ R12, -R195, R12 ;  /* 0x0000000cc30c7221 */ /* 0x000fc80000010100 */
[----:B------:R-:W-:Y:S01]  /*17b0*/  FMUL.FTZ R12, R6, R12 ;  /* 0x0000000c060c7220 */ /* 0x000fe20000410000 */
[----:B------:R-:W-:Y:S01]  /*17c0*/  FADD.FTZ R178, R178, R140 ;  /* 0x0000008cb2b27221 */ /* 0x000fe20000010000 */
[----:B------:R-:W-:Y:S02]  /*17d0*/  STL [R1+0x80], R152 ;  /* 0x0000809801007387 */ /* 0x000fe40000100800 */
[----:B------:R-:W-:Y:S02]  /*17e0*/  FFMA.FTZ R177, R12, R140, R177 ;  /* 0x0000008c0cb17223 */ /* 0x000fe400000100b1 */
[----:B------:R-:W-:Y:S01]  /*17f0*/  STL [R1+0x120], R151 ;  /* 0x0001209701007387 */ /* 0x000fe20000100800 */
[----:B------:R-:W-:-:S03]  /*1800*/  FADD.FTZ R201, R201, R11 ;  /* 0x0000000bc9c97221 */ /* 0x000fc60000010000 */
[----:B------:R-:W-:Y:S01]  /*1810*/  STL [R1+0x84], R150 ;  /* 0x0000849601007387 */ /* 0x000fe20000100800 */
[----:B------:R-:W-:-:S03]  /*1820*/  FFMA.FTZ R245, R14, R11, R245 ;  /* 0x0000000b0ef57223 */ /* 0x000fc600000100f5 */
[----:B------:R-:W-:Y:S01]  /*1830*/  STL [R1+0x124], R149 ;  /* 0x0001249501007387 */ /* 0x000fe20000100800 */
[----:B------:R-:W-:-:S03]  /*1840*/  HADD2.F32 R11, -RZ, R45.H0_H0 ;  /* 0x2000002dff0b7230 */ /* 0x000fc60000004100 */
[----:B------:R-:W-:Y:S01]  /*1850*/  STL [R1+0x88], R178 ;  /* 0x000088b201007387 */ /* 0x000fe20000100800 */
[----:B------:R-:W-:-:S03]  /*1860*/  HADD2.F32 R136, -RZ, R137.H0_H0 ;  /* 0x20000089ff887230 */ /* 0x000fc60000004100 */
[----:B------:R0:W-:Y:S01]  /*1870*/  STL [R1+0x128], R177 ;  /* 0x000128b101007387 */ /* 0x0001e20000100800 */
[----:B------:R-:W-:Y:S02]  /*1880*/  HADD2.F32 R144, -RZ, R41.H0_H0 ;  /* 0x20000029ff907230 */ /* 0x000fe40000004100 */
[----:B------:R-:W-:Y:S01]  /*1890*/  FMUL.FTZ R11, R11, R136 ;  /* 0x000000880b0b7220 */ /* 0x000fe20000410000 */
[----:B------:R-:W-:Y:S01]  /*18a0*/  HADD2.F32 R141, -RZ, R141.H1_H1 ;  /* 0x3000008dff8d7230 */ /* 0x000fe20000004100 */
[----:B0-----:R-:W2:Y:S04]  /*18b0*/  LDL.LU R177, [R1+0x114] ;  /* 0x0001140001b17983 */ /* 0x001ea80000300800 */
[----:B------:R-:W3:Y:S01]  /*18c0*/  LDL.LU R178, [R1+0x74] ;  /* 0x0000740001b27983 */ /* 0x000ee20000300800 */
[----:B------:R-:W-:Y:S01]  /*18d0*/  FFMA.FTZ R11, R144, R140, R11 ;  /* 0x0000008c900b7223 */ /* 0x000fe2000001000b */
[----:B------:R-:W-:Y:S01]  /*18e0*/  FADD.FTZ R144, -R195, R141 ;  /* 0x0000008dc3907221 */ /* 0x000fe20000010100 */
[----:B------:R-:W-:Y:S01]  /*18f0*/  FADD.FTZ R202, R202, R136 ;  /* 0x00000088caca7221 */ /* 0x000fe20000010000 */
[----:B------:R-:W-:Y:S01]  /*1900*/  FFMA.FTZ R246, R12, R136, R246 ;  /* 0x000000880cf67223 */ /* 0x000fe200000100f6 */
[----:B------:R-:W-:-:S02]  /*1910*/  HADD2.F32 R136, -RZ, R145.H1_H1 ;  /* 0x30000091ff887230 */ /* 0x000fc40000004100 */
[----:B------:R-:W-:-:S03]  /*1920*/  FMUL.FTZ R152, R6, R144 ;  /* 0x0000009006987220 */ /* 0x000fc60000410000 */
[----:B------:R-:W-:Y:S01]  /*1930*/  FADD.FTZ R188, R188, R136 ;  /* 0x00000088bcbc7221 */ /* 0x000fe20000010000 */
[----:B------:R-:W-:-:S04]  /*1940*/  FFMA.FTZ R189, R152, R136, R189 ;  /* 0x0000008898bd7223 */ /* 0x000fc800000100bd */
[----:B------:R-:W-:Y:S04]  /*1950*/  STL [R1+0x8c], R188 ;  /* 0x00008cbc01007387 */ /* 0x000fe80000100800 */
[----:B------:R0:W-:Y:S04]  /*1960*/  STL [R1+0x12c], R189 ;  /* 0x00012cbd01007387 */ /* 0x0001e80000100800 */
[----:B0-----:R-:W4:Y:S04]  /*1970*/  LDL.LU R189, [R1+0x78] ;  /* 0x0000780001bd7983 */ /* 0x001f280000300800 */
[----:B------:R-:W4:Y:S04]  /*1980*/  LDL.LU R188, [R1+0x118] ;  /* 0x0001180001bc7983 */ /* 0x000f280000300800 */
[----:B------:R-:W4:Y:S04]  /*1990*/  LDL.LU R212, [R1+0x7c] ;  /* 0x00007c0001d47983 */ /* 0x000f280000300800 */
[----:B------:R-:W4:Y:S01]  /*19a0*/  LDL.LU R145, [R1+0x11c] ;  /* 0x00011c0001917983 */ /* 0x000f220000300800 */
[----:B------:R-:W-:-:S02]  /*19b0*/  HADD2.F32 R137, -RZ, R137.H1_H1 ;  /* 0x30000089ff897230 */ /* 0x000fc40000004100 */
[----:B------:R-:W-:Y:S02]  /*19c0*/  HADD2.F32 R140, -RZ, R45.H1_H1 ;  /* 0x3000002dff8c7230 */ /* 0x000fe40000004100 */
[----:B------:R-:W-:Y:S02]  /*19d0*/  HADD2.F32 R141, -RZ, R41.H1_H1 ;  /* 0x30000029ff8d7230 */ /* 0x000fe40000004100 */
[----:B------:R-:W-:Y:S01]  /*19e0*/  FADD.FTZ R203, R203, R137 ;  /* 0x00000089cbcb7221 */ /* 0x000fe20000010000 */
[-C--:B------:R-:W-:Y:S01]  /*19f0*/  FFMA.FTZ R247, R152, R137.reuse, R247 ;  /* 0x0000008998f77223 */ /* 0x080fe200000100f7 */
[----:B------:R-:W-:Y:S01]  /*1a00*/  FMUL.FTZ R140, R140, R137 ;  /* 0x000000898c8c7220 */ /* 0x000fe20000410000 */
[----:B------:R-:W-:-:S03]  /*1a10*/  HADD2.F32 R137, -RZ, R142.H0_H0 ;  /* 0x2000008eff897230 */ /* 0x000fc60000004100 */
[----:B------:R-:W-:Y:S01]  /*1a20*/  FFMA.FTZ R151, R141, R136, R140 ;  /* 0x000000888d977223 */ /* 0x000fe2000001008c */
[----:B------:R-:W-:Y:S02]  /*1a30*/  HADD2.F32 R140, -RZ, R46.H0_H0 ;  /* 0x2000002eff8c7230 */ /* 0x000fe40000004100 */
[----:B------:R-:W-:Y:S01]  /*1a40*/  FADD.FTZ R144, -R195, R137 ;  /* 0x00000089c3907221 */ /* 0x000fe20000010100 */
[----:B------:R-:W-:Y:S02]  /*1a50*/  HADD2.F32 R136, -RZ, R138.H0_H0 ;  /* 0x2000008aff887230 */ /* 0x000fe40000004100 */
[----:B------:R-:W-:Y:S02]  /*1a60*/  HADD2.F32 R141, -RZ, R42.H0_H0 ;  /* 0x2000002aff8d7230 */ /* 0x000fe40000004100 */
[----:B------:R-:W-:Y:S01]  /*1a70*/  FMUL.FTZ R150, R6, R144 ;  /* 0x0000009006967220 */ /* 0x000fe20000410000 */
[----:B------:R-:W-:Y:S02]  /*1a80*/  HADD2.F32 R137, -RZ, R146.H0_H0 ;  /* 0x20000092ff897230 */ /* 0x000fe40000004100 */
[----:B------:R-:W-:Y:S01]  /*1a90*/  FMUL.FTZ R140, R140, R136 ;  /* 0x000000888c8c7220 */ /* 0x000fe20000410000 */
[----:B------:R-:W-:-:S02]  /*1aa0*/  HADD2.F32 R142, -RZ, R142.H1_H1 ;  /* 0x3000008eff8e7230 */ /* 0x000fc40000004100 */
[----:B------:R-:W-:Y:S02]  /*1ab0*/  HADD2.F32 R138, -RZ, R138.H1_H1 ;  /* 0x3000008aff8a7230 */ /* 0x000fe40000004100 */
[-C--:B------:R-:W-:Y:S01]  /*1ac0*/  FFMA.FTZ R149, R141, R137.reuse, R140 ;  /* 0x000000898d957223 */ /* 0x080fe2000001008c */
[----:B------:R-:W-:Y:S01]  /*1ad0*/  FADD.FTZ R180, R180, R137 ;  /* 0x00000089b4b47221 */ /* 0x000fe20000010000 */
[----:B------:R-:W-:Y:S01]  /*1ae0*/  FFMA.FTZ R179, R150, R137, R179 ;  /* 0x0000008996b37223 */ /* 0x000fe200000100b3 */
[----:B------:R-:W-:Y:S02]  /*1af0*/  HADD2.F32 R137, -RZ, R46.H1_H1 ;  /* 0x3000002eff897230 */ /* 0x000fe40000004100 */
[----:B------:R-:W-:Y:S01]  /*1b00*/  FADD.FTZ R142, -R195, R142 ;  /* 0x0000008ec38e7221 */ /* 0x000fe20000010100 */
[----:B------:R-:W-:Y:S01]  /*1b10*/  FADD.FTZ R196, R196, R136 ;  /* 0x00000088c4c47221 */ /* 0x000fe20000010000 */
[----:B------:R-:W-:Y:S01]  /*1b20*/  FFMA.FTZ R240, R150, R136, R240 ;  /* 0x0000008896f07223 */ /* 0x000fe200000100f0 */
[----:B------:R0:W-:Y:S01]  /*1b30*/  STL [R1+0x70], R180 ;  /* 0x000070b401007387 */ /* 0x0001e20000100800 */
[----:B------:R-:W-:-:S02]  /*1b40*/  HADD2.F32 R136, -RZ, R146.H1_H1 ;  /* 0x30000092ff887230 */ /* 0x000fc40000004100 */
[----:B------:R-:W-:Y:S01]  /*1b50*/  FMUL.FTZ R137, R137, R138 ;  /* 0x0000008a89897220 */ /* 0x000fe20000410000 */
[----:B------:R-:W-:Y:S01]  /*1b60*/  HADD2.F32 R140, -RZ, R42.H1_H1 ;  /* 0x3000002aff8c7230 */ /* 0x000fe20000004100 */
[----:B------:R1:W-:Y:S01]  /*1b70*/  STL [R1+0x110], R179 ;  /* 0x000110b301007387 */ /* 0x0003e20000100800 */
[----:B------:R-:W-:Y:S01]  /*1b80*/  FADD.FTZ R197, R197, R138 ;  /* 0x0000008ac5c57221 */ /* 0x000fe20000010000 */
[----:B0-----:R-:W-:Y:S02]  /*1b90*/  FMUL.FTZ R180, R6, R142 ;  /* 0x0000008e06b47220 */ /* 0x001fe40000410000 */
[----:B-1----:R-:W-:Y:S02]  /*1ba0*/  FFMA.FTZ R179, R140, R136, R137 ;  /* 0x000000888cb37223 */ /* 0x002fe40000010089 */
[----:B------:R-:W-:Y:S01]  /*1bb0*/  FFMA.FTZ R241, R180, R138, R241 ;  /* 0x0000008ab4f17223 */ /* 0x000fe200000100f1 */
[----:B------:R-:W-:Y:S02]  /*1bc0*/  HADD2.F32 R138, -RZ, R47.H0_H0 ;  /* 0x2000002fff8a7230 */ /* 0x000fe40000004100 */
[----:B------:R-:W-:-:S02]  /*1bd0*/  HADD2.F32 R140, -RZ, R43.H0_H0 ;  /* 0x2000002bff8c7230 */ /* 0x000fc40000004100 */
[----:B------:R-:W-:Y:S01]  /*1be0*/  HADD2.F32 R137, -RZ, R147.H0_H0 ;  /* 0x20000093ff897230 */ /* 0x000fe20000004100 */
[----:B------:R-:W-:Y:S01]  /*1bf0*/  IADD3 R214, PT, PT, R5, 0x20, RZ ;  /* 0x0000002005d67810 */ /* 0x000fe20007ffe0ff */
[----:B--2---:R-:W-:Y:S01]  /*1c00*/  FFMA.FTZ R177, R180, R136, R177 ;  /* 0x00000088b4b17223 */ /* 0x004fe200000100b1 */
[----:B---3--:R-:W-:Y:S01]  /*1c10*/  FADD.FTZ R178, R178, R136 ;  /* 0x00000088b2b27221 */ /* 0x008fe20000010000 */
[----:B------:R-:W-:-:S05]  /*1c20*/  HADD2.F32 R136, -RZ, R139.H0_H0 ;  /* 0x2000008bff887230 */ /* 0x000fca0000004100 */
[----:B------:R-:W-:Y:S01]  /*1c30*/  FMUL.FTZ R138, R138, R136 ;  /* 0x000000888a8a7220 */ /* 0x000fe20000410000 */
[----:B------:R0:W-:Y:S03]  /*1c40*/  STL [R1+0x74], R178 ;  /* 0x000074b201007387 */ /* 0x0001e60000100800 */
[----:B0-----:R-:W-:Y:S01]  /*1c50*/  FFMA.FTZ R178, R140, R137, R138 ;  /* 0x000000898cb27223 */ /* 0x001fe2000001008a */
[----:B------:R-:W-:Y:S01]  /*1c60*/  HADD2.F32 R138, -RZ, R143.H0_H0 ;  /* 0x2000008fff8a7230 */ /* 0x000fe20000004100 */
[----:B------:R0:W-:Y:S04]  /*1c70*/  STL [R1+0x114], R177 ;  /* 0x000114b101007387 */ /* 0x0001e80000100800 */
[----:B------:R-:W-:Y:S01]  /*1c80*/  FADD.FTZ R138, -R195, R138 ;  /* 0x0000008ac38a7221 */ /* 0x000fe20000010100 */
[----:B------:R-:W-:-:S03]  /*1c90*/  HADD2.F32 R139, -RZ, R139.H1_H1 ;  /* 0x3000008bff8b7230 */ /* 0x000fc60000004100 */
[----:B0-----:R-:W-:Y:S01]  /*1ca0*/  FMUL.FTZ R177, R6, R138 ;  /* 0x0000008a06b17220 */ /* 0x001fe20000410000 */
[----:B------:R-:W-:Y:S02]  /*1cb0*/  HADD2.F32 R138, -RZ, R143.H1_H1 ;  /* 0x3000008fff8a7230 */ /* 0x000fe40000004100 */
[----:B----4-:R-:W-:Y:S01]  /*1cc0*/  FADD.FTZ R189, R189, R137 ;  /* 0x00000089bdbd7221 */ /* 0x010fe20000010000 */
        /* <DEDUP_REMOVED lines=10> */
[----:B------:R-:W-:-:S03]  /*1d70*/  FADD.FTZ R212, R212, R136 ;  /* 0x00000088d4d47221 */ /* 0x000fc60000010000 */
[----:B0-----:R-:W-:Y:S01]  /*1d80*/  FFMA.FTZ R189, R138, R136, R137 ;  /* 0x000000888abd7223 */ /* 0x001fe20000010089 */
[----:B-1----:R-:W-:Y:S01]  /*1d90*/  FMUL.FTZ R188, R6, R140 ;  /* 0x0000008c06bc7220 */ /* 0x002fe20000410000 */
[----:B------:R-:W-:-:S03]  /*1da0*/  FADD.FTZ R137, RZ, R4 ;  /* 0x00000004ff897221 */ /* 0x000fc60000010000 */
[----:B------:R-:W-:Y:S01]  /*1db0*/  FFMA.FTZ R145, R188, R136, R145 ;  /* 0x00000088bc917223 */ /* 0x000fe20000010091 */
[----:B------:R-:W-:Y:S01]  /*1dc0*/  FFMA.FTZ R136, R0, R4, RZ ;  /* 0x0000000400887223 */ /* 0x000fe200000100ff */
[----:B------:R-:W-:-:S03]  /*1dd0*/  FADD.FTZ R137, R137, R13 ;  /* 0x0000000d89897221 */ /* 0x000fc60000010000 */
[----:B------:R-:W-:Y:S01]  /*1de0*/  FFMA.FTZ R136, R14, R13, R136 ;  /* 0x0000000d0e887223 */ /* 0x000fe20000010088 */
[----:B------:R0:W-:Y:S01]  /*1df0*/  STL [R1+0x7c], R212 ;  /* 0x00007cd401007387 */ /* 0x0001e20000100800 */
[----:B------:R-:W-:Y:S02]  /*1e00*/  FADD.FTZ R137, R137, R11 ;  /* 0x0000000b89897221 */ /* 0x000fe40000010000 */
[----:B------:R-:W-:Y:S01]  /*1e10*/  FFMA.FTZ R136, R12, R11, R136 ;  /* 0x0000000b0c887223 */ /* 0x000fe20000010088 */
[----:B------:R1:W-:Y:S01]  /*1e20*/  STL [R1+0x11c], R145 ;  /* 0x00011c9101007387 */ /* 0x0003e20000100800 */
[----:B------:R-:W-:Y:S02]  /*1e30*/  FADD.FTZ R137, R137, R151 ;  /* 0x0000009789897221 */ /* 0x000fe40000010000 */
[----:B------:R-:W-:Y:S02]  /*1e40*/  FFMA.FTZ R136, R152, R151, R136 ;  /* 0x0000009798887223 */ /* 0x000fe40000010088 */
[----:B------:R-:W-:-:S02]  /*1e50*/  FADD.FTZ R137, R137, R149 ;  /* 0x0000009589897221 */ /* 0x000fc40000010000 */
[----:B------:R-:W-:Y:S02]  /*1e60*/  FFMA.FTZ R136, R150, R149, R136 ;  /* 0x0000009596887223 */ /* 0x000fe40000010088 */
[----:B------:R-:W-:Y:S02]  /*1e70*/  FADD.FTZ R137, R137, R179 ;  /* 0x000000b389897221 */ /* 0x000fe40000010000 */
[----:B------:R-:W-:Y:S02]  /*1e80*/  FFMA.FTZ R136, R180, R179, R136 ;  /* 0x000000b3b4887223 */ /* 0x000fe40000010088 */
[----:B------:R-:W-:Y:S02]  /*1e90*/  FADD.FTZ R137, R137, R178 ;  /* 0x000000b289897221 */ /* 0x000fe40000010000 */
[----:B------:R-:W-:Y:S01]  /*1ea0*/  FFMA.FTZ R136, R177, R178, R136 ;  /* 0x000000b2b1887223 */ /* 0x000fe20000010088 */
[----:B------:R-:W-:Y:S01]  /*1eb0*/  FADD.FTZ R199, R199, R139 ;  /* 0x0000008bc7c77221 */ /* 0x000fe20000010000 */
[C---:B------:R-:W-:Y:S01]  /*1ec0*/  FFMA.FTZ R243, R188.reuse, R139, R243 ;  /* 0x0000008bbcf37223 */ /* 0x040fe200000100f3 */
[----:B0-----:R-:W-:Y:S01]  /*1ed0*/  FADD.FTZ R212, R137, R189 ;  /* 0x000000bd89d47221 */ /* 0x001fe20000010000 */
[----:B-1----:R-:W-:-:S07]  /*1ee0*/  FFMA.FTZ R213, R188, R189, R136 ;  /* 0x000000bdbcd57223 */ /* 0x002fce0000010088 */
.L_x_632:
[----:B------:R-:W-:Y:S05]  /*1ef0*/  BSYNC.RECONVERGENT B1 ;  /* 0x0000000000017941 */ /* 0x000fea0003800200 */
.L_x_631:
[----:B------:R-:W-:Y:S04]  /*1f00*/  BSSY.RECONVERGENT B1, `(.L_x_633) ;  /* 0x00000a9000017945 */ /* 0x000fe80003800200 */
[----:B------:R-:W-:Y:S05]  /*1f10*/  @!P6 BRA `(.L_x_634) ;  /* 0x00000008009ce947 */ /* 0x000fea0003800000 */
        /* <DEDUP_REMOVED lines=11> */
[----:B------:R-:W2:Y:S01]  /*1fd0*/  LDG.E.128 R140, desc[UR10][R16.64] ;  /* 0x0000000a108c7981 */ /* 0x000ea2000c1e1d00 */
[----:B----4-:R-:W-:-:S03]  /*1fe0*/  IMAD.WIDE.U32 R2, R214, 0x10, R2 ;  /* 0x00000010d6027825 */ /* 0x010fc600078e0002 */
[----:B------:R-:W4:Y:S04]  /*1ff0*/  LDL.LU R176, [R1+0x50] ;  /* 0x0000500001b07983 */ /* 0x000f280000300800 */
[----:B------:R1:W3:Y:S01]  /*2000*/  LDG.E.128 R136, desc[UR10][R2.64] ;  /* 0x0000000a02887981 */ /* 0x0002e2000c1e1d00 */
[----:B0-----:R-:W-:-:S03]  /*2010*/  IMAD.WIDE.U32 R34, R214, 0x10, R34 ;  /* 0x00000010d6227825 */ /* 0x001fc600078e0022 */
[----:B------:R-:W4:Y:S04]  /*2020*/  LDL.LU R175, [R1+0xf0] ;  /* 0x0000f00001af7983 */ /* 0x000f280000300800 */
[----:B------:R-:W4:Y:S04]  /*2030*/  LDG.E.128 R144, desc[UR10][R34.64] ;  /* 0x0000000a22907981 */ /* 0x000f28000c1e1d00 */
[----:B------:R-:W4:Y:S01]  /*2040*/  LDL.LU R35, [R1+0x64] ;  /* 0x0000640001237983 */ /* 0x000f220000300800 */
[----:B-1----:R-:W-:Y:S02]  /*2050*/  HADD2.F32 R2, -RZ, R52.H0_H0 ;  /* 0x20000034ff027230 */ /* 0x002fe40000004100 */
[----:B------:R-:W-:-:S02]  /*2060*/  HADD2.F32 R16, -RZ, R48.H0_H0 ;  /* 0x20000030ff107230 */ /* 0x000fc40000004100 */
[----:B--2---:R-:W-:-:S05]  /*2070*/  HADD2.F32 R3, -RZ, R140.H0_H0 ;  /* 0x2000008cff037230 */ /* 0x004fca0000004100 */
[----:B------:R-:W-:Y:S01]  /*2080*/  FADD.FTZ R3, -R195, R3 ;  /* 0x00000003c3037221 */ /* 0x000fe20000010100 */
[----:B---3--:R-:W-:-:S03]  /*2090*/  HADD2.F32 R15, -RZ, R136.H0_H0 ;  /* 0x20000088ff0f7230 */ /* 0x008fc60000004100 */
[----:B-----5:R-:W-:Y:S02]  /*20a0*/  FMUL.FTZ R3, R6, R3 ;  /* 0x0000000306037220 */ /* 0x020fe40000410000 */
[-C--:B------:R-:W-:Y:S01]  /*20b0*/  FMUL.FTZ R2, R2, R15.reuse ;  /* 0x0000000f02027220 */ /* 0x080fe20000410000 */
[----:B------:R-:W-:Y:S01]  /*20c0*/  FADD.FTZ R36, R36, R15 ;  /* 0x0000000f24247221 */ /* 0x000fe20000010000 */
[----:B------:R-:W-:Y:S01]  /*20d0*/  FFMA.FTZ R236, R3, R15, R236 ;  /* 0x0000000f03ec7223 */ /* 0x000fe200000100ec */
[----:B------:R-:W-:Y:S02]  /*20e0*/  HADD2.F32 R15, -RZ, R140.H1_H1 ;  /* 0x3000008cff0f7230 */ /* 0x000fe40000004100 */
[----:B----4-:R-:W-:-:S03]  /*20f0*/  HADD2.F32 R17, -RZ, R144.H0_H0 ;  /* 0x20000090ff117230 */ /* 0x010fc60000004100 */
[----:B------:R-:W-:Y:S02]  /*2100*/  FADD.FTZ R15, -R195, R15 ;  /* 0x0000000fc30f7221 */ /* 0x000fe40000010100 */
[-C--:B------:R-:W-:Y:S01]  /*2110*/  FFMA.FTZ R2, R16, R17.reuse, R2 ;  /* 0x0000001110027223 */ /* 0x080fe20000010002 */
[----:B------:R-:W-:Y:S01]  /*2120*/  FADD.FTZ R18, R18, R17 ;  /* 0x0000001112127221 */ /* 0x000fe20000010000 */
[----:B------:R-:W-:Y:S01]  /*2130*/  FFMA.FTZ R33, R3, R17, R33 ;  /* 0x0000001103217223 */ /* 0x000fe20000010021 */
[----:B------:R-:W-:Y:S02]  /*2140*/  HADD2.F32 R17, -RZ, R136.H1_H1 ;  /* 0x30000088ff117230 */ /* 0x000fe40000004100 */
[----:B------:R-:W-:Y:S01]  /*2150*/  FMUL.FTZ R15, R6, R15 ;  /* 0x0000000f060f7220 */ /* 0x000fe20000410000 */
[----:B------:R-:W-:Y:S01]  /*2160*/  HADD2.F32 R16, -RZ, R52.H1_H1 ;  /* 0x30000034ff107230 */ /* 0x000fe20000004100 */
[----:B------:R0:W-:Y:S01]  /*2170*/  STL [R1+0x60], R18 ;  /* 0x0000601201007387 */ /* 0x0001e20000100800 */
[----:B------:R-:W-:Y:S01]  /*2180*/  FADD.FTZ R37, R37, R17 ;  /* 0x0000001125257221 */ /* 0x000fe20000010000 */
[----:B------:R-:W-:-:S02]  /*2190*/  FFMA.FTZ R237, R15, R17, R237 ;  /* 0x000000110fed7223 */ /* 0x000fc400000100ed */
[----:B------:R-:W-:Y:S01]  /*21a0*/  FMUL.FTZ R16, R16, R17 ;  /* 0x0000001110107220 */ /* 0x000fe20000410000 */
[----:B------:R-:W-:Y:S01]  /*21b0*/  HADD2.F32 R17, -RZ, R141.H0_H0 ;  /* 0x2000008dff117230 */ /* 0x000fe20000004100 */
[----:B------:R1:W-:Y:S01]  /*21c0*/  STL [R1+0x100], R33 ;  /* 0x0001002101007387 */ /* 0x0003e20000100800 */
[----:B0-----:R-:W-:-:S03]  /*21d0*/  HADD2.F32 R18, -RZ, R144.H1_H1 ;  /* 0x30000090ff127230 */ /* 0x001fc60000004100 */
[----:B------:R-:W-:Y:S01]  /*21e0*/  FADD.FTZ R17, -R195, R17 ;  /* 0x00000011c3117221 */ /* 0x000fe20000010100 */
[----:B-1----:R-:W-:Y:S02]  /*21f0*/  HADD2.F32 R33, -RZ, R48.H1_H1 ;  /* 0x30000030ff217230 */ /* 0x002fe40000004100 */
[----:B------:R-:W-:Y:S01]  /*2200*/  FADD.FTZ R35, R35, R18 ;  /* 0x0000001223237221 */ /* 0x000fe20000010000 */
[-C--:B------:R-:W-:Y:S01]  /*2210*/  FFMA.FTZ R148, R15, R18.reuse, R148 ;  /* 0x000000120f947223 */ /* 0x080fe20000010094 */
[----:B------:R-:W-:Y:S02]  /*2220*/  HADD2.F32 R34, -RZ, R137.H0_H0 ;  /* 0x20000089ff227230 */ /* 0x000fe40000004100 */
[----:B------:R-:W-:Y:S01]  /*2230*/  FFMA.FTZ R16, R33, R18, R16 ;  /* 0x0000001221107223 */ /* 0x000fe20000010010 */
[----:B------:R-:W-:Y:S01]  /*2240*/  HADD2.F32 R18, -RZ, R53.H0_H0 ;  /* 0x20000035ff127230 */ /* 0x000fe20000004100 */
[----:B------:R0:W-:Y:S01]  /*2250*/  STL [R1+0x64], R35 ;  /* 0x0000642301007387 */ /* 0x0001e20000100800 */
[----:B------:R-:W-:Y:S01]  /*2260*/  FMUL.FTZ R17, R6, R17 ;  /* 0x0000001106117220 */ /* 0x000fe20000410000 */
[----:B------:R-:W-:-:S02]  /*2270*/  FADD.FTZ R38, R38, R34 ;  /* 0x0000002226267221 */ /* 0x000fc40000010000 */
[-C--:B------:R-:W-:Y:S01]  /*2280*/  FMUL.FTZ R18, R18, R34.reuse ;  /* 0x0000002212127220 */ /* 0x080fe20000410000 */
[----:B------:R-:W-:Y:S01]  /*2290*/  FFMA.FTZ R238, R17, R34, R238 ;  /* 0x0000002211ee7223 */ /* 0x000fe200000100ee */
[----:B------:R-:W-:Y:S02]  /*22a0*/  HADD2.F32 R34, -RZ, R141.H1_H1 ;  /* 0x3000008dff227230 */ /* 0x000fe40000004100 */
[----:B0-----:R-:W-:Y:S02]  /*22b0*/  HADD2.F32 R35, -RZ, R145.H0_H0 ;  /* 0x20000091ff237230 */ /* 0x001fe40000004100 */
[----:B------:R-:W-:-:S03]  /*22c0*/  HADD2.F32 R33, -RZ, R49.H0_H0 ;  /* 0x20000031ff217230 */ /* 0x000fc60000004100 */
[----:B------:R-:W-:Y:S01]  /*22d0*/  FADD.FTZ R174, R174, R35 ;  /* 0x00000023aeae7221 */ /* 0x000fe20000010000 */
[-C--:B------:R-:W-:Y:S01]  /*22e0*/  FFMA.FTZ R173, R17, R35.reuse, R173 ;  /* 0x0000002311ad7223 */ /* 0x080fe200000100ad */
[----:B------:R0:W-:Y:S01]  /*22f0*/  STL [R1+0x104], R148 ;  /* 0x0001049401007387 */ /* 0x0001e20000100800 */
[----:B------:R-:W-:Y:S01]  /*2300*/  FADD.FTZ R136, -R195, R34 ;  /* 0x00000022c3887221 */ /* 0x000fe20000010100 */
[----:B------:R-:W-:Y:S01]  /*2310*/  FFMA.FTZ R18, R33, R35, R18 ;  /* 0x0000002321127223 */ /* 0x000fe20000010012 */
[----:B------:R-:W-:Y:S01]  /*2320*/  HADD2.F32 R33, -RZ, R145.H1_H1 ;  /* 0x30000091ff217230 */ /* 0x000fe20000004100 */
[----:B------:R1:W-:Y:S04]  /*2330*/  STL [R1+0x68], R174 ;  /* 0x000068ae01007387 */ /* 0x0003e80000100800 */
[----:B------:R2:W-:Y:S01]  /*2340*/  STL [R1+0x108], R173 ;  /* 0x000108ad01007387 */ /* 0x0005e20000100800 */
[----:B0-----:R-:W-:-:S03]  /*2350*/  FMUL.FTZ R148, R6, R136 ;  /* 0x0000008806947220 */ /* 0x001fc60000410000 */
[----:B-1----:R-:W3:Y:S01]  /*2360*/  LDL.LU R174, [R1+0x54] ;  /* 0x0000540001ae7983 */ /* 0x002ee20000300800 */
[----:B------:R-:W-:-:S03]  /*2370*/  FADD.FTZ R185, R185, R33 ;  /* 0x00000021b9b97221 */ /* 0x000fc60000010000 */
[----:B--2---:R-:W2:Y:S01]  /*2380*/  LDL.LU R173, [R1+0xf4] ;  /* 0x0000f40001ad7983 */ /* 0x004ea20000300800 */
[----:B------:R-:W-:-:S03]  /*2390*/  FFMA.FTZ R190, R148, R33, R190 ;  /* 0x0000002194be7223 */ /* 0x000fc600000100be */
[----:B------:R-:W-:Y:S04]  /*23a0*/  STL [R1+0x6c], R185 ;  /* 0x00006cb901007387 */ /* 0x000fe80000100800 */
[----:B------:R0:W-:Y:S04]  /*23b0*/  STL [R1+0x10c], R190 ;  /* 0x00010cbe01007387 */ /* 0x0001e80000100800 */
[----:B0-----:R-:W4:Y:S04]  /*23c0*/  LDL.LU R190, [R1+0x58] ;  /* 0x0000580001be7983 */ /* 0x001f280000300800 */
[----:B------:R-:W4:Y:S01]  /*23d0*/  LDL.LU R185, [R1+0xf8] ;  /* 0x0000f80001b97983 */ /* 0x000f220000300800 */
[----:B------:R-:W-:-:S02]  /*23e0*/  HADD2.F32 R137, -RZ, R137.H1_H1 ;  /* 0x30000089ff897230 */ /* 0x000fc40000004100 */
[----:B------:R-:W-:Y:S01]  /*23f0*/  HADD2.F32 R35, -RZ, R53.H1_H1 ;  /* 0x30000035ff237230 */ /* 0x000fe20000004100 */
[----:B------:R-:W4:Y:S02]  /*2400*/  LDL.LU R145, [R1+0xfc] ;  /* 0x0000fc0001917983 */ /* 0x000f240000300800 */
[----:B------:R-:W-:Y:S01]  /*2410*/  FADD.FTZ R39, R39, R137 ;  /* 0x0000008927277221 */ /* 0x000fe20000010000 */
[-C--:B------:R-:W-:Y:S01]  /*2420*/  FFMA.FTZ R239, R148, R137.reuse, R239 ;  /* 0x0000008994ef7223 */ /* 0x080fe200000100ef */
[----:B------:R-:W-:Y:S01]  /*2430*/  FMUL.FTZ R35, R35, R137 ;  /* 0x0000008923237220 */ /* 0x000fe20000410000 */
[----:B------:R-:W-:Y:S02]  /*2440*/  HADD2.F32 R137, -RZ, R146.H0_H0 ;  /* 0x20000092ff897230 */ /* 0x000fe40000004100 */
[----:B------:R-:W-:-:S03]  /*2450*/  HADD2.F32 R34, -RZ, R49.H1_H1 ;  /* 0x30000031ff227230 */ /* 0x000fc60000004100 */
[----:B------:R-:W-:Y:S01]  /*2460*/  FADD.FTZ R176, R176, R137 ;  /* 0x00000089b0b07221 */ /* 0x000fe20000010000 */
[--C-:B------:R-:W-:Y:S02]  /*2470*/  HADD2.F32 R144, -RZ, R138.reuse.H0_H0 ;  /* 0x2000008aff907230 */ /* 0x100fe40000004100 */
[----:B------:R-:W-:Y:S01]  /*2480*/  FFMA.FTZ R35, R34, R33, R35 ;  /* 0x0000002122237223 */ /* 0x000fe20000010023 */
[----:B------:R-:W-:Y:S02]  /*2490*/  HADD2.F32 R141, -RZ, R138.H1_H1 ;  /* 0x3000008aff8d7230 */ /* 0x000fe40000004100 */
[--C-:B------:R-:W-:Y:S01]  /*24a0*/  HADD2.F32 R34, -RZ, R142.reuse.H0_H0 ;  /* 0x2000008eff227230 */ /* 0x100fe20000004100 */
[----:B------:R0:W-:Y:S01]  /*24b0*/  STL [R1+0x50], R176 ;  /* 0x000050b001007387 */ /* 0x0001e20000100800 */
[----:B------:R-:W-:-:S03]  /*24c0*/  HADD2.F32 R138, -RZ, R142.H1_H1 ;  /* 0x3000008eff8a7230 */ /* 0x000fc60000004100 */
[----:B------:R-:W4:Y:S01]  /*24d0*/  LDL.LU R142, [R1+0x5c] ;  /* 0x00005c00018e7983 */ /* 0x000f220000300800 */
[----:B------:R-:W-:Y:S02]  /*24e0*/  HADD2.F32 R33, -RZ, R54.H0_H0 ;  /* 0x20000036ff217230 */ /* 0x000fe40000004100 */
[----:B------:R-:W-:Y:S01]  /*24f0*/  FADD.FTZ R34, -R195, R34 ;  /* 0x00000022c3227221 */ /* 0x000fe20000010100 */
[----:B------:R-:W-:Y:S02]  /*2500*/  HADD2.F32 R136, -RZ, R50.H0_H0 ;  /* 0x20000032ff887230 */ /* 0x000fe40000004100 */
[----:B------:R-:W-:Y:S01]  /*2510*/  FMUL.FTZ R33, R33, R144 ;  /* 0x0000009021217220 */ /* 0x000fe20000410000 */
[----:B------:R-:W-:Y:S01]  /*2520*/  FMUL.FTZ R34, R6, R34 ;  /* 0x0000002206227220 */ /* 0x000fe20000410000 */
[----:B------:R-:W-:Y:S02]  /*2530*/  FADD.FTZ R138, -R195, R138 ;  /* 0x0000008ac38a7221 */ /* 0x000fe40000010100 */
[----:B------:R-:W-:Y:S01]  /*2540*/  FFMA.FTZ R33, R136, R137, R33 ;  /* 0x0000008988217223 */ /* 0x000fe20000010021 */
[----:B------:R-:W-:-:S02]  /*2550*/  HADD2.F32 R136, -RZ, R54.H1_H1 ;  /* 0x30000036ff887230 */ /* 0x000fc40000004100 */
[----:B------:R-:W-:Y:S01]  /*2560*/  FFMA.FTZ R175, R34, R137, R175 ;  /* 0x0000008922af7223 */ /* 0x000fe200000100af */
[----:B------:R-:W-:Y:S02]  /*2570*/  HADD2.F32 R140, -RZ, R146.H1_H1 ;  /* 0x30000092ff8c7230 */ /* 0x000fe40000004100 */
[----:B0-----:R-:W-:Y:S01]  /*2580*/  FMUL.FTZ R176, R6, R138 ;  /* 0x0000008a06b07220 */ /* 0x001fe20000410000 */
[----:B------:R-:W-:Y:S02]  /*2590*/  HADD2.F32 R137, -RZ, R50.H1_H1 ;  /* 0x30000032ff897230 */ /* 0x000fe40000004100 */
[-C--:B------:R-:W-:Y:S01]  /*25a0*/  FMUL.FTZ R136, R136, R141.reuse ;  /* 0x0000008d88887220 */ /* 0x080fe20000410000 */
[----:B------:R0:W-:Y:S01]  /*25b0*/  STL [R1+0xf0], R175 ;  /* 0x0000f0af01007387 */ /* 0x0001e20000100800 */
[----:B------:R-:W-:Y:S01]  /*25c0*/  FADD.FTZ R81, R81, R141 ;  /* 0x0000008d51517221 */ /* 0x000fe20000010000 */
[----:B------:R-:W-:Y:S01]  /*25d0*/  FFMA.FTZ R233, R176, R141, R233 ;  /* 0x0000008db0e97223 */ /* 0x000fe200000100e9 */
[----:B------:R-:W-:Y:S01]  /*25e0*/  HADD2.F32 R141, -RZ, R139.H0_H0 ;  /* 0x2000008bff8d7230 */ /* 0x000fe20000004100 */
[----:B------:R-:W-:Y:S01]  /*25f0*/  ISETP.NE.U32.AND P0, PT, RZ, UR12, PT ;  /* 0x0000000cff007c0c */ /* 0x000fe2000bf05070 */
[----:B------:R-:W-:-:S02]  /*2600*/  HADD2.F32 R138, -RZ, R51.H0_H0 ;  /* 0x20000033ff8a7230 */ /* 0x000fc40000004100 */
[----:B0-----:R-:W-:Y:S01]  /*2610*/  FFMA.FTZ R175, R137, R140, R136 ;  /* 0x0000008c89af7223 */ /* 0x001fe20000010088 */
[----:B------:R-:W-:Y:S02]  /*2620*/  HADD2.F32 R136, -RZ, R55.H0_H0 ;  /* 0x20000037ff887230 */ /* 0x000fe40000004100 */
[----:B------:R-:W-:-:S03]  /*2630*/  HADD2.F32 R137, -RZ, R143.H0_H0 ;  /* 0x2000008fff897230 */ /* 0x000fc60000004100 */
[----:B------:R-:W-:Y:S02]  /*2640*/  FMUL.FTZ R136, R136, R141 ;  /* 0x0000008d88887220 */ /* 0x000fe40000410000 */
[----:B------:R-:W-:Y:S01]  /*2650*/  FADD.FTZ R137, -R195, R137 ;  /* 0x00000089c3897221 */ /* 0x000fe20000010100 */
[----:B------:R-:W-:Y:S01]  /*2660*/  ISETP.NE.AND.EX P0, PT, RZ, UR13, PT, P0 ;  /* 0x0000000dff007c0c */ /* 0x000fe2000bf05300 */
[----:B------:R-:W-:Y:S02]  /*2670*/  HADD2.F32 R139, -RZ, R139.H1_H1 ;  /* 0x3000008bff8b7230 */ /* 0x000fe40000004100 */
[----:B------:R-:W-:Y:S01]  /*2680*/  FADD.FTZ R80, R80, R144 ;  /* 0x0000009050507221 */ /* 0x000fe20000010000 */
[----:B------:R-:W-:Y:S01]  /*2690*/  FFMA.FTZ R232, R34, R144, R232 ;  /* 0x0000009022e87223 */ /* 0x000fe200000100e8 */
[----:B------:R-:W-:Y:S01]  /*26a0*/  FADD.FTZ R82, R82, R141 ;  /* 0x0000008d52527221 */ /* 0x000fe20000010000 */
[----:B------:R-:W-:Y:S01]  /*26b0*/  FADD.FTZ R83, R83, R139 ;  /* 0x0000008b53537221 */ /* 0x000fe20000010000 */
[----:B---3--:R-:W-:Y:S01]  /*26c0*/  FADD.FTZ R174, R174, R140 ;  /* 0x0000008caeae7221 */ /* 0x008fe20000010000 */
[----:B--2---:R-:W-:Y:S01]  /*26d0*/  FFMA.FTZ R173, R176, R140, R173 ;  /* 0x0000008cb0ad7223 */ /* 0x004fe200000100ad */
[----:B------:R-:W-:-:S03]  /*26e0*/  HADD2.F32 R140, -RZ, R147.H0_H0 ;  /* 0x20000093ff8c7230 */ /* 0x000fc60000004100 */
[----:B------:R0:W-:Y:S04]  /*26f0*/  STL [R1+0x54], R174 ;  /* 0x000054ae01007387 */ /* 0x0001e80000100800 */
[----:B------:R1:W-:Y:S01]  /*2700*/  STL [R1+0xf4], R173 ;  /* 0x0000f4ad01007387 */ /* 0x0003e20000100800 */
[----:B0-----:R-:W-:Y:S01]  /*2710*/  FMUL.FTZ R174, R6, R137 ;  /* 0x0000008906ae7220 */ /* 0x001fe20000410000 */
[----:B-1----:R-:W-:Y:S01]  /*2720*/  FFMA.FTZ R173, R138, R140, R136 ;  /* 0x0000008c8aad7223 */ /* 0x002fe20000010088 */
[----:B------:R-:W-:Y:S02]  /*2730*/  HADD2.F32 R136, -RZ, R55.H1_H1 ;  /* 0x30000037ff887230 */ /* 0x000fe40000004100 */
[----:B----4-:R-:W-:Y:S01]  /*2740*/  FADD.FTZ R190, R190, R140 ;  /* 0x0000008cbebe7221 */ /* 0x010fe20000010000 */
[----:B------:R-:W-:-:S02]  /*2750*/  HADD2.F32 R138, -RZ, R147.H1_H1 ;  /* 0x30000093ff8a7230 */ /* 0x000fc40000004100 */
[----:B------:R-:W-:Y:S02]  /*2760*/  HADD2.F32 R137, -RZ, R51.H1_H1 ;  /* 0x30000033ff897230 */ /* 0x000fe40000004100 */
[----:B------:R-:W-:Y:S01]  /*2770*/  FFMA.FTZ R185, R174, R140, R185 ;  /* 0x0000008caeb97223 */ /* 0x000fe200000100b9 */
[----:B------:R-:W-:Y:S01]  /*2780*/  FMUL.FTZ R136, R136, R139 ;  /* 0x0000008b88887220 */ /* 0x000fe20000410000 */
[----:B------:R-:W-:Y:S04]  /*2790*/  STL [R1+0x58], R190 ;  /* 0x000058be01007387 */ /* 0x000fe80000100800 */
[----:B------:R0:W-:Y:S02]  /*27a0*/  STL [R1+0xf8], R185 ;  /* 0x0000f8b901007387 */ /* 0x0001e40000100800 */
[----:B0-----:R-:W-:-:S02]  /*27b0*/  FFMA.FTZ R185, R137, R138, R136 ;  /* 0x0000008a89b97223 */ /* 0x001fc40000010088 */
[----:B------:R-:W0:Y:S01]  /*27c0*/  @P0 LDC.64 R136, c[0x0][0x438] ;  /* 0x00010e00ff880b82 */ /* 0x000e220000000a00 */
[----:B------:R-:W-:Y:S01]  /*27d0*/  FADD.FTZ R142, R142, R138 ;  /* 0x0000008a8e8e7221 */ /* 0x000fe20000010000 */
[----:B0-----:R-:W-:-:S05]  /*27e0*/  @P0 IMAD.WIDE.U32 R136, R214, 0x10, R136 ;  /* 0x00000010d6880825 */ /* 0x001fca00078e0088 */
[----:B------:R0:W5:Y:S02]  /*27f0*/  @P0 LDG.E.128 R120, desc[UR10][R136.64] ;  /* 0x0000000a88780981 */ /* 0x000164000c1e1d00 */
[----:B0-----:R-:W-:-:S05]  /*2800*/  HADD2.F32 R136, -RZ, R143.H1_H1 ;  /* 0x3000008fff887230 */ /* 0x001fca0000004100 */
[----:B------:R-:W-:Y:S01]  /*2810*/  FADD.FTZ R136, -R195, R136 ;  /* 0x00000088c3887221 */ /* 0x000fe20000010100 */
[----:B------:R-:W-:-:S03]  /*2820*/  FFMA.FTZ R137, R3, R2, R213 ;  /* 0x0000000203897223 */ /* 0x000fc600000100d5 */
[----:B------:R-:W-:Y:S01]  /*2830*/  FMUL.FTZ R190, R6, R136 ;  /* 0x0000008806be7220 */ /* 0x000fe20000410000 */
[----:B------:R-:W-:Y:S01]  /*2840*/  FADD.FTZ R136, R212, R2 ;  /* 0x00000002d4887221 */ /* 0x000fe20000010000 */
[----:B------:R-:W-:Y:S02]  /*2850*/  FFMA.FTZ R137, R15, R16, R137 ;  /* 0x000000100f897223 */ /* 0x000fe40000010089 */
[----:B------:R-:W-:Y:S01]  /*2860*/  FFMA.FTZ R145, R190, R138, R145 ;  /* 0x0000008abe917223 */ /* 0x000fe20000010091 */
[----:B------:R-:W-:Y:S01]  /*2870*/  FADD.FTZ R136, R136, R16 ;  /* 0x0000001088887221 */ /* 0x000fe20000010000 */
[----:B------:R1:W-:Y:S01]  /*2880*/  STL [R1+0x5c], R142 ;  /* 0x00005c8e01007387 */ /* 0x0003e20000100800 */
[----:B------:R-:W-:Y:S02]  /*2890*/  FFMA.FTZ R137, R17, R18, R137 ;  /* 0x0000001211897223 */ /* 0x000fe40000010089 */
[----:B------:R-:W-:Y:S01]  /*28a0*/  FADD.FTZ R136, R136, R18 ;  /* 0x0000001288887221 */ /* 0x000fe20000010000 */
[----:B------:R1:W-:Y:S01]  /*28b0*/  STL [R1+0xfc], R145 ;  /* 0x0000fc9101007387 */ /* 0x0003e20000100800 */
[----:B------:R-:W-:-:S02]  /*28c0*/  FFMA.FTZ R137, R148, R35, R137 ;  /* 0x0000002394897223 */ /* 0x000fc40000010089 */
[----:B------:R-:W-:Y:S02]  /*28d0*/  FADD.FTZ R136, R136, R35 ;  /* 0x0000002388887221 */ /* 0x000fe40000010000 */
[----:B------:R-:W-:Y:S02]  /*28e0*/  FFMA.FTZ R137, R34, R33, R137 ;  /* 0x0000002122897223 */ /* 0x000fe40000010089 */
[----:B------:R-:W-:Y:S02]  /*28f0*/  FADD.FTZ R136, R136, R33 ;  /* 0x0000002188887221 */ /* 0x000fe40000010000 */
[----:B------:R-:W-:Y:S02]  /*2900*/  FFMA.FTZ R137, R176, R175, R137 ;  /* 0x000000afb0897223 */ /* 0x000fe40000010089 */
[----:B------:R-:W-:Y:S02]  /*2910*/  FADD.FTZ R136, R136, R175 ;  /* 0x000000af88887221 */ /* 0x000fe40000010000 */
[----:B------:R-:W-:-:S02]  /*2920*/  FFMA.FTZ R137, R174, R173, R137 ;  /* 0x000000adae897223 */ /* 0x000fc40000010089 */
[----:B------:R-:W-:Y:S01]  /*2930*/  FADD.FTZ R136, R136, R173 ;  /* 0x000000ad88887221 */ /* 0x000fe20000010000 */
[----:B------:R-:W-:Y:S01]  /*2940*/  FFMA.FTZ R234, R174, R141, R234 ;  /* 0x0000008daeea7223 */ /* 0x000fe200000100ea */
[----:B------:R-:W-:Y:S01]  /*2950*/  FFMA.FTZ R235, R190, R139, R235 ;  /* 0x0000008bbeeb7223 */ /* 0x000fe200000100eb */
[----:B------:R-:W-:Y:S01]  /*2960*/  IADD3 R214, PT, PT, R214, 0x20, RZ ;  /* 0x00000020d6d67810 */ /* 0x000fe20007ffe0ff */
[----:B------:R-:W-:Y:S01]  /*2970*/  FADD.FTZ R212, R136, R185 ;  /* 0x000000b988d47221 */ /* 0x000fe20000010000 */
[----:B-1----:R-:W-:-:S07]  /*2980*/  FFMA.FTZ R213, R190, R185, R137 ;  /* 0x000000b9bed57223 */ /* 0x002fce0000010089 */
.L_x_634:
[----:B------:R-:W-:Y:S05]  /*2990*/  BSYNC.RECONVERGENT B1 ;  /* 0x0000000000017941 */ /* 0x000fea0003800200 */
.L_x_633:
        /* <DEDUP_REMOVED lines=19> */
[----:B------:R-:W4:Y:S04]  /*2ad0*/  LDL.LU R31, [R1+0x44] ;  /* 0x00004400011f7983 */ /* 0x000f280000300800 */
[----:B------:R-:W4:Y:S01]  /*2ae0*/  LDG.E.128 R144, desc[UR10][R144.64] ;  /* 0x0000000a90907981 */ /* 0x000f22000c1e1d00 */
[----:B------:R-:W-:Y:S02]  /*2af0*/  HADD2.F32 R8, -RZ, R60.H0_H0 ;  /* 0x2000003cff087230 */ /* 0x000fe40000004100 */
[----:B-1----:R-:W-:-:S02]  /*2b00*/  HADD2.F32 R20, -RZ, R56.H0_H0 ;  /* 0x20000038ff147230 */ /* 0x002fc40000004100 */
        /* <DEDUP_REMOVED lines=41> */
[----:B------:R-:W-:Y:S01]  /*2da0*/  FFMA.FTZ R22, R29, R31, R22 ;  /* 0x0000001f1d167223 */ /* 0x000fe20000010016 */
[----:B------:R-:W-:Y:S02]  /*2db0*/  HADD2.F32 R29, -RZ, R145.H1_H1 ;  /* 0x30000091ff1d7230 */ /* 0x000fe40000004100 */
[----:B------:R1:W-:Y:S04]  /*2dc0*/  STL [R1+0x48], R170 ;  /* 0x000048aa01007387 */ /* 0x0003e80000100800 */
[----:B------:R2:W-:Y:S01]  /*2dd0*/  STL [R1+0xe8], R169 ;  /* 0x0000e8a901007387 */ /* 0x0005e20000100800 */
[----:B0-----:R-:W-:-:S03]  /*2de0*/  FADD.FTZ R32, -R195, R30 ;  /* 0x0000001ec3207221 */ /* 0x001fc60000010100 */
[----:B-1----:R-:W3:Y:S01]  /*2df0*/  LDL.LU R170, [R1+0x34] ;  /* 0x0000340001aa7983 */ /* 0x002ee20000300800 */
[----:B------:R-:W-:-:S03]  /*2e00*/  FMUL.FTZ R32, R6, R32 ;  /* 0x0000002006207220 */ /* 0x000fc60000410000 */
[----:B--2---:R-:W2:Y:S01]  /*2e10*/  LDL.LU R169, [R1+0xd4] ;  /* 0x0000d40001a97983 */ /* 0x004ea20000300800 */
[----:B------:R-:W-:Y:S01]  /*2e20*/  FADD.FTZ R186, R186, R29 ;  /* 0x0000001dbaba7221 */ /* 0x000fe20000010000 */
[----:B------:R-:W-:-:S04]  /*2e30*/  FFMA.FTZ R191, R32, R29, R191 ;  /* 0x0000001d20bf7223 */ /* 0x000fc800000100bf */
        /* <DEDUP_REMOVED lines=60> */
[----:B------:R-:W-:Y:S01]  /*3200*/  FMUL.FTZ R136, R136, R139 ;  /* 0x0000008b88887220 */ /* 0x000fe20000410000 */
[----:B------:R-:W-:Y:S02]  /*3210*/  HADD2.F32 R137, -RZ, R59.H1_H1 ;  /* 0x3000003bff897230 */ /* 0x000fe40000004100 */
[----:B------:R-:W-:Y:S01]  /*3220*/  FFMA.FTZ R186, R170, R140, R186 ;  /* 0x0000008caaba7223 */ /* 0x000fe200000100ba */
[----:B------:R-:W-:Y:S04]  /*3230*/  STL [R1+0x38], R191 ;  /* 0x000038bf01007387 */ /* 0x000fe80000100800 */
[----:B------:R0:W-:Y:S02]  /*3240*/  STL [R1+0xd8], R186 ;  /* 0x0000d8ba01007387 */ /* 0x0001e40000100800 */
[----:B0-----:R-:W-:-:S02]  /*3250*/  FFMA.FTZ R186, R137, R138, R136 ;  /* 0x0000008a89ba7223 */ /* 0x001fc40000010088 */
[----:B------:R-:W0:Y:S02]  /*3260*/  @P0 LDC.64 R136, c[0x0][0x438] ;  /* 0x00010e00ff880b82 */ /* 0x000e240000000a00 */
[----:B0-----:R-:W-:-:S05]  /*3270*/  @P0 IMAD.WIDE.U32 R136, R214, 0x10, R136 ;  /* 0x00000010d6880825 */ /* 0x001fca00078e0088 */
[----:B------:R0:W5:Y:S02]  /*3280*/  @P0 LDG.E.128 R124, desc[UR10][R136.64] ;  /* 0x0000000a887c0981 */ /* 0x000164000c1e1d00 */
[----:B0-----:R-:W-:-:S05]  /*3290*/  HADD2.F32 R136, -RZ, R143.H1_H1 ;  /* 0x3000008fff887230 */ /* 0x001fca0000004100 */
[----:B------:R-:W-:Y:S01]  /*32a0*/  FADD.FTZ R136, -R195, R136 ;  /* 0x00000088c3887221 */ /* 0x000fe20000010100 */
[----:B------:R-:W-:-:S03]  /*32b0*/  FFMA.FTZ R137, R7, R8, R213 ;  /* 0x0000000807897223 */ /* 0x000fc600000100d5 */
[----:B------:R-:W-:Y:S01]  /*32c0*/  FMUL.FTZ R191, R6, R136 ;  /* 0x0000008806bf7220 */ /* 0x000fe20000410000 */
[----:B------:R-:W-:Y:S01]  /*32d0*/  FADD.FTZ R136, R212, R8 ;  /* 0x00000008d4887221 */ /* 0x000fe20000010000 */
[----:B------:R-:W-:Y:S01]  /*32e0*/  FADD.FTZ R142, R142, R138 ;  /* 0x0000008a8e8e7221 */ /* 0x000fe20000010000 */
[----:B------:R-:W-:Y:S01]  /*32f0*/  FFMA.FTZ R137, R19, R20, R137 ;  /* 0x0000001413897223 */ /* 0x000fe20000010089 */
[----:B------:R-:W-:Y:S01]  /*3300*/  FFMA.FTZ R145, R191, R138, R145 ;  /* 0x0000008abf917223 */ /* 0x000fe20000010091 */
[----:B------:R-:W-:Y:S02]  /*3310*/  FADD.FTZ R136, R136, R20 ;  /* 0x0000001488887221 */ /* 0x000fe40000010000 */
[----:B------:R1:W-:Y:S01]  /*3320*/  STL [R1+0x3c], R142 ;  /* 0x00003c8e01007387 */ /* 0x0003e20000100800 */
[----:B------:R-:W-:Y:S01]  /*3330*/  FFMA.FTZ R137, R21, R22, R137 ;  /* 0x0000001615897223 */ /* 0x000fe20000010089 */
[----:B------:R-:W-:Y:S02]  /*3340*/  FADD.FTZ R136, R136, R22 ;  /* 0x0000001688887221 */ /* 0x000fe40000010000 */
[----:B------:R1:W-:Y:S01]  /*3350*/  STL [R1+0xdc], R145 ;  /* 0x0000dc9101007387 */ /* 0x0003e20000100800 */
[----:B------:R-:W-:Y:S01]  /*3360*/  FFMA.FTZ R137, R32, R31, R137 ;  /* 0x0000001f20897223 */ /* 0x000fe20000010089 */
[----:B------:R-:W-:-:S03]  /*3370*/  FADD.FTZ R136, R136, R31 ;  /* 0x0000001f88887221 */ /* 0x000fc60000010000 */
[----:B------:R-:W-:Y:S01]  /*3380*/  FFMA.FTZ R137, R30, R29, R137 ;  /* 0x0000001d1e897223 */ /* 0x000fe20000010089 */
[----:B------:R-:W-:-:S03]  /*3390*/  FADD.FTZ R136, R136, R29 ;  /* 0x0000001d88887221 */ /* 0x000fc60000010000 */
[----:B------:R-:W-:Y:S01]  /*33a0*/  FFMA.FTZ R137, R172, R171, R137 ;  /* 0x000000abac897223 */ /* 0x000fe20000010089 */
[----:B------:R-:W-:-:S03]  /*33b0*/  FADD.FTZ R136, R136, R171 ;  /* 0x000000ab88887221 */ /* 0x000fc60000010000 */
[----:B------:R-:W-:Y:S01]  /*33c0*/  FFMA.FTZ R137, R170, R169, R137 ;  /* 0x000000a9aa897223 */ /* 0x000fe20000010089 */
[----:B------:R-:W-:Y:S01]  /*33d0*/  FADD.FTZ R136, R136, R169 ;  /* 0x000000a988887221 */ /* 0x000fe20000010000 */
[----:B------:R-:W-:Y:S01]  /*33e0*/  FFMA.FTZ R226, R170, R141, R226 ;  /* 0x0000008daae27223 */ /* 0x000fe200000100e2 */
[C---:B------:R-:W-:Y:S01]  /*33f0*/  FFMA.FTZ R227, R191.reuse, R139, R227 ;  /* 0x0000008bbfe37223 */ /* 0x040fe200000100e3 */
[----:B------:R-:W-:Y:S01]  /*3400*/  IADD3 R214, PT, PT, R214, 0x20, RZ ;  /* 0x00000020d6d67810 */ /* 0x000fe20007ffe0ff */
[----:B------:R-:W-:Y:S01]  /*3410*/  FADD.FTZ R212, R136, R186 ;  /* 0x000000ba88d47221 */ /* 0x000fe20000010000 */
[----:B-1----:R-:W-:-:S07]  /*3420*/  FFMA.FTZ R213, R191, R186, R137 ;  /* 0x000000babfd57223 */ /* 0x002fce0000010089 */
.L_x_636:
[----:B------:R-:W-:Y:S05]  /*3430*/  BSYNC.RECONVERGENT B1 ;  /* 0x0000000000017941 */ /* 0x000fea0003800200 */
.L_x_635:
        /* <DEDUP_REMOVED lines=17> */
[----:B0-----:R-:W-:-:S06]  /*3550*/  IMAD.WIDE.U32 R144, R214, 0x10, R144 ;  /* 0x00000010d6907825 */ /* 0x001fcc00078e0090 */
[----:B------:R-:W3:Y:S01]  /*3560*/  LDG.E.128 R144, desc[UR10][R144.64] ;  /* 0x0000000a90907981 */ /* 0x000ee2000c1e1d00 */
[----:B------:R-:W-:Y:S02]  /*3570*/  HADD2.F32 R10, -RZ, R68.H0_H0 ;  /* 0x20000044ff0a7230 */ /* 0x000fe40000004100 */
[----:B-1----:R-:W-:Y:S02]  /*3580*/  HADD2.F32 R24, -RZ, R64.H0_H0 ;  /* 0x20000040ff187230 */ /* 0x002fe40000004100 */
[----:B----4-:R-:W-:-:S05]  /*3590*/  HADD2.F32 R9, -RZ, R140.H0_H0 ;  /* 0x2000008cff097230 */ /* 0x010fca0000004100 */
[----:B------:R-:W-:Y:S01]  /*35a0*/  FADD.FTZ R9, -R195, R9 ;  /* 0x00000009c3097221 */ /* 0x000fe20000010100 */
[----:B--2---:R-:W-:-:S03]  /*35b0*/  HADD2.F32 R23, -RZ, R136.H0_H0 ;  /* 0x20000088ff177230 */ /* 0x004fc60000004100 */
[----:B-----5:R-:W-:Y:S02]  /*35c0*/  FMUL.FTZ R9, R6, R9 ;  /* 0x0000000906097220 */ /* 0x020fe40000410000 */
[-C--:B------:R-:W-:Y:S01]  /*35d0*/  FMUL.FTZ R10, R10, R23.reuse ;  /* 0x000000170a0a7220 */ /* 0x080fe20000410000 */
[----:B------:R-:W-:Y:S01]  /*35e0*/  FADD.FTZ R92, R92, R23 ;  /* 0x000000175c5c7221 */ /* 0x000fe20000010000 */
[----:B------:R-:W-:Y:S01]  /*35f0*/  FFMA.FTZ R220, R9, R23, R220 ;  /* 0x0000001709dc7223 */ /* 0x000fe200000100dc */
[----:B------:R-:W-:Y:S02]  /*3600*/  HADD2.F32 R23, -RZ, R140.H1_H1 ;  /* 0x3000008cff177230 */ /* 0x000fe40000004100 */
[----:B---3--:R-:W-:-:S03]  /*3610*/  HADD2.F32 R25, -RZ, R144.H0_H0 ;  /* 0x20000090ff197230 */ /* 0x008fc60000004100 */
[----:B------:R-:W-:Y:S02]  /*3620*/  FADD.FTZ R23, -R195, R23 ;  /* 0x00000017c3177221 */ /* 0x000fe40000010100 */
[-C--:B------:R-:W-:Y:S01]  /*3630*/  FFMA.FTZ R10, R24, R25.reuse, R10 ;  /* 0x00000019180a7223 */ /* 0x080fe2000001000a */
[----:B------:R-:W-:Y:S01]  /*3640*/  FADD.FTZ R155, R155, R25 ;  /* 0x000000199b9b7221 */ /* 0x000fe20000010000 */
[----:B------:R-:W-:Y:S01]  /*3650*/  FFMA.FTZ R156, R9, R25, R156 ;  /* 0x00000019099c7223 */ /* 0x000fe2000001009c */
[----:B------:R-:W-:Y:S02]  /*3660*/  HADD2.F32 R25, -RZ, R136.H1_H1 ;  /* 0x30000088ff197230 */ /* 0x000fe40000004100 */
[----:B------:R-:W-:Y:S01]  /*3670*/  FMUL.FTZ R23, R6, R23 ;  /* 0x0000001706177220 */ /* 0x000fe20000410000 */
[----:B------:R-:W-:Y:S02]  /*3680*/  HADD2.F32 R24, -RZ, R68.H1_H1 ;  /* 0x30000044ff187230 */ /* 0x000fe40000004100 */
[----:B------:R-:W-:Y:S01]  /*3690*/  FADD.FTZ R93, R93, R25 ;  /* 0x000000195d5d7221 */ /* 0x000fe20000010000 */
[----:B------:R-:W-:-:S02]  /*36a0*/  FFMA.FTZ R221, R23, R25, R221 ;  /* 0x0000001917dd7223 */ /* 0x000fc400000100dd */
[----:B------:R-:W-:Y:S01]  /*36b0*/  FMUL.FTZ R24, R24, R25 ;  /* 0x0000001918187220 */ /* 0x000fe20000410000 */
[----:B------:R-:W-:Y:S02]  /*36c0*/  HADD2.F32 R25, -RZ, R141.H0_H0 ;  /* 0x2000008dff197230 */ /* 0x000fe40000004100 */
[----:B------:R-:W-:-:S03]  /*36d0*/  HADD2.F32 R26, -RZ, R144.H1_H1 ;  /* 0x30000090ff1a7230 */ /* 0x000fc60000004100 */
[----:B------:R-:W-:Y:S01]  /*36e0*/  FADD.FTZ R25, -R195, R25 ;  /* 0x00000019c3197221 */ /* 0x000fe20000010100 */
[----:B------:R-:W-:Y:S02]  /*36f0*/  HADD2.F32 R144, -RZ, R145.H0_H0 ;  /* 0x20000091ff907230 */ /* 0x000fe40000004100 */
[----:B------:R-:W-:Y:S01]  /*3700*/  FADD.FTZ R168, R168, R26 ;  /* 0x0000001aa8a87221 */ /* 0x000fe20000010000 */
[----:B------:R-:W-:Y:S01]  /*3710*/  FMUL.FTZ R25, R6, R25 ;  /* 0x0000001906197220 */ /* 0x000fe20000410000 */
[----:B------:R-:W-:Y:S01]  /*3720*/  FFMA.FTZ R167, R23, R26, R167 ;  /* 0x0000001a17a77223 */ /* 0x000fe200000100a7 */
[----:B------:R-:W-:Y:S01]  /*3730*/  FADD.FTZ R166, R166, R144 ;  /* 0x00000090a6a67221 */ /* 0x000fe20000010000 */
[----:B------:R-:W-:Y:S01]  /*3740*/  STL [R1+0x20], R155 ;  /* 0x0000209b01007387 */ /* 0x000fe20000100800 */
[----:B------:R-:W-:-:S03]  /*3750*/  FFMA.FTZ R165, R25, R144, R165 ;  /* 0x0000009019a57223 */ /* 0x000fc600000100a5 */
[----:B------:R-:W-:Y:S04]  /*3760*/  STL [R1+0xc0], R156 ;  /* 0x0000c09c01007387 */ /* 0x000fe80000100800 */
[----:B------:R0:W-:Y:S04]  /*3770*/  STL [R1+0x24], R168 ;  /* 0x000024a801007387 */ /* 0x0001e80000100800 */
[----:B------:R1:W-:Y:S04]  /*3780*/  STL [R1+0xc4], R167 ;  /* 0x0000c4a701007387 */ /* 0x0003e80000100800 */
[----:B------:R2:W-:Y:S04]  /*3790*/  STL [R1+0x28], R166 ;  /* 0x000028a601007387 */ /* 0x0005e80000100800 */
[----:B------:R3:W-:Y:S04]  /*37a0*/  STL [R1+0xc8], R165 ;  /* 0x0000c8a501007387 */ /* 0x0007e80000100800 */
[----:B0-----:R-:W4:Y:S04]  /*37b0*/  LDL.LU R168, [R1+0x10] ;  /* 0x0000100001a87983 */ /* 0x001f280000300800 */
[----:B-1----:R-:W4:Y:S01]  /*37c0*/  LDL.LU R167, [R1+0xb0] ;  /* 0x0000b00001a77983 */ /* 0x002f220000300800 */
[----:B------:R-:W-:-:S02]  /*37d0*/  HADD2.F32 R136, -RZ, R64.H1_H1 ;  /* 0x30000040ff887230 */ /* 0x000fc40000004100 */
[----:B------:R-:W-:-:S03]  /*37e0*/  HADD2.F32 R140, -RZ, R137.H0_H0 ;  /* 0x20000089ff8c7230 */ /* 0x000fc60000004100 */
[----:B------:R-:W-:Y:S01]  /*37f0*/  FFMA.FTZ R24, R136, R26, R24 ;  /* 0x0000001a88187223 */ /* 0x000fe20000010018 */
[----:B------:R-:W-:Y:S02]  /*3800*/  HADD2.F32 R26, -RZ, R69.H0_H0 ;  /* 0x20000045ff1a7230 */ /* 0x000fe40000004100 */
[----:B------:R-:W-:Y:S02]  /*3810*/  HADD2.F32 R136, -RZ, R65.H0_H0 ;  /* 0x20000041ff887230 */ /* 0x000fe40000004100 */
[----:B------:R-:W-:Y:S02]  /*3820*/  HADD2.F32 R141, -RZ, R141.H1_H1 ;  /* 0x3000008dff8d7230 */ /* 0x000fe40000004100 */
[----:B------:R-:W-:-:S04]  /*3830*/  FMUL.FTZ R26, R26, R140 ;  /* 0x0000008c1a1a7220 */ /* 0x000fc80000410000 */
[----:B------:R-:W-:Y:S01]  /*3840*/  FFMA.FTZ R26, R136, R144, R26 ;  /* 0x00000090881a7223 */ /* 0x000fe2000001001a */
[----:B------:R-:W-:Y:S01]  /*3850*/  FADD.FTZ R141, -R195, R141 ;  /* 0x0000008dc38d7221 */ /* 0x000fe20000010100 */
[----:B------:R-:W-:-:S03]  /*3860*/  HADD2.F32 R136, -RZ, R145.H1_H1 ;  /* 0x30000091ff887230 */ /* 0x000fc60000004100 */
[----:B------:R-:W-:Y:S02]  /*3870*/  FMUL.FTZ R153, R6, R141 ;  /* 0x0000008d06997220 */ /* 0x000fe40000410000 */
[----:B------:R-:W-:Y:S02]  /*3880*/  FADD.FTZ R187, R187, R136 ;  /* 0x00000088bbbb7221 */ /* 0x000fe40000010000 */
[----:B------:R-:W-:-:S03]  /*3890*/  FFMA.FTZ R192, R153, R136, R192 ;  /* 0x0000008899c07223 */ /* 0x000fc600000100c0 */
[----:B------:R-:W-:Y:S04]  /*38a0*/  STL [R1+0x2c], R187 ;  /* 0x00002cbb01007387 */ /* 0x000fe80000100800 */
[----:B--2---:R-:W2:Y:S04]  /*38b0*/  LDL.LU R166, [R1+0x14] ;  /* 0x0000140001a67983 */ /* 0x004ea80000300800 */
[----:B------:R0:W-:Y:S04]  /*38c0*/  STL [R1+0xcc], R192 ;  /* 0x0000ccc001007387 */ /* 0x0001e80000100800 */
[----:B---3--:R-:W3:Y:S04]  /*38d0*/  LDL.LU R165, [R1+0xb4] ;  /* 0x0000b40001a57983 */ /* 0x008ee80000300800 */
[----:B0-----:R-:W3:Y:S04]  /*38e0*/  LDL.LU R192, [R1+0x18] ;  /* 0x0000180001c07983 */ /* 0x001ee80000300800 */
[----:B------:R-:W3:Y:S01]  /*38f0*/  LDL.LU R187, [R1+0xb8] ;  /* 0x0000b80001bb7983 */ /* 0x000ee20000300800 */
[----:B------:R-:W-:-:S02]  /*3900*/  HADD2.F32 R144, -RZ, R137.H1_H1 ;  /* 0x30000089ff907230 */ /* 0x000fc40000004100 */
[----:B------:R-:W-:Y:S02]  /*3910*/  HADD2.F32 R137, -RZ, R69.H1_H1 ;  /* 0x30000045ff897230 */ /* 0x000fe40000004100 */
[----:B------:R-:W-:Y:S01]  /*3920*/  FADD.FTZ R94, R94, R140 ;  /* 0x0000008c5e5e7221 */ /* 0x000fe20000010000 */
[----:B------:R-:W-:Y:S01]  /*3930*/  FFMA.FTZ R222, R25, R140, R222 ;  /* 0x0000008c19de7223 */ /* 0x000fe200000100de */
[----:B------:R-:W-:Y:S01]  /*3940*/  HADD2.F32 R140, -RZ, R65.H1_H1 ;  /* 0x30000041ff8c7230 */ /* 0x000fe20000004100 */
[----:B------:R-:W3:Y:S01]  /*3950*/  LDL.LU R145, [R1+0xbc] ;  /* 0x0000bc0001917983 */ /* 0x000ee20000300800 */
[----:B------:R-:W-:-:S04]  /*3960*/  FMUL.FTZ R137, R137, R144 ;  /* 0x0000009089897220 */ /* 0x000fc80000410000 */
[----:B------:R-:W-:Y:S01]  /*3970*/  FFMA.FTZ R154, R140, R136, R137 ;  /* 0x000000888c9a7223 */ /* 0x000fe20000010089 */
[----:B------:R-:W-:Y:S02]  /*3980*/  HADD2.F32 R137, -RZ, R142.H0_H0 ;  /* 0x2000008eff897230 */ /* 0x000fe40000004100 */
[----:B------:R-:W-:Y:S01]  /*3990*/  FADD.FTZ R95, R95, R144 ;  /* 0x000000905f5f7221 */ /* 0x000fe20000010000 */
[----:B------:R-:W-:Y:S01]  /*39a0*/  FFMA.FTZ R223, R153, R144, R223 ;  /* 0x0000009099df7223 */ /* 0x000fe200000100df */
[----:B------:R-:W-:Y:S02]  /*39b0*/  HADD2.F32 R136, -RZ, R70.H0_H0 ;  /* 0x20000046ff887230 */ /* 0x000fe40000004100 */
[----:B------:R-:W-:Y:S02]  /*39c0*/  HADD2.F32 R144, -RZ, R138.H0_H0 ;  /* 0x2000008aff907230 */ /* 0x000fe40000004100 */
[----:B------:R-:W-:Y:S01]  /*39d0*/  FADD.FTZ R140, -R195, R137 ;  /* 0x00000089c38c7221 */ /* 0x000fe20000010100 */
[----:B------:R-:W-:-:S02]  /*39e0*/  HADD2.F32 R141, -RZ, R146.H0_H0 ;  /* 0x20000092ff8d7230 */ /* 0x000fc40000004100 */
[----:B------:R-:W-:Y:S02]  /*39f0*/  HADD2.F32 R137, -RZ, R66.H0_H0 ;  /* 0x20000042ff897230 */ /* 0x000fe40000004100 */
[----:B------:R-:W-:Y:S01]  /*3a00*/  FMUL.FTZ R136, R136, R144 ;  /* 0x0000009088887220 */ /* 0x000fe20000410000 */
[----:B------:R-:W-:-:S03]  /*3a10*/  FMUL.FTZ R155, R6, R140 ;  /* 0x0000008c069b7220 */ /* 0x000fc60000410000 */
[-C--:B------:R-:W-:Y:S01]  /*3a20*/  FFMA.FTZ R156, R137, R141.reuse, R136 ;  /* 0x0000008d899c7223 */ /* 0x080fe20000010088 */
[----:B----4-:R-:W-:Y:S01]  /*3a30*/  FADD.FTZ R168, R168, R141 ;  /* 0x0000008da8a87221 */ /* 0x010fe20000010000 */
[----:B------:R-:W-:Y:S01]  /*3a40*/  FFMA.FTZ R167, R155, R141, R167 ;  /* 0x0000008d9ba77223 */ /* 0x000fe200000100a7 */
[----:B------:R-:W-:-:S03]  /*3a50*/  HADD2.F32 R141, -RZ, R138.H1_H1 ;  /* 0x3000008aff8d7230 */ /* 0x000fc60000004100 */
[----:B------:R0:W-:Y:S01]  /*3a60*/  STL [R1+0x10], R168 ;  /* 0x000010a801007387 */ /* 0x0001e20000100800 */
[----:B------:R-:W-:-:S03]  /*3a70*/  HADD2.F32 R138, -RZ, R142.H1_H1 ;  /* 0x3000008eff8a7230 */ /* 0x000fc60000004100 */
[----:B------:R-:W4:Y:S01]  /*3a80*/  LDL.LU R142, [R1+0x1c] ;  /* 0x00001c00018e7983 */ /* 0x000f220000300800 */
[----:B------:R-:W-:Y:S02]  /*3a90*/  HADD2.F32 R136, -RZ, R70.H1_H1 ;  /* 0x30000046ff887230 */ /* 0x000fe40000004100 */
[----:B------:R-:W-:Y:S01]  /*3aa0*/  FADD.FTZ R138, -R195, R138 ;  /* 0x0000008ac38a7221 */ /* 0x000fe20000010100 */
[----:B------:R-:W-:Y:S02]  /*3ab0*/  HADD2.F32 R140, -RZ, R146.H1_H1 ;  /* 0x30000092ff8c7230 */ /* 0x000fe40000004100 */
[----:B------:R-:W-:Y:S02]  /*3ac0*/  HADD2.F32 R137, -RZ, R66.H1_H1 ;  /* 0x30000042ff897230 */ /* 0x000fe40000004100 */
[----:B------:R-:W-:Y:S01]  /*3ad0*/  FMUL.FTZ R136, R136, R141 ;  /* 0x0000008d88887220 */ /* 0x000fe20000410000 */
[----:B0-----:R-:W-:Y:S01]  /*3ae0*/  FMUL.FTZ R168, R6, R138 ;  /* 0x0000008a06a87220 */ /* 0x001fe20000410000 */
[----:B------:R0:W-:Y:S01]  /*3af0*/  STL [R1+0xb0], R167 ;  /* 0x0000b0a701007387 */ /* 0x0001e20000100800 */
[----:B------:R-:W-:-:S02]  /*3b00*/  FADD.FTZ R97, R97, R141 ;  /* 0x0000008d61617221 */ /* 0x000fc40000010000 */
[----:B------:R-:W-:Y:S01]  /*3b10*/  FFMA.FTZ R217, R168, R141, R217 ;  /* 0x0000008da8d97223 */ /* 0x000fe200000100d9 */
[----:B------:R-:W-:Y:S01]  /*3b20*/  HADD2.F32 R141, -RZ, R139.H0_H0 ;  /* 0x2000008bff8d7230 */ /* 0x000fe20000004100 */
[----:B------:R-:W-:Y:S01]  /*3b30*/  ISETP.NE.U32.AND P0, PT, RZ, UR12, PT ;  /* 0x0000000cff007c0c */ /* 0x000fe2000bf05070 */
[-C--:B0-----:R-:W-:Y:S01]  /*3b40*/  FFMA.FTZ R167, R137, R140.reuse, R136 ;  /* 0x0000008c89a77223 */ /* 0x081fe20000010088 */
[----:B------:R-:W-:Y:S02]  /*3b50*/  HADD2.F32 R136, -RZ, R71.H0_H0 ;  /* 0x20000047ff887230 */ /* 0x000fe40000004100 */
[----:B------:R-:W-:Y:S02]  /*3b60*/  HADD2.F32 R137, -RZ, R143.H0_H0 ;  /* 0x2000008fff897230 */ /* 0x000fe40000004100 */
[----:B------:R-:W-:Y:S02]  /*3b70*/  HADD2.F32 R138, -RZ, R67.H0_H0 ;  /* 0x20000043ff8a7230 */ /* 0x000fe40000004100 */
[----:B--2---:R-:W-:Y:S01]  /*3b80*/  FADD.FTZ R166, R166, R140 ;  /* 0x0000008ca6a67221 */ /* 0x004fe20000010000 */
[----:B------:R-:W-:Y:S01]  /*3b90*/  FMUL.FTZ R136, R136, R141 ;  /* 0x0000008d88887220 */ /* 0x000fe20000410000 */
[----:B------:R-:W-:Y:S01]  /*3ba0*/  FADD.FTZ R137, -R195, R137 ;  /* 0x00000089c3897221 */ /* 0x000fe20000010100 */
[----:B------:R-:W-:Y:S01]  /*3bb0*/  ISETP.NE.AND.EX P0, PT, RZ, UR13, PT, P0 ;  /* 0x0000000dff007c0c */ /* 0x000fe2000bf05300 */
[----:B---3--:R-:W-:Y:S01]  /*3bc0*/  FFMA.FTZ R165, R168, R140, R165 ;  /* 0x0000008ca8a57223 */ /* 0x008fe200000100a5 */
[----:B------:R-:W-:Y:S01]  /*3bd0*/  HADD2.F32 R140, -RZ, R147.H0_H0 ;  /* 0x20000093ff8c7230 */ /* 0x000fe20000004100 */
[----:B------:R0:W-:Y:S01]  /*3be0*/  STL [R1+0x14], R166 ;  /* 0x000014a601007387 */ /* 0x0001e20000100800 */
[----:B------:R-:W-:-:S03]  /*3bf0*/  HADD2.F32 R139, -RZ, R139.H1_H1 ;  /* 0x3000008bff8b7230 */ /* 0x000fc60000004100 */
[----:B------:R1:W-:Y:S01]  /*3c00*/  STL [R1+0xb4], R165 ;  /* 0x0000b4a501007387 */ /* 0x0003e20000100800 */
[----:B------:R-:W-:Y:S01]  /*3c10*/  FADD.FTZ R192, R192, R140 ;  /* 0x0000008cc0c07221 */ /* 0x000fe20000010000 */
[----:B0-----:R-:W-:Y:S01]  /*3c20*/  FMUL.FTZ R166, R6, R137 ;  /* 0x0000008906a67220 */ /* 0x001fe20000410000 */
[-C--:B-1----:R-:W-:Y:S01]  /*3c30*/  FFMA.FTZ R165, R138, R140.reuse, R136 ;  /* 0x0000008c8aa57223 */ /* 0x082fe20000010088 */
[----:B------:R-:W-:Y:S02]  /*3c40*/  HADD2.F32 R136, -RZ, R71.H1_H1 ;  /* 0x30000047ff887230 */ /* 0x000fe40000004100 */
[----:B------:R-:W-:Y:S01]  /*3c50*/  FFMA.FTZ R187, R166, R140, R187 ;  /* 0x0000008ca6bb7223 */ /* 0x000fe200000100bb */
[----:B------:R-:W-:Y:S02]  /*3c60*/  HADD2.F32 R138, -RZ, R147.H1_H1 ;  /* 0x30000093ff8a7230 */ /* 0x000fe40000004100 */
[----:B------:R-:W-:Y:S02]  /*3c70*/  HADD2.F32 R137, -RZ, R67.H1_H1 ;  /* 0x30000043ff897230 */ /* 0x000fe40000004100 */
[----:B------:R-:W-:Y:S01]  /*3c80*/  FMUL.FTZ R136, R136, R139 ;  /* 0x0000008b88887220 */ /* 0x000fe20000410000 */
        /* <DEDUP_REMOVED lines=24> */
[----:B------:R-:W-:Y:S01]  /*3e10*/  FADD.FTZ R96, R96, R144 ;  /* 0x0000009060607221 */ /* 0x000fe20000010000 */
[----:B------:R-:W-:Y:S01]  /*3e20*/  FFMA.FTZ R216, R155, R144, R216 ;  /* 0x000000909bd87223 */ /* 0x000fe200000100d8 */
[----:B------:R-:W-:Y:S01]  /*3e30*/  FADD.FTZ R98, R98, R141 ;  /* 0x0000008d62627221 */ /* 0x000fe20000010000 */
[----:B------:R-:W-:Y:S01]  /*3e40*/  FFMA.FTZ R218, R166, R141, R218 ;  /* 0x0000008da6da7223 */ /* 0x000fe200000100da */
[----:B------:R-:W-:Y:S01]  /*3e50*/  FADD.FTZ R99, R99, R139 ;  /* 0x0000008b63637221 */ /* 0x000fe20000010000 */
[----:B------:R-:W-:Y:S01]  /*3e60*/  FFMA.FTZ R219, R192, R139, R219 ;  /* 0x0000008bc0db7223 */ /* 0x000fe200000100db */
[----:B------:R-:W-:Y:S01]  /*3e70*/  IADD3 R214, PT, PT, R214, 0x20, RZ ;  /* 0x00000020d6d67810 */ /* 0x000fe20007ffe0ff */
[----:B------:R-:W-:Y:S01]  /*3e80*/  FADD.FTZ R212, R136, R187 ;  /* 0x000000bb88d47221 */ /* 0x000fe20000010000 */
[----:B------:R-:W-:Y:S01]  /*3e90*/  FFMA.FTZ R213, R192, R187, R137 ;  /* 0x000000bbc0d57223 */ /* 0x000fe20000010089 */
[----:B----4-:R-:W-:-:S05]  /*3ea0*/  FADD.FTZ R142, R142, R138 ;  /* 0x0000008a8e8e7221 */ /* 0x010fca0000010000 */
[----:B------:R1:W-:Y:S04]  /*3eb0*/  STL [R1+0x1c], R142 ;  /* 0x00001c8e01007387 */ /* 0x0003e80000100800 */
[----:B------:R1:W-:Y:S02]  /*3ec0*/  STL [R1+0xbc], R145 ;  /* 0x0000bc9101007387 */ /* 0x0003e40000100800 */
.L_x_638:
[----:B------:R-:W-:Y:S05]  /*3ed0*/  BSYNC.RECONVERGENT B1 ;  /* 0x0000000000017941 */ /* 0x000fea0003800200 */
.L_x_637:
[----:B------:R-:W-:Y:S04]  /*3ee0*/  BSSY.RECONVERGENT B1, `(.L_x_639) ;  /* 0x00000a0000017945 */ /* 0x000fe80003800200 */
[----:B------:R-:W-:Y:S05]  /*3ef0*/  @!P1 BRA `(.L_x_640) ;  /* 0x0000000800789947 */ /* 0x000fea0003800000 */
[----:B------:R-:W2:Y:S01]  /*3f00*/  LDC.64 R136, c[0x0][0x3a8] ;  /* 0x0000ea00ff887b82 */ /* 0x000ea20000000a00 */
[----:B------:R-:W3:Y:S01]  /*3f10*/  LDL.LU R164, [R1+0x4] ;  /* 0x0000040001a47983 */ /* 0x000ee20000300800 */
[----:B------:R-:W-:-:S03]  /*3f20*/  ISETP.NE.U32.AND P0, PT, RZ, UR12, PT ;  /* 0x0000000cff007c0c */ /* 0x000fc6000bf05070 */
[----:B------:R-:W4:Y:S03]  /*3f30*/  LDL.LU R162, [R1+0xa4] ;  /* 0x0000a40001a27983 */ /* 0x000f260000300800 */
[----:B------:R-:W0:Y:S08]  /*3f40*/  LDC.64 R138, c[0x0][0x430] ;  /* 0x00010c00ff8a7b82 */ /* 0x000e300000000a00 */
[----:B------:R-:W0:Y:S01]  /*3f50*/  LDC.64 R140, c[0x0][0x428] ;  /* 0x00010a00ff8c7b82 */ /* 0x000e220000000a00 */
[C---:B--2---:R-:W-:Y:S01]  /*3f60*/  IMAD.WIDE.U32 R136, R214.reuse, 0x10, R136 ;  /* 0x00000010d6887825 */ /* 0x044fe200078e0088 */
[----:B------:R-:W-:Y:S01]  /*3f70*/  ISETP.NE.AND.EX P0, PT, RZ, UR13, PT, P0 ;  /* 0x0000000dff007c0c */ /* 0x000fe2000bf05300 */
[----:B------:R-:W2:Y:S04]  /*3f80*/  LDL.LU R163, [R1+0x8] ;  /* 0x0000080001a37983 */ /* 0x000ea80000300800 */
[----:B-1----:R0:W3:Y:S04]  /*3f90*/  LDG.E.128 R144, desc[UR10][R136.64] ;  /* 0x0000000a88907981 */ /* 0x0020e8000c1e1d00 */
[----:B------:R-:W2:Y:S04]  /*3fa0*/  LDL.LU R181, [R1+0xa8] ;  /* 0x0000a80001b57983 */ /* 0x000ea80000300800 */
[----:B------:R-:W1:Y:S01]  /*3fb0*/  @P0 LDC.64 R158, c[0x0][0x438] ;  /* 0x00010e00ff9e0b82 */ /* 0x000e620000000a00 */
[----:B------:R-:W2:Y:S01]  /*3fc0*/  LDL.LU R182, [R1+0xc] ;  /* 0x00000c0001b67983 */ /* 0x000ea20000300800 */
[----:B0-----:R-:W-:-:S03]  /*3fd0*/  IMAD.WIDE.U32 R136, R214, 0x10, R138 ;  /* 0x00000010d6887825 */ /* 0x001fc600078e008a */
[----:B------:R-:W2:Y:S01]  /*3fe0*/  LDL.LU R194, [R1+0xac] ;  /* 0x0000ac0001c27983 */ /* 0x000ea20000300800 */
[----:B------:R-:W-:-:S03]  /*3ff0*/  IMAD.WIDE.U32 R140, R214, 0x10, R140 ;  /* 0x00000010d68c7825 */ /* 0x000fc600078e008c */
[----:B------:R-:W4:Y:S04]  /*4000*/  LDG.E.128 R136, desc[UR10][R136.64] ;  /* 0x0000000a88887981 */ /* 0x000f28000c1e1d00 */
[----:B------:R-:W2:Y:S04]  /*4010*/  LDG.E.128 R140, desc[UR10][R140.64] ;  /* 0x0000000a8c8c7981 */ /* 0x000ea8000c1e1d00 */
[----:B------:R-:W2:Y:S04]  /*4020*/  LDL.LU R183, [R1+0x90] ;  /* 0x0000900001b77983 */ /* 0x000ea80000300800 */
[----:B------:R-:W2:Y:S01]  /*4030*/  LDL.LU R184, [R1+0x94] ;  /* 0x0000940001b87983 */ /* 0x000ea20000300800 */
[----:B-1----:R-:W-:-:S03]  /*4040*/  @P0 IMAD.WIDE.U32 R158, R214, 0x10, R158 ;  /* 0x00000010d69e0825 */ /* 0x002fc600078e009e */
[----:B------:R-:W2:Y:S04]  /*4050*/  LDL.LU R214, [R1+0xa0] ;  /* 0x0000a00001d67983 */ /* 0x000ea80000300800 */
[----:B------:R0:W5:Y:S01]  /*4060*/  @P0 LDG.E.128 R132, desc[UR10][R158.64] ;  /* 0x0000000a9e840981 */ /* 0x000162000c1e1d00 */
[--C-:B---3--:R-:W-:Y:S02]  /*4070*/  HADD2.F32 R27, -RZ, R144.reuse.H0_H0 ;  /* 0x20000090ff1b7230 */ /* 0x108fe40000004100 */
[----:B------:R-:W-:Y:S02]  /*4080*/  HADD2.F32 R157, -RZ, R144.H1_H1 ;  /* 0x30000090ff9d7230 */ /* 0x000fe40000004100 */
[--C-:B------:R-:W-:Y:S02]  /*4090*/  HADD2.F32 R144, -RZ, R145.reuse.H0_H0 ;  /* 0x20000091ff907230 */ /* 0x100fe40000004100 */
[----:B------:R-:W-:-:S02]  /*40a0*/  HADD2.F32 R145, -RZ, R145.H1_H1 ;  /* 0x30000091ff917230 */ /* 0x000fc40000004100 */
[--C-:B0-----:R-:W-:Y:S02]  /*40b0*/  HADD2.F32 R158, -RZ, R146.reuse.H0_H0 ;  /* 0x20000092ff9e7230 */ /* 0x101fe40000004100 */
[----:B------:R-:W-:Y:S02]  /*40c0*/  HADD2.F32 R28, -RZ, R146.H1_H1 ;  /* 0x30000092ff1c7230 */ /* 0x000fe40000004100 */
[--C-:B------:R-:W-:Y:S02]  /*40d0*/  HADD2.F32 R146, -RZ, R147.reuse.H0_H0 ;  /* 0x20000093ff927230 */ /* 0x100fe40000004100 */
[----:B------:R-:W-:Y:S02]  /*40e0*/  HADD2.F32 R160, -RZ, R147.H1_H1 ;  /* 0x30000093ffa07230 */ /* 0x000fe40000004100 */
[C---:B------:R-:W-:Y:S01]  /*40f0*/  FADD.FTZ R159, -R195.reuse, R144 ;  /* 0x00000090c39f7221 */ /* 0x040fe20000010100 */
[C---:B------:R-:W-:Y:S01]  /*4100*/  FADD.FTZ R147, -R195.reuse, R145 ;  /* 0x00000091c3937221 */ /* 0x040fe20000010100 */
[C---:B------:R-:W-:Y:S01]  /*4110*/  FADD.FTZ R27, -R195.reuse, R27 ;  /* 0x0000001bc31b7221 */ /* 0x040fe20000010100 */
[C---:B------:R-:W-:Y:S01]  /*4120*/  FADD.FTZ R157, -R195.reuse, R157 ;  /* 0x0000009dc39d7221 */ /* 0x040fe20000010100 */
[C---:B------:R-:W-:Y:S01]  /*4130*/  FADD.FTZ R145, -R195.reuse, R158 ;  /* 0x0000009ec3917221 */ /* 0x040fe20000010100 */
[C---:B------:R-:W-:Y:S01]  /*4140*/  FADD.FTZ R144, -R195.reuse, R28 ;  /* 0x0000001cc3907221 */ /* 0x040fe20000010100 */
[C---:B------:R-:W-:Y:S01]  /*4150*/  FADD.FTZ R146, -R195.reuse, R146 ;  /* 0x00000092c3927221 */ /* 0x040fe20000010100 */
[----:B------:R-:W-:-:S02]  /*4160*/  FADD.FTZ R193, -R195, R160 ;  /* 0x000000a0c3c17221 */ /* 0x000fc40000010100 */
[----:B------:R-:W3:Y:S01]  /*4170*/  LDL.LU R195, [R1] ;  /* 0x0000000001c37983 */ /* 0x000ee20000300800 */
[----:B------:R-:W-:Y:S02]  /*4180*/  HADD2.F32 R28, -RZ, R76.H0_H0 ;  /* 0x2000004cff1c7230 */ /* 0x000fe40000004100 */
[----:B-----5:R-:W-:Y:S01]  /*4190*/  FMUL.FTZ R27, R6, R27 ;  /* 0x0000001b061b7220 */ /* 0x020fe20000410000 */
[----:B----4-:R-:W-:Y:S02]  /*41a0*/  HADD2.F32 R160, -RZ, R136.H0_H0 ;  /* 0x20000088ffa07230 */ /* 0x010fe40000004100 */
[----:B--2---:R-:W-:-:S03]  /*41b0*/  HADD2.F32 R161, -RZ, R140.H0_H0 ;  /* 0x2000008cffa17230 */ /* 0x004fc60000004100 */
[-C--:B------:R-:W-:Y:S01]  /*41c0*/  FMUL.FTZ R28, R28, R160.reuse ;  /* 0x000000a01c1c7220 */ /* 0x080fe20000410000 */
[----:B------:R-:W-:Y:S01]  /*41d0*/  FADD.FTZ R100, R100, R160 ;  /* 0x000000a064647221 */ /* 0x000fe20000010000 */
[C---:B------:R-:W-:Y:S01]  /*41e0*/  FFMA.FTZ R208, R27.reuse, R160, R208 ;  /* 0x000000a01bd07223 */ /* 0x040fe200000100d0 */
[----:B------:R-:W-:Y:S02]  /*41f0*/  HADD2.F32 R160, -RZ, R140.H1_H1 ;  /* 0x3000008cffa07230 */ /* 0x000fe40000004100 */
[----:B------:R-:W-:Y:S01]  /*4200*/  FMUL.FTZ R157, R6, R157 ;  /* 0x0000009d069d7220 */ /* 0x000fe20000410000 */
[----:B------:R-:W-:Y:S02]  /*4210*/  FFMA.FTZ R214, R27, R161, R214 ;  /* 0x000000a11bd67223 */ /* 0x000fe400000100d6 */
[----:B------:R-:W-:Y:S01]  /*4220*/  FADD.FTZ R164, R164, R160 ;  /* 0x000000a0a4a47221 */ /* 0x000fe20000010000 */
[----:B------:R-:W-:Y:S01]  /*4230*/  FFMA.FTZ R162, R157, R160, R162 ;  /* 0x000000a09da27223 */ /* 0x000fe200000100a2 */
[----:B------:R-:W-:Y:S01]  /*4240*/  FMUL.FTZ R159, R6, R159 ;  /* 0x0000009f069f7220 */ /* 0x000fe20000410000 */
[----:B------:R-:W-:-:S05]  /*4250*/  HADD2.F32 R158, -RZ, R72.H0_H0 ;  /* 0x20000048ff9e7230 */ /* 0x000fca0000004100 */
[----:B------:R-:W-:Y:S01]  /*4260*/  FFMA.FTZ R28, R158, R161, R28 ;  /* 0x000000a19e1c7223 */ /* 0x000fe2000001001c */
[----:B------:R-:W-:Y:S02]  /*4270*/  HADD2.F32 R140, -RZ, R72.H1_H1 ;  /* 0x30000048ff8c7230 */ /* 0x000fe40000004100 */
[----:B---3--:R-:W-:-:S05]  /*4280*/  FADD.FTZ R195, R195, R161 ;  /* 0x000000a1c3c37221 */ /* 0x008fca0000010000 */
[----:B------:R-:W-:Y:S04]  /*4290*/  STL [R1], R195 ;  /* 0x000000c301007387 */ /* 0x000fe80000100800 */
[----:B------:R-:W-:Y:S04]  /*42a0*/  STL [R1+0xa0], R214 ;  /* 0x0000a0d601007387 */ /* 0x000fe80000100800 */
[----:B------:R0:W-:Y:S04]  /*42b0*/  STL [R1+0x4], R164 ;  /* 0x000004a401007387 */ /* 0x0001e80000100800 */
[----:B------:R1:W-:Y:S01]  /*42c0*/  STL [R1+0xa4], R162 ;  /* 0x0000a4a201007387 */ /* 0x0003e20000100800 */
[----:B0-----:R-:W-:Y:S01]  /*42d0*/  FMUL.FTZ R164, R6, R147 ;  /* 0x0000009306a47220 */ /* 0x001fe20000410000 */
[----:B-1----:R-:W-:-:S02]  /*42e0*/  HADD2.F32 R162, -RZ, R141.H0_H0 ;  /* 0x2000008dffa27230 */ /* 0x002fc40000004100 */
[----:B------:R-:W-:-:S03]  /*42f0*/  HADD2.F32 R141, -RZ, R141.H1_H1 ;  /* 0x3000008dff8d7230 */ /* 0x000fc60000004100 */
[----:B------:R-:W-:Y:S01]  /*4300*/  FADD.FTZ R163, R163, R162 ;  /* 0x000000a2a3a37221 */ /* 0x000fe20000010000 */
[----:B------:R-:W-:Y:S01]  /*4310*/  FFMA.FTZ R181, R159, R162, R181 ;  /* 0x000000a29fb57223 */ /* 0x000fe200000100b5 */
[----:B------:R-:W-:-:S03]  /*4320*/  FFMA.FTZ R194, R164, R141, R194 ;  /* 0x0000008da4c27223 */ /* 0x000fc600000100c2 */
[----:B------:R-:W-:Y:S04]  /*4330*/  STL [R1+0x8], R163 ;  /* 0x000008a301007387 */ /* 0x000fe80000100800 */
[----:B------:R-:W-:Y:S04]  /*4340*/  STL [R1+0xa8], R181 ;  /* 0x0000a8b501007387 */ /* 0x000fe80000100800 */
[----:B------:R0:W-:Y:S01]  /*4350*/  STL [R1+0xac], R194 ;  /* 0x0000acc201007387 */ /* 0x0001e20000100800 */
[----:B------:R-:W-:-:S03]  /*4360*/  FADD.FTZ R182, R182, R141 ;  /* 0x0000008db6b67221 */ /* 0x000fc60000010000 */
[----:B0-----:R-:W2:Y:S04]  /*4370*/  LDL.LU R194, [R1+0x98] ;  /* 0x0000980001c27983 */ /* 0x001ea80000300800 */
[----:B------:R0:W-:Y:S04]  /*4380*/  STL [R1+0xc], R182 ;  /* 0x00000cb601007387 */ /* 0x0001e80000100800 */
[----:B------:R-:W3:Y:S01]  /*4390*/  LDL.LU R147, [R1+0x9c] ;  /* 0x00009c0001937983 */ /* 0x000ee20000300800 */
[----:B------:R-:W-:Y:S02]  /*43a0*/  HADD2.F32 R161, -RZ, R136.H1_H1 ;  /* 0x30000088ffa17230 */ /* 0x000fe40000004100 */
[----:B------:R-:W-:-:S05]  /*43b0*/  HADD2.F32 R136, -RZ, R76.H1_H1 ;  /* 0x3000004cff887230 */ /* 0x000fca0000004100 */
[-C--:B------:R-:W-:Y:S01]  /*43c0*/  FMUL.FTZ R136, R136, R161.reuse ;  /* 0x000000a188887220 */ /* 0x080fe20000410000 */
[----:B------:R-:W-:Y:S01]  /*43d0*/  FADD.FTZ R101, R101, R161 ;  /* 0x000000a165657221 */ /* 0x000fe20000010000 */
[----:B------:R-:W-:Y:S01]  /*43e0*/  FFMA.FTZ R209, R157, R161, R209 ;  /* 0x000000a19dd17223 */ /* 0x000fe200000100d1 */
[----:B------:R-:W-:Y:S02]  /*43f0*/  HADD2.F32 R161, -RZ, R137.H0_H0 ;  /* 0x20000089ffa17230 */ /* 0x000fe40000004100 */
[----:B------:R-:W-:Y:S01]  /*4400*/  FFMA.FTZ R158, R140, R160, R136 ;  /* 0x000000a08c9e7223 */ /* 0x000fe20000010088 */
[----:B------:R-:W-:Y:S02]  /*4410*/  HADD2.F32 R136, -RZ, R77.H0_H0 ;  /* 0x2000004dff887230 */ /* 0x000fe40000004100 */
[----:B------:R-:W-:-:S03]  /*4420*/  HADD2.F32 R140, -RZ, R73.H0_H0 ;  /* 0x20000049ff8c7230 */ /* 0x000fc60000004100 */
[----:B------:R-:W-:-:S04]  /*4430*/  FMUL.FTZ R136, R136, R161 ;  /* 0x000000a188887220 */ /* 0x000fc80000410000 */
[----:B------:R-:W-:Y:S01]  /*4440*/  FFMA.FTZ R160, R140, R162, R136 ;  /* 0x000000a28ca07223 */ /* 0x000fe20000010088 */
[----:B------:R-:W-:Y:S02]  /*4450*/  HADD2.F32 R140, -RZ, R137.H1_H1 ;  /* 0x30000089ff8c7230 */ /* 0x000fe40000004100 */
[----:B------:R-:W-:Y:S02]  /*4460*/  HADD2.F32 R136, -RZ, R77.H1_H1 ;  /* 0x3000004dff887230 */ /* 0x000fe40000004100 */
[----:B------:R-:W-:-:S03]  /*4470*/  HADD2.F32 R137, -RZ, R73.H1_H1 ;  /* 0x30000049ff897230 */ /* 0x000fc60000004100 */
[-C--:B------:R-:W-:Y:S01]  /*4480*/  FMUL.FTZ R136, R136, R140.reuse ;  /* 0x0000008c88887220 */ /* 0x080fe20000410000 */
[----:B------:R-:W-:Y:S01]  /*4490*/  FADD.FTZ R103, R103, R140 ;  /* 0x0000008c67677221 */ /* 0x000fe20000010000 */
[----:B------:R-:W-:Y:S01]  /*44a0*/  FFMA.FTZ R211, R164, R140, R211 ;  /* 0x0000008ca4d37223 */ /* 0x000fe200000100d3 */
[----:B------:R-:W-:Y:S02]  /*44b0*/  HADD2.F32 R140, -RZ, R138.H0_H0 ;  /* 0x2000008aff8c7230 */ /* 0x000fe40000004100 */
[----:B------:R-:W-:Y:S01]  /*44c0*/  FFMA.FTZ R163, R137, R141, R136 ;  /* 0x0000008d89a37223 */ /* 0x000fe20000010088 */
[----:B------:R-:W-:Y:S02]  /*44d0*/  HADD2.F32 R136, -RZ, R78.H0_H0 ;  /* 0x2000004eff887230 */ /* 0x000fe40000004100 */
[----:B------:R-:W-:Y:S01]  /*44e0*/  FMUL.FTZ R162, R6, R145 ;  /* 0x0000009106a27220 */ /* 0x000fe20000410000 */
[----:B------:R-:W-:Y:S02]  /*44f0*/  HADD2.F32 R137, -RZ, R74.H0_H0 ;  /* 0x2000004aff897230 */ /* 0x000fe40000004100 */
[----:B------:R-:W-:-:S02]  /*4500*/  HADD2.F32 R141, -RZ, R142.H0_H0 ;  /* 0x2000008eff8d7230 */ /* 0x000fc40000004100 */
[-C--:B------:R-:W-:Y:S01]  /*4510*/  FMUL.FTZ R136, R136, R140.reuse ;  /* 0x0000008c88887220 */ /* 0x080fe20000410000 */
[----:B------:R-:W-:Y:S01]  /*4520*/  FADD.FTZ R102, R102, R161 ;  /* 0x000000a166667221 */ /* 0x000fe20000010000 */
[----:B------:R-:W-:Y:S01]  /*4530*/  FFMA.FTZ R210, R159, R161, R210 ;  /* 0x000000a19fd27223 */ /* 0x000fe200000100d2 */
[----:B------:R-:W-:Y:S01]  /*4540*/  FADD.FTZ R104, R104, R140 ;  /* 0x0000008c68687221 */ /* 0x000fe20000010000 */
[----:B------:R-:W-:Y:S01]  /*4550*/  FFMA.FTZ R161, R137, R141, R136 ;  /* 0x0000008d89a17223 */ /* 0x000fe20000010088 */
[----:B------:R-:W-:Y:S01]  /*4560*/  FFMA.FTZ R204, R162, R140, R204 ;  /* 0x0000008ca2cc7223 */ /* 0x000fe200000100cc */
[----:B------:R-:W-:Y:S02]  /*4570*/  HADD2.F32 R140, -RZ, R138.H1_H1 ;  /* 0x3000008aff8c7230 */ /* 0x000fe40000004100 */
[----:B------:R-:W-:Y:S02]  /*4580*/  HADD2.F32 R136, -RZ, R78.H1_H1 ;  /* 0x3000004eff887230 */ /* 0x000fe40000004100 */
[----:B------:R-:W-:Y:S01]  /*4590*/  FMUL.FTZ R181, R6, R144 ;  /* 0x0000009006b57220 */ /* 0x000fe20000410000 */
[----:B------:R-:W-:-:S02]  /*45a0*/  HADD2.F32 R138, -RZ, R142.H1_H1 ;  /* 0x3000008eff8a7230 */ /* 0x000fc40000004100 */
[----:B------:R-:W-:Y:S02]  /*45b0*/  HADD2.F32 R137, -RZ, R74.H1_H1 ;  /* 0x3000004aff897230 */ /* 0x000fe40000004100 */
[----:B------:R-:W-:Y:S01]  /*45c0*/  FMUL.FTZ R136, R136, R140 ;  /* 0x0000008c88887220 */ /* 0x000fe20000410000 */
[----:B------:R-:W-:Y:S01]  /*45d0*/  FADD.FTZ R249, R249, R138 ;  /* 0x0000008af9f97221 */ /* 0x000fe20000010000 */
[-C--:B------:R-:W-:Y:S02]  /*45e0*/  FFMA.FTZ R184, R181, R138.reuse, R184 ;  /* 0x0000008ab5b87223 */ /* 0x080fe400000100b8 */
[----:B0-----:R-:W-:Y:S01]  /*45f0*/  FFMA.FTZ R182, R137, R138, R136 ;  /* 0x0000008a89b67223 */ /* 0x001fe20000010088 */
[----:B------:R-:W-:Y:S02]  /*4600*/  HADD2.F32 R136, -RZ, R79.H0_H0 ;  /* 0x2000004fff887230 */ /* 0x000fe40000004100 */
[----:B------:R-:W-:Y:S02]  /*4610*/  HADD2.F32 R138, -RZ, R139.H0_H0 ;  /* 0x2000008bff8a7230 */ /* 0x000fe40000004100 */
[----:B------:R-:W-:Y:S01]  /*4620*/  FFMA.FTZ R183, R162, R141, R183 ;  /* 0x0000008da2b77223 */ /* 0x000fe200000100b7 */
[----:B------:R-:W-:Y:S01]  /*4630*/  FADD.FTZ R105, R105, R140 ;  /* 0x0000008c69697221 */ /* 0x000fe20000010000 */
[----:B------:R-:W-:Y:S01]  /*4640*/  FFMA.FTZ R205, R181, R140, R205 ;  /* 0x0000008cb5cd7223 */ /* 0x000fe200000100cd */
[----:B------:R-:W-:-:S02]  /*4650*/  HADD2.F32 R137, -RZ, R75.H0_H0 ;  /* 0x2000004bff897230 */ /* 0x000fc40000004100 */
[----:B------:R-:W-:Y:S01]  /*4660*/  FMUL.FTZ R136, R136, R138 ;  /* 0x0000008a88887220 */ /* 0x000fe20000410000 */
[----:B------:R-:W-:Y:S01]  /*4670*/  HADD2.F32 R140, -RZ, R143.H0_H0 ;  /* 0x2000008fff8c7230 */ /* 0x000fe20000004100 */
[----:B------:R0:W-:Y:S01]  /*4680*/  STL [R1+0x90], R183 ;  /* 0x000090b701007387 */ /* 0x0001e20000100800 */
[----:B------:R-:W-:-:S03]  /*4690*/  HADD2.F32 R139, -RZ, R139.H1_H1 ;  /* 0x3000008bff8b7230 */ /* 0x000fc60000004100 */
[----:B------:R1:W-:Y:S01]  /*46a0*/  STL [R1+0x94], R184 ;  /* 0x000094b801007387 */ /* 0x0003e20000100800 */
[----:B------:R-:W-:Y:S01]  /*46b0*/  FADD.FTZ R106, R106, R138 ;  /* 0x0000008a6a6a7221 */ /* 0x000fe20000010000 */
[----:B0-----:R-:W-:Y:S01]  /*46c0*/  FMUL.FTZ R183, R6, R146 ;  /* 0x0000009206b77220 */ /* 0x001fe20000410000 */
[----:B-1----:R-:W-:Y:S01]  /*46d0*/  FFMA.FTZ R184, R137, R140, R136 ;  /* 0x0000008c89b87223 */ /* 0x002fe20000010088 */
[----:B------:R-:W-:Y:S02]  /*46e0*/  HADD2.F32 R136, -RZ, R79.H1_H1 ;  /* 0x3000004fff887230 */ /* 0x000fe40000004100 */
[----:B------:R-:W-:Y:S01]  /*46f0*/  FFMA.FTZ R206, R183, R138, R206 ;  /* 0x0000008ab7ce7223 */ /* 0x000fe200000100ce */
[----:B------:R-:W-:Y:S02]  /*4700*/  HADD2.F32 R138, -RZ, R143.H1_H1 ;  /* 0x3000008fff8a7230 */ /* 0x000fe40000004100 */
[----:B------:R-:W-:Y:S02]  /*4710*/  HADD2.F32 R137, -RZ, R75.H1_H1 ;  /* 0x3000004bff897230 */ /* 0x000fe40000004100 */
[----:B------:R-:W-:Y:S01]  /*4720*/  FMUL.FTZ R136, R136, R139 ;  /* 0x0000008b88887220 */ /* 0x000fe20000410000 */
[----:B------:R-:W-:Y:S01]  /*4730*/  FMUL.FTZ R193, R6, R193 ;  /* 0x000000c106c17220 */ /* 0x000fe20000410000 */
[----:B------:R-:W-:Y:S01]  /*4740*/  FADD.FTZ R248, R248, R141 ;  /* 0x0000008df8f87221 */ /* 0x000fe20000010000 */
[----:B------:R-:W-:Y:S01]  /*4750*/  FADD.FTZ R250, R250, R140 ;  /* 0x0000008cfafa7221 */ /* 0x000fe20000010000 */
[----:B------:R-:W-:Y:S01]  /*4760*/  FADD.FTZ R251, R251, R138 ;  /* 0x0000008afbfb7221 */ /* 0x000fe20000010000 */
[----:B------:R-:W-:Y:S01]  /*4770*/  FADD.FTZ R107, R107, R139 ;  /* 0x0000008b6b6b7221 */ /* 0x000fe20000010000 */
[----:B------:R-:W-:Y:S01]  /*4780*/  FFMA.FTZ R207, R193, R139, R207 ;  /* 0x0000008bc1cf7223 */ /* 0x000fe200000100cf */
[----:B--2---:R-:W-:-:S05]  /*4790*/  FFMA.FTZ R194, R183, R140, R194 ;  /* 0x0000008cb7c27223 */ /* 0x004fca00000100c2 */
[----:B------:R0:W-:Y:S01]  /*47a0*/  STL [R1+0x98], R194 ;  /* 0x000098c201007387 */ /* 0x0001e20000100800 */
[-C--:B---3--:R-:W-:Y:S01]  /*47b0*/  FFMA.FTZ R147, R193, R138.reuse, R147 ;  /* 0x0000008ac1937223 */ /* 0x088fe20000010093 */
[----:B0-----:R-:W-:Y:S01]  /*47c0*/  FFMA.FTZ R194, R137, R138, R136 ;  /* 0x0000008a89c27223 */ /* 0x001fe20000010088 */
[----:B------:R-:W-:Y:S01]  /*47d0*/  FADD.FTZ R136, R212, R28 ;  /* 0x0000001cd4887221 */ /* 0x000fe20000010000 */
[----:B------:R-:W-:-:S03]  /*47e0*/  FFMA.FTZ R137, R27, R28, R213 ;  /* 0x0000001c1b897223 */ /* 0x000fc600000100d5 */
[----:B------:R-:W-:Y:S01]  /*47f0*/  FADD.FTZ R136, R136, R158 ;  /* 0x0000009e88887221 */ /* 0x000fe20000010000 */
[----:B------:R-:W-:Y:S01]  /*4800*/  FFMA.FTZ R137, R157, R158, R137 ;  /* 0x0000009e9d897223 */ /* 0x000fe20000010089 */
[----:B------:R2:W-:Y:S02]  /*4810*/  STL [R1+0x9c], R147 ;  /* 0x00009c9301007387 */ /* 0x0005e40000100800 */
        /* <DEDUP_REMOVED lines=11> */
[----:B--2---:R-:W-:-:S07]  /*48d0*/  FFMA.FTZ R213, R193, R194, R137 ;  /* 0x000000c2c1d57223 */ /* 0x004fce0000010089 */
.L_x_640:
[----:B------:R-:W-:Y:S05]  /*48e0*/  BSYNC.RECONVERGENT B1 ;  /* 0x0000000000017941 */ /* 0x000fea0003800200 */
.L_x_639:
[----:B------:R-:W-:Y:S01]  /*48f0*/  UISETP.NE.AND UP0, UPT, UR15, URZ, UPT ;  /* 0x000000ff0f00728c */ /* 0x000fe2000bf05270 */
[----:B------:R-:W-:Y:S01]  /*4900*/  ISETP.GE.U32.AND P3, PT, R252, 0x20, PT ;  /* 0x00000020fc00780c */ /* 0x000fe20003f66070 */
[----:B------:R-:W-:-:S04]  /*4910*/  UMOV UR4, 0xffffffff ;  /* 0xffffffff00047882 */ /* 0x000fc80000000000 */
[----:B------:R-:W-:Y:S01]  /*4920*/  PLOP3.LUT P2, PT, PT, PT, UP0, 0x80, 0x8 ;  /* 0x000000000008781c */ /* 0x000fe20003f4f008 */
[----:B------:R-:W-:-:S12]  /*4930*/  BRA.DIV UR4, `(.L_x_641) ;  /* 0x0000009604b47947 */ /* 0x000fd8000b800000 */
[----:B------:R-:W2:Y:S02]  /*4940*/  SHFL.BFLY PT, R136, R212, 0x1, 0x1f ;  /* 0x0c201f00d4887f89 */ /* 0x000ea400000e0000 */
[----:B--2---:R-:W-:Y:S02]  /*4950*/  FADD.FTZ R140, R136, R212 ;  /* 0x000000d4888c7221 */ /* 0x004fe40000010000 */
[----:B------:R-:W2:Y:S02]  /*4960*/  SHFL.BFLY PT, R136, R213, 0x1, 0x1f ;  /* 0x0c201f00d5887f89 */ /* 0x000ea400000e0000 */
[----:B--2---:R-:W-:Y:S02]  /*4970*/  FADD.FTZ R141, R136, R213 ;  /* 0x000000d5888d7221 */ /* 0x004fe40000010000 */
[----:B------:R-:W2:Y:S02]  /*4980*/  SHFL.BFLY PT, R136, R140, 0x2, 0x1f ;  /* 0x0c401f008c887f89 */ /* 0x000ea400000e0000 */
[----:B--2---:R-:W-:-:S02]  /*4990*/  FADD.FTZ R140, R140, R136 ;  /* 0x000000888c8c7221 */ /* 0x004fc40000010000 */
        /* <DEDUP_REMOVED lines=8> */
[----:B------:R-:W2:Y:S04]  /*4a20*/  SHFL.BFLY PT, R136, R141, 0x8, 0x1f ;  /* 0x0d001f008d887f89 */ /* 0x000ea800000e0000 */
[----:B------:R3:W4:Y:S01]  /*4a30*/  SHFL.BFLY PT, R143, R140, 0x10, 0x1f ;  /* 0x0e001f008c8f7f89 */ /* 0x00072200000e0000 */
[----:B--2---:R-:W-:-:S05]  /*4a40*/  FADD.FTZ R141, R141, R136 ;  /* 0x000000888d8d7221 */ /* 0x004fca0000010000 */
[----:B----4-:R3:W2:Y:S02]  /*4a50*/  SHFL.BFLY PT, R136, R141, 0x10, 0x1f ;  /* 0x0e001f008d887f89 */ /* 0x0106a400000e0000 */
.L_x_722:
[----:B------:R-:W-:Y:S01]  /*4a60*/  FADD.FTZ R137, R140, R143 ;  /* 0x0000008f8c897221 */ /* 0x000fe20000010000 */
[----:B--2---:R-:W-:Y:S01]  /*4a70*/  FADD.FTZ R136, R141, R136 ;  /* 0x000000888d887221 */ /* 0x004fe20000010000 */
[----:B------:R-:W-:Y:S02]  /*4a80*/  BSSY.RECONVERGENT B1, `(.L_x_642) ;  /* 0x0000153000017945 */ /* 0x000fe40003800200 */
[----:B------:R-:W-:Y:S01]  /*4a90*/  FMUL.FTZ R137, R137, UR14 ;  /* 0x0000000e89897c20 */ /* 0x000fe20008410000 */
[----:B---3--:R-:W-:-:S04]  /*4aa0*/  FMUL.FTZ R141, R136, UR14 ;  /* 0x0000000e888d7c20 */ /* 0x008fc80008410000 */
        /* <DEDUP_REMOVED lines=25> */
[----:B-1----:R-:W-:-:S02]  /*4c40*/  FFMA.FTZ R142, R177, R141, R140 ;  /* 0x0000008db18e7223 */ /* 0x002fc4000001008c */
[----:B------:R-:W-:Y:S01]  /*4c50*/  F2FP.F16.F32.PACK_AB R136, R137, R136 ;  /* 0x000000888988723e */ /* 0x000fe200000000ff */
[----:B------:R-:W-:Y:S01]  /*4c60*/  FFMA.FTZ R137, R12, R141, R140 ;  /* 0x0000008d0c897223 */ /* 0x000fe2000001008c */
[----:B------:R-:W-:-:S03]  /*4c70*/  FADD.FTZ R142, R178, -R142 ;  /* 0x8000008eb28e7221 */ /* 0x000fc60000010000 */
[----:B------:R-:W-:Y:S01]  /*4c80*/  FADD.FTZ R137, R11, -R137 ;  /* 0x800000890b897221 */ /* 0x000fe20000010000 */
[----:B------:R-:W-:-:S03]  /*4c90*/  FMUL.FTZ R142, R6, R142 ;  /* 0x0000008e068e7220 */ /* 0x000fc60000410000 */
[----:B------:R-:W-:-:S05]  /*4ca0*/  FMUL.FTZ R137, R6, R137 ;  /* 0x0000008906897220 */ /* 0x000fca0000410000 */
[----:B------:R-:W-:Y:S01]  /*4cb0*/  F2FP.F16.F32.PACK_AB R137, R138, R137 ;  /* 0x000000898a89723e */ /* 0x000fe200000000ff */
[----:B------:R-:W-:-:S04]  /*4cc0*/  FFMA.FTZ R138, R180, R141, R140 ;  /* 0x0000008db48a7223 */ /* 0x000fc8000001008c */
[----:B------:R-:W-:-:S04]  /*4cd0*/  FADD.FTZ R138, R179, -R138 ;  /* 0x8000008ab38a7221 */ /* 0x000fc80000010000 */
[----:B------:R-:W-:-:S05]  /*4ce0*/  FMUL.FTZ R138, R6, R138 ;  /* 0x0000008a068a7220 */ /* 0x000fca0000410000 */
[----:B------:R-:W-:Y:S01]  /*4cf0*/  F2FP.F16.F32.PACK_AB R138, R138, R139 ;  /* 0x0000008b8a8a723e */ /* 0x000fe200000000ff */
[----:B------:R-:W-:-:S04]  /*4d00*/  FFMA.FTZ R139, R188, R141, R140 ;  /* 0x0000008dbc8b7223 */ /* 0x000fc8000001008c */
[----:B------:R-:W-:-:S04]  /*4d10*/  FADD.FTZ R139, R189, -R139 ;  /* 0x8000008bbd8b7221 */ /* 0x000fc80000010000 */
[----:B------:R-:W-:-:S05]  /*4d20*/  FMUL.FTZ R139, R6, R139 ;  /* 0x0000008b068b7220 */ /* 0x000fca0000410000 */
[----:B------:R-:W-:Y:S01]  /*4d30*/  F2FP.F16.F32.PACK_AB R139, R139, R142 ;  /* 0x0000008e8b8b723e */ /* 0x000fe200000000ff */
[----:B------:R-:W-:Y:S06]  /*4d40*/  BRA `(.L_x_647) ;  /* 0x0000001000607947 */ /* 0x000fec0003800000 */
.L_x_646:
        /* <DEDUP_REMOVED lines=12> */
[----:B------:R-:W-:Y:S01]  /*4e10*/  F2FP.F16.F32.PACK_AB R138, R119, R118 ;  /* 0x00000076778a723e */ /* 0x000fe200000000ff */
[-CC-:B------:R-:W-:Y:S01]  /*4e20*/  FFMA.FTZ R118, R12, R141.reuse, R140.reuse ;  /* 0x0000008d0c767223 */ /* 0x180fe2000001008c */
[----:B------:R-:W-:Y:S01]  /*4e30*/  F2FP.F16.F32.PACK_AB R139, R117, R116 ;  /* 0x00000074758b723e */ /* 0x000fe200000000ff */
        /* <DEDUP_REMOVED lines=11> */
[----:B------:R-:W-:Y:S02]  /*4ef0*/  F2FP.F16.F32.PACK_AB R137, R119, R118 ;  /* 0x000000767789723e */ /* 0x000fe400000000ff */
[----:B------:R-:W-:Y:S02]  /*4f00*/  F2FP.F16.F32.PACK_AB R136, R117, R116 ;  /* 0x000000747588723e */ /* 0x000fe400000000ff */
[----:B------:R-:W-:Y:S02]  /*4f10*/  MOV R119, R139 ;  /* 0x0000008b00777202 */ /* 0x000fe40000000f00 */
[----:B------:R-:W-:Y:S02]  /*4f20*/  MOV R118, R138 ;  /* 0x0000008a00767202 */ /* 0x000fe40000000f00 */
[----:B------:R-:W-:Y:S02]  /*4f30*/  MOV R117, R137 ;  /* 0x0000008900757202 */ /* 0x000fe40000000f00 */
[----:B------:R-:W-:Y:S01]  /*4f40*/  MOV R116, R136 ;  /* 0x0000008800747202 */ /* 0x000fe20000000f00 */
[----:B------:R-:W-:Y:S06]  /*4f50*/  BRA `(.L_x_647) ;  /* 0x0000000c00dc7947 */ /* 0x000fec0003800000 */
.L_x_645:
        /* <DEDUP_REMOVED lines=36> */
.L_x_648:
        /* <DEDUP_REMOVED lines=14> */
[----:B------:R-:W-:Y:S01]  /*5280*/  F2FP.F16.F32.PACK_AB R139, R109, R108 ;  /* 0x0000006c6d8b723e */ /* 0x000fe200000000ff */
        /* <DEDUP_REMOVED lines=11> */
[----:B------:R-:W-:Y:S02]  /*5340*/  F2FP.F16.F32.PACK_AB R138, R117, R116 ;  /* 0x00000074758a723e */ /* 0x000fe400000000ff */
[----:B------:R-:W-:Y:S02]  /*5350*/  F2FP.F16.F32.PACK_AB R137, R111, R110 ;  /* 0x0000006e6f89723e */ /* 0x000fe400000000ff */
[----:B------:R-:W-:Y:S02]  /*5360*/  F2FP.F16.F32.PACK_AB R136, R109, R108 ;  /* 0x0000006c6d88723e */ /* 0x000fe400000000ff */
        /* <DEDUP_REMOVED lines=8> */
.L_x_644:
        /* <DEDUP_REMOVED lines=9> */
[----:B------:R-:W-:Y:S01]  /*5480*/  FFMA.FTZ R136, R188, R141, R140 ;  /* 0x0000008dbc887223 */ /* 0x000fe2000001008c */
[--C-:B------:R-:W-:Y:S02]  /*5490*/  HADD2.F32 R139, -RZ, R115.reuse.H0_H0 ;  /* 0x20000073ff8b7230 */ /* 0x100fe40000004100 */
[----:B------:R-:W-:Y:S01]  /*54a0*/  FADD.FTZ R137, R178, -R137 ;  /* 0x80000089b2897221 */ /* 0x000fe20000010000 */
[----:B------:R-:W-:Y:S02]  /*54b0*/  HADD2.F32 R138, -RZ, R115.H1_H1 ;  /* 0x30000073ff8a7230 */ /* 0x000fe40000004100 */
[----:B------:R-:W-:Y:S01]  /*54c0*/  FADD.FTZ R136, R189, -R136 ;  /* 0x80000088bd887221 */ /* 0x000fe20000010000 */
[----:B-----5:R-:W-:Y:S01]  /*54d0*/  FFMA.FTZ R139, R6, R137, R139 ;  /* 0x00000089068b7223 */ /* 0x020fe2000001008b */
[----:B------:R-:W-:Y:S02]  /*54e0*/  FFMA.FTZ R137, R150, R141, R140 ;  /* 0x0000008d96897223 */ /* 0x000fe4000001008c */
[----:B------:R-:W-:Y:S01]  /*54f0*/  FFMA.FTZ R136, R6, R136, R138 ;  /* 0x0000008806887223 */ /* 0x000fe2000001008a */
[----:B------:R-:W-:-:S02]  /*5500*/  HADD2.F32 R138, -RZ, R114.H0_H0 ;  /* 0x20000072ff8a7230 */ /* 0x000fc40000004100 */
[----:B------:R-:W-:Y:S02]  /*5510*/  FADD.FTZ R137, R149, -R137 ;  /* 0x8000008995897221 */ /* 0x000fe40000010000 */
[----:B------:R-:W-:Y:S01]  /*5520*/  F2FP.F16.F32.PACK_AB R139, R136, R139 ;  /* 0x0000008b888b723e */ /* 0x000fe200000000ff */
[----:B------:R-:W-:Y:S01]  /*5530*/  FFMA.FTZ R136, R12, R141, R140 ;  /* 0x0000008d0c887223 */ /* 0x000fe2000001008c */
[----:B-1----:R-:W-:Y:S01]  /*5540*/  FFMA.FTZ R142, R6, R137, R138 ;  /* 0x00000089068e7223 */ /* 0x002fe2000001008a */
[----:B------:R-:W-:Y:S01]  /*5550*/  FFMA.FTZ R137, R180, R141, R140 ;  /* 0x0000008db4897223 */ /* 0x000fe2000001008c */
[----:B------:R-:W-:Y:S02]  /*5560*/  HADD2.F32 R138, -RZ, R114.H1_H1 ;  /* 0x30000072ff8a7230 */ /* 0x000fe40000004100 */
[----:B------:R-:W-:Y:S01]  /*5570*/  FADD.FTZ R136, R11, -R136 ;  /* 0x800000880b887221 */ /* 0x000fe20000010000 */
[----:B------:R-:W-:-:S04]  /*5580*/  FADD.FTZ R137, R179, -R137 ;  /* 0x80000089b3897221 */ /* 0x000fc80000010000 */
[----:B------:R-:W-:Y:S01]  /*5590*/  FFMA.FTZ R138, R6, R137, R138 ;  /* 0x00000089068a7223 */ /* 0x000fe2000001008a */
[----:B------:R-:W-:-:S04]  /*55a0*/  HADD2.F32 R137, -RZ, R113.H0_H0 ;  /* 0x20000071ff897230 */ /* 0x000fc80000004100 */
[----:B------:R-:W-:Y:S01]  /*55b0*/  F2FP.F16.F32.PACK_AB R138, R138, R142 ;  /* 0x0000008e8a8a723e */ /* 0x000fe200000000ff */
[----:B------:R-:W-:Y:S01]  /*55c0*/  FFMA.FTZ R142, R6, R136, R137 ;  /* 0x00000088068e7223 */ /* 0x000fe20000010089 */
[----:B------:R-:W-:Y:S01]  /*55d0*/  FFMA.FTZ R136, R152, R141, R140 ;  /* 0x0000008d98887223 */ /* 0x000fe2000001008c */
[----:B------:R-:W-:-:S03]  /*55e0*/  HADD2.F32 R137, -RZ, R113.H1_H1 ;  /* 0x30000071ff897230 */ /* 0x000fc60000004100 */
[----:B------:R-:W-:-:S04]  /*55f0*/  FADD.FTZ R136, R151, -R136 ;  /* 0x8000008897887221 */ /* 0x000fc80000010000 */
[----:B------:R-:W-:Y:S01]  /*5600*/  FFMA.FTZ R137, R6, R136, R137 ;  /* 0x0000008806897223 */ /* 0x000fe20000010089 */
[----:B------:R-:W-:-:S04]  /*5610*/  FFMA.FTZ R136, R0, R141, R140 ;  /* 0x0000008d00887223 */ /* 0x000fc8000001008c */
[----:B------:R-:W-:Y:S01]  /*5620*/  F2FP.F16.F32.PACK_AB R137, R137, R142 ;  /* 0x0000008e8989723e */ /* 0x000fe200000000ff */
[----:B------:R-:W-:Y:S02]  /*5630*/  HADD2.F32 R142, -RZ, R112.H0_H0 ;  /* 0x20000070ff8e7230 */ /* 0x000fe40000004100 */
[----:B------:R-:W-:-:S04]  /*5640*/  FADD.FTZ R136, R4, -R136 ;  /* 0x8000008804887221 */ /* 0x000fc80000010000 */
[----:B------:R-:W-:Y:S01]  /*5650*/  FFMA.FTZ R143, R6, R136, R142 ;  /* 0x00000088068f7223 */ /* 0x000fe2000001008e */
[----:B------:R-:W-:Y:S01]  /*5660*/  FFMA.FTZ R136, R14, R141, R140 ;  /* 0x0000008d0e887223 */ /* 0x000fe2000001008c */
[----:B------:R-:W-:-:S03]  /*5670*/  HADD2.F32 R142, -RZ, R112.H1_H1 ;  /* 0x30000070ff8e7230 */ /* 0x000fc60000004100 */
[----:B------:R-:W-:-:S04]  /*5680*/  FADD.FTZ R136, R13, -R136 ;  /* 0x800000880d887221 */ /* 0x000fc80000010000 */
[----:B------:R-:W-:-:S05]  /*5690*/  FFMA.FTZ R136, R6, R136, R142 ;  /* 0x0000008806887223 */ /* 0x000fca000001008e */
[----:B------:R-:W-:Y:S01]  /*56a0*/  F2FP.F16.F32.PACK_AB R136, R136, R143 ;  /* 0x0000008f8888723e */ /* 0x000fe200000000ff */
[----:B------:R-:W-:Y:S06]  /*56b0*/  BRA `(.L_x_647) ;  /* 0x0000000800047947 */ /* 0x000fec0003800000 */
.L_x_650:
[-CC-:B------:R-:W-:Y:S01]  /*56c0*/  FFMA.FTZ R118, R150, R141.reuse, R140.reuse ;  /* 0x0000008d96767223 */ /* 0x180fe2000001008c */
[----:B------:R-:W-:Y:S01]  /*56d0*/  FFMA.FTZ R116, R180, R141, R140 ;  /* 0x0000008db4747223 */ /* 0x000fe2000001008c */
[--C-:B------:R-:W-:Y:S02]  /*56e0*/  HADD2.F32 R119, -RZ, R114.reuse.H0_H0 ;  /* 0x20000072ff777230 */ /* 0x100fe40000004100 */
[----:B------:R-:W-:Y:S02]  /*56f0*/  HADD2.F32 R117, -RZ, R114.H1_H1 ;  /* 0x30000072ff757230 */ /* 0x000fe40000004100 */
[----:B------:R-:W-:Y:S01]  /*5700*/  FADD.FTZ R118, R149, -R118 ;  /* 0x8000007695767221 */ /* 0x000fe20000010000 */
[----:B------:R-:W-:Y:S01]  /*5710*/  FADD.FTZ R116, R179, -R116 ;  /* 0x80000074b3747221 */ /* 0x000fe20000010000 */
[----:B------:R-:W-:Y:S02]  /*5720*/  HADD2.F32 R136, -RZ, R115.H0_H0 ;  /* 0x20000073ff887230 */ /* 0x000fe40000004100 */
[C---:B-----5:R-:W-:Y:S01]  /*5730*/  FFMA.FTZ R118, R6.reuse, R118, R119 ;  /* 0x0000007606767223 */ /* 0x060fe20000010077 */
[----:B------:R-:W-:Y:S01]  /*5740*/  FFMA.FTZ R116, R6, R116, R117 ;  /* 0x0000007406747223 */ /* 0x000fe20000010075 */
[----:B------:R-:W-:-:S02]  /*5750*/  HADD2.F32 R117, -RZ, R112.H0_H0 ;  /* 0x20000070ff757230 */ /* 0x000fc40000004100 */
[----:B------:R-:W-:Y:S02]  /*5760*/  HADD2.F32 R119, -RZ, R112.H1_H1 ;  /* 0x30000070ff777230 */ /* 0x000fe40000004100 */
[----:B------:R-:W-:Y:S01]  /*5770*/  F2FP.F16.F32.PACK_AB R138, R116, R118 ;  /* 0x00000076748a723e */ /* 0x000fe200000000ff */
[-CC-:B------:R-:W-:Y:S01]  /*5780*/  FFMA.FTZ R116, R0, R141.reuse, R140.reuse ;  /* 0x0000008d00747223 */ /* 0x180fe2000001008c */
[----:B------:R-:W-:Y:S01]  /*5790*/  FFMA.FTZ R118, R12, R141, R140 ;  /* 0x0000008d0c767223 */ /* 0x000fe2000001008c */
[----:B------:R-:W-:Y:S02]  /*57a0*/  HADD2.F32 R137, -RZ, R115.H1_H1 ;  /* 0x30000073ff897230 */ /* 0x000fe40000004100 */
[----:B------:R-:W-:Y:S01]  /*57b0*/  FADD.FTZ R116, R4, -R116 ;  /* 0x8000007404747221 */ /* 0x000fe20000010000 */
[----:B------:R-:W-:-:S03]  /*57c0*/  FADD.FTZ R118, R11, -R118 ;  /* 0x800000760b767221 */ /* 0x000fc60000010000 */
[----:B-1----:R-:W-:Y:S01]  /*57d0*/  FFMA.FTZ R142, R6, R116, R117 ;  /* 0x00000074068e7223 */ /* 0x002fe20000010075 */
[----:B------:R-:W-:Y:S01]  /*57e0*/  FFMA.FTZ R116, R14, R141, R140 ;  /* 0x0000008d0e747223 */ /* 0x000fe2000001008c */
[----:B------:R-:W-:-:S03]  /*57f0*/  HADD2.F32 R117, -RZ, R113.H0_H0 ;  /* 0x20000071ff757230 */ /* 0x000fc60000004100 */
[----:B------:R-:W-:Y:S02]  /*5800*/  FADD.FTZ R116, R13, -R116 ;  /* 0x800000740d747221 */ /* 0x000fe40000010000 */
[----:B------:R-:W-:Y:S01]  /*5810*/  FFMA.FTZ R118, R6, R118, R117 ;  /* 0x0000007606767223 */ /* 0x000fe20000010075 */
[----:B------:R-:W-:Y:S01]  /*5820*/  FFMA.FTZ R117, R152, R141, R140 ;  /* 0x0000008d98757223 */ /* 0x000fe2000001008c */
[----:B------:R-:W-:Y:S01]  /*5830*/  FFMA.FTZ R116, R6, R116, R119 ;  /* 0x0000007406747223 */ /* 0x000fe20000010077 */
[----:B------:R-:W-:Y:S02]  /*5840*/  HADD2.F32 R119, -RZ, R113.H1_H1 ;  /* 0x30000071ff777230 */ /* 0x000fe40000004100 */
        /* <DEDUP_REMOVED lines=8> */
[----:B------:R-:W-:Y:S02]  /*58d0*/  F2FP.F16.F32.PACK_AB R137, R117, R118 ;  /* 0x000000767589723e */ /* 0x000fe400000000ff */
[----:B------:R-:W-:Y:S02]  /*58e0*/  MOV R118, R138 ;  /* 0x0000008a00767202 */ /* 0x000fe40000000f00 */
[----:B------:R-:W-:Y:S02]  /*58f0*/  F2FP.F16.F32.PACK_AB R139, R136, R119 ;  /* 0x00000077888b723e */ /* 0x000fe400000000ff */
[----:B------:R-:W-:Y:S02]  /*5900*/  F2FP.F16.F32.PACK_AB R136, R116, R142 ;  /* 0x0000008e7488723e */ /* 0x000fe400000000ff */
[----:B------:R-:W-:Y:S02]  /*5910*/  MOV R119, R139 ;  /* 0x0000008b00777202 */ /* 0x000fe40000000f00 */
[----:B------:R-:W-:-:S02]  /*5920*/  MOV R117, R137 ;  /* 0x0000008900757202 */ /* 0x000fc40000000f00 */
[----:B------:R-:W-:Y:S01]  /*5930*/  MOV R116, R136 ;  /* 0x0000008800747202 */ /* 0x000fe20000000f00 */
[----:B------:R-:W-:Y:S06]  /*5940*/  BRA `(.L_x_647) ;  /* 0x0000000400607947 */ /* 0x000fec0003800000 */
.L_x_649:
[----:B------:R-:W-:-:S04]  /*5950*/  UISETP.NE.U32.AND UP0, UPT, UR6, URZ, UPT ;  /* 0x000000ff0600728c */ /* 0x000fc8000bf05070 */
[----:B------:R-:W-:-:S09]  /*5960*/  UISETP.NE.AND.EX UP0, UPT, UR7, URZ, UPT, UP0 ;  /* 0x000000ff0700728c */ /* 0x000fd2000bf05300 */
[----:B------:R-:W-:Y:S05]  /*5970*/  BRA.U UP0, `(.L_x_651) ;  /* 0x0000000100a47547 */ /* 0x000fea000b800000 */
        /* <DEDUP_REMOVED lines=41> */
.L_x_651:
[-CC-:B------:R-:W-:Y:S01]  /*5c10*/  FFMA.FTZ R108, R0, R141.reuse, R140.reuse ;  /* 0x0000008d006c7223 */ /* 0x180fe2000001008c */
[-C--:B------:R-:W-:Y:S01]  /*5c20*/  FFMA.FTZ R110, R12, R141.reuse, R140 ;  /* 0x0000008d0c6e7223 */ /* 0x080fe2000001008c */
[----:B------:R-:W-:Y:S02]  /*5c30*/  HADD2.F32 R111, -RZ, R112.H0_H0 ;  /* 0x20000070ff6f7230 */ /* 0x000fe40000004100 */
[----:B------:R-:W-:Y:S01]  /*5c40*/  FADD.FTZ R108, R4, -R108 ;  /* 0x8000006c046c7221 */ /* 0x000fe20000010000 */
[----:B------:R-:W-:Y:S02]  /*5c50*/  HADD2.F32 R109, -RZ, R113.H0_H0 ;  /* 0x20000071ff6d7230 */ /* 0x000fe40000004100 */
[----:B------:R-:W-:Y:S01]  /*5c60*/  FADD.FTZ R110, R11, -R110 ;  /* 0x8000006e0b6e7221 */ /* 0x000fe20000010000 */
[----:B------:R-:W-:Y:S02]  /*5c70*/  HADD2.F32 R116, -RZ, R114.H0_H0 ;  /* 0x20000072ff747230 */ /* 0x000fe40000004100 */
[----:B-----5:R-:W-:Y:S01]  /*5c80*/  FFMA.FTZ R108, R6, R108, R111 ;  /* 0x0000006c066c7223 */ /* 0x020fe2000001006f */
[-CC-:B------:R-:W-:Y:S01]  /*5c90*/  FFMA.FTZ R111, R150, R141.reuse, R140.reuse ;  /* 0x0000008d966f7223 */ /* 0x180fe2000001008c */
[----:B------:R-:W-:Y:S01]  /*5ca0*/  FFMA.FTZ R110, R6, R110, R109 ;  /* 0x0000006e066e7223 */ /* 0x000fe2000001006d */
[----:B------:R-:W-:Y:S01]  /*5cb0*/  FFMA.FTZ R109, R180, R141, R140 ;  /* 0x0000008db46d7223 */ /* 0x000fe2000001008c */
[----:B------:R-:W-:-:S02]  /*5cc0*/  HADD2.F32 R118, -RZ, R115.H0_H0 ;  /* 0x20000073ff767230 */ /* 0x000fc40000004100 */
[----:B------:R-:W-:Y:S01]  /*5cd0*/  FADD.FTZ R117, R149, -R111 ;  /* 0x8000006f95757221 */ /* 0x000fe20000010000 */
[----:B------:R-:W-:Y:S02]  /*5ce0*/  HADD2.F32 R111, -RZ, R114.H1_H1 ;  /* 0x30000072ff6f7230 */ /* 0x000fe40000004100 */
[----:B------:R-:W-:Y:S01]  /*5cf0*/  FADD.FTZ R109, R179, -R109 ;  /* 0x8000006db36d7221 */ /* 0x000fe20000010000 */
[----:B------:R-:W-:Y:S02]  /*5d00*/  HADD2.F32 R137, -RZ, R113.H1_H1 ;  /* 0x30000071ff897230 */ /* 0x000fe40000004100 */
[C---:B------:R-:W-:Y:S01]  /*5d10*/  FFMA.FTZ R117, R6.reuse, R117, R116 ;  /* 0x0000007506757223 */ /* 0x040fe20000010074 */
[----:B------:R-:W-:Y:S02]  /*5d20*/  HADD2.F32 R136, -RZ, R112.H1_H1 ;  /* 0x30000070ff887230 */ /* 0x000fe40000004100 */
[----:B------:R-:W-:Y:S01]  /*5d30*/  FFMA.FTZ R116, R6, R109, R111 ;  /* 0x0000006d06747223 */ /* 0x000fe2000001006f */
[-CC-:B------:R-:W-:Y:S01]  /*5d40*/  FFMA.FTZ R111, R177, R141.reuse, R140.reuse ;  /* 0x0000008db16f7223 */ /* 0x180fe2000001008c */
[----:B------:R-:W-:-:S03]  /*5d50*/  FFMA.FTZ R109, R188, R141, R140 ;  /* 0x0000008dbc6d7223 */ /* 0x000fc6000001008c */
[----:B------:R-:W-:Y:S01]  /*5d60*/  FADD.FTZ R119, R178, -R111 ;  /* 0x8000006fb2777221 */ /* 0x000fe20000010000 */
[----:B------:R-:W-:Y:S02]  /*5d70*/  HADD2.F32 R111, -RZ, R115.H1_H1 ;  /* 0x30000073ff6f7230 */ /* 0x000fe40000004100 */
[----:B------:R-:W-:Y:S01]  /*5d80*/  FADD.FTZ R109, R189, -R109 ;  /* 0x8000006dbd6d7221 */ /* 0x000fe20000010000 */
[----:B------:R-:W-:Y:S01]  /*5d90*/  F2FP.F16.F32.PACK_AB R138, R116, R117 ;  /* 0x00000075748a723e */ /* 0x000fe200000000ff */
[C---:B------:R-:W-:Y:S02]  /*5da0*/  FFMA.FTZ R119, R6.reuse, R119, R118 ;  /* 0x0000007706777223 */ /* 0x040fe40000010076 */
[----:B------:R-:W-:Y:S01]  /*5db0*/  FFMA.FTZ R118, R6, R109, R111 ;  /* 0x0000006d06767223 */ /* 0x000fe2000001006f */
[-CC-:B------:R-:W-:Y:S01]  /*5dc0*/  FFMA.FTZ R109, R14, R141.reuse, R140.reuse ;  /* 0x0000008d0e6d7223 */ /* 0x180fe2000001008c */
[----:B------:R-:W-:-:S03]  /*5dd0*/  FFMA.FTZ R111, R152, R141, R140 ;  /* 0x0000008d986f7223 */ /* 0x000fc6000001008c */
[----:B------:R-:W-:Y:S01]  /*5de0*/  FADD.FTZ R109, R13, -R109 ;  /* 0x8000006d0d6d7221 */ /* 0x000fe20000010000 */
[----:B------:R-:W-:Y:S01]  /*5df0*/  FADD.FTZ R111, R151, -R111 ;  /* 0x8000006f976f7221 */ /* 0x000fe20000010000 */
[----:B------:R-:W-:Y:S02]  /*5e00*/  F2FP.F16.F32.PACK_AB R139, R118, R119 ;  /* 0x00000077768b723e */ /* 0x000fe400000000ff */
[C---:B------:R-:W-:Y:S01]  /*5e10*/  FFMA.FTZ R109, R6.reuse, R109, R136 ;  /* 0x0000006d066d7223 */ /* 0x040fe20000010088 */
[----:B------:R-:W-:Y:S01]  /*5e20*/  FFMA.FTZ R111, R6, R111, R137 ;  /* 0x0000006f066f7223 */ /* 0x000fe20000010089 */
[----:B------:R-:W-:Y:S02]  /*5e30*/  MOV R119, R139 ;  /* 0x0000008b00777202 */ /* 0x000fe40000000f00 */
[----:B------:R-:W-:Y:S02]  /*5e40*/  MOV R118, R138 ;  /* 0x0000008a00767202 */ /* 0x000fe40000000f00 */
[----:B------:R-:W-:-:S02]  /*5e50*/  F2FP.F16.F32.PACK_AB R137, R111, R110 ;  /* 0x0000006e6f89723e */ /* 0x000fc400000000ff */
[----:B------:R-:W-:Y:S02]  /*5e60*/  F2FP.F16.F32.PACK_AB R136, R109, R108 ;  /* 0x0000006c6d88723e */ /* 0x000fe400000000ff */
[----:B------:R-:W-:Y:S02]  /*5e70*/  MOV R117, R137 ;  /* 0x0000008900757202 */ /* 0x000fe40000000f00 */
[----:B------:R-:W-:Y:S02]  /*5e80*/  MOV R116, R136 ;  /* 0x0000008800747202 */ /* 0x000fe40000000f00 */
[----:B------:R-:W-:Y:S02]  /*5e90*/  MOV R111, R139 ;  /* 0x0000008b006f7202 */ /* 0x000fe40000000f00 */
[----:B------:R-:W-:Y:S02]  /*5ea0*/  MOV R110, R138 ;  /* 0x0000008a006e7202 */ /* 0x000fe40000000f00 */
[----:B------:R-:W-:-:S02]  /*5eb0*/  MOV R109, R137 ;  /* 0x00000089006d7202 */ /* 0x000fc40000000f00 */
[----:B------:R-:W-:-:S07]  /*5ec0*/  MOV R108, R136 ;  /* 0x00000088006c7202 */ /* 0x000fce0000000f00 */
.L_x_647:
[----:B------:R-:W-:-:S04]  /*5ed0*/  ISETP.NE.U32.AND P0, PT, RZ, UR4, PT ;  /* 0x00000004ff007c0c */ /* 0x000fc8000bf05070 */
[----:B------:R-:W-:-:S13]  /*5ee0*/  ISETP.NE.AND.EX P0, PT, RZ, UR5, PT, P0 ;  /* 0x00000005ff007c0c */ /* 0x000fda000bf05300 */
[----:B-1----:R-:W1:Y:S02]  /*5ef0*/  @P0 LDC.64 R142, c[0x0][0x478] ;  /* 0x00011e00ff8e0b82 */ /* 0x002e640000000a00 */
[----:B-1----:R-:W-:-:S05]  /*5f00*/  @P0 IMAD.WIDE.U32 R142, R5, 0x10, R142 ;  /* 0x00000010058e0825 */ /* 0x002fca00078e008e */
[----:B------:R1:W-:Y:S01]  /*5f10*/  @P0 STG.E.128 desc[UR10][R142.64], R108 ;  /* 0x0000006c8e000986 */ /* 0x0003e2000c101d0a */
[----:B------:R-:W-:-:S04]  /*5f20*/  ISETP.NE.U32.AND P0, PT, RZ, UR6, PT ;  /* 0x00000006ff007c0c */ /* 0x000fc8000bf05070 */
[----:B------:R-:W-:Y:S01]  /*5f30*/  ISETP.NE.AND.EX P0, PT, RZ, UR7, PT, P0 ;  /* 0x00000007ff007c0c */ /* 0x000fe2000bf05300 */
[----:B-1----:R-:W1:Y:S02]  /*5f40*/  LDC.64 R142, c[0x0][0x468] ;  /* 0x00011a00ff8e7b82 */ /* 0x002e640000000a00 */
[----:B-1----:R-:W-:-:S05]  /*5f50*/  IMAD.WIDE.U32 R142, R5, 0x10, R142 ;  /* 0x00000010058e7825 */ /* 0x002fca00078e008e */
[----:B------:R1:W-:Y:S05]  /*5f60*/  STG.E.128 desc[UR10][R142.64], R136 ;  /* 0x000000888e007986 */ /* 0x0003ea000c101d0a */
[----:B-1----:R-:W1:Y:S02]  /*5f70*/  @P0 LDC.64 R136, c[0x0][0x470] ;  /* 0x00011c00ff880b82 */ /* 0x002e640000000a00 */
[C---:B-1----:R-:W-:Y:S01]  /*5f80*/  @P0 IMAD.WIDE.U32 R136, R5.reuse, 0x10, R136 ;  /* 0x0000001005880825 */ /* 0x042fe200078e0088 */
[----:B------:R-:W-:-:S04]  /*5f90*/  IADD3 R5, PT, PT, R5, 0x20, RZ ;  /* 0x0000002005057810 */ /* 0x000fc80007ffe0ff */
[----:B------:R2:W-:Y:S03]  /*5fa0*/  @P0 STG.E.128 desc[UR10][R136.64], R116 ;  /* 0x0000007488000986 */ /* 0x0005e6000c101d0a */
.L_x_643:
[----:B------:R-:W-:Y:S05]  /*5fb0*/  BSYNC.RECONVERGENT B1 ;  /* 0x0000000000017941 */ /* 0x000fea0003800200 */
.L_x_642:
        /* <DEDUP_REMOVED lines=13> */
[-CC-:B------:R-:W-:Y:S01]  /*6090*/  FFMA.FTZ R108, R3, R141.reuse, R140.reuse ;  /* 0x0000008d036c7223 */ /* 0x180fe2000001008c */
[-C--:B------:R-:W-:Y:S01]  /*60a0*/  FFMA.FTZ R110, R17, R141.reuse, R140 ;  /* 0x0000008d116e7223 */ /* 0x080fe2000001008c */
[----:B-----5:R-:W-:Y:S02]  /*60b0*/  HADD2.F32 R111, -RZ, R120.H0_H0 ;  /* 0x20000078ff6f7230 */ /* 0x020fe40000004100 */
[----:B------:R-:W-:Y:S01]  /*60c0*/  FADD.FTZ R108, R2, -R108 ;  /* 0x8000006c026c7221 */ /* 0x000fe20000010000 */
[----:B------:R-:W-:Y:S02]  /*60d0*/  HADD2.F32 R109, -RZ, R121.H0_H0 ;  /* 0x20000079ff6d7230 */ /* 0x000fe40000004100 */
[----:B------:R-:W-:Y:S01]  /*60e0*/  FADD.FTZ R110, R18, -R110 ;  /* 0x8000006e126e7221 */ /* 0x000fe20000010000 */
[----:B--2---:R-:W-:Y:S02]  /*60f0*/  HADD2.F32 R116, -RZ, R122.H0_H0 ;  /* 0x2000007aff747230 */ /* 0x004fe40000004100 */
[----:B------:R-:W-:Y:S01]  /*6100*/  FFMA.FTZ R108, R6, R108, R111 ;  /* 0x0000006c066c7223 */ /* 0x000fe2000001006f */
        /* <DEDUP_REMOVED lines=35> */
[----:B------:R-:W-:Y:S01]  /*6340*/  MOV R108, R136 ;  /* 0x00000088006c7202 */ /* 0x000fe20000000f00 */
[----:B------:R-:W-:Y:S06]  /*6350*/  BRA `(.L_x_657) ;  /* 0x0000001000287947 */ /* 0x000fec0003800000 */
.L_x_656:
[-CC-:B------:R-:W-:Y:S01]  /*6360*/  FFMA.FTZ R110, R34, R141.reuse, R140.reuse ;  /* 0x0000008d226e7223 */ /* 0x180fe2000001008c */
[----:B------:R-:W-:Y:S01]  /*6370*/  FFMA.FTZ R108, R176, R141, R140 ;  /* 0x0000008db06c7223 */ /* 0x000fe2000001008c */
[--C-:B-----5:R-:W-:Y:S02]  /*6380*/  HADD2.F32 R111, -RZ, R122.reuse.H0_H0 ;  /* 0x2000007aff6f7230 */ /* 0x120fe40000004100 */
[----:B------:R-:W-:Y:S02]  /*6390*/  HADD2.F32 R109, -RZ, R122.H1_H1 ;  /* 0x3000007aff6d7230 */ /* 0x000fe40000004100 */
[----:B------:R-:W-:Y:S01]  /*63a0*/  FADD.FTZ R110, R33, -R110 ;  /* 0x8000006e216e7221 */ /* 0x000fe20000010000 */
[----:B------:R-:W-:Y:S01]  /*63b0*/  FADD.FTZ R108, R175, -R108 ;  /* 0x8000006caf6c7221 */ /* 0x000fe20000010000 */
[----:B--2---:R-:W-:Y:S02]  /*63c0*/  HADD2.F32 R136, -RZ, R123.H0_H0 ;  /* 0x2000007bff887230 */ /* 0x004fe40000004100 */
[C---:B------:R-:W-:Y:S01]  /*63d0*/  FFMA.FTZ R110, R6.reuse, R110, R111 ;  /* 0x0000006e066e7223 */ /* 0x040fe2000001006f */
        /* <DEDUP_REMOVED lines=33> */
.L_x_655:
[----:B--2---:R-:W2:Y:S02]  /*65f0*/  LDC.64 R136, c[0x0][0x470] ;  /* 0x00011c00ff887b82 */ /* 0x004ea40000000a00 */
[----:B--2---:R-:W-:-:S04]  /*6600*/  ISETP.NE.U32.AND P6, PT, R136, RZ, PT ;  /* 0x000000ff8800720c */ /* 0x004fc80003fc5070 */
[----:B------:R-:W-:-:S13]  /*6610*/  ISETP.NE.AND.EX P6, PT, R137, RZ, PT, P6 ;  /* 0x000000ff8900720c */ /* 0x000fda0003fc5360 */
[----:B------:R-:W-:Y:S05]  /*6620*/  @!P6 BRA `(.L_x_658) ;  /* 0x0000000000a4e947 */ /* 0x000fea0003800000 */
[-CC-:B------:R-:W-:Y:S01]  /*6630*/  FFMA.FTZ R118, R34, R141.reuse, R140.reuse ;  /* 0x0000008d22767223 */ /* 0x180fe2000001008c */
[----:B------:R-:W-:Y:S01]  /*6640*/  FFMA.FTZ R116, R176, R141, R140 ;  /* 0x0000008db0747223 */ /* 0x000fe2000001008c */
[--C-:B-----5:R-:W-:Y:S02]  /*6650*/  HADD2.F32 R119, -RZ, R122.reuse.H0_H0 ;  /* 0x2000007aff777230 */ /* 0x120fe40000004100 */
[----:B------:R-:W-:Y:S02]  /*6660*/  HADD2.F32 R117, -RZ, R122.H1_H1 ;  /* 0x3000007aff757230 */ /* 0x000fe40000004100 */
[----:B------:R-:W-:Y:S01]  /*6670*/  FADD.FTZ R118, R33, -R118 ;  /* 0x8000007621767221 */ /* 0x000fe20000010000 */
[----:B------:R-:W-:Y:S01]  /*6680*/  FADD.FTZ R116, R175, -R116 ;  /* 0x80000074af747221 */ /* 0x000fe20000010000 */
[----:B------:R-:W-:Y:S02]  /*6690*/  HADD2.F32 R136, -RZ, R123.H0_H0 ;  /* 0x2000007bff887230 */ /* 0x000fe40000004100 */
        /* <DEDUP_REMOVED lines=34> */
.L_x_658:
[-CC-:B------:R-:W-:Y:S01]  /*68c0*/  FFMA.FTZ R139, R174, R141.reuse, R140.reuse ;  /* 0x0000008dae8b7223 */ /* 0x180fe2000001008c */
[----:B------:R-:W-:Y:S01]  /*68d0*/  FFMA.FTZ R136, R190, R141, R140 ;  /* 0x0000008dbe887223 */ /* 0x000fe2000001008c */
[--C-:B-----5:R-:W-:Y:S02]  /*68e0*/  HADD2.F32 R137, -RZ, R123.reuse.H0_H0 ;  /* 0x2000007bff897230 */ /* 0x120fe40000004100 */
[----:B------:R-:W-:Y:S01]  /*68f0*/  FADD.FTZ R139, R173, -R139 ;  /* 0x8000008bad8b7221 */ /* 0x000fe20000010000 */
[----:B------:R-:W-:Y:S02]  /*6900*/  HADD2.F32 R138, -RZ, R123.H1_H1 ;  /* 0x3000007bff8a7230 */ /* 0x000fe40000004100 */
[----:B------:R-:W-:Y:S01]  /*6910*/  FADD.FTZ R136, R185, -R136 ;  /* 0x80000088b9887221 */ /* 0x000fe20000010000 */
[----:B------:R-:W-:Y:S01]  /*6920*/  FFMA.FTZ R139, R6, R139, R137 ;  /* 0x0000008b068b7223 */ /* 0x000fe20000010089 */
[----:B------:R-:W-:Y:S02]  /*6930*/  FFMA.FTZ R137, R34, R141, R140 ;  /* 0x0000008d22897223 */ /* 0x000fe4000001008c */
[----:B------:R-:W-:Y:S01]  /*6940*/  FFMA.FTZ R136, R6, R136, R138 ;  /* 0x0000008806887223 */ /* 0x000fe2000001008a */
[----:B------:R-:W-:-:S02]  /*6950*/  HADD2.F32 R138, -RZ, R122.H0_H0 ;  /* 0x2000007aff8a7230 */ /* 0x000fc40000004100 */
[----:B------:R-:W-:Y:S02]  /*6960*/  FADD.FTZ R137, R33, -R137 ;  /* 0x8000008921897221 */ /* 0x000fe40000010000 */
[----:B------:R-:W-:Y:S01]  /*6970*/  F2FP.F16.F32.PACK_AB R139, R136, R139 ;  /* 0x0000008b888b723e */ /* 0x000fe200000000ff */
[----:B------:R-:W-:Y:S02]  /*6980*/  HADD2.F32 R136, -RZ, R121.H0_H0 ;  /* 0x20000079ff887230 */ /* 0x000fe40000004100 */
[----:B-1----:R-:W-:Y:S01]  /*6990*/  FFMA.FTZ R142, R6, R137, R138 ;  /* 0x00000089068e7223 */ /* 0x002fe2000001008a */
[----:B------:R-:W-:Y:S01]  /*69a0*/  FFMA.FTZ R137, R176, R141, R140 ;  /* 0x0000008db0897223 */ /* 0x000fe2000001008c */
[----:B------:R-:W-:-:S03]  /*69b0*/  HADD2.F32 R138, -RZ, R122.H1_H1 ;  /* 0x3000007aff8a7230 */ /* 0x000fc60000004100 */
[----:B------:R-:W-:-:S04]  /*69c0*/  FADD.FTZ R137, R175, -R137 ;  /* 0x80000089af897221 */ /* 0x000fc80000010000 */
[----:B------:R-:W-:Y:S01]  /*69d0*/  FFMA.FTZ R138, R6, R137, R138 ;  /* 0x00000089068a7223 */ /* 0x000fe2000001008a */
[----:B------:R-:W-:-:S04]  /*69e0*/  FFMA.FTZ R137, R17, R141, R140 ;  /* 0x0000008d11897223 */ /* 0x000fc8000001008c */
[----:B------:R-:W-:Y:S01]  /*69f0*/  FADD.FTZ R137, R18, -R137 ;  /* 0x8000008912897221 */ /* 0x000fe20000010000 */
[----:B------:R-:W-:-:S03]  /*6a00*/  F2FP.F16.F32.PACK_AB R138, R138, R142 ;  /* 0x0000008e8a8a723e */ /* 0x000fc600000000ff */
[----:B------:R-:W-:Y:S01]  /*6a10*/  FFMA.FTZ R142, R6, R137, R136 ;  /* 0x00000089068e7223 */ /* 0x000fe20000010088 */
[----:B------:R-:W-:Y:S01]  /*6a20*/  FFMA.FTZ R137, R148, R141, R140 ;  /* 0x0000008d94897223 */ /* 0x000fe2000001008c */
[----:B------:R-:W-:-:S03]  /*6a30*/  HADD2.F32 R136, -RZ, R121.H1_H1 ;  /* 0x30000079ff887230 */ /* 0x000fc60000004100 */
[----:B------:R-:W-:-:S04]  /*6a40*/  FADD.FTZ R137, R35, -R137 ;  /* 0x8000008923897221 */ /* 0x000fc80000010000 */
[----:B------:R-:W-:Y:S01]  /*6a50*/  FFMA.FTZ R137, R6, R137, R136 ;  /* 0x0000008906897223 */ /* 0x000fe20000010088 */
[----:B------:R-:W-:-:S04]  /*6a60*/  FFMA.FTZ R136, R3, R141, R140 ;  /* 0x0000008d03887223 */ /* 0x000fc8000001008c */
[----:B------:R-:W-:Y:S01]  /*6a70*/  F2FP.F16.F32.PACK_AB R137, R137, R142 ;  /* 0x0000008e8989723e */ /* 0x000fe200000000ff */
[----:B------:R-:W-:Y:S01]  /*6a80*/  FADD.FTZ R142, R2, -R136 ;  /* 0x80000088028e7221 */ /* 0x000fe20000010000 */
[----:B------:R-:W-:-:S05]  /*6a90*/  HADD2.F32 R136, -RZ, R120.H0_H0 ;  /* 0x20000078ff887230 */ /* 0x000fca0000004100 */
[----:B------:R-:W-:Y:S01]  /*6aa0*/  FFMA.FTZ R143, R6, R142, R136 ;  /* 0x0000008e068f7223 */ /* 0x000fe20000010088 */
[----:B------:R-:W-:-:S04]  /*6ab0*/  FFMA.FTZ R136, R15, R141, R140 ;  /* 0x0000008d0f887223 */ /* 0x000fc8000001008c */
[----:B------:R-:W-:Y:S01]  /*6ac0*/  FADD.FTZ R142, R16, -R136 ;  /* 0x80000088108e7221 */ /* 0x000fe20000010000 */
[----:B------:R-:W-:-:S05]  /*6ad0*/  HADD2.F32 R136, -RZ, R120.H1_H1 ;  /* 0x30000078ff887230 */ /* 0x000fca0000004100 */
[----:B------:R-:W-:-:S05]  /*6ae0*/  FFMA.FTZ R136, R6, R142, R136 ;  /* 0x0000008e06887223 */ /* 0x000fca0000010088 */
[----:B------:R-:W-:Y:S01]  /*6af0*/  F2FP.F16.F32.PACK_AB R136, R136, R143 ;  /* 0x0000008f8888723e */ /* 0x000fe200000000ff */
[----:B------:R-:W-:Y:S06]  /*6b00*/  BRA `(.L_x_657) ;  /* 0x00000008003c7947 */ /* 0x000fec0003800000 */
.L_x_654:
[----:B--2---:R-:W2:Y:S02]  /*6b10*/  LDC.64 R136, c[0x0][0x478] ;  /* 0x00011e00ff887b82 */ /* 0x004ea40000000a00 */
[----:B--2---:R-:W-:-:S04]  /*6b20*/  ISETP.NE.U32.AND P0, PT, R136, RZ, PT ;  /* 0x000000ff8800720c */ /* 0x004fc80003f05070 */
[----:B------:R-:W-:-:S13]  /*6b30*/  ISETP.NE.AND.EX P0, PT, R137, RZ, PT, P0 ;  /* 0x000000ff8900720c */ /* 0x000fda0003f05300 */
[----:B------:R-:W-:Y:S05]  /*6b40*/  @!P0 BRA `(.L_x_659) ;  /* 0x0000000400288947 */ /* 0x000fea0003800000 */
[----:B------:R-:W2:Y:S02]  /*6b50*/  LDC.64 R108, c[0x0][0x470] ;  /* 0x00011c00ff6c7b82 */ /* 0x000ea40000000a00 */
[----:B--2---:R-:W-:-:S04]  /*6b60*/  ISETP.NE.U32.AND P6, PT, R108, RZ, PT ;  /* 0x000000ff6c00720c */ /* 0x004fc80003fc5070 */
        /* <DEDUP_REMOVED lines=39> */
.L_x_660:
        /* <DEDUP_REMOVED lines=33> */
.L_x_659:
[----:B------:R-:W2:Y:S02]  /*6ff0*/  LDC.64 R136, c[0x0][0x470] ;  /* 0x00011c00ff887b82 */ /* 0x000ea40000000a00 */
[----:B--2---:R-:W-:-:S04]  /*7000*/  ISETP.NE.U32.AND P6, PT, R136, RZ, PT ;  /* 0x000000ff8800720c */ /* 0x004fc80003fc5070 */
        /* <DEDUP_REMOVED lines=35> */
.L_x_661:
        /* <DEDUP_REMOVED lines=27> */
[----:B------:R-:W-:-:S07]  /*73f0*/  F2FP.F16.F32.PACK_AB R139, R139, R142 ;  /* 0x0000008e8b8b723e */ /* 0x000fce00000000ff */
.L_x_657:
[----:B-1----:R-:W1:Y:S02]  /*7400*/  @P0 LDC.64 R142, c[0x0][0x478] ;  /* 0x00011e00ff8e0b82 */ /* 0x002e640000000a00 */
[----:B-1----:R-:W-:-:S05]  /*7410*/  @P0 IMAD.WIDE.U32 R142, R5, 0x10, R142 ;  /* 0x00000010058e0825 */ /* 0x002fca00078e008e */
[----:B------:R1:W-:Y:S02]  /*7420*/  @P0 STG.E.128 desc[UR10][R142.64], R108 ;  /* 0x0000006c8e000986 */ /* 0x0003e4000c101d0a */
[----:B-1----:R-:W1:Y:S02]  /*7430*/  LDC.64 R142, c[0x0][0x468] ;  /* 0x00011a00ff8e7b82 */ /* 0x002e640000000a00 */
[----:B-1----:R-:W-:-:S05]  /*7440*/  IMAD.WIDE.U32 R142, R5, 0x10, R142 ;  /* 0x00000010058e7825 */ /* 0x002fca00078e008e */
[----:B------:R1:W-:Y:S02]  /*7450*/  STG.E.128 desc[UR10][R142.64], R136 ;  /* 0x000000888e007986 */ /* 0x0003e4000c101d0a */
[----:B-1----:R-:W1:Y:S02]  /*7460*/  @P6 LDC.64 R136, c[0x0][0x470] ;  /* 0x00011c00ff886b82 */ /* 0x002e640000000a00 */
[C---:B-1----:R-:W-:Y:S01]  /*7470*/  @P6 IMAD.WIDE.U32 R136, R5.reuse, 0x10, R136 ;  /* 0x0000001005886825 */ /* 0x042fe200078e0088 */
[----:B------:R-:W-:-:S04]  /*7480*/  IADD3 R5, PT, PT, R5, 0x20, RZ ;  /* 0x0000002005057810 */ /* 0x000fc80007ffe0ff */
[----:B------:R3:W-:Y:S03]  /*7490*/  @P6 STG.E.128 desc[UR10][R136.64], R116 ;  /* 0x0000007488006986 */ /* 0x0007e6000c101d0a */
.L_x_653:
[----:B------:R-:W-:Y:S05]  /*74a0*/  BSYNC.RECONVERGENT B1 ;  /* 0x0000000000017941 */ /* 0x000fea0003800200 */
.L_x_652:
        /* <DEDUP_REMOVED lines=19> */
[----:B--23--:R-:W-:Y:S02]  /*75e0*/  HADD2.F32 R116, -RZ, R126.H0_H0 ;  /* 0x2000007eff747230 */ /* 0x00cfe40000004100 */
        /* <DEDUP_REMOVED lines=38> */
.L_x_666:
[-CC-:B------:R-:W-:Y:S01]  /*7850*/  FFMA.FTZ R110, R30, R141.reuse, R140.reuse ;  /* 0x0000008d1e6e7223 */ /* 0x180fe2000001008c */
[----:B------:R-:W-:Y:S01]  /*7860*/  FFMA.FTZ R108, R172, R141, R140 ;  /* 0x0000008dac6c7223 */ /* 0x000fe2000001008c */
[--C-:B-----5:R-:W-:Y:S02]  /*7870*/  HADD2.F32 R111, -RZ, R126.reuse.H0_H0 ;  /* 0x2000007eff6f7230 */ /* 0x120fe40000004100 */
[----:B------:R-:W-:Y:S02]  /*7880*/  HADD2.F32 R109, -RZ, R126.H1_H1 ;  /* 0x3000007eff6d7230 */ /* 0x000fe40000004100 */
[----:B------:R-:W-:Y:S01]  /*7890*/  FADD.FTZ R110, R29, -R110 ;  /* 0x8000006e1d6e7221 */ /* 0x000fe20000010000 */
[----:B------:R-:W-:Y:S01]  /*78a0*/  FADD.FTZ R108, R171, -R108 ;  /* 0x8000006cab6c7221 */ /* 0x000fe20000010000 */
[----:B--23--:R-:W-:Y:S02]  /*78b0*/  HADD2.F32 R136, -RZ, R127.H0_H0 ;  /* 0x2000007fff887230 */ /* 0x00cfe40000004100 */
        /* <DEDUP_REMOVED lines=34> */
.L_x_665:
[----:B--23--:R-:W2:Y:S02]  /*7ae0*/  LDC.64 R136, c[0x0][0x470] ;  /* 0x00011c00ff887b82 */ /* 0x00cea40000000a00 */
        /* <DEDUP_REMOVED lines=44> */
.L_x_668:
        /* <DEDUP_REMOVED lines=37> */
.L_x_664:
[----:B--23--:R-:W2:Y:S02]  /*8000*/  LDC.64 R136, c[0x0][0x478] ;  /* 0x00011e00ff887b82 */ /* 0x00cea40000000a00 */
        /* <DEDUP_REMOVED lines=44> */
.L_x_670:
        /* <DEDUP_REMOVED lines=33> */
.L_x_669:
        /* <DEDUP_REMOVED lines=37> */
.L_x_671:
        /* <DEDUP_REMOVED lines=28> */
.L_x_667:
        /* <DEDUP_REMOVED lines=10> */
.L_x_663:
[----:B------:R-:W-:Y:S05]  /*8990*/  BSYNC.RECONVERGENT B1 ;  /* 0x0000000000017941 */ /* 0x000fea0003800200 */
.L_x_662:
        /* <DEDUP_REMOVED lines=19> */
[----:B--234-:R-:W-:Y:S02]  /*8ad0*/  HADD2.F32 R116, -RZ, R130.H0_H0 ;  /* 0x20000082ff747230 */ /* 0x01cfe40000004100 */
[C---:B------:R-:W-:Y:S01]  /*8ae0*/  FFMA.FTZ R108, R6.reuse, R108, R111 ;  /* 0x0000006c066c7223 */ /* 0x040fe2000001006f */
        /* <DEDUP_REMOVED lines=37> */
.L_x_676:
[-CC-:B------:R-:W-:Y:S01]  /*8d40*/  FFMA.FTZ R110, R155, R141.reuse, R140.reuse ;  /* 0x0000008d9b6e7223 */ /* 0x180fe2000001008c */
[----:B------:R-:W-:Y:S01]  /*8d50*/  FFMA.FTZ R108, R168, R141, R140 ;  /* 0x0000008da86c7223 */ /* 0x000fe2000001008c */
[--C-:B-----5:R-:W-:Y:S02]  /*8d60*/  HADD2.F32 R111, -RZ, R130.reuse.H0_H0 ;  /* 0x20000082ff6f7230 */ /* 0x120fe40000004100 */
[----:B------:R-:W-:Y:S02]  /*8d70*/  HADD2.F32 R109, -RZ, R130.H1_H1 ;  /* 0x30000082ff6d7230 */ /* 0x000fe40000004100 */
[----:B------:R-:W-:Y:S01]  /*8d80*/  FADD.FTZ R110, R156, -R110 ;  /* 0x8000006e9c6e7221 */ /* 0x000fe20000010000 */
[----:B------:R-:W-:Y:S01]  /*8d90*/  FADD.FTZ R108, R167, -R108 ;  /* 0x8000006ca76c7221 */ /* 0x000fe20000010000 */
[----:B--234-:R-:W-:Y:S02]  /*8da0*/  HADD2.F32 R136, -RZ, R131.H0_H0 ;  /* 0x20000083ff887230 */ /* 0x01cfe40000004100 */
        /* <DEDUP_REMOVED lines=14> */
[C---:B------:R-:W-:Y:S01]  /*8e90*/  FFMA.FTZ R110, R6.reuse, R110, R109 ;  /* 0x0000006e066e7223 */ /* 0x040fe2000001006d */
        /* <DEDUP_REMOVED lines=19> */
.L_x_675:
[----:B--234-:R-:W2:Y:S02]  /*8fd0*/  LDC.64 R136, c[0x0][0x470] ;  /* 0x00011c00ff887b82 */ /* 0x01cea40000000a00 */
        /* <DEDUP_REMOVED lines=44> */
.L_x_678:
[-CC-:B------:R-:W-:Y:S01]  /*92a0*/  FFMA.FTZ R139, R166, R141.reuse, R140.reuse ;  /* 0x0000008da68b7223 */ /* 0x180fe2000001008c */
[----:B------:R-:W-:Y:S01]  /*92b0*/  FFMA.FTZ R136, R192, R141, R140 ;  /* 0x0000008dc0887223 */ /* 0x000fe2000001008c */
[--C-:B-----5:R-:W-:Y:S02]  /*92c0*/  HADD2.F32 R137, -RZ, R131.reuse.H0_H0 ;  /* 0x20000083ff897230 */ /* 0x120fe40000004100 */
[----:B------:R-:W-:Y:S01]  /*92d0*/  FADD.FTZ R139, R165, -R139 ;  /* 0x8000008ba58b7221 */ /* 0x000fe20000010000 */
[----:B------:R-:W-:Y:S02]  /*92e0*/  HADD2.F32 R138, -RZ, R131.H1_H1 ;  /* 0x30000083ff8a7230 */ /* 0x000fe40000004100 */
[----:B------:R-:W-:Y:S01]  /*92f0*/  FADD.FTZ R136, R187, -R136 ;  /* 0x80000088bb887221 */ /* 0x000fe20000010000 */
[C---:B------:R-:W-:Y:S01]  /*9300*/  FFMA.FTZ R139, R6.reuse, R139, R137 ;  /* 0x0000008b068b7223 */ /* 0x040fe20000010089 */
        /* <DEDUP_REMOVED lines=30> */
.L_x_674:
[----:B--234-:R-:W2:Y:S02]  /*94f0*/  LDC.64 R136, c[0x0][0x478] ;  /* 0x00011e00ff887b82 */ /* 0x01cea40000000a00 */
        /* <DEDUP_REMOVED lines=44> */
.L_x_680:
        /* <DEDUP_REMOVED lines=33> */
.L_x_679:
        /* <DEDUP_REMOVED lines=37> */
.L_x_681:
        /* <DEDUP_REMOVED lines=28> */
.L_x_677:
        /* <DEDUP_REMOVED lines=10> */
.L_x_673:
[----:B------:R-:W-:Y:S05]  /*9e80*/  BSYNC.RECONVERGENT B1 ;  /* 0x0000000000017941 */ /* 0x000fea0003800200 */
.L_x_672:
        /* <DEDUP_REMOVED lines=14> */
[----:B-1234-:R-:W-:Y:S02]  /*9f70*/  HADD2.F32 R136, -RZ, R132.H0_H0 ;  /* 0x20000084ff887230 */ /* 0x01efe40000004100 */
[-CC-:B------:R-:W-:Y:S01]  /*9f80*/  FFMA.FTZ R117, R159, R141.reuse, R140.reuse ;  /* 0x0000008d9f757223 */ /* 0x180fe2000001008c */
[-C--:B------:R-:W-:Y:S01]  /*9f90*/  FFMA.FTZ R118, R164, R141.reuse, R140 ;  /* 0x0000008da4767223 */ /* 0x080fe2000001008c */
[----:B------:R-:W-:Y:S01]  /*9fa0*/  FADD.FTZ R108, R28, -R108 ;  /* 0x8000006c1c6c7221 */ /* 0x000fe20000010000 */
[----:B------:R-:W-:Y:S01]  /*9fb0*/  FFMA.FTZ R110, R162, R141, R140 ;  /* 0x0000008da26e7223 */ /* 0x000fe2000001008c */
[----:B------:R-:W-:Y:S01]  /*9fc0*/  FADD.FTZ R117, R160, -R117 ;  /* 0x80000075a0757221 */ /* 0x000fe20000010000 */
[----:B------:R-:W-:Y:S01]  /*9fd0*/  FADD.FTZ R118, R163, -R118 ;  /* 0x80000076a3767221 */ /* 0x000fe20000010000 */
[----:B-----5:R-:W-:Y:S01]  /*9fe0*/  FFMA.FTZ R108, R6, R108, R136 ;  /* 0x0000006c066c7223 */ /* 0x020fe20000010088 */
[----:B------:R-:W-:-:S02]  /*9ff0*/  HADD2.F32 R136, -RZ, R133.H0_H0 ;  /* 0x20000085ff887230 */ /* 0x000fc40000004100 */
[----:B------:R-:W-:Y:S01]  /*a000*/  FADD.FTZ R110, R161, -R110 ;  /* 0x8000006ea16e7221 */ /* 0x000fe20000010000 */
[-CC-:B------:R-:W-:Y:S01]  /*a010*/  FFMA.FTZ R111, R181, R141.reuse, R140.reuse ;  /* 0x0000008db56f7223 */ /* 0x180fe2000001008c */
[-CC-:B------:R-:W-:Y:S01]  /*a020*/  FFMA.FTZ R116, R193, R141.reuse, R140.reuse ;  /* 0x0000008dc1747223 */ /* 0x180fe2000001008c */
[----:B------:R-:W-:Y:S01]  /*a030*/  FFMA.FTZ R119, R183, R141, R140 ;  /* 0x0000008db7777223 */ /* 0x000fe2000001008c */
[----:B------:R-:W-:Y:S01]  /*a040*/  FFMA.FTZ R117, R6, R117, R136 ;  /* 0x0000007506757223 */ /* 0x000fe20000010088 */
[----:B------:R-:W-:Y:S02]  /*a050*/  HADD2.F32 R136, -RZ, R133.H1_H1 ;  /* 0x30000085ff887230 */ /* 0x000fe40000004100 */
[----:B------:R-:W-:Y:S01]  /*a060*/  FADD.FTZ R111, R182, -R111 ;  /* 0x8000006fb66f7221 */ /* 0x000fe20000010000 */
[----:B------:R-:W-:Y:S01]  /*a070*/  FADD.FTZ R116, R194, -R116 ;  /* 0x80000074c2747221 */ /* 0x000fe20000010000 */
[----:B------:R-:W-:Y:S01]  /*a080*/  FADD.FTZ R119, R184, -R119 ;  /* 0x80000077b8777221 */ /* 0x000fe20000010000 */
[----:B------:R-:W-:Y:S01]  /*a090*/  FFMA.FTZ R109, R157, R141, R140 ;  /* 0x0000008d9d6d7223 */ /* 0x000fe2000001008c */
[----:B------:R-:W-:Y:S01]  /*a0a0*/  FFMA.FTZ R118, R6, R118, R136 ;  /* 0x0000007606767223 */ /* 0x000fe20000010088 */
[----:B------:R-:W-:-:S02]  /*a0b0*/  HADD2.F32 R136, -RZ, R134.H0_H0 ;  /* 0x20000086ff887230 */ /* 0x000fc40000004100 */
[----:B------:R-:W-:Y:S02]  /*a0c0*/  FADD.FTZ R109, R158, -R109 ;  /* 0x8000006d9e6d7221 */ /* 0x000fe40000010000 */
[----:B------:R-:W-:Y:S01]  /*a0d0*/  F2FP.F16.F32.PACK_AB R137, R118, R117 ;  /* 0x000000757689723e */ /* 0x000fe200000000ff */
[----:B------:R-:W-:Y:S01]  /*a0e0*/  FFMA.FTZ R110, R6, R110, R136 ;  /* 0x0000006e066e7223 */ /* 0x000fe20000010088 */
[----:B------:R-:W-:Y:S02]  /*a0f0*/  HADD2.F32 R136, -RZ, R134.H1_H1 ;  /* 0x30000086ff887230 */ /* 0x000fe40000004100 */
[----:B------:R-:W-:-:S03]  /*a100*/  MOV R117, R137 ;  /* 0x0000008900757202 */ /* 0x000fc60000000f00 */
[----:B------:R-:W-:Y:S01]  /*a110*/  FFMA.FTZ R111, R6, R111, R136 ;  /* 0x0000006f066f7223 */ /* 0x000fe20000010088 */
[----:B------:R-:W-:-:S04]  /*a120*/  HADD2.F32 R136, -RZ, R135.H1_H1 ;  /* 0x30000087ff887230 */ /* 0x000fc80000004100 */
[----:B------:R-:W-:Y:S01]  /*a130*/  F2FP.F16.F32.PACK_AB R138, R111, R110 ;  /* 0x0000006e6f8a723e */ /* 0x000fe200000000ff */
[C---:B------:R-:W-:Y:S01]  /*a140*/  FFMA.FTZ R116, R6.reuse, R116, R136 ;  /* 0x0000007406747223 */ /* 0x040fe20000010088 */
[----:B------:R-:W-:Y:S02]  /*a150*/  HADD2.F32 R136, -RZ, R135.H0_H0 ;  /* 0x20000087ff887230 */ /* 0x000fe40000004100 */
[-C--:B------:R-:W-:Y:S02]  /*a160*/  MOV R118, R138.reuse ;  /* 0x0000008a00767202 */ /* 0x080fe40000000f00 */
[----:B------:R-:W-:Y:S01]  /*a170*/  MOV R110, R138 ;  /* 0x0000008a006e7202 */ /* 0x000fe20000000f00 */
[----:B------:R-:W-:Y:S01]  /*a180*/  FFMA.FTZ R119, R6, R119, R136 ;  /* 0x0000007706777223 */ /* 0x000fe20000010088 */
[----:B------:R-:W-:-:S04]  /*a190*/  HADD2.F32 R136, -RZ, R132.H1_H1 ;  /* 0x30000084ff887230 */ /* 0x000fc80000004100 */
[----:B------:R-:W-:Y:S01]  /*a1a0*/  F2FP.F16.F32.PACK_AB R139, R116, R119 ;  /* 0x00000077748b723e */ /* 0x000fe200000000ff */
[----:B------:R-:W-:Y:S01]  /*a1b0*/  FFMA.FTZ R6, R6, R109, R136 ;  /* 0x0000006d06067223 */ /* 0x000fe20000010088 */
[----:B------:R-:W-:Y:S02]  /*a1c0*/  MOV R109, R137 ;  /* 0x00000089006d7202 */ /* 0x000fe40000000f00 */
[-C--:B------:R-:W-:Y:S02]  /*a1d0*/  MOV R119, R139.reuse ;  /* 0x0000008b00777202 */ /* 0x080fe40000000f00 */
[----:B------:R-:W-:Y:S02]  /*a1e0*/  F2FP.F16.F32.PACK_AB R136, R6, R108 ;  /* 0x0000006c0688723e */ /* 0x000fe400000000ff */
[----:B------:R-:W-:Y:S02]  /*a1f0*/  MOV R111, R139 ;  /* 0x0000008b006f7202 */ /* 0x000fe40000000f00 */
[----:B------:R-:W-:-:S02]  /*a200*/  MOV R116, R136 ;  /* 0x0000008800747202 */ /* 0x000fc40000000f00 */
[----:B------:R-:W-:Y:S01]  /*a210*/  MOV R108, R136 ;  /* 0x00000088006c7202 */ /* 0x000fe20000000f00 */
[----:B------:R-:W-:Y:S06]  /*a220*/  BRA `(.L_x_687) ;  /* 0x0000001000287947 */ /* 0x000fec0003800000 */
.L_x_686:
[----:B------:R-:W-:Y:S01]  /*a230*/  FFMA.FTZ R108, R27, R141, R140 ;  /* 0x0000008d1b6c7223 */ /* 0x000fe2000001008c */
[--C-:B------:R-:W-:Y:S02]  /*a240*/  HADD2.F32 R109, -RZ, R132.reuse.H0_H0 ;  /* 0x20000084ff6d7230 */ /* 0x100fe40000004100 */
[----:B------:R-:W-:Y:S02]  /*a250*/  HADD2.F32 R110, -RZ, R132.H1_H1 ;  /* 0x30000084ff6e7230 */ /* 0x000fe40000004100 */
[----:B------:R-:W-:-:S04]  /*a260*/  FADD.FTZ R108, R28, -R108 ;  /* 0x8000006c1c6c7221 */ /* 0x000fc80000010000 */
[----:B-----5:R-:W-:Y:S01]  /*a270*/  FFMA.FTZ R108, R6, R108, R109 ;  /* 0x0000006c066c7223 */ /* 0x020fe2000001006d */
[----:B------:R-:W-:-:S04]  /*a280*/  FFMA.FTZ R109, R157, R141, R140 ;  /* 0x0000008d9d6d7223 */ /* 0x000fc8000001008c */
[----:B------:R-:W-:-:S04]  /*a290*/  FADD.FTZ R109, R158, -R109 ;  /* 0x8000006d9e6d7221 */ /* 0x000fc80000010000 */
[----:B------:R-:W-:Y:S01]  /*a2a0*/  FFMA.FTZ R109, R6, R109, R110 ;  /* 0x0000006d066d7223 */ /* 0x000fe2000001006e */
[----:B------:R-:W-:-:S04]  /*a2b0*/  HADD2.F32 R110, -RZ, R133.H1_H1 ;  /* 0x30000085ff6e7230 */ /* 0x000fc80000004100 */
[----:B-1234-:R-:W-:Y:S01]  /*a2c0*/  F2FP.F16.F32.PACK_AB R136, R109, R108 ;  /* 0x0000006c6d88723e */ /* 0x01efe200000000ff */
[----:B------:R-:W-:Y:S01]  /*a2d0*/  FFMA.FTZ R108, R159, R141, R140 ;  /* 0x0000008d9f6c7223 */ /* 0x000fe2000001008c */
[----:B------:R-:W-:-:S03]  /*a2e0*/  HADD2.F32 R109, -RZ, R133.H0_H0 ;  /* 0x20000085ff6d7230 */ /* 0x000fc60000004100 */
[----:B------:R-:W-:-:S04]  /*a2f0*/  FADD.FTZ R108, R160, -R108 ;  /* 0x8000006ca06c7221 */ /* 0x000fc80000010000 */
[----:B------:R-:W-:Y:S01]  /*a300*/  FFMA.FTZ R108, R6, R108, R109 ;  /* 0x0000006c066c7223 */ /* 0x000fe2000001006d */
[----:B------:R-:W-:-:S04]  /*a310*/  FFMA.FTZ R109, R164, R141, R140 ;  /* 0x0000008da46d7223 */ /* 0x000fc8000001008c */
[----:B------:R-:W-:-:S04]  /*a320*/  FADD.FTZ R109, R163, -R109 ;  /* 0x8000006da36d7221 */ /* 0x000fc80000010000 */
[----:B------:R-:W-:Y:S01]  /*a330*/  FFMA.FTZ R109, R6, R109, R110 ;  /* 0x0000006d066d7223 */ /* 0x000fe2000001006e */
[----:B------:R-:W-:-:S04]  /*a340*/  HADD2.F32 R110, -RZ, R134.H1_H1 ;  /* 0x30000086ff6e7230 */ /* 0x000fc80000004100 */
[----:B------:R-:W-:Y:S01]  /*a350*/  F2FP.F16.F32.PACK_AB R137, R109, R108 ;  /* 0x0000006c6d89723e */ /* 0x000fe200000000ff */
[----:B------:R-:W-:Y:S01]  /*a360*/  FFMA.FTZ R108, R162, R141, R140 ;  /* 0x0000008da26c7223 */ /* 0x000fe2000001008c */
[----:B------:R-:W-:-:S03]  /*a370*/  HADD2.F32 R109, -RZ, R134.H0_H0 ;  /* 0x20000086ff6d7230 */ /* 0x000fc60000004100 */
[----:B------:R-:W-:-:S04]  /*a380*/  FADD.FTZ R108, R161, -R108 ;  /* 0x8000006ca16c7221 */ /* 0x000fc80000010000 */
[----:B------:R-:W-:Y:S01]  /*a390*/  FFMA.FTZ R108, R6, R108, R109 ;  /* 0x0000006c066c7223 */ /* 0x000fe2000001006d */
[----:B------:R-:W-:-:S04]  /*a3a0*/  FFMA.FTZ R109, R181, R141, R140 ;  /* 0x0000008db56d7223 */ /* 0x000fc8000001008c */
[----:B------:R-:W-:-:S04]  /*a3b0*/  FADD.FTZ R109, R182, -R109 ;  /* 0x8000006db66d7221 */ /* 0x000fc80000010000 */
[----:B------:R-:W-:Y:S01]  /*a3c0*/  FFMA.FTZ R109, R6, R109, R110 ;  /* 0x0000006d066d7223 */ /* 0x000fe2000001006e */
[----:B------:R-:W-:-:S04]  /*a3d0*/  HADD2.F32 R110, -RZ, R135.H0_H0 ;  /* 0x20000087ff6e7230 */ /* 0x000fc80000004100 */
[----:B------:R-:W-:Y:S01]  /*a3e0*/  F2FP.F16.F32.PACK_AB R138, R109, R108 ;  /* 0x0000006c6d8a723e */ /* 0x000fe200000000ff */
[----:B------:R-:W-:Y:S01]  /*a3f0*/  FFMA.FTZ R108, R193, R141, R140 ;  /* 0x0000008dc16c7223 */ /* 0x000fe2000001008c */
[----:B------:R-:W-:-:S03]  /*a400*/  HADD2.F32 R109, -RZ, R135.H1_H1 ;  /* 0x30000087ff6d7230 */ /* 0x000fc60000004100 */
[----:B------:R-:W-:-:S04]  /*a410*/  FADD.FTZ R108, R194, -R108 ;  /* 0x8000006cc26c7221 */ /* 0x000fc80000010000 */
[----:B------:R-:W-:Y:S01]  /*a420*/  FFMA.FTZ R108, R6, R108, R109 ;  /* 0x0000006c066c7223 */ /* 0x000fe2000001006d */
[----:B------:R-:W-:-:S04]  /*a430*/  FFMA.FTZ R109, R183, R141, R140 ;  /* 0x0000008db76d7223 */ /* 0x000fc8000001008c */
[----:B------:R-:W-:-:S04]  /*a440*/  FADD.FTZ R109, R184, -R109 ;  /* 0x8000006db86d7221 */ /* 0x000fc80000010000 */
[----:B------:R-:W-:Y:S01]  /*a450*/  FFMA.FTZ R6, R6, R109, R110 ;  /* 0x0000006d06067223 */ /* 0x000fe2000001006e */
[----:B------:R-:W-:Y:S02]  /*a460*/  MOV R110, R138 ;  /* 0x0000008a006e7202 */ /* 0x000fe40000000f00 */
[----:B------:R-:W-:Y:S02]  /*a470*/  MOV R109, R137 ;  /* 0x00000089006d7202 */ /* 0x000fe40000000f00 */
[----:B------:R-:W-:Y:S02]  /*a480*/  F2FP.F16.F32.PACK_AB R139, R108, R6 ;  /* 0x000000066c8b723e */ /* 0x000fe400000000ff */
[----:B------:R-:W-:Y:S02]  /*a490*/  MOV R108, R136 ;  /* 0x00000088006c7202 */ /* 0x000fe40000000f00 */
[----:B------:R-:W-:Y:S01]  /*a4a0*/  MOV R111, R139 ;  /* 0x0000008b006f7202 */ /* 0x000fe20000000f00 */
[----:B------:R-:W-:Y:S06]  /*a4b0*/  BRA `(.L_x_687) ;  /* 0x0000000c00847947 */ /* 0x000fec0003800000 */
.L_x_685:
[----:B-1234-:R-:W1:Y:S02]  /*a4c0*/  LDC.64 R136, c[0x0][0x470] ;  /* 0x00011c00ff887b82 */ /* 0x01ee640000000a00 */
[----:B-1----:R-:W-:-:S04]  /*a4d0*/  ISETP.NE.U32.AND P1, PT, R136, RZ, PT ;  /* 0x000000ff8800720c */ /* 0x002fc80003f25070 */
[----:B------:R-:W-:-:S13]  /*a4e0*/  ISETP.NE.AND.EX P1, PT, R137, RZ, PT, P1 ;  /* 0x000000ff8900720c */ /* 0x000fda0003f25310 */
[----:B------:R-:W-:Y:S05]  /*a4f0*/  @!P1 BRA `(.L_x_688) ;  /* 0x0000000000a49947 */ /* 0x000fea0003800000 */
        /* <DEDUP_REMOVED lines=41> */
.L_x_688:
[-CC-:B------:R-:W-:Y:S01]  /*a790*/  FFMA.FTZ R139, R193, R141.reuse, R140.reuse ;  /* 0x0000008dc18b7223 */ /* 0x180fe2000001008c */
[--C-:B------:R-:W-:Y:S02]  /*a7a0*/  HADD2.F32 R136, -RZ, R135.reuse.H1_H1 ;  /* 0x30000087ff887230 */ /* 0x100fe40000004100 */
[----:B------:R-:W-:Y:S01]  /*a7b0*/  FFMA.FTZ R138, R162, R141, R140 ;  /* 0x0000008da28a7223 */ /* 0x000fe2000001008c */
[----:B------:R-:W-:Y:S02]  /*a7c0*/  HADD2.F32 R137, -RZ, R135.H0_H0 ;  /* 0x20000087ff897230 */ /* 0x000fe40000004100 */
[----:B------:R-:W-:Y:S01]  /*a7d0*/  FADD.FTZ R139, R194, -R139 ;  /* 0x8000008bc28b7221 */ /* 0x000fe20000010000 */
[----:B------:R-:W-:-:S03]  /*a7e0*/  FADD.FTZ R138, R161, -R138 ;  /* 0x8000008aa18a7221 */ /* 0x000fc60000010000 */
[----:B-----5:R-:W-:Y:S01]  /*a7f0*/  FFMA.FTZ R139, R6, R139, R136 ;  /* 0x0000008b068b7223 */ /* 0x020fe20000010088 */
[----:B------:R-:W-:-:S04]  /*a800*/  FFMA.FTZ R136, R183, R141, R140 ;  /* 0x0000008db7887223 */ /* 0x000fc8000001008c */
[----:B------:R-:W-:-:S04]  /*a810*/  FADD.FTZ R136, R184, -R136 ;  /* 0x80000088b8887221 */ /* 0x000fc80000010000 */
[----:B------:R-:W-:Y:S01]  /*a820*/  FFMA.FTZ R136, R6, R136, R137 ;  /* 0x0000008806887223 */ /* 0x000fe20000010089 */
[----:B------:R-:W-:-:S04]  /*a830*/  HADD2.F32 R137, -RZ, R134.H1_H1 ;  /* 0x30000086ff897230 */ /* 0x000fc80000004100 */
[----:B------:R-:W-:Y:S01]  /*a840*/  F2FP.F16.F32.PACK_AB R139, R139, R136 ;  /* 0x000000888b8b723e */ /* 0x000fe200000000ff */
[----:B------:R-:W-:-:S05]  /*a850*/  HADD2.F32 R136, -RZ, R134.H0_H0 ;  /* 0x20000086ff887230 */ /* 0x000fca0000004100 */
[----:B------:R-:W-:Y:S01]  /*a860*/  FFMA.FTZ R138, R6, R138, R136 ;  /* 0x0000008a068a7223 */ /* 0x000fe20000010088 */
[----:B------:R-:W-:-:S04]  /*a870*/  FFMA.FTZ R136, R181, R141, R140 ;  /* 0x0000008db5887223 */ /* 0x000fc8000001008c */
        /* <DEDUP_REMOVED lines=16> */
[----:B------:R-:W-:Y:S01]  /*a980*/  FFMA.FTZ R136, R157, R141, R140 ;  /* 0x0000008d9d887223 */ /* 0x000fe2000001008c */
[----:B------:R-:W-:-:S03]  /*a990*/  HADD2.F32 R140, -RZ, R132.H1_H1 ;  /* 0x30000084ff8c7230 */ /* 0x000fc60000004100 */
[----:B------:R-:W-:-:S04]  /*a9a0*/  FADD.FTZ R136, R158, -R136 ;  /* 0x800000889e887221 */ /* 0x000fc80000010000 */
[----:B------:R-:W-:-:S05]  /*a9b0*/  FFMA.FTZ R6, R6, R136, R140 ;  /* 0x0000008806067223 */ /* 0x000fca000001008c */
[----:B------:R-:W-:Y:S01]  /*a9c0*/  F2FP.F16.F32.PACK_AB R136, R6, R142 ;  /* 0x0000008e0688723e */ /* 0x000fe200000000ff */
[----:B------:R-:W-:Y:S06]  /*a9d0*/  BRA `(.L_x_687) ;  /* 0x00000008003c7947 */ /* 0x000fec0003800000 */
.L_x_684:
[----:B-1234-:R-:W1:Y:S02]  /*a9e0*/  LDC.64 R136, c[0x0][0x478] ;  /* 0x00011e00ff887b82 */ /* 0x01ee640000000a00 */
        /* <DEDUP_REMOVED lines=31> */
[----:B------:R-:W-:Y:S02]  /*abe0*/  F2FP.F16.F32.PACK_AB R139, R118, R119 ;  /* 0x00000077768b723e */ /* 0x000fe400000000ff */
[----:B------:R-:W-:Y:S02]  /*abf0*/  F2FP.F16.F32.PACK_AB R138, R117, R109 ;  /* 0x0000006d758a723e */ /* 0x000fe400000000ff */
[----:B------:R-:W-:Y:S02]  /*ac00*/  F2FP.F16.F32.PACK_AB R137, R110, R116 ;  /* 0x000000746e89723e */ /* 0x000fe400000000ff */
[----:B------:R-:W-:Y:S02]  /*ac10*/  F2FP.F16.F32.PACK_AB R136, R6, R108 ;  /* 0x0000006c0688723e */ /* 0x000fe400000000ff */
        /* <DEDUP_REMOVED lines=9> */
.L_x_690:
        /* <DEDUP_REMOVED lines=11> */
[----:B------:R-:W-:Y:S01]  /*ad60*/  F2FP.F16.F32.PACK_AB R136, R109, R108 ;  /* 0x0000006c6d88723e */ /* 0x000fe200000000ff */
[-CC-:B------:R-:W-:Y:S01]  /*ad70*/  FFMA.FTZ R109, R159, R141.reuse, R140.reuse ;  /* 0x0000008d9f6d7223 */ /* 0x180fe2000001008c */
[----:B------:R-:W-:-:S03]  /*ad80*/  FFMA.FTZ R108, R164, R141, R140 ;  /* 0x0000008da46c7223 */ /* 0x000fc6000001008c */
[----:B------:R-:W-:Y:S01]  /*ad90*/  FADD.FTZ R109, R160, -R109 ;  /* 0x8000006da06d7221 */ /* 0x000fe20000010000 */
[----:B------:R-:W-:-:S03]  /*ada0*/  FADD.FTZ R108, R163, -R108 ;  /* 0x8000006ca36c7221 */ /* 0x000fc60000010000 */
[C---:B------:R-:W-:Y:S01]  /*adb0*/  FMUL.FTZ R109, R6.reuse, R109 ;  /* 0x0000006d066d7220 */ /* 0x040fe20000410000 */
[----:B------:R-:W-:-:S05]  /*adc0*/  FMUL.FTZ R108, R6, R108 ;  /* 0x0000006c066c7220 */ /* 0x000fca0000410000 */
[----:B------:R-:W-:Y:S01]  /*add0*/  F2FP.F16.F32.PACK_AB R137, R108, R109 ;  /* 0x0000006d6c89723e */ /* 0x000fe200000000ff */
[-CC-:B------:R-:W-:Y:S01]  /*ade0*/  FFMA.FTZ R109, R162, R141.reuse, R140.reuse ;  /* 0x0000008da26d7223 */ /* 0x180fe2000001008c */
[----:B------:R-:W-:-:S03]  /*adf0*/  FFMA.FTZ R108, R181, R141, R140 ;  /* 0x0000008db56c7223 */ /* 0x000fc6000001008c */
[----:B------:R-:W-:Y:S01]  /*ae00*/  FADD.FTZ R109, R161, -R109 ;  /* 0x8000006da16d7221 */ /* 0x000fe20000010000 */
[----:B------:R-:W-:-:S03]  /*ae10*/  FADD.FTZ R108, R182, -R108 ;  /* 0x8000006cb66c7221 */ /* 0x000fc60000010000 */
        /* <DEDUP_REMOVED lines=10> */
.L_x_689:
[----:B------:R-:W1:Y:S02]  /*aec0*/  LDC.64 R136, c[0x0][0x470] ;  /* 0x00011c00ff887b82 */ /* 0x000e640000000a00 */
[----:B-1----:R-:W-:-:S04]  /*aed0*/  ISETP.NE.U32.AND P1, PT, R136, RZ, PT ;  /* 0x000000ff8800720c */ /* 0x002fc80003f25070 */
        /* <DEDUP_REMOVED lines=35> */
.L_x_691:
        /* <DEDUP_REMOVED lines=11> */
[----:B------:R-:W-:-:S03]  /*b1c0*/  FFMA.FTZ R139, R183, R141, R140 ;  /* 0x0000008db78b7223 */ /* 0x000fc6000001008c */
[----:B------:R-:W-:Y:S01]  /*b1d0*/  F2FP.F16.F32.PACK_AB R136, R137, R136 ;  /* 0x000000888988723e */ /* 0x000fe200000000ff */
[----:B------:R-:W-:Y:S01]  /*b1e0*/  FFMA.FTZ R137, R159, R141, R140 ;  /* 0x0000008d9f897223 */ /* 0x000fe2000001008c */
[----:B------:R-:W-:-:S03]  /*b1f0*/  FADD.FTZ R139, R184, -R139 ;  /* 0x8000008bb88b7221 */ /* 0x000fc60000010000 */
[----:B------:R-:W-:-:S04]  /*b200*/  FADD.FTZ R137, R160, -R137 ;  /* 0x80000089a0897221 */ /* 0x000fc80000010000 */
[----:B------:R-:W-:-:S05]  /*b210*/  FMUL.FTZ R137, R6, R137 ;  /* 0x0000008906897220 */ /* 0x000fca0000410000 */
[----:B------:R-:W-:Y:S01]  /*b220*/  F2FP.F16.F32.PACK_AB R137, R138, R137 ;  /* 0x000000898a89723e */ /* 0x000fe200000000ff */
[----:B------:R-:W-:Y:S01]  /*b230*/  FFMA.FTZ R138, R193, R141, R140 ;  /* 0x0000008dc18a7223 */ /* 0x000fe2000001008c */
[----:B------:R-:W-:-:S03]  /*b240*/  FADD.FTZ R141, R161, -R142 ;  /* 0x8000008ea18d7221 */ /* 0x000fc60000010000 */
[----:B------:R-:W-:Y:S01]  /*b250*/  FADD.FTZ R140, R194, -R138 ;  /* 0x8000008ac28c7221 */ /* 0x000fe20000010000 */
[----:B------:R-:W-:Y:S01]  /*b260*/  FADD.FTZ R138, R182, -R143 ;  /* 0x8000008fb68a7221 */ /* 0x000fe20000010000 */
[C---:B------:R-:W-:Y:S02]  /*b270*/  FMUL.FTZ R141, R6.reuse, R141 ;  /* 0x0000008d068d7220 */ /* 0x040fe40000410000 */
[C---:B------:R-:W-:Y:S01]  /*b280*/  FMUL.FTZ R140, R6.reuse, R140 ;  /* 0x0000008c068c7220 */ /* 0x040fe20000410000 */
[C---:B------:R-:W-:Y:S01]  /*b290*/  FMUL.FTZ R138, R6.reuse, R138 ;  /* 0x0000008a068a7220 */ /* 0x040fe20000410000 */
[----:B------:R-:W-:-:S04]  /*b2a0*/  FMUL.FTZ R6, R6, R139 ;  /* 0x0000008b06067220 */ /* 0x000fc80000410000 */
[----:B------:R-:W-:Y:S02]  /*b2b0*/  F2FP.F16.F32.PACK_AB R138, R138, R141 ;  /* 0x0000008d8a8a723e */ /* 0x000fe400000000ff */
[----:B------:R-:W-:-:S07]  /*b2c0*/  F2FP.F16.F32.PACK_AB R139, R140, R6 ;  /* 0x000000068c8b723e */ /* 0x000fce00000000ff */
.L_x_687:
[----:B------:R-:W1:Y:S02]  /*b2d0*/  @P0 LDC.64 R140, c[0x0][0x478] ;  /* 0x00011e00ff8c0b82 */ /* 0x000e640000000a00 */
[----:B-1----:R-:W-:-:S05]  /*b2e0*/  @P0 IMAD.WIDE.U32 R140, R5, 0x10, R140 ;  /* 0x00000010058c0825 */ /* 0x002fca00078e008c */
[----:B------:R1:W-:Y:S02]  /*b2f0*/  @P0 STG.E.128 desc[UR10][R140.64], R108 ;  /* 0x0000006c8c000986 */ /* 0x0003e4000c101d0a */
[----:B-1----:R-:W1:Y:S02]  /*b300*/  LDC.64 R140, c[0x0][0x468] ;  /* 0x00011a00ff8c7b82 */ /* 0x002e640000000a00 */
[----:B-1----:R-:W-:-:S05]  /*b310*/  IMAD.WIDE.U32 R140, R5, 0x10, R140 ;  /* 0x00000010058c7825 */ /* 0x002fca00078e008c */
[----:B------:R1:W-:Y:S02]  /*b320*/  STG.E.128 desc[UR10][R140.64], R136 ;  /* 0x000000888c007986 */ /* 0x0003e4000c101d0a */
[----:B-1----:R-:W1:Y:S02]  /*b330*/  @P1 LDC.64 R136, c[0x0][0x470] ;  /* 0x00011c00ff881b82 */ /* 0x002e640000000a00 */
[----:B-1----:R-:W-:-:S05]  /*b340*/  @P1 IMAD.WIDE.U32 R136, R5, 0x10, R136 ;  /* 0x0000001005881825 */ /* 0x002fca00078e0088 */
[----:B------:R1:W-:Y:S02]  /*b350*/  @P1 STG.E.128 desc[UR10][R136.64], R116 ;  /* 0x0000007488001986 */ /* 0x0003e4000c101d0a */
.L_x_683:
[----:B------:R-:W-:Y:S05]  /*b360*/  BSYNC.RECONVERGENT B1 ;  /* 0x0000000000017941 */ /* 0x000fea0003800200 */
.L_x_682:
[----:B-1234-:R-:W1:Y:S02]  /*b370*/  LDC.64 R136, c[0x0][0x380] ;  /* 0x0000e000ff887b82 */ /* 0x01ee640000000a00 */
[----:B-1----:R-:W-:-:S04]  /*b380*/  LEA R215, R136, R215, 0x2 ;  /* 0x000000d788d77211 */ /* 0x002fc800078e10ff */
[----:B------:R-:W-:-:S13]  /*b390*/  ISETP.GE.AND P0, PT, R215, R137, PT ;  /* 0x00000089d700720c */ /* 0x000fda0003f06270 */
[----:B------:R-:W-:Y:S05]  /*b3a0*/  @!P0 BRA `(.L_x_692) ;  /* 0xffffff5c00d88947 */ /* 0x000fea000383ffff */
.L_x_630:
[----:B------:R-:W-:Y:S05]  /*b3b0*/  BSYNC B0 ;  /* 0x0000000000007941 */ /* 0x000fea0003800000 */
.L_x_629:
[----:B------:R-:W2:Y:S04]  /*b3c0*/  LDL.LU R213, [R1+0xc4] ;  /* 0x0000c40001d57983 */ /* 0x000ea80000300800 */
[----:B------:R-:W3:Y:S04]  /*b3d0*/  LDL.LU R212, [R1+0xc8] ;  /* 0x0000c80001d47983 */ /* 0x000ee80000300800 */
[----:B-----5:R-:W4:Y:S04]  /*b3e0*/  LDL.LU R6, [R1+0xcc] ;  /* 0x0000cc0001067983 */ /* 0x020f280000300800 */
        /* <DEDUP_REMOVED lines=33> */
[----:B------:R-:W2:Y:S04]  /*b600*/  LDL.LU R116, [R1] ;  /* 0x0000000001747983 */ /* 0x000ea80000300800 */
[----:B------:R-:W2:Y:S04]  /*b610*/  LDL.LU R117, [R1+0x4] ;  /* 0x0000040001757983 */ /* 0x000ea80000300800 */
[----:B------:R-:W2:Y:S04]  /*b620*/  LDL.LU R118, [R1+0x8] ;  /* 0x0000080001767983 */ /* 0x000ea80000300800 */
[----:B------:R-:W2:Y:S04]  /*b630*/  LDL.LU R119, [R1+0xc] ;  /* 0x00000c0001777983 */ /* 0x000ea80000300800 */
[----:B------:R-:W2:Y:S04]  /*b640*/  LDL.LU R195, [R1+0xd0] ;  /* 0x0000d00001c37983 */ /* 0x000ea80000300800 */
[----:B------:R-:W2:Y:S01]  /*b650*/  LDL.LU R108, [R1+0x130] ;  /* 0x00013000016c7983 */ /* 0x000ea20000300800 */
[----:B------:R-:W1:Y:S01]  /*b660*/  S2R R0, SR_TID.X ;  /* 0x0000000000007919 */ /* 0x000e620000002100 */
[----:B------:R-:W0:Y:S01]  /*b670*/  S2R R4, SR_CgaCtaId ;  /* 0x0000000000047919 */ /* 0x000e220000008800 */
[----:B------:R-:W-:Y:S01]  /*b680*/  MOV R3, 0x400 ;  /* 0x0000040000037802 */ /* 0x000fe20000000f00 */
[----:B------:R-:W2:Y:S04]  /*b690*/  LDL.LU R136, [R1+0x90] ;  /* 0x0000900001887983 */ /* 0x000ea80000300800 */
[----:B------:R-:W2:Y:S04]  /*b6a0*/  LDL.LU R137, [R1+0x94] ;  /* 0x0000940001897983 */ /* 0x000ea80000300800 */
[----:B------:R-:W2:Y:S04]  /*b6b0*/  LDL.LU R138, [R1+0x98] ;  /* 0x00009800018a7983 */ /* 0x000ea80000300800 */
[----:B------:R-:W2:Y:S04]  /*b6c0*/  LDL.LU R139, [R1+0x9c] ;  /* 0x00009c00018b7983 */ /* 0x000ea80000300800 */
[----:B------:R-:W2:Y:S04]  /*b6d0*/  LDL.LU R140, [R1+0xa0] ;  /* 0x0000a000018c7983 */ /* 0x000ea80000300800 */
[----:B------:R-:W2:Y:S01]  /*b6e0*/  LDL.LU R141, [R1+0xa4] ;  /* 0x0000a400018d7983 */ /* 0x000ea20000300800 */
[----:B-1----:R-:W-:-:S03]  /*b6f0*/  SHF.R.U32.HI R2, RZ, 0x5, R0 ;  /* 0x00000005ff027819 */ /* 0x002fc60000011600 */
[----:B------:R-:W2:Y:S01]  /*b700*/  LDL.LU R142, [R1+0xa8] ;  /* 0x0000a800018e7983 */ /* 0x000ea20000300800 */
[----:B------:R-:W-:Y:S02]  /*b710*/  LOP3.LUT R5, R0, 0x1f, RZ, 0xc0, !PT ;  /* 0x0000001f00057812 */ /* 0x000fe400078ec0ff */
[----:B0-----:R-:W-:Y:S01]  /*b720*/  LEA R3, R4, R3, 0x18 ;  /* 0x0000000304037211 */ /* 0x001fe200078ec0ff */
[----:B------:R-:W2:Y:S02]  /*b730*/  LDL.LU R143, [R1+0xac] ;  /* 0x0000ac00018f7983 */ /* 0x000ea40000300800 */
[----:B------:R-:W-:Y:S02]  /*b740*/  IMAD R2, R2, 0xa0, R5 ;  /* 0x000000a002027824 */ /* 0x000fe400078e0205 */
[----:B------:R-:W2:Y:S03]  /*b750*/  LDL.LU R144, [R1+0xb0] ;  /* 0x0000b00001907983 */ /* 0x000ea60000300800 */
[-C--:B------:R-:W-:Y:S01]  /*b760*/  LEA R2, R2, R3.reuse, 0x5 ;  /* 0x0000000302027211 */ /* 0x080fe200078e28ff */
[----:B------:R-:W2:Y:S04]  /*b770*/  LDL.LU R145, [R1+0xb4] ;  /* 0x0000b40001917983 */ /* 0x000ea80000300800 */
[----:B------:R-:W2:Y:S04]  /*b780*/  LDL.LU R146, [R1+0xb8] ;  /* 0x0000b80001927983 */ /* 0x000ea80000300800 */
[----:B------:R-:W2:Y:S01]  /*b790*/  LDL.LU R147, [R1+0xbc] ;  /* 0x0000bc0001937983 */ /* 0x000ea20000300800 */
[----:B------:R-:W-:Y:S05]  /*b7a0*/  WARPSYNC.ALL ;  /* 0x0000000000007948 */ /* 0x000fea0003800000 */
[----:B------:R-:W-:Y:S01]  /*b7b0*/  STS.128 [R2+0x1010], R248 ;  /* 0x001010f802007388 */ /* 0x000fe20000000c00 */
[----:B------:R-:W-:-:S02]  /*b7c0*/  LEA R3, R0, R3, 0x2 ;  /* 0x0000000300037211 */ /* 0x000fc400078e10ff */
[----:B------:R-:W-:Y:S01]  /*b7d0*/  LOP3.LUT R23, R0, 0x7f, RZ, 0x3c, !PT ;  /* 0x0000007f00177812 */ /* 0x000fe200078e3cff */
[----:B---3--:R-:W-:Y:S04]  /*b7e0*/  STS.128 [R2+0xc10], R160 ;  /* 0x000c10a002007388 */ /* 0x008fe80000000c00 */
[----:B----4-:R0:W-:Y:S01]  /*b7f0*/  STS.128 [R2+0xc00], R132 ;  /* 0x000c008402007388 */ /* 0x0101e20000000c00 */
[----:B------:R-:W1:Y:S01]  /*b800*/  LDCU.128 UR16, c[0x0][0x440] ;  /* 0x00008800ff1077ac */ /* 0x000e620008000c00 */
[----:B------:R-:W3:Y:S02]  /*b810*/  LDCU.128 UR20, c[0x0][0x450] ;  /* 0x00008a00ff1477ac */ /* 0x000ee40008000c00 */
[----:B0-----:R-:W4:Y:S04]  /*b820*/  LDL.LU R133, [R1+0xd4] ;  /* 0x0000d40001857983 */ /* 0x001f280000300800 */
[----:B------:R-:W4:Y:S04]  /*b830*/  LDL.LU R134, [R1+0xd8] ;  /* 0x0000d80001867983 */ /* 0x000f280000300800 */
[----:B------:R-:W4:Y:S04]  /*b840*/  LDL.LU R135, [R1+0xdc] ;  /* 0x0000dc0001877983 */ /* 0x000f280000300800 */
[----:B------:R-:W3:Y:S04]  /*b850*/  LDL.LU R192, [R1+0xe0] ;  /* 0x0000e00001c07983 */ /* 0x000ee80000300800 */
[----:B------:R-:W3:Y:S04]  /*b860*/  LDL.LU R193, [R1+0xe4] ;  /* 0x0000e40001c17983 */ /* 0x000ee80000300800 */
[----:B------:R-:W3:Y:S04]  /*b870*/  LDL.LU R194, [R1+0xe8] ;  /* 0x0000e80001c27983 */ /* 0x000ee80000300800 */
[----:B--2---:R0:W-:Y:S04]  /*b880*/  STS.128 [R2+0x810], R128 ;  /* 0x0008108002007388 */ /* 0x0041e80000000c00 */
[----:B------:R-:W-:Y:S04]  /*b890*/  STS.128 [R2+0x410], R156 ;  /* 0x0004109c02007388 */ /* 0x000fe80000000c00 */
[----:B------:R-:W-:Y:S04]  /*b8a0*/  STS.128 [R2+0x400], R24 ;  /* 0x0004001802007388 */ /* 0x000fe80000000c00 */
[----:B------:R-:W-:Y:S04]  /*b8b0*/  STS.128 [R2+0x10], R124 ;  /* 0x0000107c02007388 */ /* 0x000fe80000000c00 */
[----:B------:R-:W-:Y:S04]  /*b8c0*/  STS.128 [R2], R168 ;  /* 0x000000a802007388 */ /* 0x000fe80000000c00 */
[----:B------:R2:W-:Y:S04]  /*b8d0*/  STS.128 [R2+0x800], R164 ;  /* 0x000800a402007388 */ /* 0x0005e80000000c00 */
[----:B------:R-:W-:Y:S01]  /*b8e0*/  STS.128 [R2+0x1000], R116 ;  /* 0x0010007402007388 */ /* 0x000fe20000000c00 */
[----:B------:R-:W-:Y:S01]  /*b8f0*/  MOV R132, R195 ;  /* 0x000000c300847202 */ /* 0x000fe20000000f00 */
[----:B------:R-:W-:Y:S01]  /*b900*/  BAR.SYNC.DEFER_BLOCKING 0x0 ;  /* 0x0000000000007b1d */ /* 0x000fe20000010000 */
[----:B------:R-:W-:-:S02]  /*b910*/  MOV R109, R108 ;  /* 0x0000006c006d7202 */ /* 0x000fc40000000f00 */
[----:B------:R-:W-:Y:S02]  /*b920*/  MOV R108, R214 ;  /* 0x000000d6006c7202 */ /* 0x000fe40000000f00 */
[----:B------:R-:W-:Y:S01]  /*b930*/  MOV R214, R213 ;  /* 0x000000d500d67202 */ /* 0x000fe20000000f00 */
[----:B------:R-:W3:Y:S01]  /*b940*/  LDL.LU R195, [R1+0xec] ;  /* 0x0000ec0001c37983 */ /* 0x000ee20000300800 */
[----:B------:R-:W-:Y:S02]  /*b950*/  MOV R213, R212 ;  /* 0x000000d400d57202 */ /* 0x000fe40000000f00 */
[----:B------:R-:W-:Y:S01]  /*b960*/  MOV R212, R6 ;  /* 0x0000000600d47202 */ /* 0x000fe20000000f00 */
[----:B0-----:R-:W3:Y:S01]  /*b970*/  LDL.LU R128, [R1+0xf0] ;  /* 0x0000f00001807983 */ /* 0x001ee20000300800 */
[----:B------:R-:W-:Y:S02]  /*b980*/  IADD3 R23, PT, PT, R23, R109, RZ ;  /* 0x0000006d17177210 */ /* 0x000fe40007ffe0ff */
[----:B------:R-:W-:Y:S01]  /*b990*/  MOV R160, R108 ;  /* 0x0000006c00a07202 */ /* 0x000fe20000000f00 */
[----:B------:R-:W3:Y:S01]  /*b9a0*/  LDL.LU R129, [R1+0xf4] ;  /* 0x0000f40001817983 */ /* 0x000ee20000300800 */
[----:B------:R-:W-:-:S02]  /*b9b0*/  MOV R161, R214 ;  /* 0x000000d600a17202 */ /* 0x000fc40000000f00 */
[----:B------:R-:W-:Y:S01]  /*b9c0*/  MOV R162, R213 ;  /* 0x000000d500a27202 */ /* 0x000fe20000000f00 */
[----:B------:R-:W3:Y:S01]  /*b9d0*/  LDL.LU R130, [R1+0xf8] ;  /* 0x0000f80001827983 */ /* 0x000ee20000300800 */
[----:B------:R-:W-:-:S03]  /*b9e0*/  MOV R163, R212 ;  /* 0x000000d400a37202 */ /* 0x000fc60000000f00 */
[----:B------:R-:W3:Y:S04]  /*b9f0*/  LDL.LU R131, [R1+0xfc] ;  /* 0x0000fc0001837983 */ /* 0x000ee80000300800 */
[----:B--2---:R-:W2:Y:S04]  /*ba00*/  LDL.LU R164, [R1+0x100] ;  /* 0x0001000001a47983 */ /* 0x004ea80000300800 */
        /* <DEDUP_REMOVED lines=59> */
[----:B----4-:R-:W-:Y:S04]  /*bdc0*/  STS.128 [R2+0x810], R132 ;  /* 0x0008108402007388 */ /* 0x010fe80000000c00 */
[----:B------:R-:W-:Y:S04]  /*bdd0*/  STS.128 [R2+0xc00], R160 ;  /* 0x000c00a002007388 */ /* 0x000fe80000000c00 */
[----:B------:R-:W-:Y:S04]  /*bde0*/  STS.128 [R2+0xc10], R144 ;  /* 0x000c109002007388 */ /* 0x000fe80000000c00 */
[----:B------:R-:W-:Y:S04]  /*bdf0*/  STS.128 [R2+0x1000], R140 ;  /* 0x0010008c02007388 */ /* 0x000fe80000000c00 */
[----:B------:R-:W-:Y:S04]  /*be00*/  STS.128 [R2+0x1010], R136 ;  /* 0x0010108802007388 */ /* 0x000fe80000000c00 */
[----:B---3--:R-:W-:Y:S04]  /*be10*/  STS.128 [R2+0x800], R192 ;  /* 0x000800c002007388 */ /* 0x008fe80000000c00 */
[----:B------:R-:W-:Y:S04]  /*be20*/  STS.128 [R2+0x410], R128 ;  /* 0x0004108002007388 */ /* 0x000fe80000000c00 */
[----:B--2---:R-:W-:Y:S04]  /*be30*/  STS.128 [R2+0x400], R164 ;  /* 0x000400a402007388 */ /* 0x004fe80000000c00 */
        /* <DEDUP_REMOVED lines=53> */
[----:B------:R0:W-:Y:S01]  /*c190*/  STS.128 [R2+0x1010], R104 ;  /* 0x0010106802007388 */ /* 0x0001e20000000c00 */
[----:B------:R-:W-:Y:S08]  /*c1a0*/  BAR.SYNC.DEFER_BLOCKING 0x0 ;  /* 0x0000000000007b1d */ /* 0x000ff00000010000 */
[----:B------:R-:W1:Y:S08]  /*c1b0*/  S2UR UR4, SR_CTAID.X ;  /* 0x00000000000479c3 */ /* 0x000e700000002500 */
[----:B0-----:R-:W1:Y:S01]  /*c1c0*/  LDC R106, c[0x0][0x388] ;  /* 0x0000e200ff6a7b82 */ /* 0x001e620000000800 */
[----:B------:R-:W0:Y:S04]  /*c1d0*/  LDS R125, [R3] ;  /* 0x00000000037d7984 */ /* 0x000e280000000800 */
[----:B------:R-:W-:Y:S04]  /*c1e0*/  LDS R132, [R3+0x1400] ;  /* 0x0014000003847984 */ /* 0x000fe80000000800 */
[----:B------:R-:W-:Y:S04]  /*c1f0*/  LDS R127, [R3+0x200] ;  /* 0x00020000037f7984 */ /* 0x000fe80000000800 */
[----:B------:R-:W-:Y:S04]  /*c200*/  LDS R134, [R3+0x1600] ;  /* 0x0016000003867984 */ /* 0x000fe80000000800 */
[----:B------:R-:W2:Y:S04]  /*c210*/  LDS R129, [R3+0x400] ;  /* 0x0004000003817984 */ /* 0x000ea80000000800 */
[----:B------:R-:W3:Y:S04]  /*c220*/  LDS R90, [R3+0x1800] ;  /* 0x00180000035a7984 */ /* 0x000ee80000000800 */
        /* <DEDUP_REMOVED lines=14> */
[----:B------:R-:W4:Y:S04]  /*c310*/  LDS R92, [R3+0x2800] ;  /* 0x00280000035c7984 */ /* 0x000f280000000800 */
[----:B------:R-:W-:Y:S04]  /*c320*/  LDS R94, [R3+0x2a00] ;  /* 0x002a0000035e7984 */ /* 0x000fe80000000800 */
        /* <DEDUP_REMOVED lines=30> */
[----:B------:R-:W1:Y:S04]  /*c510*/  LDS R97, [R3+0x200] ;  /* 0x0002000003617984 */ /* 0x000e680000000800 */
[----:B------:R-:W1:Y:S04]  /*c520*/  LDS R95, [R3] ;  /* 0x00000000035f7984 */ /* 0x000e680000000800 */
[----:B------:R-:W1:Y:S04]  /*c530*/  LDS R2, [R3+0x1600] ;  /* 0x0016000003027984 */ /* 0x000e680000000800 */
        /* <DEDUP_REMOVED lines=8> */
[----:B------:R-:W1:Y:S01]  /*c5c0*/  LDS R135, [R3+0x4000] ;  /* 0x0040000003877984 */ /* 0x000e620000000800 */
[----:B0-----:R-:W-:Y:S01]  /*c5d0*/  FADD.FTZ R125, RZ, R125 ;  /* 0x0000007dff7d7221 */ /* 0x001fe20000010000 */
[----:B--2---:R-:W-:-:S03]  /*c5e0*/  FADD.FTZ R129, RZ, R129 ;  /* 0x00000081ff817221 */ /* 0x004fc60000010000 */
[----:B------:R-:W-:Y:S01]  /*c5f0*/  FADD.FTZ R125, R125, R132 ;  /* 0x000000847d7d7221 */ /* 0x000fe20000010000 */
[----:B---3--:R-:W-:-:S03]  /*c600*/  FADD.FTZ R90, R129, R90 ;  /* 0x0000005a815a7221 */ /* 0x008fc60000010000 */
[----:B----4-:R-:W-:Y:S01]  /*c610*/  FADD.FTZ R92, R125, R92 ;  /* 0x0000005c7d5c7221 */ /* 0x010fe20000010000 */
[----:B-1----:R-:W-:Y:S01]  /*c620*/  FADD.FTZ R89, R90, R89 ;  /* 0x000000595a597221 */ /* 0x002fe20000010000 */
[----:B------:R-:W-:Y:S02]  /*c630*/  FADD.FTZ R127, RZ, R127 ;  /* 0x0000007fff7f7221 */ /* 0x000fe40000010000 */
[----:B------:R-:W-:Y:S01]  /*c640*/  FADD.FTZ R103, R92, R91 ;  /* 0x0000005b5c677221 */ /* 0x000fe20000010000 */
[----:B------:R-:W-:Y:S02]  /*c650*/  IMAD R91, R106, UR4, RZ ;  /* 0x000000046a5b7c24 */ /* 0x000fe4000f8e02ff */
[----:B------:R-:W-:Y:S01]  /*c660*/  FADD.FTZ R97, RZ, R97 ;  /* 0x00000061ff617221 */ /* 0x000fe20000010000 */
[----:B------:R-:W-:Y:S01]  /*c670*/  FADD.FTZ R107, R89, R96 ;  /* 0x00000060596b7221 */ /* 0x000fe20000010000 */
[----:B------:R-:W-:Y:S01]  /*c680*/  FADD.FTZ R127, R127, R134 ;  /* 0x000000867f7f7221 */ /* 0x000fe20000010000 */
[----:B------:R-:W-:Y:S01]  /*c690*/  FADD.FTZ R95, RZ, R95 ;  /* 0x0000005fff5f7221 */ /* 0x000fe20000010000 */
[----:B------:R-:W-:Y:S01]  /*c6a0*/  FADD.FTZ R2, R97, R2 ;  /* 0x0000000261027221 */ /* 0x000fe20000010000 */
[----:B------:R-:W-:-:S02]  /*c6b0*/  IADD3 R89, P0, PT, R91, R0, RZ ;  /* 0x000000005b597210 */ /* 0x000fc40007f1e0ff */
[----:B------:R-:W-:Y:S01]  /*c6c0*/  ISETP.GE.U32.AND P4, PT, R23, 0x80, PT ;  /* 0x000000801700780c */ /* 0x000fe20003f86070 */
[----:B------:R-:W-:Y:S01]  /*c6d0*/  FADD.FTZ R94, R127, R94 ;  /* 0x0000005e7f5e7221 */ /* 0x000fe20000010000 */
[----:B------:R-:W-:Y:S01]  /*c6e0*/  FADD.FTZ R95, R95, R100 ;  /* 0x000000645f5f7221 */ /* 0x000fe20000010000 */
[----:B------:R-:W-:Y:S01]  /*c6f0*/  FADD.FTZ R2, R2, R101 ;  /* 0x0000006502027221 */ /* 0x000fe20000010000 */
[----:B------:R-:W-:Y:S01]  /*c700*/  IADD3.X R90, PT, PT, RZ, RZ, RZ, P0, !PT ;  /* 0x000000ffff5a7210 */ /* 0x000fe200007fe4ff */
[----:B------:R-:W-:Y:S01]  /*c710*/  FADD.FTZ R115, RZ, R115 ;  /* 0x00000073ff737221 */ /* 0x000fe20000010000 */
[----:B------:R-:W-:Y:S01]  /*c720*/  FADD.FTZ R117, RZ, R117 ;  /* 0x00000075ff757221 */ /* 0x000fe20000010000 */
[----:B------:R-:W-:Y:S01]  /*c730*/  FADD.FTZ R118, RZ, R118 ;  /* 0x00000076ff767221 */ /* 0x000fe20000010000 */
[----:B------:R-:W-:Y:S01]  /*c740*/  FADD.FTZ R98, RZ, R98 ;  /* 0x00000062ff627221 */ /* 0x000fe20000010000 */
[----:B------:R-:W-:Y:S01]  /*c750*/  SHF.L.U32 R0, R89, 0x2, RZ ;  /* 0x0000000259007819 */ /* 0x000fe200000006ff */
[----:B------:R-:W-:Y:S01]  /*c760*/  FADD.FTZ R105, R94, R93 ;  /* 0x0000005d5e697221 */ /* 0x000fe20000010000 */
[----:B------:R-:W-:Y:S01]  /*c770*/  FADD.FTZ R95, R95, R102 ;  /* 0x000000665f5f7221 */ /* 0x000fe20000010000 */
[----:B------:R-:W-:Y:S01]  /*c780*/  FADD.FTZ R133, R2, R133 ;  /* 0x0000008502857221 */ /* 0x000fe20000010000 */
[----:B------:R-:W-:Y:S01]  /*c790*/  SHF.L.U64.HI R89, R89, 0x2, R90 ;  /* 0x0000000259597819 */ /* 0x000fe2000001025a */
[----:B------:R-:W-:Y:S01]  /*c7a0*/  FADD.FTZ R115, R115, R120 ;  /* 0x0000007873737221 */ /* 0x000fe20000010000 */
[----:B------:R-:W-:Y:S01]  /*c7b0*/  FADD.FTZ R117, R117, R122 ;  /* 0x0000007a75757221 */ /* 0x000fe20000010000 */
[----:B------:R-:W-:Y:S01]  /*c7c0*/  FADD.FTZ R118, R118, R119 ;  /* 0x0000007776767221 */ /* 0x000fe20000010000 */
[----:B------:R-:W-:Y:S01]  /*c7d0*/  FADD.FTZ R98, R98, R99 ;  /* 0x0000006362627221 */ /* 0x000fe20000010000 */
[----:B------:R-:W-:-:S02]  /*c7e0*/  IADD3 R94, P0, PT, R0, UR18, RZ ;  /* 0x00000012005e7c10 */ /* 0x000fc4000ff1e0ff */
        /* <DEDUP_REMOVED lines=47> */
.L_x_694:
[----:B------:R-:W-:Y:S05]  /*cae0*/  BSYNC.RECONVERGENT B0 ;  /* 0x0000000000007941 */ /* 0x000fea0003800200 */
.L_x_693:
        /* <DEDUP_REMOVED lines=22> */
.L_x_696:
[----:B------:R-:W-:Y:S05]  /*cc50*/  BSYNC.RECONVERGENT B0 ;  /* 0x0000000000007941 */ /* 0x000fea0003800200 */
.L_x_695:
        /* <DEDUP_REMOVED lines=22> */
.L_x_698:
[----:B------:R-:W-:Y:S05]  /*cdc0*/  BSYNC.RECONVERGENT B0 ;  /* 0x0000000000007941 */ /* 0x000fea0003800200 */
.L_x_697:
        /* <DEDUP_REMOVED lines=44> */
[----:B------:R-:W-:Y:S01]  /*d090*/  FADD.FTZ R60, R63, R60 ;  /* 0x0000003c3f3c7221 */ /* 0x000fe20000010000 */
[----:B------:R-:W-:Y:S01]  /*d0a0*/  FADD.FTZ R54, R54, R47 ;  /* 0x0000002f36367221 */ /* 0x000fe20000010000 */
[----:B------:R-:W4:Y:S01]  /*d0b0*/  LDS R4, [R3+0x600] ;  /* 0x0006000003047984 */ /* 0x000f220000000800 */
[----:B------:R-:W-:Y:S01]  /*d0c0*/  FADD.FTZ R61, R64, R61 ;  /* 0x0000003d403d7221 */ /* 0x000fe20000010000 */
[----:B------:R-:W-:Y:S01]  /*d0d0*/  FADD.FTZ R60, R60, R49 ;  /* 0x000000313c3c7221 */ /* 0x000fe20000010000 */
[----:B------:R-:W-:Y:S01]  /*d0e0*/  FADD.FTZ R52, R52, R45 ;  /* 0x0000002d34347221 */ /* 0x000fe20000010000 */
[----:B------:R-:W5:Y:S01]  /*d0f0*/  LDS R5, [R3+0x800] ;  /* 0x0008000003057984 */ /* 0x000f620000000800 */
[----:B------:R-:W-:Y:S01]  /*d100*/  FADD.FTZ R78, RZ, R78 ;  /* 0x0000004eff4e7221 */ /* 0x000fe20000010000 */
[----:B------:R-:W-:Y:S01]  /*d110*/  FADD.FTZ R50, R61, R50 ;  /* 0x000000323d327221 */ /* 0x000fe20000010000 */
[----:B------:R-:W-:Y:S01]  /*d120*/  FADD.FTZ R62, RZ, R62 ;  /* 0x0000003eff3e7221 */ /* 0x000fe20000010000 */
[----:B------:R-:W1:Y:S01]  /*d130*/  LDS R6, [R3+0xa00] ;  /* 0x000a000003067984 */ /* 0x000e620000000800 */
[----:B------:R-:W-:Y:S01]  /*d140*/  FADD.FTZ R78, R78, R77 ;  /* 0x0000004d4e4e7221 */ /* 0x000fe20000010000 */
[----:B------:R-:W-:Y:S01]  /*d150*/  FADD.FTZ R88, RZ, R88 ;  /* 0x00000058ff587221 */ /* 0x000fe20000010000 */
[----:B------:R-:W-:Y:S01]  /*d160*/  FADD.FTZ R86, RZ, R86 ;  /* 0x00000056ff567221 */ /* 0x000fe20000010000 */
[----:B------:R-:W2:Y:S01]  /*d170*/  LDS R7, [R3+0xc00] ;  /* 0x000c000003077984 */ /* 0x000ea20000000800 */
[----:B------:R-:W-:Y:S01]  /*d180*/  FADD.FTZ R84, RZ, R84 ;  /* 0x00000054ff547221 */ /* 0x000fe20000010000 */
[----:B------:R-:W-:Y:S01]  /*d190*/  FADD.FTZ R82, RZ, R82 ;  /* 0x00000052ff527221 */ /* 0x000fe20000010000 */
[----:B------:R-:W-:Y:S01]  /*d1a0*/  FADD.FTZ R80, RZ, R80 ;  /* 0x00000050ff507221 */ /* 0x000fe20000010000 */
        /* <DEDUP_REMOVED lines=27> */
[----:B------:R-:W-:Y:S01]  /*d360*/  BSSY.RECONVERGENT B0, `(.L_x_699) ;  /* 0x000004e000007945 */ /* 0x000fe20003800200 */
[----:B------:R-:W4:Y:S01]  /*d370*/  LDS R27, [R3+0x2200] ;  /* 0x00220000031b7984 */ /* 0x000f220000000800 */
[----:B-----5:R-:W-:Y:S01]  /*d380*/  FADD.FTZ R5, RZ, R5 ;  /* 0x00000005ff057221 */ /* 0x020fe20000010000 */
[----:B------:R-:W-:Y:S01]  /*d390*/  FADD.FTZ R43, R50, R43 ;  /* 0x0000002b322b7221 */ /* 0x000fe20000010000 */
        /* <DEDUP_REMOVED lines=9> */
[----:B------:R-:W2:Y:S01]  /*d430*/  LDS R45, [R3+0x2e00] ;  /* 0x002e0000032d7984 */ /* 0x000ea20000000800 */
[----:B---3--:R-:W-:Y:S01]  /*d440*/  FADD.FTZ R8, RZ, R8 ;  /* 0x00000008ff087221 */ /* 0x008fe20000010000 */
        /* <DEDUP_REMOVED lines=15> */
[----:B------:R-:W-:-:S03]  /*d540*/  FADD.FTZ R5, R5, R12 ;  /* 0x0000000c05057221 */ /* 0x000fc60000010000 */
        /* <DEDUP_REMOVED lines=47> */
.L_x_700:
[----:B------:R-:W-:Y:S05]  /*d840*/  BSYNC.RECONVERGENT B0 ;  /* 0x0000000000007941 */ /* 0x000fea0003800200 */
.L_x_699:
        /* <DEDUP_REMOVED lines=22> */
.L_x_702:
[----:B------:R-:W-:Y:S05]  /*d9b0*/  BSYNC.RECONVERGENT B0 ;  /* 0x0000000000007941 */ /* 0x000fea0003800200 */
.L_x_701:
        /* <DEDUP_REMOVED lines=22> */
.L_x_704:
[----:B------:R-:W-:Y:S05]  /*db20*/  BSYNC.RECONVERGENT B0 ;  /* 0x0000000000007941 */ /* 0x000fea0003800200 */
.L_x_703:
        /* <DEDUP_REMOVED lines=22> */
.L_x_706:
[----:B------:R-:W-:Y:S05]  /*dc90*/  BSYNC.RECONVERGENT B0 ;  /* 0x0000000000007941 */ /* 0x000fea0003800200 */
.L_x_705:
        /* <DEDUP_REMOVED lines=22> */
.L_x_708:
[----:B------:R-:W-:Y:S05]  /*de00*/  BSYNC.RECONVERGENT B0 ;  /* 0x0000000000007941 */ /* 0x000fea0003800200 */
.L_x_707:
        /* <DEDUP_REMOVED lines=22> */
.L_x_710:
[----:B------:R-:W-:Y:S05]  /*df70*/  BSYNC.RECONVERGENT B0 ;  /* 0x0000000000007941 */ /* 0x000fea0003800200 */
.L_x_709:
        /* <DEDUP_REMOVED lines=9> */
.L_x_641:
[----:B------:R-:W-:Y:S01]  /*e010*/  HFMA2 R138, -RZ, RZ, 0, 5.9604644775390625e-08 ;  /* 0x00000001ff8a7431 */ /* 0x000fe200000001ff */
[----:B------:R-:W-:Y:S01]  /*e020*/  BSSY B1, `(.L_x_711) ;  /* 0x0000007000017945 */ /* 0x000fe20003800000 */
[----:B------:R-:W-:Y:S02]  /*e030*/  MOV R139, R212 ;  /* 0x000000d4008b7202 */ /* 0x000fe40000000f00 */
[----:B------:R-:W-:Y:S02]  /*e040*/  MOV R137, 0x1f ;  /* 0x0000001f00897802 */ /* 0x000fe40000000f00 */
[----:B------:R-:W-:-:S07]  /*e050*/  MOV R136, 0xffffffff ;  /* 0xffffffff00887802 */ /* 0x000fce0000000f00 */
[----:B01---5:R-:W-:Y:S05]  /*e060*/  WARPSYNC.COLLECTIVE R136, `(.L_x_712) ;  /* 0x0000000088087348 */ /* 0x023fea0003c00000 */
[----:B-1----:R1:W2:Y:S02]  /*e070*/  SHFL.BFLY P0, R142, R139, R138, R137 ;  /* 0x0c00008a8b8e7389 */ /* 0x0022a40000000089 */
[----:B012--5:R-:W-:Y:S05]  /*e080*/  ENDCOLLECTIVE ;  /* 0x000000000000791b */ /* 0x027fea0003800000 */
.L_x_712:
[----:B------:R-:W-:Y:S05]  /*e090*/  BSYNC B1 ;  /* 0x0000000000017941 */ /* 0x000fea0003800000 */
.L_x_711:
        /* <DEDUP_REMOVED lines=9> */
.L_x_713:
        /* <DEDUP_REMOVED lines=8> */
.L_x_714:
[----:B------:R-:W-:Y:S02]  /*e1b0*/  MOV R139, R141 ;  /* 0x0000008d008b7202 */ /* 0x000fe40000000f00 */
[----:B------:R-:W-:-:S05]  /*e1c0*/  MOV R136, R142 ;  /* 0x0000008e00887202 */ /* 0x000fca0000000f00 */
[----:B------:R-:W-:Y:S01]  /*e1d0*/  FADD.FTZ R140, R140, R136 ;  /* 0x000000888c8c7221 */ /* 0x000fe20000010000 */
[----:B------:R-:W-:-:S07]  /*e1e0*/  MOV R136, 0xffffffff ;  /* 0xffffffff00887802 */ /* 0x000fce0000000f00 */
[----:B------:R-:W-:Y:S05]  /*e1f0*/  WARPSYNC.COLLECTIVE R136, `(.L_x_715) ;  /* 0x0000000088087348 */ /* 0x000fea0003c00000 */
[----:B------:R0:W1:Y:S02]  /*e200*/  SHFL.BFLY P0, R142, R139, R138, R137 ;  /* 0x0c00008a8b8e7389 */ /* 0x0000640000000089 */
[----:B01----:R-:W-:Y:S05]  /*e210*/  ENDCOLLECTIVE ;  /* 0x000000000000791b */ /* 0x003fea0003800000 */
.L_x_715:
        /* <DEDUP_REMOVED lines=8> */
.L_x_716:
[----:B------:R-:W-:Y:S02]  /*e2a0*/  MOV R139, R141 ;  /* 0x0000008d008b7202 */ /* 0x000fe40000000f00 */
[----:B------:R-:W-:-:S05]  /*e2b0*/  MOV R136, R142 ;  /* 0x0000008e00887202 */ /* 0x000fca0000000f00 */
[----:B------:R-:W-:Y:S01]  /*e2c0*/  FADD.FTZ R140, R140, R136 ;  /* 0x000000888c8c7221 */ /* 0x000fe20000010000 */
[----:B------:R-:W-:-:S07]  /*e2d0*/  MOV R136, 0xffffffff ;  /* 0xffffffff00887802 */ /* 0x000fce0000000f00 */
[----:B------:R-:W-:Y:S05]  /*e2e0*/  WARPSYNC.COLLECTIVE R136, `(.L_x_717) ;  /* 0x0000000088087348 */ /* 0x000fea0003c00000 */
[----:B------:R0:W1:Y:S02]  /*e2f0*/  SHFL.BFLY P0, R142, R139, R138, R137 ;  /* 0x0c00008a8b8e7389 */ /* 0x0000640000000089 */
[----:B01----:R-:W-:Y:S05]  /*e300*/  ENDCOLLECTIVE ;  /* 0x000000000000791b */ /* 0x003fea0003800000 */
.L_x_717:
        /* <DEDUP_REMOVED lines=8> */
.L_x_718:
[----:B------:R-:W-:Y:S02]  /*e390*/  MOV R139, R141 ;  /* 0x0000008d008b7202 */ /* 0x000fe40000000f00 */
[----:B------:R-:W-:-:S05]  /*e3a0*/  MOV R136, R142 ;  /* 0x0000008e00887202 */ /* 0x000fca0000000f00 */
[----:B------:R-:W-:Y:S01]  /*e3b0*/  FADD.FTZ R140, R140, R136 ;  /* 0x000000888c8c7221 */ /* 0x000fe20000010000 */
[----:B------:R-:W-:-:S07]  /*e3c0*/  MOV R136, 0xffffffff ;  /* 0xffffffff00887802 */ /* 0x000fce0000000f00 */
[----:B------:R-:W-:Y:S05]  /*e3d0*/  WARPSYNC.COLLECTIVE R136, `(.L_x_719) ;  /* 0x0000000088087348 */ /* 0x000fea0003c00000 */
[----:B------:R0:W1:Y:S02]  /*e3e0*/  SHFL.BFLY P0, R142, R139, R138, R137 ;  /* 0x0c00008a8b8e7389 */ /* 0x0000640000000089 */
[----:B01----:R-:W-:Y:S05]  /*e3f0*/  ENDCOLLECTIVE ;  /* 0x000000000000791b */ /* 0x003fea0003800000 */
.L_x_719:
        /* <DEDUP_REMOVED lines=8> */
.L_x_720:
[----:B------:R-:W-:Y:S02]  /*e480*/  MOV R139, R141 ;  /* 0x0000008d008b7202 */ /* 0x000fe40000000f00 */
[----:B------:R-:W-:-:S07]  /*e490*/  MOV R143, R142 ;  /* 0x0000008e008f7202 */ /* 0x000fce0000000f00 */
[----:B------:R-:W-:Y:S05]  /*e4a0*/  WARPSYNC.COLLECTIVE R136, `(.L_x_721) ;  /* 0x0000000088087348 */ /* 0x000fea0003c00000 */
[----:B------:R0:W1:Y:S02]  /*e4b0*/  SHFL.BFLY P0, R142, R139, R138, R137 ;  /* 0x0c00008a8b8e7389 */ /* 0x0000640000000089 */
[----:B01----:R-:W-:Y:S05]  /*e4c0*/  ENDCOLLECTIVE ;  /* 0x000000000000791b */ /* 0x003fea0003800000 */
.L_x_721:
[----:B------:R-:W-:Y:S01]  /*e4d0*/  MOV R136, R142 ;  /* 0x0000008e00887202 */ /* 0x000fe20000000f00 */
[----:B------:R-:W-:Y:S06]  /*e4e0*/  BRA `(.L_x_722) ;  /* 0xffffff64005c7947 */ /* 0x000fec000383ffff */
.L_x_723:
        /* <DEDUP_REMOVED lines=9> */
.L_x_7078:


//--------------------- .text._ZN10layer_norm31ln_parallel_residual_bwd_kernelINS_13Kernel_traitsI6__halfS2_S2_S2_fjLj1280ELj1ELj4ELj1ELj16ENS_18Kernel_traits_baseILj1280ES2_S2_S2_S2_fjLj128EEEEELb0ELb0ELb1EEEvNS_9BwdParamsE --------------------------
	.section	.text._ZN10layer_norm31ln_parallel_residual_bwd_kernelINS_13Kernel_traitsI6__halfS2_S2_S2_fjLj1280ELj1ELj4ELj1ELj16ENS_18Kernel_traits_baseILj1280ES2_S2_S2_S2_fjLj128EEEEELb0ELb0ELb1EEEvNS_9BwdParamsE,"ax",@progbits
	.align	128
        .global         _ZN10layer_norm31ln_parallel_residual_bwd_kernelINS_13Kernel_traitsI6__halfS2_S2_S2_fjLj1280ELj1ELj4ELj1ELj16ENS_18Kernel_traits_baseILj1280ES2_S2_S2_S2_fjLj128EEEEELb0ELb0ELb1EEEvNS_9BwdParamsE
        .type           _ZN10layer_norm31ln_parallel_residual_bwd_kernelINS_13Kernel_traitsI6__halfS2_S2_S2_fjLj1280ELj1ELj4ELj1ELj16ENS_18Kernel_traits_baseILj1280ES2_S2_S2_S2_fjLj128EEEEELb0ELb0ELb1EEEvNS_9BwdParamsE,@function
        .size           _ZN10layer_norm31ln_parallel_residual_bwd_kernelINS_13Kernel_traitsI6__halfS2_S2_S2_fjLj1280ELj1ELj4ELj1ELj16ENS_18Kernel_traits_baseILj1280ES2_S2_S2_S2_fjLj128EEEEELb0ELb0ELb1EEEvNS_9BwdParamsE,(.L_x_7079 - _ZN10layer_norm31ln_parallel_residual_bwd_kernelINS_13Kernel_traitsI6__halfS2_S2_S2_fjLj1280ELj1ELj4ELj1ELj16ENS_18Kernel_traits_baseILj1280ES2_S2_S2_S2_fjLj128EEEEELb0ELb0ELb1EEEvNS_9BwdParamsE)
        .other          _ZN10layer_norm31ln_parallel_residual_bwd_kernelINS_13Kernel_traitsI6__halfS2_S2_S2_fjLj1280ELj1ELj4ELj1ELj16ENS_18Kernel_traits_baseILj1280ES2_S2_S2_S2_fjLj128EEEEELb0ELb0ELb1EEEvNS_9BwdParamsE,@"STO_CUDA_ENTRY STV_DEFAULT"
_ZN10layer_norm31ln_parallel_residual_bwd_kernelINS_13Kernel_traitsI6__halfS2_S2_S2_fjLj1280ELj1ELj4ELj1ELj16ENS_18Kernel_traits_baseILj1280ES2_S2_S2_S2_fjLj128EEEEELb0ELb0ELb1EEEvNS_9BwdParamsE:
.text._ZN10layer_norm31ln_parallel_residual_bwd_kernelINS_13Kernel_traitsI6__halfS2_S2_S2_fjLj1280ELj1ELj4ELj1ELj16ENS_18Kernel_traits_baseILj1280ES2_S2_S2_S2_fjLj128EEEEELb0ELb0ELb1EEEvNS_9BwdParamsE:
        /* <DEDUP_REMOVED lines=158> */
[----:B--2---:R-:W-:-:S02]  /*09e0*/  HADD2.F32 R3, -RZ, R44.H0_H0 ;  /* 0x2000002cff037230 */ /* 0x004fc40000004100 */
[----:B------:R-:W-:Y:S02]  /*09f0*/  HADD2.F32 R2, -RZ, R44.H1_H1 ;  /* 0x3000002cff027230 */ /* 0x000fe40000004100 */
[--C-:B0-----:R-:W-:Y:S01]  /*0a00*/  HADD2.F32 R20, -RZ, R45.reuse.H0_H0 ;  /* 0x2000002dff147230 */ /* 0x101fe20000004100 */
[----:B------:R0:W-:Y:S04]  /*0a10*/  STL [R1+0x1b8], R3 ;  /* 0x0001b80301007387 */ /* 0x0001e80000100800 */
[----:B------:R1:W-:Y:S01]  /*0a20*/  STL [R1+0x1b0], R2 ;  /* 0x0001b00201007387 */ /* 0x0003e20000100800 */
[----:B0-----:R-:W-:-:S03]  /*0a30*/  HADD2.F32 R3, -RZ, R45.H1_H1 ;  /* 0x3000002dff037230 */ /* 0x001fc60000004100 */
[----:B------:R0:W-:Y:S01]  /*0a40*/  STL [R1+0x1a8], R20 ;  /* 0x0001a81401007387 */ /* 0x0001e20000100800 */
[----:B-1----:R-:W-:-:S03]  /*0a50*/  HADD2.F32 R2, -RZ, R46.H0_H0 ;  /* 0x2000002eff027230 */ /* 0x002fc60000004100 */
[----:B------:R1:W-:Y:S04]  /*0a60*/  STL [R1+0x1a0], R3 ;  /* 0x0001a00301007387 */ /* 0x0003e80000100800 */
[----:B------:R2:W-:Y:S01]  /*0a70*/  STL [R1+0x198], R2 ;  /* 0x0001980201007387 */ /* 0x0005e20000100800 */
[----:B0-----:R-:W-:Y:S02]  /*0a80*/  HADD2.F32 R20, -RZ, R46.H1_H1 ;  /* 0x3000002eff147230 */ /* 0x001fe40000004100 */
[----:B-1----:R-:W-:-:S03]  /*0a90*/  HADD2.F32 R3, -RZ, R47.H0_H0 ;  /* 0x2000002fff037230 */ /* 0x002fc60000004100 */
[----:B------:R4:W-:Y:S01]  /*0aa0*/  STL [R1+0x190], R20 ;  /* 0x0001901401007387 */ /* 0x0009e20000100800 */
[----:B--2---:R-:W-:-:S03]  /*0ab0*/  HADD2.F32 R2, -RZ, R47.H1_H1 ;  /* 0x3000002fff027230 */ /* 0x004fc60000004100 */
[----:B------:R0:W-:Y:S04]  /*0ac0*/  STL [R1+0x188], R3 ;  /* 0x0001880301007387 */ /* 0x0001e80000100800 */
[----:B------:R1:W-:Y:S01]  /*0ad0*/  STL [R1+0x180], R2 ;  /* 0x0001800201007387 */ /* 0x0003e20000100800 */
[--C-:B----4-:R-:W-:Y:S02]  /*0ae0*/  HADD2.F32 R20, -RZ, R40.reuse.H0_H0 ;  /* 0x20000028ff147230 */ /* 0x110fe40000004100 */
        /* <DEDUP_REMOVED lines=11> */
[--C-:B0-----:R-:W-:Y:S02]  /*0ba0*/  HADD2.F32 R20, -RZ, R43.reuse.H0_H0 ;  /* 0x2000002bff147230 */ /* 0x101fe40000004100 */
[----:B-1----:R-:W-:-:S03]  /*0bb0*/  HADD2.F32 R3, -RZ, R43.H1_H1 ;  /* 0x3000002bff037230 */ /* 0x002fc60000004100 */
[----:B------:R0:W-:Y:S01]  /*0bc0*/  STL [R1+0x184], R20 ;  /* 0x0001841401007387 */ /* 0x0001e20000100800 */
[----:B---3--:R-:W-:-:S03]  /*0bd0*/  HADD2.F32 R2, -RZ, R36.H0_H0 ;  /* 0x20000024ff027230 */ /* 0x008fc60000004100 */
        /* <DEDUP_REMOVED lines=11> */
[----:B--2---:R-:W-:-:S03]  /*0c90*/  HADD2.F32 R2, -RZ, R39.H0_H0 ;  /* 0x20000027ff027230 */ /* 0x004fc60000004100 */
[----:B------:R5:W-:Y:S04]  /*0ca0*/  STL [R1+0x150], R3 ;  /* 0x0001500301007387 */ /* 0x000be80000100800 */
[----:B------:R1:W-:Y:S01]  /*0cb0*/  STL [R1+0x148], R2 ;  /* 0x0001480201007387 */ /* 0x0003e20000100800 */
[----:B0-----:R-:W-:Y:S02]  /*0cc0*/  HADD2.F32 R20, -RZ, R39.H1_H1 ;  /* 0x30000027ff147230 */ /* 0x001fe40000004100 */
[----:B-----5:R-:W-:-:S03]  /*0cd0*/  HADD2.F32 R3, -RZ, R32.H0_H0 ;  /* 0x20000020ff037230 */ /* 0x020fc60000004100 */
[----:B------:R0:W-:Y:S01]  /*0ce0*/  STL [R1+0x140], R20 ;  /* 0x0001401401007387 */ /* 0x0001e20000100800 */
[----:B-1----:R-:W-:-:S03]  /*0cf0*/  HADD2.F32 R2, -RZ, R32.H1_H1 ;  /* 0x30000020ff027230 */ /* 0x002fc60000004100 */
        /* <DEDUP_REMOVED lines=46> */
[----:B------:R-:W-:Y:S01]  /*0fe0*/  STL [R1+0xfc], R20 ;  /* 0x0000fc1401007387 */ /* 0x000fe20000100800 */
[----:B--2---:R-:W-:-:S03]  /*0ff0*/  HADD2.F32 R2, -RZ, R16.H1_H1 ;  /* 0x30000010ff027230 */ /* 0x004fc60000004100 */
[----:B------:R0:W-:Y:S01]  /*1000*/  STL [R1+0xf8], R3 ;  /* 0x0000f80301007387 */ /* 0x0001e20000100800 */
[----:B------:R-:W-:-:S03]  /*1010*/  HADD2.F32 R16, -RZ, R17.H0_H0 ;  /* 0x20000011ff107230 */ /* 0x000fc60000004100 */
        /* <DEDUP_REMOVED lines=14> */
[----:B------:R-:W-:Y:S01]  /*1100*/  STL [R1+0xf4], R16 ;  /* 0x0000f41001007387 */ /* 0x000fe20000100800 */
[----:B--2---:R-:W-:-:S03]  /*1110*/  HADD2.F32 R2, -RZ, R13.H0_H0 ;  /* 0x2000000dff027230 */ /* 0x004fc60000004100 */
[----:B------:R0:W-:Y:S01]  /*1120*/  STL [R1+0xec], R3 ;  /* 0x0000ec0301007387 */ /* 0x0001e20000100800 */
[----:B------:R-:W-:-:S03]  /*1130*/  HADD2.F32 R12, -RZ, R13.H1_H1 ;  /* 0x3000000dff0c7230 */ /* 0x000fc60000004100 */
[----:B------:R1:W-:Y:S01]  /*1140*/  STL [R1+0xe4], R2 ;  /* 0x0000e40201007387 */ /* 0x0003e20000100800 */
[----:B0-----:R-:W-:-:S03]  /*1150*/  HADD2.F32 R3, -RZ, R14.H0_H0 ;  /* 0x2000000eff037230 */ /* 0x001fc60000004100 */
[----:B------:R0:W-:Y:S01]  /*1160*/  STL [R1+0xdc], R12 ;  /* 0x0000dc0c01007387 */ /* 0x0001e20000100800 */
[----:B-1----:R-:W-:-:S03]  /*1170*/  HADD2.F32 R2, -RZ, R14.H1_H1 ;  /* 0x3000000eff027230 */ /* 0x002fc60000004100 */
        /* <DEDUP_REMOVED lines=36> */
[----:B------:R-:W-:Y:S04]  /*13c0*/  STL [R1+0x84], R3 ;  /* 0x0000840301007387 */ /* 0x000fe80000100800 */
[----:B------:R1:W-:Y:S04]  /*13d0*/  STL [R1+0x7c], R2 ;  /* 0x00007c0201007387 */ /* 0x0003e80000100800 */
        /* <DEDUP_REMOVED lines=51> */
[----:B0-----:R-:W-:Y:S02]  /*1710*/  CS2R R4, SRZ ;  /* 0x0000000000047805 */ /* 0x001fe4000001ff00 */
[----:B-12---:R-:W-:-:S07]  /*1720*/  CS2R R2, SRZ ;  /* 0x0000000000027805 */ /* 0x006fce000001ff00 */
.L_x_768:
[----:B------:R-:W0:Y:S01]  /*1730*/  S2R R49, SR_TID.X ;  /* 0x0000000000317919 */ /* 0x000e220000002100 */
[----:B------:R-:W1:Y:S01]  /*1740*/  LDC.64 R192, c[0x0][0x3a8] ;  /* 0x0000ea00ffc07b82 */ /* 0x000e620000000a00 */
[----:B------:R-:W-:Y:S01]  /*1750*/  IMAD R0, R160, UR13, RZ ;  /* 0x0000000da0007c24 */ /* 0x000fe2000f8e02ff */
[----:B------:R2:W-:Y:S04]  /*1760*/  STL [R1+0x1c4], R62 ;  /* 0x0001c43e01007387 */ /* 0x0005e80000100800 */
[----:B------:R-:W-:Y:S01]  /*1770*/  SHF.R.S32.HI R48, RZ, 0x1f, R0 ;  /* 0x0000001fff307819 */ /* 0x000fe20000011400 */
[----:B------:R3:W-:Y:S01]  /*1780*/  STL [R1+0x1c0], R61 ;  /* 0x0001c03d01007387 */ /* 0x0007e20000100800 */
[----:B------:R-:W4:Y:S02]  /*1790*/  LDC.64 R50, c[0x0][0x3c0] ;  /* 0x0000f000ff327b82 */ /* 0x000f240000000a00 */
[----:B------:R-:W-:Y:S01]  /*17a0*/  LEA.HI R48, R48, R0, RZ, 0x3 ;  /* 0x0000000030307211 */ /* 0x000fe200078f18ff */
[----:B------:R3:W-:Y:S04]  /*17b0*/  STL [R1+0x1bc], R60 ;  /* 0x0001bc3c01007387 */ /* 0x0007e80000100800 */
[----:B------:R-:W4:Y:S01]  /*17c0*/  LDL R106, [R1+0x1b4] ;  /* 0x0001b400016a7983 */ /* 0x000f220000100800 */
[----:B------:R-:W1:Y:S03]  /*17d0*/  LDC.64 R194, c[0x0][0x430] ;  /* 0x00010c00ffc27b82 */ /* 0x000e660000000a00 */
[----:B--2---:R-:W2:Y:S04]  /*17e0*/  LDL R62, [R1+0x1ac] ;  /* 0x0001ac00013e7983 */ /* 0x004ea80000100800 */
[----:B---3--:R-:W3:Y:S01]  /*17f0*/  LDL R61, [R1+0x1b8] ;  /* 0x0001b800013d7983 */ /* 0x008ee20000100800 */
[----:B------:R-:W1:Y:S03]  /*1800*/  LDC.64 R196, c[0x0][0x428] ;  /* 0x00010a00ffc47b82 */ /* 0x000e660000000a00 */
[----:B------:R-:W3:Y:S01]  /*1810*/  LDL R60, [R1+0x19c] ;  /* 0x00019c00013c7983 */ /* 0x000ee20000100800 */
[----:B0-----:R-:W-:-:S04]  /*1820*/  LOP3.LUT R49, R49, 0x1f, RZ, 0xc0, !PT ;  /* 0x0000001f31317812 */ /* 0x001fc800078ec0ff */
[----:B------:R-:W0:Y:S01]  /*1830*/  LDC.64 R52, c[0x0][0x3c8] ;  /* 0x0000f200ff347b82 */ /* 0x000e220000000a00 */
[----:B------:R-:W-:Y:S01]  /*1840*/  ISETP.NE.AND P2, PT, RZ, UR12, PT ;  /* 0x0000000cff007c0c */ /* 0x000fe2000bf45270 */
[----:B------:R-:W3:Y:S01]  /*1850*/  LDL R105, [R1+0x1b0] ;  /* 0x0001b00001697983 */ /* 0x000ee20000100800 */
[----:B------:R-:W-:Y:S01]  /*1860*/  LEA.HI.SX32 R165, R48, R49, 0x1d ;  /* 0x0000003130a57211 */ /* 0x000fe200078feaff */
[----:B----4-:R-:W-:Y:S02]  /*1870*/  IMAD.WIDE R48, R160, 0x4, R50 ;  /* 0x00000004a0307825 */ /* 0x010fe400078e0232 */
[----:B------:R-:W4:Y:S02]  /*1880*/  LDL R104, [R1+0x1a4] ;  /* 0x0001a40001687983 */ /* 0x000f240000100800 */
[C---:B-1----:R-:W-:Y:S02]  /*1890*/  IMAD.WIDE.U32 R64, R165.reuse, 0x10, R192 ;  /* 0x00000010a5407825 */ /* 0x042fe400078e00c0 */
[----:B------:R0:W2:Y:S02]  /*18a0*/  LDG.E R166, desc[UR10][R48.64] ;  /* 0x0000000a30a67981 */ /* 0x0000a4000c1e1900 */
[----:B------:R-:W-:-:S02]  /*18b0*/  IMAD.WIDE.U32 R116, R165, 0x10, R194 ;  /* 0x00000010a5747825 */ /* 0x000fc400078e00c2 */
[----:B------:R-:W3:Y:S02]  /*18c0*/  LDG.E.128 R64, desc[UR10][R64.64] ;  /* 0x0000000a40407981 */ /* 0x000ee4000c1e1d00 */
[----:B------:R-:W-:Y:S02]  /*18d0*/  IMAD.WIDE.U32 R112, R165, 0x10, R196 ;  /* 0x00000010a5707825 */ /* 0x000fe400078e00c4 */
[----:B------:R-:W4:Y:S04]  /*18e0*/  LDG.E.128 R116, desc[UR10][R116.64] ;  /* 0x0000000a74747981 */ /* 0x000f28000c1e1d00 */
[----:B------:R-:W4:Y:S01]  /*18f0*/  LDG.E.128 R112, desc[UR10][R112.64] ;  /* 0x0000000a70707981 */ /* 0x000f22000c1e1d00 */
[----:B0-----:R-:W-:-:S03]  /*1900*/  IMAD.WIDE R48, R160, 0x4, R52 ;  /* 0x00000004a0307825 */ /* 0x001fc600078e0234 */
[----:B------:R-:W4:Y:S04]  /*1910*/  LDL R181, [R1+0x190] ;  /* 0x0001900001b57983 */ /* 0x000f280000100800 */
[----:B------:R-:W4:Y:S04]  /*1920*/  LDG.E R161, desc[UR10][R48.64] ;  /* 0x0000000a30a17981 */ /* 0x000f28000c1e1900 */
[----:B------:R-:W4:Y:S04]  /*1930*/  LDL R186, [R1+0x184] ;  /* 0x0001840001ba7983 */ /* 0x000f280000100800 */
[----:B------:R-:W4:Y:S01]  /*1940*/  LDL R188, [R1+0x16c] ;  /* 0x00016c0001bc7983 */ /* 0x000f220000100800 */
[----:B------:R-:W-:-:S03]  /*1950*/  ISETP.NE.U32.AND P0, PT, RZ, UR14, PT ;  /* 0x0000000eff007c0c */ /* 0x000fc6000bf05070 */
[----:B------:R-:W4:Y:S04]  /*1960*/  LDL R189, [R1+0x178] ;  /* 0x0001780001bd7983 */ /* 0x000f280000100800 */
[----:B------:R-:W4:Y:S04]  /*1970*/  LDL R200, [R1+0x13c] ;  /* 0x00013c0001c87983 */ /* 0x000f280000100800 */
[----:B------:R-:W4:Y:S04]  /*1980*/  LDL R102, [R1+0x1a0] ;  /* 0x0001a00001667983 */ /* 0x000f280000100800 */
[----:B------:R-:W4:Y:S04]  /*1990*/  LDL R199, [R1+0x134] ;  /* 0x0001340001c77983 */ /* 0x000f280000100800 */
[----:B------:R-:W4:Y:S04]  /*19a0*/  LDL R198, [R1+0x138] ;  /* 0x0001380001c67983 */ /* 0x000f280000100800 */
[----:B------:R-:W4:Y:S01]  /*19b0*/  LDL R103, [R1+0x1a8] ;  /* 0x0001a80001677983 */ /* 0x000f220000100800 */
[----:B--2---:R-:W-:Y:S01]  /*19c0*/  FSEL R166, R166, RZ, !P2 ;  /* 0x000000ffa6a67208 */ /* 0x004fe20005000000 */
[----:B---3--:R-:W-:-:S02]  /*19d0*/  HADD2.F32 R0, -RZ, R64.H0_H0 ;  /* 0x20000040ff007230 */ /* 0x008fc40000004100 */
[----:B----4-:R-:W-:-:S03]  /*19e0*/  HADD2.F32 R180, -RZ, R116.H0_H0 ;  /* 0x20000074ffb47230 */ /* 0x010fc60000004100 */
[----:B------:R-:W-:Y:S01]  /*19f0*/  FADD.FTZ R0, -R166, R0 ;  /* 0x00000000a6007221 */ /* 0x000fe20000010100 */
[----:B------:R-:W-:Y:S02]  /*1a00*/  HADD2.F32 R116, -RZ, R116.H1_H1 ;  /* 0x30000074ff747230 */ /* 0x000fe40000004100 */
[----:B------:R-:W-:Y:S02]  /*1a10*/  HADD2.F32 R168, -RZ, R112.H0_H0 ;  /* 0x20000070ffa87230 */ /* 0x000fe40000004100 */
[--C-:B------:R-:W-:Y:S02]  /*1a20*/  HADD2.F32 R178, -RZ, R67.reuse.H0_H0 ;  /* 0x20000043ffb27230 */ /* 0x100fe40000004100 */
[----:B------:R-:W-:Y:S01]  /*1a30*/  FMUL.FTZ R167, R62, R116 ;  /* 0x000000743ea77220 */ /* 0x000fe20000410000 */
[----:B------:R-:W-:Y:S02]  /*1a40*/  HADD2.F32 R179, -RZ, R67.H1_H1 ;  /* 0x30000043ffb37230 */ /* 0x000fe40000004100 */
[----:B------:R-:W-:Y:S01]  /*1a50*/  FMUL.FTZ R67, R106, R180 ;  /* 0x000000b46a437220 */ /* 0x000fe20000410000 */
[----:B------:R-:W2:Y:S01]  /*1a60*/  LDL R62, [R1+0x194] ;  /* 0x00019400013e7983 */ /* 0x000ea20000100800 */
[----:B------:R-:W-:Y:S01]  /*1a70*/  FMUL.FTZ R0, R161, R0 ;  /* 0x00000000a1007220 */ /* 0x000fe20000410000 */
[----:B------:R-:W-:-:S03]  /*1a80*/  FADD.FTZ R38, R168, R38 ;  /* 0x00000026a8267221 */ /* 0x000fc60000010000 */
[-C--:B------:R-:W-:Y:S01]  /*1a90*/  FFMA.FTZ R2, R0, R168.reuse, R2 ;  /* 0x000000a800027223 */ /* 0x080fe20000010002 */
[----:B------:R-:W-:Y:S02]  /*1aa0*/  FFMA.FTZ R168, R61, R168, R67 ;  /* 0x000000a83da87223 */ /* 0x000fe40000010043 */
[----:B------:R-:W3:Y:S01]  /*1ab0*/  LDL R61, [R1+0x198] ;  /* 0x00019800013d7983 */ /* 0x000ee20000100800 */
[----:B------:R-:W-:Y:S02]  /*1ac0*/  HADD2.F32 R100, -RZ, R65.H0_H0 ;  /* 0x20000041ff647230 */ /* 0x000fe40000004100 */
[--C-:B------:R-:W-:Y:S02]  /*1ad0*/  HADD2.F32 R173, -RZ, R113.reuse.H0_H0 ;  /* 0x20000071ffad7230 */ /* 0x100fe40000004100 */
[----:B------:R-:W-:Y:S02]  /*1ae0*/  HADD2.F32 R172, -RZ, R113.H1_H1 ;  /* 0x30000071ffac7230 */ /* 0x000fe40000004100 */
[----:B------:R-:W-:-:S02]  /*1af0*/  HADD2.F32 R65, -RZ, R65.H1_H1 ;  /* 0x30000041ff417230 */ /* 0x000fc40000004100 */
[--C-:B------:R-:W-:Y:S02]  /*1b00*/  HADD2.F32 R113, -RZ, R117.reuse.H0_H0 ;  /* 0x20000075ff717230 */ /* 0x100fe40000004100 */
[----:B------:R-:W-:Y:S02]  /*1b10*/  HADD2.F32 R117, -RZ, R117.H1_H1 ;  /* 0x30000075ff757230 */ /* 0x000fe40000004100 */
[----:B------:R-:W-:-:S03]  /*1b20*/  FADD.FTZ R174, -R166, R65 ;  /* 0x00000041a6ae7221 */ /* 0x000fc60000010100 */
[----:B------:R-:W-:Y:S02]  /*1b30*/  FMUL.FTZ R65, R60, R117 ;  /* 0x000000753c417220 */ /* 0x000fe40000410000 */
[----:B------:R-:W4:Y:S01]  /*1b40*/  LDL R60, [R1+0x18c] ;  /* 0x00018c00013c7983 */ /* 0x000f220000100800 */
[----:B------:R-:W-:Y:S02]  /*1b50*/  HADD2.F32 R101, -RZ, R64.H1_H1 ;  /* 0x30000040ff657230 */ /* 0x000fe40000004100 */
[----:B------:R-:W-:-:S03]  /*1b60*/  HADD2.F32 R112, -RZ, R112.H1_H1 ;  /* 0x30000070ff707230 */ /* 0x000fc60000004100 */
[----:B------:R-:W-:Y:S01]  /*1b70*/  FADD.FTZ R101, -R166, R101 ;  /* 0x00000065a6657221 */ /* 0x000fe20000010100 */
[----:B------:R-:W-:-:S03]  /*1b80*/  HADD2.F32 R64, -RZ, R66.H0_H0 ;  /* 0x20000042ff407230 */ /* 0x000fc60000004100 */
[----:B------:R-:W-:Y:S01]  /*1b90*/  FMUL.FTZ R169, R161, R101 ;  /* 0x00000065a1a97220 */ /* 0x000fe20000410000 */
[----:B------:R-:W-:Y:S01]  /*1ba0*/  FADD.FTZ R39, R112, R39 ;  /* 0x0000002770277221 */ /* 0x000fe20000010000 */
[-C--:B------:R-:W-:Y:S01]  /*1bb0*/  FFMA.FTZ R167, R105, R112.reuse, R167 ;  /* 0x0000007069a77223 */ /* 0x080fe200000100a7 */
[----:B------:R-:W-:Y:S01]  /*1bc0*/  FADD.FTZ R64, -R166, R64 ;  /* 0x00000040a6407221 */ /* 0x000fe20000010100 */
[----:B------:R-:W-:Y:S01]  /*1bd0*/  FFMA.FTZ R3, R169, R112, R3 ;  /* 0x00000070a9037223 */ /* 0x000fe20000010003 */
[----:B------:R-:W-:Y:S02]  /*1be0*/  HADD2.F32 R112, -RZ, R118.H0_H0 ;  /* 0x20000076ff707230 */ /* 0x000fe40000004100 */
[----:B------:R-:W-:Y:S02]  /*1bf0*/  HADD2.F32 R170, -RZ, R114.H0_H0 ;  /* 0x20000072ffaa7230 */ /* 0x000fe40000004100 */
[----:B------:R-:W-:-:S03]  /*1c00*/  FMUL.FTZ R171, R161, R64 ;  /* 0x00000040a1ab7220 */ /* 0x000fc60000410000 */
[----:B------:R-:W-:Y:S01]  /*1c10*/  FADD.FTZ R42, R170, R42 ;  /* 0x0000002aaa2a7221 */ /* 0x000fe20000010000 */
[----:B------:R-:W-:Y:S01]  /*1c20*/  FFMA.FTZ R6, R171, R170, R6 ;  /* 0x000000aaab067223 */ /* 0x000fe20000010006 */
[----:B------:R-:W-:Y:S02]  /*1c30*/  HADD2.F32 R118, -RZ, R118.H1_H1 ;  /* 0x30000076ff767230 */ /* 0x000fe40000004100 */
[----:B--2---:R-:W-:Y:S02]  /*1c40*/  FMUL.FTZ R64, R62, R112 ;  /* 0x000000703e407220 */ /* 0x004fe40000410000 */
[----:B------:R-:W2:Y:S02]  /*1c50*/  LDL R62, [R1+0x188] ;  /* 0x00018800013e7983 */ /* 0x000ea40000100800 */
[----:B---3--:R-:W-:Y:S02]  /*1c60*/  FFMA.FTZ R170, R61, R170, R64 ;  /* 0x000000aa3daa7223 */ /* 0x008fe40000010040 */
[----:B------:R-:W3:Y:S01]  /*1c70*/  LDL R61, [R1+0x17c] ;  /* 0x00017c00013d7983 */ /* 0x000ee20000100800 */
[----:B----4-:R-:W-:-:S03]  /*1c80*/  FMUL.FTZ R177, R60, R118 ;  /* 0x000000763cb17220 */ /* 0x010fc60000410000 */
[----:B------:R-:W4:Y:S01]  /*1c90*/  LDL R60, [R1+0x180] ;  /* 0x00018000013c7983 */ /* 0x000f220000100800 */
[----:B------:R-:W-:-:S05]  /*1ca0*/  IADD3 R163, PT, PT, R165, 0x20, RZ ;  /* 0x00000020a5a37810 */ /* 0x000fca0007ffe0ff */
[----:B------:R-:W-:-:S04]  /*1cb0*/  IMAD.WIDE.U32 R52, R163, 0x10, R192 ;  /* 0x00000010a3347825 */ /* 0x000fc800078e00c0 */
[----:B------:R-:W-:-:S04]  /*1cc0*/  IMAD.WIDE.U32 R56, R163, 0x10, R194 ;  /* 0x00000010a3387825 */ /* 0x000fc800078e00c2 */
[----:B------:R-:W-:Y:S01]  /*1cd0*/  FADD.FTZ R100, -R166, R100 ;  /* 0x00000064a6647221 */ /* 0x000fe20000010100 */
[----:B------:R-:W2:Y:S01]  /*1ce0*/  LDG.E.128 R52, desc[UR10][R52.64] ;  /* 0x0000000a34347981 */ /* 0x000ea2000c1e1d00 */
[----:B------:R-:W-:-:S03]  /*1cf0*/  IMAD.WIDE.U32 R48, R163, 0x10, R196 ;  /* 0x00000010a3307825 */ /* 0x000fc600078e00c4 */
[----:B------:R-:W2:Y:S01]  /*1d00*/  LDG.E.128 R56, desc[UR10][R56.64] ;  /* 0x0000000a38387981 */ /* 0x000ea2000c1e1d00 */
[----:B------:R-:W-:Y:S01]  /*1d10*/  FADD.FTZ R232, R116, R232 ;  /* 0x000000e874e87221 */ /* 0x000fe20000010000 */
[----:B------:R-:W-:Y:S02]  /*1d20*/  HADD2.F32 R114, -RZ, R114.H1_H1 ;  /* 0x30000072ff727230 */ /* 0x000fe40000004100 */
[----:B------:R-:W-:Y:S01]  /*1d30*/  FFMA.FTZ R137, R169, R116, R137 ;  /* 0x00000074a9897223 */ /* 0x000fe20000010089 */
[----:B------:R-:W-:Y:S01]  /*1d40*/  FMUL.FTZ R175, R161, R100 ;  /* 0x00000064a1af7220 */ /* 0x000fe20000410000 */
[--C-:B------:R-:W-:Y:S01]  /*1d50*/  HADD2.F32 R116, -RZ, R119.reuse.H0_H0 ;  /* 0x20000077ff747230 */ /* 0x100fe20000004100 */
[----:B------:R-:W2:Y:S01]  /*1d60*/  LDG.E.128 R48, desc[UR10][R48.64] ;  /* 0x0000000a30307981 */ /* 0x000ea2000c1e1d00 */
[----:B------:R-:W-:Y:S01]  /*1d70*/  FADD.FTZ R178, -R166, R178 ;  /* 0x000000b2a6b27221 */ /* 0x000fe20000010100 */
[----:B------:R-:W-:Y:S02]  /*1d80*/  HADD2.F32 R119, -RZ, R119.H1_H1 ;  /* 0x30000077ff777230 */ /* 0x000fe40000004100 */
[-C--:B------:R-:W-:Y:S01]  /*1d90*/  FMUL.FTZ R67, R104, R113.reuse ;  /* 0x0000007168437220 */ /* 0x080fe20000410000 */
[----:B------:R-:W-:Y:S01]  /*1da0*/  FFMA.FTZ R177, R181, R114, R177 ;  /* 0x00000072b5b17223 */ /* 0x000fe200000100b1 */
[----:B------:R-:W-:Y:S01]  /*1db0*/  FADD.FTZ R231, R113, R231 ;  /* 0x000000e771e77221 */ /* 0x000fe20000010000 */
[----:B------:R-:W-:Y:S01]  /*1dc0*/  FFMA.FTZ R138, R175, R113, R138 ;  /* 0x00000071af8a7223 */ /* 0x000fe2000001008a */
[----:B------:R-:W-:Y:S01]  /*1dd0*/  FMUL.FTZ R181, R161, R178 ;  /* 0x000000b2a1b57220 */ /* 0x000fe20000410000 */
[----:B------:R-:W-:-:S02]  /*1de0*/  FMUL.FTZ R113, R186, R116 ;  /* 0x00000074ba717220 */ /* 0x000fc40000410000 */
[----:B------:R-:W2:Y:S01]  /*1df0*/  LDL R186, [R1+0x174] ;  /* 0x0001740001ba7983 */ /* 0x000ea20000100800 */
[----:B------:R-:W-:Y:S01]  /*1e00*/  FADD.FTZ R233, R180, R233 ;  /* 0x000000e9b4e97221 */ /* 0x000fe20000010000 */
[----:B------:R-:W-:Y:S01]  /*1e10*/  FFMA.FTZ R136, R0, R180, R136 ;  /* 0x000000b400887223 */ /* 0x000fe20000010088 */
[--C-:B------:R-:W-:Y:S02]  /*1e20*/  HADD2.F32 R180, -RZ, R115.reuse.H0_H0 ;  /* 0x20000073ffb47230 */ /* 0x100fe40000004100 */
[----:B------:R-:W-:-:S03]  /*1e30*/  HADD2.F32 R115, -RZ, R115.H1_H1 ;  /* 0x30000073ff737230 */ /* 0x000fc60000004100 */
[----:B------:R-:W-:Y:S01]  /*1e40*/  FADD.FTZ R44, R180, R44 ;  /* 0x0000002cb42c7221 */ /* 0x000fe20000010000 */
[-C--:B------:R-:W-:Y:S01]  /*1e50*/  FFMA.FTZ R8, R181, R180.reuse, R8 ;  /* 0x000000b4b5087223 */ /* 0x080fe20000010008 */
[----:B---3--:R-:W-:Y:S02]  /*1e60*/  FMUL.FTZ R178, R61, R119 ;  /* 0x000000773db27220 */ /* 0x008fe40000410000 */
[----:B------:R-:W3:Y:S02]  /*1e70*/  LDL R61, [R1+0x170] ;  /* 0x00017000013d7983 */ /* 0x000ee40000100800 */
[----:B----4-:R-:W-:Y:S02]  /*1e80*/  FFMA.FTZ R178, R60, R115, R178 ;  /* 0x000000733cb27223 */ /* 0x010fe400000100b2 */
[----:B------:R-:W4:Y:S01]  /*1e90*/  LDL R60, [R1+0x164] ;  /* 0x00016400013c7983 */ /* 0x000f220000100800 */
[----:B--2---:R-:W-:-:S03]  /*1ea0*/  FFMA.FTZ R180, R62, R180, R113 ;  /* 0x000000b43eb47223 */ /* 0x004fc60000010071 */
[----:B------:R-:W2:Y:S01]  /*1eb0*/  LDL R62, [R1+0x168] ;  /* 0x00016800013e7983 */ /* 0x000ea20000100800 */
[----:B------:R-:W-:-:S13]  /*1ec0*/  ISETP.NE.AND.EX P0, PT, RZ, UR15, PT, P0 ;  /* 0x0000000fff007c0c */ /* 0x000fda000bf05300 */
[----:B------:R-:W0:Y:S08]  /*1ed0*/  @P0 LDC.64 R182, c[0x0][0x438] ;  /* 0x00010e00ffb60b82 */ /* 0x000e300000000a00 */
[----:B------:R-:W1:Y:S01]  /*1ee0*/  @P0 LDC.64 R184, c[0x0][0x438] ;  /* 0x00010e00ffb80b82 */ /* 0x000e620000000a00 */
[----:B------:R-:W-:Y:S02]  /*1ef0*/  HADD2.F32 R66, -RZ, R66.H1_H1 ;  /* 0x30000042ff427230 */ /* 0x000fe40000004100 */
[----:B------:R-:W-:Y:S01]  /*1f00*/  FADD.FTZ R229, R112, R229 ;  /* 0x000000e570e57221 */ /* 0x000fe20000010000 */
[----:B------:R-:W-:Y:S01]  /*1f10*/  FFMA.FTZ R140, R171, R112, R140 ;  /* 0x00000070ab8c7223 */ /* 0x000fe2000001008c */
[C---:B------:R-:W-:Y:S01]  /*1f20*/  FADD.FTZ R179, -R166.reuse, R179 ;  /* 0x000000b3a6b37221 */ /* 0x040fe20000010100 */
[----:B------:R-:W-:Y:S01]  /*1f30*/  FADD.FTZ R176, -R166, R66 ;  /* 0x00000042a6b07221 */ /* 0x000fe20000010100 */
[----:B------:R-:W-:-:S02]  /*1f40*/  HADD2.F32 R187, -RZ, R52.H0_H0 ;  /* 0x20000034ffbb7230 */ /* 0x000fc40000004100 */
[C---:B------:R-:W-:Y:S01]  /*1f50*/  FMUL.FTZ R179, R161.reuse, R179 ;  /* 0x000000b3a1b37220 */ /* 0x040fe20000410000 */
[----:B------:R-:W-:Y:S01]  /*1f60*/  FMUL.FTZ R176, R161, R176 ;  /* 0x000000b0a1b07220 */ /* 0x000fe20000410000 */
[----:B0-----:R-:W-:-:S04]  /*1f70*/  @P0 IMAD.WIDE.U32 R112, R165, 0x10, R182 ;  /* 0x00000010a5700825 */ /* 0x001fc800078e00b6 */
[----:B------:R-:W-:Y:S01]  /*1f80*/  FADD.FTZ R43, R114, R43 ;  /* 0x0000002b722b7221 */ /* 0x000fe20000010000 */
[----:B------:R0:W5:Y:S01]  /*1f90*/  @P0 LDG.E.128 R72, desc[UR10][R112.64] ;  /* 0x0000000a70480981 */ /* 0x000162000c1e1d00 */
[----:B------:R-:W-:Y:S01]  /*1fa0*/  FFMA.FTZ R7, R176, R114, R7 ;  /* 0x00000072b0077223 */ /* 0x000fe20000010007 */
[----:B------:R-:W-:Y:S01]  /*1fb0*/  FADD.FTZ R45, R115, R45 ;  /* 0x0000002d732d7221 */ /* 0x000fe20000010000 */
[----:B------:R-:W-:Y:S01]  /*1fc0*/  FFMA.FTZ R9, R179, R115, R9 ;  /* 0x00000073b3097223 */ /* 0x000fe20000010009 */
[----:B-1----:R-:W-:-:S04]  /*1fd0*/  @P0 IMAD.WIDE.U32 R114, R163, 0x10, R184 ;  /* 0x00000010a3720825 */ /* 0x002fc800078e00b8 */
[----:B0-----:R-:W-:Y:S02]  /*1fe0*/  HADD2.F32 R112, -RZ, R52.H1_H1 ;  /* 0x30000034ff707230 */ /* 0x001fe40000004100 */
[----:B------:R-:W-:Y:S01]  /*1ff0*/  FADD.FTZ R226, R119, R226 ;  /* 0x000000e277e27221 */ /* 0x000fe20000010000 */
[--C-:B------:R-:W-:Y:S02]  /*2000*/  HADD2.F32 R52, -RZ, R56.reuse.H0_H0 ;  /* 0x20000038ff347230 */ /* 0x100fe40000004100 */
[----:B------:R-:W-:Y:S01]  /*2010*/  FFMA.FTZ R143, R179, R119, R143 ;  /* 0x00000077b38f7223 */ /* 0x000fe2000001008f */
[----:B------:R-:W-:Y:S02]  /*2020*/  HADD2.F32 R56, -RZ, R56.H1_H1 ;  /* 0x30000038ff387230 */ /* 0x000fe40000004100 */
[--C-:B------:R-:W-:Y:S02]  /*2030*/  HADD2.F32 R185, -RZ, R48.reuse.H0_H0 ;  /* 0x20000030ffb97230 */ /* 0x100fe40000004100 */
[----:B------:R-:W-:Y:S01]  /*2040*/  FADD.FTZ R112, -R166, R112 ;  /* 0x00000070a6707221 */ /* 0x000fe20000010100 */
[----:B------:R-:W-:-:S02]  /*2050*/  HADD2.F32 R48, -RZ, R48.H1_H1 ;  /* 0x30000030ff307230 */ /* 0x000fc40000004100 */
[----:B------:R-:W-:Y:S01]  /*2060*/  FMUL.FTZ R184, R188, R56 ;  /* 0x00000038bcb87220 */ /* 0x000fe20000410000 */
[----:B------:R-:W2:Y:S01]  /*2070*/  LDL R119, [R1+0x15c] ;  /* 0x00015c0001777983 */ /* 0x000ea20000100800 */
[----:B------:R-:W-:Y:S01]  /*2080*/  FADD.FTZ R228, R118, R228 ;  /* 0x000000e476e47221 */ /* 0x000fe20000010000 */
[----:B------:R-:W-:Y:S01]  /*2090*/  FFMA.FTZ R141, R176, R118, R141 ;  /* 0x00000076b08d7223 */ /* 0x000fe2000001008d */
[----:B------:R-:W-:Y:S01]  /*20a0*/  FMUL.FTZ R113, R186, R52 ;  /* 0x00000034ba717220 */ /* 0x000fe20000410000 */
[----:B------:R-:W-:Y:S01]  /*20b0*/  FMUL.FTZ R186, R161, R112 ;  /* 0x00000070a1ba7220 */ /* 0x000fe20000410000 */
[----:B------:R-:W2:Y:S01]  /*20c0*/  LDL R118, [R1+0x160] ;  /* 0x0001600001767983 */ /* 0x000ea20000100800 */
[----:B------:R-:W-:Y:S01]  /*20d0*/  FADD.FTZ R187, -R166, R187 ;  /* 0x000000bba6bb7221 */ /* 0x000fe20000010100 */
[----:B------:R-:W-:Y:S01]  /*20e0*/  FADD.FTZ R47, R48, R47 ;  /* 0x0000002f302f7221 */ /* 0x000fe20000010000 */
[----:B------:R-:W-:Y:S01]  /*20f0*/  FFMA.FTZ R11, R186, R48, R11 ;  /* 0x00000030ba0b7223 */ /* 0x000fe2000001000b */
[----:B------:R-:W-:-:S02]  /*2100*/  HADD2.F32 R182, -RZ, R49.H0_H0 ;  /* 0x20000031ffb67230 */ /* 0x000fc40000004100 */
[----:B------:R-:W-:Y:S01]  /*2110*/  FMUL.FTZ R187, R161, R187 ;  /* 0x000000bba1bb7220 */ /* 0x000fe20000410000 */
[----:B------:R-:W-:Y:S01]  /*2120*/  FADD.FTZ R225, R52, R225 ;  /* 0x000000e134e17221 */ /* 0x000fe20000010000 */
[----:B------:R-:W-:Y:S01]  /*2130*/  HADD2.F32 R190, -RZ, R50.H0_H0 ;  /* 0x20000032ffbe7230 */ /* 0x000fe20000004100 */
[----:B------:R0:W5:Y:S01]  /*2140*/  @P0 LDG.E.128 R76, desc[UR10][R114.64] ;  /* 0x0000000a724c0981 */ /* 0x000162000c1e1d00 */
[----:B------:R-:W-:Y:S01]  /*2150*/  FFMA.FTZ R210, R187, R52, R210 ;  /* 0x00000034bbd27223 */ /* 0x000fe200000100d2 */
[----:B------:R-:W-:-:S05]  /*2160*/  HADD2.F32 R112, -RZ, R53.H0_H0 ;  /* 0x20000035ff707230 */ /* 0x000fca0000004100 */
[----:B------:R-:W-:Y:S01]  /*2170*/  FADD.FTZ R112, -R166, R112 ;  /* 0x00000070a6707221 */ /* 0x000fe20000010100 */
[----:B------:R-:W-:Y:S01]  /*2180*/  FADD.FTZ R224, R56, R224 ;  /* 0x000000e038e07221 */ /* 0x000fe20000010000 */
[----:B------:R-:W-:Y:S01]  /*2190*/  FFMA.FTZ R211, R186, R56, R211 ;  /* 0x00000038bad37223 */ /* 0x000fe200000100d3 */
[----:B------:R-:W-:Y:S01]  /*21a0*/  FADD.FTZ R120, R182, R120 ;  /* 0x00000078b6787221 */ /* 0x000fe20000010000 */
[----:B------:R-:W-:Y:S01]  /*21b0*/  FMUL.FTZ R183, R161, R112 ;  /* 0x00000070a1b77220 */ /* 0x000fe20000410000 */
[----:B------:R-:W2:Y:S01]  /*21c0*/  LDL R56, [R1+0x14c] ;  /* 0x00014c0001387983 */ /* 0x000ea20000100800 */
[----:B---3--:R-:W-:Y:S01]  /*21d0*/  FFMA.FTZ R184, R61, R48, R184 ;  /* 0x000000303db87223 */ /* 0x008fe200000100b8 */
[----:B------:R-:W-:Y:S02]  /*21e0*/  FADD.FTZ R46, R185, R46 ;  /* 0x0000002eb92e7221 */ /* 0x000fe40000010000 */
[----:B------:R-:W3:Y:S01]  /*21f0*/  LDL R61, [R1+0x154] ;  /* 0x00015400013d7983 */ /* 0x000ee20000100800 */
[----:B------:R-:W-:-:S02]  /*2200*/  HADD2.F32 R48, -RZ, R57.H0_H0 ;  /* 0x20000039ff307230 */ /* 0x000fc40000004100 */
[----:B------:R-:W-:Y:S01]  /*2210*/  FFMA.FTZ R10, R187, R185, R10 ;  /* 0x000000b9bb0a7223 */ /* 0x000fe2000001000a */
[----:B------:R-:W-:Y:S02]  /*2220*/  HADD2.F32 R49, -RZ, R49.H1_H1 ;  /* 0x30000031ff317230 */ /* 0x000fe40000004100 */
[----:B------:R-:W-:Y:S01]  /*2230*/  FADD.FTZ R122, R190, R122 ;  /* 0x0000007abe7a7221 */ /* 0x000fe20000010000 */
[----:B------:R-:W-:Y:S01]  /*2240*/  HADD2.F32 R50, -RZ, R50.H1_H1 ;  /* 0x30000032ff327230 */ /* 0x000fe20000004100 */
[----:B0-----:R-:W0:Y:S01]  /*2250*/  @P0 LDC.64 R114, c[0x0][0x438] ;  /* 0x00010e00ff720b82 */ /* 0x001e220000000a00 */
[----:B----4-:R-:W-:Y:S02]  /*2260*/  FMUL.FTZ R52, R60, R48 ;  /* 0x000000303c347220 */ /* 0x010fe40000410000 */
[----:B------:R-:W4:Y:S01]  /*2270*/  LDL R60, [R1+0x158] ;  /* 0x00015800013c7983 */ /* 0x000f220000100800 */
[-C--:B------:R-:W-:Y:S01]  /*2280*/  FFMA.FTZ R12, R183, R182.reuse, R12 ;  /* 0x000000b6b70c7223 */ /* 0x080fe2000001000c */
[----:B--2---:R-:W-:-:S02]  /*2290*/  FFMA.FTZ R182, R62, R182, R52 ;  /* 0x000000b63eb67223 */ /* 0x004fc40000010034 */
[----:B------:R-:W2:Y:S01]  /*22a0*/  LDL R62, [R1+0x150] ;  /* 0x00015000013e7983 */ /* 0x000ea20000100800 */
[----:B------:R-:W-:Y:S02]  /*22b0*/  HADD2.F32 R53, -RZ, R53.H1_H1 ;  /* 0x30000035ff357230 */ /* 0x000fe40000004100 */
[----:B------:R-:W-:-:S03]  /*22c0*/  FFMA.FTZ R185, R189, R185, R113 ;  /* 0x000000b9bdb97223 */ /* 0x000fc60000010071 */
[----:B------:R-:W-:Y:S01]  /*22d0*/  FADD.FTZ R189, -R166, R53 ;  /* 0x00000035a6bd7221 */ /* 0x000fe20000010100 */
[----:B------:R-:W-:Y:S02]  /*22e0*/  HADD2.F32 R53, -RZ, R57.H1_H1 ;  /* 0x30000039ff357230 */ /* 0x000fe40000004100 */
[----:B------:R-:W-:Y:S01]  /*22f0*/  FADD.FTZ R223, R48, R223 ;  /* 0x000000df30df7221 */ /* 0x000fe20000010000 */
[----:B------:R-:W-:Y:S01]  /*2300*/  FFMA.FTZ R212, R183, R48, R212 ;  /* 0x00000030b7d47223 */ /* 0x000fe200000100d4 */
[----:B------:R-:W-:Y:S02]  /*2310*/  HADD2.F32 R48, -RZ, R58.H0_H0 ;  /* 0x2000003aff307230 */ /* 0x000fe40000004100 */
[----:B------:R-:W-:Y:S01]  /*2320*/  FMUL.FTZ R189, R161, R189 ;  /* 0x000000bda1bd7220 */ /* 0x000fe20000410000 */
[----:B------:R-:W-:Y:S02]  /*2330*/  HADD2.F32 R52, -RZ, R54.H0_H0 ;  /* 0x20000036ff347230 */ /* 0x000fe40000004100 */
[----:B------:R-:W-:Y:S01]  /*2340*/  FADD.FTZ R121, R49, R121 ;  /* 0x0000007931797221 */ /* 0x000fe20000010000 */
[----:B------:R-:W-:-:S02]  /*2350*/  FFMA.FTZ R13, R189, R49, R13 ;  /* 0x00000031bd0d7223 */ /* 0x000fc4000001000d */
[----:B------:R-:W-:-:S04]  /*2360*/  FADD.FTZ R52, -R166, R52 ;  /* 0x00000034a6347221 */ /* 0x000fc80000010100 */
[----:B------:R-:W-:-:S04]  /*2370*/  FMUL.FTZ R57, R161, R52 ;  /* 0x00000034a1397220 */ /* 0x000fc80000410000 */
[----:B------:R-:W-:Y:S01]  /*2380*/  FFMA.FTZ R14, R57, R190, R14 ;  /* 0x000000be390e7223 */ /* 0x000fe2000001000e */
[----:B------:R-:W-:Y:S02]  /*2390*/  HADD2.F32 R52, -RZ, R58.H1_H1 ;  /* 0x3000003aff347230 */ /* 0x000fe40000004100 */
[----:B------:R-:W-:-:S04]  /*23a0*/  FMUL.FTZ R188, R119, R53 ;  /* 0x0000003577bc7220 */ /* 0x000fc80000410000 */
[----:B------:R-:W-:Y:S01]  /*23b0*/  FFMA.FTZ R188, R118, R49, R188 ;  /* 0x0000003176bc7223 */ /* 0x000fe200000100bc */
[----:B------:R-:W-:Y:S01]  /*23c0*/  FMUL.FTZ R58, R56, R52 ;  /* 0x00000034383a7220 */ /* 0x000fe20000410000 */
[----:B---3--:R-:W-:Y:S02]  /*23d0*/  FMUL.FTZ R49, R61, R48 ;  /* 0x000000303d317220 */ /* 0x008fe40000410000 */
[----:B------:R-:W3:Y:S02]  /*23e0*/  LDL R61, [R1+0x144] ;  /* 0x00014400013d7983 */ /* 0x000ee40000100800 */
[----:B----4-:R-:W-:Y:S02]  /*23f0*/  FFMA.FTZ R190, R60, R190, R49 ;  /* 0x000000be3cbe7223 */ /* 0x010fe40000010031 */
[----:B------:R-:W4:Y:S01]  /*2400*/  LDL R60, [R1+0x148] ;  /* 0x00014800013c7983 */ /* 0x000f220000100800 */
[----:B--2---:R-:W-:-:S03]  /*2410*/  FFMA.FTZ R58, R62, R50, R58 ;  /* 0x000000323e3a7223 */ /* 0x004fc6000001003a */
[----:B------:R-:W2:Y:S01]  /*2420*/  LDL R62, [R1+0x140] ;  /* 0x00014000013e7983 */ /* 0x000ea20000100800 */
[----:B------:R-:W-:-:S05]  /*2430*/  IADD3 R162, PT, PT, R165, 0x40, RZ ;  /* 0x00000040a5a27810 */ /* 0x000fca0007ffe0ff */
[----:B0-----:R-:W-:-:S05]  /*2440*/  @P0 IMAD.WIDE.U32 R112, R162, 0x10, R114 ;  /* 0x00000010a2700825 */ /* 0x001fca00078e0072 */
[----:B------:R0:W5:Y:S02]  /*2450*/  @P0 LDG.E.128 R80, desc[UR10][R112.64] ;  /* 0x0000000a70500981 */ /* 0x000164000c1e1d00 */
[----:B0-----:R-:W0:Y:S01]  /*2460*/  @P0 LDC.64 R112, c[0x0][0x438] ;  /* 0x00010e00ff700b82 */ /* 0x001e220000000a00 */
[----:B------:R-:W-:Y:S01]  /*2470*/  IMAD.WIDE.U32 R92, R162, 0x10, R192 ;  /* 0x00000010a25c7825 */ /* 0x000fe200078e00c0 */
[----:B------:R-:W-:-:S03]  /*2480*/  IADD3 R56, PT, PT, R165, 0x80, RZ ;  /* 0x00000080a5387810 */ /* 0x000fc60007ffe0ff */
[----:B------:R-:W-:Y:S02]  /*2490*/  IMAD.WIDE.U32 R68, R162, 0x10, R194 ;  /* 0x00000010a2447825 */ /* 0x000fe400078e00c2 */
[----:B------:R-:W2:Y:S02]  /*24a0*/  LDG.E.128 R92, desc[UR10][R92.64] ;  /* 0x0000000a5c5c7981 */ /* 0x000ea4000c1e1d00 */
[----:B------:R-:W-:Y:S01]  /*24b0*/  FADD.FTZ R221, R48, R221 ;  /* 0x000000dd30dd7221 */ /* 0x000fe20000010000 */
[----:B------:R-:W-:-:S04]  /*24c0*/  IMAD.WIDE.U32 R96, R162, 0x10, R196 ;  /* 0x00000010a2607825 */ /* 0x000fc800078e00c4 */
[----:B------:R-:W-:Y:S01]  /*24d0*/  FFMA.FTZ R214, R57, R48, R214 ;  /* 0x0000003039d67223 */ /* 0x000fe200000100d6 */
[----:B------:R-:W2:Y:S01]  /*24e0*/  LDG.E.128 R68, desc[UR10][R68.64] ;  /* 0x0000000a44447981 */ /* 0x000ea2000c1e1d00 */
[----:B------:R-:W-:-:S03]  /*24f0*/  IADD3 R164, PT, PT, R165, 0x60, RZ ;  /* 0x00000060a5a47810 */ /* 0x000fc60007ffe0ff */
[----:B------:R-:W2:Y:S02]  /*2500*/  LDG.E.128 R96, desc[UR10][R96.64] ;  /* 0x0000000a60607981 */ /* 0x000ea4000c1e1d00 */
[----:B------:R-:W-:-:S04]  /*2510*/  IMAD.WIDE.U32 R100, R164, 0x10, R192 ;  /* 0x00000010a4647825 */ /* 0x000fc800078e00c0 */
[----:B0-----:R-:W-:-:S04]  /*2520*/  @P0 IMAD.WIDE.U32 R48, R56, 0x10, R112 ;  /* 0x0000001038300825 */ /* 0x001fc800078e0070 */
[----:B------:R-:W-:Y:S01]  /*2530*/  IMAD.WIDE.U32 R112, R56, 0x10, R192 ;  /* 0x0000001038707825 */ /* 0x000fe200078e00c0 */
[----:B------:R0:W5:Y:S03]  /*2540*/  @P0 LDG.E.128 R88, desc[UR10][R48.64] ;  /* 0x0000000a30580981 */ /* 0x000166000c1e1d00 */
[----:B------:R-:W-:Y:S02]  /*2550*/  HADD2.F32 R193, -RZ, R55.H0_H0 ;  /* 0x20000037ffc17230 */ /* 0x000fe40000004100 */
[----:B0-----:R-:W-:-:S03]  /*2560*/  HADD2.F32 R48, -RZ, R59.H0_H0 ;  /* 0x2000003bff307230 */ /* 0x001fc60000004100 */
[----:B------:R-:W-:Y:S01]  /*2570*/  FADD.FTZ R193, -R166, R193 ;  /* 0x000000c1a6c17221 */ /* 0x000fe20000010100 */
[----:B------:R-:W-:-:S03]  /*2580*/  HADD2.F32 R192, -RZ, R51.H0_H0 ;  /* 0x20000033ffc07230 */ /* 0x000fc60000004100 */
[----:B------:R-:W-:Y:S02]  /*2590*/  FMUL.FTZ R193, R161, R193 ;  /* 0x000000c1a1c17220 */ /* 0x000fe40000410000 */
[----:B------:R-:W-:Y:S02]  /*25a0*/  FADD.FTZ R124, R192, R124 ;  /* 0x0000007cc07c7221 */ /* 0x000fe40000010000 */
[----:B------:R-:W-:Y:S01]  /*25b0*/  FFMA.FTZ R16, R193, R192, R16 ;  /* 0x000000c0c1107223 */ /* 0x000fe20000010010 */
[----:B------:R-:W-:Y:S02]  /*25c0*/  HADD2.F32 R54, -RZ, R54.H1_H1 ;  /* 0x30000036ff367230 */ /* 0x000fe40000004100 */
[----:B------:R-:W-:Y:S02]  /*25d0*/  HADD2.F32 R59, -RZ, R59.H1_H1 ;  /* 0x3000003bff3b7230 */ /* 0x000fe40000004100 */
[----:B------:R-:W-:Y:S02]  /*25e0*/  HADD2.F32 R51, -RZ, R51.H1_H1 ;  /* 0x30000033ff337230 */ /* 0x000fe40000004100 */
[----:B------:R-:W-:Y:S01]  /*25f0*/  FADD.FTZ R54, -R166, R54 ;  /* 0x00000036a6367221 */ /* 0x000fe20000010100 */
[----:B------:R-:W-:-:S03]  /*2600*/  FMUL.FTZ R202, R200, R59 ;  /* 0x0000003bc8ca7220 */ /* 0x000fc60000410000 */
[----:B------:R-:W-:Y:S01]  /*2610*/  FMUL.FTZ R191, R161, R54 ;  /* 0x00000036a1bf7220 */ /* 0x000fe20000410000 */
[----:B------:R-:W-:-:S03]  /*2620*/  FADD.FTZ R123, R50, R123 ;  /* 0x0000007b327b7221 */ /* 0x000fc60000010000 */
[----:B------:R-:W-:Y:S02]  /*2630*/  FFMA.FTZ R15, R191, R50, R15 ;  /* 0x00000032bf0f7223 */ /* 0x000fe4000001000f */
[----:B------:R-:W2:Y:S01]  /*2640*/  LDL R50, [R1+0x128] ;  /* 0x0001280001327983 */ /* 0x000ea20000100800 */
[----:B---3--:R-:W-:-:S03]  /*2650*/  FMUL.FTZ R49, R61, R48 ;  /* 0x000000303d317220 */ /* 0x008fc60000410000 */
[----:B------:R-:W3:Y:S01]  /*2660*/  LDL R61, [R1+0x12c] ;  /* 0x00012c00013d7983 */ /* 0x000ee20000100800 */
[----:B----4-:R-:W-:-:S03]  /*2670*/  FFMA.FTZ R192, R60, R192, R49 ;  /* 0x000000c03cc07223 */ /* 0x010fc60000010031 */
[----:B------:R-:W4:Y:S01]  /*2680*/  LDL R60, [R1+0x130] ;  /* 0x00013000013c7983 */ /* 0x000f220000100800 */
[----:B--2---:R-:W-:-:S03]  /*2690*/  FFMA.FTZ R202, R62, R51, R202 ;  /* 0x000000333eca7223 */ /* 0x004fc600000100ca */
[----:B------:R-:W2:Y:S01]  /*26a0*/  LDL R62, [R1+0x124] ;  /* 0x00012400013e7983 */ /* 0x000ea20000100800 */
[----:B------:R-:W-:Y:S01]  /*26b0*/  FMUL.FTZ R174, R161, R174 ;  /* 0x000000aea1ae7220 */ /* 0x000fe20000410000 */
[----:B------:R-:W-:Y:S01]  /*26c0*/  FADD.FTZ R41, R172, R41 ;  /* 0x00000029ac297221 */ /* 0x000fe20000010000 */
[----:B------:R-:W-:Y:S01]  /*26d0*/  FADD.FTZ R219, R48, R219 ;  /* 0x000000db30db7221 */ /* 0x000fe20000010000 */
[----:B------:R-:W-:Y:S01]  /*26e0*/  FFMA.FTZ R216, R193, R48, R216 ;  /* 0x00000030c1d87223 */ /* 0x000fe200000100d8 */
[-C--:B------:R-:W-:Y:S01]  /*26f0*/  FFMA.FTZ R5, R174, R172.reuse, R5 ;  /* 0x000000acae057223 */ /* 0x080fe20000010005 */
[----:B------:R-:W-:Y:S01]  /*2700*/  FFMA.FTZ R172, R102, R172, R65 ;  /* 0x000000ac66ac7223 */ /* 0x000fe20000010041 */
[----:B------:R-:W-:Y:S01]  /*2710*/  FADD.FTZ R222, R53, R222 ;  /* 0x000000de35de7221 */ /* 0x000fe20000010000 */
[----:B------:R-:W-:Y:S01]  /*2720*/  FFMA.FTZ R213, R189, R53, R213 ;  /* 0x00000035bdd57223 */ /* 0x000fe200000100d5 */
[----:B------:R-:W-:Y:S01]  /*2730*/  FADD.FTZ R220, R52, R220 ;  /* 0x000000dc34dc7221 */ /* 0x000fe20000010000 */
[----:B------:R-:W-:Y:S01]  /*2740*/  FFMA.FTZ R215, R191, R52, R215 ;  /* 0x00000034bfd77223 */ /* 0x000fe200000100d7 */
[----:B------:R-:W-:-:S02]  /*2750*/  HADD2.F32 R48, -RZ, R55.H1_H1 ;  /* 0x30000037ff307230 */ /* 0x000fc40000004100 */
[----:B------:R-:W-:-:S04]  /*2760*/  IMAD.WIDE.U32 R64, R164, 0x10, R194 ;  /* 0x00000010a4407825 */ /* 0x000fc800078e00c2 */
[----:B------:R-:W-:-:S04]  /*2770*/  IMAD.WIDE.U32 R52, R56, 0x10, R194 ;  /* 0x0000001038347825 */ /* 0x000fc800078e00c2 */
[----:B------:R-:W-:Y:S01]  /*2780*/  FADD.FTZ R48, -R166, R48 ;  /* 0x00000030a6307221 */ /* 0x000fe20000010100 */
[----:B------:R-:W-:-:S03]  /*2790*/  HADD2.F32 R194, -RZ, R92.H0_H0 ;  /* 0x2000005cffc27230 */ /* 0x000fc60000004100 */
[----:B------:R-:W-:Y:S01]  /*27a0*/  FMUL.FTZ R203, R161, R48 ;  /* 0x00000030a1cb7220 */ /* 0x000fe20000410000 */
[----:B------:R-:W-:Y:S01]  /*27b0*/  FADD.FTZ R218, R59, R218 ;  /* 0x000000da3bda7221 */ /* 0x000fe20000010000 */
[----:B------:R-:W-:Y:S01]  /*27c0*/  FADD.FTZ R230, R117, R230 ;  /* 0x000000e675e67221 */ /* 0x000fe20000010000 */
[----:B------:R-:W-:Y:S01]  /*27d0*/  FFMA.FTZ R139, R174, R117, R139 ;  /* 0x00000075ae8b7223 */ /* 0x000fe2000001008b */
[----:B------:R-:W-:Y:S01]  /*27e0*/  FADD.FTZ R194, -R166, R194 ;  /* 0x000000c2a6c27221 */ /* 0x000fe20000010100 */
[----:B------:R-:W-:Y:S02]  /*27f0*/  HADD2.F32 R48, -RZ, R68.H0_H0 ;  /* 0x20000044ff307230 */ /* 0x000fe40000004100 */
[----:B------:R-:W-:Y:S01]  /*2800*/  FFMA.FTZ R217, R203, R59, R217 ;  /* 0x0000003bcbd97223 */ /* 0x000fe200000100d9 */
[----:B------:R-:W-:Y:S01]  /*2810*/  FADD.FTZ R227, R116, R227 ;  /* 0x000000e374e37221 */ /* 0x000fe20000010000 */
[----:B------:R-:W-:Y:S01]  /*2820*/  FMUL.FTZ R194, R161, R194 ;  /* 0x000000c2a1c27220 */ /* 0x000fe20000410000 */
[----:B------:R-:W-:-:S02]  /*2830*/  HADD2.F32 R59, -RZ, R96.H0_H0 ;  /* 0x20000060ff3b7230 */ /* 0x000fc40000004100 */
[-C--:B------:R-:W-:Y:S01]  /*2840*/  FMUL.FTZ R49, R199, R48.reuse ;  /* 0x00000030c7317220 */ /* 0x080fe20000410000 */
[----:B------:R-:W-:Y:S01]  /*2850*/  FADD.FTZ R245, R48, R245 ;  /* 0x000000f530f57221 */ /* 0x000fe20000010000 */
[C---:B------:R-:W-:Y:S01]  /*2860*/  FFMA.FTZ R238, R194.reuse, R48, R238 ;  /* 0x00000030c2ee7223 */ /* 0x040fe200000100ee */
[----:B------:R-:W-:Y:S01]  /*2870*/  HADD2.F32 R48, -RZ, R68.H1_H1 ;  /* 0x30000044ff307230 */ /* 0x000fe20000004100 */
[----:B------:R-:W2:Y:S01]  /*2880*/  LDL R199, [R1+0x11c] ;  /* 0x00011c0001c77983 */ /* 0x000ea20000100800 */
[----:B------:R-:W-:Y:S02]  /*2890*/  HADD2.F32 R92, -RZ, R92.H1_H1 ;  /* 0x3000005cff5c7230 */ /* 0x000fe40000004100 */
[----:B------:R-:W-:Y:S01]  /*28a0*/  FADD.FTZ R126, R59, R126 ;  /* 0x0000007e3b7e7221 */ /* 0x000fe20000010000 */
[-C--:B------:R-:W-:Y:S01]  /*28b0*/  FFMA.FTZ R18, R194, R59.reuse, R18 ;  /* 0x0000003bc2127223 */ /* 0x080fe20000010012 */
[----:B------:R-:W-:Y:S01]  /*28c0*/  FFMA.FTZ R59, R198, R59, R49 ;  /* 0x0000003bc63b7223 */ /* 0x000fe20000010031 */
[----:B------:R-:W-:Y:S01]  /*28d0*/  FFMA.FTZ R142, R181, R116, R142 ;  /* 0x00000074b58e7223 */ /* 0x000fe2000001008e */
[----:B------:R-:W-:Y:S01]  /*28e0*/  FADD.FTZ R68, -R166, R92 ;  /* 0x0000005ca6447221 */ /* 0x000fe20000010100 */
[----:B------:R-:W0:Y:S01]  /*28f0*/  @P0 LDC.64 R116, c[0x0][0x438] ;  /* 0x00010e00ff740b82 */ /* 0x000e220000000a00 */
[----:B------:R-:W-:Y:S01]  /*2900*/  HADD2.F32 R92, -RZ, R96.H1_H1 ;  /* 0x30000060ff5c7230 */ /* 0x000fe20000004100 */
[----:B------:R-:W2:Y:S01]  /*2910*/  LDL R198, [R1+0x114] ;  /* 0x0001140001c67983 */ /* 0x000ea20000100800 */
[----:B------:R-:W-:-:S03]  /*2920*/  FMUL.FTZ R68, R161, R68 ;  /* 0x00000044a1447220 */ /* 0x000fc60000410000 */
[----:B------:R-:W-:Y:S01]  /*2930*/  FADD.FTZ R127, R92, R127 ;  /* 0x0000007f5c7f7221 */ /* 0x000fe20000010000 */
[----:B------:R-:W-:Y:S01]  /*2940*/  FFMA.FTZ R19, R68, R92, R19 ;  /* 0x0000005c44137223 */ /* 0x000fe20000010013 */
[----:B------:R-:W-:Y:S02]  /*2950*/  HADD2.F32 R96, -RZ, R93.H0_H0 ;  /* 0x2000005dff607230 */ /* 0x000fe40000004100 */
[----:B------:R-:W-:Y:S01]  /*2960*/  FADD.FTZ R244, R48, R244 ;  /* 0x000000f430f47221 */ /* 0x000fe20000010000 */
[----:B------:R-:W-:Y:S01]  /*2970*/  FFMA.FTZ R239, R68, R48, R239 ;  /* 0x0000003044ef7223 */ /* 0x000fe200000100ef */
[----:B------:R-:W-:Y:S01]  /*2980*/  FADD.FTZ R125, R51, R125 ;  /* 0x0000007d337d7221 */ /* 0x000fe20000010000 */
[----:B------:R-:W-:Y:S01]  /*2990*/  FFMA.FTZ R17, R203, R51, R17 ;  /* 0x00000033cb117223 */ /* 0x000fe20000010011 */
[----:B------:R-:W-:Y:S01]  /*29a0*/  FADD.FTZ R96, -R166, R96 ;  /* 0x00000060a6607221 */ /* 0x000fe20000010100 */
[----:B------:R-:W-:Y:S02]  /*29b0*/  HADD2.F32 R195, -RZ, R97.H0_H0 ;  /* 0x20000061ffc37230 */ /* 0x000fe40000004100 */
[----:B------:R-:W-:Y:S01]  /*29c0*/  FADD.FTZ R40, R173, R40 ;  /* 0x00000028ad287221 */ /* 0x000fe20000010000 */
[----:B------:R-:W-:-:S04]  /*29d0*/  IMAD.WIDE.U32 R104, R164, 0x10, R196 ;  /* 0x00000010a4687825 */ /* 0x000fc800078e00c4 */
[----:B------:R-:W-:Y:S01]  /*29e0*/  FMUL.FTZ R96, R161, R96 ;  /* 0x00000060a1607220 */ /* 0x000fe20000410000 */
[----:B------:R-:W-:Y:S01]  /*29f0*/  FFMA.FTZ R4, R175, R173, R4 ;  /* 0x000000adaf047223 */ /* 0x000fe20000010004 */
[----:B------:R-:W-:Y:S01]  /*2a00*/  FADD.FTZ R234, R195, R234 ;  /* 0x000000eac3ea7221 */ /* 0x000fe20000010000 */
[----:B------:R-:W2:Y:S01]  /*2a10*/  LDG.E.128 R52, desc[UR10][R52.64] ;  /* 0x0000000a34347981 */ /* 0x000ea2000c1e1d00 */
[----:B------:R-:W-:Y:S01]  /*2a20*/  FFMA.FTZ R20, R96, R195, R20 ;  /* 0x000000c360147223 */ /* 0x000fe20000010014 */
[----:B0-----:R-:W-:Y:S02]  /*2a30*/  @P0 IMAD.WIDE.U32 R114, R164, 0x10, R116 ;  /* 0x00000010a4720825 */ /* 0x001fe400078e0074 */
[----:B------:R-:W2:Y:S02]  /*2a40*/  LDG.E.128 R104, desc[UR10][R104.64] ;  /* 0x0000000a68687981 */ /* 0x000ea4000c1e1d00 */
[----:B------:R-:W-:-:S04]  /*2a50*/  IMAD.WIDE.U32 R116, R56, 0x10, R196 ;  /* 0x0000001038747825 */ /* 0x000fc800078e00c4 */
[----:B---3--:R-:W-:Y:S01]  /*2a60*/  FMUL.FTZ R49, R61, R48 ;  /* 0x000000303d317220 */ /* 0x008fe20000410000 */
[----:B------:R-:W-:Y:S01]  /*2a70*/  HADD2.F32 R93, -RZ, R93.H1_H1 ;  /* 0x3000005dff5d7230 */ /* 0x000fe20000004100 */
[----:B------:R-:W3:Y:S01]  /*2a80*/  LDL R61, [R1+0x120] ;  /* 0x00012000013d7983 */ /* 0x000ee20000100800 */
[----:B------:R-:W-:Y:S02]  /*2a90*/  HADD2.F32 R48, -RZ, R69.H0_H0 ;  /* 0x20000045ff307230 */ /* 0x000fe40000004100 */
[----:B------:R-:W-:Y:S02]  /*2aa0*/  HADD2.F32 R97, -RZ, R97.H1_H1 ;  /* 0x30000061ff617230 */ /* 0x000fe40000004100 */
[----:B------:R-:W-:Y:S01]  /*2ab0*/  FFMA.FTZ R173, R103, R173, R67 ;  /* 0x000000ad67ad7223 */ /* 0x000fe20000010043 */
[----:B------:R0:W5:Y:S04]  /*2ac0*/  @P0 LDG.E.128 R84, desc[UR10][R114.64] ;  /* 0x0000000a72540981 */ /* 0x000168000c1e1d00 */
[----:B------:R-:W3:Y:S01]  /*2ad0*/  LDG.E.128 R116, desc[UR10][R116.64] ;  /* 0x0000000a74747981 */ /* 0x000ee2000c1e1d00 */
[----:B----4-:R-:W-:Y:S01]  /*2ae0*/  FFMA.FTZ R92, R60, R92, R49 ;  /* 0x0000005c3c5c7223 */ /* 0x010fe20000010031 */
[----:B------:R-:W-:-:S02]  /*2af0*/  HADD2.F32 R69, -RZ, R69.H1_H1 ;  /* 0x30000045ff457230 */ /* 0x000fc40000004100 */
[----:B------:R-:W4:Y:S04]  /*2b00*/  LDL R60, [R1+0x118] ;  /* 0x00011800013c7983 */ /* 0x000f280000100800 */
[----:B------:R-:W4:Y:S01]  /*2b10*/  LDL.LU R51, [R1+0x10] ;  /* 0x0000100001337983 */ /* 0x000f220000300800 */
[----:B--2---:R-:W-:-:S03]  /*2b20*/  FMUL.FTZ R49, R62, R48 ;  /* 0x000000303e317220 */ /* 0x004fc60000410000 */
[----:B------:R-:W2:Y:S01]  /*2b30*/  LDL R197, [R1+0x10c] ;  /* 0x00010c0001c57983 */ /* 0x000ea20000100800 */
[----:B------:R-:W-:-:S03]  /*2b40*/  FFMA.FTZ R195, R50, R195, R49 ;  /* 0x000000c332c37223 */ /* 0x000fc60000010031 */
[----:B------:R-:W2:Y:S04]  /*2b50*/  LDL R62, [R1+0x110] ;  /* 0x00011000013e7983 */ /* 0x000ea80000100800 */
[----:B------:R-:W2:Y:S01]  /*2b60*/  LDL.LU R50, [R1+0xc] ;  /* 0x00000c0001327983 */ /* 0x000ea20000300800 */
[----:B------:R-:W-:Y:S01]  /*2b70*/  FADD.FTZ R93, -R166, R93 ;  /* 0x0000005da65d7221 */ /* 0x000fe20000010100 */
[----:B------:R-:W-:Y:S01]  /*2b80*/  FADD.FTZ R243, R48, R243 ;  /* 0x000000f330f37221 */ /* 0x000fe20000010000 */
[----:B------:R-:W-:Y:S01]  /*2b90*/  FFMA.FTZ R240, R96, R48, R240 ;  /* 0x0000003060f07223 */ /* 0x000fe200000100f0 */
[----:B------:R-:W-:Y:S01]  /*2ba0*/  FADD.FTZ R235, R97, R235 ;  /* 0x000000eb61eb7221 */ /* 0x000fe20000010000 */
[----:B------:R-:W-:Y:S01]  /*2bb0*/  FMUL.FTZ R196, R161, R93 ;  /* 0x0000005da1c47220 */ /* 0x000fe20000410000 */
[----:B------:R-:W-:Y:S01]  /*2bc0*/  HADD2.F32 R93, -RZ, R94.H0_H0 ;  /* 0x2000005eff5d7230 */ /* 0x000fe20000004100 */
[----:B------:R-:W2:Y:S02]  /*2bd0*/  LDG.E.128 R100, desc[UR10][R100.64] ;  /* 0x0000000a64647981 */ /* 0x000ea4000c1e1d00 */
[----:B------:R-:W-:-:S02]  /*2be0*/  FFMA.FTZ R21, R196, R97, R21 ;  /* 0x00000061c4157223 */ /* 0x000fc40000010015 */
[----:B------:R-:W-:Y:S01]  /*2bf0*/  FADD.FTZ R93, -R166, R93 ;  /* 0x0000005da65d7221 */ /* 0x000fe20000010100 */
[----:B------:R-:W-:Y:S01]  /*2c00*/  FADD.FTZ R242, R69, R242 ;  /* 0x000000f245f27221 */ /* 0x000fe20000010000 */
[----:B------:R-:W-:Y:S01]  /*2c10*/  FFMA.FTZ R241, R196, R69, R241 ;  /* 0x00000045c4f17223 */ /* 0x000fe200000100f1 */
[----:B------:R-:W2:Y:S01]  /*2c20*/  LDG.E.128 R64, desc[UR10][R64.64] ;  /* 0x0000000a40407981 */ /* 0x000ea2000c1e1d00 */
[----:B------:R-:W-:-:S03]  /*2c30*/  FMUL.FTZ R93, R161, R93 ;  /* 0x0000005da15d7220 */ /* 0x000fc60000410000 */
[----:B------:R-:W2:Y:S01]  /*2c40*/  LDG.E.128 R112, desc[UR10][R112.64] ;  /* 0x0000000a70707981 */ /* 0x000ea2000c1e1d00 */
[----:B------:R-:W-:Y:S01]  /*2c50*/  FMUL.FTZ R48, R199, R69 ;  /* 0x00000045c7307220 */ /* 0x000fe20000410000 */
[----:B------:R-:W-:-:S05]  /*2c60*/  HADD2.F32 R69, -RZ, R98.H0_H0 ;  /* 0x20000062ff457230 */ /* 0x000fca0000004100 */
[----:B------:R-:W-:Y:S01]  /*2c70*/  FADD.FTZ R236, R69, R236 ;  /* 0x000000ec45ec7221 */ /* 0x000fe20000010000 */
[----:B------:R-:W-:Y:S01]  /*2c80*/  FFMA.FTZ R22, R93, R69, R22 ;  /* 0x000000455d167223 */ /* 0x000fe20000010016 */
[----:B---3--:R-:W-:Y:S01]  /*2c90*/  FFMA.FTZ R97, R61, R97, R48 ;  /* 0x000000613d617223 */ /* 0x008fe20000010030 */
[----:B------:R-:W-:Y:S01]  /*2ca0*/  HADD2.F32 R48, -RZ, R70.H0_H0 ;  /* 0x20000046ff307230 */ /* 0x000fe20000004100 */
[----:B------:R-:W3:Y:S04]  /*2cb0*/  LDL R61, [R1+0x104] ;  /* 0x00010400013d7983 */ /* 0x000ee80000100800 */
[----:B------:R-:W-:-:S04]  /*2cc0*/  FMUL.FTZ R49, R198, R48 ;  /* 0x00000030c6317220 */ /* 0x000fc80000410000 */
[----:B----4-:R-:W-:Y:S02]  /*2cd0*/  FFMA.FTZ R69, R60, R69, R49 ;  /* 0x000000453c457223 */ /* 0x010fe40000010031 */
[----:B------:R-:W4:Y:S01]  /*2ce0*/  LDL R60, [R1+0x108] ;  /* 0x00010800013c7983 */ /* 0x000f220000100800 */
[----:B------:R-:W-:Y:S01]  /*2cf0*/  FADD.FTZ R51, R48, R51 ;  /* 0x0000003330337221 */ /* 0x000fe20000010000 */
[----:B------:R-:W-:-:S04]  /*2d00*/  HADD2.F32 R70, -RZ, R70.H1_H1 ;  /* 0x30000046ff467230 */ /* 0x000fc80000004100 */
[----:B------:R1:W-:Y:S01]  /*2d10*/  STL [R1+0x10], R51 ;  /* 0x0000103301007387 */ /* 0x0003e20000100800 */
[----:B--2---:R-:W-:-:S03]  /*2d20*/  FADD.FTZ R50, R70, R50 ;  /* 0x0000003246327221 */ /* 0x004fc60000010000 */
[----:B-1----:R-:W2:Y:S04]  /*2d30*/  LDL.LU R51, [R1+0x8] ;  /* 0x0000080001337983 */ /* 0x002ea80000300800 */
[----:B------:R-:W2:Y:S04]  /*2d40*/  LDL R199, [R1+0xfc] ;  /* 0x0000fc0001c77983 */ /* 0x000ea80000100800 */
[----:B------:R1:W-:Y:S04]  /*2d50*/  STL [R1+0xc], R50 ;  /* 0x00000c3201007387 */ /* 0x0003e80000100800 */
[----:B-1----:R-:W2:Y:S01]  /*2d60*/  LDL R50, [R1+0x100] ;  /* 0x0001000001327983 */ /* 0x002ea20000100800 */
[----:B------:R-:W-:-:S02]  /*2d70*/  HADD2.F32 R94, -RZ, R94.H1_H1 ;  /* 0x3000005eff5e7230 */ /* 0x000fc40000004100 */
[----:B------:R-:W-:Y:S01]  /*2d80*/  FMUL.FTZ R197, R197, R70 ;  /* 0x00000046c5c57220 */ /* 0x000fe20000410000 */
[----:B------:R-:W-:Y:S01]  /*2d90*/  HADD2.F32 R98, -RZ, R98.H1_H1 ;  /* 0x30000062ff627230 */ /* 0x000fe20000004100 */
[----:B------:R-:W2:Y:S01]  /*2da0*/  LDL.LU R205, [R1+0x4] ;  /* 0x0000040001cd7983 */ /* 0x000ea20000300800 */
[----:B------:R-:W-:-:S03]  /*2db0*/  FADD.FTZ R94, -R166, R94 ;  /* 0x0000005ea65e7221 */ /* 0x000fc60000010100 */
[----:B------:R-:W2:Y:S01]  /*2dc0*/  LDL.LU R204, [R1] ;  /* 0x0000000001cc7983 */ /* 0x000ea20000300800 */
[----:B------:R-:W-:Y:S01]  /*2dd0*/  FMUL.FTZ R198, R161, R94 ;  /* 0x0000005ea1c67220 */ /* 0x000fe20000410000 */
[----:B------:R-:W-:Y:S01]  /*2de0*/  FADD.FTZ R237, R98, R237 ;  /* 0x000000ed62ed7221 */ /* 0x000fe20000010000 */
[----:B------:R-:W-:Y:S01]  /*2df0*/  FFMA.FTZ R197, R62, R98, R197 ;  /* 0x000000623ec57223 */ /* 0x000fe200000100c5 */
[----:B------:R-:W-:Y:S01]  /*2e00*/  FFMA.FTZ R250, R93, R48, R250 ;  /* 0x000000305dfa7223 */ /* 0x000fe200000100fa */
[----:B------:R-:W-:Y:S01]  /*2e10*/  FFMA.FTZ R23, R198, R98, R23 ;  /* 0x00000062c6177223 */ /* 0x000fe20000010017 */
[----:B------:R-:W-:Y:S01]  /*2e20*/  HADD2.F32 R98, -RZ, R95.H0_H0 ;  /* 0x2000005fff627230 */ /* 0x000fe20000004100 */
[----:B------:R-:W2:Y:S01]  /*2e30*/  LDL R201, [R1+0xf4] ;  /* 0x0000f40001c97983 */ /* 0x000ea20000100800 */
[----:B------:R-:W-:-:S03]  /*2e40*/  HADD2.F32 R48, -RZ, R71.H0_H0 ;  /* 0x20000047ff307230 */ /* 0x000fc60000004100 */
[----:B------:R-:W-:Y:S01]  /*2e50*/  FADD.FTZ R98, -R166, R98 ;  /* 0x00000062a6627221 */ /* 0x000fe20000010100 */
[----:B------:R-:W-:Y:S01]  /*2e60*/  HADD2.F32 R94, -RZ, R99.H0_H0 ;  /* 0x20000063ff5e7230 */ /* 0x000fe20000004100 */
[----:B------:R-:W2:Y:S02]  /*2e70*/  LDL R62, [R1+0xf8] ;  /* 0x0000f800013e7983 */ /* 0x000ea40000100800 */
[----:B------:R-:W-:Y:S02]  /*2e80*/  FMUL.FTZ R98, R161, R98 ;  /* 0x00000062a1627220 */ /* 0x000fe40000410000 */
[----:B------:R-:W-:Y:S02]  /*2e90*/  FADD.FTZ R246, R94, R246 ;  /* 0x000000f65ef67221 */ /* 0x000fe40000010000 */
[----:B------:R-:W-:Y:S01]  /*2ea0*/  FFMA.FTZ R24, R98, R94, R24 ;  /* 0x0000005e62187223 */ /* 0x000fe20000010018 */
[----:B------:R-:W-:Y:S02]  /*2eb0*/  HADD2.F32 R71, -RZ, R71.H1_H1 ;  /* 0x30000047ff477230 */ /* 0x000fe40000004100 */
[----:B------:R-:W-:-:S02]  /*2ec0*/  HADD2.F32 R99, -RZ, R99.H1_H1 ;  /* 0x30000063ff637230 */ /* 0x000fc40000004100 */
[----:B---3--:R-:W-:Y:S02]  /*2ed0*/  FMUL.FTZ R49, R61, R48 ;  /* 0x000000303d317220 */ /* 0x008fe40000410000 */
[----:B------:R-:W3:Y:S02]  /*2ee0*/  LDL.LU R61, [R1+0x2c] ;  /* 0x00002c00013d7983 */ /* 0x000ee40000300800 */
[----:B----4-:R-:W-:Y:S02]  /*2ef0*/  FFMA.FTZ R94, R60, R94, R49 ;  /* 0x0000005e3c5e7223 */ /* 0x010fe40000010031 */
[----:B------:R-:W4:Y:S01]  /*2f00*/  LDL.LU R60, [R1+0x18] ;  /* 0x00001800013c7983 */ /* 0x000f220000300800 */
[----:B--2---:R-:W-:Y:S01]  /*2f10*/  FADD.FTZ R51, R48, R51 ;  /* 0x0000003330337221 */ /* 0x004fe20000010000 */
[----:B------:R-:W-:-:S04]  /*2f20*/  FMUL.FTZ R199, R199, R71 ;  /* 0x00000047c7c77220 */ /* 0x000fc80000410000 */
[----:B------:R1:W-:Y:S04]  /*2f30*/  STL [R1+0x8], R51 ;  /* 0x0000083301007387 */ /* 0x0003e80000100800 */
[----:B-1----:R-:W2:Y:S01]  /*2f40*/  LDL R51, [R1+0xec] ;  /* 0x0000ec0001337983 */ /* 0x002ea20000100800 */
[----:B------:R-:W-:-:S03]  /*2f50*/  FFMA.FTZ R199, R50, R99, R199 ;  /* 0x0000006332c77223 */ /* 0x000fc600000100c7 */
[----:B------:R-:W2:Y:S01]  /*2f60*/  LDL R50, [R1+0xf0] ;  /* 0x0000f00001327983 */ /* 0x000ea20000100800 */
[----:B------:R-:W-:-:S05]  /*2f70*/  HADD2.F32 R95, -RZ, R95.H1_H1 ;  /* 0x3000005fff5f7230 */ /* 0x000fca0000004100 */
[----:B------:R-:W-:Y:S01]  /*2f80*/  FADD.FTZ R95, -R166, R95 ;  /* 0x0000005fa65f7221 */ /* 0x000fe20000010100 */
[----:B------:R-:W-:-:S03]  /*2f90*/  FADD.FTZ R205, R71, R205 ;  /* 0x000000cd47cd7221 */ /* 0x000fc60000010000 */
[----:B------:R-:W-:Y:S01]  /*2fa0*/  FMUL.FTZ R200, R161, R95 ;  /* 0x0000005fa1c87220 */ /* 0x000fe20000410000 */
[----:B------:R-:W-:-:S03]  /*2fb0*/  FFMA.FTZ R251, R198, R70, R251 ;  /* 0x00000046c6fb7223 */ /* 0x000fc600000100fb */
[----:B------:R-:W-:Y:S01]  /*2fc0*/  FFMA.FTZ R204, R200, R71, R204 ;  /* 0x00000047c8cc7223 */ /* 0x000fe200000100cc */
[----:B------:R-:W-:Y:S01]  /*2fd0*/  HADD2.F32 R70, -RZ, R100.H0_H0 ;  /* 0x20000064ff467230 */ /* 0x000fe20000004100 */
[----:B------:R1:W-:Y:S04]  /*2fe0*/  STL [R1+0x4], R205 ;  /* 0x000004cd01007387 */ /* 0x0003e80000100800 */
[----:B------:R0:W-:Y:S01]  /*2ff0*/  STL [R1], R204 ;  /* 0x000000cc01007387 */ /* 0x0001e20000100800 */
[----:B------:R-:W-:-:S03]  /*3000*/  FFMA.FTZ R252, R98, R48, R252 ;  /* 0x0000003062fc7223 */ /* 0x000fc600000100fc */
[----:B------:R-:W2:Y:S01]  /*3010*/  LDL.LU R206, [R1+0x28] ;  /* 0x0000280001ce7983 */ /* 0x000ea20000300800 */
[----:B------:R-:W-:-:S03]  /*3020*/  FADD.FTZ R70, -R166, R70 ;  /* 0x00000046a6467221 */ /* 0x000fc60000010100 */
[----:B------:R-:W2:Y:S01]  /*3030*/  LDL.LU R95, [R1+0x1c] ;  /* 0x00001c00015f7983 */ /* 0x000ea20000300800 */
[----:B------:R-:W-:Y:S02]  /*3040*/  HADD2.F32 R48, -RZ, R64.H0_H0 ;  /* 0x20000040ff307230 */ /* 0x000fe40000004100 */
[----:B------:R-:W-:Y:S01]  /*3050*/  FMUL.FTZ R70, R161, R70 ;  /* 0x00000046a1467220 */ /* 0x000fe20000410000 */
[----:B------:R-:W-:Y:S02]  /*3060*/  HADD2.F32 R71, -RZ, R104.H0_H0 ;  /* 0x20000068ff477230 */ /* 0x000fe40000004100 */
[----:B------:R-:W-:-:S03]  /*3070*/  FMUL.FTZ R49, R201, R48 ;  /* 0x00000030c9317220 */ /* 0x000fc60000410000 */
[----:B------:R-:W-:Y:S01]  /*3080*/  FADD.FTZ R248, R71, R248 ;  /* 0x000000f847f87221 */ /* 0x000fe20000010000 */
[-C--:B------:R-:W-:Y:S01]  /*3090*/  FFMA.FTZ R26, R70, R71.reuse, R26 ;  /* 0x00000047461a7223 */ /* 0x080fe2000001001a */
[----:B------:R-:W-:Y:S01]  /*30a0*/  FFMA.FTZ R71, R62, R71, R49 ;  /* 0x000000473e477223 */ /* 0x000fe20000010031 */
[----:B------:R-:W-:Y:S01]  /*30b0*/  FADD.FTZ R247, R99, R247 ;  /* 0x000000f763f77221 */ /* 0x000fe20000010000 */
[----:B------:R-:W-:Y:S01]  /*30c0*/  FFMA.FTZ R25, R200, R99, R25 ;  /* 0x00000063c8197223 */ /* 0x000fe20000010019 */
[----:B------:R-:W-:Y:S02]  /*30d0*/  HADD2.F32 R99, -RZ, R104.H1_H1 ;  /* 0x30000068ff637230 */ /* 0x000fe40000004100 */
[----:B------:R-:W-:Y:S02]  /*30e0*/  HADD2.F32 R100, -RZ, R100.H1_H1 ;  /* 0x30000064ff647230 */ /* 0x000fe40000004100 */
[----:B------:R-:W-:-:S03]  /*30f0*/  HADD2.F32 R64, -RZ, R64.H1_H1 ;  /* 0x30000040ff407230 */ /* 0x000fc60000004100 */
[----:B------:R-:W-:-:S04]  /*3100*/  FADD.FTZ R100, -R166, R100 ;  /* 0x00000064a6647221 */ /* 0x000fc80000010100 */
[----:B------:R-:W-:Y:S01]  /*3110*/  FMUL.FTZ R100, R161, R100 ;  /* 0x00000064a1647220 */ /* 0x000fe20000410000 */
[----:B------:R-:W-:-:S03]  /*3120*/  FADD.FTZ R249, R99, R249 ;  /* 0x000000f963f97221 */ /* 0x000fc60000010000 */
[----:B------:R-:W-:Y:S01]  /*3130*/  FFMA.FTZ R27, R100, R99, R27 ;  /* 0x00000063641b7223 */ /* 0x000fe2000001001b */
[----:B---3--:R-:W-:-:S05]  /*3140*/  FADD.FTZ R61, R48, R61 ;  /* 0x0000003d303d7221 */ /* 0x008fca0000010000 */
[----:B------:R3:W-:Y:S04]  /*3150*/  STL [R1+0x2c], R61 ;  /* 0x00002c3d01007387 */ /* 0x0007e80000100800 */
[----:B------:R-:W2:Y:S01]  /*3160*/  LDL R49, [R1+0xe4] ;  /* 0x0000e40001317983 */ /* 0x000ea20000100800 */
[----:B----4-:R-:W-:-:S05]  /*3170*/  FFMA.FTZ R60, R70, R48, R60 ;  /* 0x00000030463c7223 */ /* 0x010fca000001003c */
[----:B------:R4:W-:Y:S04]  /*3180*/  STL [R1+0x18], R60 ;  /* 0x0000183c01007387 */ /* 0x0009e80000100800 */
[----:B-1----:R-:W4:Y:S04]  /*3190*/  LDL.LU R205, [R1+0x14] ;  /* 0x0000140001cd7983 */ /* 0x002f280000300800 */
[----:B0-----:R-:W4:Y:S04]  /*31a0*/  LDL R204, [R1+0xe8] ;  /* 0x0000e80001cc7983 */ /* 0x001f280000100800 */
[----:B------:R-:W4:Y:S04]  /*31b0*/  LDL.LU R201, [R1+0x24] ;  /* 0x0000240001c97983 */ /* 0x000f280000300800 */
[----:B------:R-:W4:Y:S04]  /*31c0*/  LDL.LU R104, [R1+0x20] ;  /* 0x0000200001687983 */ /* 0x000f280000300800 */
[----:B------:R-:W4:Y:S04]  /*31d0*/  LDL R62, [R1+0xdc] ;  /* 0x0000dc00013e7983 */ /* 0x000f280000100800 */
[----:B---3--:R-:W3:Y:S01]  /*31e0*/  LDL.LU R61, [R1+0x30] ;  /* 0x00003000013d7983 */ /* 0x008ee20000300800 */
[----:B--2---:R-:W-:-:S03]  /*31f0*/  FMUL.FTZ R48, R51, R64 ;  /* 0x0000004033307220 */ /* 0x004fc60000410000 */
[----:B----4-:R-:W2:Y:S01]  /*3200*/  LDL R60, [R1+0xe0] ;  /* 0x0000e000013c7983 */ /* 0x010ea20000100800 */
[----:B------:R-:W-:-:S03]  /*3210*/  FFMA.FTZ R99, R50, R99, R48 ;  /* 0x0000006332637223 */ /* 0x000fc60000010030 */
[----:B------:R-:W4:Y:S04]  /*3220*/  LDL.LU R51, [R1+0x38] ;  /* 0x0000380001337983 */ /* 0x000f280000300800 */
[----:B------:R-:W2:Y:S01]  /*3230*/  LDL.LU R50, [R1+0x34] ;  /* 0x0000340001327983 */ /* 0x000ea20000300800 */
[----:B------:R-:W-:Y:S02]  /*3240*/  HADD2.F32 R48, -RZ, R65.H0_H0 ;  /* 0x20000041ff307230 */ /* 0x000fe40000004100 */
[----:B------:R-:W-:-:S05]  /*3250*/  FFMA.FTZ R95, R100, R64, R95 ;  /* 0x00000040645f7223 */ /* 0x000fca000001005f */
[----:B------:R0:W-:Y:S01]  /*3260*/  STL [R1+0x1c], R95 ;  /* 0x00001c5f01007387 */ /* 0x0001e20000100800 */
[----:B------:R-:W-:Y:S01]  /*3270*/  FADD.FTZ R206, R64, R206 ;  /* 0x000000ce40ce7221 */ /* 0x000fe20000010000 */
[----:B------:R-:W-:Y:S02]  /*3280*/  HADD2.F32 R64, -RZ, R105.H0_H0 ;  /* 0x20000069ff407230 */ /* 0x000fe40000004100 */
[----:B0-----:R-:W-:-:S05]  /*3290*/  HADD2.F32 R95, -RZ, R101.H0_H0 ;  /* 0x20000065ff5f7230 */ /* 0x001fca0000004100 */
[----:B------:R-:W-:-:S04]  /*32a0*/  FADD.FTZ R95, -R166, R95 ;  /* 0x0000005fa65f7221 */ /* 0x000fc80000010100 */
[----:B------:R-:W-:Y:S01]  /*32b0*/  FMUL.FTZ R95, R161, R95 ;  /* 0x0000005fa15f7220 */ /* 0x000fe20000410000 */
[----:B------:R-:W-:Y:S01]  /*32c0*/  STL [R1+0x28], R206 ;  /* 0x000028ce01007387 */ /* 0x000fe20000100800 */
[----:B------:R-:W-:Y:S02]  /*32d0*/  HADD2.F32 R101, -RZ, R101.H1_H1 ;  /* 0x30000065ff657230 */ /* 0x000fe40000004100 */
[----:B------:R-:W-:-:S03]  /*32e0*/  HADD2.F32 R65, -RZ, R65.H1_H1 ;  /* 0x30000041ff417230 */ /* 0x000fc60000004100 */
[----:B------:R-:W-:Y:S01]  /*32f0*/  FADD.FTZ R101, -R166, R101 ;  /* 0x00000065a6657221 */ /* 0x000fe20000010100 */
[----:B------:R-:W-:Y:S01]  /*3300*/  FFMA.FTZ R28, R95, R64, R28 ;  /* 0x000000405f1c7223 */ /* 0x000fe2000001001c */
[----:B------:R-:W-:Y:S01]  /*3310*/  FMUL.FTZ R49, R49, R48 ;  /* 0x0000003031317220 */ /* 0x000fe20000410000 */
[----:B------:R-:W-:Y:S01]  /*3320*/  FADD.FTZ R205, R64, R205 ;  /* 0x000000cd40cd7221 */ /* 0x000fe20000010000 */
[----:B------:R-:W-:-:S04]  /*3330*/  FADD.FTZ R201, R48, R201 ;  /* 0x000000c930c97221 */ /* 0x000fc80000010000 */
[----:B------:R-:W-:Y:S01]  /*3340*/  STL [R1+0x14], R205 ;  /* 0x000014cd01007387 */ /* 0x000fe20000100800 */
[----:B------:R-:W-:-:S03]  /*3350*/  FFMA.FTZ R104, R95, R48, R104 ;  /* 0x000000305f687223 */ /* 0x000fc60000010068 */
[----:B------:R-:W-:Y:S04]  /*3360*/  STL [R1+0x24], R201 ;  /* 0x000024c901007387 */ /* 0x000fe80000100800 */
[----:B------:R0:W-:Y:S02]  /*3370*/  STL [R1+0x20], R104 ;  /* 0x0000206801007387 */ /* 0x0001e40000100800 */
[----:B0-----:R-:W-:Y:S02]  /*3380*/  HADD2.F32 R104, -RZ, R105.H1_H1 ;  /* 0x30000069ff687230 */ /* 0x001fe40000004100 */
[----:B------:R-:W-:Y:S01]  /*3390*/  FMUL.FTZ R105, R161, R101 ;  /* 0x00000065a1697220 */ /* 0x000fe20000410000 */
[----:B----4-:R-:W-:Y:S02]  /*33a0*/  FADD.FTZ R51, R65, R51 ;  /* 0x0000003341337221 */ /* 0x010fe40000010000 */
[----:B---3--:R-:W-:Y:S01]  /*33b0*/  FADD.FTZ R61, R104, R61 ;  /* 0x0000003d683d7221 */ /* 0x008fe20000010000 */
[----:B------:R-:W-:Y:S01]  /*33c0*/  FFMA.FTZ R64, R204, R64, R49 ;  /* 0x00000040cc407223 */ /* 0x000fe20000010031 */
[----:B--2---:R-:W-:-:S03]  /*33d0*/  FFMA.FTZ R50, R105, R65, R50 ;  /* 0x0000004169327223 */ /* 0x004fc60000010032 */
[----:B------:R0:W-:Y:S04]  /*33e0*/  STL [R1+0x30], R61 ;  /* 0x0000303d01007387 */ /* 0x0001e80000100800 */
[----:B------:R-:W2:Y:S04]  /*33f0*/  LDL R49, [R1+0xd4] ;  /* 0x0000d40001317983 */ /* 0x000ea80000100800 */
[----:B------:R-:W3:Y:S04]  /*3400*/  LDL.LU R208, [R1+0x40] ;  /* 0x0000400001d07983 */ /* 0x000ee80000300800 */
[----:B------:R1:W-:Y:S04]  /*3410*/  STL [R1+0x38], R51 ;  /* 0x0000383301007387 */ /* 0x0003e80000100800 */
[----:B------:R-:W4:Y:S04]  /*3420*/  LDL.LU R207, [R1+0x3c] ;  /* 0x00003c0001cf7983 */ /* 0x000f280000300800 */
[----:B------:R-:W2:Y:S04]  /*3430*/  LDL R206, [R1+0xd8] ;  /* 0x0000d80001ce7983 */ /* 0x000ea80000100800 */
[----:B------:R1:W-:Y:S04]  /*3440*/  STL [R1+0x34], R50 ;  /* 0x0000343201007387 */ /* 0x0003e80000100800 */
[----:B------:R-:W2:Y:S04]  /*3450*/  LDL.LU R205, [R1+0x48] ;  /* 0x0000480001cd7983 */ /* 0x000ea80000300800 */
[----:B------:R-:W2:Y:S01]  /*3460*/  LDL.LU R201, [R1+0x44] ;  /* 0x0000440001c97983 */ /* 0x000ea20000300800 */
[----:B------:R-:W-:Y:S01]  /*3470*/  FMUL.FTZ R48, R62, R65 ;  /* 0x000000413e307220 */ /* 0x000fe20000410000 */
[----:B------:R-:W-:-:S02]  /*3480*/  FFMA.FTZ R29, R105, R104, R29 ;  /* 0x00000068691d7223 */ /* 0x000fc4000001001d */
[----:B------:R-:W2:Y:S01]  /*3490*/  LDL R204, [R1+0xcc] ;  /* 0x0000cc0001cc7983 */ /* 0x000ea20000100800 */
[----:B------:R-:W-:-:S03]  /*34a0*/  FFMA.FTZ R104, R60, R104, R48 ;  /* 0x000000683c687223 */ /* 0x000fc60000010030 */
[----:B------:R-:W2:Y:S04]  /*34b0*/  LDL.LU R62, [R1+0x50] ;  /* 0x00005000013e7983 */ /* 0x000ea80000300800 */
[----:B0-----:R-:W2:Y:S04]  /*34c0*/  LDL.LU R61, [R1+0x4c] ;  /* 0x00004c00013d7983 */ /* 0x001ea80000300800 */
[----:B------:R-:W2:Y:S04]  /*34d0*/  LDL R60, [R1+0xd0] ;  /* 0x0000d000013c7983 */ /* 0x000ea80000100800 */
[----:B-1----:R-:W2:Y:S04]  /*34e0*/  LDL.LU R51, [R1+0x58] ;  /* 0x0000580001337983 */ /* 0x002ea80000300800 */
[----:B------:R-:W2:Y:S01]  /*34f0*/  LDL.LU R50, [R1+0x54] ;  /* 0x0000540001327983 */ /* 0x000ea20000300800 */
[----:B------:R-:W-:-:S02]  /*3500*/  HADD2.F32 R101, -RZ, R102.H0_H0 ;  /* 0x20000066ff657230 */ /* 0x000fc40000004100 */
[----:B------:R-:W-:-:S03]  /*3510*/  HADD2.F32 R65, -RZ, R106.H0_H0 ;  /* 0x2000006aff417230 */ /* 0x000fc60000004100 */
[----:B------:R-:W-:Y:S01]  /*3520*/  FADD.FTZ R101, -R166, R101 ;  /* 0x00000065a6657221 */ /* 0x000fe20000010100 */
[----:B------:R-:W-:-:S03]  /*3530*/  HADD2.F32 R48, -RZ, R66.H0_H0 ;  /* 0x20000042ff307230 */ /* 0x000fc60000004100 */
[----:B------:R-:W-:Y:S01]  /*3540*/  FMUL.FTZ R101, R161, R101 ;  /* 0x00000065a1657220 */ /* 0x000fe20000410000 */
[----:B------:R-:W-:Y:S02]  /*3550*/  HADD2.F32 R102, -RZ, R102.H1_H1 ;  /* 0x30000066ff667230 */ /* 0x000fe40000004100 */
[----:B------:R-:W-:-:S03]  /*3560*/  HADD2.F32 R106, -RZ, R106.H1_H1 ;  /* 0x3000006aff6a7230 */ /* 0x000fc60000004100 */
[----:B------:R-:W-:Y:S01]  /*3570*/  FADD.FTZ R102, -R166, R102 ;  /* 0x00000066a6667221 */ /* 0x000fe20000010100 */
[----:B------:R-:W-:Y:S02]  /*3580*/  HADD2.F32 R66, -RZ, R66.H1_H1 ;  /* 0x30000042ff427230 */ /* 0x000fe40000004100 */
[----:B---3--:R-:W-:Y:S01]  /*3590*/  FADD.FTZ R208, R65, R208 ;  /* 0x000000d041d07221 */ /* 0x008fe20000010000 */
[----:B----4-:R-:W-:-:S04]  /*35a0*/  FFMA.FTZ R207, R101, R65, R207 ;  /* 0x0000004165cf7223 */ /* 0x010fc800000100cf */
[----:B------:R-:W-:Y:S04]  /*35b0*/  STL [R1+0x40], R208 ;  /* 0x000040d001007387 */ /* 0x000fe80000100800 */
[----:B------:R-:W-:Y:S01]  /*35c0*/  STL [R1+0x3c], R207 ;  /* 0x00003ccf01007387 */ /* 0x000fe20000100800 */
[----:B--2---:R-:W-:Y:S01]  /*35d0*/  FADD.FTZ R205, R48, R205 ;  /* 0x000000cd30cd7221 */ /* 0x004fe20000010000 */
[----:B------:R-:W-:-:S04]  /*35e0*/  FFMA.FTZ R201, R101, R48, R201 ;  /* 0x0000003065c97223 */ /* 0x000fc800000100c9 */
[----:B------:R-:W-:Y:S04]  /*35f0*/  STL [R1+0x48], R205 ;  /* 0x000048cd01007387 */ /* 0x000fe80000100800 */
[----:B------:R0:W-:Y:S01]  /*3600*/  STL [R1+0x44], R201 ;  /* 0x000044c901007387 */ /* 0x0001e20000100800 */
[----:B------:R-:W-:Y:S01]  /*3610*/  FMUL.FTZ R49, R49, R48 ;  /* 0x0000003031317220 */ /* 0x000fe20000410000 */
[----:B------:R-:W-:Y:S01]  /*3620*/  FADD.FTZ R62, R106, R62 ;  /* 0x0000003e6a3e7221 */ /* 0x000fe20000010000 */
[----:B0-----:R-:W-:-:S04]  /*3630*/  FMUL.FTZ R201, R161, R102 ;  /* 0x00000066a1c97220 */ /* 0x001fc80000410000 */
[C---:B------:R-:W-:Y:S01]  /*3640*/  FFMA.FTZ R61, R201.reuse, R106, R61 ;  /* 0x0000006ac93d7223 */ /* 0x040fe2000001003d */
[----:B------:R-:W-:Y:S01]  /*3650*/  FADD.FTZ R51, R66, R51 ;  /* 0x0000003342337221 */ /* 0x000fe20000010000 */
[----:B------:R0:W-:Y:S01]  /*3660*/  STL [R1+0x50], R62 ;  /* 0x0000503e01007387 */ /* 0x0001e20000100800 */
[----:B------:R-:W-:Y:S01]  /*3670*/  FFMA.FTZ R65, R206, R65, R49 ;  /* 0x00000041ce417223 */ /* 0x000fe20000010031 */
[-C--:B------:R-:W-:Y:S01]  /*3680*/  FMUL.FTZ R48, R204, R66.reuse ;  /* 0x00000042cc307220 */ /* 0x080fe20000410000 */
[----:B------:R-:W-:Y:S01]  /*3690*/  FFMA.FTZ R50, R201, R66, R50 ;  /* 0x00000042c9327223 */ /* 0x000fe20000010032 */
[----:B------:R1:W-:Y:S04]  /*36a0*/  STL [R1+0x4c], R61 ;  /* 0x00004c3d01007387 */ /* 0x0003e80000100800 */
[----:B------:R-:W2:Y:S01]  /*36b0*/  LDL R49, [R1+0xc4] ;  /* 0x0000c40001317983 */ /* 0x000ea20000100800 */
[----:B------:R-:W-:-:S03]  /*36c0*/  FFMA.FTZ R106, R60, R106, R48 ;  /* 0x0000006a3c6a7223 */ /* 0x000fc60000010030 */
[----:B0-----:R-:W3:Y:S04]  /*36d0*/  LDL.LU R62, [R1+0x60] ;  /* 0x00006000013e7983 */ /* 0x001ee80000300800 */
[----:B------:R0:W-:Y:S04]  /*36e0*/  STL [R1+0x58], R51 ;  /* 0x0000583301007387 */ /* 0x0001e80000100800 */
[----:B-1----:R-:W4:Y:S04]  /*36f0*/  LDL.LU R61, [R1+0x5c] ;  /* 0x00005c00013d7983 */ /* 0x002f280000300800 */
[----:B------:R1:W-:Y:S04]  /*3700*/  STL [R1+0x54], R50 ;  /* 0x0000543201007387 */ /* 0x0003e80000100800 */
[----:B------:R-:W4:Y:S04]  /*3710*/  LDL R60, [R1+0xc8] ;  /* 0x0000c800013c7983 */ /* 0x000f280000100800 */
[----:B------:R-:W4:Y:S04]  /*3720*/  LDL.LU R209, [R1+0x68] ;  /* 0x0000680001d17983 */ /* 0x000f280000300800 */
[----:B------:R-:W4:Y:S04]  /*3730*/  LDL.LU R208, [R1+0x64] ;  /* 0x0000640001d07983 */ /* 0x000f280000300800 */
[----:B------:R-:W4:Y:S04]  /*3740*/  LDL R207, [R1+0xbc] ;  /* 0x0000bc0001cf7983 */ /* 0x000f280000100800 */
[----:B------:R-:W4:Y:S04]  /*3750*/  LDL.LU R206, [R1+0x70] ;  /* 0x0000700001ce7983 */ /* 0x000f280000300800 */
[----:B------:R-:W4:Y:S01]  /*3760*/  LDL.LU R205, [R1+0x6c] ;  /* 0x00006c0001cd7983 */ /* 0x000f220000300800 */
[----:B------:R-:W-:-:S03]  /*3770*/  HADD2.F32 R102, -RZ, R103.H0_H0 ;  /* 0x20000067ff667230 */ /* 0x000fc60000004100 */
[----:B------:R-:W4:Y:S02]  /*3780*/  LDL R204, [R1+0xc0] ;  /* 0x0000c00001cc7983 */ /* 0x000f240000100800 */
[----:B------:R-:W-:Y:S02]  /*3790*/  FADD.FTZ R102, -R166, R102 ;  /* 0x00000066a6667221 */ /* 0x000fe40000010100 */
[----:B0-----:R-:W4:Y:S01]  /*37a0*/  LDL.LU R51, [R1+0x78] ;  /* 0x0000780001337983 */ /* 0x001f220000300800 */
[----:B------:R-:W-:Y:S02]  /*37b0*/  HADD2.F32 R48, -RZ, R67.H0_H0 ;  /* 0x20000043ff307230 */ /* 0x000fe40000004100 */
[----:B------:R-:W-:Y:S01]  /*37c0*/  FMUL.FTZ R102, R161, R102 ;  /* 0x00000066a1667220 */ /* 0x000fe20000410000 */
[----:B------:R-:W-:Y:S01]  /*37d0*/  HADD2.F32 R66, -RZ, R107.H0_H0 ;  /* 0x2000006bff427230 */ /* 0x000fe20000004100 */
[----:B-1----:R-:W4:Y:S01]  /*37e0*/  LDL.LU R50, [R1+0x74] ;  /* 0x0000740001327983 */ /* 0x002f220000300800 */
[----:B------:R-:W-:-:S05]  /*37f0*/  HADD2.F32 R103, -RZ, R103.H1_H1 ;  /* 0x30000067ff677230 */ /* 0x000fca0000004100 */
[----:B------:R-:W-:-:S04]  /*3800*/  FADD.FTZ R103, -R166, R103 ;  /* 0x00000067a6677221 */ /* 0x000fc80000010100 */
[----:B------:R-:W-:Y:S01]  /*3810*/  FMUL.FTZ R103, R161, R103 ;  /* 0x00000067a1677220 */ /* 0x000fe20000410000 */
[----:B--2---:R-:W-:Y:S01]  /*3820*/  FMUL.FTZ R49, R49, R48 ;  /* 0x0000003031317220 */ /* 0x004fe20000410000 */
[----:B---3--:R-:W-:-:S05]  /*3830*/  FADD.FTZ R62, R66, R62 ;  /* 0x0000003e423e7221 */ /* 0x008fca0000010000 */
[----:B------:R0:W-:Y:S01]  /*3840*/  STL [R1+0x60], R62 ;  /* 0x0000603e01007387 */ /* 0x0001e20000100800 */
[----:B----4-:R-:W-:-:S03]  /*3850*/  FFMA.FTZ R61, R102, R66, R61 ;  /* 0x00000042663d7223 */ /* 0x010fc6000001003d */
[----:B0-----:R0:W5:Y:S01]  /*3860*/  LDL.LU R62, [R1+0x1c4] ;  /* 0x0001c400013e7983 */ /* 0x0011620000300800 */
[----:B------:R-:W-:Y:S01]  /*3870*/  FADD.FTZ R209, R48, R209 ;  /* 0x000000d130d17221 */ /* 0x000fe20000010000 */
[----:B------:R-:W-:Y:S01]  /*3880*/  FFMA.FTZ R208, R102, R48, R208 ;  /* 0x0000003066d07223 */ /* 0x000fe200000100d0 */
[----:B------:R-:W-:Y:S02]  /*3890*/  HADD2.F32 R48, -RZ, R67.H1_H1 ;  /* 0x30000043ff307230 */ /* 0x000fe40000004100 */
[----:B------:R-:W-:Y:S01]  /*38a0*/  HADD2.F32 R67, -RZ, R107.H1_H1 ;  /* 0x3000006bff437230 */ /* 0x000fe20000004100 */
[----:B------:R1:W-:Y:S01]  /*38b0*/  STL [R1+0x5c], R61 ;  /* 0x00005c3d01007387 */ /* 0x0003e20000100800 */
[----:B------:R-:W-:-:S03]  /*38c0*/  FFMA.FTZ R66, R60, R66, R49 ;  /* 0x000000423c427223 */ /* 0x000fc60000010031 */
[----:B------:R-:W-:Y:S01]  /*38d0*/  FADD.FTZ R206, R67, R206 ;  /* 0x000000ce43ce7221 */ /* 0x000fe20000010000 */
[----:B------:R-:W-:Y:S01]  /*38e0*/  FFMA.FTZ R205, R103, R67, R205 ;  /* 0x0000004367cd7223 */ /* 0x000fe200000100cd */
[----:B-1----:R0:W5:Y:S04]  /*38f0*/  LDL.LU R61, [R1+0x1c0] ;  /* 0x0001c000013d7983 */ /* 0x0021680000300800 */
[----:B------:R0:W5:Y:S04]  /*3900*/  LDL.LU R60, [R1+0x1bc] ;  /* 0x0001bc00013c7983 */ /* 0x0001680000300800 */
[----:B------:R-:W-:Y:S04]  /*3910*/  STL [R1+0x68], R209 ;  /* 0x000068d101007387 */ /* 0x000fe80000100800 */
[----:B------:R1:W-:Y:S04]  /*3920*/  STL [R1+0x64], R208 ;  /* 0x000064d001007387 */ /* 0x0003e80000100800 */
[----:B------:R-:W-:Y:S04]  /*3930*/  STL [R1+0x70], R206 ;  /* 0x000070ce01007387 */ /* 0x000fe80000100800 */
[----:B------:R-:W-:Y:S04]  /*3940*/  STL [R1+0x6c], R205 ;  /* 0x00006ccd01007387 */ /* 0x000fe80000100800 */
[----:B-1----:R-:W2:Y:S01]  /*3950*/  LDL R208, [R1+0xb4] ;  /* 0x0000b40001d07983 */ /* 0x002ea20000100800 */
[----:B------:R-:W-:-:S03]  /*3960*/  FMUL.FTZ R49, R207, R48 ;  /* 0x00000030cf317220 */ /* 0x000fc60000410000 */
[----:B------:R-:W3:Y:S01]  /*3970*/  LDL R207, [R1+0xb8] ;  /* 0x0000b80001cf7983 */ /* 0x000ee20000100800 */
[----:B------:R-:W-:Y:S01]  /*3980*/  FADD.FTZ R51, R48, R51 ;  /* 0x0000003330337221 */ /* 0x000fe20000010000 */
[----:B------:R-:W-:Y:S01]  /*3990*/  FFMA.FTZ R67, R204, R67, R49 ;  /* 0x00000043cc437223 */ /* 0x000fe20000010031 */
[----:B------:R-:W-:Y:S01]  /*39a0*/  FFMA.FTZ R50, R103, R48, R50 ;  /* 0x0000003067327223 */ /* 0x000fe20000010032 */
[--C-:B------:R-:W-:Y:S02]  /*39b0*/  HADD2.F32 R204, -RZ, R112.reuse.H1_H1 ;  /* 0x30000070ffcc7230 */ /* 0x100fe40000004100 */
[----:B------:R1:W-:Y:S04]  /*39c0*/  STL [R1+0x78], R51 ;  /* 0x0000783301007387 */ /* 0x0003e80000100800 */
[----:B------:R-:W4:Y:S01]  /*39d0*/  LDL R209, [R1+0xb0] ;  /* 0x0000b00001d17983 */ /* 0x000f220000100800 */
[----:B-1----:R-:W-:-:S03]  /*39e0*/  HADD2.F32 R51, -RZ, R112.H0_H0 ;  /* 0x20000070ff337230 */ /* 0x002fc60000004100 */
[----:B------:R1:W-:Y:S02]  /*39f0*/  STL [R1+0x74], R50 ;  /* 0x0000743201007387 */ /* 0x0003e40000100800 */
[C---:B------:R-:W-:Y:S01]  /*3a00*/  FADD.FTZ R112, -R166.reuse, R51 ;  /* 0x00000033a6707221 */ /* 0x040fe20000010100 */
[----:B------:R-:W-:Y:S02]  /*3a10*/  FADD.FTZ R51, -R166, R204 ;  /* 0x000000cca6337221 */ /* 0x000fe40000010100 */
[----:B------:R-:W4:Y:S01]  /*3a20*/  LDL R204, [R1+0xac] ;  /* 0x0000ac0001cc7983 */ /* 0x000f220000100800 */
[--C-:B------:R-:W-:Y:S02]  /*3a30*/  HADD2.F32 R107, -RZ, R113.reuse.H0_H0 ;  /* 0x20000071ff6b7230 */ /* 0x100fe40000004100 */
[----:B------:R-:W-:Y:S02]  /*3a40*/  HADD2.F32 R205, -RZ, R113.H1_H1 ;  /* 0x30000071ffcd7230 */ /* 0x000fe40000004100 */
[----:B------:R-:W-:-:S02]  /*3a50*/  HADD2.F32 R113, -RZ, R52.H0_H0 ;  /* 0x20000034ff717230 */ /* 0x000fc40000004100 */
[--C-:B-1----:R-:W-:Y:S02]  /*3a60*/  HADD2.F32 R50, -RZ, R114.reuse.H0_H0 ;  /* 0x20000072ff327230 */ /* 0x102fe40000004100 */
[----:B------:R-:W-:Y:S02]  /*3a70*/  HADD2.F32 R49, -RZ, R114.H1_H1 ;  /* 0x30000072ff317230 */ /* 0x000fe40000004100 */
[----:B------:R-:W-:Y:S01]  /*3a80*/  FADD.FTZ R114, -R166, R107 ;  /* 0x0000006ba6727221 */ /* 0x000fe20000010100 */
[--C-:B------:R-:W-:Y:S02]  /*3a90*/  HADD2.F32 R206, -RZ, R115.reuse.H0_H0 ;  /* 0x20000073ffce7230 */ /* 0x100fe40000004100 */
[----:B------:R-:W-:Y:S02]  /*3aa0*/  HADD2.F32 R48, -RZ, R115.H1_H1 ;  /* 0x30000073ff307230 */ /* 0x000fe40000004100 */
[----:B------:R-:W-:Y:S01]  /*3ab0*/  FMUL.FTZ R112, R161, R112 ;  /* 0x00000070a1707220 */ /* 0x000fe20000410000 */
[----:B------:R-:W-:-:S05]  /*3ac0*/  HADD2.F32 R107, -RZ, R116.H0_H0 ;  /* 0x20000074ff6b7230 */ /* 0x000fca0000004100 */
[----:B------:R-:W-:Y:S01]  /*3ad0*/  FADD.FTZ R128, R107, R128 ;  /* 0x000000806b807221 */ /* 0x000fe20000010000 */
[----:B------:R-:W-:Y:S01]  /*3ae0*/  FFMA.FTZ R30, R112, R107, R30 ;  /* 0x0000006b701e7223 */ /* 0x000fe2000001001e */
[----:B--2---:R-:W-:Y:S02]  /*3af0*/  FMUL.FTZ R115, R208, R113 ;  /* 0x00000071d0737220 */ /* 0x004fe40000410000 */
[----:B------:R-:W2:Y:S02]  /*3b00*/  LDL R208, [R1+0xa4] ;  /* 0x0000a40001d07983 */ /* 0x000ea40000100800 */
[----:B---3--:R-:W-:Y:S02]  /*3b10*/  FFMA.FTZ R107, R207, R107, R115 ;  /* 0x0000006bcf6b7223 */ /* 0x008fe40000010073 */
[----:B------:R-:W3:Y:S01]  /*3b20*/  LDL R207, [R1+0xa8] ;  /* 0x0000a80001cf7983 */ /* 0x000ee20000100800 */
[----:B------:R-:W-:Y:S02]  /*3b30*/  HADD2.F32 R52, -RZ, R52.H1_H1 ;  /* 0x30000034ff347230 */ /* 0x000fe40000004100 */
[----:B------:R-:W-:-:S02]  /*3b40*/  HADD2.F32 R115, -RZ, R116.H1_H1 ;  /* 0x30000074ff737230 */ /* 0x000fc40000004100 */
[----:B------:R-:W-:Y:S01]  /*3b50*/  FMUL.FTZ R116, R161, R51 ;  /* 0x00000033a1747220 */ /* 0x000fe20000410000 */
[C---:B------:R-:W-:Y:S01]  /*3b60*/  FADD.FTZ R205, -R166.reuse, R205 ;  /* 0x000000cda6cd7221 */ /* 0x040fe20000010100 */
[C---:B------:R-:W-:Y:S01]  /*3b70*/  FADD.FTZ R50, -R166.reuse, R50 ;  /* 0x00000032a6327221 */ /* 0x040fe20000010100 */
[C---:B------:R-:W-:Y:S01]  /*3b80*/  FADD.FTZ R49, -R166.reuse, R49 ;  /* 0x00000031a6317221 */ /* 0x040fe20000010100 */
[C---:B------:R-:W-:Y:S01]  /*3b90*/  FADD.FTZ R206, -R166.reuse, R206 ;  /* 0x000000cea6ce7221 */ /* 0x040fe20000010100 */
[----:B------:R-:W-:Y:S01]  /*3ba0*/  FADD.FTZ R48, -R166, R48 ;  /* 0x00000030a6307221 */ /* 0x000fe20000010100 */
[----:B------:R-:W-:Y:S01]  /*3bb0*/  FADD.FTZ R129, R115, R129 ;  /* 0x0000008173817221 */ /* 0x000fe20000010000 */
[----:B------:R-:W-:Y:S01]  /*3bc0*/  FFMA.FTZ R31, R116, R115, R31 ;  /* 0x00000073741f7223 */ /* 0x000fe2000001001f */
[----:B------:R-:W3:Y:S01]  /*3bd0*/  LDL R166, [R1+0xa0] ;  /* 0x0000a00001a67983 */ /* 0x000ee20000100800 */
[----:B----4-:R-:W-:-:S03]  /*3be0*/  FMUL.FTZ R51, R204, R52 ;  /* 0x00000034cc337220 */ /* 0x010fc60000410000 */
[----:B------:R-:W4:Y:S01]  /*3bf0*/  LDL R204, [R1+0x9c] ;  /* 0x00009c0001cc7983 */ /* 0x000f220000100800 */
[----:B------:R-:W-:Y:S01]  /*3c00*/  FFMA.FTZ R115, R209, R115, R51 ;  /* 0x00000073d1737223 */ /* 0x000fe20000010033 */
[----:B------:R-:W-:Y:S02]  /*3c10*/  HADD2.F32 R51, -RZ, R53.H0_H0 ;  /* 0x20000035ff337230 */ /* 0x000fe40000004100 */
[----:B------:R-:W4:Y:S01]  /*3c20*/  LDL R209, [R1+0x94] ;  /* 0x0000940001d17983 */ /* 0x000f220000100800 */
[----:B------:R-:W-:Y:S01]  /*3c30*/  FADD.FTZ R159, R113, R159 ;  /* 0x0000009f719f7221 */ /* 0x000fe20000010000 */
[----:B------:R-:W-:Y:S01]  /*3c40*/  FFMA.FTZ R144, R112, R113, R144 ;  /* 0x0000007170907223 */ /* 0x000fe20000010090 */
[----:B------:R-:W-:Y:S01]  /*3c50*/  FADD.FTZ R158, R52, R158 ;  /* 0x0000009e349e7221 */ /* 0x000fe20000010000 */
[----:B------:R-:W-:Y:S01]  /*3c60*/  FFMA.FTZ R145, R116, R52, R145 ;  /* 0x0000003474917223 */ /* 0x000fe20000010091 */
[----:B------:R-:W-:Y:S02]  /*3c70*/  HADD2.F32 R113, -RZ, R117.H0_H0 ;  /* 0x20000075ff717230 */ /* 0x000fe40000004100 */
[----:B------:R-:W-:-:S03]  /*3c80*/  FMUL.FTZ R114, R161, R114 ;  /* 0x00000072a1727220 */ /* 0x000fc60000410000 */
[----:B------:R-:W-:Y:S01]  /*3c90*/  FADD.FTZ R130, R113, R130 ;  /* 0x0000008271827221 */ /* 0x000fe20000010000 */
[----:B------:R-:W-:Y:S01]  /*3ca0*/  FFMA.FTZ R32, R114, R113, R32 ;  /* 0x0000007172207223 */ /* 0x000fe20000010020 */
[----:B--2---:R-:W-:Y:S02]  /*3cb0*/  FMUL.FTZ R52, R208, R51 ;  /* 0x00000033d0347220 */ /* 0x004fe40000410000 */
[----:B------:R-:W2:Y:S02]  /*3cc0*/  LDL R208, [R1+0x98] ;  /* 0x0000980001d07983 */ /* 0x000ea40000100800 */
[----:B---3--:R-:W-:Y:S02]  /*3cd0*/  FFMA.FTZ R113, R207, R113, R52 ;  /* 0x00000071cf717223 */ /* 0x008fe40000010034 */
[----:B------:R-:W3:Y:S01]  /*3ce0*/  LDL R52, [R1+0x8c] ;  /* 0x00008c0001347983 */ /* 0x000ee20000100800 */
[----:B------:R-:W-:Y:S02]  /*3cf0*/  HADD2.F32 R53, -RZ, R53.H1_H1 ;  /* 0x30000035ff357230 */ /* 0x000fe40000004100 */
[----:B------:R-:W-:Y:S01]  /*3d00*/  FMUL.FTZ R205, R161, R205 ;  /* 0x000000cda1cd7220 */ /* 0x000fe20000410000 */
[----:B------:R-:W-:-:S02]  /*3d10*/  HADD2.F32 R117, -RZ, R117.H1_H1 ;  /* 0x30000075ff757230 */ /* 0x000fc40000004100 */
[----:B------:R-:W-:Y:S01]  /*3d20*/  FADD.FTZ R157, R51, R157 ;  /* 0x0000009d339d7221 */ /* 0x000fe20000010000 */
[----:B------:R-:W-:Y:S01]  /*3d30*/  FFMA.FTZ R146, R114, R51, R146 ;  /* 0x0000003372927223 */ /* 0x000fe20000010092 */
[----:B------:R-:W-:Y:S01]  /*3d40*/  HADD2.F32 R51, -RZ, R54.H0_H0 ;  /* 0x20000036ff337230 */ /* 0x000fe20000004100 */
[----:B------:R-:W3:Y:S01]  /*3d50*/  LDL R207, [R1+0x90] ;  /* 0x0000900001cf7983 */ /* 0x000ee20000100800 */
[----:B------:R-:W-:Y:S01]  /*3d60*/  FADD.FTZ R131, R117, R131 ;  /* 0x0000008375837221 */ /* 0x000fe20000010000 */
[----:B------:R-:W-:Y:S01]  /*3d70*/  FFMA.FTZ R33, R205, R117, R33 ;  /* 0x00000075cd217223 */ /* 0x000fe20000010021 */
[----:B----4-:R-:W-:-:S04]  /*3d80*/  FMUL.FTZ R204, R204, R53 ;  /* 0x00000035cccc7220 */ /* 0x010fc80000410000 */
[----:B------:R-:W-:Y:S01]  /*3d90*/  FFMA.FTZ R204, R166, R117, R204 ;  /* 0x00000075a6cc7223 */ /* 0x000fe200000100cc */
[----:B------:R-:W-:Y:S02]  /*3da0*/  HADD2.F32 R117, -RZ, R118.H0_H0 ;  /* 0x20000076ff757230 */ /* 0x000fe40000004100 */
[----:B------:R-:W-:Y:S01]  /*3db0*/  FMUL.FTZ R166, R161, R50 ;  /* 0x00000032a1a67220 */ /* 0x000fe20000410000 */
[----:B------:R-:W-:Y:S02]  /*3dc0*/  FMUL.FTZ R50, R209, R51 ;  /* 0x00000033d1327220 */ /* 0x000fe40000410000 */
[----:B------:R-:W-:Y:S01]  /*3dd0*/  FADD.FTZ R132, R117, R132 ;  /* 0x0000008475847221 */ /* 0x000fe20000010000 */
[C---:B------:R-:W-:Y:S01]  /*3de0*/  FFMA.FTZ R34, R166.reuse, R117, R34 ;  /* 0x00000075a6227223 */ /* 0x040fe20000010022 */
[----:B------:R-:W-:Y:S01]  /*3df0*/  FADD.FTZ R155, R51, R155 ;  /* 0x0000009b339b7221 */ /* 0x000fe20000010000 */
[----:B------:R-:W-:Y:S02]  /*3e00*/  FFMA.FTZ R148, R166, R51, R148 ;  /* 0x00000033a6947223 */ /* 0x000fe40000010094 */
[----:B------:R-:W4:Y:S01]  /*3e10*/  LDL R51, [R1+0x80] ;  /* 0x0000800001337983 */ /* 0x000f220000100800 */
[----:B------:R-:W-:Y:S01]  /*3e20*/  FADD.FTZ R156, R53, R156 ;  /* 0x0000009c359c7221 */ /* 0x000fe20000010000 */
[----:B------:R-:W-:-:S02]  /*3e30*/  FFMA.FTZ R147, R205, R53, R147 ;  /* 0x00000035cd937223 */ /* 0x000fc40000010093 */
[----:B------:R-:W4:Y:S01]  /*3e40*/  LDL R53, [R1+0x88] ;  /* 0x0000880001357983 */ /* 0x000f220000100800 */
[----:B--2---:R-:W-:Y:S01]  /*3e50*/  FFMA.FTZ R117, R208, R117, R50 ;  /* 0x00000075d0757223 */ /* 0x004fe20000010032 */
[----:B------:R-:W-:Y:S02]  /*3e60*/  HADD2.F32 R50, -RZ, R54.H1_H1 ;  /* 0x30000036ff327230 */ /* 0x000fe40000004100 */
[----:B------:R-:W2:Y:S01]  /*3e70*/  LDL R208, [R1+0x84] ;  /* 0x0000840001d07983 */ /* 0x000ea20000100800 */
[----:B------:R-:W-:Y:S02]  /*3e80*/  FMUL.FTZ R54, R161, R49 ;  /* 0x00000031a1367220 */ /* 0x000fe40000410000 */
[----:B---3--:R-:W-:Y:S02]  /*3e90*/  FMUL.FTZ R49, R52, R50 ;  /* 0x0000003234317220 */ /* 0x008fe40000410000 */
[----:B------:R-:W3:Y:S01]  /*3ea0*/  LDL R52, [R1+0x7c] ;  /* 0x00007c0001347983 */ /* 0x000ee20000100800 */
[----:B------:R-:W-:-:S02]  /*3eb0*/  HADD2.F32 R118, -RZ, R118.H1_H1 ;  /* 0x30000076ff767230 */ /* 0x000fc40000004100 */
[----:B------:R-:W-:-:S03]  /*3ec0*/  FMUL.FTZ R206, R161, R206 ;  /* 0x000000cea1ce7220 */ /* 0x000fc60000410000 */
[----:B------:R-:W-:Y:S01]  /*3ed0*/  FADD.FTZ R133, R118, R133 ;  /* 0x0000008576857221 */ /* 0x000fe20000010000 */
[-C--:B------:R-:W-:Y:S01]  /*3ee0*/  FFMA.FTZ R35, R54, R118.reuse, R35 ;  /* 0x0000007636237223 */ /* 0x080fe20000010023 */
[----:B------:R-:W-:Y:S01]  /*3ef0*/  FFMA.FTZ R118, R207, R118, R49 ;  /* 0x00000076cf767223 */ /* 0x000fe20000010031 */
[----:B------:R-:W-:Y:S02]  /*3f00*/  HADD2.F32 R49, -RZ, R55.H0_H0 ;  /* 0x20000037ff317230 */ /* 0x000fe40000004100 */
[----:B------:R-:W-:Y:S01]  /*3f10*/  FADD.FTZ R154, R50, R154 ;  /* 0x0000009a329a7221 */ /* 0x000fe20000010000 */
[----:B------:R-:W-:Y:S02]  /*3f20*/  FFMA.FTZ R149, R54, R50, R149 ;  /* 0x0000003236957223 */ /* 0x000fe40000010095 */
[----:B------:R-:W-:Y:S01]  /*3f30*/  FADD.FTZ R153, R49, R153 ;  /* 0x0000009931997221 */ /* 0x000fe20000010000 */
[----:B------:R-:W-:Y:S01]  /*3f40*/  FFMA.FTZ R150, R206, R49, R150 ;  /* 0x00000031ce967223 */ /* 0x000fe20000010096 */
[----:B------:R-:W-:-:S02]  /*3f50*/  HADD2.F32 R207, -RZ, R119.H0_H0 ;  /* 0x20000077ffcf7230 */ /* 0x000fc40000004100 */
[----:B------:R-:W-:-:S05]  /*3f60*/  HADD2.F32 R119, -RZ, R119.H1_H1 ;  /* 0x30000077ff777230 */ /* 0x000fca0000004100 */
[----:B------:R-:W-:Y:S01]  /*3f70*/  FADD.FTZ R135, R119, R135 ;  /* 0x0000008777877221 */ /* 0x000fe20000010000 */
[----:B------:R-:W-:Y:S01]  /*3f80*/  FADD.FTZ R134, R207, R134 ;  /* 0x00000086cf867221 */ /* 0x000fe20000010000 */
[----:B------:R-:W-:Y:S01]  /*3f90*/  FFMA.FTZ R36, R206, R207, R36 ;  /* 0x000000cfce247223 */ /* 0x000fe20000010024 */
[----:B------:R-:W-:Y:S01]  /*3fa0*/  UMOV UR4, 0xffffffff ;  /* 0xffffffff00047882 */ /* 0x000fe20000000000 */
[----:B------:R-:W-:-:S04]  /*3fb0*/  ISETP.NE.U32.AND P1, PT, RZ, UR14, PT ;  /* 0x0000000eff007c0c */ /* 0x000fc8000bf25070 */
[----:B------:R-:W-:Y:S01]  /*3fc0*/  ISETP.NE.AND.EX P1, PT, RZ, UR15, PT, P1 ;  /* 0x0000000fff007c0c */ /* 0x000fe2000bf25310 */
[----:B--2---:R-:W-:Y:S01]  /*3fd0*/  FMUL.FTZ R50, R208, R49 ;  /* 0x00000031d0327220 */ /* 0x004fe20000410000 */
[----:B------:R-:W-:Y:S02]  /*3fe0*/  HADD2.F32 R49, -RZ, R55.H1_H1 ;  /* 0x30000037ff317230 */ /* 0x000fe40000004100 */
[----:B------:R-:W-:-:S03]  /*3ff0*/  FMUL.FTZ R55, R161, R48 ;  /* 0x00000030a1377220 */ /* 0x000fc60000410000 */
[----:B---3--:R-:W-:Y:S01]  /*4000*/  FMUL.FTZ R48, R52, R49 ;  /* 0x0000003134307220 */ /* 0x008fe20000410000 */
[----:B------:R-:W-:Y:S01]  /*4010*/  FFMA.FTZ R37, R55, R119, R37 ;  /* 0x0000007737257223 */ /* 0x000fe20000010025 */
[----:B------:R-:W-:Y:S01]  /*4020*/  FADD.FTZ R152, R49, R152 ;  /* 0x0000009831987221 */ /* 0x000fe20000010000 */
[----:B------:R-:W-:Y:S01]  /*4030*/  FFMA.FTZ R151, R55, R49, R151 ;  /* 0x0000003137977223 */ /* 0x000fe20000010097 */
[----:B----4-:R-:W-:Y:S01]  /*4040*/  FFMA.FTZ R119, R51, R119, R48 ;  /* 0x0000007733777223 */ /* 0x010fe20000010030 */
[----:B------:R-:W-:Y:S01]  /*4050*/  FFMA.FTZ R49, R0, R168, RZ ;  /* 0x000000a800317223 */ /* 0x000fe200000100ff */
[----:B------:R-:W-:-:S03]  /*4060*/  FADD.FTZ R48, RZ, R168 ;  /* 0x000000a8ff307221 */ /* 0x000fc60000010000 */
        /* <DEDUP_REMOVED lines=72> */
[----:B------:R-:W-:Y:S02]  /*44f0*/  FFMA.FTZ R207, R53, R207, R50 ;  /* 0x000000cf35cf7223 */ /* 0x000fe40000010032 */
[----:B------:R-:W-:Y:S01]  /*4500*/  FFMA.FTZ R49, R54, R118, R49 ;  /* 0x0000007636317223 */ /* 0x000fe20000010031 */
[----:B------:R-:W-:-:S03]  /*4510*/  FADD.FTZ R48, R48, R118 ;  /* 0x0000007630307221 */ /* 0x000fc60000010000 */
[----:B------:R-:W-:Y:S01]  /*4520*/  FFMA.FTZ R49, R206, R207, R49 ;  /* 0x000000cfce317223 */ /* 0x000fe20000010031 */
[----:B------:R-:W-:-:S03]  /*4530*/  FADD.FTZ R48, R48, R207 ;  /* 0x000000cf30307221 */ /* 0x000fc60000010000 */
[----:B------:R-:W-:Y:S01]  /*4540*/  FFMA.FTZ R49, R55, R119, R49 ;  /* 0x0000007737317223 */ /* 0x000fe20000010031 */
        /* <DEDUP_REMOVED lines=20> */
.L_x_780:
        /* <DEDUP_REMOVED lines=38> */
[----:B------:R-:W-:-:S02]  /*48f0*/  F2FP.F16.F32.PACK_AB R51, R179, R51 ;  /* 0x00000033b333723e */ /* 0x000fc400000000ff */
[----:B------:R-:W-:Y:S02]  /*4900*/  F2FP.F16.F32.PACK_AB R50, R176, R50 ;  /* 0x00000032b032723e */ /* 0x000fe400000000ff */
[----:B------:R-:W-:Y:S02]  /*4910*/  F2FP.F16.F32.PACK_AB R49, R174, R49 ;  /* 0x00000031ae31723e */ /* 0x000fe400000000ff */
[----:B------:R-:W-:Y:S01]  /*4920*/  F2FP.F16.F32.PACK_AB R48, R48, R0 ;  /* 0x000000003030723e */ /* 0x000fe200000000ff */
[----:B------:R-:W-:Y:S06]  /*4930*/  BRA `(.L_x_731) ;  /* 0x0000001000607947 */ /* 0x000fec0003800000 */
.L_x_730:
        /* <DEDUP_REMOVED lines=27> */
[----:B------:R-:W-:Y:S02]  /*4af0*/  F2FP.F16.F32.PACK_AB R48, R48, R0 ;  /* 0x000000003030723e */ /* 0x000fe400000000ff */
[----:B------:R-:W-:Y:S02]  /*4b00*/  MOV R111, R51 ;  /* 0x00000033006f7202 */ /* 0x000fe40000000f00 */
[----:B------:R-:W-:Y:S02]  /*4b10*/  MOV R110, R50 ;  /* 0x00000032006e7202 */ /* 0x000fe40000000f00 */
[----:B------:R-:W-:-:S02]  /*4b20*/  MOV R109, R49 ;  /* 0x00000031006d7202 */ /* 0x000fc40000000f00 */
[----:B------:R-:W-:Y:S01]  /*4b30*/  MOV R108, R48 ;  /* 0x00000030006c7202 */ /* 0x000fe20000000f00 */
[----:B------:R-:W-:Y:S06]  /*4b40*/  BRA `(.L_x_731) ;  /* 0x0000000c00dc7947 */ /* 0x000fec0003800000 */
.L_x_729:
        /* <DEDUP_REMOVED lines=32> */
[----:B-----5:R-:W-:Y:S02]  /*4d50*/  MOV R62, R50 ;  /* 0x00000032003e7202 */ /* 0x020fe40000000f00 */
[----:B------:R-:W-:-:S02]  /*4d60*/  MOV R61, R49 ;  /* 0x00000031003d7202 */ /* 0x000fc40000000f00 */
[----:B------:R-:W-:Y:S01]  /*4d70*/  MOV R60, R48 ;  /* 0x00000030003c7202 */ /* 0x000fe20000000f00 */
[----:B------:R-:W-:Y:S06]  /*4d80*/  BRA `(.L_x_731) ;  /* 0x0000000c004c7947 */ /* 0x000fec0003800000 */
.L_x_732:
        /* <DEDUP_REMOVED lines=37> */
.L_x_728:
        /* <DEDUP_REMOVED lines=9> */
[--C-:B-1---5:R-:W-:Y:S02]  /*5070*/  HADD2.F32 R49, -RZ, R75.reuse.H1_H1 ;  /* 0x3000004bff317230 */ /* 0x122fe40000004100 */
[-CC-:B------:R-:W-:Y:S01]  /*5080*/  FFMA.FTZ R174, R174, R208.reuse, R209.reuse ;  /* 0x000000d0aeae7223 */ /* 0x180fe200000100d1 */
[-C--:B------:R-:W-:Y:S01]  /*5090*/  FFMA.FTZ R176, R176, R208.reuse, R209 ;  /* 0x000000d0b0b07223 */ /* 0x080fe200000100d1 */
[----:B------:R-:W-:Y:S01]  /*50a0*/  FADD.FTZ R51, R178, -R179 ;  /* 0x800000b3b2337221 */ /* 0x000fe20000010000 */
[----:B------:R-:W-:Y:S01]  /*50b0*/  FFMA.FTZ R181, R181, R208, R209 ;  /* 0x000000d0b5b57223 */ /* 0x000fe200000100d1 */
[----:B------:R-:W-:Y:S02]  /*50c0*/  HADD2.F32 R50, -RZ, R75.H0_H0 ;  /* 0x2000004bff327230 */ /* 0x000fe40000004100 */
[----:B------:R-:W-:Y:S01]  /*50d0*/  FADD.FTZ R174, R172, -R174 ;  /* 0x800000aeacae7221 */ /* 0x000fe20000010000 */
[----:B------:R-:W-:Y:S01]  /*50e0*/  FFMA.FTZ R51, R161, R51, R49 ;  /* 0x00000033a1337223 */ /* 0x000fe20000010031 */
[----:B------:R-:W-:-:S02]  /*50f0*/  HADD2.F32 R49, -RZ, R74.H1_H1 ;  /* 0x3000004aff317230 */ /* 0x000fc40000004100 */
[----:B------:R-:W-:Y:S01]  /*5100*/  FADD.FTZ R176, R177, -R176 ;  /* 0x800000b0b1b07221 */ /* 0x000fe20000010000 */
[----:B------:R-:W-:Y:S02]  /*5110*/  HADD2.F32 R52, -RZ, R73.H1_H1 ;  /* 0x30000049ff347230 */ /* 0x000fe40000004100 */
[----:B------:R-:W-:Y:S01]  /*5120*/  FADD.FTZ R48, R180, -R181 ;  /* 0x800000b5b4307221 */ /* 0x000fe20000010000 */
[-CC-:B------:R-:W-:Y:S01]  /*5130*/  FFMA.FTZ R0, R0, R208.reuse, R209.reuse ;  /* 0x000000d000007223 */ /* 0x180fe200000100d1 */
[-CC-:B------:R-:W-:Y:S01]  /*5140*/  FFMA.FTZ R169, R169, R208.reuse, R209.reuse ;  /* 0x000000d0a9a97223 */ /* 0x180fe200000100d1 */
[-CC-:B------:R-:W-:Y:S01]  /*5150*/  FFMA.FTZ R175, R175, R208.reuse, R209.reuse ;  /* 0x000000d0afaf7223 */ /* 0x180fe200000100d1 */
[----:B------:R-:W-:Y:S01]  /*5160*/  FFMA.FTZ R171, R171, R208, R209 ;  /* 0x000000d0abab7223 */ /* 0x000fe200000100d1 */
[C---:B------:R-:W-:Y:S01]  /*5170*/  FFMA.FTZ R48, R161.reuse, R48, R50 ;  /* 0x00000030a1307223 */ /* 0x040fe20000010032 */
[C---:B------:R-:W-:Y:S01]  /*5180*/  FFMA.FTZ R176, R161.reuse, R176, R49 ;  /* 0x000000b0a1b07223 */ /* 0x040fe20000010031 */
[----:B------:R-:W-:Y:S01]  /*5190*/  FFMA.FTZ R174, R161, R174, R52 ;  /* 0x000000aea1ae7223 */ /* 0x000fe20000010034 */
[----:B------:R-:W-:-:S02]  /*51a0*/  HADD2.F32 R50, -RZ, R74.H0_H0 ;  /* 0x2000004aff327230 */ /* 0x000fc40000004100 */
[----:B------:R-:W-:Y:S01]  /*51b0*/  FADD.FTZ R0, R168, -R0 ;  /* 0x80000000a8007221 */ /* 0x000fe20000010000 */
[----:B------:R-:W-:Y:S02]  /*51c0*/  HADD2.F32 R49, -RZ, R73.H0_H0 ;  /* 0x20000049ff317230 */ /* 0x000fe40000004100 */
[----:B------:R-:W-:Y:S01]  /*51d0*/  FADD.FTZ R169, R167, -R169 ;  /* 0x800000a9a7a97221 */ /* 0x000fe20000010000 */
[--C-:B------:R-:W-:Y:S02]  /*51e0*/  HADD2.F32 R53, -RZ, R72.reuse.H0_H0 ;  /* 0x20000048ff357230 */ /* 0x100fe40000004100 */
[----:B------:R-:W-:Y:S01]  /*51f0*/  FADD.FTZ R175, R173, -R175 ;  /* 0x800000afadaf7221 */ /* 0x000fe20000010000 */
[----:B------:R-:W-:Y:S02]  /*5200*/  HADD2.F32 R52, -RZ, R72.H1_H1 ;  /* 0x30000048ff347230 */ /* 0x000fe40000004100 */
[----:B------:R-:W-:Y:S01]  /*5210*/  FADD.FTZ R171, R170, -R171 ;  /* 0x800000abaaab7221 */ /* 0x000fe20000010000 */
[----:B------:R-:W-:Y:S01]  /*5220*/  F2FP.F16.F32.PACK_AB R51, R51, R48 ;  /* 0x000000303333723e */ /* 0x000fe200000000ff */
[C---:B------:R-:W-:Y:S01]  /*5230*/  FFMA.FTZ R49, R161.reuse, R175, R49 ;  /* 0x000000afa1317223 */ /* 0x040fe20000010031 */
[C---:B------:R-:W-:Y:S01]  /*5240*/  FFMA.FTZ R0, R161.reuse, R0, R53 ;  /* 0x00000000a1007223 */ /* 0x040fe20000010035 */
[C---:B------:R-:W-:Y:S01]  /*5250*/  FFMA.FTZ R50, R161.reuse, R171, R50 ;  /* 0x000000aba1327223 */ /* 0x040fe20000010032 */
[----:B------:R-:W-:-:S02]  /*5260*/  FFMA.FTZ R169, R161, R169, R52 ;  /* 0x000000a9a1a97223 */ /* 0x000fc40000010034 */
[----:B------:R-:W-:Y:S02]  /*5270*/  F2FP.F16.F32.PACK_AB R49, R174, R49 ;  /* 0x00000031ae31723e */ /* 0x000fe400000000ff */
[----:B------:R-:W-:Y:S02]  /*5280*/  F2FP.F16.F32.PACK_AB R50, R176, R50 ;  /* 0x00000032b032723e */ /* 0x000fe400000000ff */
[----:B------:R-:W-:Y:S01]  /*5290*/  F2FP.F16.F32.PACK_AB R48, R169, R0 ;  /* 0x00000000a930723e */ /* 0x000fe200000000ff */
[----:B------:R-:W-:Y:S06]  /*52a0*/  BRA `(.L_x_731) ;  /* 0x0000000800047947 */ /* 0x000fec0003800000 */
.L_x_734:
[-CC-:B------:R-:W-:Y:S01]  /*52b0*/  FFMA.FTZ R0, R0, R208.reuse, R209.reuse ;  /* 0x000000d000007223 */ /* 0x180fe200000100d1 */
[----:B-1---5:R-:W-:Y:S02]  /*52c0*/  HADD2.F32 R48, -RZ, R72.H0_H0 ;  /* 0x20000048ff307230 */ /* 0x022fe40000004100 */
[-CC-:B------:R-:W-:Y:S01]  /*52d0*/  FFMA.FTZ R176, R176, R208.reuse, R209.reuse ;  /* 0x000000d0b0b07223 */ /* 0x180fe200000100d1 */
[-CC-:B------:R-:W-:Y:S01]  /*52e0*/  FFMA.FTZ R179, R179, R208.reuse, R209.reuse ;  /* 0x000000d0b3b37223 */ /* 0x180fe200000100d1 */
[----:B------:R-:W-:Y:S01]  /*52f0*/  FADD.FTZ R0, R168, -R0 ;  /* 0x80000000a8007221 */ /* 0x000fe20000010000 */
[----:B------:R-:W-:Y:S01]  /*5300*/  FFMA.FTZ R169, R169, R208, R209 ;  /* 0x000000d0a9a97223 */ /* 0x000fe200000100d1 */
[----:B------:R-:W-:Y:S01]  /*5310*/  FADD.FTZ R176, R177, -R176 ;  /* 0x800000b0b1b07221 */ /* 0x000fe20000010000 */
[----:B------:R-:W-:Y:S01]  /*5320*/  FADD.FTZ R179, R178, -R179 ;  /* 0x800000b3b2b37221 */ /* 0x000fe20000010000 */
[----:B------:R-:W-:Y:S01]  /*5330*/  FFMA.FTZ R0, R161, R0, R48 ;  /* 0x00000000a1007223 */ /* 0x000fe20000010030 */
[----:B------:R-:W-:-:S02]  /*5340*/  HADD2.F32 R48, -RZ, R74.H1_H1 ;  /* 0x3000004aff307230 */ /* 0x000fc40000004100 */
[-CC-:B------:R-:W-:Y:S01]  /*5350*/  FFMA.FTZ R175, R175, R208.reuse, R209.reuse ;  /* 0x000000d0afaf7223 */ /* 0x180fe200000100d1 */
[-CC-:B------:R-:W-:Y:S01]  /*5360*/  FFMA.FTZ R174, R174, R208.reuse, R209.reuse ;  /* 0x000000d0aeae7223 */ /* 0x180fe200000100d1 */
[-CC-:B------:R-:W-:Y:S01]  /*5370*/  FFMA.FTZ R171, R171, R208.reuse, R209.reuse ;  /* 0x000000d0abab7223 */ /* 0x180fe200000100d1 */
[----:B------:R-:W-:Y:S01]  /*5380*/  FFMA.FTZ R181, R181, R208, R209 ;  /* 0x000000d0b5b57223 */ /* 0x000fe200000100d1 */
[----:B------:R-:W-:Y:S01]  /*5390*/  FFMA.FTZ R176, R161, R176, R48 ;  /* 0x000000b0a1b07223 */ /* 0x000fe20000010030 */
[----:B------:R-:W-:Y:S02]  /*53a0*/  HADD2.F32 R48, -RZ, R75.H1_H1 ;  /* 0x3000004bff307230 */ /* 0x000fe40000004100 */
[----:B------:R-:W-:Y:S01]  /*53b0*/  FADD.FTZ R169, R167, -R169 ;  /* 0x800000a9a7a97221 */ /* 0x000fe20000010000 */
[----:B------:R-:W-:Y:S02]  /*53c0*/  HADD2.F32 R49, -RZ, R73.H0_H0 ;  /* 0x20000049ff317230 */ /* 0x000fe40000004100 */
[----:B------:R-:W-:Y:S01]  /*53d0*/  FADD.FTZ R175, R173, -R175 ;  /* 0x800000afadaf7221 */ /* 0x000fe20000010000 */
[----:B------:R-:W-:-:S02]  /*53e0*/  HADD2.F32 R50, -RZ, R74.H0_H0 ;  /* 0x2000004aff327230 */ /* 0x000fc40000004100 */
[C---:B------:R-:W-:Y:S01]  /*53f0*/  FFMA.FTZ R179, R161.reuse, R179, R48 ;  /* 0x000000b3a1b37223 */ /* 0x040fe20000010030 */
[----:B------:R-:W-:Y:S02]  /*5400*/  HADD2.F32 R51, -RZ, R75.H0_H0 ;  /* 0x2000004bff337230 */ /* 0x000fe40000004100 */
[----:B------:R-:W-:Y:S01]  /*5410*/  FADD.FTZ R174, R172, -R174 ;  /* 0x800000aeacae7221 */ /* 0x000fe20000010000 */
[----:B------:R-:W-:Y:S02]  /*5420*/  HADD2.F32 R52, -RZ, R73.H1_H1 ;  /* 0x30000049ff347230 */ /* 0x000fe40000004100 */
[----:B------:R-:W-:Y:S01]  /*5430*/  FADD.FTZ R171, R170, -R171 ;  /* 0x800000abaaab7221 */ /* 0x000fe20000010000 */
[----:B------:R-:W-:Y:S02]  /*5440*/  HADD2.F32 R48, -RZ, R72.H1_H1 ;  /* 0x30000048ff307230 */ /* 0x000fe40000004100 */
[----:B------:R-:W-:Y:S01]  /*5450*/  FADD.FTZ R181, R180, -R181 ;  /* 0x800000b5b4b57221 */ /* 0x000fe20000010000 */
[C---:B------:R-:W-:Y:S01]  /*5460*/  FFMA.FTZ R49, R161.reuse, R175, R49 ;  /* 0x000000afa1317223 */ /* 0x040fe20000010031 */
[C---:B------:R-:W-:Y:S01]  /*5470*/  FFMA.FTZ R50, R161.reuse, R171, R50 ;  /* 0x000000aba1327223 */ /* 0x040fe20000010032 */
[C---:B------:R-:W-:Y:S01]  /*5480*/  FFMA.FTZ R174, R161.reuse, R174, R52 ;  /* 0x000000aea1ae7223 */ /* 0x040fe20000010034 */
[C---:B------:R-:W-:Y:S01]  /*5490*/  FFMA.FTZ R51, R161.reuse, R181, R51 ;  /* 0x000000b5a1337223 */ /* 0x040fe20000010033 */
[----:B------:R-:W-:-:S02]  /*54a0*/  FFMA.FTZ R48, R161, R169, R48 ;  /* 0x000000a9a1307223 */ /* 0x000fc40000010030 */
[----:B------:R-:W-:Y:S02]  /*54b0*/  F2FP.F16.F32.PACK_AB R50, R176, R50 ;  /* 0x00000032b032723e */ /* 0x000fe400000000ff */
[----:B------:R-:W-:Y:S02]  /*54c0*/  F2FP.F16.F32.PACK_AB R51, R179, R51 ;  /* 0x00000033b333723e */ /* 0x000fe400000000ff */
[----:B------:R-:W-:Y:S02]  /*54d0*/  F2FP.F16.F32.PACK_AB R49, R174, R49 ;  /* 0x00000031ae31723e */ /* 0x000fe400000000ff */
[----:B------:R-:W-:Y:S02]  /*54e0*/  F2FP.F16.F32.PACK_AB R48, R48, R0 ;  /* 0x000000003030723e */ /* 0x000fe400000000ff */
[----:B------:R-:W-:Y:S02]  /*54f0*/  MOV R111, R51 ;  /* 0x00000033006f7202 */ /* 0x000fe40000000f00 */
[----:B------:R-:W-:-:S02]  /*5500*/  MOV R110, R50 ;  /* 0x00000032006e7202 */ /* 0x000fc40000000f00 */
[----:B------:R-:W-:Y:S02]  /*5510*/  MOV R109, R49 ;  /* 0x00000031006d7202 */ /* 0x000fe40000000f00 */
[----:B------:R-:W-:Y:S01]  /*5520*/  MOV R108, R48 ;  /* 0x00000030006c7202 */ /* 0x000fe20000000f00 */
[----:B------:R-:W-:Y:S06]  /*5530*/  BRA `(.L_x_731) ;  /* 0x0000000400607947 */ /* 0x000fec0003800000 */
.L_x_733:
[----:B------:R-:W-:-:S04]  /*5540*/  UISETP.NE.U32.AND UP0, UPT, UR6, URZ, UPT ;  /* 0x000000ff0600728c */ /* 0x000fc8000bf05070 */
[----:B------:R-:W-:-:S09]  /*5550*/  UISETP.NE.AND.EX UP0, UPT, UR7, URZ, UPT, UP0 ;  /* 0x000000ff0700728c */ /* 0x000fd2000bf05300 */
[----:B------:R-:W-:Y:S05]  /*5560*/  BRA.U UP0, `(.L_x_735) ;  /* 0x0000000100a47547 */ /* 0x000fea000b800000 */
        /* <DEDUP_REMOVED lines=41> */
.L_x_735:
        /* <DEDUP_REMOVED lines=44> */
.L_x_731:
        /* <DEDUP_REMOVED lines=17> */
[----:B------:R-:W-:Y:S02]  /*5bd0*/  HADD2.F32 R0, -RZ, R78.H1_H1 ;  /* 0x3000004eff007230 */ /* 0x000fe40000004100 */
[-CC-:B------:R-:W-:Y:S01]  /*5be0*/  FFMA.FTZ R203, R203, R208.reuse, R209.reuse ;  /* 0x000000d0cbcb7223 */ /* 0x180fe200000100d1 */
[-C--:B------:R-:W-:Y:S01]  /*5bf0*/  FFMA.FTZ R187, R187, R208.reuse, R209 ;  /* 0x000000d0bbbb7223 */ /* 0x080fe200000100d1 */
[----:B------:R-:W-:Y:S01]  /*5c00*/  FADD.FTZ R191, R58, -R191 ;  /* 0x800000bf3abf7221 */ /* 0x000fe20000010000 */
[-C--:B------:R-:W-:Y:S01]  /*5c10*/  FFMA.FTZ R186, R186, R208.reuse, R209 ;  /* 0x000000d0baba7223 */ /* 0x080fe200000100d1 */
[----:B------:R-:W-:Y:S01]  /*5c20*/  FADD.FTZ R203, R202, -R203 ;  /* 0x800000cbcacb7221 */ /* 0x000fe20000010000 */
[----:B------:R-:W-:Y:S01]  /*5c30*/  FFMA.FTZ R183, R183, R208, R209 ;  /* 0x000000d0b7b77223 */ /* 0x000fe200000100d1 */
[----:B------:R-:W-:Y:S01]  /*5c40*/  FFMA.FTZ R191, R161, R191, R0 ;  /* 0x000000bfa1bf7223 */ /* 0x000fe20000010000 */
[----:B------:R-:W-:-:S02]  /*5c50*/  HADD2.F32 R0, -RZ, R79.H1_H1 ;  /* 0x3000004fff007230 */ /* 0x000fc40000004100 */
[-CC-:B------:R-:W-:Y:S01]  /*5c60*/  FFMA.FTZ R189, R189, R208.reuse, R209.reuse ;  /* 0x000000d0bdbd7223 */ /* 0x180fe200000100d1 */
[-CC-:B------:R-:W-:Y:S01]  /*5c70*/  FFMA.FTZ R57, R57, R208.reuse, R209.reuse ;  /* 0x000000d039397223 */ /* 0x180fe200000100d1 */
[----:B------:R-:W-:Y:S01]  /*5c80*/  FFMA.FTZ R193, R193, R208, R209 ;  /* 0x000000d0c1c17223 */ /* 0x000fe200000100d1 */
[----:B0-----:R-:W-:Y:S02]  /*5c90*/  HADD2.F32 R48, -RZ, R76.H0_H0 ;  /* 0x2000004cff307230 */ /* 0x001fe40000004100 */
[----:B------:R-:W-:Y:S01]  /*5ca0*/  FFMA.FTZ R203, R161, R203, R0 ;  /* 0x000000cba1cb7223 */ /* 0x000fe20000010000 */
[----:B------:R-:W-:Y:S02]  /*5cb0*/  HADD2.F32 R49, -RZ, R77.H0_H0 ;  /* 0x2000004dff317230 */ /* 0x000fe40000004100 */
[----:B------:R-:W-:Y:S01]  /*5cc0*/  FADD.FTZ R187, R185, -R187 ;  /* 0x800000bbb9bb7221 */ /* 0x000fe20000010000 */
[----:B------:R-:W-:Y:S02]  /*5cd0*/  HADD2.F32 R50, -RZ, R78.H0_H0 ;  /* 0x2000004eff327230 */ /* 0x000fe40000004100 */
[----:B------:R-:W-:Y:S01]  /*5ce0*/  FADD.FTZ R186, R184, -R186 ;  /* 0x800000bab8ba7221 */ /* 0x000fe20000010000 */
[----:B------:R-:W-:-:S02]  /*5cf0*/  HADD2.F32 R51, -RZ, R79.H0_H0 ;  /* 0x2000004fff337230 */ /* 0x000fc40000004100 */
[----:B------:R-:W-:Y:S01]  /*5d00*/  FADD.FTZ R183, R182, -R183 ;  /* 0x800000b7b6b77221 */ /* 0x000fe20000010000 */
[----:B------:R-:W-:Y:S02]  /*5d10*/  HADD2.F32 R52, -RZ, R77.H1_H1 ;  /* 0x3000004dff347230 */ /* 0x000fe40000004100 */
[----:B------:R-:W-:Y:S01]  /*5d20*/  FADD.FTZ R189, R188, -R189 ;  /* 0x800000bdbcbd7221 */ /* 0x000fe20000010000 */
[----:B------:R-:W-:Y:S02]  /*5d30*/  HADD2.F32 R0, -RZ, R76.H1_H1 ;  /* 0x3000004cff007230 */ /* 0x000fe40000004100 */
[----:B------:R-:W-:Y:S01]  /*5d40*/  FADD.FTZ R57, R190, -R57 ;  /* 0x80000039be397221 */ /* 0x000fe20000010000 */
[----:B------:R-:W-:Y:S01]  /*5d50*/  FADD.FTZ R193, R192, -R193 ;  /* 0x800000c1c0c17221 */ /* 0x000fe20000010000 */
[C---:B------:R-:W-:Y:S01]  /*5d60*/  FFMA.FTZ R48, R161.reuse, R187, R48 ;  /* 0x000000bba1307223 */ /* 0x040fe20000010030 */
        /* <DEDUP_REMOVED lines=18> */
.L_x_738:
        /* <DEDUP_REMOVED lines=41> */
.L_x_737:
        /* <DEDUP_REMOVED lines=42> */
.L_x_740:
[-CC-:B------:R-:W-:Y:S01]  /*63c0*/  FFMA.FTZ R203, R203, R208.reuse, R209.reuse ;  /* 0x000000d0cbcb7223 */ /* 0x180fe200000100d1 */
[--C-:B0-----:R-:W-:Y:S02]  /*63d0*/  HADD2.F32 R48, -RZ, R79.reuse.H1_H1 ;  /* 0x3000004fff307230 */ /* 0x101fe40000004100 */
[-CC-:B------:R-:W-:Y:S01]  /*63e0*/  FFMA.FTZ R191, R191, R208.reuse, R209.reuse ;  /* 0x000000d0bfbf7223 */ /* 0x180fe200000100d1 */
[-C--:B------:R-:W-:Y:S01]  /*63f0*/  FFMA.FTZ R189, R189, R208.reuse, R209 ;  /* 0x000000d0bdbd7223 */ /* 0x080fe200000100d1 */
[----:B------:R-:W-:Y:S01]  /*6400*/  FADD.FTZ R51, R202, -R203 ;  /* 0x800000cbca337221 */ /* 0x000fe20000010000 */
[----:B------:R-:W-:Y:S01]  /*6410*/  FFMA.FTZ R193, R193, R208, R209 ;  /* 0x000000d0c1c17223 */ /* 0x000fe200000100d1 */
[----:B------:R-:W-:Y:S01]  /*6420*/  FADD.FTZ R191, R58, -R191 ;  /* 0x800000bf3abf7221 */ /* 0x000fe20000010000 */
[----:B------:R-:W-:Y:S02]  /*6430*/  HADD2.F32 R49, -RZ, R79.H0_H0 ;  /* 0x2000004fff317230 */ /* 0x000fe40000004100 */
[----:B------:R-:W-:Y:S01]  /*6440*/  FFMA.FTZ R51, R161, R51, R48 ;  /* 0x00000033a1337223 */ /* 0x000fe20000010030 */
[----:B------:R-:W-:-:S02]  /*6450*/  HADD2.F32 R48, -RZ, R78.H1_H1 ;  /* 0x3000004eff307230 */ /* 0x000fc40000004100 */
[----:B------:R-:W-:Y:S01]  /*6460*/  FADD.FTZ R189, R188, -R189 ;  /* 0x800000bdbcbd7221 */ /* 0x000fe20000010000 */
[----:B------:R-:W-:Y:S01]  /*6470*/  FADD.FTZ R0, R192, -R193 ;  /* 0x800000c1c0007221 */ /* 0x000fe20000010000 */
[-CC-:B------:R-:W-:Y:S01]  /*6480*/  FFMA.FTZ R187, R187, R208.reuse, R209.reuse ;  /* 0x000000d0bbbb7223 */ /* 0x180fe200000100d1 */
[-CC-:B------:R-:W-:Y:S01]  /*6490*/  FFMA.FTZ R186, R186, R208.reuse, R209.reuse ;  /* 0x000000d0baba7223 */ /* 0x180fe200000100d1 */
[----:B------:R-:W-:Y:S01]  /*64a0*/  FFMA.FTZ R191, R161, R191, R48 ;  /* 0x000000bfa1bf7223 */ /* 0x000fe20000010030 */
[----:B------:R-:W-:Y:S02]  /*64b0*/  HADD2.F32 R48, -RZ, R77.H1_H1 ;  /* 0x3000004dff307230 */ /* 0x000fe40000004100 */
[-CC-:B------:R-:W-:Y:S01]  /*64c0*/  FFMA.FTZ R183, R183, R208.reuse, R209.reuse ;  /* 0x000000d0b7b77223 */ /* 0x180fe200000100d1 */
[----:B------:R-:W-:Y:S01]  /*64d0*/  FFMA.FTZ R57, R57, R208, R209 ;  /* 0x000000d039397223 */ /* 0x000fe200000100d1 */
[----:B------:R-:W-:Y:S01]  /*64e0*/  FFMA.FTZ R0, R161, R0, R49 ;  /* 0x00000000a1007223 */ /* 0x000fe20000010031 */
[----:B------:R-:W-:-:S02]  /*64f0*/  HADD2.F32 R50, -RZ, R78.H0_H0 ;  /* 0x2000004eff327230 */ /* 0x000fc40000004100 */
[----:B------:R-:W-:Y:S01]  /*6500*/  FFMA.FTZ R189, R161, R189, R48 ;  /* 0x000000bda1bd7223 */ /* 0x000fe20000010030 */
[----:B------:R-:W-:Y:S02]  /*6510*/  HADD2.F32 R49, -RZ, R77.H0_H0 ;  /* 0x2000004dff317230 */ /* 0x000fe40000004100 */
[----:B------:R-:W-:Y:S01]  /*6520*/  FADD.FTZ R187, R185, -R187 ;  /* 0x800000bbb9bb7221 */ /* 0x000fe20000010000 */
[--C-:B------:R-:W-:Y:S02]  /*6530*/  HADD2.F32 R48, -RZ, R76.reuse.H0_H0 ;  /* 0x2000004cff307230 */ /* 0x100fe40000004100 */
[----:B------:R-:W-:Y:S01]  /*6540*/  FADD.FTZ R186, R184, -R186 ;  /* 0x800000bab8ba7221 */ /* 0x000fe20000010000 */
[----:B------:R-:W-:Y:S02]  /*6550*/  HADD2.F32 R52, -RZ, R76.H1_H1 ;  /* 0x3000004cff347230 */ /* 0x000fe40000004100 */
[----:B------:R-:W-:Y:S01]  /*6560*/  FADD.FTZ R183, R182, -R183 ;  /* 0x800000b7b6b77221 */ /* 0x000fe20000010000 */
[----:B------:R-:W-:Y:S01]  /*6570*/  FADD.FTZ R57, R190, -R57 ;  /* 0x80000039be397221 */ /* 0x000fe20000010000 */
[----:B------:R-:W-:Y:S01]  /*6580*/  FFMA.FTZ R48, R161, R187, R48 ;  /* 0x000000bba1307223 */ /* 0x000fe20000010030 */
[----:B------:R-:W-:Y:S01]  /*6590*/  F2FP.F16.F32.PACK_AB R51, R51, R0 ;  /* 0x000000003333723e */ /* 0x000fe200000000ff */
[C---:B------:R-:W-:Y:S01]  /*65a0*/  FFMA.FTZ R49, R161.reuse, R183, R49 ;  /* 0x000000b7a1317223 */ /* 0x040fe20000010031 */
[C---:B------:R-:W-:Y:S01]  /*65b0*/  FFMA.FTZ R50, R161.reuse, R57, R50 ;  /* 0x00000039a1327223 */ /* 0x040fe20000010032 */
[----:B------:R-:W-:-:S03]  /*65c0*/  FFMA.FTZ R186, R161, R186, R52 ;  /* 0x000000baa1ba7223 */ /* 0x000fc60000010034 */
[----:B------:R-:W-:Y:S02]  /*65d0*/  F2FP.F16.F32.PACK_AB R49, R189, R49 ;  /* 0x00000031bd31723e */ /* 0x000fe400000000ff */
[----:B------:R-:W-:Y:S02]  /*65e0*/  F2FP.F16.F32.PACK_AB R50, R191, R50 ;  /* 0x00000032bf32723e */ /* 0x000fe400000000ff */
[----:B------:R-:W-:Y:S01]  /*65f0*/  F2FP.F16.F32.PACK_AB R48, R186, R48 ;  /* 0x00000030ba30723e */ /* 0x000fe200000000ff */
[----:B------:R-:W-:Y:S06]  /*6600*/  BRA `(.L_x_739) ;  /* 0x0000000800187947 */ /* 0x000fec0003800000 */
.L_x_736:
        /* <DEDUP_REMOVED lines=39> */
.L_x_742:
        /* <DEDUP_REMOVED lines=33> */
.L_x_741:
        /* <DEDUP_REMOVED lines=34> */
.L_x_743:
        /* <DEDUP_REMOVED lines=27> */
[----:B------:R-:W-:-:S07]  /*6e60*/  F2FP.F16.F32.PACK_AB R48, R186, R48 ;  /* 0x00000030ba30723e */ /* 0x000fce00000000ff */
.L_x_739:
        /* <DEDUP_REMOVED lines=14> */
[-CC-:B------:R-:W-:Y:S01]  /*6f50*/  FFMA.FTZ R194, R194, R208.reuse, R209.reuse ;  /* 0x000000d0c2c27223 */ /* 0x180fe200000100d1 */
[----:B------:R-:W-:Y:S01]  /*6f60*/  FADD.FTZ R198, R197, -R198 ;  /* 0x800000c6c5c67221 */ /* 0x000fe20000010000 */
[-CC-:B------:R-:W-:Y:S01]  /*6f70*/  FFMA.FTZ R68, R68, R208.reuse, R209.reuse ;  /* 0x000000d044447223 */ /* 0x180fe200000100d1 */
        /* <DEDUP_REMOVED lines=39> */
.L_x_746:
        /* <DEDUP_REMOVED lines=41> */
.L_x_745:
        /* <DEDUP_REMOVED lines=42> */
.L_x_748:
[-CC-:B------:R-:W-:Y:S01]  /*7720*/  FFMA.FTZ R200, R200, R208.reuse, R209.reuse ;  /* 0x000000d0c8c87223 */ /* 0x180fe200000100d1 */
[--C-:B0-----:R-:W-:Y:S02]  /*7730*/  HADD2.F32 R48, -RZ, R83.reuse.H1_H1 ;  /* 0x30000053ff307230 */ /* 0x101fe40000004100 */
[-CC-:B------:R-:W-:Y:S01]  /*7740*/  FFMA.FTZ R198, R198, R208.reuse, R209.reuse ;  /* 0x000000d0c6c67223 */ /* 0x180fe200000100d1 */
[-CC-:B------:R-:W-:Y:S01]  /*7750*/  FFMA.FTZ R196, R196, R208.reuse, R209.reuse ;  /* 0x000000d0c4c47223 */ /* 0x180fe200000100d1 */
        /* <DEDUP_REMOVED lines=9> */
[--C-:B------:R-:W-:Y:S01]  /*77f0*/  FFMA.FTZ R68, R68, R208, R209.reuse ;  /* 0x000000d044447223 */ /* 0x100fe200000100d1 */
        /* <DEDUP_REMOVED lines=23> */
.L_x_744:
        /* <DEDUP_REMOVED lines=39> */
.L_x_750:
        /* <DEDUP_REMOVED lines=33> */
.L_x_749:
        /* <DEDUP_REMOVED lines=34> */
.L_x_751:
        /* <DEDUP_REMOVED lines=28> */
.L_x_747:
        /* <DEDUP_REMOVED lines=12> */
[--C-:B0-----:R-:W-:Y:S02]  /*8290*/  HADD2.F32 R49, -RZ, R84.reuse.H0_H0 ;  /* 0x20000054ff317230 */ /* 0x101fe40000004100 */
[-CC-:B------:R-:W-:Y:S01]  /*82a0*/  FFMA.FTZ R0, R100, R208.reuse, R209.reuse ;  /* 0x000000d064007223 */ /* 0x180fe200000100d1 */
[----:B------:R-:W-:Y:S01]  /*82b0*/  FFMA.FTZ R102, R102, R208, R209 ;  /* 0x000000d066667223 */ /* 0x000fe200000100d1 */
[----:B------:R-:W-:Y:S01]  /*82c0*/  FADD.FTZ R48, R71, -R70 ;  /* 0x8000004647307221 */ /* 0x000fe20000010000 */
[----:B------:R-:W-:Y:S02]  /*82d0*/  HADD2.F32 R52, -RZ, R87.H0_H0 ;  /* 0x20000057ff347230 */ /* 0x000fe40000004100 */
[----:B------:R-:W-:Y:S01]  /*82e0*/  FADD.FTZ R0, R99, -R0 ;  /* 0x8000000063007221 */ /* 0x000fe20000010000 */
[----:B------:R-:W-:Y:S01]  /*82f0*/  FADD.FTZ R102, R66, -R102 ;  /* 0x8000006642667221 */ /* 0x000fe20000010000 */
[----:B------:R-:W-:Y:S01]  /*8300*/  FFMA.FTZ R48, R161, R48, R49 ;  /* 0x00000030a1307223 */ /* 0x000fe20000010031 */
[----:B------:R-:W-:-:S02]  /*8310*/  HADD2.F32 R49, -RZ, R84.H1_H1 ;  /* 0x30000054ff317230 */ /* 0x000fc40000004100 */
[-CC-:B------:R-:W-:Y:S01]  /*8320*/  FFMA.FTZ R95, R95, R208.reuse, R209.reuse ;  /* 0x000000d05f5f7223 */ /* 0x180fe200000100d1 */
[-CC-:B------:R-:W-:Y:S01]  /*8330*/  FFMA.FTZ R105, R105, R208.reuse, R209.reuse ;  /* 0x000000d069697223 */ /* 0x180fe200000100d1 */
[-CC-:B------:R-:W-:Y:S01]  /*8340*/  FFMA.FTZ R101, R101, R208.reuse, R209.reuse ;  /* 0x000000d065657223 */ /* 0x180fe200000100d1 */
[-CC-:B------:R-:W-:Y:S01]  /*8350*/  FFMA.FTZ R201, R201, R208.reuse, R209.reuse ;  /* 0x000000d0c9c97223 */ /* 0x180fe200000100d1 */
[----:B------:R-:W-:Y:S01]  /*8360*/  FFMA.FTZ R103, R103, R208, R209 ;  /* 0x000000d067677223 */ /* 0x000fe200000100d1 */
[C---:B------:R-:W-:Y:S01]  /*8370*/  FFMA.FTZ R0, R161.reuse, R0, R49 ;  /* 0x00000000a1007223 */ /* 0x040fe20000010031 */
[----:B------:R-:W-:Y:S01]  /*8380*/  FFMA.FTZ R102, R161, R102, R52 ;  /* 0x00000066a1667223 */ /* 0x000fe20000010034 */
        /* <DEDUP_REMOVED lines=14> */
[----:B------:R-:W-:Y:S01]  /*8470*/  FFMA.FTZ R52, R161, R105, R52 ;  /* 0x00000069a1347223 */ /* 0x000fe20000010034 */
        /* <DEDUP_REMOVED lines=13> */
.L_x_754:
        /* <DEDUP_REMOVED lines=41> */
.L_x_753:
        /* <DEDUP_REMOVED lines=42> */
.L_x_756:
        /* <DEDUP_REMOVED lines=37> */
.L_x_752:
        /* <DEDUP_REMOVED lines=39> */
.L_x_758:
        /* <DEDUP_REMOVED lines=33> */
.L_x_757:
        /* <DEDUP_REMOVED lines=34> */
.L_x_759:
        /* <DEDUP_REMOVED lines=28> */
.L_x_755:
        /* <DEDUP_REMOVED lines=16> */
[----:B------:R-:W-:Y:S02]  /*9630*/  HADD2.F32 R52, -RZ, R91.H1_H1 ;  /* 0x3000005bff347230 */ /* 0x000fe40000004100 */
        /* <DEDUP_REMOVED lines=39> */
.L_x_762:
        /* <DEDUP_REMOVED lines=41> */
.L_x_761:
        /* <DEDUP_REMOVED lines=42> */
.L_x_764:
[-CC-:B------:R-:W-:Y:S01]  /*9de0*/  FFMA.FTZ R206, R206, R208.reuse, R209.reuse ;  /* 0x000000d0cece7223 */ /* 0x180fe200000100d1 */
[--C-:B0-----:R-:W-:Y:S02]  /*9df0*/  HADD2.F32 R48, -RZ, R91.reuse.H0_H0 ;  /* 0x2000005bff307230 */ /* 0x101fe40000004100 */
[-CC-:B------:R-:W-:Y:S01]  /*9e00*/  FFMA.FTZ R54, R54, R208.reuse, R209.reuse ;  /* 0x000000d036367223 */ /* 0x180fe200000100d1 */
[-CC-:B------:R-:W-:Y:S01]  /*9e10*/  FFMA.FTZ R205, R205, R208.reuse, R209.reuse ;  /* 0x000000d0cdcd7223 */ /* 0x180fe200000100d1 */
[----:B------:R-:W-:Y:S01]  /*9e20*/  FADD.FTZ R0, R207, -R206 ;  /* 0x800000cecf007221 */ /* 0x000fe20000010000 */
[----:B------:R-:W-:Y:S01]  /*9e30*/  FFMA.FTZ R55, R55, R208, R209 ;  /* 0x000000d037377223 */ /* 0x000fe200000100d1 */
[----:B------:R-:W-:Y:S01]  /*9e40*/  FADD.FTZ R54, R118, -R54 ;  /* 0x8000003676367221 */ /* 0x000fe20000010000 */
[----:B------:R-:W-:Y:S02]  /*9e50*/  HADD2.F32 R49, -RZ, R91.H1_H1 ;  /* 0x3000005bff317230 */ /* 0x000fe40000004100 */
[----:B------:R-:W-:Y:S01]  /*9e60*/  FFMA.FTZ R0, R161, R0, R48 ;  /* 0x00000000a1007223 */ /* 0x000fe20000010030 */
[----:B------:R-:W-:-:S02]  /*9e70*/  HADD2.F32 R48, -RZ, R90.H1_H1 ;  /* 0x3000005aff307230 */ /* 0x000fc40000004100 */
[----:B------:R-:W-:Y:S01]  /*9e80*/  FADD.FTZ R205, R204, -R205 ;  /* 0x800000cdcccd7221 */ /* 0x000fe20000010000 */
[----:B------:R-:W-:Y:S01]  /*9e90*/  FADD.FTZ R51, R119, -R55 ;  /* 0x8000003777337221 */ /* 0x000fe20000010000 */
[-CC-:B------:R-:W-:Y:S01]  /*9ea0*/  FFMA.FTZ R112, R112, R208.reuse, R209.reuse ;  /* 0x000000d070707223 */ /* 0x180fe200000100d1 */
[--C-:B------:R-:W-:Y:S01]  /*9eb0*/  FFMA.FTZ R116, R116, R208, R209.reuse ;  /* 0x000000d074747223 */ /* 0x100fe200000100d1 */
[C---:B------:R-:W-:Y:S01]  /*9ec0*/  FFMA.FTZ R54, R161.reuse, R54, R48 ;  /* 0x00000036a1367223 */ /* 0x040fe20000010030 */
        /* <DEDUP_REMOVED lines=22> */
.L_x_760:
        /* <DEDUP_REMOVED lines=39> */
.L_x_766:
        /* <DEDUP_REMOVED lines=33> */
.L_x_765:
        /* <DEDUP_REMOVED lines=34> */
.L_x_767:
        /* <DEDUP_REMOVED lines=28> */
.L_x_763:
        /* <DEDUP_REMOVED lines=13> */
.L_x_726:
        /* <DEDUP_REMOVED lines=129> */
[----:B0-----:R-:W-:-:S07]  /*b170*/  MOV R35, R152 ;  /* 0x0000009800237202 */ /* 0x001fce0000000f00 */
.L_x_725:
[----:B------:R-:W-:Y:S05]  /*b180*/  BSYNC B0 ;  /* 0x0000000000007941 */ /* 0x000fea0003800000 */
.L_x_724:
        /* <DEDUP_REMOVED lines=219> */
[----:B0-----:R-:W-:Y:S01]  /*bf40*/  FADD.FTZ R40, RZ, R40 ;  /* 0x00000028ff287221 */ /* 0x001fe20000010000 */
[----:B-1----:R-:W-:-:S02]  /*bf50*/  FADD.FTZ R28, RZ, R28 ;  /* 0x0000001cff1c7221 */ /* 0x002fc40000010000 */
[----:B------:R-:W0:Y:S01]  /*bf60*/  LDS R22, [R3+0x2200] ;  /* 0x0022000003167984 */ /* 0x000e220000000800 */
[----:B--2---:R-:W-:-:S03]  /*bf70*/  FADD.FTZ R32, RZ, R32 ;  /* 0x00000020ff207221 */ /* 0x004fc60000010000 */
[----:B------:R-:W1:Y:S01]  /*bf80*/  LDS R60, [R3] ;  /* 0x00000000033c7984 */ /* 0x000e620000000800 */
[----:B---3--:R-:W-:-:S03]  /*bf90*/  FADD.FTZ R33, RZ, R33 ;  /* 0x00000021ff217221 */ /* 0x008fc60000010000 */
[----:B------:R-:W2:Y:S01]  /*bfa0*/  LDS R41, [R3+0x1400] ;  /* 0x0014000003297984 */ /* 0x000ea20000000800 */
[----:B----4-:R-:W-:-:S03]  /*bfb0*/  FADD.FTZ R34, RZ, R34 ;  /* 0x00000022ff227221 */ /* 0x010fc60000010000 */
        /* <DEDUP_REMOVED lines=11> */
[----:B------:R-:W-:-:S03]  /*c070*/  FADD.FTZ R19, RZ, R19 ;  /* 0x00000013ff137221 */ /* 0x000fc60000010000 */
[----:B------:R-:W4:Y:S04]  /*c080*/  LDS R26, [R3+0x2800] ;  /* 0x00280000031a7984 */ /* 0x000f280000000800 */
[----:B------:R-:W4:Y:S01]  /*c090*/  LDS R39, [R3+0x2a00] ;  /* 0x002a000003277984 */ /* 0x000f220000000800 */
[----:B0-----:R-:W-:Y:S02]  /*c0a0*/  FADD.FTZ R19, R19, R22 ;  /* 0x0000001613137221 */ /* 0x001fe40000010000 */
[----:B------:R-:W0:Y:S01]  /*c0b0*/  LDC R22, c[0x0][0x388] ;  /* 0x0000e200ff167b82 */ /* 0x000e220000000800 */
[----:B------:R-:W0:Y:S01]  /*c0c0*/  LDS R43, [R3+0x2c00] ;  /* 0x002c0000032b7984 */ /* 0x000e220000000800 */
[----:B-1----:R-:W-:-:S03]  /*c0d0*/  FADD.FTZ R60, RZ, R60 ;  /* 0x0000003cff3c7221 */ /* 0x002fc60000010000 */
[----:B------:R-:W1:Y:S01]  /*c0e0*/  LDS R49, [R3+0x2e00] ;  /* 0x002e000003317984 */ /* 0x000e620000000800 */
[----:B--2---:R-:W-:-:S03]  /*c0f0*/  FADD.FTZ R41, R60, R41 ;  /* 0x000000293c297221 */ /* 0x004fc60000010000 */
        /* <DEDUP_REMOVED lines=42> */
[----:B----4-:R-:W-:Y:S01]  /*c3a0*/  FADD.FTZ R33, R19, R48 ;  /* 0x0000003013217221 */ /* 0x010fe20000010000 */
        /* <DEDUP_REMOVED lines=145> */
.L_x_727:
        /* <DEDUP_REMOVED lines=8> */
.L_x_770:
[----:B------:R-:W-:Y:S05]  /*cd40*/  BSYNC B2 ;  /* 0x0000000000027941 */ /* 0x000fea0003800000 */
.L_x_769:
        /* <DEDUP_REMOVED lines=8> */
.L_x_771:
[----:B------:R-:W-:Y:S01]  /*cdd0*/  HFMA2 R51, -RZ, RZ, 0, 1.1920928955078125e-07 ;  /* 0x00000002ff337431 */ /* 0x000fe200000001ff */
[----:B------:R-:W-:Y:S01]  /*cde0*/  MOV R50, R48 ;  /* 0x0000003000327202 */ /* 0x000fe20000000f00 */
[----:B------:R-:W-:-:S07]  /*cdf0*/  FADD.FTZ R49, R49, R209 ;  /* 0x000000d131317221 */ /* 0x000fce0000010000 */
[----:B------:R-:W-:Y:S05]  /*ce00*/  WARPSYNC.COLLECTIVE R53, `(.L_x_772) ;  /* 0x0000000035087348 */ /* 0x000fea0003c00000 */
[----:B------:R0:W1:Y:S02]  /*ce10*/  SHFL.BFLY P3, R209, R50, R51, R52 ;  /* 0x0c00003332d17389 */ /* 0x0000640000060034 */
[----:B01----:R-:W-:Y:S05]  /*ce20*/  ENDCOLLECTIVE ;  /* 0x000000000000791b */ /* 0x003fea0003800000 */
.L_x_772:
[----:B------:R-:W-:Y:S01]  /*ce30*/  MOV R50, R49 ;  /* 0x0000003100327202 */ /* 0x000fe20000000f00 */
[----:B------:R-:W-:-:S07]  /*ce40*/  FADD.FTZ R48, R48, R209 ;  /* 0x000000d130307221 */ /* 0x000fce0000010000 */
[----:B------:R-:W-:Y:S05]  /*ce50*/  WARPSYNC.COLLECTIVE R53, `(.L_x_773) ;  /* 0x0000000035087348 */ /* 0x000fea0003c00000 */
[----:B------:R0:W1:Y:S02]  /*ce60*/  SHFL.BFLY P3, R209, R50, R51, R52 ;  /* 0x0c00003332d17389 */ /* 0x0000640000060034 */
[----:B01----:R-:W-:Y:S05]  /*ce70*/  ENDCOLLECTIVE ;  /* 0x000000000000791b */ /* 0x003fea0003800000 */
.L_x_773:
[----:B------:R-:W-:Y:S01]  /*ce80*/  HFMA2 R51, -RZ, RZ, 0, 2.384185791015625e-07 ;  /* 0x00000004ff337431 */ /* 0x000fe200000001ff */
[----:B------:R-:W-:Y:S01]  /*ce90*/  MOV R50, R48 ;  /* 0x0000003000327202 */ /* 0x000fe20000000f00 */
[----:B------:R-:W-:-:S07]  /*cea0*/  FADD.FTZ R49, R49, R209 ;  /* 0x000000d131317221 */ /* 0x000fce0000010000 */
[----:B------:R-:W-:Y:S05]  /*ceb0*/  WARPSYNC.COLLECTIVE R53, `(.L_x_774) ;  /* 0x0000000035087348 */ /* 0x000fea0003c00000 */
[----:B------:R0:W1:Y:S02]  /*cec0*/  SHFL.BFLY P3, R209, R50, R51, R52 ;  /* 0x0c00003332d17389 */ /* 0x0000640000060034 */
[----:B01----:R-:W-:Y:S05]  /*ced0*/  ENDCOLLECTIVE ;  /* 0x000000000000791b */ /* 0x003fea0003800000 */
.L_x_774:
[----:B------:R-:W-:Y:S01]  /*cee0*/  MOV R50, R49 ;  /* 0x0000003100327202 */ /* 0x000fe20000000f00 */
[----:B------:R-:W-:-:S07]  /*cef0*/  FADD.FTZ R48, R48, R209 ;  /* 0x000000d130307221 */ /* 0x000fce0000010000 */
[----:B------:R-:W-:Y:S05]  /*cf00*/  WARPSYNC.COLLECTIVE R53, `(.L_x_775) ;  /* 0x0000000035087348 */ /* 0x000fea0003c00000 */
[----:B------:R0:W1:Y:S02]  /*cf10*/  SHFL.BFLY P3, R209, R50, R51, R52 ;  /* 0x0c00003332d17389 */ /* 0x0000640000060034 */
[----:B01----:R-:W-:Y:S05]  /*cf20*/  ENDCOLLECTIVE ;  /* 0x000000000000791b */ /* 0x003fea0003800000 */
.L_x_775:
[----:B------:R-:W-:Y:S01]  /*cf30*/  HFMA2 R51, -RZ, RZ, 0, 4.76837158203125e-07 ;  /* 0x00000008ff337431 */ /* 0x000fe200000001ff */
[----:B------:R-:W-:Y:S01]  /*cf40*/  MOV R50, R48 ;  /* 0x0000003000327202 */ /* 0x000fe20000000f00 */
[----:B------:R-:W-:-:S07]  /*cf50*/  FADD.FTZ R49, R49, R209 ;  /* 0x000000d131317221 */ /* 0x000fce0000010000 */
[----:B------:R-:W-:Y:S05]  /*cf60*/  WARPSYNC.COLLECTIVE R53, `(.L_x_776) ;  /* 0x0000000035087348 */ /* 0x000fea0003c00000 */
[----:B------:R0:W1:Y:S02]  /*cf70*/  SHFL.BFLY P3, R209, R50, R51, R52 ;  /* 0x0c00003332d17389 */ /* 0x0000640000060034 */
[----:B01----:R-:W-:Y:S05]  /*cf80*/  ENDCOLLECTIVE ;  /* 0x000000000000791b */ /* 0x003fea0003800000 */
.L_x_776:
[----:B------:R-:W-:Y:S01]  /*cf90*/  MOV R50, R49 ;  /* 0x0000003100327202 */ /* 0x000fe20000000f00 */
[----:B------:R-:W-:-:S07]  /*cfa0*/  FADD.FTZ R48, R48, R209 ;  /* 0x000000d130307221 */ /* 0x000fce0000010000 */
[----:B------:R-:W-:Y:S05]  /*cfb0*/  WARPSYNC.COLLECTIVE R53, `(.L_x_777) ;  /* 0x0000000035087348 */ /* 0x000fea0003c00000 */
[----:B------:R0:W1:Y:S02]  /*cfc0*/  SHFL.BFLY P3, R209, R50, R51, R52 ;  /* 0x0c00003332d17389 */ /* 0x0000640000060034 */
[----:B01----:R-:W-:Y:S05]  /*cfd0*/  ENDCOLLECTIVE ;  /* 0x000000000000791b */ /* 0x003fea0003800000 */
.L_x_777:
[----:B------:R-:W-:Y:S01]  /*cfe0*/  HFMA2 R51, -RZ, RZ, 0, 9.5367431640625e-07 ;  /* 0x00000010ff337431 */ /* 0x000fe200000001ff */
[----:B------:R-:W-:Y:S01]  /*cff0*/  MOV R50, R48 ;  /* 0x0000003000327202 */ /* 0x000fe20000000f00 */
[----:B------:R-:W-:-:S07]  /*d000*/  FADD.FTZ R49, R49, R209 ;  /* 0x000000d131317221 */ /* 0x000fce0000010000 */
[----:B------:R-:W-:Y:S05]  /*d010*/  WARPSYNC.COLLECTIVE R53, `(.L_x_778) ;  /* 0x0000000035087348 */ /* 0x000fea0003c00000 */
[----:B------:R0:W1:Y:S02]  /*d020*/  SHFL.BFLY P3, R209, R50, R51, R52 ;  /* 0x0c00003332d17389 */ /* 0x0000640000060034 */
[----:B01----:R-:W-:Y:S05]  /*d030*/  ENDCOLLECTIVE ;  /* 0x000000000000791b */ /* 0x003fea0003800000 */
.L_x_778:
[----:B------:R-:W-:Y:S02]  /*d040*/  MOV R50, R49 ;  /* 0x0000003100327202 */ /* 0x000fe40000000f00 */
[----:B------:R-:W-:-:S07]  /*d050*/  MOV R208, R209 ;  /* 0x000000d100d07202 */ /* 0x000fce0000000f00 */
[----:B------:R-:W-:Y:S05]  /*d060*/  WARPSYNC.COLLECTIVE R53, `(.L_x_779) ;  /* 0x0000000035087348 */ /* 0x000fea0003c00000 */
[----:B------:R0:W1:Y:S02]  /*d070*/  SHFL.BFLY P3, R209, R50, R51, R52 ;  /* 0x0c00003332d17389 */ /* 0x0000640000060034 */
[----:B01----:R-:W-:Y:S05]  /*d080*/  ENDCOLLECTIVE ;  /* 0x000000000000791b */ /* 0x003fea0003800000 */
.L_x_779:
[----:B------:R-:W-:Y:S01]  /*d090*/  MOV R50, R209 ;  /* 0x000000d100327202 */ /* 0x000fe20000000f00 */
[----:B------:R-:W-:Y:S06]  /*d0a0*/  BRA `(.L_x_780) ;  /* 0xffffff7400787947 */ /* 0x000fec000383ffff */
.L_x_781:
        /* <DEDUP_REMOVED lines=13> */
.L_x_7079:


//--------------------- .text._ZN10layer_norm31ln_parallel_residual_bwd_kernelINS_13Kernel_traitsI6__halfS2_S2_S2_fjLj1280ELj1ELj4ELj1ELj16ENS_18Kernel_traits_baseILj1280ES2_S2_S2_S2_fjLj128EEEEELb0ELb1ELb0EEEvNS_9BwdParamsE --------------------------
	.section	.text._ZN10layer_norm31ln_parallel_residual_bwd_kernelINS_13Kernel_traitsI6__halfS2_S2_S2_fjLj1280ELj1ELj4ELj1ELj16ENS_18Kernel_traits_baseILj1280ES2_S2_S2_S2_fjLj128EEEEELb0ELb1ELb0EEEvNS_9BwdParamsE,"ax",@progbits
	.align	128
        .global         _ZN10layer_norm31ln_parallel_residual_bwd_kernelINS_13Kernel_traitsI6__halfS2_S2_S2_fjLj1280ELj1ELj4ELj1ELj16ENS_18Kernel_traits_baseILj1280ES2_S2_S2_S2_fjLj128EEEEELb0ELb1ELb0EEEvNS_9BwdParamsE
        .type           _ZN10layer_norm31ln_parallel_residual_bwd_kernelINS_13Kernel_traitsI6__halfS2_S2_S2_fjLj1280ELj1ELj4ELj1ELj16ENS_18Kernel_traits_baseILj1280ES2_S2_S2_S2_fjLj128EEEEELb0ELb1ELb0EEEvNS_9BwdParamsE,@function
        .size           _ZN10layer_norm31ln_parallel_residual_bwd_kernelINS_13Kernel_traitsI6__halfS2_S2_S2_fjLj1280ELj1ELj4ELj1ELj16ENS_18Kernel_traits_baseILj1280ES2_S2_S2_S2_fjLj128EEEEELb0ELb1ELb0EEEvNS_9BwdParamsE,(.L_x_7080 - _ZN10layer_norm31ln_parallel_residual_bwd_kernelINS_13Kernel_traitsI6__halfS2_S2_S2_fjLj1280ELj1ELj4ELj1ELj16ENS_18Kernel_traits_baseILj1280ES2_S2_S2_S2_fjLj128EEEEELb0ELb1ELb0EEEvNS_9BwdParamsE)
        .other          _ZN10layer_norm31ln_parallel_residual_bwd_kernelINS_13Kernel_traitsI6__halfS2_S2_S2_fjLj1280ELj1ELj4ELj1ELj16ENS_18Kernel_traits_baseILj1280ES2_S2_S2_S2_fjLj128EEEEELb0ELb1ELb0EEEvNS_9BwdParamsE,@"STO_CUDA_ENTRY STV_DEFAULT"
_ZN10layer_norm31ln_parallel_residual_bwd_kernelINS_13Kernel_traitsI6__halfS2_S2_S2_fjLj1280ELj1ELj4ELj1ELj16ENS_18Kernel_traits_baseILj1280ES2_S2_S2_S2_fjLj128EEEEELb0ELb1ELb0EEEvNS_9BwdParamsE:
.text._ZN10layer_norm31ln_parallel_residual_bwd_kernelINS_13Kernel_traitsI6__halfS2_S2_S2_fjLj1280ELj1ELj4ELj1ELj16ENS_18Kernel_traits_baseILj1280ES2_S2_S2_S2_fjLj128EEEEELb0ELb1ELb0EEEvNS_9BwdParamsE:
        /* <DEDUP_REMOVED lines=32> */
[----:B------:R-:W-:-:S04]  /*0200*/  @P1 IADD3 R17, PT, PT, R17, 0x20, RZ ;  /* 0x0000002011111810 */ /* 0x000fc80007ffe0ff */
[----:B------:R3:W5:Y:S01]  /*0210*/  @P1 LDG.E.128 R36, desc[UR10][R8.64] ;  /* 0x0000000a08241981 */ /* 0x000762000c1e1d00 */
        /* <DEDUP_REMOVED lines=8> */
[----:B------:R-:W0:Y:S01]  /*02a0*/  S2UR UR4, SR_CTAID.X ;  /* 0x00000000000479c3 */ /* 0x000e220000002500 */
[----:B--2---:R-:W-:Y:S01]  /*02b0*/  SHF.R.U32.HI R5, RZ, 0x5, R16 ;  /* 0x00000005ff057819 */ /* 0x004fe20000011610 */
[----:B------:R-:W-:Y:S01]  /*02c0*/  BSSY B1, `(.L_x_782) ;  /* 0x0000ab7000017945 */ /* 0x000fe20003800000 */
[----:B0-----:R-:W-:-:S06]  /*02d0*/  USHF.L.U32 UR4, UR4, 0x2, URZ ;  /* 0x0000000204047899 */ /* 0x001fcc00080006ff */
[----:B------:R-:W-:-:S04]  /*02e0*/  LOP3.LUT R5, R5, UR4, RZ, 0xfc, !PT ;  /* 0x0000000405057c12 */ /* 0x000fc8000f8efcff */
[----:B------:R-:W-:Y:S02]  /*02f0*/  ISETP.GE.AND P0, PT, R5, UR5, PT ;  /* 0x0000000505007c0c */ /* 0x000fe4000bf06270 */
        /* <DEDUP_REMOVED lines=59> */
[----:B0-----:R-:W-:Y:S01]  /*06b0*/  UISETP.NE.U32.AND UP0, UPT, UR4, URZ, UPT ;  /* 0x000000ff0400728c */ /* 0x001fe2000bf05070 */
[----:B------:R-:W-:Y:S01]  /*06c0*/  CS2R R78, SRZ ;  /* 0x00000000004e7805 */ /* 0x000fe2000001ff00 */
[----:B------:R-:W0:Y:S01]  /*06d0*/  LDCU.U8 UR4, c[0x0][0x410] ;  /* 0x00008200ff0477ac */ /* 0x000e220008000000 */
[----:B------:R-:W-:-:S02]  /*06e0*/  CS2R R80, SRZ ;  /* 0x0000000000507805 */ /* 0x000fc4000001ff00 */
[----:B------:R-:W-:Y:S02]  /*06f0*/  CS2R R82, SRZ ;  /* 0x0000000000527805 */ /* 0x000fe4000001ff00 */
[----:B------:R-:W-:Y:S01]  /*0700*/  CS2R R84, SRZ ;  /* 0x0000000000547805 */ /* 0x000fe2000001ff00 */
[----:B------:R-:W-:Y:S01]  /*0710*/  UISETP.NE.AND.EX UP0, UPT, UR5, URZ, UPT, UP0 ;  /* 0x000000ff0500728c */ /* 0x000fe2000bf05300 */
        /* <DEDUP_REMOVED lines=17> */
[----:B------:R-:W-:Y:S02]  /*0830*/  PLOP3.LUT P0, PT, PT, PT, UP0, 0x80, 0x8 ;  /* 0x000000000008781c */ /* 0x000fe40003f0f008 */
[----:B------:R-:W-:Y:S02]  /*0840*/  CS2R R122, SRZ ;  /* 0x00000000007a7805 */ /* 0x000fe4000001ff00 */
[----:B------:R-:W-:Y:S02]  /*0850*/  PLOP3.LUT P1, PT, PT, PT, UP1, 0x80, 0x8 ;  /* 0x000000000008781c */ /* 0x000fe40003f2f018 */
[----:B------:R-:W-:Y:S02]  /*0860*/  CS2R R124, SRZ ;  /* 0x00000000007c7805 */ /* 0x000fe4000001ff00 */
[----:B------:R-:W-:Y:S02]  /*0870*/  CS2R R126, SRZ ;  /* 0x00000000007e7805 */ /* 0x000fe4000001ff00 */
[----:B------:R-:W-:-:S07]  /*0880*/  P2R R164, PR, RZ, 0x2 ;  /* 0x00000002ffa47803 */ /* 0x000fce0000000000 */
.L_x_854:
        /* <DEDUP_REMOVED lines=8> */
[----:B------:R-:W-:Y:S04]  /*0910*/  BSSY.RECONVERGENT B0, `(.L_x_784) ;  /* 0x00003a3000007945 */ /* 0x000fe80003800200 */
[----:B------:R-:W-:-:S05]  /*0920*/  IMAD R4, R5, R0, RZ ;  /* 0x0000000005047224 */ /* 0x000fca00078e02ff */
[----:B------:R-:W-:-:S04]  /*0930*/  SHF.R.S32.HI R165, RZ, 0x1f, R4 ;  /* 0x0000001fffa57819 */ /* 0x000fc80000011404 */
[----:B------:R-:W-:-:S04]  /*0940*/  LEA.HI R4, R165, R4, RZ, 0x3 ;  /* 0x00000004a5047211 */ /* 0x000fc800078f18ff */
[----:B------:R-:W-:Y:S02]  /*0950*/  LEA.HI.SX32 R4, R4, R3, 0x1d ;  /* 0x0000000304047211 */ /* 0x000fe400078feaff */
[----:B--2---:R-:W-:Y:S01]  /*0960*/  FSEL R222, R162, RZ, !P1 ;  /* 0x000000ffa2de7208 */ /* 0x004fe20004800000 */
[----:B0-----:R-:W-:Y:S06]  /*0970*/  @P0 BRA `(.L_x_785) ;  /* 0x0000001c001c0947 */ /* 0x001fec0003800000 */
[C---:B------:R-:W-:Y:S01]  /*0980*/  ISETP.GE.U32.AND P1, PT, R2.reuse, 0x20, PT ;  /* 0x000000200200780c */ /* 0x040fe20003f26070 */
[----:B------:R-:W-:Y:S01]  /*0990*/  BSSY.RECONVERGENT B2, `(.L_x_786) ;  /* 0x000005f000027945 */ /* 0x000fe20003800200 */
[C---:B------:R-:W-:Y:S02]  /*09a0*/  ISETP.GE.U32.AND P2, PT, R2.reuse, 0x40, PT ;  /* 0x000000400200780c */ /* 0x040fe40003f46070 */
[----:B------:R-:W-:Y:S02]  /*09b0*/  CS2R R224, SRZ ;  /* 0x0000000000e07805 */ /* 0x000fe4000001ff00 */
[C---:B------:R-:W-:Y:S02]  /*09c0*/  ISETP.GE.U32.AND P3, PT, R2.reuse, 0x60, PT ;  /* 0x000000600200780c */ /* 0x040fe40003f66070 */
[C---:B------:R-:W-:Y:S02]  /*09d0*/  ISETP.GE.U32.AND P4, PT, R2.reuse, 0x80, PT ;  /* 0x000000800200780c */ /* 0x040fe40003f86070 */
[----:B------:R-:W-:-:S02]  /*09e0*/  ISETP.GE.U32.AND P5, PT, R2, 0xa0, PT ;  /* 0x000000a00200780c */ /* 0x000fc40003fa6070 */
[----:B------:R-:W-:Y:S01]  /*09f0*/  MOV R227, R4 ;  /* 0x0000000400e37202 */ /* 0x000fe20000000f00 */
[----:B------:R-:W-:Y:S10]  /*0a00*/  @!P1 BRA `(.L_x_787) ;  /* 0x00000004005c9947 */ /* 0x000ff40003800000 */
[----:B------:R-:W0:Y:S08]  /*0a10*/  LDC.64 R160, c[0x0][0x3a8] ;  /* 0x0000ea00ffa07b82 */ /* 0x000e300000000a00 */
[----:B------:R-:W1:Y:S01]  /*0a20*/  LDC.64 R164, c[0x0][0x428] ;  /* 0x00010a00ffa47b82 */ /* 0x000e620000000a00 */
[----:B0-----:R-:W-:-:S06]  /*0a30*/  IMAD.WIDE.U32 R160, R4, 0x10, R160 ;  /* 0x0000001004a07825 */ /* 0x001fcc00078e00a0 */
[----:B------:R-:W2:Y:S01]  /*0a40*/  LDG.E.128 R160, desc[UR10][R160.64] ;  /* 0x0000000aa0a07981 */ /* 0x000ea2000c1e1d00 */
[----:B-1----:R-:W-:-:S06]  /*0a50*/  IMAD.WIDE.U32 R164, R4, 0x10, R164 ;  /* 0x0000001004a47825 */ /* 0x002fcc00078e00a4 */
[----:B------:R-:W3:Y:S01]  /*0a60*/  LDG.E.128 R164, desc[UR10][R164.64] ;  /* 0x0000000aa4a47981 */ /* 0x000ee2000c1e1d00 */
[--C-:B------:R-:W-:Y:S02]  /*0a70*/  HADD2.F32 R221, -RZ, R32.reuse.H0_H0 ;  /* 0x20000020ffdd7230 */ /* 0x100fe40000004100 */
[--C-:B------:R-:W-:Y:S02]  /*0a80*/  HADD2.F32 R214, -RZ, R33.reuse.H1_H1 ;  /* 0x30000021ffd67230 */ /* 0x100fe40000004100 */
[----:B------:R-:W-:Y:S02]  /*0a90*/  HADD2.F32 R218, -RZ, R32.H1_H1 ;  /* 0x30000020ffda7230 */ /* 0x000fe40000004100 */
[----:B------:R-:W-:Y:S02]  /*0aa0*/  HADD2.F32 R217, -RZ, R33.H0_H0 ;  /* 0x20000021ffd97230 */ /* 0x000fe40000004100 */
[----:B------:R-:W-:Y:S02]  /*0ab0*/  HADD2.F32 R210, -RZ, R34.H1_H1 ;  /* 0x30000022ffd27230 */ /* 0x000fe40000004100 */
[----:B--2---:R-:W-:-:S02]  /*0ac0*/  HADD2.F32 R209, -RZ, R160.H0_H0 ;  /* 0x200000a0ffd17230 */ /* 0x004fc40000004100 */
[--C-:B------:R-:W-:Y:S02]  /*0ad0*/  HADD2.F32 R215, -RZ, R161.reuse.H1_H1 ;  /* 0x300000a1ffd77230 */ /* 0x100fe40000004100 */
[--C-:B------:R-:W-:Y:S02]  /*0ae0*/  HADD2.F32 R225, -RZ, R162.reuse.H0_H0 ;  /* 0x200000a2ffe17230 */ /* 0x100fe40000004100 */
[----:B------:R-:W-:Y:S02]  /*0af0*/  HADD2.F32 R227, -RZ, R162.H1_H1 ;  /* 0x300000a2ffe37230 */ /* 0x000fe40000004100 */
[C---:B------:R-:W-:Y:S01]  /*0b00*/  FADD.FTZ R162, -R222.reuse, R209 ;  /* 0x000000d1dea27221 */ /* 0x040fe20000010100 */
[----:B------:R-:W-:Y:S02]  /*0b10*/  HADD2.F32 R213, -RZ, R161.H0_H0 ;  /* 0x200000a1ffd57230 */ /* 0x000fe40000004100 */
[----:B------:R-:W-:Y:S01]  /*0b20*/  FADD.FTZ R216, -R222, R215 ;  /* 0x000000d7ded87221 */ /* 0x000fe20000010100 */
[----:B------:R-:W-:-:S02]  /*0b30*/  HADD2.F32 R211, -RZ, R160.H1_H1 ;  /* 0x300000a0ffd37230 */ /* 0x000fc40000004100 */
[C---:B-----5:R-:W-:Y:S01]  /*0b40*/  FMUL.FTZ R223, R173.reuse, R162 ;  /* 0x000000a2addf7220 */ /* 0x060fe20000410000 */
[--C-:B---3--:R-:W-:Y:S02]  /*0b50*/  HADD2.F32 R161, -RZ, R164.reuse.H0_H0 ;  /* 0x200000a4ffa17230 */ /* 0x108fe40000004100 */
[C---:B------:R-:W-:Y:S01]  /*0b60*/  FADD.FTZ R162, -R222.reuse, R213 ;  /* 0x000000d5dea27221 */ /* 0x040fe20000010100 */
[--C-:B------:R-:W-:Y:S02]  /*0b70*/  HADD2.F32 R206, -RZ, R165.reuse.H0_H0 ;  /* 0x200000a5ffce7230 */ /* 0x100fe40000004100 */
[----:B------:R-:W-:Y:S01]  /*0b80*/  FADD.FTZ R220, -R222, R211 ;  /* 0x000000d3dedc7221 */ /* 0x000fe20000010100 */
[----:B------:R-:W-:Y:S02]  /*0b90*/  HADD2.F32 R165, -RZ, R165.H1_H1 ;  /* 0x300000a5ffa57230 */ /* 0x000fe40000004100 */
[----:B------:R-:W-:Y:S01]  /*0ba0*/  FMUL.FTZ R216, R173, R216 ;  /* 0x000000d8add87220 */ /* 0x000fe20000410000 */
[----:B------:R-:W-:-:S02]  /*0bb0*/  HADD2.F32 R164, -RZ, R164.H1_H1 ;  /* 0x300000a4ffa47230 */ /* 0x000fc40000004100 */
[-C--:B------:R-:W-:Y:S01]  /*0bc0*/  FMUL.FTZ R221, R221, R161.reuse ;  /* 0x000000a1dddd7220 */ /* 0x080fe20000410000 */
[----:B------:R-:W-:Y:S01]  /*0bd0*/  FMUL.FTZ R219, R173, R162 ;  /* 0x000000a2addb7220 */ /* 0x000fe20000410000 */
[----:B------:R-:W-:Y:S01]  /*0be0*/  FADD.FTZ R84, R84, R161 ;  /* 0x000000a154547221 */ /* 0x000fe20000010000 */
[----:B------:R-:W-:Y:S01]  /*0bf0*/  FFMA.FTZ R52, R223, R161, R52 ;  /* 0x000000a1df347223 */ /* 0x000fe20000010034 */
[----:B------:R-:W-:Y:S01]  /*0c00*/  FMUL.FTZ R220, R173, R220 ;  /* 0x000000dcaddc7220 */ /* 0x000fe20000410000 */
[----:B------:R-:W-:Y:S01]  /*0c10*/  FADD.FTZ R162, -R222, R225 ;  /* 0x000000e1dea27221 */ /* 0x000fe20000010100 */
[-C--:B------:R-:W-:Y:S01]  /*0c20*/  FMUL.FTZ R214, R214, R165.reuse ;  /* 0x000000a5d6d67220 */ /* 0x080fe20000410000 */
[----:B------:R-:W-:Y:S01]  /*0c30*/  FADD.FTZ R87, R87, R165 ;  /* 0x000000a557577221 */ /* 0x000fe20000010000 */
[----:B------:R-:W-:Y:S01]  /*0c40*/  FFMA.FTZ R55, R216, R165, R55 ;  /* 0x000000a5d8377223 */ /* 0x000fe20000010037 */
[-C--:B------:R-:W-:Y:S01]  /*0c50*/  FMUL.FTZ R218, R218, R164.reuse ;  /* 0x000000a4dada7220 */ /* 0x080fe20000410000 */
[----:B------:R-:W-:Y:S01]  /*0c60*/  FADD.FTZ R161, RZ, R221 ;  /* 0x000000ddffa17221 */ /* 0x000fe20000010000 */
[----:B------:R-:W-:Y:S01]  /*0c70*/  FFMA.FTZ R165, R223, R221, RZ ;  /* 0x000000dddfa57223 */ /* 0x000fe200000100ff */
[----:B------:R-:W-:Y:S01]  /*0c80*/  FADD.FTZ R85, R85, R164 ;  /* 0x000000a455557221 */ /* 0x000fe20000010000 */
[C---:B------:R-:W-:Y:S01]  /*0c90*/  FFMA.FTZ R53, R220.reuse, R164, R53 ;  /* 0x000000a4dc357223 */ /* 0x040fe20000010035 */
[----:B------:R-:W-:Y:S01]  /*0ca0*/  FMUL.FTZ R215, R173, R162 ;  /* 0x000000a2add77220 */ /* 0x000fe20000410000 */
[----:B------:R-:W-:Y:S01]  /*0cb0*/  FMUL.FTZ R217, R217, R206 ;  /* 0x000000ced9d97220 */ /* 0x000fe20000410000 */
[----:B------:R-:W-:Y:S01]  /*0cc0*/  FADD.FTZ R162, R161, R218 ;  /* 0x000000daa1a27221 */ /* 0x000fe20000010000 */
[----:B------:R-:W-:Y:S01]  /*0cd0*/  FFMA.FTZ R164, R220, R218, R165 ;  /* 0x000000dadca47223 */ /* 0x000fe200000100a5 */
[----:B------:R-:W-:-:S02]  /*0ce0*/  HADD2.F32 R208, -RZ, R166.H0_H0 ;  /* 0x200000a6ffd07230 */ /* 0x000fc40000004100 */
[----:B------:R-:W-:Y:S01]  /*0cf0*/  FADD.FTZ R212, -R222, R227 ;  /* 0x000000e3ded47221 */ /* 0x000fe20000010100 */
[----:B------:R-:W-:Y:S02]  /*0d00*/  HADD2.F32 R213, -RZ, R34.H0_H0 ;  /* 0x20000022ffd57230 */ /* 0x000fe40000004100 */
[----:B------:R-:W-:Y:S01]  /*0d10*/  FADD.FTZ R161, R162, R217 ;  /* 0x000000d9a2a17221 */ /* 0x000fe20000010000 */
[----:B------:R-:W-:Y:S01]  /*0d20*/  FFMA.FTZ R165, R219, R217, R164 ;  /* 0x000000d9dba57223 */ /* 0x000fe200000100a4 */
[----:B------:R-:W-:Y:S02]  /*0d30*/  HADD2.F32 R166, -RZ, R166.H1_H1 ;  /* 0x300000a6ffa67230 */ /* 0x000fe40000004100 */
[----:B------:R-:W-:Y:S01]  /*0d40*/  FMUL.FTZ R212, R173, R212 ;  /* 0x000000d4add47220 */ /* 0x000fe20000410000 */
[--C-:B------:R-:W-:Y:S02]  /*0d50*/  HADD2.F32 R229, -RZ, R163.reuse.H0_H0 ;  /* 0x200000a3ffe57230 */ /* 0x100fe40000004100 */
[----:B------:R-:W-:Y:S01]  /*0d60*/  FMUL.FTZ R213, R213, R208 ;  /* 0x000000d0d5d57220 */ /* 0x000fe20000410000 */
[----:B------:R-:W-:Y:S01]  /*0d70*/  FADD.FTZ R162, R161, R214 ;  /* 0x000000d6a1a27221 */ /* 0x000fe20000010000 */
[----:B------:R-:W-:Y:S01]  /*0d80*/  FFMA.FTZ R164, R216, R214, R165 ;  /* 0x000000d6d8a47223 */ /* 0x000fe200000100a5 */
[----:B------:R-:W-:-:S02]  /*0d90*/  HADD2.F32 R163, -RZ, R163.H1_H1 ;  /* 0x300000a3ffa37230 */ /* 0x000fc40000004100 */
[-C--:B------:R-:W-:Y:S01]  /*0da0*/  FMUL.FTZ R210, R210, R166.reuse ;  /* 0x000000a6d2d27220 */ /* 0x080fe20000410000 */
[----:B------:R-:W-:Y:S02]  /*0db0*/  HADD2.F32 R224, -RZ, R167.H0_H0 ;  /* 0x200000a7ffe07230 */ /* 0x000fe40000004100 */
[----:B------:R-:W-:Y:S01]  /*0dc0*/  FADD.FTZ R89, R89, R166 ;  /* 0x000000a659597221 */ /* 0x000fe20000010000 */
[----:B------:R-:W-:Y:S01]  /*0dd0*/  FFMA.FTZ R57, R212, R166, R57 ;  /* 0x000000a6d4397223 */ /* 0x000fe20000010039 */
[----:B------:R-:W-:Y:S02]  /*0de0*/  HADD2.F32 R209, -RZ, R35.H0_H0 ;  /* 0x20000023ffd17230 */ /* 0x000fe40000004100 */
[----:B------:R-:W-:Y:S01]  /*0df0*/  FADD.FTZ R166, -R222, R229 ;  /* 0x000000e5dea67221 */ /* 0x000fe20000010100 */
[----:B------:R-:W-:Y:S01]  /*0e00*/  FADD.FTZ R161, R162, R213 ;  /* 0x000000d5a2a17221 */ /* 0x000fe20000010000 */
[----:B------:R-:W-:Y:S01]  /*0e10*/  FFMA.FTZ R165, R215, R213, R164 ;  /* 0x000000d5d7a57223 */ /* 0x000fe200000100a4 */
[----:B------:R-:W-:-:S02]  /*0e20*/  HADD2.F32 R160, -RZ, R167.H1_H1 ;  /* 0x300000a7ffa07230 */ /* 0x000fc40000004100 */
[----:B------:R-:W-:Y:S01]  /*0e30*/  FADD.FTZ R88, R88, R208 ;  /* 0x000000d058587221 */ /* 0x000fe20000010000 */
[----:B------:R-:W-:Y:S01]  /*0e40*/  FFMA.FTZ R56, R215, R208, R56 ;  /* 0x000000d0d7387223 */ /* 0x000fe20000010038 */
[----:B------:R-:W-:Y:S02]  /*0e50*/  HADD2.F32 R167, -RZ, R35.H1_H1 ;  /* 0x30000023ffa77230 */ /* 0x000fe40000004100 */
[----:B------:R-:W-:Y:S01]  /*0e60*/  FMUL.FTZ R209, R209, R224 ;  /* 0x000000e0d1d17220 */ /* 0x000fe20000410000 */
[----:B------:R-:W-:Y:S01]  /*0e70*/  FMUL.FTZ R211, R173, R166 ;  /* 0x000000a6add37220 */ /* 0x000fe20000410000 */
[----:B------:R-:W-:Y:S01]  /*0e80*/  FADD.FTZ R208, -R222, R163 ;  /* 0x000000a3ded07221 */ /* 0x000fe20000010100 */
[----:B------:R-:W-:Y:S01]  /*0e90*/  FADD.FTZ R162, R161, R210 ;  /* 0x000000d2a1a27221 */ /* 0x000fe20000010000 */
[----:B------:R-:W-:Y:S01]  /*0ea0*/  FFMA.FTZ R164, R212, R210, R165 ;  /* 0x000000d2d4a47223 */ /* 0x000fe200000100a5 */
[----:B------:R-:W-:Y:S01]  /*0eb0*/  FADD.FTZ R86, R86, R206 ;  /* 0x000000ce56567221 */ /* 0x000fe20000010000 */
[----:B------:R-:W-:Y:S01]  /*0ec0*/  FFMA.FTZ R54, R219, R206, R54 ;  /* 0x000000cedb367223 */ /* 0x000fe20000010036 */
[----:B------:R-:W-:Y:S01]  /*0ed0*/  FMUL.FTZ R206, R167, R160 ;  /* 0x000000a0a7ce7220 */ /* 0x000fe20000410000 */
[----:B------:R-:W-:Y:S01]  /*0ee0*/  FMUL.FTZ R208, R173, R208 ;  /* 0x000000d0add07220 */ /* 0x000fe20000410000 */
[----:B------:R-:W-:Y:S01]  /*0ef0*/  FADD.FTZ R225, R162, R209 ;  /* 0x000000d1a2e17221 */ /* 0x000fe20000010000 */
[C---:B------:R-:W-:Y:S01]  /*0f00*/  FFMA.FTZ R161, R211.reuse, R209, R164 ;  /* 0x000000d1d3a17223 */ /* 0x040fe200000100a4 */
[----:B------:R-:W-:Y:S01]  /*0f10*/  FADD.FTZ R90, R90, R224 ;  /* 0x000000e05a5a7221 */ /* 0x000fe20000010000 */
[----:B------:R-:W-:Y:S01]  /*0f20*/  FFMA.FTZ R58, R211, R224, R58 ;  /* 0x000000e0d33a7223 */ /* 0x000fe2000001003a */
[----:B------:R-:W-:Y:S01]  /*0f30*/  FADD.FTZ R91, R91, R160 ;  /* 0x000000a05b5b7221 */ /* 0x000fe20000010000 */
[----:B------:R-:W-:Y:S01]  /*0f40*/  FFMA.FTZ R59, R208, R160, R59 ;  /* 0x000000a0d03b7223 */ /* 0x000fe2000001003b */
[----:B------:R-:W-:Y:S01]  /*0f50*/  IADD3 R227, PT, PT, R4, 0x20, RZ ;  /* 0x0000002004e37810 */ /* 0x000fe20007ffe0ff */
[----:B------:R-:W-:Y:S01]  /*0f60*/  FADD.FTZ R225, R225, R206 ;  /* 0x000000cee1e17221 */ /* 0x000fe20000010000 */
[----:B------:R-:W-:-:S07]  /*0f70*/  FFMA.FTZ R224, R208, R206, R161 ;  /* 0x000000ced0e07223 */ /* 0x000fce00000100a1 */
.L_x_787:
[----:B------:R-:W-:Y:S05]  /*0f80*/  BSYNC.RECONVERGENT B2 ;  /* 0x0000000000027941 */ /* 0x000fea0003800200 */
.L_x_786:
        /* <DEDUP_REMOVED lines=8> */
[--C-:B------:R-:W-:Y:S01]  /*1010*/  HADD2.F32 R205, -RZ, R36.reuse.H0_H0 ;  /* 0x20000024ffcd7230 */ /* 0x100fe20000004100 */
[----:B------:R-:W-:Y:S01]  /*1020*/  IADD3 R227, PT, PT, R227, 0x20, RZ ;  /* 0x00000020e3e37810 */ /* 0x000fe20007ffe0ff */
[----:B------:R-:W-:Y:S02]  /*1030*/  HADD2.F32 R202, -RZ, R36.H1_H1 ;  /* 0x30000024ffca7230 */ /* 0x000fe40000004100 */
[--C-:B------:R-:W-:Y:S02]  /*1040*/  HADD2.F32 R198, -RZ, R37.reuse.H1_H1 ;  /* 0x30000025ffc67230 */ /* 0x100fe40000004100 */
[----:B------:R-:W-:Y:S02]  /*1050*/  HADD2.F32 R201, -RZ, R37.H0_H0 ;  /* 0x20000025ffc97230 */ /* 0x000fe40000004100 */
[----:B--2---:R-:W-:Y:S02]  /*1060*/  HADD2.F32 R195, -RZ, R160.H0_H0 ;  /* 0x200000a0ffc37230 */ /* 0x004fe40000004100 */
[----:B------:R-:W-:-:S02]  /*1070*/  HADD2.F32 R231, -RZ, R162.H0_H0 ;  /* 0x200000a2ffe77230 */ /* 0x000fc40000004100 */
[----:B------:R-:W-:Y:S02]  /*1080*/  HADD2.F32 R233, -RZ, R162.H1_H1 ;  /* 0x300000a2ffe97230 */ /* 0x000fe40000004100 */
[C---:B------:R-:W-:Y:S01]  /*1090*/  FADD.FTZ R162, -R222.reuse, R195 ;  /* 0x000000c3dea27221 */ /* 0x040fe20000010100 */
[----:B------:R-:W-:Y:S02]  /*10a0*/  HADD2.F32 R197, -RZ, R160.H1_H1 ;  /* 0x300000a0ffc57230 */ /* 0x000fe40000004100 */
[--C-:B------:R-:W-:Y:S02]  /*10b0*/  HADD2.F32 R199, -RZ, R161.reuse.H0_H0 ;  /* 0x200000a1ffc77230 */ /* 0x100fe40000004100 */
[----:B-----5:R-:W-:Y:S01]  /*10c0*/  FMUL.FTZ R207, R173, R162 ;  /* 0x000000a2adcf7220 */ /* 0x020fe20000410000 */
[----:B------:R-:W-:Y:S02]  /*10d0*/  HADD2.F32 R229, -RZ, R161.H1_H1 ;  /* 0x300000a1ffe57230 */ /* 0x000fe40000004100 */
[----:B------:R-:W-:Y:S01]  /*10e0*/  FADD.FTZ R204, -R222, R197 ;  /* 0x000000c5decc7221 */ /* 0x000fe20000010100 */
[----:B---3--:R-:W-:-:S02]  /*10f0*/  HADD2.F32 R190, -RZ, R164.H0_H0 ;  /* 0x200000a4ffbe7230 */ /* 0x008fc40000004100 */
[C---:B------:R-:W-:Y:S01]  /*1100*/  FADD.FTZ R162, -R222.reuse, R199 ;  /* 0x000000c7dea27221 */ /* 0x040fe20000010100 */
[----:B------:R-:W-:Y:S02]  /*1110*/  HADD2.F32 R164, -RZ, R164.H1_H1 ;  /* 0x300000a4ffa47230 */ /* 0x000fe40000004100 */
[C---:B------:R-:W-:Y:S01]  /*1120*/  FADD.FTZ R200, -R222.reuse, R229 ;  /* 0x000000e5dec87221 */ /* 0x040fe20000010100 */
[--C-:B------:R-:W-:Y:S02]  /*1130*/  HADD2.F32 R192, -RZ, R165.reuse.H0_H0 ;  /* 0x200000a5ffc07230 */ /* 0x100fe40000004100 */
[C---:B------:R-:W-:Y:S01]  /*1140*/  FMUL.FTZ R204, R173.reuse, R204 ;  /* 0x000000ccadcc7220 */ /* 0x040fe20000410000 */
[C---:B------:R-:W-:Y:S01]  /*1150*/  FMUL.FTZ R203, R173.reuse, R162 ;  /* 0x000000a2adcb7220 */ /* 0x040fe20000410000 */
[----:B------:R-:W-:Y:S02]  /*1160*/  HADD2.F32 R165, -RZ, R165.H1_H1 ;  /* 0x300000a5ffa57230 */ /* 0x000fe40000004100 */
[----:B------:R-:W-:Y:S01]  /*1170*/  FADD.FTZ R162, -R222, R231 ;  /* 0x000000e7dea27221 */ /* 0x000fe20000010100 */
[----:B------:R-:W-:Y:S01]  /*1180*/  FMUL.FTZ R200, R173, R200 ;  /* 0x000000c8adc87220 */ /* 0x000fe20000410000 */
[----:B------:R-:W-:Y:S01]  /*1190*/  FMUL.FTZ R205, R205, R190 ;  /* 0x000000becdcd7220 */ /* 0x000fe20000410000 */
[----:B------:R-:W-:-:S02]  /*11a0*/  HADD2.F32 R194, -RZ, R166.H0_H0 ;  /* 0x200000a6ffc27230 */ /* 0x000fc40000004100 */
[-C--:B------:R-:W-:Y:S01]  /*11b0*/  FMUL.FTZ R202, R202, R164.reuse ;  /* 0x000000a4caca7220 */ /* 0x080fe20000410000 */
[----:B------:R-:W-:Y:S01]  /*11c0*/  FADD.FTZ R133, R133, R164 ;  /* 0x000000a485857221 */ /* 0x000fe20000010000 */
[----:B------:R-:W-:Y:S01]  /*11d0*/  FFMA.FTZ R93, R204, R164, R93 ;  /* 0x000000a4cc5d7223 */ /* 0x000fe2000001005d */
[----:B------:R-:W-:Y:S02]  /*11e0*/  HADD2.F32 R197, -RZ, R38.H0_H0 ;  /* 0x20000026ffc57230 */ /* 0x000fe40000004100 */
[----:B------:R-:W-:Y:S01]  /*11f0*/  FMUL.FTZ R199, R173, R162 ;  /* 0x000000a2adc77220 */ /* 0x000fe20000410000 */
[----:B------:R-:W-:Y:S02]  /*1200*/  HADD2.F32 R166, -RZ, R166.H1_H1 ;  /* 0x300000a6ffa67230 */ /* 0x000fe40000004100 */
[----:B------:R-:W-:Y:S01]  /*1210*/  FADD.FTZ R196, -R222, R233 ;  /* 0x000000e9dec47221 */ /* 0x000fe20000010100 */
[----:B------:R-:W-:Y:S02]  /*1220*/  HADD2.F32 R164, -RZ, R38.H1_H1 ;  /* 0x30000026ffa47230 */ /* 0x000fe40000004100 */
[-C--:B------:R-:W-:Y:S01]  /*1230*/  FMUL.FTZ R198, R198, R165.reuse ;  /* 0x000000a5c6c67220 */ /* 0x080fe20000410000 */
[----:B------:R-:W-:Y:S01]  /*1240*/  FADD.FTZ R135, R135, R165 ;  /* 0x000000a587877221 */ /* 0x000fe20000010000 */
[----:B------:R-:W-:Y:S01]  /*1250*/  FFMA.FTZ R95, R200, R165, R95 ;  /* 0x000000a5c85f7223 */ /* 0x000fe2000001005f */
[----:B------:R-:W-:Y:S01]  /*1260*/  FADD.FTZ R225, R225, R205 ;  /* 0x000000cde1e17221 */ /* 0x000fe20000010000 */
[----:B------:R-:W-:Y:S01]  /*1270*/  FFMA.FTZ R165, R207, R205, R224 ;  /* 0x000000cdcfa57223 */ /* 0x000fe200000100e0 */
[----:B------:R-:W-:-:S02]  /*1280*/  HADD2.F32 R193, -RZ, R163.H0_H0 ;  /* 0x200000a3ffc17230 */ /* 0x000fc40000004100 */
[-C--:B------:R-:W-:Y:S01]  /*1290*/  FMUL.FTZ R197, R197, R194.reuse ;  /* 0x000000c2c5c57220 */ /* 0x080fe20000410000 */
[----:B------:R-:W-:Y:S01]  /*12a0*/  FADD.FTZ R136, R136, R194 ;  /* 0x000000c288887221 */ /* 0x000fe20000010000 */
[----:B------:R-:W-:Y:S01]  /*12b0*/  FFMA.FTZ R96, R199, R194, R96 ;  /* 0x000000c2c7607223 */ /* 0x000fe20000010060 */
[----:B------:R-:W-:Y:S01]  /*12c0*/  FMUL.FTZ R196, R173, R196 ;  /* 0x000000c4adc47220 */ /* 0x000fe20000410000 */
[----:B------:R-:W-:Y:S01]  /*12d0*/  FMUL.FTZ R194, R164, R166 ;  /* 0x000000a6a4c27220 */ /* 0x000fe20000410000 */
[----:B------:R-:W-:Y:S01]  /*12e0*/  FMUL.FTZ R201, R201, R192 ;  /* 0x000000c0c9c97220 */ /* 0x000fe20000410000 */
[----:B------:R-:W-:Y:S01]  /*12f0*/  FADD.FTZ R162, R225, R202 ;  /* 0x000000cae1a27221 */ /* 0x000fe20000010000 */
[----:B------:R-:W-:Y:S01]  /*1300*/  FFMA.FTZ R164, R204, R202, R165 ;  /* 0x000000cacca47223 */ /* 0x000fe200000100a5 */
[----:B------:R-:W-:Y:S01]  /*1310*/  FADD.FTZ R137, R137, R166 ;  /* 0x000000a689897221 */ /* 0x000fe20000010000 */
[----:B------:R-:W-:Y:S01]  /*1320*/  FFMA.FTZ R97, R196, R166, R97 ;  /* 0x000000a6c4617223 */ /* 0x000fe20000010061 */
[----:B------:R-:W-:-:S02]  /*1330*/  HADD2.F32 R161, -RZ, R167.H0_H0 ;  /* 0x200000a7ffa17230 */ /* 0x000fc40000004100 */
[----:B------:R-:W-:Y:S01]  /*1340*/  FADD.FTZ R166, -R222, R193 ;  /* 0x000000c1dea67221 */ /* 0x000fe20000010100 */
[----:B------:R-:W-:Y:S02]  /*1350*/  HADD2.F32 R160, -RZ, R167.H1_H1 ;  /* 0x300000a7ffa07230 */ /* 0x000fe40000004100 */
[----:B------:R-:W-:Y:S01]  /*1360*/  FADD.FTZ R165, R162, R201 ;  /* 0x000000c9a2a57221 */ /* 0x000fe20000010000 */
[----:B------:R-:W-:Y:S01]  /*1370*/  FFMA.FTZ R167, R203, R201, R164 ;  /* 0x000000c9cba77223 */ /* 0x000fe200000100a4 */
[----:B------:R-:W-:Y:S01]  /*1380*/  FADD.FTZ R132, R132, R190 ;  /* 0x000000be84847221 */ /* 0x000fe20000010000 */
[----:B------:R-:W-:Y:S01]  /*1390*/  FFMA.FTZ R92, R207, R190, R92 ;  /* 0x000000becf5c7223 */ /* 0x000fe2000001005c */
[----:B------:R-:W-:Y:S02]  /*13a0*/  HADD2.F32 R190, -RZ, R39.H0_H0 ;  /* 0x20000027ffbe7230 */ /* 0x000fe40000004100 */
[----:B------:R-:W-:Y:S01]  /*13b0*/  FMUL.FTZ R195, R173, R166 ;  /* 0x000000a6adc37220 */ /* 0x000fe20000410000 */
[----:B------:R-:W-:Y:S01]  /*13c0*/  FADD.FTZ R162, R165, R198 ;  /* 0x000000c6a5a27221 */ /* 0x000fe20000010000 */
[----:B------:R-:W-:Y:S01]  /*13d0*/  FFMA.FTZ R164, R200, R198, R167 ;  /* 0x000000c6c8a47223 */ /* 0x000fe200000100a7 */
[----:B------:R-:W-:-:S02]  /*13e0*/  HADD2.F32 R163, -RZ, R163.H1_H1 ;  /* 0x300000a3ffa37230 */ /* 0x000fc40000004100 */
[-C--:B------:R-:W-:Y:S01]  /*13f0*/  FMUL.FTZ R193, R190, R161.reuse ;  /* 0x000000a1bec17220 */ /* 0x080fe20000410000 */
[----:B------:R-:W-:Y:S01]  /*1400*/  FADD.FTZ R138, R138, R161 ;  /* 0x000000a18a8a7221 */ /* 0x000fe20000010000 */
[----:B------:R-:W-:Y:S01]  /*1410*/  FFMA.FTZ R98, R195, R161, R98 ;  /* 0x000000a1c3627223 */ /* 0x000fe20000010062 */
[----:B------:R-:W-:Y:S01]  /*1420*/  FADD.FTZ R161, R162, R197 ;  /* 0x000000c5a2a17221 */ /* 0x000fe20000010000 */
[----:B------:R-:W-:Y:S01]  /*1430*/  FFMA.FTZ R165, R199, R197, R164 ;  /* 0x000000c5c7a57223 */ /* 0x000fe200000100a4 */
[----:B------:R-:W-:Y:S02]  /*1440*/  HADD2.F32 R225, -RZ, R39.H1_H1 ;  /* 0x30000027ffe17230 */ /* 0x000fe40000004100 */
[----:B------:R-:W-:Y:S01]  /*1450*/  FADD.FTZ R134, R134, R192 ;  /* 0x000000c086867221 */ /* 0x000fe20000010000 */
[----:B------:R-:W-:Y:S01]  /*1460*/  FFMA.FTZ R94, R203, R192, R94 ;  /* 0x000000c0cb5e7223 */ /* 0x000fe2000001005e */
[----:B------:R-:W-:Y:S01]  /*1470*/  FADD.FTZ R192, -R222, R163 ;  /* 0x000000a3dec07221 */ /* 0x000fe20000010100 */
[----:B------:R-:W-:Y:S01]  /*1480*/  FADD.FTZ R162, R161, R194 ;  /* 0x000000c2a1a27221 */ /* 0x000fe20000010000 */
[----:B------:R-:W-:Y:S01]  /*1490*/  FFMA.FTZ R164, R196, R194, R165 ;  /* 0x000000c2c4a47223 */ /* 0x000fe200000100a5 */
[----:B------:R-:W-:Y:S01]  /*14a0*/  FMUL.FTZ R190, R225, R160 ;  /* 0x000000a0e1be7220 */ /* 0x000fe20000410000 */
[----:B------:R-:W-:Y:S01]  /*14b0*/  FMUL.FTZ R192, R173, R192 ;  /* 0x000000c0adc07220 */ /* 0x000fe20000410000 */
[----:B------:R-:W-:Y:S01]  /*14c0*/  FADD.FTZ R225, R162, R193 ;  /* 0x000000c1a2e17221 */ /* 0x000fe20000010000 */
[----:B------:R-:W-:Y:S01]  /*14d0*/  FFMA.FTZ R161, R195, R193, R164 ;  /* 0x000000c1c3a17223 */ /* 0x000fe200000100a4 */
[----:B------:R-:W-:Y:S01]  /*14e0*/  FADD.FTZ R139, R139, R160 ;  /* 0x000000a08b8b7221 */ /* 0x000fe20000010000 */
[C---:B------:R-:W-:Y:S01]  /*14f0*/  FFMA.FTZ R99, R192.reuse, R160, R99 ;  /* 0x000000a0c0637223 */ /* 0x040fe20000010063 */
[----:B------:R-:W-:Y:S01]  /*1500*/  FADD.FTZ R225, R225, R190 ;  /* 0x000000bee1e17221 */ /* 0x000fe20000010000 */
[----:B------:R-:W-:-:S07]  /*1510*/  FFMA.FTZ R224, R192, R190, R161 ;  /* 0x000000bec0e07223 */ /* 0x000fce00000100a1 */
.L_x_789:
[----:B------:R-:W-:Y:S05]  /*1520*/  BSYNC.RECONVERGENT B2 ;  /* 0x0000000000027941 */ /* 0x000fea0003800200 */
.L_x_788:
        /* <DEDUP_REMOVED lines=10> */
[--C-:B------:R-:W-:Y:S02]  /*15d0*/  HADD2.F32 R182, -RZ, R41.reuse.H1_H1 ;  /* 0x30000029ffb67230 */ /* 0x100fe40000004100 */
[----:B------:R-:W-:Y:S02]  /*15e0*/  HADD2.F32 R186, -RZ, R40.H1_H1 ;  /* 0x30000028ffba7230 */ /* 0x000fe40000004100 */
[----:B------:R-:W-:Y:S02]  /*15f0*/  HADD2.F32 R185, -RZ, R41.H0_H0 ;  /* 0x20000029ffb97230 */ /* 0x000fe40000004100 */
[----:B--2---:R-:W-:Y:S02]  /*1600*/  HADD2.F32 R175, -RZ, R160.H0_H0 ;  /* 0x200000a0ffaf7230 */ /* 0x004fe40000004100 */
[----:B------:R-:W-:-:S02]  /*1610*/  HADD2.F32 R183, -RZ, R161.H1_H1 ;  /* 0x300000a1ffb77230 */ /* 0x000fc40000004100 */
[--C-:B------:R-:W-:Y:S02]  /*1620*/  HADD2.F32 R229, -RZ, R162.reuse.H0_H0 ;  /* 0x200000a2ffe57230 */ /* 0x100fe40000004100 */
[----:B------:R-:W-:Y:S02]  /*1630*/  HADD2.F32 R231, -RZ, R162.H1_H1 ;  /* 0x300000a2ffe77230 */ /* 0x000fe40000004100 */
[C---:B------:R-:W-:Y:S01]  /*1640*/  FADD.FTZ R162, -R222.reuse, R175 ;  /* 0x000000afdea27221 */ /* 0x040fe20000010100 */
[----:B------:R-:W-:Y:S02]  /*1650*/  HADD2.F32 R181, -RZ, R161.H0_H0 ;  /* 0x200000a1ffb57230 */ /* 0x000fe40000004100 */
[----:B------:R-:W-:Y:S01]  /*1660*/  FADD.FTZ R184, -R222, R183 ;  /* 0x000000b7deb87221 */ /* 0x000fe20000010100 */
[----:B------:R-:W-:Y:S02]  /*1670*/  HADD2.F32 R179, -RZ, R160.H1_H1 ;  /* 0x300000a0ffb37230 */ /* 0x000fe40000004100 */
[----:B-----5:R-:W-:Y:S01]  /*1680*/  FMUL.FTZ R191, R173, R162 ;  /* 0x000000a2adbf7220 */ /* 0x020fe20000410000 */
[----:B---3--:R-:W-:-:S02]  /*1690*/  HADD2.F32 R176, -RZ, R164.H0_H0 ;  /* 0x200000a4ffb07230 */ /* 0x008fc40000004100 */
[C---:B------:R-:W-:Y:S01]  /*16a0*/  FADD.FTZ R162, -R222.reuse, R181 ;  /* 0x000000b5dea27221 */ /* 0x040fe20000010100 */
[--C-:B------:R-:W-:Y:S02]  /*16b0*/  HADD2.F32 R178, -RZ, R165.reuse.H0_H0 ;  /* 0x200000a5ffb27230 */ /* 0x100fe40000004100 */
[----:B------:R-:W-:Y:S01]  /*16c0*/  FADD.FTZ R188, -R222, R179 ;  /* 0x000000b3debc7221 */ /* 0x000fe20000010100 */
[----:B------:R-:W-:Y:S02]  /*16d0*/  HADD2.F32 R165, -RZ, R165.H1_H1 ;  /* 0x300000a5ffa57230 */ /* 0x000fe40000004100 */
[C---:B------:R-:W-:Y:S01]  /*16e0*/  FMUL.FTZ R184, R173.reuse, R184 ;  /* 0x000000b8adb87220 */ /* 0x040fe20000410000 */
[----:B------:R-:W-:Y:S02]  /*16f0*/  HADD2.F32 R164, -RZ, R164.H1_H1 ;  /* 0x300000a4ffa47230 */ /* 0x000fe40000004100 */
[----:B------:R-:W-:Y:S01]  /*1700*/  FMUL.FTZ R189, R176, R189 ;  /* 0x000000bdb0bd7220 */ /* 0x000fe20000410000 */
[C---:B------:R-:W-:Y:S01]  /*1710*/  FMUL.FTZ R187, R173.reuse, R162 ;  /* 0x000000a2adbb7220 */ /* 0x040fe20000410000 */
[----:B------:R-:W-:Y:S01]  /*1720*/  FMUL.FTZ R188, R173, R188 ;  /* 0x000000bcadbc7220 */ /* 0x000fe20000410000 */
[----:B------:R-:W-:Y:S01]  /*1730*/  FADD.FTZ R162, -R222, R229 ;  /* 0x000000e5dea27221 */ /* 0x000fe20000010100 */
[----:B------:R-:W-:Y:S01]  /*1740*/  FMUL.FTZ R182, R165, R182 ;  /* 0x000000b6a5b67220 */ /* 0x000fe20000410000 */
[----:B------:R-:W-:Y:S01]  /*1750*/  FADD.FTZ R107, R107, R165 ;  /* 0x000000a56b6b7221 */ /* 0x000fe20000010000 */
[----:B------:R-:W-:Y:S01]  /*1760*/  FFMA.FTZ R63, R184, R165, R63 ;  /* 0x000000a5b83f7223 */ /* 0x000fe2000001003f */
[----:B------:R-:W-:Y:S01]  /*1770*/  FADD.FTZ R104, R104, R176 ;  /* 0x000000b068687221 */ /* 0x000fe20000010000 */
[----:B------:R-:W-:Y:S01]  /*1780*/  FFMA.FTZ R60, R191, R176, R60 ;  /* 0x000000b0bf3c7223 */ /* 0x000fe2000001003c */
[----:B------:R-:W-:Y:S01]  /*1790*/  FMUL.FTZ R186, R164, R186 ;  /* 0x000000baa4ba7220 */ /* 0x000fe20000410000 */
[----:B------:R-:W-:Y:S01]  /*17a0*/  FADD.FTZ R225, R225, R189 ;  /* 0x000000bde1e17221 */ /* 0x000fe20000010000 */
[----:B------:R-:W-:Y:S01]  /*17b0*/  FFMA.FTZ R165, R191, R189, R224 ;  /* 0x000000bdbfa57223 */ /* 0x000fe200000100e0 */
[----:B------:R-:W-:Y:S01]  /*17c0*/  FADD.FTZ R176, -R222, R231 ;  /* 0x000000e7deb07221 */ /* 0x000fe20000010100 */
[----:B------:R-:W-:-:S02]  /*17d0*/  HADD2.F32 R177, -RZ, R163.H0_H0 ;  /* 0x200000a3ffb17230 */ /* 0x000fc40000004100 */
[----:B------:R-:W-:Y:S01]  /*17e0*/  FADD.FTZ R105, R105, R164 ;  /* 0x000000a469697221 */ /* 0x000fe20000010000 */
[--C-:B------:R-:W-:Y:S02]  /*17f0*/  HADD2.F32 R180, -RZ, R166.reuse.H0_H0 ;  /* 0x200000a6ffb47230 */ /* 0x100fe40000004100 */
[----:B------:R-:W-:Y:S01]  /*1800*/  FFMA.FTZ R61, R188, R164, R61 ;  /* 0x000000a4bc3d7223 */ /* 0x000fe2000001003d */
[----:B------:R-:W-:Y:S01]  /*1810*/  FMUL.FTZ R183, R173, R162 ;  /* 0x000000a2adb77220 */ /* 0x000fe20000410000 */
[----:B------:R-:W-:Y:S02]  /*1820*/  HADD2.F32 R166, -RZ, R166.H1_H1 ;  /* 0x300000a6ffa67230 */ /* 0x000fe40000004100 */
[----:B------:R-:W-:Y:S01]  /*1830*/  FMUL.FTZ R185, R178, R185 ;  /* 0x000000b9b2b97220 */ /* 0x000fe20000410000 */
[----:B------:R-:W-:Y:S02]  /*1840*/  HADD2.F32 R175, -RZ, R42.H1_H1 ;  /* 0x3000002affaf7230 */ /* 0x000fe40000004100 */
[----:B------:R-:W-:Y:S01]  /*1850*/  FADD.FTZ R162, R225, R186 ;  /* 0x000000bae1a27221 */ /* 0x000fe20000010000 */
[----:B------:R-:W-:Y:S01]  /*1860*/  FFMA.FTZ R164, R188, R186, R165 ;  /* 0x000000babca47223 */ /* 0x000fe200000100a5 */
[----:B------:R-:W-:Y:S01]  /*1870*/  FMUL.FTZ R176, R173, R176 ;  /* 0x000000b0adb07220 */ /* 0x000fe20000410000 */
[----:B------:R-:W-:Y:S01]  /*1880*/  FADD.FTZ R106, R106, R178 ;  /* 0x000000b26a6a7221 */ /* 0x000fe20000010000 */
[----:B------:R-:W-:Y:S01]  /*1890*/  FFMA.FTZ R62, R187, R178, R62 ;  /* 0x000000b2bb3e7223 */ /* 0x000fe2000001003e */
[----:B------:R-:W-:-:S02]  /*18a0*/  HADD2.F32 R161, -RZ, R167.H0_H0 ;  /* 0x200000a7ffa17230 */ /* 0x000fc40000004100 */
[----:B------:R-:W-:Y:S01]  /*18b0*/  FADD.FTZ R178, -R222, R177 ;  /* 0x000000b1deb27221 */ /* 0x000fe20000010100 */
[----:B------:R-:W-:Y:S02]  /*18c0*/  HADD2.F32 R160, -RZ, R167.H1_H1 ;  /* 0x300000a7ffa07230 */ /* 0x000fe40000004100 */
[----:B------:R-:W-:Y:S01]  /*18d0*/  FADD.FTZ R165, R162, R185 ;  /* 0x000000b9a2a57221 */ /* 0x000fe20000010000 */
[----:B------:R-:W-:Y:S02]  /*18e0*/  HADD2.F32 R181, -RZ, R42.H0_H0 ;  /* 0x2000002affb57230 */ /* 0x000fe40000004100 */
[----:B------:R-:W-:Y:S01]  /*18f0*/  FFMA.FTZ R167, R187, R185, R164 ;  /* 0x000000b9bba77223 */ /* 0x000fe200000100a4 */
[----:B------:R-:W-:Y:S01]  /*1900*/  FMUL.FTZ R175, R166, R175 ;  /* 0x000000afa6af7220 */ /* 0x000fe20000410000 */
[----:B------:R-:W-:Y:S01]  /*1910*/  FADD.FTZ R109, R109, R166 ;  /* 0x000000a66d6d7221 */ /* 0x000fe20000010000 */
[----:B------:R-:W-:Y:S01]  /*1920*/  FFMA.FTZ R65, R176, R166, R65 ;  /* 0x000000a6b0417223 */ /* 0x000fe20000010041 */
[----:B------:R-:W-:-:S02]  /*1930*/  HADD2.F32 R166, -RZ, R43.H0_H0 ;  /* 0x2000002bffa67230 */ /* 0x000fc40000004100 */
[----:B------:R-:W-:Y:S01]  /*1940*/  FMUL.FTZ R179, R173, R178 ;  /* 0x000000b2adb37220 */ /* 0x000fe20000410000 */
[----:B------:R-:W-:Y:S01]  /*1950*/  FMUL.FTZ R181, R180, R181 ;  /* 0x000000b5b4b57220 */ /* 0x000fe20000410000 */
[----:B------:R-:W-:Y:S01]  /*1960*/  FADD.FTZ R162, R165, R182 ;  /* 0x000000b6a5a27221 */ /* 0x000fe20000010000 */
[----:B------:R-:W-:Y:S01]  /*1970*/  FFMA.FTZ R164, R184, R182, R167 ;  /* 0x000000b6b8a47223 */ /* 0x000fe200000100a7 */
[----:B------:R-:W-:Y:S02]  /*1980*/  HADD2.F32 R163, -RZ, R163.H1_H1 ;  /* 0x300000a3ffa37230 */ /* 0x000fe40000004100 */
[----:B------:R-:W-:Y:S01]  /*1990*/  FMUL.FTZ R177, R161, R166 ;  /* 0x000000a6a1b17220 */ /* 0x000fe20000410000 */
[----:B------:R-:W-:Y:S01]  /*19a0*/  FADD.FTZ R110, R110, R161 ;  /* 0x000000a16e6e7221 */ /* 0x000fe20000010000 */
[----:B------:R-:W-:Y:S01]  /*19b0*/  FFMA.FTZ R66, R179, R161, R66 ;  /* 0x000000a1b3427223 */ /* 0x000fe20000010042 */
[----:B------:R-:W-:Y:S01]  /*19c0*/  FADD.FTZ R162, R162, R181 ;  /* 0x000000b5a2a27221 */ /* 0x000fe20000010000 */
[----:B------:R-:W-:Y:S01]  /*19d0*/  FFMA.FTZ R161, R183, R181, R164 ;  /* 0x000000b5b7a17223 */ /* 0x000fe200000100a4 */
[----:B------:R-:W-:-:S02]  /*19e0*/  HADD2.F32 R225, -RZ, R43.H1_H1 ;  /* 0x3000002bffe17230 */ /* 0x000fc40000004100 */
        /* <DEDUP_REMOVED lines=13> */
.L_x_791:
[----:B------:R-:W-:Y:S05]  /*1ac0*/  BSYNC.RECONVERGENT B2 ;  /* 0x0000000000027941 */ /* 0x000fea0003800200 */
.L_x_790:
        /* <DEDUP_REMOVED lines=8> */
[----:B------:R-:W-:Y:S01]  /*1b50*/  HADD2.F32 R23, -RZ, R44.H1_H1 ;  /* 0x3000002cff177230 */ /* 0x000fe20000004100 */
[----:B------:R-:W-:Y:S01]  /*1b60*/  IADD3 R227, PT, PT, R227, 0x20, RZ ;  /* 0x00000020e3e37810 */ /* 0x000fe20007ffe0ff */
[----:B------:R-:W-:Y:S02]  /*1b70*/  HADD2.F32 R168, -RZ, R46.H0_H0 ;  /* 0x2000002effa87230 */ /* 0x000fe40000004100 */
[----:B--2---:R-:W-:Y:S02]  /*1b80*/  HADD2.F32 R21, -RZ, R24.H0_H0 ;  /* 0x20000018ff157230 */ /* 0x004fe40000004100 */
[--C-:B------:R-:W-:Y:S02]  /*1b90*/  HADD2.F32 R231, -RZ, R26.reuse.H0_H0 ;  /* 0x2000001affe77230 */ /* 0x100fe40000004100 */
[----:B------:R-:W-:Y:S02]  /*1ba0*/  HADD2.F32 R235, -RZ, R26.H1_H1 ;  /* 0x3000001affeb7230 */ /* 0x000fe40000004100 */
[----:B------:R-:W-:Y:S01]  /*1bb0*/  FADD.FTZ R26, -R222, R21 ;  /* 0x00000015de1a7221 */ /* 0x000fe20000010100 */
[----:B------:R-:W-:-:S02]  /*1bc0*/  HADD2.F32 R167, -RZ, R24.H1_H1 ;  /* 0x30000018ffa77230 */ /* 0x000fc40000004100 */
[----:B---3--:R-:W-:Y:S02]  /*1bd0*/  HADD2.F32 R162, -RZ, R28.H1_H1 ;  /* 0x3000001cffa27230 */ /* 0x008fe40000004100 */
[C---:B-----5:R-:W-:Y:S01]  /*1be0*/  FMUL.FTZ R21, R173.reuse, R26 ;  /* 0x0000001aad157220 */ /* 0x060fe20000410000 */
[--C-:B------:R-:W-:Y:S02]  /*1bf0*/  HADD2.F32 R169, -RZ, R25.reuse.H0_H0 ;  /* 0x20000019ffa97230 */ /* 0x100fe40000004100 */
[----:B------:R-:W-:Y:S01]  /*1c00*/  FADD.FTZ R26, -R222, R167 ;  /* 0x000000a7de1a7221 */ /* 0x000fe20000010100 */
[----:B------:R-:W-:Y:S02]  /*1c10*/  HADD2.F32 R229, -RZ, R25.H1_H1 ;  /* 0x30000019ffe57230 */ /* 0x000fe40000004100 */
[----:B------:R-:W-:Y:S01]  /*1c20*/  FMUL.FTZ R23, R162, R23 ;  /* 0x00000017a2177220 */ /* 0x000fe20000410000 */
[----:B------:R-:W-:Y:S02]  /*1c30*/  HADD2.F32 R24, -RZ, R44.H0_H0 ;  /* 0x2000002cff187230 */ /* 0x000fe40000004100 */
[----:B------:R-:W-:Y:S01]  /*1c40*/  FMUL.FTZ R26, R173, R26 ;  /* 0x0000001aad1a7220 */ /* 0x000fe20000410000 */
[----:B------:R-:W-:-:S02]  /*1c50*/  HADD2.F32 R25, -RZ, R28.H0_H0 ;  /* 0x2000001cff197230 */ /* 0x000fc40000004100 */
[----:B------:R-:W-:Y:S01]  /*1c60*/  FADD.FTZ R113, R113, R162 ;  /* 0x000000a271717221 */ /* 0x000fe20000010000 */
[--C-:B------:R-:W-:Y:S02]  /*1c70*/  HADD2.F32 R233, -RZ, R30.reuse.H0_H0 ;  /* 0x2000001effe97230 */ /* 0x100fe40000004100 */
[----:B------:R-:W-:Y:S01]  /*1c80*/  FFMA.FTZ R69, R26, R162, R69 ;  /* 0x000000a21a457223 */ /* 0x000fe20000010045 */
[----:B------:R-:W-:Y:S02]  /*1c90*/  HADD2.F32 R166, -RZ, R30.H1_H1 ;  /* 0x3000001effa67230 */ /* 0x000fe40000004100 */
[C---:B------:R-:W-:Y:S01]  /*1ca0*/  FADD.FTZ R30, -R222.reuse, R169 ;  /* 0x000000a9de1e7221 */ /* 0x040fe20000010100 */
[----:B------:R-:W-:Y:S01]  /*1cb0*/  FADD.FTZ R162, -R222, R231 ;  /* 0x000000e7dea27221 */ /* 0x000fe20000010100 */
[----:B------:R-:W-:Y:S01]  /*1cc0*/  FMUL.FTZ R24, R25, R24 ;  /* 0x0000001819187220 */ /* 0x000fe20000410000 */
[--C-:B------:R-:W-:Y:S02]  /*1cd0*/  HADD2.F32 R171, -RZ, R29.reuse.H0_H0 ;  /* 0x2000001dffab7230 */ /* 0x100fe40000004100 */
[----:B------:R-:W-:Y:S01]  /*1ce0*/  FADD.FTZ R112, R112, R25 ;  /* 0x0000001970707221 */ /* 0x000fe20000010000 */
[----:B------:R-:W-:-:S02]  /*1cf0*/  HADD2.F32 R164, -RZ, R29.H1_H1 ;  /* 0x3000001dffa47230 */ /* 0x000fc40000004100 */
[----:B------:R-:W-:Y:S01]  /*1d00*/  FFMA.FTZ R68, R21, R25, R68 ;  /* 0x0000001915447223 */ /* 0x000fe20000010044 */
[C---:B------:R-:W-:Y:S01]  /*1d10*/  FMUL.FTZ R25, R173.reuse, R30 ;  /* 0x0000001ead197220 */ /* 0x040fe20000410000 */
[----:B------:R-:W-:Y:S01]  /*1d20*/  FMUL.FTZ R29, R173, R162 ;  /* 0x000000a2ad1d7220 */ /* 0x000fe20000410000 */
[----:B------:R-:W-:Y:S02]  /*1d30*/  HADD2.F32 R28, -RZ, R45.H0_H0 ;  /* 0x2000002dff1c7230 */ /* 0x000fe40000004100 */
[C---:B------:R-:W-:Y:S01]  /*1d40*/  FADD.FTZ R30, -R222.reuse, R229 ;  /* 0x000000e5de1e7221 */ /* 0x040fe20000010100 */
[----:B------:R-:W-:Y:S01]  /*1d50*/  FADD.FTZ R162, R225, R24 ;  /* 0x00000018e1a27221 */ /* 0x000fe20000010000 */
[----:B------:R-:W-:Y:S01]  /*1d60*/  FFMA.FTZ R167, R21, R24, R224 ;  /* 0x0000001815a77223 */ /* 0x000fe200000100e0 */
[--C-:B------:R-:W-:Y:S02]  /*1d70*/  HADD2.F32 R165, -RZ, R27.reuse.H0_H0 ;  /* 0x2000001bffa57230 */ /* 0x100fe40000004100 */
[----:B------:R-:W-:Y:S01]  /*1d80*/  FADD.FTZ R170, -R222, R235 ;  /* 0x000000ebdeaa7221 */ /* 0x000fe20000010100 */
[----:B------:R-:W-:-:S02]  /*1d90*/  HADD2.F32 R161, -RZ, R27.H1_H1 ;  /* 0x3000001bffa17230 */ /* 0x000fc40000004100 */
[----:B------:R-:W-:Y:S01]  /*1da0*/  FMUL.FTZ R30, R173, R30 ;  /* 0x0000001ead1e7220 */ /* 0x000fe20000410000 */
[----:B------:R-:W-:Y:S02]  /*1db0*/  HADD2.F32 R27, -RZ, R45.H1_H1 ;  /* 0x3000002dff1b7230 */ /* 0x000fe40000004100 */
[----:B------:R-:W-:Y:S01]  /*1dc0*/  FADD.FTZ R169, R162, R23 ;  /* 0x00000017a2a97221 */ /* 0x000fe20000010000 */
[--C-:B------:R-:W-:Y:S02]  /*1dd0*/  HADD2.F32 R163, -RZ, R31.reuse.H0_H0 ;  /* 0x2000001fffa37230 */ /* 0x100fe40000004100 */
[----:B------:R-:W-:Y:S01]  /*1de0*/  FMUL.FTZ R28, R171, R28 ;  /* 0x0000001cab1c7220 */ /* 0x000fe20000410000 */
[----:B------:R-:W-:Y:S02]  /*1df0*/  HADD2.F32 R160, -RZ, R31.H1_H1 ;  /* 0x3000001fffa07230 */ /* 0x000fe40000004100 */
[----:B------:R-:W-:Y:S01]  /*1e00*/  FFMA.FTZ R162, R26, R23, R167 ;  /* 0x000000171aa27223 */ /* 0x000fe200000100a7 */
[----:B------:R-:W-:-:S02]  /*1e10*/  HADD2.F32 R31, -RZ, R46.H1_H1 ;  /* 0x3000002eff1f7230 */ /* 0x000fc40000004100 */
[----:B------:R-:W-:Y:S01]  /*1e20*/  FMUL.FTZ R170, R173, R170 ;  /* 0x000000aaadaa7220 */ /* 0x000fe20000410000 */
[----:B------:R-:W-:Y:S01]  /*1e30*/  FMUL.FTZ R27, R164, R27 ;  /* 0x0000001ba41b7220 */ /* 0x000fe20000410000 */
[----:B------:R-:W-:Y:S01]  /*1e40*/  FADD.FTZ R115, R115, R164 ;  /* 0x000000a473737221 */ /* 0x000fe20000010000 */
[----:B------:R-:W-:Y:S01]  /*1e50*/  FFMA.FTZ R71, R30, R164, R71 ;  /* 0x000000a41e477223 */ /* 0x000fe20000010047 */
[----:B------:R-:W-:Y:S01]  /*1e60*/  FADD.FTZ R172, -R222, R165 ;  /* 0x000000a5deac7221 */ /* 0x000fe20000010100 */
[----:B------:R-:W-:Y:S01]  /*1e70*/  FADD.FTZ R164, R169, R28 ;  /* 0x0000001ca9a47221 */ /* 0x000fe20000010000 */
[----:B------:R-:W-:Y:S01]  /*1e80*/  FFMA.FTZ R165, R25, R28, R162 ;  /* 0x0000001c19a57223 */ /* 0x000fe200000100a2 */
[----:B------:R-:W-:Y:S01]  /*1e90*/  FMUL.FTZ R31, R166, R31 ;  /* 0x0000001fa61f7220 */ /* 0x000fe20000410000 */
[----:B------:R-:W-:Y:S01]  /*1ea0*/  FADD.FTZ R117, R117, R166 ;  /* 0x000000a675757221 */ /* 0x000fe20000010000 */
[----:B------:R-:W-:Y:S01]  /*1eb0*/  FFMA.FTZ R73, R170, R166, R73 ;  /* 0x000000a6aa497223 */ /* 0x000fe20000010049 */
[----:B------:R-:W-:Y:S01]  /*1ec0*/  FADD.FTZ R114, R114, R171 ;  /* 0x000000ab72727221 */ /* 0x000fe20000010000 */
[----:B------:R-:W-:Y:S01]  /*1ed0*/  FFMA.FTZ R70, R25, R171, R70 ;  /* 0x000000ab19467223 */ /* 0x000fe20000010046 */
[----:B------:R-:W-:-:S02]  /*1ee0*/  HADD2.F32 R166, -RZ, R47.H0_H0 ;  /* 0x2000002fffa67230 */ /* 0x000fc40000004100 */
[----:B------:R-:W-:Y:S01]  /*1ef0*/  FMUL.FTZ R171, R173, R172 ;  /* 0x000000acadab7220 */ /* 0x000fe20000410000 */
[----:B------:R-:W-:Y:S01]  /*1f00*/  FMUL.FTZ R168, R233, R168 ;  /* 0x000000a8e9a87220 */ /* 0x000fe20000410000 */
[----:B------:R-:W-:Y:S01]  /*1f10*/  FADD.FTZ R167, R164, R27 ;  /* 0x0000001ba4a77221 */ /* 0x000fe20000010000 */
[----:B------:R-:W-:Y:S01]  /*1f20*/  FFMA.FTZ R162, R30, R27, R165 ;  /* 0x0000001b1ea27223 */ /* 0x000fe200000100a5 */
[----:B------:R-:W-:Y:S01]  /*1f30*/  FMUL.FTZ R169, R163, R166 ;  /* 0x000000a6a3a97220 */ /* 0x000fe20000410000 */
[----:B------:R-:W-:Y:S01]  /*1f40*/  FADD.FTZ R118, R118, R163 ;  /* 0x000000a376767221 */ /* 0x000fe20000010000 */
[----:B------:R-:W-:Y:S01]  /*1f50*/  FFMA.FTZ R74, R171, R163, R74 ;  /* 0x000000a3ab4a7223 */ /* 0x000fe2000001004a */
[----:B------:R-:W-:Y:S01]  /*1f60*/  FADD.FTZ R164, R167, R168 ;  /* 0x000000a8a7a47221 */ /* 0x000fe20000010000 */
[----:B------:R-:W-:Y:S01]  /*1f70*/  FFMA.FTZ R163, R29, R168, R162 ;  /* 0x000000a81da37223 */ /* 0x000fe200000100a2 */
[----:B------:R-:W-:Y:S02]  /*1f80*/  HADD2.F32 R225, -RZ, R47.H1_H1 ;  /* 0x3000002fffe17230 */ /* 0x000fe40000004100 */
        /* <DEDUP_REMOVED lines=10> */
[C---:B------:R-:W-:Y:S01]  /*2030*/  FFMA.FTZ R75, R174.reuse, R160, R75 ;  /* 0x000000a0ae4b7223 */ /* 0x040fe2000001004b */
[----:B------:R-:W-:Y:S01]  /*2040*/  FADD.FTZ R225, R225, R172 ;  /* 0x000000ace1e17221 */ /* 0x000fe20000010000 */
[----:B------:R-:W-:-:S07]  /*2050*/  FFMA.FTZ R224, R174, R172, R161 ;  /* 0x000000acaee07223 */ /* 0x000fce00000100a1 */
.L_x_793:
[----:B------:R-:W-:Y:S05]  /*2060*/  BSYNC.RECONVERGENT B2 ;  /* 0x0000000000027941 */ /* 0x000fea0003800200 */
.L_x_792:
[----:B------:R-:W-:Y:S05]  /*2070*/  @!P5 BRA `(.L_x_794) ;  /* 0x0000002000b0d947 */ /* 0x000fea0003800000 */
[----:B------:R-:W0:Y:S08]  /*2080*/  LDC.64 R8, c[0x0][0x3a8] ;  /* 0x0000ea00ff087b82 */ /* 0x000e300000000a00 */
[----:B------:R-:W1:Y:S01]  /*2090*/  LDC.64 R6, c[0x0][0x428] ;  /* 0x00010a00ff067b82 */ /* 0x000e620000000a00 */
[----:B0-----:R-:W-:-:S06]  /*20a0*/  IMAD.WIDE.U32 R8, R227, 0x10, R8 ;  /* 0x00000010e3087825 */ /* 0x001fcc00078e0008 */
[----:B------:R-:W2:Y:S01]  /*20b0*/  LDG.E.128 R8, desc[UR10][R8.64] ;  /* 0x0000000a08087981 */ /* 0x000ea2000c1e1d00 */
[----:B-1----:R-:W-:-:S05]  /*20c0*/  IMAD.WIDE.U32 R6, R227, 0x10, R6 ;  /* 0x00000010e3067825 */ /* 0x002fca00078e0006 */
[----:B------:R0:W3:Y:S02]  /*20d0*/  LDG.E.128 R12, desc[UR10][R6.64] ;  /* 0x0000000a060c7981 */ /* 0x0000e4000c1e1d00 */
[----:B0-----:R-:W-:Y:S02]  /*20e0*/  HADD2.F32 R6, -RZ, R48.H0_H0 ;  /* 0x20000030ff067230 */ /* 0x001fe40000004100 */
[--C-:B--2---:R-:W-:Y:S02]  /*20f0*/  HADD2.F32 R17, -RZ, R8.reuse.H0_H0 ;  /* 0x20000008ff117230 */ /* 0x104fe40000004100 */
[--C-:B------:R-:W-:Y:S02]  /*2100*/  HADD2.F32 R227, -RZ, R11.reuse.H0_H0 ;  /* 0x2000000bffe37230 */ /* 0x100fe40000004100 */
[----:B------:R-:W-:Y:S02]  /*2110*/  HADD2.F32 R11, -RZ, R11.H1_H1 ;  /* 0x3000000bff0b7230 */ /* 0x000fe40000004100 */
[----:B------:R-:W-:-:S02]  /*2120*/  HADD2.F32 R19, -RZ, R8.H1_H1 ;  /* 0x30000008ff137230 */ /* 0x000fc40000004100 */
[C---:B------:R-:W-:Y:S01]  /*2130*/  FADD.FTZ R8, -R222.reuse, R17 ;  /* 0x00000011de087221 */ /* 0x040fe20000010100 */
[--C-:B------:R-:W-:Y:S02]  /*2140*/  HADD2.F32 R161, -RZ, R9.reuse.H0_H0 ;  /* 0x20000009ffa17230 */ /* 0x100fe40000004100 */
[C---:B------:R-:W-:Y:S01]  /*2150*/  FADD.FTZ R22, -R222.reuse, R11 ;  /* 0x0000000bde167221 */ /* 0x040fe20000010100 */
[----:B------:R-:W-:Y:S02]  /*2160*/  HADD2.F32 R163, -RZ, R9.H1_H1 ;  /* 0x30000009ffa37230 */ /* 0x000fe40000004100 */
[----:B-----5:R-:W-:Y:S01]  /*2170*/  FMUL.FTZ R7, R173, R8 ;  /* 0x00000008ad077220 */ /* 0x020fe20000410000 */
[--C-:B------:R-:W-:Y:S02]  /*2180*/  HADD2.F32 R165, -RZ, R10.reuse.H0_H0 ;  /* 0x2000000affa57230 */ /* 0x100fe40000004100 */
[----:B------:R-:W-:Y:S01]  /*2190*/  FADD.FTZ R16, -R222, R161 ;  /* 0x000000a1de107221 */ /* 0x000fe20000010100 */
[----:B------:R-:W-:-:S02]  /*21a0*/  HADD2.F32 R167, -RZ, R10.H1_H1 ;  /* 0x3000000affa77230 */ /* 0x000fc40000004100 */
[C---:B------:R-:W-:Y:S01]  /*21b0*/  FADD.FTZ R10, -R222.reuse, R19 ;  /* 0x00000013de0a7221 */ /* 0x040fe20000010100 */
[--C-:B---3--:R-:W-:Y:S02]  /*21c0*/  HADD2.F32 R9, -RZ, R12.reuse.H0_H0 ;  /* 0x2000000cff097230 */ /* 0x108fe40000004100 */
[----:B------:R-:W-:Y:S01]  /*21d0*/  FADD.FTZ R18, -R222, R163 ;  /* 0x000000a3de127221 */ /* 0x000fe20000010100 */
[----:B------:R-:W-:Y:S02]  /*21e0*/  HADD2.F32 R12, -RZ, R12.H1_H1 ;  /* 0x3000000cff0c7230 */ /* 0x000fe40000004100 */
[----:B------:R-:W-:Y:S01]  /*21f0*/  FMUL.FTZ R8, R173, R10 ;  /* 0x0000000aad087220 */ /* 0x000fe20000410000 */
[----:B------:R-:W-:Y:S02]  /*2200*/  HADD2.F32 R11, -RZ, R48.H1_H1 ;  /* 0x30000030ff0b7230 */ /* 0x000fe40000004100 */
[-C--:B------:R-:W-:Y:S01]  /*2210*/  FMUL.FTZ R6, R6, R9.reuse ;  /* 0x0000000906067220 */ /* 0x080fe20000410000 */
[----:B------:R-:W-:Y:S01]  /*2220*/  FADD.FTZ R120, R120, R9 ;  /* 0x0000000978787221 */ /* 0x000fe20000010000 */
[----:B------:R-:W-:Y:S01]  /*2230*/  FFMA.FTZ R76, R7, R9, R76 ;  /* 0x00000009074c7223 */ /* 0x000fe2000001004c */
[----:B------:R-:W-:-:S02]  /*2240*/  HADD2.F32 R17, -RZ, R13.H0_H0 ;  /* 0x2000000dff117230 */ /* 0x000fc40000004100 */
[----:B------:R-:W-:Y:S01]  /*2250*/  FMUL.FTZ R9, R11, R12 ;  /* 0x0000000c0b097220 */ /* 0x000fe20000410000 */
[----:B------:R-:W-:Y:S02]  /*2260*/  HADD2.F32 R10, -RZ, R49.H0_H0 ;  /* 0x20000031ff0a7230 */ /* 0x000fe40000004100 */
[----:B------:R-:W-:Y:S01]  /*2270*/  FADD.FTZ R162, -R222, R165 ;  /* 0x000000a5dea27221 */ /* 0x000fe20000010100 */
[----:B------:R-:W-:Y:S01]  /*2280*/  FMUL.FTZ R11, R173, R16 ;  /* 0x00000010ad0b7220 */ /* 0x000fe20000410000 */
[----:B------:R-:W-:Y:S02]  /*2290*/  HADD2.F32 R20, -RZ, R13.H1_H1 ;  /* 0x3000000dff147230 */ /* 0x000fe40000004100 */
[----:B------:R-:W-:Y:S01]  /*22a0*/  FADD.FTZ R121, R121, R12 ;  /* 0x0000000c79797221 */ /* 0x000fe20000010000 */
[--C-:B------:R-:W-:Y:S02]  /*22b0*/  HADD2.F32 R19, -RZ, R14.reuse.H0_H0 ;  /* 0x2000000eff137230 */ /* 0x100fe40000004100 */
[----:B------:R-:W-:Y:S01]  /*22c0*/  FFMA.FTZ R77, R8, R12, R77 ;  /* 0x0000000c084d7223 */ /* 0x000fe2000001004d */
[----:B------:R-:W-:-:S02]  /*22d0*/  HADD2.F32 R161, -RZ, R14.H1_H1 ;  /* 0x3000000effa17230 */ /* 0x000fc40000004100 */
[-C--:B------:R-:W-:Y:S01]  /*22e0*/  FMUL.FTZ R10, R10, R17.reuse ;  /* 0x000000110a0a7220 */ /* 0x080fe20000410000 */
[--C-:B------:R-:W-:Y:S02]  /*22f0*/  HADD2.F32 R165, -RZ, R15.reuse.H0_H0 ;  /* 0x2000000fffa57230 */ /* 0x100fe40000004100 */
[----:B------:R-:W-:Y:S01]  /*2300*/  FADD.FTZ R122, R122, R17 ;  /* 0x000000117a7a7221 */ /* 0x000fe20000010000 */
[----:B------:R-:W-:Y:S02]  /*2310*/  HADD2.F32 R160, -RZ, R15.H1_H1 ;  /* 0x3000000fffa07230 */ /* 0x000fe40000004100 */
[----:B------:R-:W-:Y:S01]  /*2320*/  FFMA.FTZ R78, R11, R17, R78 ;  /* 0x000000110b4e7223 */ /* 0x000fe2000001004e */
[----:B------:R-:W-:Y:S02]  /*2330*/  HADD2.F32 R13, -RZ, R49.H1_H1 ;  /* 0x30000031ff0d7230 */ /* 0x000fe40000004100 */
[----:B------:R-:W-:Y:S01]  /*2340*/  FMUL.FTZ R12, R173, R18 ;  /* 0x00000012ad0c7220 */ /* 0x000fe20000410000 */
[----:B------:R-:W-:-:S02]  /*2350*/  HADD2.F32 R14, -RZ, R50.H0_H0 ;  /* 0x20000032ff0e7230 */ /* 0x000fc40000004100 */
[----:B------:R-:W-:Y:S01]  /*2360*/  FMUL.FTZ R15, R173, R162 ;  /* 0x000000a2ad0f7220 */ /* 0x000fe20000410000 */
[----:B------:R-:W-:Y:S01]  /*2370*/  FADD.FTZ R18, R225, R6 ;  /* 0x00000006e1127221 */ /* 0x000fe20000010000 */
[----:B------:R-:W-:Y:S01]  /*2380*/  FFMA.FTZ R17, R7, R6, R224 ;  /* 0x0000000607117223 */ /* 0x000fe200000100e0 */
[----:B------:R-:W-:Y:S01]  /*2390*/  FADD.FTZ R164, -R222, R167 ;  /* 0x000000a7dea47221 */ /* 0x000fe20000010100 */
[-C--:B------:R-:W-:Y:S01]  /*23a0*/  FMUL.FTZ R13, R13, R20.reuse ;  /* 0x000000140d0d7220 */ /* 0x080fe20000410000 */
[----:B------:R-:W-:Y:S01]  /*23b0*/  FADD.FTZ R123, R123, R20 ;  /* 0x000000147b7b7221 */ /* 0x000fe20000010000 */
[----:B------:R-:W-:Y:S01]  /*23c0*/  FFMA.FTZ R79, R12, R20, R79 ;  /* 0x000000140c4f7223 */ /* 0x000fe2000001004f */
[-C--:B------:R-:W-:Y:S01]  /*23d0*/  FMUL.FTZ R14, R14, R19.reuse ;  /* 0x000000130e0e7220 */ /* 0x080fe20000410000 */
[----:B------:R-:W-:Y:S01]  /*23e0*/  FADD.FTZ R124, R124, R19 ;  /* 0x000000137c7c7221 */ /* 0x000fe20000010000 */
[----:B------:R-:W-:Y:S01]  /*23f0*/  FFMA.FTZ R80, R15, R19, R80 ;  /* 0x000000130f507223 */ /* 0x000fe20000010050 */
[----:B------:R-:W-:Y:S01]  /*2400*/  FADD.FTZ R19, R18, R9 ;  /* 0x0000000912137221 */ /* 0x000fe20000010000 */
[----:B------:R-:W-:Y:S01]  /*2410*/  FFMA.FTZ R20, R8, R9, R17 ;  /* 0x0000000908147223 */ /* 0x000fe20000010011 */
[----:B------:R-:W-:-:S02]  /*2420*/  HADD2.F32 R16, -RZ, R50.H1_H1 ;  /* 0x30000032ff107230 */ /* 0x000fc40000004100 */
[----:B------:R-:W-:Y:S01]  /*2430*/  FMUL.FTZ R18, R173, R164 ;  /* 0x000000a4ad127220 */ /* 0x000fe20000410000 */
[----:B------:R-:W-:Y:S01]  /*2440*/  FADD.FTZ R162, R19, R10 ;  /* 0x0000000a13a27221 */ /* 0x000fe20000010000 */
[----:B------:R-:W-:Y:S01]  /*2450*/  FFMA.FTZ R17, R11, R10, R20 ;  /* 0x0000000a0b117223 */ /* 0x000fe20000010014 */
[--C-:B------:R-:W-:Y:S02]  /*2460*/  HADD2.F32 R163, -RZ, R51.reuse.H0_H0 ;  /* 0x20000033ffa37230 */ /* 0x100fe40000004100 */
[-C--:B------:R-:W-:Y:S01]  /*2470*/  FMUL.FTZ R16, R16, R161.reuse ;  /* 0x000000a110107220 */ /* 0x080fe20000410000 */
[----:B------:R-:W-:Y:S01]  /*2480*/  FADD.FTZ R125, R125, R161 ;  /* 0x000000a17d7d7221 */ /* 0x000fe20000010000 */
[----:B------:R-:W-:Y:S01]  /*2490*/  FFMA.FTZ R81, R18, R161, R81 ;  /* 0x000000a112517223 */ /* 0x000fe20000010051 */
[----:B------:R-:W-:Y:S01]  /*24a0*/  FADD.FTZ R161, R162, R13 ;  /* 0x0000000da2a17221 */ /* 0x000fe20000010000 */
[----:B------:R-:W-:Y:S01]  /*24b0*/  FFMA.FTZ R20, R12, R13, R17 ;  /* 0x0000000d0c147223 */ /* 0x000fe20000010011 */
[----:B------:R-:W-:Y:S01]  /*24c0*/  FMUL.FTZ R17, R163, R165 ;  /* 0x000000a5a3117220 */ /* 0x000fe20000410000 */
[----:B------:R-:W-:Y:S01]  /*24d0*/  FADD.FTZ R166, -R222, R227 ;  /* 0x000000e3dea67221 */ /* 0x000fe20000010100 */
[----:B------:R-:W-:Y:S01]  /*24e0*/  FADD.FTZ R161, R161, R14 ;  /* 0x0000000ea1a17221 */ /* 0x000fe20000010000 */
[----:B------:R-:W-:Y:S01]  /*24f0*/  FFMA.FTZ R163, R15, R14, R20 ;  /* 0x0000000e0fa37223 */ /* 0x000fe20000010014 */
[----:B------:R-:W-:-:S02]  /*2500*/  HADD2.F32 R167, -RZ, R51.H1_H1 ;  /* 0x30000033ffa77230 */ /* 0x000fc40000004100 */
[----:B------:R-:W-:Y:S01]  /*2510*/  FMUL.FTZ R19, R173, R166 ;  /* 0x000000a6ad137220 */ /* 0x000fe20000410000 */
[----:B------:R-:W-:Y:S01]  /*2520*/  FADD.FTZ R162, R161, R16 ;  /* 0x00000010a1a27221 */ /* 0x000fe20000010000 */
[----:B------:R-:W-:Y:S01]  /*2530*/  FFMA.FTZ R164, R18, R16, R163 ;  /* 0x0000001012a47223 */ /* 0x000fe200000100a3 */
[----:B------:R-:W-:Y:S01]  /*2540*/  FMUL.FTZ R22, R173, R22 ;  /* 0x00000016ad167220 */ /* 0x000fe20000410000 */
[-C--:B------:R-:W-:Y:S01]  /*2550*/  FMUL.FTZ R20, R167, R160.reuse ;  /* 0x000000a0a7147220 */ /* 0x080fe20000410000 */
[----:B------:R-:W-:Y:S01]  /*2560*/  FADD.FTZ R225, R162, R17 ;  /* 0x00000011a2e17221 */ /* 0x000fe20000010000 */
[C---:B------:R-:W-:Y:S01]  /*2570*/  FFMA.FTZ R161, R19.reuse, R17, R164 ;  /* 0x0000001113a17223 */ /* 0x040fe200000100a4 */
[----:B------:R-:W-:Y:S01]  /*2580*/  FADD.FTZ R126, R126, R165 ;  /* 0x000000a57e7e7221 */ /* 0x000fe20000010000 */
[----:B------:R-:W-:Y:S01]  /*2590*/  FFMA.FTZ R82, R19, R165, R82 ;  /* 0x000000a513527223 */ /* 0x000fe20000010052 */
[----:B------:R-:W-:Y:S01]  /*25a0*/  FADD.FTZ R127, R127, R160 ;  /* 0x000000a07f7f7221 */ /* 0x000fe20000010000 */
[C---:B------:R-:W-:Y:S01]  /*25b0*/  FFMA.FTZ R83, R22.reuse, R160, R83 ;  /* 0x000000a016537223 */ /* 0x040fe20000010053 */
[----:B------:R-:W-:Y:S01]  /*25c0*/  FADD.FTZ R225, R225, R20 ;  /* 0x00000014e1e17221 */ /* 0x000fe20000010000 */
[----:B------:R-:W-:Y:S01]  /*25d0*/  FFMA.FTZ R224, R22, R20, R161 ;  /* 0x0000001416e07223 */ /* 0x000fe200000100a1 */
[----:B------:R-:W-:Y:S06]  /*25e0*/  BRA `(.L_x_794) ;  /* 0x0000001c00547947 */ /* 0x000fec0003800000 */
.L_x_785:
        /* <DEDUP_REMOVED lines=18> */
[--C-:B------:R-:W-:Y:S02]  /*2710*/  HADD2.F32 R221, -RZ, R32.reuse.H0_H0 ;  /* 0x20000020ffdd7230 */ /* 0x100fe40000004100 */
[--C-:B------:R-:W-:Y:S02]  /*2720*/  HADD2.F32 R214, -RZ, R33.reuse.H1_H1 ;  /* 0x30000021ffd67230 */ /* 0x100fe40000004100 */
[----:B------:R-:W-:Y:S02]  /*2730*/  HADD2.F32 R218, -RZ, R32.H1_H1 ;  /* 0x30000020ffda7230 */ /* 0x000fe40000004100 */
[----:B------:R-:W-:Y:S02]  /*2740*/  HADD2.F32 R217, -RZ, R33.H0_H0 ;  /* 0x20000021ffd97230 */ /* 0x000fe40000004100 */
[----:B------:R-:W-:Y:S02]  /*2750*/  HADD2.F32 R210, -RZ, R34.H1_H1 ;  /* 0x30000022ffd27230 */ /* 0x000fe40000004100 */
[----:B---3--:R-:W-:-:S02]  /*2760*/  HADD2.F32 R209, -RZ, R160.H0_H0 ;  /* 0x200000a0ffd17230 */ /* 0x008fc40000004100 */
        /* <DEDUP_REMOVED lines=8> */
[--C-:B----4-:R-:W-:Y:S02]  /*27f0*/  HADD2.F32 R161, -RZ, R164.reuse.H0_H0 ;  /* 0x200000a4ffa17230 */ /* 0x110fe40000004100 */
        /* <DEDUP_REMOVED lines=66> */
.L_x_796:
[----:B------:R-:W-:Y:S05]  /*2c20*/  BSYNC.RECONVERGENT B2 ;  /* 0x0000000000027941 */ /* 0x000fea0003800200 */
.L_x_795:
        /* <DEDUP_REMOVED lines=11> */
[----:B------:R-:W-:Y:S01]  /*2ce0*/  HADD2.F32 R192, -RZ, R36.H0_H0 ;  /* 0x20000024ffc07230 */ /* 0x000fe20000004100 */
[----:B------:R-:W-:Y:S01]  /*2cf0*/  IADD3 R227, PT, PT, R227, 0x20, RZ ;  /* 0x00000020e3e37810 */ /* 0x000fe20007ffe0ff */
[--C-:B--2---:R-:W-:Y:S02]  /*2d00*/  HADD2.F32 R195, -RZ, R160.reuse.H0_H0 ;  /* 0x200000a0ffc37230 */ /* 0x104fe40000004100 */
[----:B------:R-:W-:Y:S02]  /*2d10*/  HADD2.F32 R199, -RZ, R160.H1_H1 ;  /* 0x300000a0ffc77230 */ /* 0x000fe40000004100 */
[--C-:B------:R-:W-:Y:S02]  /*2d20*/  HADD2.F32 R233, -RZ, R162.reuse.H0_H0 ;  /* 0x200000a2ffe97230 */ /* 0x100fe40000004100 */
[----:B------:R-:W-:Y:S02]  /*2d30*/  HADD2.F32 R235, -RZ, R162.H1_H1 ;  /* 0x300000a2ffeb7230 */ /* 0x000fe40000004100 */
[----:B------:R-:W-:Y:S01]  /*2d40*/  FADD.FTZ R162, -R222, R195 ;  /* 0x000000c3dea27221 */ /* 0x000fe20000010100 */
[----:B------:R-:W-:-:S02]  /*2d50*/  HADD2.F32 R201, -RZ, R161.H0_H0 ;  /* 0x200000a1ffc97230 */ /* 0x000fc40000004100 */
[C---:B------:R-:W-:Y:S01]  /*2d60*/  FADD.FTZ R204, -R222.reuse, R199 ;  /* 0x000000c7decc7221 */ /* 0x040fe20000010100 */
[----:B------:R-:W-:Y:S02]  /*2d70*/  HADD2.F32 R231, -RZ, R161.H1_H1 ;  /* 0x300000a1ffe77230 */ /* 0x000fe40000004100 */
[C---:B-----5:R-:W-:Y:S01]  /*2d80*/  FMUL.FTZ R207, R173.reuse, R162 ;  /* 0x000000a2adcf7220 */ /* 0x060fe20000410000 */
[----:B---3--:R-:W-:Y:S02]  /*2d90*/  HADD2.F32 R197, -RZ, R164.H0_H0 ;  /* 0x200000a4ffc57230 */ /* 0x008fe40000004100 */
[----:B------:R-:W-:Y:S01]  /*2da0*/  FADD.FTZ R162, -R222, R201 ;  /* 0x000000c9dea27221 */ /* 0x000fe20000010100 */
[--C-:B------:R-:W-:Y:S02]  /*2db0*/  HADD2.F32 R161, -RZ, R167.reuse.H0_H0 ;  /* 0x200000a7ffa17230 */ /* 0x100fe40000004100 */
[----:B------:R-:W-:Y:S01]  /*2dc0*/  FMUL.FTZ R204, R173, R204 ;  /* 0x000000ccadcc7220 */ /* 0x000fe20000410000 */
[----:B------:R-:W-:-:S02]  /*2dd0*/  HADD2.F32 R160, -RZ, R167.H1_H1 ;  /* 0x300000a7ffa07230 */ /* 0x000fc40000004100 */
[----:B------:R-:W-:Y:S01]  /*2de0*/  FMUL.FTZ R203, R173, R162 ;  /* 0x000000a2adcb7220 */ /* 0x000fe20000410000 */
[----:B------:R-:W-:Y:S02]  /*2df0*/  HADD2.F32 R164, -RZ, R164.H1_H1 ;  /* 0x300000a4ffa47230 */ /* 0x000fe40000004100 */
[----:B------:R-:W-:Y:S01]  /*2e00*/  FADD.FTZ R162, -R222, R233 ;  /* 0x000000e9dea27221 */ /* 0x000fe20000010100 */
[----:B------:R-:W-:Y:S02]  /*2e10*/  HADD2.F32 R167, -RZ, R36.H1_H1 ;  /* 0x30000024ffa77230 */ /* 0x000fe40000004100 */
[----:B------:R-:W-:Y:S01]  /*2e20*/  FMUL.FTZ R205, R192, R197 ;  /* 0x000000c5c0cd7220 */ /* 0x000fe20000410000 */
[--C-:B------:R-:W-:Y:S02]  /*2e30*/  HADD2.F32 R229, -RZ, R165.reuse.H0_H0 ;  /* 0x200000a5ffe57230 */ /* 0x100fe40000004100 */
[----:B------:R-:W-:Y:S01]  /*2e40*/  FADD.FTZ R133, R133, R164 ;  /* 0x000000a485857221 */ /* 0x000fe20000010000 */
[----:B------:R-:W-:-:S02]  /*2e50*/  HADD2.F32 R190, -RZ, R165.H1_H1 ;  /* 0x300000a5ffbe7230 */ /* 0x000fc40000004100 */
[-C--:B------:R-:W-:Y:S01]  /*2e60*/  FMUL.FTZ R202, R167, R164.reuse ;  /* 0x000000a4a7ca7220 */ /* 0x080fe20000410000 */
[----:B------:R-:W-:Y:S01]  /*2e70*/  FFMA.FTZ R93, R204, R164, R93 ;  /* 0x000000a4cc5d7223 */ /* 0x000fe2000001005d */
[----:B------:R-:W-:Y:S02]  /*2e80*/  HADD2.F32 R165, -RZ, R166.H0_H0 ;  /* 0x200000a6ffa57230 */ /* 0x000fe40000004100 */
[----:B------:R-:W-:Y:S01]  /*2e90*/  FMUL.FTZ R199, R173, R162 ;  /* 0x000000a2adc77220 */ /* 0x000fe20000410000 */
[----:B------:R-:W-:Y:S02]  /*2ea0*/  HADD2.F32 R164, -RZ, R38.H0_H0 ;  /* 0x20000026ffa47230 */ /* 0x000fe40000004100 */
[----:B------:R-:W-:Y:S01]  /*2eb0*/  FADD.FTZ R132, R132, R197 ;  /* 0x000000c584847221 */ /* 0x000fe20000010000 */
[--C-:B------:R-:W-:Y:S02]  /*2ec0*/  HADD2.F32 R167, -RZ, R37.reuse.H1_H1 ;  /* 0x30000025ffa77230 */ /* 0x100fe40000004100 */
[----:B------:R-:W-:Y:S01]  /*2ed0*/  FFMA.FTZ R92, R207, R197, R92 ;  /* 0x000000c5cf5c7223 */ /* 0x000fe2000001005c */
[----:B------:R-:W-:Y:S01]  /*2ee0*/  FADD.FTZ R196, -R222, R235 ;  /* 0x000000ebdec47221 */ /* 0x000fe20000010100 */
[----:B------:R-:W-:-:S02]  /*2ef0*/  HADD2.F32 R192, -RZ, R37.H0_H0 ;  /* 0x20000025ffc07230 */ /* 0x000fc40000004100 */
[-C--:B------:R-:W-:Y:S01]  /*2f00*/  FMUL.FTZ R197, R164, R165.reuse ;  /* 0x000000a5a4c57220 */ /* 0x080fe20000410000 */
[----:B------:R-:W-:Y:S01]  /*2f10*/  FADD.FTZ R136, R136, R165 ;  /* 0x000000a588887221 */ /* 0x000fe20000010000 */
[----:B------:R-:W-:Y:S01]  /*2f20*/  FFMA.FTZ R96, R199, R165, R96 ;  /* 0x000000a5c7607223 */ /* 0x000fe20000010060 */
[----:B------:R-:W-:Y:S01]  /*2f30*/  FMUL.FTZ R198, R167, R190 ;  /* 0x000000bea7c67220 */ /* 0x000fe20000410000 */
[----:B------:R-:W-:Y:S01]  /*2f40*/  FADD.FTZ R225, R225, R205 ;  /* 0x000000cde1e17221 */ /* 0x000fe20000010000 */
[----:B------:R-:W-:Y:S01]  /*2f50*/  FFMA.FTZ R165, R207, R205, R224 ;  /* 0x000000cdcfa57223 */ /* 0x000fe200000100e0 */
[----:B------:R-:W-:Y:S02]  /*2f60*/  HADD2.F32 R166, -RZ, R166.H1_H1 ;  /* 0x300000a6ffa67230 */ /* 0x000fe40000004100 */
[----:B------:R-:W-:Y:S01]  /*2f70*/  FADD.FTZ R200, -R222, R231 ;  /* 0x000000e7dec87221 */ /* 0x000fe20000010100 */
[----:B------:R-:W-:Y:S02]  /*2f80*/  HADD2.F32 R167, -RZ, R38.H1_H1 ;  /* 0x30000026ffa77230 */ /* 0x000fe40000004100 */
[----:B------:R-:W-:Y:S01]  /*2f90*/  FMUL.FTZ R196, R173, R196 ;  /* 0x000000c4adc47220 */ /* 0x000fe20000410000 */
[----:B------:R-:W-:-:S02]  /*2fa0*/  HADD2.F32 R193, -RZ, R163.H0_H0 ;  /* 0x200000a3ffc17230 */ /* 0x000fc40000004100 */
[----:B------:R-:W-:Y:S01]  /*2fb0*/  FMUL.FTZ R201, R192, R229 ;  /* 0x000000e5c0c97220 */ /* 0x000fe20000410000 */
[----:B------:R-:W-:Y:S01]  /*2fc0*/  FADD.FTZ R162, R225, R202 ;  /* 0x000000cae1a27221 */ /* 0x000fe20000010000 */
[----:B------:R-:W-:Y:S01]  /*2fd0*/  FFMA.FTZ R164, R204, R202, R165 ;  /* 0x000000cacca47223 */ /* 0x000fe200000100a5 */
[----:B------:R-:W-:Y:S01]  /*2fe0*/  FMUL.FTZ R200, R173, R200 ;  /* 0x000000c8adc87220 */ /* 0x000fe20000410000 */
[-C--:B------:R-:W-:Y:S01]  /*2ff0*/  FMUL.FTZ R194, R167, R166.reuse ;  /* 0x000000a6a7c27220 */ /* 0x080fe20000410000 */
[----:B------:R-:W-:Y:S01]  /*3000*/  FADD.FTZ R137, R137, R166 ;  /* 0x000000a689897221 */ /* 0x000fe20000010000 */
[----:B------:R-:W-:Y:S01]  /*3010*/  FFMA.FTZ R97, R196, R166, R97 ;  /* 0x000000a6c4617223 */ /* 0x000fe20000010061 */
[----:B------:R-:W-:Y:S01]  /*3020*/  FADD.FTZ R166, -R222, R193 ;  /* 0x000000c1dea67221 */ /* 0x000fe20000010100 */
[----:B------:R-:W-:Y:S01]  /*3030*/  FADD.FTZ R165, R162, R201 ;  /* 0x000000c9a2a57221 */ /* 0x000fe20000010000 */
[----:B------:R-:W-:Y:S01]  /*3040*/  FFMA.FTZ R167, R203, R201, R164 ;  /* 0x000000c9cba77223 */ /* 0x000fe200000100a4 */
[----:B------:R-:W-:Y:S01]  /*3050*/  FADD.FTZ R135, R135, R190 ;  /* 0x000000be87877221 */ /* 0x000fe20000010000 */
[----:B------:R-:W-:Y:S01]  /*3060*/  FFMA.FTZ R95, R200, R190, R95 ;  /* 0x000000bec85f7223 */ /* 0x000fe2000001005f */
[----:B------:R-:W-:-:S02]  /*3070*/  HADD2.F32 R190, -RZ, R39.H0_H0 ;  /* 0x20000027ffbe7230 */ /* 0x000fc40000004100 */
[----:B------:R-:W-:Y:S01]  /*3080*/  FMUL.FTZ R195, R173, R166 ;  /* 0x000000a6adc37220 */ /* 0x000fe20000410000 */
[----:B------:R-:W-:Y:S01]  /*3090*/  FADD.FTZ R162, R165, R198 ;  /* 0x000000c6a5a27221 */ /* 0x000fe20000010000 */
[----:B------:R-:W-:Y:S01]  /*30a0*/  FFMA.FTZ R164, R200, R198, R167 ;  /* 0x000000c6c8a47223 */ /* 0x000fe200000100a7 */
[----:B------:R-:W-:Y:S02]  /*30b0*/  HADD2.F32 R163, -RZ, R163.H1_H1 ;  /* 0x300000a3ffa37230 */ /* 0x000fe40000004100 */
[-C--:B------:R-:W-:Y:S01]  /*30c0*/  FMUL.FTZ R193, R190, R161.reuse ;  /* 0x000000a1bec17220 */ /* 0x080fe20000410000 */
[----:B------:R-:W-:Y:S01]  /*30d0*/  FADD.FTZ R138, R138, R161 ;  /* 0x000000a18a8a7221 */ /* 0x000fe20000010000 */
[----:B------:R-:W-:Y:S01]  /*30e0*/  FFMA.FTZ R98, R195, R161, R98 ;  /* 0x000000a1c3627223 */ /* 0x000fe20000010062 */
[----:B------:R-:W-:Y:S01]  /*30f0*/  FADD.FTZ R161, R162, R197 ;  /* 0x000000c5a2a17221 */ /* 0x000fe20000010000 */
[----:B------:R-:W-:Y:S01]  /*3100*/  FFMA.FTZ R165, R199, R197, R164 ;  /* 0x000000c5c7a57223 */ /* 0x000fe200000100a4 */
[----:B------:R-:W-:-:S02]  /*3110*/  HADD2.F32 R225, -RZ, R39.H1_H1 ;  /* 0x30000027ffe17230 */ /* 0x000fc40000004100 */
        /* <DEDUP_REMOVED lines=13> */
.L_x_798:
[----:B------:R-:W-:Y:S05]  /*31f0*/  BSYNC.RECONVERGENT B2 ;  /* 0x0000000000027941 */ /* 0x000fea0003800200 */
.L_x_797:
        /* <DEDUP_REMOVED lines=11> */
[--C-:B------:R-:W-:Y:S01]  /*32b0*/  HADD2.F32 R189, -RZ, R40.reuse.H0_H0 ;  /* 0x20000028ffbd7230 */ /* 0x100fe20000004100 */
[----:B------:R-:W-:Y:S01]  /*32c0*/  IADD3 R227, PT, PT, R227, 0x20, RZ ;  /* 0x00000020e3e37810 */ /* 0x000fe20007ffe0ff */
[--C-:B------:R-:W-:Y:S02]  /*32d0*/  HADD2.F32 R182, -RZ, R41.reuse.H1_H1 ;  /* 0x30000029ffb67230 */ /* 0x100fe40000004100 */
[----:B------:R-:W-:Y:S02]  /*32e0*/  HADD2.F32 R186, -RZ, R40.H1_H1 ;  /* 0x30000028ffba7230 */ /* 0x000fe40000004100 */
[----:B------:R-:W-:Y:S02]  /*32f0*/  HADD2.F32 R185, -RZ, R41.H0_H0 ;  /* 0x20000029ffb97230 */ /* 0x000fe40000004100 */
[----:B---3--:R-:W-:Y:S02]  /*3300*/  HADD2.F32 R175, -RZ, R160.H0_H0 ;  /* 0x200000a0ffaf7230 */ /* 0x008fe40000004100 */
        /* <DEDUP_REMOVED lines=8> */
[----:B----4-:R-:W-:-:S02]  /*3390*/  HADD2.F32 R176, -RZ, R164.H0_H0 ;  /* 0x200000a4ffb07230 */ /* 0x010fc40000004100 */
[C---:B------:R-:W-:Y:S01]  /*33a0*/  FADD.FTZ R162, -R222.reuse, R181 ;  /* 0x000000b5dea27221 */ /* 0x040fe20000010100 */
[--C-:B------:R-:W-:Y:S02]  /*33b0*/  HADD2.F32 R178, -RZ, R165.reuse.H0_H0 ;  /* 0x200000a5ffb27230 */ /* 0x100fe40000004100 */
[----:B------:R-:W-:Y:S01]  /*33c0*/  FADD.FTZ R188, -R222, R179 ;  /* 0x000000b3debc7221 */ /* 0x000fe20000010100 */
[----:B------:R-:W-:Y:S02]  /*33d0*/  HADD2.F32 R165, -RZ, R165.H1_H1 ;  /* 0x300000a5ffa57230 */ /* 0x000fe40000004100 */
[----:B------:R-:W-:Y:S01]  /*33e0*/  FMUL.FTZ R184, R173, R184 ;  /* 0x000000b8adb87220 */ /* 0x000fe20000410000 */
[----:B------:R-:W-:Y:S02]  /*33f0*/  HADD2.F32 R164, -RZ, R164.H1_H1 ;  /* 0x300000a4ffa47230 */ /* 0x000fe40000004100 */
[-C--:B------:R-:W-:Y:S01]  /*3400*/  FMUL.FTZ R189, R189, R176.reuse ;  /* 0x000000b0bdbd7220 */ /* 0x080fe20000410000 */
[----:B------:R-:W-:Y:S01]  /*3410*/  FADD.FTZ R104, R104, R176 ;  /* 0x000000b068687221 */ /* 0x000fe20000010000 */
[----:B------:R-:W-:Y:S01]  /*3420*/  FFMA.FTZ R60, R191, R176, R60 ;  /* 0x000000b0bf3c7223 */ /* 0x000fe2000001003c */
[C---:B------:R-:W-:Y:S01]  /*3430*/  FMUL.FTZ R187, R173.reuse, R162 ;  /* 0x000000a2adbb7220 */ /* 0x040fe20000410000 */
[C---:B------:R-:W-:Y:S01]  /*3440*/  FADD.FTZ R176, -R222.reuse, R231 ;  /* 0x000000e7deb07221 */ /* 0x040fe20000010100 */
[----:B------:R-:W-:Y:S01]  /*3450*/  FMUL.FTZ R188, R173, R188 ;  /* 0x000000bcadbc7220 */ /* 0x000fe20000410000 */
[----:B------:R-:W-:Y:S01]  /*3460*/  FADD.FTZ R162, -R222, R229 ;  /* 0x000000e5dea27221 */ /* 0x000fe20000010100 */
[-C--:B------:R-:W-:Y:S01]  /*3470*/  FMUL.FTZ R182, R182, R165.reuse ;  /* 0x000000a5b6b67220 */ /* 0x080fe20000410000 */
[----:B------:R-:W-:Y:S01]  /*3480*/  FADD.FTZ R107, R107, R165 ;  /* 0x000000a56b6b7221 */ /* 0x000fe20000010000 */
[----:B------:R-:W-:Y:S01]  /*3490*/  FFMA.FTZ R63, R184, R165, R63 ;  /* 0x000000a5b83f7223 */ /* 0x000fe2000001003f */
[----:B------:R-:W-:-:S02]  /*34a0*/  HADD2.F32 R180, -RZ, R166.H0_H0 ;  /* 0x200000a6ffb47230 */ /* 0x000fc40000004100 */
[----:B------:R-:W-:Y:S01]  /*34b0*/  FMUL.FTZ R186, R186, R164 ;  /* 0x000000a4baba7220 */ /* 0x000fe20000410000 */
[----:B------:R-:W-:Y:S01]  /*34c0*/  FADD.FTZ R225, R225, R189 ;  /* 0x000000bde1e17221 */ /* 0x000fe20000010000 */
[----:B------:R-:W-:Y:S01]  /*34d0*/  FFMA.FTZ R165, R191, R189, R224 ;  /* 0x000000bdbfa57223 */ /* 0x000fe200000100e0 */
[----:B------:R-:W-:Y:S02]  /*34e0*/  HADD2.F32 R166, -RZ, R166.H1_H1 ;  /* 0x300000a6ffa67230 */ /* 0x000fe40000004100 */
[----:B------:R-:W-:Y:S01]  /*34f0*/  FMUL.FTZ R176, R173, R176 ;  /* 0x000000b0adb07220 */ /* 0x000fe20000410000 */
[----:B------:R-:W-:Y:S02]  /*3500*/  HADD2.F32 R175, -RZ, R42.H1_H1 ;  /* 0x3000002affaf7230 */ /* 0x000fe40000004100 */
[----:B------:R-:W-:Y:S01]  /*3510*/  FADD.FTZ R105, R105, R164 ;  /* 0x000000a469697221 */ /* 0x000fe20000010000 */
[----:B------:R-:W-:Y:S02]  /*3520*/  HADD2.F32 R177, -RZ, R163.H0_H0 ;  /* 0x200000a3ffb17230 */ /* 0x000fe40000004100 */
[C---:B------:R-:W-:Y:S01]  /*3530*/  FFMA.FTZ R61, R188.reuse, R164, R61 ;  /* 0x000000a4bc3d7223 */ /* 0x040fe2000001003d */
[----:B------:R-:W-:Y:S01]  /*3540*/  FMUL.FTZ R183, R173, R162 ;  /* 0x000000a2adb77220 */ /* 0x000fe20000410000 */
[----:B------:R-:W-:Y:S01]  /*3550*/  FMUL.FTZ R185, R185, R178 ;  /* 0x000000b2b9b97220 */ /* 0x000fe20000410000 */
[----:B------:R-:W-:Y:S01]  /*3560*/  FADD.FTZ R162, R225, R186 ;  /* 0x000000bae1a27221 */ /* 0x000fe20000010000 */
[----:B------:R-:W-:Y:S01]  /*3570*/  FFMA.FTZ R164, R188, R186, R165 ;  /* 0x000000babca47223 */ /* 0x000fe200000100a5 */
[-C--:B------:R-:W-:Y:S01]  /*3580*/  FMUL.FTZ R175, R175, R166.reuse ;  /* 0x000000a6afaf7220 */ /* 0x080fe20000410000 */
[----:B------:R-:W-:Y:S01]  /*3590*/  FADD.FTZ R109, R109, R166 ;  /* 0x000000a66d6d7221 */ /* 0x000fe20000010000 */
[----:B------:R-:W-:Y:S01]  /*35a0*/  FFMA.FTZ R65, R176, R166, R65 ;  /* 0x000000a6b0417223 */ /* 0x000fe20000010041 */
[----:B------:R-:W-:-:S02]  /*35b0*/  HADD2.F32 R161, -RZ, R167.H0_H0 ;  /* 0x200000a7ffa17230 */ /* 0x000fc40000004100 */
[----:B------:R-:W-:Y:S01]  /*35c0*/  FADD.FTZ R166, -R222, R177 ;  /* 0x000000b1dea67221 */ /* 0x000fe20000010100 */
[----:B------:R-:W-:Y:S02]  /*35d0*/  HADD2.F32 R160, -RZ, R167.H1_H1 ;  /* 0x300000a7ffa07230 */ /* 0x000fe40000004100 */
[----:B------:R-:W-:Y:S01]  /*35e0*/  FADD.FTZ R165, R162, R185 ;  /* 0x000000b9a2a57221 */ /* 0x000fe20000010000 */
[----:B------:R-:W-:Y:S02]  /*35f0*/  HADD2.F32 R181, -RZ, R42.H0_H0 ;  /* 0x2000002affb57230 */ /* 0x000fe40000004100 */
[C---:B------:R-:W-:Y:S01]  /*3600*/  FFMA.FTZ R167, R187.reuse, R185, R164 ;  /* 0x000000b9bba77223 */ /* 0x040fe200000100a4 */
[----:B------:R-:W-:Y:S01]  /*3610*/  FADD.FTZ R106, R106, R178 ;  /* 0x000000b26a6a7221 */ /* 0x000fe20000010000 */
[----:B------:R-:W-:Y:S01]  /*3620*/  FFMA.FTZ R62, R187, R178, R62 ;  /* 0x000000b2bb3e7223 */ /* 0x000fe2000001003e */
[----:B------:R-:W-:Y:S02]  /*3630*/  HADD2.F32 R178, -RZ, R43.H0_H0 ;  /* 0x2000002bffb27230 */ /* 0x000fe40000004100 */
[----:B------:R-:W-:Y:S01]  /*3640*/  FMUL.FTZ R179, R173, R166 ;  /* 0x000000a6adb37220 */ /* 0x000fe20000410000 */
        /* <DEDUP_REMOVED lines=8> */
[C---:B------:R-:W-:Y:S01]  /*36d0*/  FFMA.FTZ R161, R183.reuse, R181, R164 ;  /* 0x000000b5b7a17223 */ /* 0x040fe200000100a4 */
        /* <DEDUP_REMOVED lines=14> */
.L_x_800:
[----:B------:R-:W-:Y:S05]  /*37c0*/  BSYNC.RECONVERGENT B2 ;  /* 0x0000000000027941 */ /* 0x000fea0003800200 */
.L_x_799:
        /* <DEDUP_REMOVED lines=11> */
[----:B------:R-:W-:Y:S01]  /*3880*/  HADD2.F32 R23, -RZ, R44.H0_H0 ;  /* 0x2000002cff177230 */ /* 0x000fe20000004100 */
[----:B------:R-:W-:Y:S01]  /*3890*/  IADD3 R227, PT, PT, R227, 0x20, RZ ;  /* 0x00000020e3e37810 */ /* 0x000fe20007ffe0ff */
[----:B------:R-:W-:Y:S02]  /*38a0*/  HADD2.F32 R168, -RZ, R46.H0_H0 ;  /* 0x2000002effa87230 */ /* 0x000fe40000004100 */
[----:B------:R-:W-:Y:S02]  /*38b0*/  HADD2.F32 R172, -RZ, R47.H0_H0 ;  /* 0x2000002fffac7230 */ /* 0x000fe40000004100 */
[--C-:B---3--:R-:W-:Y:S02]  /*38c0*/  HADD2.F32 R21, -RZ, R24.reuse.H0_H0 ;  /* 0x20000018ff157230 */ /* 0x108fe40000004100 */
[----:B------:R-:W-:Y:S02]  /*38d0*/  HADD2.F32 R167, -RZ, R24.H1_H1 ;  /* 0x30000018ffa77230 */ /* 0x000fe40000004100 */
[----:B------:R-:W-:-:S02]  /*38e0*/  HADD2.F32 R169, -RZ, R25.H0_H0 ;  /* 0x20000019ffa97230 */ /* 0x000fc40000004100 */
[C---:B------:R-:W-:Y:S01]  /*38f0*/  FADD.FTZ R24, -R222.reuse, R21 ;  /* 0x00000015de187221 */ /* 0x040fe20000010100 */
[----:B------:R-:W-:Y:S02]  /*3900*/  HADD2.F32 R171, -RZ, R25.H1_H1 ;  /* 0x30000019ffab7230 */ /* 0x000fe40000004100 */
[--C-:B------:R-:W-:Y:S02]  /*3910*/  HADD2.F32 R229, -RZ, R26.reuse.H0_H0 ;  /* 0x2000001affe57230 */ /* 0x100fe40000004100 */
[----:B-----5:R-:W-:Y:S01]  /*3920*/  FMUL.FTZ R21, R173, R24 ;  /* 0x00000018ad157220 */ /* 0x020fe20000410000 */
[----:B------:R-:W-:Y:S02]  /*3930*/  HADD2.F32 R233, -RZ, R26.H1_H1 ;  /* 0x3000001affe97230 */ /* 0x000fe40000004100 */
[----:B------:R-:W-:Y:S01]  /*3940*/  FADD.FTZ R26, -R222, R167 ;  /* 0x000000a7de1a7221 */ /* 0x000fe20000010100 */
[----:B----4-:R-:W-:Y:S02]  /*3950*/  HADD2.F32 R25, -RZ, R28.H0_H0 ;  /* 0x2000001cff197230 */ /* 0x010fe40000004100 */
[----:B------:R-:W-:-:S02]  /*3960*/  HADD2.F32 R231, -RZ, R30.H0_H0 ;  /* 0x2000001effe77230 */ /* 0x000fc40000004100 */
[----:B------:R-:W-:Y:S01]  /*3970*/  FMUL.FTZ R26, R173, R26 ;  /* 0x0000001aad1a7220 */ /* 0x000fe20000410000 */
[----:B------:R-:W-:Y:S02]  /*3980*/  HADD2.F32 R166, -RZ, R30.H1_H1 ;  /* 0x3000001effa67230 */ /* 0x000fe40000004100 */
[----:B------:R-:W-:Y:S01]  /*3990*/  FADD.FTZ R30, -R222, R169 ;  /* 0x000000a9de1e7221 */ /* 0x000fe20000010100 */
[--C-:B------:R-:W-:Y:S02]  /*39a0*/  HADD2.F32 R165, -RZ, R27.reuse.H0_H0 ;  /* 0x2000001bffa57230 */ /* 0x100fe40000004100 */
[----:B------:R-:W-:Y:S01]  /*39b0*/  FMUL.FTZ R24, R23, R25 ;  /* 0x0000001917187220 */ /* 0x000fe20000410000 */
[----:B------:R-:W-:Y:S02]  /*39c0*/  HADD2.F32 R161, -RZ, R27.H1_H1 ;  /* 0x3000001bffa17230 */ /* 0x000fe40000004100 */
[----:B------:R-:W-:Y:S01]  /*39d0*/  FADD.FTZ R112, R112, R25 ;  /* 0x0000001970707221 */ /* 0x000fe20000010000 */
[----:B------:R-:W-:-:S02]  /*39e0*/  HADD2.F32 R28, -RZ, R28.H1_H1 ;  /* 0x3000001cff1c7230 */ /* 0x000fc40000004100 */
[----:B------:R-:W-:Y:S01]  /*39f0*/  FFMA.FTZ R68, R21, R25, R68 ;  /* 0x0000001915447223 */ /* 0x000fe20000010044 */
[--C-:B------:R-:W-:Y:S02]  /*3a00*/  HADD2.F32 R162, -RZ, R29.reuse.H0_H0 ;  /* 0x2000001dffa27230 */ /* 0x100fe40000004100 */
[----:B------:R-:W-:Y:S01]  /*3a10*/  FMUL.FTZ R25, R173, R30 ;  /* 0x0000001ead197220 */ /* 0x000fe20000410000 */
[----:B------:R-:W-:Y:S02]  /*3a20*/  HADD2.F32 R164, -RZ, R29.H1_H1 ;  /* 0x3000001dffa47230 */ /* 0x000fe40000004100 */
[----:B------:R-:W-:Y:S01]  /*3a30*/  FADD.FTZ R113, R113, R28 ;  /* 0x0000001c71717221 */ /* 0x000fe20000010000 */
[----:B------:R-:W-:Y:S02]  /*3a40*/  HADD2.F32 R27, -RZ, R44.H1_H1 ;  /* 0x3000002cff1b7230 */ /* 0x000fe40000004100 */
[----:B------:R-:W-:Y:S01]  /*3a50*/  FFMA.FTZ R69, R26, R28, R69 ;  /* 0x0000001c1a457223 */ /* 0x000fe20000010045 */
[----:B------:R-:W-:-:S02]  /*3a60*/  HADD2.F32 R29, -RZ, R45.H0_H0 ;  /* 0x2000002dff1d7230 */ /* 0x000fc40000004100 */
[----:B------:R-:W-:Y:S01]  /*3a70*/  FADD.FTZ R114, R114, R162 ;  /* 0x000000a272727221 */ /* 0x000fe20000010000 */
[----:B------:R-:W-:Y:S01]  /*3a80*/  FFMA.FTZ R70, R25, R162, R70 ;  /* 0x000000a219467223 */ /* 0x000fe20000010046 */
[----:B------:R-:W-:Y:S01]  /*3a90*/  FMUL.FTZ R23, R27, R28 ;  /* 0x0000001c1b177220 */ /* 0x000fe20000410000 */
[C---:B------:R-:W-:Y:S01]  /*3aa0*/  FADD.FTZ R170, -R222.reuse, R233 ;  /* 0x000000e9deaa7221 */ /* 0x040fe20000010100 */
[----:B------:R-:W-:Y:S01]  /*3ab0*/  FMUL.FTZ R28, R29, R162 ;  /* 0x000000a21d1c7220 */ /* 0x000fe20000410000 */
[C---:B------:R-:W-:Y:S01]  /*3ac0*/  FADD.FTZ R162, -R222.reuse, R229 ;  /* 0x000000e5dea27221 */ /* 0x040fe20000010100 */
[----:B------:R-:W-:Y:S01]  /*3ad0*/  FADD.FTZ R30, -R222, R171 ;  /* 0x000000abde1e7221 */ /* 0x000fe20000010100 */
[--C-:B------:R-:W-:Y:S02]  /*3ae0*/  HADD2.F32 R163, -RZ, R31.reuse.H0_H0 ;  /* 0x2000001fffa37230 */ /* 0x100fe40000004100 */
[----:B------:R-:W-:Y:S01]  /*3af0*/  FFMA.FTZ R167, R21, R24, R224 ;  /* 0x0000001815a77223 */ /* 0x000fe200000100e0 */
[----:B------:R-:W-:Y:S01]  /*3b00*/  FMUL.FTZ R29, R173, R162 ;  /* 0x000000a2ad1d7220 */ /* 0x000fe20000410000 */
[----:B------:R-:W-:Y:S01]  /*3b10*/  FADD.FTZ R162, R225, R24 ;  /* 0x00000018e1a27221 */ /* 0x000fe20000010000 */
[----:B------:R-:W-:-:S02]  /*3b20*/  HADD2.F32 R160, -RZ, R31.H1_H1 ;  /* 0x3000001fffa07230 */ /* 0x000fc40000004100 */
[C---:B------:R-:W-:Y:S01]  /*3b30*/  FMUL.FTZ R170, R173.reuse, R170 ;  /* 0x000000aaadaa7220 */ /* 0x040fe20000410000 */
[----:B------:R-:W-:Y:S02]  /*3b40*/  HADD2.F32 R31, -RZ, R46.H1_H1 ;  /* 0x3000002eff1f7230 */ /* 0x000fe40000004100 */
[----:B------:R-:W-:Y:S01]  /*3b50*/  FMUL.FTZ R30, R173, R30 ;  /* 0x0000001ead1e7220 */ /* 0x000fe20000410000 */
[----:B------:R-:W-:Y:S02]  /*3b60*/  HADD2.F32 R27, -RZ, R45.H1_H1 ;  /* 0x3000002dff1b7230 */ /* 0x000fe40000004100 */
[----:B------:R-:W-:Y:S01]  /*3b70*/  FADD.FTZ R169, R162, R23 ;  /* 0x00000017a2a97221 */ /* 0x000fe20000010000 */
[----:B------:R-:W-:Y:S01]  /*3b80*/  FFMA.FTZ R162, R26, R23, R167 ;  /* 0x000000171aa27223 */ /* 0x000fe200000100a7 */
[-C--:B------:R-:W-:Y:S01]  /*3b90*/  FMUL.FTZ R31, R31, R166.reuse ;  /* 0x000000a61f1f7220 */ /* 0x080fe20000410000 */
[----:B------:R-:W-:Y:S01]  /*3ba0*/  FADD.FTZ R117, R117, R166 ;  /* 0x000000a675757221 */ /* 0x000fe20000010000 */
[----:B------:R-:W-:Y:S01]  /*3bb0*/  FFMA.FTZ R73, R170, R166, R73 ;  /* 0x000000a6aa497223 */ /* 0x000fe20000010049 */
[-C--:B------:R-:W-:Y:S01]  /*3bc0*/  FMUL.FTZ R27, R27, R164.reuse ;  /* 0x000000a41b1b7220 */ /* 0x080fe20000410000 */
        /* <DEDUP_REMOVED lines=28> */
.L_x_802:
[----:B------:R-:W-:Y:S05]  /*3d90*/  BSYNC.RECONVERGENT B2 ;  /* 0x0000000000027941 */ /* 0x000fea0003800200 */
.L_x_801:
        /* <DEDUP_REMOVED lines=8> */
[----:B0-----:R-:W-:-:S05]  /*3e20*/  IMAD.WIDE.U32 R6, R227, 0x10, R6 ;  /* 0x00000010e3067825 */ /* 0x001fca00078e0006 */
[----:B------:R0:W5:Y:S02]  /*3e30*/  LDG.E.128 R140, desc[UR10][R6.64] ;  /* 0x0000000a068c7981 */ /* 0x000164000c1e1d00 */
[----:B0-----:R-:W-:Y:S02]  /*3e40*/  HADD2.F32 R6, -RZ, R48.H0_H0 ;  /* 0x20000030ff067230 */ /* 0x001fe40000004100 */
[----:B--2---:R-:W-:Y:S02]  /*3e50*/  HADD2.F32 R17, -RZ, R8.H0_H0 ;  /* 0x20000008ff117230 */ /* 0x004fe40000004100 */
[--C-:B------:R-:W-:Y:S02]  /*3e60*/  HADD2.F32 R161, -RZ, R9.reuse.H0_H0 ;  /* 0x20000009ffa17230 */ /* 0x100fe40000004100 */
[----:B------:R-:W-:Y:S02]  /*3e70*/  HADD2.F32 R163, -RZ, R9.H1_H1 ;  /* 0x30000009ffa37230 */ /* 0x000fe40000004100 */
[----:B------:R-:W-:-:S02]  /*3e80*/  HADD2.F32 R9, -RZ, R10.H1_H1 ;  /* 0x3000000aff097230 */ /* 0x000fc40000004100 */
[C---:B------:R-:W-:Y:S01]  /*3e90*/  FADD.FTZ R16, -R222.reuse, R161 ;  /* 0x000000a1de107221 */ /* 0x040fe20000010100 */
[--C-:B------:R-:W-:Y:S02]  /*3ea0*/  HADD2.F32 R167, -RZ, R11.reuse.H0_H0 ;  /* 0x2000000bffa77230 */ /* 0x100fe40000004100 */
[C---:B------:R-:W-:Y:S01]  /*3eb0*/  FADD.FTZ R18, -R222.reuse, R163 ;  /* 0x000000a3de127221 */ /* 0x040fe20000010100 */
[----:B------:R-:W-:Y:S02]  /*3ec0*/  HADD2.F32 R11, -RZ, R11.H1_H1 ;  /* 0x3000000bff0b7230 */ /* 0x000fe40000004100 */
[C---:B------:R-:W-:Y:S01]  /*3ed0*/  FADD.FTZ R164, -R222.reuse, R9 ;  /* 0x00000009dea47221 */ /* 0x040fe20000010100 */
[----:B------:R-:W-:Y:S02]  /*3ee0*/  HADD2.F32 R19, -RZ, R8.H1_H1 ;  /* 0x30000008ff137230 */ /* 0x000fe40000004100 */
[----:B------:R-:W-:Y:S01]  /*3ef0*/  FADD.FTZ R8, -R222, R17 ;  /* 0x00000011de087221 */ /* 0x000fe20000010100 */
[----:B------:R-:W-:-:S02]  /*3f00*/  HADD2.F32 R165, -RZ, R10.H0_H0 ;  /* 0x2000000affa57230 */ /* 0x000fc40000004100 */
[C---:B------:R-:W-:Y:S01]  /*3f10*/  FADD.FTZ R22, -R222.reuse, R11 ;  /* 0x0000000bde167221 */ /* 0x040fe20000010100 */
[--C-:B---3--:R-:W-:Y:S02]  /*3f20*/  HADD2.F32 R9, -RZ, R12.reuse.H0_H0 ;  /* 0x2000000cff097230 */ /* 0x108fe40000004100 */
[----:B------:R-:W-:Y:S01]  /*3f30*/  FADD.FTZ R10, -R222, R19 ;  /* 0x00000013de0a7221 */ /* 0x000fe20000010100 */
[----:B------:R-:W-:Y:S02]  /*3f40*/  HADD2.F32 R12, -RZ, R12.H1_H1 ;  /* 0x3000000cff0c7230 */ /* 0x000fe40000004100 */
[----:B-----5:R-:W-:Y:S01]  /*3f50*/  FMUL.FTZ R7, R173, R8 ;  /* 0x00000008ad077220 */ /* 0x020fe20000410000 */
[----:B------:R-:W-:Y:S02]  /*3f60*/  HADD2.F32 R11, -RZ, R48.H1_H1 ;  /* 0x30000030ff0b7230 */ /* 0x000fe40000004100 */
[-C--:B------:R-:W-:Y:S01]  /*3f70*/  FMUL.FTZ R6, R6, R9.reuse ;  /* 0x0000000906067220 */ /* 0x080fe20000410000 */
[----:B------:R-:W-:Y:S01]  /*3f80*/  FADD.FTZ R120, R120, R9 ;  /* 0x0000000978787221 */ /* 0x000fe20000010000 */
[----:B------:R-:W-:Y:S01]  /*3f90*/  FFMA.FTZ R76, R7, R9, R76 ;  /* 0x00000009074c7223 */ /* 0x000fe2000001004c */
[----:B------:R-:W-:Y:S01]  /*3fa0*/  FMUL.FTZ R8, R173, R10 ;  /* 0x0000000aad087220 */ /* 0x000fe20000410000 */
        /* <DEDUP_REMOVED lines=33> */
[--C-:B------:R-:W-:Y:S02]  /*41c0*/  HADD2.F32 R222, -RZ, R51.reuse.H0_H0 ;  /* 0x20000033ffde7230 */ /* 0x100fe40000004100 */
[----:B------:R-:W-:Y:S01]  /*41d0*/  FMUL.FTZ R16, R161, R166 ;  /* 0x000000a6a1107220 */ /* 0x000fe20000410000 */
[----:B------:R-:W-:Y:S01]  /*41e0*/  FADD.FTZ R161, R162, R13 ;  /* 0x0000000da2a17221 */ /* 0x000fe20000010000 */
[----:B------:R-:W-:Y:S01]  /*41f0*/  FFMA.FTZ R20, R12, R13, R17 ;  /* 0x0000000d0c147223 */ /* 0x000fe20000010011 */
[----:B------:R-:W-:Y:S01]  /*4200*/  FMUL.FTZ R18, R173, R164 ;  /* 0x000000a4ad127220 */ /* 0x000fe20000410000 */
[----:B------:R-:W-:Y:S02]  /*4210*/  HADD2.F32 R167, -RZ, R51.H1_H1 ;  /* 0x30000033ffa77230 */ /* 0x000fe40000004100 */
[----:B------:R-:W-:Y:S01]  /*4220*/  FADD.FTZ R161, R161, R14 ;  /* 0x0000000ea1a17221 */ /* 0x000fe20000010000 */
[----:B------:R-:W-:Y:S01]  /*4230*/  FFMA.FTZ R163, R15, R14, R20 ;  /* 0x0000000e0fa37223 */ /* 0x000fe20000010014 */
        /* <DEDUP_REMOVED lines=13> */
[C---:B------:R-:W-:Y:S01]  /*4310*/  FFMA.FTZ R83, R22.reuse, R160, R83 ;  /* 0x000000a016537223 */ /* 0x040fe20000010053 */
[----:B------:R-:W-:Y:S01]  /*4320*/  FADD.FTZ R225, R225, R20 ;  /* 0x00000014e1e17221 */ /* 0x000fe20000010000 */
[----:B------:R-:W-:-:S07]  /*4330*/  FFMA.FTZ R224, R22, R20, R161 ;  /* 0x0000001416e07223 */ /* 0x000fce00000100a1 */
.L_x_794:
[----:B------:R-:W-:Y:S05]  /*4340*/  BSYNC.RECONVERGENT B0 ;  /* 0x0000000000007941 */ /* 0x000fea0003800200 */
.L_x_784:
        /* <DEDUP_REMOVED lines=23> */
.L_x_866:
        /* <DEDUP_REMOVED lines=22> */
[-CC-:B0-----:R-:W-:Y:S01]  /*4620*/  FFMA.FTZ R222, R219, R166.reuse, R165.reuse ;  /* 0x000000a6dbde7223 */ /* 0x181fe200000100a5 */
        /* <DEDUP_REMOVED lines=26> */
.L_x_808:
        /* <DEDUP_REMOVED lines=33> */
.L_x_807:
[----:B------:R-:W-:-:S04]  /*49e0*/  UISETP.NE.U32.AND UP0, UPT, UR6, URZ, UPT ;  /* 0x000000ff0600728c */ /* 0x000fc8000bf05070 */
[----:B------:R-:W-:-:S09]  /*49f0*/  UISETP.NE.AND.EX UP0, UPT, UR7, URZ, UPT, UP0 ;  /* 0x000000ff0700728c */ /* 0x000fd2000bf05300 */
[----:B------:R-:W-:Y:S05]  /*4a00*/  BRA.U UP0, `(.L_x_810) ;  /* 0x0000000100847547 */ /* 0x000fea000b800000 */
        /* <DEDUP_REMOVED lines=33> */
.L_x_810:
        /* <DEDUP_REMOVED lines=37> */
.L_x_806:
        /* <DEDUP_REMOVED lines=8> */
[-CC-:B0-----:R-:W-:Y:S01]  /*4ef0*/  FFMA.FTZ R167, R208, R166.reuse, R165.reuse ;  /* 0x000000a6d0a77223 */ /* 0x181fe200000100a5 */
[-CC-:B------:R-:W-:Y:S01]  /*4f00*/  FFMA.FTZ R161, R212, R166.reuse, R165.reuse ;  /* 0x000000a6d4a17223 */ /* 0x180fe200000100a5 */
[-CC-:B------:R-:W-:Y:S01]  /*4f10*/  FFMA.FTZ R228, R211, R166.reuse, R165.reuse ;  /* 0x000000a6d3e47223 */ /* 0x180fe200000100a5 */
[----:B------:R-:W-:Y:S02]  /*4f20*/  HADD2.F32 R224, -RZ, R147.H1_H1 ;  /* 0x30000093ffe07230 */ /* 0x000fe40000004100 */
[----:B------:R-:W-:Y:S01]  /*4f30*/  FFMA.FTZ R226, R215, R166, R165 ;  /* 0x000000a6d7e27223 */ /* 0x000fe200000100a5 */
[----:B------:R-:W-:Y:S01]  /*4f40*/  FADD.FTZ R167, R206, -R167 ;  /* 0x800000a7cea77221 */ /* 0x000fe20000010000 */
[--C-:B------:R-:W-:Y:S02]  /*4f50*/  HADD2.F32 R162, -RZ, R146.reuse.H1_H1 ;  /* 0x30000092ffa27230 */ /* 0x100fe40000004100 */
[----:B------:R-:W-:Y:S01]  /*4f60*/  FADD.FTZ R161, R210, -R161 ;  /* 0x800000a1d2a17221 */ /* 0x000fe20000010000 */
[----:B------:R-:W-:-:S02]  /*4f70*/  HADD2.F32 R160, -RZ, R146.H0_H0 ;  /* 0x20000092ffa07230 */ /* 0x000fc40000004100 */
[----:B------:R-:W-:Y:S01]  /*4f80*/  FADD.FTZ R163, R209, -R228 ;  /* 0x800000e4d1a37221 */ /* 0x000fe20000010000 */
[----:B------:R-:W-:Y:S02]  /*4f90*/  HADD2.F32 R222, -RZ, R147.H0_H0 ;  /* 0x20000093ffde7230 */ /* 0x000fe40000004100 */
[----:B------:R-:W-:Y:S01]  /*4fa0*/  FADD.FTZ R225, R213, -R226 ;  /* 0x800000e2d5e17221 */ /* 0x000fe20000010000 */
[C---:B-----5:R-:W-:Y:S01]  /*4fb0*/  FFMA.FTZ R228, R173.reuse, R167, R224 ;  /* 0x000000a7ade47223 */ /* 0x060fe200000100e0 */
[-CC-:B------:R-:W-:Y:S01]  /*4fc0*/  FFMA.FTZ R167, R216, R166.reuse, R165.reuse ;  /* 0x000000a6d8a77223 */ /* 0x180fe200000100a5 */
[----:B------:R-:W-:Y:S01]  /*4fd0*/  FFMA.FTZ R226, R173, R161, R162 ;  /* 0x000000a1ade27223 */ /* 0x000fe200000100a2 */
[-CC-:B------:R-:W-:Y:S01]  /*4fe0*/  FFMA.FTZ R230, R223, R166.reuse, R165.reuse ;  /* 0x000000a6dfe67223 */ /* 0x180fe200000100a5 */
[-CC-:B------:R-:W-:Y:S01]  /*4ff0*/  FFMA.FTZ R232, R219, R166.reuse, R165.reuse ;  /* 0x000000a6dbe87223 */ /* 0x180fe200000100a5 */
[----:B------:R-:W-:Y:S01]  /*5000*/  FFMA.FTZ R161, R220, R166, R165 ;  /* 0x000000a6dca17223 */ /* 0x000fe200000100a5 */
[C---:B------:R-:W-:Y:S01]  /*5010*/  FFMA.FTZ R225, R173.reuse, R225, R160 ;  /* 0x000000e1ade17223 */ /* 0x040fe200000100a0 */
[----:B------:R-:W-:Y:S01]  /*5020*/  FFMA.FTZ R163, R173, R163, R222 ;  /* 0x000000a3ada37223 */ /* 0x000fe200000100de */
[----:B------:R-:W-:-:S02]  /*5030*/  HADD2.F32 R160, -RZ, R144.H0_H0 ;  /* 0x20000090ffa07230 */ /* 0x000fc40000004100 */
[----:B------:R-:W-:Y:S01]  /*5040*/  FADD.FTZ R229, R214, -R167 ;  /* 0x800000a7d6e57221 */ /* 0x000fe20000010000 */
[--C-:B------:R-:W-:Y:S02]  /*5050*/  HADD2.F32 R222, -RZ, R145.reuse.H0_H0 ;  /* 0x20000091ffde7230 */ /* 0x100fe40000004100 */
        /* <DEDUP_REMOVED lines=8> */
[----:B------:R-:W-:Y:S01]  /*50e0*/  FFMA.FTZ R167, R173, R227, R162 ;  /* 0x000000e3ada77223 */ /* 0x000fe200000100a2 */
[----:B------:R-:W-:-:S02]  /*50f0*/  F2FP.F16.F32.PACK_AB R163, R228, R163 ;  /* 0x000000a3e4a3723e */ /* 0x000fc400000000ff */
[----:B------:R-:W-:Y:S02]  /*5100*/  F2FP.F16.F32.PACK_AB R162, R226, R225 ;  /* 0x000000e1e2a2723e */ /* 0x000fe400000000ff */
[----:B------:R-:W-:Y:S02]  /*5110*/  F2FP.F16.F32.PACK_AB R161, R224, R161 ;  /* 0x000000a1e0a1723e */ /* 0x000fe400000000ff */
[----:B------:R-:W-:Y:S01]  /*5120*/  F2FP.F16.F32.PACK_AB R160, R167, R160 ;  /* 0x000000a0a7a0723e */ /* 0x000fe200000000ff */
[----:B------:R-:W-:Y:S06]  /*5130*/  BRA `(.L_x_809) ;  /* 0x0000000800047947 */ /* 0x000fec0003800000 */
.L_x_812:
[-CC-:B0-----:R-:W-:Y:S01]  /*5140*/  FFMA.FTZ R222, R211, R166.reuse, R165.reuse ;  /* 0x000000a6d3de7223 */ /* 0x181fe200000100a5 */
[-CC-:B------:R-:W-:Y:S01]  /*5150*/  FFMA.FTZ R160, R219, R166.reuse, R165.reuse ;  /* 0x000000a6dba07223 */ /* 0x180fe200000100a5 */
[----:B------:R-:W-:Y:S02]  /*5160*/  HADD2.F32 R161, -RZ, R147.H0_H0 ;  /* 0x20000093ffa17230 */ /* 0x000fe40000004100 */
[-CC-:B------:R-:W-:Y:S01]  /*5170*/  FFMA.FTZ R162, R215, R166.reuse, R165.reuse ;  /* 0x000000a6d7a27223 */ /* 0x180fe200000100a5 */
[----:B------:R-:W-:Y:S02]  /*5180*/  HADD2.F32 R101, -RZ, R145.H0_H0 ;  /* 0x20000091ff657230 */ /* 0x000fe40000004100 */
[----:B------:R-:W-:Y:S01]  /*5190*/  FADD.FTZ R222, R209, -R222 ;  /* 0x800000ded1de7221 */ /* 0x000fe20000010000 */
[----:B------:R-:W-:Y:S01]  /*51a0*/  FFMA.FTZ R100, R223, R166, R165 ;  /* 0x000000a6df647223 */ /* 0x000fe200000100a5 */
[----:B------:R-:W-:Y:S01]  /*51b0*/  FADD.FTZ R160, R217, -R160 ;  /* 0x800000a0d9a07221 */ /* 0x000fe20000010000 */
[----:B------:R-:W-:-:S02]  /*51c0*/  HADD2.F32 R103, -RZ, R146.H0_H0 ;  /* 0x20000092ff677230 */ /* 0x000fc40000004100 */
[----:B------:R-:W-:Y:S01]  /*51d0*/  FADD.FTZ R162, R213, -R162 ;  /* 0x800000a2d5a27221 */ /* 0x000fe20000010000 */
[----:B------:R-:W-:Y:S02]  /*51e0*/  HADD2.F32 R102, -RZ, R144.H0_H0 ;  /* 0x20000090ff667230 */ /* 0x000fe40000004100 */
[----:B-----5:R-:W-:Y:S01]  /*51f0*/  FFMA.FTZ R224, R173, R222, R161 ;  /* 0x000000deade07223 */ /* 0x020fe200000100a1 */
[----:B------:R-:W-:Y:S01]  /*5200*/  FADD.FTZ R100, R221, -R100 ;  /* 0x80000064dd647221 */ /* 0x000fe20000010000 */
[C---:B------:R-:W-:Y:S01]  /*5210*/  FFMA.FTZ R160, R173.reuse, R160, R101 ;  /* 0x000000a0ada07223 */ /* 0x040fe20000010065 */
[-CC-:B------:R-:W-:Y:S01]  /*5220*/  FFMA.FTZ R161, R216, R166.reuse, R165.reuse ;  /* 0x000000a6d8a17223 */ /* 0x180fe200000100a5 */
[-CC-:B------:R-:W-:Y:S01]  /*5230*/  FFMA.FTZ R101, R220, R166.reuse, R165.reuse ;  /* 0x000000a6dc657223 */ /* 0x180fe200000100a5 */
[-CC-:B------:R-:W-:Y:S01]  /*5240*/  FFMA.FTZ R229, R208, R166.reuse, R165.reuse ;  /* 0x000000a6d0e57223 */ /* 0x180fe200000100a5 */
[----:B------:R-:W-:Y:S01]  /*5250*/  FFMA.FTZ R225, R212, R166, R165 ;  /* 0x000000a6d4e17223 */ /* 0x000fe200000100a5 */
[----:B------:R-:W-:Y:S01]  /*5260*/  FFMA.FTZ R167, R173, R162, R103 ;  /* 0x000000a2ada77223 */ /* 0x000fe20000010067 */
[----:B------:R-:W-:-:S02]  /*5270*/  HADD2.F32 R163, -RZ, R145.H1_H1 ;  /* 0x30000091ffa37230 */ /* 0x000fc40000004100 */
[C---:B------:R-:W-:Y:S01]  /*5280*/  FFMA.FTZ R100, R173.reuse, R100, R102 ;  /* 0x00000064ad647223 */ /* 0x040fe20000010066 */
[----:B------:R-:W-:Y:S02]  /*5290*/  HADD2.F32 R103, -RZ, R144.H1_H1 ;  /* 0x30000090ff677230 */ /* 0x000fe40000004100 */
        /* <DEDUP_REMOVED lines=19> */
.L_x_811:
[----:B------:R-:W-:-:S04]  /*53d0*/  UISETP.NE.U32.AND UP0, UPT, UR6, URZ, UPT ;  /* 0x000000ff0600728c */ /* 0x000fc8000bf05070 */
[----:B------:R-:W-:-:S09]  /*53e0*/  UISETP.NE.AND.EX UP0, UPT, UR7, URZ, UPT, UP0 ;  /* 0x000000ff0700728c */ /* 0x000fd2000bf05300 */
[----:B------:R-:W-:Y:S05]  /*53f0*/  BRA.U UP0, `(.L_x_813) ;  /* 0x0000000100a47547 */ /* 0x000fea000b800000 */
        /* <DEDUP_REMOVED lines=41> */
.L_x_813:
[-CC-:B------:R-:W-:Y:S01]  /*5690*/  FFMA.FTZ R128, R219, R166.reuse, R165.reuse ;  /* 0x000000a6db807223 */ /* 0x180fe200000100a5 */
[-CC-:B------:R-:W-:Y:S01]  /*56a0*/  FFMA.FTZ R160, R211, R166.reuse, R165.reuse ;  /* 0x000000a6d3a07223 */ /* 0x180fe200000100a5 */
[----:B------:R-:W-:Y:S02]  /*56b0*/  HADD2.F32 R101, -RZ, R145.H0_H0 ;  /* 0x20000091ff657230 */ /* 0x000fe40000004100 */
[-CC-:B------:R-:W-:Y:S01]  /*56c0*/  FFMA.FTZ R130, R215, R166.reuse, R165.reuse ;  /* 0x000000a6d7827223 */ /* 0x180fe200000100a5 */
[----:B------:R-:W-:Y:S02]  /*56d0*/  HADD2.F32 R129, -RZ, R147.H0_H0 ;  /* 0x20000093ff817230 */ /* 0x000fe40000004100 */
[----:B------:R-:W-:Y:S01]  /*56e0*/  FFMA.FTZ R100, R223, R166, R165 ;  /* 0x000000a6df647223 */ /* 0x000fe200000100a5 */
[----:B------:R-:W-:Y:S01]  /*56f0*/  FADD.FTZ R128, R217, -R128 ;  /* 0x80000080d9807221 */ /* 0x000fe20000010000 */
[----:B------:R-:W-:Y:S01]  /*5700*/  FADD.FTZ R160, R209, -R160 ;  /* 0x800000a0d1a07221 */ /* 0x000fe20000010000 */
[----:B------:R-:W-:-:S02]  /*5710*/  HADD2.F32 R103, -RZ, R146.H0_H0 ;  /* 0x20000092ff677230 */ /* 0x000fc40000004100 */
[----:B------:R-:W-:Y:S01]  /*5720*/  FADD.FTZ R130, R213, -R130 ;  /* 0x80000082d5827221 */ /* 0x000fe20000010000 */
[--C-:B------:R-:W-:Y:S02]  /*5730*/  HADD2.F32 R102, -RZ, R144.reuse.H0_H0 ;  /* 0x20000090ff667230 */ /* 0x100fe40000004100 */
[----:B------:R-:W-:Y:S01]  /*5740*/  FADD.FTZ R100, R221, -R100 ;  /* 0x80000064dd647221 */ /* 0x000fe20000010000 */
[C---:B-----5:R-:W-:Y:S01]  /*5750*/  FFMA.FTZ R128, R173.reuse, R128, R101 ;  /* 0x00000080ad807223 */ /* 0x060fe20000010065 */
[C---:B0-----:R-:W-:Y:S01]  /*5760*/  FFMA.FTZ R167, R173.reuse, R160, R129 ;  /* 0x000000a0ada77223 */ /* 0x041fe20000010081 */
[-CC-:B------:R-:W-:Y:S01]  /*5770*/  FFMA.FTZ R101, R220, R166.reuse, R165.reuse ;  /* 0x000000a6dc657223 */ /* 0x180fe200000100a5 */
[-CC-:B------:R-:W-:Y:S01]  /*5780*/  FFMA.FTZ R129, R216, R166.reuse, R165.reuse ;  /* 0x000000a6d8817223 */ /* 0x180fe200000100a5 */
[-CC-:B------:R-:W-:Y:S01]  /*5790*/  FFMA.FTZ R225, R208, R166.reuse, R165.reuse ;  /* 0x000000a6d0e17223 */ /* 0x180fe200000100a5 */
[----:B------:R-:W-:Y:S01]  /*57a0*/  FFMA.FTZ R161, R212, R166, R165 ;  /* 0x000000a6d4a17223 */ /* 0x000fe200000100a5 */
[C---:B------:R-:W-:Y:S01]  /*57b0*/  FFMA.FTZ R162, R173.reuse, R130, R103 ;  /* 0x00000082ada27223 */ /* 0x040fe20000010067 */
[----:B------:R-:W-:Y:S01]  /*57c0*/  FFMA.FTZ R100, R173, R100, R102 ;  /* 0x00000064ad647223 */ /* 0x000fe20000010066 */
[----:B------:R-:W-:-:S02]  /*57d0*/  HADD2.F32 R103, -RZ, R144.H1_H1 ;  /* 0x30000090ff677230 */ /* 0x000fc40000004100 */
        /* <DEDUP_REMOVED lines=23> */
.L_x_809:
        /* <DEDUP_REMOVED lines=14> */
.L_x_805:
[----:B------:R-:W-:Y:S05]  /*5a30*/  BSYNC.RECONVERGENT B0 ;  /* 0x0000000000007941 */ /* 0x000fea0003800200 */
.L_x_804:
        /* <DEDUP_REMOVED lines=13> */
[-CC-:B-1----:R-:W-:Y:S01]  /*5b10*/  FFMA.FTZ R128, R203, R166.reuse, R165.reuse ;  /* 0x000000a6cb807223 */ /* 0x182fe200000100a5 */
        /* <DEDUP_REMOVED lines=44> */
.L_x_818:
[-CC-:B0-----:R-:W-:Y:S01]  /*5de0*/  FFMA.FTZ R222, R195, R166.reuse, R165.reuse ;  /* 0x000000a6c3de7223 */ /* 0x181fe200000100a5 */
[-CC-:B-1----:R-:W-:Y:S01]  /*5df0*/  FFMA.FTZ R160, R203, R166.reuse, R165.reuse ;  /* 0x000000a6cba07223 */ /* 0x182fe200000100a5 */
        /* <DEDUP_REMOVED lines=39> */
.L_x_817:
[----:B-1----:R-:W1:Y:S02]  /*6070*/  LDC.64 R160, c[0x0][0x470] ;  /* 0x00011c00ffa07b82 */ /* 0x002e640000000a00 */
[----:B-1----:R-:W-:-:S04]  /*6080*/  ISETP.NE.U32.AND P2, PT, R160, RZ, PT ;  /* 0x000000ffa000720c */ /* 0x002fc80003f45070 */
[----:B------:R-:W-:-:S13]  /*6090*/  ISETP.NE.AND.EX P2, PT, R161, RZ, PT, P2 ;  /* 0x000000ffa100720c */ /* 0x000fda0003f45320 */
[----:B------:R-:W-:Y:S05]  /*60a0*/  @!P2 BRA `(.L_x_820) ;  /* 0x0000000000a4a947 */ /* 0x000fea0003800000 */
        /* <DEDUP_REMOVED lines=41> */
.L_x_820:
[-CC-:B------:R-:W-:Y:S01]  /*6340*/  FFMA.FTZ R162, R195, R166.reuse, R165.reuse ;  /* 0x000000a6c3a27223 */ /* 0x180fe200000100a5 */
[-CC-:B------:R-:W-:Y:S01]  /*6350*/  FFMA.FTZ R163, R196, R166.reuse, R165.reuse ;  /* 0x000000a6c4a37223 */ /* 0x180fe200000100a5 */
[-CC-:B------:R-:W-:Y:S01]  /*6360*/  FFMA.FTZ R160, R199, R166.reuse, R165.reuse ;  /* 0x000000a6c7a07223 */ /* 0x180fe200000100a5 */
[--C-:B0-----:R-:W-:Y:S02]  /*6370*/  HADD2.F32 R167, -RZ, R150.reuse.H1_H1 ;  /* 0x30000096ffa77230 */ /* 0x101fe40000004100 */
[----:B------:R-:W-:Y:S01]  /*6380*/  FADD.FTZ R222, R193, -R162 ;  /* 0x800000a2c1de7221 */ /* 0x000fe20000010000 */
[----:B------:R-:W-:Y:S01]  /*6390*/  FFMA.FTZ R225, R192, R166, R165 ;  /* 0x000000a6c0e17223 */ /* 0x000fe200000100a5 */
[----:B------:R-:W-:Y:S02]  /*63a0*/  HADD2.F32 R161, -RZ, R150.H0_H0 ;  /* 0x20000096ffa17230 */ /* 0x000fe40000004100 */
[----:B------:R-:W-:Y:S01]  /*63b0*/  FADD.FTZ R162, R194, -R163 ;  /* 0x800000a3c2a27221 */ /* 0x000fe20000010000 */
[----:B------:R-:W-:Y:S01]  /*63c0*/  FADD.FTZ R160, R197, -R160 ;  /* 0x800000a0c5a07221 */ /* 0x000fe20000010000 */
[----:B------:R-:W-:-:S02]  /*63d0*/  HADD2.F32 R224, -RZ, R151.H0_H0 ;  /* 0x20000097ffe07230 */ /* 0x000fc40000004100 */
[----:B------:R-:W-:Y:S01]  /*63e0*/  FADD.FTZ R226, R190, -R225 ;  /* 0x800000e1bee27221 */ /* 0x000fe20000010000 */
[----:B------:R-:W-:Y:S02]  /*63f0*/  HADD2.F32 R227, -RZ, R151.H1_H1 ;  /* 0x30000097ffe37230 */ /* 0x000fe40000004100 */
[C---:B-----5:R-:W-:Y:S01]  /*6400*/  FFMA.FTZ R229, R173.reuse, R162, R167 ;  /* 0x000000a2ade57223 */ /* 0x060fe200000100a7 */
[----:B------:R-:W-:Y:S01]  /*6410*/  FFMA.FTZ R228, R173, R160, R161 ;  /* 0x000000a0ade47223 */ /* 0x000fe200000100a1 */
[-CC-:B------:R-:W-:Y:S01]  /*6420*/  FFMA.FTZ R162, R203, R166.reuse, R165.reuse ;  /* 0x000000a6cba27223 */ /* 0x180fe200000100a5 */
[-CC-:B------:R-:W-:Y:S01]  /*6430*/  FFMA.FTZ R225, R200, R166.reuse, R165.reuse ;  /* 0x000000a6c8e17223 */ /* 0x180fe200000100a5 */
[-CC-:B------:R-:W-:Y:S01]  /*6440*/  FFMA.FTZ R160, R207, R166.reuse, R165.reuse ;  /* 0x000000a6cfa07223 */ /* 0x180fe200000100a5 */
[----:B------:R-:W-:Y:S01]  /*6450*/  FFMA.FTZ R163, R204, R166, R165 ;  /* 0x000000a6cca37223 */ /* 0x000fe200000100a5 */
[C---:B------:R-:W-:Y:S01]  /*6460*/  FFMA.FTZ R230, R173.reuse, R222, R224 ;  /* 0x000000deade67223 */ /* 0x040fe200000100e0 */
[----:B------:R-:W-:Y:S01]  /*6470*/  FFMA.FTZ R231, R173, R226, R227 ;  /* 0x000000e2ade77223 */ /* 0x000fe200000100e3 */
[----:B------:R-:W-:-:S02]  /*6480*/  HADD2.F32 R224, -RZ, R149.H0_H0 ;  /* 0x20000095ffe07230 */ /* 0x000fc40000004100 */
[----:B------:R-:W-:Y:S01]  /*6490*/  FADD.FTZ R222, R201, -R162 ;  /* 0x800000a2c9de7221 */ /* 0x000fe20000010000 */
[----:B------:R-:W-:Y:S02]  /*64a0*/  HADD2.F32 R227, -RZ, R149.H1_H1 ;  /* 0x30000095ffe37230 */ /* 0x000fe40000004100 */
[----:B------:R-:W-:Y:S01]  /*64b0*/  FADD.FTZ R226, R198, -R225 ;  /* 0x800000e1c6e27221 */ /* 0x000fe20000010000 */
[--C-:B------:R-:W-:Y:S02]  /*64c0*/  HADD2.F32 R161, -RZ, R148.reuse.H0_H0 ;  /* 0x20000094ffa17230 */ /* 0x100fe40000004100 */
        /* <DEDUP_REMOVED lines=12> */
.L_x_816:
        /* <DEDUP_REMOVED lines=21> */
[----:B0-----:R-:W-:Y:S01]  /*66e0*/  FADD.FTZ R222, R194, -R129 ;  /* 0x80000081c2de7221 */ /* 0x001fe20000010000 */
        /* <DEDUP_REMOVED lines=23> */
.L_x_822:
        /* <DEDUP_REMOVED lines=33> */
.L_x_821:
        /* <DEDUP_REMOVED lines=37> */
.L_x_823:
        /* <DEDUP_REMOVED lines=28> */
.L_x_819:
        /* <DEDUP_REMOVED lines=10> */
.L_x_815:
[----:B------:R-:W-:Y:S05]  /*6f20*/  BSYNC.RECONVERGENT B0 ;  /* 0x0000000000007941 */ /* 0x000fea0003800200 */
.L_x_814:
        /* <DEDUP_REMOVED lines=13> */
[-CC-:B-1-3--:R-:W-:Y:S01]  /*7000*/  FFMA.FTZ R100, R191, R166.reuse, R165.reuse ;  /* 0x000000a6bf647223 */ /* 0x18afe200000100a5 */
[-CC-:B------:R-:W-:Y:S01]  /*7010*/  FFMA.FTZ R128, R187, R166.reuse, R165.reuse ;  /* 0x000000a6bb807223 */ /* 0x180fe200000100a5 */
[-CC-:B------:R-:W-:Y:S01]  /*7020*/  FFMA.FTZ R160, R179, R166.reuse, R165.reuse ;  /* 0x000000a6b3a07223 */ /* 0x180fe200000100a5 */
[----:B------:R-:W-:Y:S02]  /*7030*/  HADD2.F32 R102, -RZ, R152.H0_H0 ;  /* 0x20000098ff667230 */ /* 0x000fe40000004100 */
[----:B------:R-:W-:Y:S01]  /*7040*/  FFMA.FTZ R130, R183, R166, R165 ;  /* 0x000000a6b7827223 */ /* 0x000fe200000100a5 */
[----:B------:R-:W-:Y:S02]  /*7050*/  HADD2.F32 R101, -RZ, R153.H0_H0 ;  /* 0x20000099ff657230 */ /* 0x000fe40000004100 */
[----:B------:R-:W-:Y:S01]  /*7060*/  FADD.FTZ R100, R189, -R100 ;  /* 0x80000064bd647221 */ /* 0x000fe20000010000 */
[----:B------:R-:W-:Y:S02]  /*7070*/  HADD2.F32 R129, -RZ, R155.H0_H0 ;  /* 0x2000009bff817230 */ /* 0x000fe40000004100 */
[----:B------:R-:W-:Y:S01]  /*7080*/  FADD.FTZ R128, R185, -R128 ;  /* 0x80000080b9807221 */ /* 0x000fe20000010000 */
[----:B------:R-:W-:Y:S01]  /*7090*/  FADD.FTZ R160, R177, -R160 ;  /* 0x800000a0b1a07221 */ /* 0x000fe20000010000 */
[----:B------:R-:W-:-:S02]  /*70a0*/  HADD2.F32 R103, -RZ, R154.H0_H0 ;  /* 0x2000009aff677230 */ /* 0x000fc40000004100 */
[----:B------:R-:W-:Y:S01]  /*70b0*/  FADD.FTZ R130, R181, -R130 ;  /* 0x80000082b5827221 */ /* 0x000fe20000010000 */
[C---:B-----5:R-:W-:Y:S01]  /*70c0*/  FFMA.FTZ R100, R173.reuse, R100, R102 ;  /* 0x00000064ad647223 */ /* 0x060fe20000010066 */
[C---:B------:R-:W-:Y:S01]  /*70d0*/  FFMA.FTZ R128, R173.reuse, R128, R101 ;  /* 0x00000080ad807223 */ /* 0x040fe20000010065 */
[C---:B------:R-:W-:Y:S01]  /*70e0*/  FFMA.FTZ R163, R173.reuse, R160, R129 ;  /* 0x000000a0ada37223 */ /* 0x040fe20000010081 */
[-CC-:B------:R-:W-:Y:S01]  /*70f0*/  FFMA.FTZ R102, R176, R166.reuse, R165.reuse ;  /* 0x000000a6b0667223 */ /* 0x180fe200000100a5 */
[-CC-:B------:R-:W-:Y:S01]  /*7100*/  FFMA.FTZ R101, R188, R166.reuse, R165.reuse ;  /* 0x000000a6bc657223 */ /* 0x180fe200000100a5 */
[-CC-:B------:R-:W-:Y:S01]  /*7110*/  FFMA.FTZ R129, R184, R166.reuse, R165.reuse ;  /* 0x000000a6b8817223 */ /* 0x180fe200000100a5 */
[----:B0-----:R-:W-:Y:S01]  /*7120*/  FFMA.FTZ R167, R180, R166, R165 ;  /* 0x000000a6b4a77223 */ /* 0x001fe200000100a5 */
[----:B------:R-:W-:Y:S01]  /*7130*/  FFMA.FTZ R162, R173, R130, R103 ;  /* 0x00000082ada27223 */ /* 0x000fe20000010067 */
[----:B------:R-:W-:Y:S02]  /*7140*/  HADD2.F32 R161, -RZ, R154.H1_H1 ;  /* 0x3000009affa17230 */ /* 0x000fe40000004100 */
[----:B------:R-:W-:Y:S01]  /*7150*/  FADD.FTZ R160, R175, -R102 ;  /* 0x80000066afa07221 */ /* 0x000fe20000010000 */
[----:B------:R-:W-:-:S02]  /*7160*/  HADD2.F32 R103, -RZ, R152.H1_H1 ;  /* 0x30000098ff677230 */ /* 0x000fc40000004100 */
        /* <DEDUP_REMOVED lines=22> */
.L_x_828:
[-CC-:B-1-3--:R-:W-:Y:S01]  /*72d0*/  FFMA.FTZ R128, R191, R166.reuse, R165.reuse ;  /* 0x000000a6bf807223 */ /* 0x18afe200000100a5 */
[-CC-:B0-----:R-:W-:Y:S01]  /*72e0*/  FFMA.FTZ R222, R179, R166.reuse, R165.reuse ;  /* 0x000000a6b3de7223 */ /* 0x181fe200000100a5 */
        /* <DEDUP_REMOVED lines=16> */
[----:B------:R-:W-:Y:S01]  /*73f0*/  FFMA.FTZ R227, R180, R166, R165 ;  /* 0x000000a6b4e37223 */ /* 0x000fe200000100a5 */
        /* <DEDUP_REMOVED lines=22> */
.L_x_827:
[----:B-1-3--:R-:W1:Y:S02]  /*7560*/  LDC.64 R160, c[0x0][0x470] ;  /* 0x00011c00ffa07b82 */ /* 0x00ae640000000a00 */
[----:B-1----:R-:W-:-:S04]  /*7570*/  ISETP.NE.U32.AND P2, PT, R160, RZ, PT ;  /* 0x000000ffa000720c */ /* 0x002fc80003f45070 */
[----:B------:R-:W-:-:S13]  /*7580*/  ISETP.NE.AND.EX P2, PT, R161, RZ, PT, P2 ;  /* 0x000000ffa100720c */ /* 0x000fda0003f45320 */
[----:B------:R-:W-:Y:S05]  /*7590*/  @!P2 BRA `(.L_x_830) ;  /* 0x0000000000a4a947 */ /* 0x000fea0003800000 */
[-CC-:B------:R-:W-:Y:S01]  /*75a0*/  FFMA.FTZ R100, R191, R166.reuse, R165.reuse ;  /* 0x000000a6bf647223 */ /* 0x180fe200000100a5 */
        /* <DEDUP_REMOVED lines=40> */
.L_x_830:
[-CC-:B------:R-:W-:Y:S01]  /*7830*/  FFMA.FTZ R162, R176, R166.reuse, R165.reuse ;  /* 0x000000a6b0a27223 */ /* 0x180fe200000100a5 */
[-CC-:B0-----:R-:W-:Y:S01]  /*7840*/  FFMA.FTZ R167, R180, R166.reuse, R165.reuse ;  /* 0x000000a6b4a77223 */ /* 0x181fe200000100a5 */
[-CC-:B------:R-:W-:Y:S01]  /*7850*/  FFMA.FTZ R160, R183, R166.reuse, R165.reuse ;  /* 0x000000a6b7a07223 */ /* 0x180fe200000100a5 */
[--C-:B------:R-:W-:Y:S02]  /*7860*/  HADD2.F32 R163, -RZ, R154.reuse.H1_H1 ;  /* 0x3000009affa37230 */ /* 0x100fe40000004100 */
[----:B------:R-:W-:Y:S01]  /*7870*/  FFMA.FTZ R222, R179, R166, R165 ;  /* 0x000000a6b3de7223 */ /* 0x000fe200000100a5 */
[--C-:B------:R-:W-:Y:S02]  /*7880*/  HADD2.F32 R225, -RZ, R155.reuse.H1_H1 ;  /* 0x3000009bffe17230 */ /* 0x100fe40000004100 */
        /* <DEDUP_REMOVED lines=8> */
[----:B------:R-:W-:Y:S01]  /*7910*/  FFMA.FTZ R228, R173, R160, R161 ;  /* 0x000000a0ade47223 */ /* 0x000fe200000100a1 */
[-CC-:B------:R-:W-:Y:S01]  /*7920*/  FFMA.FTZ R162, R187, R166.reuse, R165.reuse ;  /* 0x000000a6bba27223 */ /* 0x180fe200000100a5 */
[-CC-:B------:R-:W-:Y:S01]  /*7930*/  FFMA.FTZ R225, R184, R166.reuse, R165.reuse ;  /* 0x000000a6b8e17223 */ /* 0x180fe200000100a5 */
[-CC-:B------:R-:W-:Y:S01]  /*7940*/  FFMA.FTZ R160, R191, R166.reuse, R165.reuse ;  /* 0x000000a6bfa07223 */ /* 0x180fe200000100a5 */
[----:B------:R-:W-:Y:S01]  /*7950*/  FFMA.FTZ R163, R188, R166, R165 ;  /* 0x000000a6bca37223 */ /* 0x000fe200000100a5 */
[----:B------:R-:W-:Y:S01]  /*7960*/  FFMA.FTZ R230, R173, R222, R224 ;  /* 0x000000deade67223 */ /* 0x000fe200000100e0 */
[--C-:B------:R-:W-:Y:S02]  /*7970*/  HADD2.F32 R224, -RZ, R153.reuse.H0_H0 ;  /* 0x20000099ffe07230 */ /* 0x100fe40000004100 */
[----:B------:R-:W-:Y:S01]  /*7980*/  FADD.FTZ R222, R185, -R162 ;  /* 0x800000a2b9de7221 */ /* 0x000fe20000010000 */
[----:B------:R-:W-:-:S02]  /*7990*/  HADD2.F32 R227, -RZ, R153.H1_H1 ;  /* 0x30000099ffe37230 */ /* 0x000fc40000004100 */
        /* <DEDUP_REMOVED lines=14> */
.L_x_826:
        /* <DEDUP_REMOVED lines=45> */
.L_x_832:
        /* <DEDUP_REMOVED lines=33> */
.L_x_831:
        /* <DEDUP_REMOVED lines=37> */
.L_x_833:
        /* <DEDUP_REMOVED lines=28> */
.L_x_829:
        /* <DEDUP_REMOVED lines=10> */
.L_x_825:
[----:B------:R-:W-:Y:S05]  /*8410*/  BSYNC.RECONVERGENT B0 ;  /* 0x0000000000007941 */ /* 0x000fea0003800200 */
.L_x_824:
        /* <DEDUP_REMOVED lines=14> */
[-CC-:B------:R-:W-:Y:S01]  /*8500*/  FFMA.FTZ R101, R21, R166.reuse, R165.reuse ;  /* 0x000000a615657223 */ /* 0x180fe200000100a5 */
[-CC-:B------:R-:W-:Y:S01]  /*8510*/  FFMA.FTZ R131, R29, R166.reuse, R165.reuse ;  /* 0x000000a61d837223 */ /* 0x180fe200000100a5 */
[----:B------:R-:W-:Y:S01]  /*8520*/  FFMA.FTZ R103, R25, R166, R165 ;  /* 0x000000a619677223 */ /* 0x000fe200000100a5 */
[----:B------:R-:W-:Y:S02]  /*8530*/  HADD2.F32 R163, -RZ, R159.H0_H0 ;  /* 0x2000009fffa37230 */ /* 0x000fe40000004100 */
[----:B------:R-:W-:Y:S01]  /*8540*/  FADD.FTZ R160, R169, -R160 ;  /* 0x800000a0a9a07221 */ /* 0x000fe20000010000 */
[----:B------:R-:W-:Y:S02]  /*8550*/  HADD2.F32 R102, -RZ, R156.H0_H0 ;  /* 0x2000009cff667230 */ /* 0x000fe40000004100 */
[----:B------:R-:W-:Y:S01]  /*8560*/  FADD.FTZ R100, R24, -R101 ;  /* 0x8000006518647221 */ /* 0x000fe20000010000 */
[----:B------:R-:W-:-:S02]  /*8570*/  HADD2.F32 R161, -RZ, R158.H0_H0 ;  /* 0x2000009effa17230 */ /* 0x000fc40000004100 */
[----:B------:R-:W-:Y:S01]  /*8580*/  FADD.FTZ R130, R168, -R131 ;  /* 0x80000083a8827221 */ /* 0x000fe20000010000 */
[----:B------:R-:W-:Y:S02]  /*8590*/  HADD2.F32 R129, -RZ, R157.H0_H0 ;  /* 0x2000009dff817230 */ /* 0x000fe40000004100 */
[----:B------:R-:W-:Y:S01]  /*85a0*/  FADD.FTZ R128, R28, -R103 ;  /* 0x800000671c807221 */ /* 0x000fe20000010000 */
[C---:B-----5:R-:W-:Y:S01]  /*85b0*/  FFMA.FTZ R163, R173.reuse, R160, R163 ;  /* 0x000000a0ada37223 */ /* 0x060fe200000100a3 */
[----:B------:R-:W-:Y:S01]  /*85c0*/  FFMA.FTZ R131, R174, R166, R165 ;  /* 0x000000a6ae837223 */ /* 0x000fe200000100a5 */
[C---:B------:R-:W-:Y:S01]  /*85d0*/  FFMA.FTZ R100, R173.reuse, R100, R102 ;  /* 0x00000064ad647223 */ /* 0x040fe20000010066 */
[C---:B------:R-:W-:Y:S01]  /*85e0*/  FFMA.FTZ R161, R173.reuse, R130, R161 ;  /* 0x00000082ada17223 */ /* 0x040fe200000100a1 */
[-CC-:B------:R-:W-:Y:S01]  /*85f0*/  FFMA.FTZ R160, R170, R166.reuse, R165.reuse ;  /* 0x000000a6aaa07223 */ /* 0x180fe200000100a5 */
[-CC-:B------:R-:W-:Y:S01]  /*8600*/  FFMA.FTZ R102, R26, R166.reuse, R165.reuse ;  /* 0x000000a61a667223 */ /* 0x180fe200000100a5 */
[----:B------:R-:W-:Y:S01]  /*8610*/  FFMA.FTZ R130, R30, R166, R165 ;  /* 0x000000a61e827223 */ /* 0x000fe200000100a5 */
[----:B------:R-:W-:Y:S01]  /*8620*/  FFMA.FTZ R128, R173, R128, R129 ;  /* 0x00000080ad807223 */ /* 0x000fe20000010081 */
[----:B0-----:R-:W-:-:S02]  /*8630*/  HADD2.F32 R222, -RZ, R159.H1_H1 ;  /* 0x3000009fffde7230 */ /* 0x001fc40000004100 */
        /* <DEDUP_REMOVED lines=24> */
.L_x_838:
[-CC-:B-1-34-:R-:W-:Y:S01]  /*87c0*/  FFMA.FTZ R131, R25, R166.reuse, R165.reuse ;  /* 0x000000a619837223 */ /* 0x19afe200000100a5 */
[-CC-:B------:R-:W-:Y:S01]  /*87d0*/  FFMA.FTZ R129, R21, R166.reuse, R165.reuse ;  /* 0x000000a615817223 */ /* 0x180fe200000100a5 */
[-CC-:B------:R-:W-:Y:S01]  /*87e0*/  FFMA.FTZ R163, R29, R166.reuse, R165.reuse ;  /* 0x000000a61da37223 */ /* 0x180fe200000100a5 */
[----:B0-----:R-:W-:Y:S01]  /*87f0*/  FFMA.FTZ R222, R171, R166, R165 ;  /* 0x000000a6abde7223 */ /* 0x001fe200000100a5 */
        /* <DEDUP_REMOVED lines=9> */
[C---:B------:R-:W-:Y:S01]  /*8890*/  FFMA.FTZ R128, R173.reuse, R128, R130 ;  /* 0x00000080ad807223 */ /* 0x040fe20000010082 */
[C---:B------:R-:W-:Y:S01]  /*88a0*/  FFMA.FTZ R162, R173.reuse, R162, R167 ;  /* 0x000000a2ada27223 */ /* 0x040fe200000100a7 */
[----:B------:R-:W-:Y:S01]  /*88b0*/  FFMA.FTZ R225, R173, R222, R225 ;  /* 0x000000deade17223 */ /* 0x000fe200000100e1 */
[-CC-:B------:R-:W-:Y:S01]  /*88c0*/  FFMA.FTZ R160, R30, R166.reuse, R165.reuse ;  /* 0x000000a61ea07223 */ /* 0x180fe200000100a5 */
[-CC-:B------:R-:W-:Y:S01]  /*88d0*/  FFMA.FTZ R130, R26, R166.reuse, R165.reuse ;  /* 0x000000a61a827223 */ /* 0x180fe200000100a5 */
[-CC-:B------:R-:W-:Y:S01]  /*88e0*/  FFMA.FTZ R167, R174, R166.reuse, R165.reuse ;  /* 0x000000a6aea77223 */ /* 0x180fe200000100a5 */
        /* <DEDUP_REMOVED lines=22> */
.L_x_837:
[----:B-1-34-:R-:W1:Y:S02]  /*8a50*/  LDC.64 R160, c[0x0][0x470] ;  /* 0x00011c00ffa07b82 */ /* 0x01ae640000000a00 */
[----:B-1----:R-:W-:-:S04]  /*8a60*/  ISETP.NE.U32.AND P2, PT, R160, RZ, PT ;  /* 0x000000ffa000720c */ /* 0x002fc80003f45070 */
[----:B------:R-:W-:-:S13]  /*8a70*/  ISETP.NE.AND.EX P2, PT, R161, RZ, PT, P2 ;  /* 0x000000ffa100720c */ /* 0x000fda0003f45320 */
[----:B------:R-:W-:Y:S05]  /*8a80*/  @!P2 BRA `(.L_x_840) ;  /* 0x0000000000a4a947 */ /* 0x000fea0003800000 */
[-CC-:B------:R-:W-:Y:S01]  /*8a90*/  FFMA.FTZ R103, R25, R166.reuse, R165.reuse ;  /* 0x000000a619677223 */ /* 0x180fe200000100a5 */
        /* <DEDUP_REMOVED lines=40> */
.L_x_840:
[-CC-:B------:R-:W-:Y:S01]  /*8d20*/  FFMA.FTZ R160, R171, R166.reuse, R165.reuse ;  /* 0x000000a6aba07223 */ /* 0x180fe200000100a5 */
[-CC-:B------:R-:W-:Y:S01]  /*8d30*/  FFMA.FTZ R161, R29, R166.reuse, R165.reuse ;  /* 0x000000a61da17223 */ /* 0x180fe200000100a5 */
[-CC-:B------:R-:W-:Y:S01]  /*8d40*/  FFMA.FTZ R162, R170, R166.reuse, R165.reuse ;  /* 0x000000a6aaa27223 */ /* 0x180fe200000100a5 */
[--C-:B------:R-:W-:Y:S02]  /*8d50*/  HADD2.F32 R163, -RZ, R158.reuse.H0_H0 ;  /* 0x2000009effa37230 */ /* 0x100fe40000004100 */
[----:B0-----:R-:W-:Y:S01]  /*8d60*/  FADD.FTZ R222, R169, -R160 ;  /* 0x800000a0a9de7221 */ /* 0x001fe20000010000 */
[----:B------:R-:W-:Y:S01]  /*8d70*/  FFMA.FTZ R225, R174, R166, R165 ;  /* 0x000000a6aee17223 */ /* 0x000fe200000100a5 */
[----:B------:R-:W-:Y:S02]  /*8d80*/  HADD2.F32 R167, -RZ, R158.H1_H1 ;  /* 0x3000009effa77230 */ /* 0x000fe40000004100 */
        /* <DEDUP_REMOVED lines=30> */
.L_x_836:
        /* <DEDUP_REMOVED lines=45> */
.L_x_842:
        /* <DEDUP_REMOVED lines=12> */
[----:B0-----:R-:W-:Y:S01]  /*9300*/  FADD.FTZ R222, R168, -R161 ;  /* 0x800000a1a8de7221 */ /* 0x001fe20000010000 */
        /* <DEDUP_REMOVED lines=20> */
.L_x_841:
        /* <DEDUP_REMOVED lines=37> */
.L_x_843:
        /* <DEDUP_REMOVED lines=28> */
.L_x_839:
        /* <DEDUP_REMOVED lines=10> */
.L_x_835:
[----:B------:R-:W-:Y:S05]  /*9900*/  BSYNC.RECONVERGENT B0 ;  /* 0x0000000000007941 */ /* 0x000fea0003800200 */
.L_x_834:
        /* <DEDUP_REMOVED lines=13> */
[-CC-:B01-34-:R-:W-:Y:S01]  /*99e0*/  FFMA.FTZ R103, R11, R166.reuse, R165.reuse ;  /* 0x000000a60b677223 */ /* 0x19bfe200000100a5 */
[-CC-:B------:R-:W-:Y:S01]  /*99f0*/  FFMA.FTZ R101, R7, R166.reuse, R165.reuse ;  /* 0x000000a607657223 */ /* 0x180fe200000100a5 */
[--C-:B------:R-:W-:Y:S02]  /*9a00*/  HADD2.F32 R129, -RZ, R141.reuse.H0_H0 ;  /* 0x2000008dff817230 */ /* 0x100fe40000004100 */
[-C--:B------:R-:W-:Y:S01]  /*9a10*/  FFMA.FTZ R131, R15, R166.reuse, R165 ;  /* 0x000000a60f837223 */ /* 0x080fe200000100a5 */
[----:B------:R-:W-:Y:S02]  /*9a20*/  HADD2.F32 R102, -RZ, R140.H0_H0 ;  /* 0x2000008cff667230 */ /* 0x000fe40000004100 */
[----:B------:R-:W-:Y:S01]  /*9a30*/  FADD.FTZ R130, R10, -R103 ;  /* 0x800000670a827221 */ /* 0x000fe20000010000 */
[-CC-:B------:R-:W-:Y:S01]  /*9a40*/  FFMA.FTZ R128, R8, R166.reuse, R165.reuse ;  /* 0x000000a608807223 */ /* 0x180fe200000100a5 */
[-CC-:B------:R-:W-:Y:S01]  /*9a50*/  FFMA.FTZ R160, R12, R166.reuse, R165.reuse ;  /* 0x000000a60ca07223 */ /* 0x180fe200000100a5 */
[-CC-:B------:R-:W-:Y:S01]  /*9a60*/  FFMA.FTZ R163, R18, R166.reuse, R165.reuse ;  /* 0x000000a612a37223 */ /* 0x180fe200000100a5 */
[-C--:B------:R-:W-:Y:S01]  /*9a70*/  FFMA.FTZ R167, R22, R166.reuse, R165 ;  /* 0x000000a616a77223 */ /* 0x080fe200000100a5 */
[----:B------:R-:W-:Y:S01]  /*9a80*/  FADD.FTZ R100, R6, -R101 ;  /* 0x8000006506647221 */ /* 0x000fe20000010000 */
[----:B------:R-:W-:Y:S01]  /*9a90*/  FFMA.FTZ R166, R19, R166, R165 ;  /* 0x000000a613a67223 */ /* 0x000fe200000100a5 */
[----:B------:R-:W-:Y:S01]  /*9aa0*/  FADD.FTZ R162, R14, -R131 ;  /* 0x800000830ea27221 */ /* 0x000fe20000010000 */
[----:B-----5:R-:W-:Y:S01]  /*9ab0*/  FFMA.FTZ R129, R173, R130, R129 ;  /* 0x00000082ad817223 */ /* 0x020fe20000010081 */
[----:B------:R-:W-:-:S02]  /*9ac0*/  HADD2.F32 R103, -RZ, R141.H1_H1 ;  /* 0x3000008dff677230 */ /* 0x000fc40000004100 */
[----:B------:R-:W-:Y:S01]  /*9ad0*/  FFMA.FTZ R100, R173, R100, R102 ;  /* 0x00000064ad647223 */ /* 0x000fe20000010066 */
[----:B------:R-:W-:Y:S02]  /*9ae0*/  HADD2.F32 R161, -RZ, R142.H0_H0 ;  /* 0x2000008effa17230 */ /* 0x000fe40000004100 */
[----:B------:R-:W-:Y:S01]  /*9af0*/  FADD.FTZ R160, R13, -R160 ;  /* 0x800000a00da07221 */ /* 0x000fe20000010000 */
[----:B------:R-:W-:Y:S02]  /*9b00*/  HADD2.F32 R165, -RZ, R143.H1_H1 ;  /* 0x3000008fffa57230 */ /* 0x000fe40000004100 */
[----:B------:R-:W-:Y:S01]  /*9b10*/  FADD.FTZ R222, R20, -R167 ;  /* 0x800000a714de7221 */ /* 0x000fe20000010000 */
[----:B------:R-:W-:Y:S02]  /*9b20*/  HADD2.F32 R101, -RZ, R140.H1_H1 ;  /* 0x3000008cff657230 */ /* 0x000fe40000004100 */
[----:B------:R-:W-:Y:S01]  /*9b30*/  FADD.FTZ R166, R17, -R166 ;  /* 0x800000a611a67221 */ /* 0x000fe20000010000 */
[----:B------:R-:W-:-:S02]  /*9b40*/  HADD2.F32 R131, -RZ, R142.H1_H1 ;  /* 0x3000008eff837230 */ /* 0x000fc40000004100 */
[----:B------:R-:W-:Y:S01]  /*9b50*/  FADD.FTZ R102, R16, -R163 ;  /* 0x800000a310667221 */ /* 0x000fe20000010000 */
[----:B------:R-:W-:Y:S02]  /*9b60*/  HADD2.F32 R130, -RZ, R143.H0_H0 ;  /* 0x2000008fff827230 */ /* 0x000fe40000004100 */
[----:B------:R-:W-:Y:S01]  /*9b70*/  FADD.FTZ R128, R9, -R128 ;  /* 0x8000008009807221 */ /* 0x000fe20000010000 */
[C---:B------:R-:W-:Y:S01]  /*9b80*/  FFMA.FTZ R160, R173.reuse, R160, R103 ;  /* 0x000000a0ada07223 */ /* 0x040fe20000010067 */
        /* <DEDUP_REMOVED lines=18> */
.L_x_848:
[-CC-:B01-34-:R-:W-:Y:S01]  /*9cb0*/  FFMA.FTZ R131, R11, R166.reuse, R165.reuse ;  /* 0x000000a60b837223 */ /* 0x19bfe200000100a5 */
[-CC-:B------:R-:W-:Y:S01]  /*9cc0*/  FFMA.FTZ R163, R15, R166.reuse, R165.reuse ;  /* 0x000000a60fa37223 */ /* 0x180fe200000100a5 */
[-CC-:B------:R-:W-:Y:S01]  /*9cd0*/  FFMA.FTZ R129, R7, R166.reuse, R165.reuse ;  /* 0x000000a607817223 */ /* 0x180fe200000100a5 */
[-CC-:B------:R-:W-:Y:S01]  /*9ce0*/  FFMA.FTZ R160, R8, R166.reuse, R165.reuse ;  /* 0x000000a608a07223 */ /* 0x180fe200000100a5 */
[-CC-:B------:R-:W-:Y:S01]  /*9cf0*/  FFMA.FTZ R222, R12, R166.reuse, R165.reuse ;  /* 0x000000a60cde7223 */ /* 0x180fe200000100a5 */
[-CC-:B------:R-:W-:Y:S01]  /*9d00*/  FFMA.FTZ R167, R18, R166.reuse, R165.reuse ;  /* 0x000000a612a77223 */ /* 0x180fe200000100a5 */
[-CC-:B------:R-:W-:Y:S01]  /*9d10*/  FFMA.FTZ R225, R22, R166.reuse, R165.reuse ;  /* 0x000000a616e17223 */ /* 0x180fe200000100a5 */
[----:B------:R-:W-:Y:S01]  /*9d20*/  FFMA.FTZ R224, R19, R166, R165 ;  /* 0x000000a613e07223 */ /* 0x000fe200000100a5 */
[----:B------:R-:W-:Y:S02]  /*9d30*/  HADD2.F32 R161, -RZ, R141.H0_H0 ;  /* 0x2000008dffa17230 */ /* 0x000fe40000004100 */
[----:B------:R-:W-:Y:S01]  /*9d40*/  FADD.FTZ R162, R10, -R131 ;  /* 0x800000830aa27221 */ /* 0x000fe20000010000 */
[----:B------:R-:W-:-:S02]  /*9d50*/  HADD2.F32 R165, -RZ, R142.H0_H0 ;  /* 0x2000008effa57230 */ /* 0x000fc40000004100 */
[----:B------:R-:W-:Y:S01]  /*9d60*/  FADD.FTZ R166, R14, -R163 ;  /* 0x800000a30ea67221 */ /* 0x000fe20000010000 */
[--C-:B------:R-:W-:Y:S02]  /*9d70*/  HADD2.F32 R130, -RZ, R140.reuse.H0_H0 ;  /* 0x2000008cff827230 */ /* 0x100fe40000004100 */
[----:B------:R-:W-:Y:S01]  /*9d80*/  FADD.FTZ R128, R6, -R129 ;  /* 0x8000008106807221 */ /* 0x000fe20000010000 */
[C---:B-----5:R-:W-:Y:S01]  /*9d90*/  FFMA.FTZ R161, R173.reuse, R162, R161 ;  /* 0x000000a2ada17223 */ /* 0x060fe200000100a1 */
[C---:B------:R-:W-:Y:S01]  /*9da0*/  FFMA.FTZ R162, R173.reuse, R166, R165 ;  /* 0x000000a6ada27223 */ /* 0x040fe200000100a5 */
[----:B------:R-:W-:Y:S02]  /*9db0*/  HADD2.F32 R227, -RZ, R143.H1_H1 ;  /* 0x3000008fffe37230 */ /* 0x000fe40000004100 */
[----:B------:R-:W-:Y:S01]  /*9dc0*/  FFMA.FTZ R128, R173, R128, R130 ;  /* 0x00000080ad807223 */ /* 0x000fe20000010082 */
[----:B------:R-:W-:Y:S02]  /*9dd0*/  HADD2.F32 R129, -RZ, R140.H1_H1 ;  /* 0x3000008cff817230 */ /* 0x000fe40000004100 */
[----:B------:R-:W-:Y:S01]  /*9de0*/  FADD.FTZ R226, R20, -R225 ;  /* 0x800000e114e27221 */ /* 0x000fe20000010000 */
[----:B------:R-:W-:-:S02]  /*9df0*/  HADD2.F32 R131, -RZ, R141.H1_H1 ;  /* 0x3000008dff837230 */ /* 0x000fc40000004100 */
[----:B------:R-:W-:Y:S01]  /*9e00*/  FADD.FTZ R224, R17, -R224 ;  /* 0x800000e011e07221 */ /* 0x000fe20000010000 */
[----:B------:R-:W-:Y:S02]  /*9e10*/  HADD2.F32 R163, -RZ, R142.H1_H1 ;  /* 0x3000008effa37230 */ /* 0x000fe40000004100 */
[----:B------:R-:W-:Y:S01]  /*9e20*/  FADD.FTZ R130, R16, -R167 ;  /* 0x800000a710827221 */ /* 0x000fe20000010000 */
[----:B------:R-:W-:Y:S02]  /*9e30*/  HADD2.F32 R166, -RZ, R143.H0_H0 ;  /* 0x2000008fffa67230 */ /* 0x000fe40000004100 */
[----:B------:R-:W-:Y:S01]  /*9e40*/  FADD.FTZ R222, R13, -R222 ;  /* 0x800000de0dde7221 */ /* 0x000fe20000010000 */
        /* <DEDUP_REMOVED lines=15> */
.L_x_847:
[----:B01-34-:R-:W0:Y:S02]  /*9f40*/  LDC.64 R160, c[0x0][0x470] ;  /* 0x00011c00ffa07b82 */ /* 0x01be240000000a00 */
        /* <DEDUP_REMOVED lines=44> */
.L_x_850:
        /* <DEDUP_REMOVED lines=8> */
[--C-:B------:R-:W-:Y:S02]  /*a290*/  HADD2.F32 R228, -RZ, R143.reuse.H1_H1 ;  /* 0x3000008fffe47230 */ /* 0x100fe40000004100 */
[----:B------:R-:W-:Y:S01]  /*a2a0*/  FADD.FTZ R226, R20, -R231 ;  /* 0x800000e714e27221 */ /* 0x000fe20000010000 */
[----:B------:R-:W-:-:S02]  /*a2b0*/  HADD2.F32 R229, -RZ, R143.H0_H0 ;  /* 0x2000008fffe57230 */ /* 0x000fc40000004100 */
[----:B------:R-:W-:Y:S01]  /*a2c0*/  FADD.FTZ R224, R17, -R162 ;  /* 0x800000a211e07221 */ /* 0x000fe20000010000 */
[--C-:B------:R-:W-:Y:S02]  /*a2d0*/  HADD2.F32 R165, -RZ, R142.reuse.H0_H0 ;  /* 0x2000008effa57230 */ /* 0x100fe40000004100 */
[----:B------:R-:W-:Y:S01]  /*a2e0*/  FADD.FTZ R162, R14, -R163 ;  /* 0x800000a30ea27221 */ /* 0x000fe20000010000 */
[----:B------:R-:W-:Y:S02]  /*a2f0*/  HADD2.F32 R227, -RZ, R142.H1_H1 ;  /* 0x3000008effe37230 */ /* 0x000fe40000004100 */
[----:B------:R-:W-:Y:S01]  /*a300*/  FADD.FTZ R222, R16, -R225 ;  /* 0x800000e110de7221 */ /* 0x000fe20000010000 */
[C---:B-----5:R-:W-:Y:S01]  /*a310*/  FFMA.FTZ R228, R173.reuse, R226, R228 ;  /* 0x000000e2ade47223 */ /* 0x060fe200000100e4 */
[C---:B------:R-:W-:Y:S01]  /*a320*/  FFMA.FTZ R229, R173.reuse, R224, R229 ;  /* 0x000000e0ade57223 */ /* 0x040fe200000100e5 */
        /* <DEDUP_REMOVED lines=19> */
.L_x_846:
[----:B01-34-:R-:W0:Y:S02]  /*a460*/  LDC.64 R160, c[0x0][0x478] ;  /* 0x00011e00ffa07b82 */ /* 0x01be240000000a00 */
        /* <DEDUP_REMOVED lines=44> */
.L_x_852:
        /* <DEDUP_REMOVED lines=33> */
.L_x_851:
        /* <DEDUP_REMOVED lines=37> */
.L_x_853:
        /* <DEDUP_REMOVED lines=28> */
.L_x_849:
        /* <DEDUP_REMOVED lines=9> */
.L_x_845:
[----:B------:R-:W-:Y:S05]  /*ade0*/  BSYNC.RECONVERGENT B0 ;  /* 0x0000000000007941 */ /* 0x000fea0003800200 */
.L_x_844:
[----:B01-34-:R-:W0:Y:S02]  /*adf0*/  LDC.64 R160, c[0x0][0x380] ;  /* 0x0000e000ffa07b82 */ /* 0x01be240000000a00 */
[----:B0-----:R-:W-:-:S04]  /*ae00*/  LEA R5, R160, R5, 0x2 ;  /* 0x00000005a0057211 */ /* 0x001fc800078e10ff */
[----:B------:R-:W-:-:S13]  /*ae10*/  ISETP.GE.AND P1, PT, R5, R161, PT ;  /* 0x000000a10500720c */ /* 0x000fda0003f26270 */
[----:B------:R-:W-:Y:S05]  /*ae20*/  @!P1 BRA `(.L_x_854) ;  /* 0xffffff5800989947 */ /* 0x000fea000383ffff */
.L_x_783:
[----:B------:R-:W-:Y:S05]  /*ae30*/  BSYNC B1 ;  /* 0x0000000000017941 */ /* 0x000fea0003800000 */
.L_x_782:
        /* <DEDUP_REMOVED lines=12> */
[----:B-1----:R-:W-:Y:S02]  /*af00*/  LEA R3, R4, R3, 0x18 ;  /* 0x0000000304037211 */ /* 0x002fe400078ec0ff */
[----:B------:R-:W-:Y:S02]  /*af10*/  IADD3 R45, PT, PT, R45, R0, RZ ;  /* 0x000000002d2d7210 */ /* 0x000fe40007ffe0ff */
[-C--:B------:R-:W-:Y:S02]  /*af20*/  LEA R2, R2, R3.reuse, 0x5 ;  /* 0x0000000302027211 */ /* 0x080fe400078e28ff */
[----:B------:R-:W-:-:S02]  /*af30*/  LEA R6, R100, R3, 0x2 ;  /* 0x0000000364067211 */ /* 0x000fc400078e10ff */
[C---:B------:R-:W-:Y:S01]  /*af40*/  ISETP.GE.U32.AND P5, PT, R45.reuse, 0x180, PT ;  /* 0x000001802d00780c */ /* 0x040fe20003fa6070 */
[----:B------:R-:W-:Y:S01]  /*af50*/  STS.128 [R2], R84 ;  /* 0x0000005402007388 */ /* 0x000fe20000000c00 */
[----:B------:R-:W-:-:S03]  /*af60*/  ISETP.GE.U32.AND P4, PT, R45, 0x280, PT ;  /* 0x000002802d00780c */ /* 0x000fc60003f86070 */
        /* <DEDUP_REMOVED lines=13> */
[----:B------:R-:W4:Y:S04]  /*b040*/  LDS R15, [R6+0x1600] ;  /* 0x00160000060f7984 */ /* 0x000f280000000800 */
[----:B------:R-:W3:Y:S04]  /*b050*/  LDS R5, [R6+0x400] ;  /* 0x0004000006057984 */ /* 0x000ee80000000800 */
[----:B------:R-:W3:Y:S04]  /*b060*/  LDS R16, [R6+0x1800] ;  /* 0x0018000006107984 */ /* 0x000ee80000000800 */
[----:B------:R-:W3:Y:S04]  /*b070*/  LDS R7, [R6+0x600] ;  /* 0x0006000006077984 */ /* 0x000ee80000000800 */
[----:B------:R-:W3:Y:S04]  /*b080*/  LDS R18, [R6+0x1a00] ;  /* 0x001a000006127984 */ /* 0x000ee80000000800 */
[----:B------:R-:W3:Y:S04]  /*b090*/  LDS R8, [R6+0x800] ;  /* 0x0008000006087984 */ /* 0x000ee80000000800 */
[----:B------:R-:W3:Y:S04]  /*b0a0*/  LDS R17, [R6+0x1c00] ;  /* 0x001c000006117984 */ /* 0x000ee80000000800 */
[----:B------:R-:W3:Y:S01]  /*b0b0*/  LDS R9, [R6+0xa00] ;  /* 0x000a000006097984 */ /* 0x000ee20000000800 */
[----:B0-----:R-:W-:-:S03]  /*b0c0*/  FADD.FTZ R3, RZ, R3 ;  /* 0x00000003ff037221 */ /* 0x001fc60000010000 */
[----:B------:R-:W0:Y:S01]  /*b0d0*/  LDS R20, [R6+0x1e00] ;  /* 0x001e000006147984 */ /* 0x000e220000000800 */
[----:B-1----:R-:W-:-:S03]  /*b0e0*/  FADD.FTZ R3, R3, R14 ;  /* 0x0000000e03037221 */ /* 0x002fc60000010000 */
[----:B------:R-:W1:Y:S01]  /*b0f0*/  LDS R10, [R6+0xc00] ;  /* 0x000c0000060a7984 */ /* 0x000e620000000800 */
[----:B--2---:R-:W-:-:S03]  /*b100*/  FADD.FTZ R4, RZ, R4 ;  /* 0x00000004ff047221 */ /* 0x004fc60000010000 */
[----:B------:R-:W2:Y:S01]  /*b110*/  LDS R19, [R6+0x2000] ;  /* 0x0020000006137984 */ /* 0x000ea20000000800 */
[----:B----4-:R-:W-:-:S03]  /*b120*/  FADD.FTZ R4, R4, R15 ;  /* 0x0000000f04047221 */ /* 0x010fc60000010000 */
[----:B------:R-:W4:Y:S01]  /*b130*/  LDS R11, [R6+0xe00] ;  /* 0x000e0000060b7984 */ /* 0x000f220000000800 */
[----:B---3--:R-:W-:-:S03]  /*b140*/  FADD.FTZ R5, RZ, R5 ;  /* 0x00000005ff057221 */ /* 0x008fc60000010000 */
[----:B------:R-:W3:Y:S01]  /*b150*/  LDS R22, [R6+0x2200] ;  /* 0x0022000006167984 */ /* 0x000ee20000000800 */
[----:B------:R-:W-:-:S03]  /*b160*/  FADD.FTZ R5, R5, R16 ;  /* 0x0000001005057221 */ /* 0x000fc60000010000 */
[----:B------:R-:W3:Y:S01]  /*b170*/  LDS R12, [R6+0x1000] ;  /* 0x00100000060c7984 */ /* 0x000ee20000000800 */
[----:B------:R-:W-:-:S03]  /*b180*/  FADD.FTZ R7, RZ, R7 ;  /* 0x00000007ff077221 */ /* 0x000fc60000010000 */
        /* <DEDUP_REMOVED lines=9> */
[----:B0-----:R-:W-:-:S03]  /*b220*/  FADD.FTZ R9, R9, R20 ;  /* 0x0000001409097221 */ /* 0x001fc60000010000 */
[----:B------:R-:W0:Y:S01]  /*b230*/  LDS R28, [R6+0x2c00] ;  /* 0x002c0000061c7984 */ /* 0x000e220000000800 */
[----:B-1----:R-:W-:-:S03]  /*b240*/  FADD.FTZ R10, RZ, R10 ;  /* 0x0000000aff0a7221 */ /* 0x002fc60000010000 */
[----:B------:R-:W1:Y:S01]  /*b250*/  LDS R30, [R6+0x2e00] ;  /* 0x002e0000061e7984 */ /* 0x000e620000000800 */
[----:B--2---:R-:W-:-:S03]  /*b260*/  FADD.FTZ R10, R10, R19 ;  /* 0x000000130a0a7221 */ /* 0x004fc60000010000 */
[----:B------:R-:W2:Y:S01]  /*b270*/  LDS R25, [R6+0x3000] ;  /* 0x0030000006197984 */ /* 0x000ea20000000800 */
[----:B----4-:R-:W-:-:S03]  /*b280*/  FADD.FTZ R11, RZ, R11 ;  /* 0x0000000bff0b7221 */ /* 0x010fc60000010000 */
[----:B------:R-:W4:Y:S01]  /*b290*/  LDS R32, [R6+0x3200] ;  /* 0x0032000006207984 */ /* 0x000f220000000800 */
[----:B---3--:R-:W-:-:S03]  /*b2a0*/  FADD.FTZ R11, R11, R22 ;  /* 0x000000160b0b7221 */ /* 0x008fc60000010000 */
        /* <DEDUP_REMOVED lines=9> */
[----:B------:R-:W-:-:S03]  /*b340*/  FADD.FTZ R3, R3, R26 ;  /* 0x0000001a03037221 */ /* 0x000fc60000010000 */
[----:B------:R-:W3:Y:S01]  /*b350*/  LDS R31, [R6+0x3e00] ;  /* 0x003e0000061f7984 */ /* 0x000ee20000000800 */
[----:B------:R-:W-:-:S03]  /*b360*/  FADD.FTZ R4, R4, R23 ;  /* 0x0000001704047221 */ /* 0x000fc60000010000 */
[----:B------:R-:W3:Y:S01]  /*b370*/  LDS R40, [R6+0x4000] ;  /* 0x0040000006287984 */ /* 0x000ee20000000800 */
[----:B0-----:R-:W-:-:S03]  /*b380*/  FADD.FTZ R5, R5, R28 ;  /* 0x0000001c05057221 */ /* 0x001fc60000010000 */
[----:B------:R-:W0:Y:S01]  /*b390*/  LDS R42, [R6+0x4200] ;  /* 0x00420000062a7984 */ /* 0x000e220000000800 */
[----:B-1----:R-:W-:-:S03]  /*b3a0*/  FADD.FTZ R7, R7, R30 ;  /* 0x0000001e07077221 */ /* 0x002fc60000010000 */
[----:B------:R-:W1:Y:S01]  /*b3b0*/  LDS R33, [R6+0x4400] ;  /* 0x0044000006217984 */ /* 0x000e620000000800 */
[----:B--2---:R-:W-:-:S03]  /*b3c0*/  FADD.FTZ R8, R8, R25 ;  /* 0x0000001908087221 */ /* 0x004fc60000010000 */
[----:B------:R-:W2:Y:S01]  /*b3d0*/  LDS R44, [R6+0x4600] ;  /* 0x00460000062c7984 */ /* 0x000ea20000000800 */
[----:B----4-:R-:W-:-:S03]  /*b3e0*/  FADD.FTZ R9, R9, R32 ;  /* 0x0000002009097221 */ /* 0x010fc60000010000 */
[----:B------:R-:W4:Y:S01]  /*b3f0*/  LDS R35, [R6+0x4800] ;  /* 0x0048000006237984 */ /* 0x000f220000000800 */
[----:B---3--:R-:W-:-:S03]  /*b400*/  FADD.FTZ R10, R10, R27 ;  /* 0x0000001b0a0a7221 */ /* 0x008fc60000010000 */
[----:B------:R-:W3:Y:S01]  /*b410*/  LDS R46, [R6+0x4a00] ;  /* 0x004a0000062e7984 */ /* 0x000ee20000000800 */
[----:B------:R-:W-:-:S03]  /*b420*/  FADD.FTZ R11, R11, R34 ;  /* 0x000000220b0b7221 */ /* 0x000fc60000010000 */
[----:B------:R-:W3:Y:S01]  /*b430*/  LDS R37, [R6+0x4c00] ;  /* 0x004c000006257984 */ /* 0x000ee20000000800 */
[----:B------:R-:W-:-:S03]  /*b440*/  FADD.FTZ R12, R12, R29 ;  /* 0x0000001d0c0c7221 */ /* 0x000fc60000010000 */
[----:B------:R-:W3:Y:S01]  /*b450*/  LDS R48, [R6+0x4e00] ;  /* 0x004e000006307984 */ /* 0x000ee20000000800 */
        /* <DEDUP_REMOVED lines=9> */
[----:B----4-:R-:W-:-:S03]  /*b4f0*/  FADD.FTZ R35, R10, R35 ;  /* 0x000000230a237221 */ /* 0x010fc60000010000 */
[----:B------:R-:W-:Y:S01]  /*b500*/  STS.128 [R2+0x10], R56 ;  /* 0x0000103802007388 */ /* 0x000fe20000000c00 */
[----:B---3--:R-:W-:-:S03]  /*b510*/  FADD.FTZ R11, R11, R46 ;  /* 0x0000002e0b0b7221 */ /* 0x008fc60000010000 */
[----:B------:R-:W-:Y:S01]  /*b520*/  STS.128 [R2+0x400], R92 ;  /* 0x0004005c02007388 */ /* 0x000fe20000000c00 */
[----:B------:R-:W-:-:S03]  /*b530*/  FADD.FTZ R37, R12, R37 ;  /* 0x000000250c257221 */ /* 0x000fc60000010000 */
[----:B------:R-:W-:Y:S01]  /*b540*/  STS.128 [R2+0x410], R96 ;  /* 0x0004106002007388 */ /* 0x000fe20000000c00 */
[----:B------:R-:W-:-:S03]  /*b550*/  FADD.FTZ R13, R13, R48 ;  /* 0x000000300d0d7221 */ /* 0x000fc60000010000 */
[----:B------:R-:W-:Y:S04]  /*b560*/  STS.128 [R2+0x800], R60 ;  /* 0x0008003c02007388 */ /* 0x000fe80000000c00 */
[----:B------:R0:W-:Y:S04]  /*b570*/  STS.128 [R2+0x810], R64 ;  /* 0x0008104002007388 */ /* 0x0001e80000000c00 */
[----:B------:R1:W-:Y:S04]  /*b580*/  STS.128 [R2+0xc00], R68 ;  /* 0x000c004402007388 */ /* 0x0003e80000000c00 */
[----:B------:R-:W-:Y:S04]  /*b590*/  STS.128 [R2+0xc10], R72 ;  /* 0x000c104802007388 */ /* 0x000fe80000000c00 */
[----:B------:R-:W-:Y:S04]  /*b5a0*/  STS.128 [R2+0x1000], R76 ;  /* 0x0010004c02007388 */ /* 0x000fe80000000c00 */
[----:B------:R2:W-:Y:S01]  /*b5b0*/  STS.128 [R2+0x1010], R80 ;  /* 0x0010105002007388 */ /* 0x0005e20000000c00 */
[----:B0-----:R-:W-:Y:S01]  /*b5c0*/  IADD3.X R66, PT, PT, RZ, RZ, RZ, P0, !PT ;  /* 0x000000ffff427210 */ /* 0x001fe200007fe4ff */
[----:B------:R-:W-:Y:S03]  /*b5d0*/  BAR.SYNC.DEFER_BLOCKING 0x0 ;  /* 0x0000000000007b1d */ /* 0x000fe60000010000 */
[----:B------:R-:W-:-:S02]  /*b5e0*/  SHF.L.U64.HI R66, R47, 0x2, R66 ;  /* 0x000000022f427819 */ /* 0x000fc40000010242 */
[----:B------:R-:W-:-:S04]  /*b5f0*/  SHF.L.U32 R47, R47, 0x2, RZ ;  /* 0x000000022f2f7819 */ /* 0x000fc800000006ff */
[C---:B------:R-:W-:Y:S02]  /*b600*/  IADD3 R49, P0, PT, R47.reuse, UR18, RZ ;  /* 0x000000122f317c10 */ /* 0x040fe4000ff1e0ff */
[----:B------:R-:W-:Y:S02]  /*b610*/  IADD3 R47, P1, PT, R47, UR16, RZ ;  /* 0x000000102f2f7c10 */ /* 0x000fe4000ff3e0ff */
[C---:B-1----:R-:W-:Y:S02]  /*b620*/  IADD3.X R68, PT, PT, R66.reuse, UR19, RZ, P0, !PT ;  /* 0x0000001342447c10 */ /* 0x042fe400087fe4ff */
[C---:B------:R-:W-:Y:S02]  /*b630*/  ISETP.GE.U32.AND P0, PT, R45.reuse, 0x80, PT ;  /* 0x000000802d00780c */ /* 0x040fe40003f06070 */
[----:B------:R-:W-:Y:S02]  /*b640*/  IADD3.X R66, PT, PT, R66, UR17, RZ, P1, !PT ;  /* 0x0000001142427c10 */ /* 0x000fe40008ffe4ff */
[----:B------:R-:W-:Y:S01]  /*b650*/  ISETP.GE.U32.AND P1, PT, R45, 0x100, PT ;  /* 0x000001002d00780c */ /* 0x000fe20003f26070 */
[----:B------:R-:W0:Y:S08]  /*b660*/  LDS R39, [R6] ;  /* 0x0000000006277984 */ /* 0x000e300000000800 */
[----:B--2---:R-:W-:Y:S01]  /*b670*/  @P0 MOV R2, R49 ;  /* 0x0000003100020202 */ /* 0x004fe20000000f00 */
[----:B------:R-:W1:Y:S01]  /*b680*/  LDS R50, [R6+0x1400] ;  /* 0x0014000006327984 */ /* 0x000e620000000800 */
[----:B------:R-:W-:-:S02]  /*b690*/  @P0 MOV R3, R68 ;  /* 0x0000004400030202 */ /* 0x000fc40000000f00 */
[----:B------:R-:W-:Y:S01]  /*b6a0*/  @P0 IADD3 R49, P2, PT, R49, 0x200, RZ ;  /* 0x0000020031310810 */ /* 0x000fe20007f5e0ff */
[----:B------:R-:W2:Y:S03]  /*b6b0*/  LDS R56, [R6+0x2800] ;  /* 0x0028000006387984 */ /* 0x000ea60000000800 */
[----:B------:R-:W-:Y:S01]  /*b6c0*/  @P0 IADD3.X R68, PT, PT, RZ, R68, RZ, P2, !PT ;  /* 0x00000044ff440210 */ /* 0x000fe200017fe4ff */
        /* <DEDUP_REMOVED lines=24> */
[----:B--2---:R-:W-:Y:S02]  /*b850*/  @P0 MOV R2, R47 ;  /* 0x0000002f00020202 */ /* 0x004fe40000000f00 */
[----:B------:R-:W2:Y:S01]  /*b860*/  LDS R16, [R6+0xc00] ;  /* 0x000c000006107984 */ /* 0x000ea20000000800 */
[-C--:B------:R-:W-:Y:S01]  /*b870*/  @P0 MOV R3, R66.reuse ;  /* 0x0000004200030202 */ /* 0x080fe20000000f00 */
[----:B------:R-:W-:Y:S01]  /*b880*/  FADD.FTZ R41, R41, R64 ;  /* 0x0000004029297221 */ /* 0x000fe20000010000 */
[----:B------:R-:W-:Y:S01]  /*b890*/  @P0 IADD3 R47, P3, PT, R47, 0x200, RZ ;  /* 0x000002002f2f0810 */ /* 0x000fe20007f7e0ff */
[----:B------:R-:W3:Y:S01]  /*b8a0*/  LDS R17, [R6+0x2000] ;  /* 0x0020000006117984 */ /* 0x000ee20000000800 */
[----:B------:R-:W-:Y:S02]  /*b8b0*/  FADD.FTZ R43, R43, R60 ;  /* 0x0000003c2b2b7221 */ /* 0x000fe40000010000 */
[----:B------:R-:W-:Y:S01]  /*b8c0*/  @P0 IADD3.X R66, PT, PT, RZ, R66, RZ, P3, !PT ;  /* 0x00000042ff420210 */ /* 0x000fe20001ffe4ff */
[----:B------:R4:W-:Y:S01]  /*b8d0*/  @P0 STG.E desc[UR10][R2.64], R15 ;  /* 0x0000000f02000986 */ /* 0x0009e2000c10190a */
[----:B------:R-:W-:Y:S01]  /*b8e0*/  @P1 MOV R4, R47 ;  /* 0x0000002f00041202 */ /* 0x000fe20000000f00 */
[----:B0-----:R-:W-:Y:S01]  /*b8f0*/  FADD.FTZ R43, R43, R0 ;  /* 0x000000002b2b7221 */ /* 0x001fe20000010000 */
[----:B------:R-:W-:Y:S01]  /*b900*/  @P1 IADD3 R47, P2, PT, R47, 0x200, RZ ;  /* 0x000002002f2f1810 */ /* 0x000fe20007f5e0ff */
[----:B------:R-:W0:Y:S01]  /*b910*/  LDS R0, [R6+0x600] ;  /* 0x0006000006007984 */ /* 0x000e220000000800 */
[-C--:B------:R-:W-:Y:S01]  /*b920*/  @P1 MOV R5, R66.reuse ;  /* 0x0000004200051202 */ /* 0x080fe20000000f00 */
[----:B-1----:R-:W-:Y:S01]  /*b930*/  FADD.FTZ R14, RZ, R14 ;  /* 0x0000000eff0e7221 */ /* 0x002fe20000010000 */
[----:B------:R-:W-:Y:S01]  /*b940*/  @P1 IADD3.X R66, PT, PT, RZ, R66, RZ, P2, !PT ;  /* 0x00000042ff421210 */ /* 0x000fe200017fe4ff */
[----:B------:R-:W1:Y:S01]  /*b950*/  LDS R15, [R6+0xa00] ;  /* 0x000a0000060f7984 */ /* 0x000e620000000800 */
[----:B------:R-:W-:-:S02]  /*b960*/  ISETP.GE.U32.AND P3, PT, R45, 0x300, PT ;  /* 0x000003002d00780c */ /* 0x000fc40003f66070 */
[----:B------:R-:W-:Y:S01]  /*b970*/  ISETP.GE.U32.AND P2, PT, R45, 0x380, PT ;  /* 0x000003802d00780c */ /* 0x000fe20003f46070 */
[----:B------:R-:W-:Y:S01]  /*b980*/  LDS R29, [R6+0x4800] ;  /* 0x00480000061d7984 */ /* 0x000fe20000000800 */
[----:B----4-:R-:W-:Y:S02]  /*b990*/  @P1 MOV R2, R49 ;  /* 0x0000003100021202 */ /* 0x010fe40000000f00 */
[----:B------:R-:W-:Y:S01]  /*b9a0*/  @P1 IADD3 R49, P0, PT, R49, 0x200, RZ ;  /* 0x0000020031311810 */ /* 0x000fe20007f1e0ff */
[----:B------:R-:W-:Y:S01]  /*b9b0*/  LDS R19, [R6+0x2200] ;  /* 0x0022000006137984 */ /* 0x000fe20000000800 */
[-C--:B------:R-:W-:Y:S02]  /*b9c0*/  @P1 MOV R3, R68.reuse ;  /* 0x0000004400031202 */ /* 0x080fe40000000f00 */
[----:B------:R-:W-:Y:S01]  /*b9d0*/  @P1 IADD3.X R68, PT, PT, RZ, R68, RZ, P0, !PT ;  /* 0x00000044ff441210 */ /* 0x000fe200007fe4ff */
[----:B------:R-:W4:Y:S01]  /*b9e0*/  LDS R8, [R6+0x1000] ;  /* 0x0010000006087984 */ /* 0x000f220000000800 */
[----:B------:R-:W-:-:S03]  /*b9f0*/  ISETP.GE.U32.AND P0, PT, R45, 0x200, PT ;  /* 0x000002002d00780c */ /* 0x000fc60003f06070 */
[----:B------:R3:W-:Y:S04]  /*ba00*/  @P1 STG.E desc[UR10][R2.64], R41 ;  /* 0x0000002902001986 */ /* 0x0007e8000c10190a */
[----:B------:R-:W-:Y:S04]  /*ba10*/  @P1 STG.E desc[UR10][R4.64], R31 ;  /* 0x0000001f04001986 */ /* 0x000fe8000c10190a */
[----:B------:R-:W4:Y:S01]  /*ba20*/  LDS R31, [R6+0x1c00] ;  /* 0x001c0000061f7984 */ /* 0x000f220000000800 */
[----:B--2---:R-:W-:Y:S01]  /*ba30*/  FADD.FTZ R16, RZ, R16 ;  /* 0x00000010ff107221 */ /* 0x004fe20000010000 */
[----:B---3--:R-:W-:-:S02]  /*ba40*/  @P5 MOV R2, R49 ;  /* 0x0000003100025202 */ /* 0x008fc40000000f00 */
[----:B------:R-:W2:Y:S01]  /*ba50*/  LDS R41, [R6+0x3000] ;  /* 0x0030000006297984 */ /* 0x000ea20000000800 */
[-C--:B------:R-:W-:Y:S01]  /*ba60*/  @P5 MOV R3, R68.reuse ;  /* 0x0000004400035202 */ /* 0x080fe20000000f00 */
[----:B------:R-:W-:Y:S01]  /*ba70*/  FADD.FTZ R16, R16, R17 ;  /* 0x0000001110107221 */ /* 0x000fe20000010000 */
[----:B------:R-:W-:Y:S01]  /*ba80*/  @P5 IADD3 R49, P1, PT, R49, 0x200, RZ ;  /* 0x0000020031315810 */ /* 0x000fe20007f3e0ff */
[----:B------:R-:W-:Y:S03]  /*ba90*/  LDS R25, [R6+0x3600] ;  /* 0x0036000006197984 */ /* 0x000fe60000000800 */
[----:B------:R-:W-:Y:S01]  /*baa0*/  @P5 IADD3.X R68, PT, PT, RZ, R68, RZ, P1, !PT ;  /* 0x00000044ff445210 */ /* 0x000fe20000ffe4ff */
[----:B------:R3:W-:Y:S01]  /*bab0*/  @P5 STG.E desc[UR10][R2.64], R43 ;  /* 0x0000002b02005986 */ /* 0x0007e2000c10190a */
[----:B------:R-:W-:Y:S01]  /*bac0*/  ISETP.GE.U32.AND P1, PT, R45, 0x400, PT ;  /* 0x000004002d00780c */ /* 0x000fe20003f26070 */
[----:B0-----:R-:W-:Y:S01]  /*bad0*/  FADD.FTZ R0, RZ, R0 ;  /* 0x00000000ff007221 */ /* 0x001fe20000010000 */
[----:B-1----:R-:W-:Y:S01]  /*bae0*/  FADD.FTZ R15, RZ, R15 ;  /* 0x0000000fff0f7221 */ /* 0x002fe20000010000 */
[----:B------:R-:W-:Y:S03]  /*baf0*/  LDS R43, [R6+0x4200] ;  /* 0x00420000062b7984 */ /* 0x000fe60000000800 */
[----:B------:R-:W-:Y:S01]  /*bb00*/  FADD.FTZ R15, R15, R18 ;  /* 0x000000120f0f7221 */ /* 0x000fe20000010000 */
[----:B------:R-:W0:Y:S03]  /*bb10*/  LDS R21, [R6+0x2400] ;  /* 0x0024000006157984 */ /* 0x000e260000000800 */
[----:B------:R-:W-:Y:S01]  /*bb20*/  FADD.FTZ R15, R15, R20 ;  /* 0x000000140f0f7221 */ /* 0x000fe20000010000 */
[----:B---3--:R-:W-:Y:S01]  /*bb30*/  @P5 MOV R2, R47 ;  /* 0x0000002f00025202 */ /* 0x008fe20000000f00 */
[----:B------:R-:W1:Y:S01]  /*bb40*/  LDS R27, [R6+0x3800] ;  /* 0x00380000061b7984 */ /* 0x000e620000000800 */
[-C--:B------:R-:W-:Y:S01]  /*bb50*/  @P5 MOV R3, R66.reuse ;  /* 0x0000004200035202 */ /* 0x080fe20000000f00 */
[----:B----4-:R-:W-:Y:S01]  /*bb60*/  FADD.FTZ R8, RZ, R8 ;  /* 0x00000008ff087221 */ /* 0x010fe20000010000 */
[----:B------:R-:W-:Y:S01]  /*bb70*/  @P5 IADD3 R47, P6, PT, R47, 0x200, RZ ;  /* 0x000002002f2f5810 */ /* 0x000fe20007fde0ff */
[----:B------:R-:W-:Y:S03]  /*bb80*/  LDS R10, [R6+0x2600] ;  /* 0x00260000060a7984 */ /* 0x000fe60000000800 */
[----:B------:R-:W-:Y:S01]  /*bb90*/  @P5 IADD3.X R66, PT, PT, RZ, R66, RZ, P6, !PT ;  /* 0x00000042ff425210 */ /* 0x000fe200037fe4ff */
[----:B------:R3:W-:Y:S01]  /*bba0*/  @P5 STG.E desc[UR10][R2.64], R23 ;  /* 0x0000001702005986 */ /* 0x0007e2000c10190a */
[----:B------:R-:W-:-:S02]  /*bbb0*/  @P0 MOV R4, R47 ;  /* 0x0000002f00040202 */ /* 0x000fc40000000f00 */
[----:B------:R-:W-:Y:S01]  /*bbc0*/  @P0 MOV R5, R66 ;  /* 0x0000004200050202 */ /* 0x000fe20000000f00 */
[----:B------:R-:W4:Y:S01]  /*bbd0*/  LDS R23, [R6+0x1a00] ;  /* 0x001a000006177984 */ /* 0x000f220000000800 */
[----:B------:R-:W-:Y:S01]  /*bbe0*/  ISETP.GE.U32.AND P5, PT, R45, 0x480, PT ;  /* 0x000004802d00780c */ /* 0x000fe20003fa6070 */
[----:B------:R-:W-:Y:S02]  /*bbf0*/  FADD.FTZ R14, R14, R31 ;  /* 0x0000001f0e0e7221 */ /* 0x000fe40000010000 */
[----:B------:R-:W-:Y:S02]  /*bc00*/  LDS R31, [R6+0x4a00] ;  /* 0x004a0000061f7984 */ /* 0x000fe40000000800 */
[----:B--2---:R-:W-:Y:S01]  /*bc10*/  FADD.FTZ R14, R14, R41 ;  /* 0x000000290e0e7221 */ /* 0x004fe20000010000 */
[----:B---3--:R-:W-:Y:S01]  /*bc20*/  @P0 MOV R2, R49 ;  /* 0x0000003100020202 */ /* 0x008fe20000000f00 */
[----:B------:R-:W-:Y:S01]  /*bc30*/  LDS R17, [R6+0x4e00] ;  /* 0x004e000006117984 */ /* 0x000fe20000000800 */
[----:B------:R-:W-:-:S02]  /*bc40*/  @P0 IADD3 R49, P6, PT, R49, 0x200, RZ ;  /* 0x0000020031310810 */ /* 0x000fc40007fde0ff */
[-C--:B------:R-:W-:Y:S02]  /*bc50*/  @P0 MOV R3, R68.reuse ;  /* 0x0000004400030202 */ /* 0x080fe40000000f00 */
[----:B------:R-:W-:Y:S02]  /*bc60*/  @P0 IADD3.X R68, PT, PT, RZ, R68, RZ, P6, !PT ;  /* 0x00000044ff440210 */ /* 0x000fe400037fe4ff */
[----:B------:R-:W-:-:S04]  /*bc70*/  @P0 IADD3 R47, P6, PT, R47, 0x200, RZ ;  /* 0x000002002f2f0810 */ /* 0x000fc80007fde0ff */
[----:B------:R-:W-:Y:S02]  /*bc80*/  @P0 IADD3.X R66, PT, PT, RZ, R66, RZ, P6, !PT ;  /* 0x00000042ff420210 */ /* 0x000fe400037fe4ff */
[----:B------:R-:W-:Y:S01]  /*bc90*/  ISETP.GE.U32.AND P6, PT, R45, 0x500, PT ;  /* 0x000005002d00780c */ /* 0x000fe20003fc6070 */
[----:B0-----:R-:W-:Y:S01]  /*bca0*/  FADD.FTZ R8, R8, R21 ;  /* 0x0000001508087221 */ /* 0x001fe20000010000 */
[----:B------:R-:W0:Y:S03]  /*bcb0*/  LDS R45, [R6+0x4400] ;  /* 0x00440000062d7984 */ /* 0x000e260000000800 */
[----:B-1----:R-:W-:Y:S01]  /*bcc0*/  FADD.FTZ R8, R8, R27 ;  /* 0x0000001b08087221 */ /* 0x002fe20000010000 */
[----:B----4-:R-:W-:Y:S02]  /*bcd0*/  FADD.FTZ R0, R0, R23 ;  /* 0x0000001700007221 */ /* 0x010fe40000010000 */
[----:B------:R-:W1:Y:S02]  /*bce0*/  LDS R23, [R6+0x3400] ;  /* 0x0034000006177984 */ /* 0x000e640000000800 */
[----:B------:R-:W-:-:S02]  /*bcf0*/  FADD.FTZ R0, R0, R39 ;  /* 0x0000002700007221 */ /* 0x000fc40000010000 */
[----:B------:R-:W2:Y:S02]  /*bd00*/  LDS R39, [R6+0x4c00] ;  /* 0x004c000006277984 */ /* 0x000ea40000000800 */
[----:B------:R-:W-:Y:S02]  /*bd10*/  FADD.FTZ R43, R0, R43 ;  /* 0x0000002b002b7221 */ /* 0x000fe40000010000 */
[----:B------:R-:W3:Y:S04]  /*bd20*/  LDS R0, [R6+0xe00] ;  /* 0x000e000006007984 */ /* 0x000ee80000000800 */
[----:B------:R4:W-:Y:S04]  /*bd30*/  @P0 STG.E desc[UR10][R2.64], R43 ;  /* 0x0000002b02000986 */ /* 0x0009e8000c10190a */
[----:B------:R4:W-:Y:S04]  /*bd40*/  @P0 STG.E desc[UR10][R4.64], R7 ;  /* 0x0000000704000986 */ /* 0x0009e8000c10190a */
[----:B------:R-:W3:Y:S01]  /*bd50*/  LDS R7, [R6+0x1200] ;  /* 0x0012000006077984 */ /* 0x000ee20000000800 */
[----:B0-----:R-:W-:Y:S01]  /*bd60*/  FADD.FTZ R45, R14, R45 ;  /* 0x0000002d0e2d7221 */ /* 0x001fe20000010000 */
[----:B----4-:R-:W-:-:S02]  /*bd70*/  @P4 MOV R2, R49 ;  /* 0x0000003100024202 */ /* 0x010fc40000000f00 */
[-C--:B------:R-:W-:Y:S02]  /*bd80*/  @P4 MOV R3, R68.reuse ;  /* 0x0000004400034202 */ /* 0x080fe40000000f00 */
[----:B------:R-:W-:Y:S01]  /*bd90*/  @P4 IADD3 R49, P0, PT, R49, 0x200, RZ ;  /* 0x0000020031314810 */ /* 0x000fe20007f1e0ff */
[----:B------:R-:W-:Y:S02]  /*bda0*/  FADD.FTZ R5, R15, R22 ;  /* 0x000000160f057221 */ /* 0x000fe40000010000 */
[----:B------:R0:W-:Y:S01]  /*bdb0*/  @P4 STG.E desc[UR10][R2.64], R45 ;  /* 0x0000002d02004986 */ /* 0x0001e2000c10190a */
[----:B------:R-:W-:-:S03]  /*bdc0*/  @P4 IADD3.X R68, PT, PT, RZ, R68, RZ, P0, !PT ;  /* 0x00000044ff444210 */ /* 0x000fc600007fe4ff */
[----:B------:R-:W4:Y:S01]  /*bdd0*/  LDS R15, [R6+0x3a00] ;  /* 0x003a0000060f7984 */ /* 0x000f220000000800 */
[----:B-1----:R-:W-:Y:S01]  /*bde0*/  FADD.FTZ R16, R16, R23 ;  /* 0x0000001710107221 */ /* 0x002fe20000010000 */
[----:B0-----:R-:W-:-:S03]  /*bdf0*/  @P4 MOV R2, R47 ;  /* 0x0000002f00024202 */ /* 0x001fc60000000f00 */
[----:B------:R-:W-:Y:S01]  /*be00*/  FADD.FTZ R29, R16, R29 ;  /* 0x0000001d101d7221 */ /* 0x000fe20000010000 */
[-C--:B------:R-:W-:Y:S01]  /*be10*/  @P4 MOV R3, R66.reuse ;  /* 0x0000004200034202 */ /* 0x080fe20000000f00 */
[----:B--2---:R-:W-:Y:S01]  /*be20*/  FADD.FTZ R39, R8, R39 ;  /* 0x0000002708277221 */ /* 0x004fe20000010000 */
[----:B------:R-:W-:Y:S01]  /*be30*/  @P4 IADD3 R47, P0, PT, R47, 0x200, RZ ;  /* 0x000002002f2f4810 */ /* 0x000fe20007f1e0ff */
[----:B---3--:R-:W-:Y:S02]  /*be40*/  FADD.FTZ R0, RZ, R0 ;  /* 0x00000000ff007221 */ /* 0x008fe40000010000 */
        /* <DEDUP_REMOVED lines=12> */
[----:B----4-:R-:W-:-:S04]  /*bf10*/  FADD.FTZ R10, R10, R15 ;  /* 0x0000000f0a0a7221 */ /* 0x010fc80000010000 */
        /* <DEDUP_REMOVED lines=44> */
.L_x_803:
[----:B------:R-:W-:Y:S01]  /*c1e0*/  HFMA2 R228, -RZ, RZ, 0, 5.9604644775390625e-08 ;  /* 0x00000001ffe47431 */ /* 0x000fe200000001ff */
[----:B------:R-:W-:Y:S01]  /*c1f0*/  BSSY B0, `(.L_x_855) ;  /* 0x0000006000007945 */ /* 0x000fe20003800000 */
[----:B------:R-:W-:Y:S02]  /*c200*/  MOV R229, 0x1f ;  /* 0x0000001f00e57802 */ /* 0x000fe40000000f00 */
[----:B------:R-:W-:-:S07]  /*c210*/  MOV R226, 0xffffffff ;  /* 0xffffffff00e27802 */ /* 0x000fce0000000f00 */
[----:B-----5:R-:W-:Y:S05]  /*c220*/  WARPSYNC.COLLECTIVE R226, `(.L_x_856) ;  /* 0x00000000e2087348 */ /* 0x020fea0003c00000 */
[----:B------:R0:W1:Y:S02]  /*c230*/  SHFL.BFLY P6, R227, R225, R228, R229 ;  /* 0x0c0000e4e1e37389 */ /* 0x00006400000c00e5 */
[----:B01---5:R-:W-:Y:S05]  /*c240*/  ENDCOLLECTIVE ;  /* 0x000000000000791b */ /* 0x023fea0003800000 */
.L_x_856:
[----:B------:R-:W-:Y:S05]  /*c250*/  BSYNC B0 ;  /* 0x0000000000007941 */ /* 0x000fea0003800000 */
.L_x_855:
[----:B------:R-:W-:Y:S01]  /*c260*/  MOV R160, R227 ;  /* 0x000000e300a07202 */ /* 0x000fe20000000f00 */
[----:B------:R-:W-:Y:S01]  /*c270*/  HFMA2 R228, -RZ, RZ, 0, 5.9604644775390625e-08 ;  /* 0x00000001ffe47431 */ /* 0x000fe200000001ff */
[----:B------:R-:W-:Y:S02]  /*c280*/  MOV R229, 0x1f ;  /* 0x0000001f00e57802 */ /* 0x000fe40000000f00 */
[----:B------:R-:W-:Y:S01]  /*c290*/  MOV R226, 0xffffffff ;  /* 0xffffffff00e27802 */ /* 0x000fe20000000f00 */
[----:B------:R-:W-:Y:S01]  /*c2a0*/  FADD.FTZ R160, R160, R225 ;  /* 0x000000e1a0a07221 */ /* 0x000fe20000010000 */
[----:B------:R-:W-:-:S07]  /*c2b0*/  MOV R225, R224 ;  /* 0x000000e000e17202 */ /* 0x000fce0000000f00 */
[----:B------:R-:W-:Y:S05]  /*c2c0*/  WARPSYNC.COLLECTIVE R226, `(.L_x_857) ;  /* 0x00000000e2087348 */ /* 0x000fea0003c00000 */
[----:B------:R0:W1:Y:S02]  /*c2d0*/  SHFL.BFLY P6, R227, R225, R228, R229 ;  /* 0x0c0000e4e1e37389 */ /* 0x00006400000c00e5 */
[----:B01----:R-:W-:Y:S05]  /*c2e0*/  ENDCOLLECTIVE ;  /* 0x000000000000791b */ /* 0x003fea0003800000 */
.L_x_857:
[----:B------:R-:W-:Y:S01]  /*c2f0*/  HFMA2 R228, -RZ, RZ, 0, 1.1920928955078125e-07 ;  /* 0x00000002ffe47431 */ /* 0x000fe200000001ff */
[----:B------:R-:W-:Y:S02]  /*c300*/  MOV R225, R160 ;  /* 0x000000a000e17202 */ /* 0x000fe40000000f00 */
[----:B------:R-:W-:-:S07]  /*c310*/  MOV R161, R227 ;  /* 0x000000e300a17202 */ /* 0x000fce0000000f00 */
[----:B------:R-:W-:Y:S05]  /*c320*/  WARPSYNC.COLLECTIVE R226, `(.L_x_858) ;  /* 0x00000000e2087348 */ /* 0x000fea0003c00000 */
[----:B------:R0:W1:Y:S02]  /*c330*/  SHFL.BFLY P6, R227, R225, R228, R229 ;  /* 0x0c0000e4e1e37389 */ /* 0x00006400000c00e5 */
[----:B01----:R-:W-:Y:S05]  /*c340*/  ENDCOLLECTIVE ;  /* 0x000000000000791b */ /* 0x003fea0003800000 */
.L_x_858:
[----:B------:R-:W-:-:S05]  /*c350*/  FADD.FTZ R161, R161, R224 ;  /* 0x000000e0a1a17221 */ /* 0x000fca0000010000 */
[----:B------:R-:W-:Y:S02]  /*c360*/  MOV R225, R161 ;  /* 0x000000a100e17202 */ /* 0x000fe40000000f00 */
[----:B------:R-:W-:-:S07]  /*c370*/  MOV R163, R227 ;  /* 0x000000e300a37202 */ /* 0x000fce0000000f00 */
[----:B------:R-:W-:Y:S05]  /*c380*/  WARPSYNC.COLLECTIVE R226, `(.L_x_859) ;  /* 0x00000000e2087348 */ /* 0x000fea0003c00000 */
[----:B------:R0:W1:Y:S02]  /*c390*/  SHFL.BFLY P6, R227, R225, R228, R229 ;  /* 0x0c0000e4e1e37389 */ /* 0x00006400000c00e5 */
[----:B01----:R-:W-:Y:S05]  /*c3a0*/  ENDCOLLECTIVE ;  /* 0x000000000000791b */ /* 0x003fea0003800000 */
.L_x_859:
[----:B------:R-:W-:Y:S01]  /*c3b0*/  FADD.FTZ R163, R160, R163 ;  /* 0x000000a3a0a37221 */ /* 0x000fe20000010000 */
[----:B------:R-:W-:-:S04]  /*c3c0*/  HFMA2 R228, -RZ, RZ, 0, 2.384185791015625e-07 ;  /* 0x00000004ffe47431 */ /* 0x000fc800000001ff */
[----:B------:R-:W-:Y:S02]  /*c3d0*/  MOV R225, R163 ;  /* 0x000000a300e17202 */ /* 0x000fe40000000f00 */
[----:B------:R-:W-:-:S07]  /*c3e0*/  MOV R162, R227 ;  /* 0x000000e300a27202 */ /* 0x000fce0000000f00 */
[----:B------:R-:W-:Y:S05]  /*c3f0*/  WARPSYNC.COLLECTIVE R226, `(.L_x_860) ;  /* 0x00000000e2087348 */ /* 0x000fea0003c00000 */
[----:B------:R0:W1:Y:S02]  /*c400*/  SHFL.BFLY P6, R227, R225, R228, R229 ;  /* 0x0c0000e4e1e37389 */ /* 0x00006400000c00e5 */
[----:B01----:R-:W-:Y:S05]  /*c410*/  ENDCOLLECTIVE ;  /* 0x000000000000791b */ /* 0x003fea0003800000 */
.L_x_860:
[----:B------:R-:W-:-:S05]  /*c420*/  FADD.FTZ R162, R161, R162 ;  /* 0x000000a2a1a27221 */ /* 0x000fca0000010000 */
[----:B------:R-:W-:Y:S02]  /*c430*/  MOV R225, R162 ;  /* 0x000000a200e17202 */ /* 0x000fe40000000f00 */
[----:B------:R-:W-:-:S07]  /*c440*/  MOV R166, R227 ;  /* 0x000000e300a67202 */ /* 0x000fce0000000f00 */
[----:B------:R-:W-:Y:S05]  /*c450*/  WARPSYNC.COLLECTIVE R226, `(.L_x_861) ;  /* 0x00000000e2087348 */ /* 0x000fea0003c00000 */
[----:B------:R0:W1:Y:S02]  /*c460*/  SHFL.BFLY P6, R227, R225, R228, R229 ;  /* 0x0c0000e4e1e37389 */ /* 0x00006400000c00e5 */
[----:B01----:R-:W-:Y:S05]  /*c470*/  ENDCOLLECTIVE ;  /* 0x000000000000791b */ /* 0x003fea0003800000 */
.L_x_861:
[----:B------:R-:W-:Y:S01]  /*c480*/  FADD.FTZ R166, R163, R166 ;  /* 0x000000a6a3a67221 */ /* 0x000fe20000010000 */
[----:B------:R-:W-:-:S04]  /*c490*/  HFMA2 R228, -RZ, RZ, 0, 4.76837158203125e-07 ;  /* 0x00000008ffe47431 */ /* 0x000fc800000001ff */
[----:B------:R-:W-:Y:S02]  /*c4a0*/  MOV R225, R166 ;  /* 0x000000a600e17202 */ /* 0x000fe40000000f00 */
[----:B------:R-:W-:-:S07]  /*c4b0*/  MOV R165, R227 ;  /* 0x000000e300a57202 */ /* 0x000fce0000000f00 */
[----:B------:R-:W-:Y:S05]  /*c4c0*/  WARPSYNC.COLLECTIVE R226, `(.L_x_862) ;  /* 0x00000000e2087348 */ /* 0x000fea0003c00000 */
[----:B------:R0:W1:Y:S02]  /*c4d0*/  SHFL.BFLY P6, R227, R225, R228, R229 ;  /* 0x0c0000e4e1e37389 */ /* 0x00006400000c00e5 */
[----:B01----:R-:W-:Y:S05]  /*c4e0*/  ENDCOLLECTIVE ;  /* 0x000000000000791b */ /* 0x003fea0003800000 */
.L_x_862:
[----:B------:R-:W-:-:S05]  /*c4f0*/  FADD.FTZ R165, R162, R165 ;  /* 0x000000a5a2a57221 */ /* 0x000fca0000010000 */
[----:B------:R-:W-:Y:S02]  /*c500*/  MOV R225, R165 ;  /* 0x000000a500e17202 */ /* 0x000fe40000000f00 */
[----:B------:R-:W-:-:S07]  /*c510*/  MOV R167, R227 ;  /* 0x000000e300a77202 */ /* 0x000fce0000000f00 */
[----:B------:R-:W-:Y:S05]  /*c520*/  WARPSYNC.COLLECTIVE R226, `(.L_x_863) ;  /* 0x00000000e2087348 */ /* 0x000fea0003c00000 */
[----:B------:R0:W1:Y:S02]  /*c530*/  SHFL.BFLY P6, R227, R225, R228, R229 ;  /* 0x0c0000e4e1e37389 */ /* 0x00006400000c00e5 */
[----:B01----:R-:W-:Y:S05]  /*c540*/  ENDCOLLECTIVE ;  /* 0x000000000000791b */ /* 0x003fea0003800000 */
.L_x_863:
[----:B------:R-:W-:Y:S01]  /*c550*/  FADD.FTZ R167, R166, R167 ;  /* 0x000000a7a6a77221 */ /* 0x000fe20000010000 */
[----:B------:R-:W-:-:S04]  /*c560*/  HFMA2 R228, -RZ, RZ, 0, 9.5367431640625e-07 ;  /* 0x00000010ffe47431 */ /* 0x000fc800000001ff */
[----:B------:R-:W-:Y:S02]  /*c570*/  MOV R225, R167 ;  /* 0x000000a700e17202 */ /* 0x000fe40000000f00 */
[----:B------:R-:W-:-:S07]  /*c580*/  MOV R222, R227 ;  /* 0x000000e300de7202 */ /* 0x000fce0000000f00 */
[----:B------:R-:W-:Y:S05]  /*c590*/  WARPSYNC.COLLECTIVE R226, `(.L_x_864) ;  /* 0x00000000e2087348 */ /* 0x000fea0003c00000 */
[----:B------:R0:W1:Y:S02]  /*c5a0*/  SHFL.BFLY P6, R227, R225, R228, R229 ;  /* 0x0c0000e4e1e37389 */ /* 0x00006400000c00e5 */
[----:B01----:R-:W-:Y:S05]  /*c5b0*/  ENDCOLLECTIVE ;  /* 0x000000000000791b */ /* 0x003fea0003800000 */
.L_x_864:
[----:B------:R-:W-:-:S05]  /*c5c0*/  FADD.FTZ R222, R165, R222 ;  /* 0x000000dea5de7221 */ /* 0x000fca0000010000 */
[----:B------:R-:W-:Y:S02]  /*c5d0*/  MOV R225, R222 ;  /* 0x000000de00e17202 */ /* 0x000fe40000000f00 */
[----:B------:R-:W-:-:S07]  /*c5e0*/  MOV R160, R227 ;  /* 0x000000e300a07202 */ /* 0x000fce0000000f00 */
[----:B------:R-:W-:Y:S05]  /*c5f0*/  WARPSYNC.COLLECTIVE R226, `(.L_x_865) ;  /* 0x00000000e2087348 */ /* 0x000fea0003c00000 */
[----:B------:R0:W1:Y:S02]  /*c600*/  SHFL.BFLY P6, R227, R225, R228, R229 ;  /* 0x0c0000e4e1e37389 */ /* 0x00006400000c00e5 */
[----:B01----:R-:W-:Y:S05]  /*c610*/  ENDCOLLECTIVE ;  /* 0x000000000000791b */ /* 0x003fea0003800000 */
.L_x_865:
[----:B------:R-:W-:Y:S01]  /*c620*/  MOV R161, R227 ;  /* 0x000000e300a17202 */ /* 0x000fe20000000f00 */
[----:B------:R-:W-:Y:S06]  /*c630*/  BRA `(.L_x_866) ;  /* 0xffffff7c00a07947 */ /* 0x000fec000383ffff */
.L_x_867:
        /* <DEDUP_REMOVED lines=12> */
.L_x_7080:


//--------------------- .text._ZN10layer_norm31ln_parallel_residual_bwd_kernelINS_13Kernel_traitsI6__halfS2_S2_S2_fjLj1280ELj1ELj4ELj1ELj16ENS_18Kernel_traits_baseILj1280ES2_S2_S2_S2_fjLj128EEEEELb0ELb1ELb1EEEvNS_9BwdParamsE --------------------------
	.section	.text._ZN10layer_norm31ln_parallel_residual_bwd_kernelINS_13Kernel_traitsI6__halfS2_S2_S2_fjLj1280ELj1ELj4ELj1ELj16ENS_18Kernel_traits_baseILj1280ES2_S2_S2_S2_fjLj128EEEEELb0ELb1ELb1EEEvNS_9BwdParamsE,"ax",@progbits
	.align	128
        .global         _ZN10layer_norm31ln_parallel_residual_bwd_kernelINS_13Kernel_traitsI6__halfS2_S2_S2_fjLj1280ELj1ELj4ELj1ELj16ENS_18Kernel_traits_baseILj1280ES2_S2_S2_S2_fjLj128EEEEELb0ELb1ELb1EEEvNS_9BwdParamsE
        .type           _ZN10layer_norm31ln_parallel_residual_bwd_kernelINS_13Kernel_traitsI6__halfS2_S2_S2_fjLj1280ELj1ELj4ELj1ELj16ENS_18Kernel_traits_baseILj1280ES2_S2_S2_S2_fjLj128EEEEELb0ELb1ELb1EEEvNS_9BwdParamsE,@function
        .size           _ZN10layer_norm31ln_parallel_residual_bwd_kernelINS_13Kernel_traitsI6__halfS2_S2_S2_fjLj1280ELj1ELj4ELj1ELj16ENS_18Kernel_traits_baseILj1280ES2_S2_S2_S2_fjLj128EEEEELb0ELb1ELb1EEEvNS_9BwdParamsE,(.L_x_7081 - _ZN10layer_norm31ln_parallel_residual_bwd_kernelINS_13Kernel_traitsI6__halfS2_S2_S2_fjLj1280ELj1ELj4ELj1ELj16ENS_18Kernel_traits_baseILj1280ES2_S2_S2_S2_fjLj128EEEEELb0ELb1ELb1EEEvNS_9BwdParamsE)
        .other          _ZN10layer_norm31ln_parallel_residual_bwd_kernelINS_13Kernel_traitsI6__halfS2_S2_S2_fjLj1280ELj1ELj4ELj1ELj16ENS_18Kernel_traits_baseILj1280ES2_S2_S2_S2_fjLj128EEEEELb0ELb1ELb1EEEvNS_9BwdParamsE,@"STO_CUDA_ENTRY STV_DEFAULT"
_ZN10layer_norm31ln_parallel_residual_bwd_kernelINS_13Kernel_traitsI6__halfS2_S2_S2_fjLj1280ELj1ELj4ELj1ELj16ENS_18Kernel_traits_baseILj1280ES2_S2_S2_S2_fjLj128EEEEELb0ELb1ELb1EEEvNS_9BwdParamsE:
.text._ZN10layer_norm31ln_parallel_residual_bwd_kernelINS_13Kernel_traitsI6__halfS2_S2_S2_fjLj1280ELj1ELj4ELj1ELj16ENS_18Kernel_traits_baseILj1280ES2_S2_S2_S2_fjLj128EEEEELb0ELb1ELb1EEEvNS_9BwdParamsE:
        /* <DEDUP_REMOVED lines=60> */
[----:B------:R0:W5:Y:S04]  /*03c0*/  LDG.E.128 R44, desc[UR10][R2.64+0x800] ;  /* 0x0008000a022c7981 */ /* 0x000168000c1e1d00 */
[----:B------:R0:W5:Y:S04]  /*03d0*/  LDG.E.128 R48, desc[UR10][R2.64+0x600] ;  /* 0x0006000a02307981 */ /* 0x000168000c1e1d00 */
[----:B------:R0:W5:Y:S04]  /*03e0*/  LDG.E.128 R52, desc[UR10][R2.64+0x400] ;  /* 0x0004000a02347981 */ /* 0x000168000c1e1d00 */
[----:B------:R0:W5:Y:S04]  /*03f0*/  LDG.E.128 R56, desc[UR10][R2.64+0x200] ;  /* 0x0002000a02387981 */ /* 0x000168000c1e1d00 */
[----:B------:R0:W5:Y:S01]  /*0400*/  LDG.E.128 R60, desc[UR10][R2.64] ;  /* 0x0000000a023c7981 */ /* 0x000162000c1e1d00 */
[----:B------:R-:W-:Y:S01]  /*0410*/  HFMA2 R5, -RZ, RZ, 0, 0 ;  /* 0x00000000ff057431 */ /* 0x000fe200000001ff */
[----:B------:R-:W-:Y:S01]  /*0420*/  BSSY B1, `(.L_x_870) ;  /* 0x0000a53000017945 */ /* 0x000fe20003800000 */
[----:B------:R-:W-:Y:S01]  /*0430*/  MOV R38, R0 ;  /* 0x0000000000267202 */ /* 0x000fe20000000f00 */
        /* <DEDUP_REMOVED lines=21> */
[----:B------:R-:W-:-:S03]  /*0590*/  CS2R R6, SRZ ;  /* 0x0000000000067805 */ /* 0x000fc6000001ff00 */
        /* <DEDUP_REMOVED lines=40> */
[----:B------:R0:W-:Y:S02]  /*0820*/  STL [R1+0x2c], RZ ;  /* 0x00002cff01007387 */ /* 0x0001e40000100800 */
.L_x_914:
[----:B0-----:R-:W0:Y:S08]  /*0830*/  LDC.64 R2, c[0x0][0x3c0] ;  /* 0x0000f000ff027b82 */ /* 0x001e300000000a00 */
        /* <DEDUP_REMOVED lines=20> */
[----:B0-----:R-:W-:-:S04]  /*0980*/  IMAD.WIDE.U32 R128, R41, 0x10, R112 ;  /* 0x0000001029807825 */ /* 0x001fc800078e0070 */
[----:B------:R-:W-:Y:S02]  /*0990*/  IMAD.WIDE.U32 R124, R3, 0x10, R112 ;  /* 0x00000010037c7825 */ /* 0x000fe400078e0070 */
[----:B------:R-:W2:Y:S02]  /*09a0*/  LDG.E.128 R128, desc[UR10][R128.64] ;  /* 0x0000000a80807981 */ /* 0x000ea4000c1e1d00 */
[C---:B-1----:R-:W-:Y:S02]  /*09b0*/  IMAD.WIDE.U32 R92, R41.reuse, 0x10, R120 ;  /* 0x00000010295c7825 */ /* 0x042fe400078e0078 */
[----:B------:R-:W3:Y:S04]  /*09c0*/  LDG.E.128 R124, desc[UR10][R124.64] ;  /* 0x0000000a7c7c7981 */ /* 0x000ee8000c1e1d00 */
[----:B------:R-:W4:Y:S01]  /*09d0*/  LDG.E.128 R92, desc[UR10][R92.64] ;  /* 0x0000000a5c5c7981 */ /* 0x000f22000c1e1d00 */
[----:B------:R-:W-:-:S02]  /*09e0*/  IADD3 R40, PT, PT, R41, 0x20, RZ ;  /* 0x0000002029287810 */ /* 0x000fc40007ffe0ff */
[C---:B------:R-:W-:Y:S02]  /*09f0*/  IADD3 R39, PT, PT, R41.reuse, 0x40, RZ ;  /* 0x0000004029277810 */ /* 0x040fe40007ffe0ff */
[----:B------:R-:W-:Y:S01]  /*0a00*/  IADD3 R2, PT, PT, R41, 0x60, RZ ;  /* 0x0000006029027810 */ /* 0x000fe20007ffe0ff */
[----:B------:R-:W-:-:S04]  /*0a10*/  IMAD.WIDE.U32 R96, R40, 0x10, R112 ;  /* 0x0000001028607825 */ /* 0x000fc800078e0070 */
[C-C-:B------:R-:W-:Y:S02]  /*0a20*/  IMAD.WIDE.U32 R104, R39.reuse, 0x10, R112.reuse ;  /* 0x0000001027687825 */ /* 0x140fe400078e0070 */
[----:B------:R-:W3:Y:S02]  /*0a30*/  LDG.E.128 R96, desc[UR10][R96.64] ;  /* 0x0000000a60607981 */ /* 0x000ee4000c1e1d00 */
[----:B------:R-:W-:Y:S02]  /*0a40*/  IMAD.WIDE.U32 R112, R2, 0x10, R112 ;  /* 0x0000001002707825 */ /* 0x000fe400078e0070 */
[----:B------:R-:W3:Y:S02]  /*0a50*/  LDG.E.128 R104, desc[UR10][R104.64] ;  /* 0x0000000a68687981 */ /* 0x000ee4000c1e1d00 */
[--C-:B------:R-:W-:Y:S02]  /*0a60*/  IMAD.WIDE.U32 R100, R40, 0x10, R120.reuse ;  /* 0x0000001028647825 */ /* 0x100fe400078e0078 */
[----:B------:R-:W3:Y:S04]  /*0a70*/  LDG.E.128 R112, desc[UR10][R112.64] ;  /* 0x0000000a70707981 */ /* 0x000ee8000c1e1d00 */
[----:B------:R-:W3:Y:S01]  /*0a80*/  LDG.E.128 R100, desc[UR10][R100.64] ;  /* 0x0000000a64647981 */ /* 0x000ee2000c1e1d00 */
[----:B------:R-:W-:-:S06]  /*0a90*/  IMAD.WIDE.U32 R108, R39, 0x10, R120 ;  /* 0x00000010276c7825 */ /* 0x000fcc00078e0078 */
[----:B------:R-:W3:Y:S01]  /*0aa0*/  LDG.E.128 R108, desc[UR10][R108.64] ;  /* 0x0000000a6c6c7981 */ /* 0x000ee2000c1e1d00 */
[----:B------:R-:W-:-:S04]  /*0ab0*/  IMAD.WIDE.U32 R116, R2, 0x10, R120 ;  /* 0x0000001002747825 */ /* 0x000fc800078e0078 */
[----:B------:R-:W-:Y:S02]  /*0ac0*/  IMAD.WIDE.U32 R120, R3, 0x10, R120 ;  /* 0x0000001003787825 */ /* 0x000fe400078e0078 */
[----:B------:R-:W3:Y:S04]  /*0ad0*/  LDG.E.128 R116, desc[UR10][R116.64] ;  /* 0x0000000a74747981 */ /* 0x000ee8000c1e1d00 */
[----:B------:R-:W3:Y:S01]  /*0ae0*/  LDG.E.128 R120, desc[UR10][R120.64] ;  /* 0x0000000a78787981 */ /* 0x000ee2000c1e1d00 */
[--C-:B------:R-:W-:Y:S02]  /*0af0*/  HADD2.F32 R231, -RZ, R60.reuse.H0_H0 ;  /* 0x2000003cffe77230 */ /* 0x100fe40000004100 */
[----:B------:R-:W-:Y:S02]  /*0b00*/  HADD2.F32 R230, -RZ, R60.H1_H1 ;  /* 0x3000003cffe67230 */ /* 0x000fe40000004100 */
[----:B------:R-:W-:-:S02]  /*0b10*/  HADD2.F32 R229, -RZ, R61.H0_H0 ;  /* 0x2000003dffe57230 */ /* 0x000fc40000004100 */
[----:B------:R-:W-:Y:S02]  /*0b20*/  HADD2.F32 R228, -RZ, R61.H1_H1 ;  /* 0x3000003dffe47230 */ /* 0x000fe40000004100 */
[--C-:B------:R-:W-:Y:S02]  /*0b30*/  HADD2.F32 R227, -RZ, R62.reuse.H0_H0 ;  /* 0x2000003effe37230 */ /* 0x100fe40000004100 */
[----:B------:R-:W-:Y:S02]  /*0b40*/  HADD2.F32 R226, -RZ, R62.H1_H1 ;  /* 0x3000003effe27230 */ /* 0x000fe40000004100 */
[--C-:B------:R-:W-:Y:S02]  /*0b50*/  HADD2.F32 R225, -RZ, R63.reuse.H0_H0 ;  /* 0x2000003fffe17230 */ /* 0x100fe40000004100 */
[----:B------:R-:W-:Y:S02]  /*0b60*/  HADD2.F32 R224, -RZ, R63.H1_H1 ;  /* 0x3000003fffe07230 */ /* 0x000fe40000004100 */
[----:B------:R-:W-:-:S02]  /*0b70*/  HADD2.F32 R180, -RZ, R56.H0_H0 ;  /* 0x20000038ffb47230 */ /* 0x000fc40000004100 */
[----:B------:R-:W-:Y:S02]  /*0b80*/  HADD2.F32 R178, -RZ, R57.H0_H0 ;  /* 0x20000039ffb27230 */ /* 0x000fe40000004100 */
[----:B------:R-:W-:Y:S02]  /*0b90*/  HADD2.F32 R176, -RZ, R58.H0_H0 ;  /* 0x2000003affb07230 */ /* 0x000fe40000004100 */
[----:B------:R-:W-:Y:S02]  /*0ba0*/  HADD2.F32 R174, -RZ, R59.H0_H0 ;  /* 0x2000003bffae7230 */ /* 0x000fe40000004100 */
[----:B------:R-:W-:Y:S02]  /*0bb0*/  HADD2.F32 R164, -RZ, R52.H0_H0 ;  /* 0x20000034ffa47230 */ /* 0x000fe40000004100 */
[----:B------:R-:W-:Y:S02]  /*0bc0*/  HADD2.F32 R162, -RZ, R53.H0_H0 ;  /* 0x20000035ffa27230 */ /* 0x000fe40000004100 */
[----:B------:R-:W-:-:S02]  /*0bd0*/  HADD2.F32 R160, -RZ, R54.H0_H0 ;  /* 0x20000036ffa07230 */ /* 0x000fc40000004100 */
[----:B------:R-:W-:Y:S02]  /*0be0*/  HADD2.F32 R158, -RZ, R55.H0_H0 ;  /* 0x20000037ff9e7230 */ /* 0x000fe40000004100 */
[----:B------:R-:W-:Y:S02]  /*0bf0*/  HADD2.F32 R138, -RZ, R50.H1_H1 ;  /* 0x30000032ff8a7230 */ /* 0x000fe40000004100 */
[----:B------:R-:W-:Y:S02]  /*0c00*/  HADD2.F32 R140, -RZ, R51.H1_H1 ;  /* 0x30000033ff8c7230 */ /* 0x000fe40000004100 */
[--C-:B--2---:R-:W-:Y:S02]  /*0c10*/  HADD2.F32 R137, -RZ, R128.reuse.H0_H0 ;  /* 0x20000080ff897230 */ /* 0x104fe40000004100 */
[----:B------:R-:W-:-:S03]  /*0c20*/  HADD2.F32 R223, -RZ, R128.H1_H1 ;  /* 0x30000080ffdf7230 */ /* 0x000fc60000004100 */
[C---:B------:R-:W-:Y:S01]  /*0c30*/  FADD.FTZ R0, -R148.reuse, R137 ;  /* 0x0000008994007221 */ /* 0x040fe20000010100 */
[--C-:B----4-:R-:W-:Y:S02]  /*0c40*/  HADD2.F32 R42, -RZ, R92.reuse.H0_H0 ;  /* 0x2000005cff2a7230 */ /* 0x110fe40000004100 */
[----:B------:R-:W-:Y:S01]  /*0c50*/  FADD.FTZ R223, -R148, R223 ;  /* 0x000000df94df7221 */ /* 0x000fe20000010100 */
[--C-:B------:R-:W-:Y:S02]  /*0c60*/  HADD2.F32 R139, -RZ, R129.reuse.H0_H0 ;  /* 0x20000081ff8b7230 */ /* 0x100fe40000004100 */
[----:B-----5:R-:W-:Y:S01]  /*0c70*/  FMUL.FTZ R0, R4, R0 ;  /* 0x0000000004007220 */ /* 0x020fe20000410000 */
[----:B------:R-:W-:Y:S02]  /*0c80*/  HADD2.F32 R92, -RZ, R92.H1_H1 ;  /* 0x3000005cff5c7230 */ /* 0x000fe40000004100 */
[----:B------:R-:W-:Y:S01]  /*0c90*/  FMUL.FTZ R231, R231, R42 ;  /* 0x0000002ae7e77220 */ /* 0x000fe20000410000 */
[----:B------:R-:W-:-:S02]  /*0ca0*/  HADD2.F32 R221, -RZ, R129.H1_H1 ;  /* 0x30000081ffdd7230 */ /* 0x000fc40000004100 */
[----:B------:R-:W-:Y:S01]  /*0cb0*/  FADD.FTZ R222, -R148, R139 ;  /* 0x0000008b94de7221 */ /* 0x000fe20000010100 */
[----:B------:R-:W-:Y:S02]  /*0cc0*/  HADD2.F32 R43, -RZ, R93.H0_H0 ;  /* 0x2000005dff2b7230 */ /* 0x000fe40000004100 */
[----:B------:R-:W-:Y:S01]  /*0cd0*/  FMUL.FTZ R230, R230, R92 ;  /* 0x0000005ce6e67220 */ /* 0x000fe20000410000 */
[----:B------:R-:W-:Y:S01]  /*0ce0*/  FMUL.FTZ R223, R4, R223 ;  /* 0x000000df04df7220 */ /* 0x000fe20000410000 */
[----:B------:R-:W-:Y:S01]  /*0cf0*/  FADD.FTZ R209, RZ, R231 ;  /* 0x000000e7ffd17221 */ /* 0x000fe20000010000 */
[----:B------:R-:W-:Y:S01]  /*0d00*/  FFMA.FTZ R208, R0, R231, RZ ;  /* 0x000000e700d07223 */ /* 0x000fe200000100ff */
[--C-:B---3--:R-:W-:Y:S02]  /*0d10*/  HADD2.F32 R185, -RZ, R124.reuse.H0_H0 ;  /* 0x2000007cffb97230 */ /* 0x108fe40000004100 */
[----:B------:R-:W-:Y:S02]  /*0d20*/  HADD2.F32 R187, -RZ, R124.H1_H1 ;  /* 0x3000007cffbb7230 */ /* 0x000fe40000004100 */
[----:B------:R-:W-:Y:S01]  /*0d30*/  FADD.FTZ R221, -R148, R221 ;  /* 0x000000dd94dd7221 */ /* 0x000fe20000010100 */
[----:B------:R-:W-:-:S02]  /*0d40*/  HADD2.F32 R141, -RZ, R130.H0_H0 ;  /* 0x20000082ff8d7230 */ /* 0x000fc40000004100 */
[----:B------:R-:W-:Y:S01]  /*0d50*/  FMUL.FTZ R229, R229, R43 ;  /* 0x0000002be5e57220 */ /* 0x000fe20000410000 */
[----:B------:R-:W-:Y:S02]  /*0d60*/  HADD2.F32 R124, -RZ, R93.H1_H1 ;  /* 0x3000005dff7c7230 */ /* 0x000fe40000004100 */
[----:B------:R-:W-:Y:S01]  /*0d70*/  FMUL.FTZ R222, R4, R222 ;  /* 0x000000de04de7220 */ /* 0x000fe20000410000 */
[----:B------:R-:W-:Y:S01]  /*0d80*/  FADD.FTZ R209, R209, R230 ;  /* 0x000000e6d1d17221 */ /* 0x000fe20000010000 */
[----:B------:R-:W-:Y:S01]  /*0d90*/  FFMA.FTZ R208, R223, R230, R208 ;  /* 0x000000e6dfd07223 */ /* 0x000fe200000100d0 */
[----:B------:R-:W-:Y:S02]  /*0da0*/  HADD2.F32 R219, -RZ, R130.H1_H1 ;  /* 0x30000082ffdb7230 */ /* 0x000fe40000004100 */
[----:B------:R-:W-:Y:S01]  /*0db0*/  FADD.FTZ R220, -R148, R141 ;  /* 0x0000008d94dc7221 */ /* 0x000fe20000010100 */
[----:B------:R-:W-:Y:S02]  /*0dc0*/  HADD2.F32 R93, -RZ, R94.H0_H0 ;  /* 0x2000005eff5d7230 */ /* 0x000fe40000004100 */
[----:B------:R-:W-:Y:S01]  /*0dd0*/  FMUL.FTZ R228, R228, R124 ;  /* 0x0000007ce4e47220 */ /* 0x000fe20000410000 */
[----:B------:R-:W-:Y:S01]  /*0de0*/  FMUL.FTZ R221, R4, R221 ;  /* 0x000000dd04dd7220 */ /* 0x000fe20000410000 */
[----:B------:R-:W-:Y:S01]  /*0df0*/  FADD.FTZ R209, R209, R229 ;  /* 0x000000e5d1d17221 */ /* 0x000fe20000010000 */
[----:B------:R-:W-:Y:S01]  /*0e00*/  FFMA.FTZ R208, R222, R229, R208 ;  /* 0x000000e5ded07223 */ /* 0x000fe200000100d0 */
[----:B------:R-:W-:-:S02]  /*0e10*/  HADD2.F32 R189, -RZ, R125.H0_H0 ;  /* 0x2000007dffbd7230 */ /* 0x000fc40000004100 */
[----:B------:R-:W-:Y:S02]  /*0e20*/  HADD2.F32 R197, -RZ, R125.H1_H1 ;  /* 0x3000007dffc57230 */ /* 0x000fe40000004100 */
[----:B------:R-:W-:Y:S01]  /*0e30*/  FADD.FTZ R219, -R148, R219 ;  /* 0x000000db94db7221 */ /* 0x000fe20000010100 */
[--C-:B------:R-:W-:Y:S02]  /*0e40*/  HADD2.F32 R143, -RZ, R131.reuse.H0_H0 ;  /* 0x20000083ff8f7230 */ /* 0x100fe40000004100 */
[----:B------:R-:W-:Y:S01]  /*0e50*/  FMUL.FTZ R227, R227, R93 ;  /* 0x0000005de3e37220 */ /* 0x000fe20000410000 */
[----:B------:R-:W-:Y:S02]  /*0e60*/  HADD2.F32 R125, -RZ, R94.H1_H1 ;  /* 0x3000005eff7d7230 */ /* 0x000fe40000004100 */
[----:B------:R-:W-:Y:S01]  /*0e70*/  FMUL.FTZ R220, R4, R220 ;  /* 0x000000dc04dc7220 */ /* 0x000fe20000410000 */
[----:B------:R-:W-:Y:S01]  /*0e80*/  FADD.FTZ R209, R209, R228 ;  /* 0x000000e4d1d17221 */ /* 0x000fe20000010000 */
[----:B------:R-:W-:Y:S01]  /*0e90*/  FFMA.FTZ R208, R221, R228, R208 ;  /* 0x000000e4ddd07223 */ /* 0x000fe200000100d0 */
[----:B------:R-:W-:-:S02]  /*0ea0*/  HADD2.F32 R217, -RZ, R131.H1_H1 ;  /* 0x30000083ffd97230 */ /* 0x000fc40000004100 */
[----:B------:R-:W-:Y:S01]  /*0eb0*/  FADD.FTZ R218, -R148, R143 ;  /* 0x0000008f94da7221 */ /* 0x000fe20000010100 */
[--C-:B------:R-:W-:Y:S02]  /*0ec0*/  HADD2.F32 R94, -RZ, R95.reuse.H0_H0 ;  /* 0x2000005fff5e7230 */ /* 0x100fe40000004100 */
[----:B------:R-:W-:Y:S01]  /*0ed0*/  FMUL.FTZ R226, R226, R125 ;  /* 0x0000007de2e27220 */ /* 0x000fe20000410000 */
[----:B------:R-:W-:Y:S01]  /*0ee0*/  FMUL.FTZ R219, R4, R219 ;  /* 0x000000db04db7220 */ /* 0x000fe20000410000 */
[----:B------:R-:W-:Y:S01]  /*0ef0*/  FADD.FTZ R209, R209, R227 ;  /* 0x000000e3d1d17221 */ /* 0x000fe20000010000 */
[----:B------:R-:W-:Y:S01]  /*0f00*/  FFMA.FTZ R208, R220, R227, R208 ;  /* 0x000000e3dcd07223 */ /* 0x000fe200000100d0 */
[----:B------:R-:W-:Y:S02]  /*0f10*/  HADD2.F32 R95, -RZ, R95.H1_H1 ;  /* 0x3000005fff5f7230 */ /* 0x000fe40000004100 */
[----:B------:R-:W-:Y:S01]  /*0f20*/  FADD.FTZ R217, -R148, R217 ;  /* 0x000000d994d97221 */ /* 0x000fe20000010100 */
[----:B------:R-:W-:-:S02]  /*0f30*/  HADD2.F32 R145, -RZ, R96.H0_H0 ;  /* 0x20000060ff917230 */ /* 0x000fc40000004100 */
[----:B------:R-:W-:Y:S01]  /*0f40*/  FMUL.FTZ R225, R225, R94 ;  /* 0x0000005ee1e17220 */ /* 0x000fe20000410000 */
[----:B------:R-:W-:Y:S01]  /*0f50*/  FMUL.FTZ R218, R4, R218 ;  /* 0x000000da04da7220 */ /* 0x000fe20000410000 */
[----:B------:R-:W-:Y:S01]  /*0f60*/  FADD.FTZ R209, R209, R226 ;  /* 0x000000e2d1d17221 */ /* 0x000fe20000010000 */
[----:B------:R-:W-:Y:S01]  /*0f70*/  FFMA.FTZ R208, R219, R226, R208 ;  /* 0x000000e2dbd07223 */ /* 0x000fe200000100d0 */
[----:B------:R-:W-:Y:S02]  /*0f80*/  HADD2.F32 R179, -RZ, R114.H1_H1 ;  /* 0x30000072ffb37230 */ /* 0x000fe40000004100 */
[--C-:B------:R-:W-:Y:S02]  /*0f90*/  HADD2.F32 R191, -RZ, R126.reuse.H0_H0 ;  /* 0x2000007effbf7230 */ /* 0x100fe40000004100 */
[----:B------:R-:W-:Y:S02]  /*0fa0*/  HADD2.F32 R195, -RZ, R126.H1_H1 ;  /* 0x3000007effc37230 */ /* 0x000fe40000004100 */
[----:B------:R-:W-:Y:S01]  /*0fb0*/  FADD.FTZ R172, -R148, R145 ;  /* 0x0000009194ac7221 */ /* 0x000fe20000010100 */
[----:B------:R-:W-:-:S02]  /*0fc0*/  HADD2.F32 R171, -RZ, R96.H1_H1 ;  /* 0x30000060ffab7230 */ /* 0x000fc40000004100 */
[----:B------:R-:W-:Y:S01]  /*0fd0*/  FMUL.FTZ R224, R224, R95 ;  /* 0x0000005fe0e07220 */ /* 0x000fe20000410000 */
[--C-:B------:R-:W-:Y:S02]  /*0fe0*/  HADD2.F32 R126, -RZ, R100.reuse.H0_H0 ;  /* 0x20000064ff7e7230 */ /* 0x100fe40000004100 */
[----:B------:R-:W-:Y:S01]  /*0ff0*/  FMUL.FTZ R217, R4, R217 ;  /* 0x000000d904d97220 */ /* 0x000fe20000410000 */
[----:B------:R-:W-:Y:S01]  /*1000*/  FADD.FTZ R209, R209, R225 ;  /* 0x000000e1d1d17221 */ /* 0x000fe20000010000 */
[----:B------:R-:W-:Y:S01]  /*1010*/  FFMA.FTZ R208, R218, R225, R208 ;  /* 0x000000e1dad07223 */ /* 0x000fe200000100d0 */
[C---:B------:R-:W-:Y:S01]  /*1020*/  FADD.FTZ R146, -R148.reuse, R179 ;  /* 0x000000b394927221 */ /* 0x040fe20000010100 */
[----:B------:R-:W-:Y:S02]  /*1030*/  HADD2.F32 R147, -RZ, R97.H0_H0 ;  /* 0x20000061ff937230 */ /* 0x000fe40000004100 */
[----:B------:R-:W-:Y:S01]  /*1040*/  FADD.FTZ R171, -R148, R171 ;  /* 0x000000ab94ab7221 */ /* 0x000fe20000010100 */
[----:B------:R-:W-:-:S02]  /*1050*/  HADD2.F32 R128, -RZ, R100.H1_H1 ;  /* 0x30000064ff807230 */ /* 0x000fc40000004100 */
[----:B------:R-:W-:Y:S01]  /*1060*/  FMUL.FTZ R180, R180, R126 ;  /* 0x0000007eb4b47220 */ /* 0x000fe20000410000 */
[----:B------:R-:W-:Y:S02]  /*1070*/  HADD2.F32 R179, -RZ, R56.H1_H1 ;  /* 0x30000038ffb37230 */ /* 0x000fe40000004100 */
[----:B------:R-:W-:Y:S01]  /*1080*/  FMUL.FTZ R172, R4, R172 ;  /* 0x000000ac04ac7220 */ /* 0x000fe20000410000 */
[----:B------:R-:W-:Y:S01]  /*1090*/  FADD.FTZ R209, R209, R224 ;  /* 0x000000e0d1d17221 */ /* 0x000fe20000010000 */
[----:B------:R-:W-:Y:S01]  /*10a0*/  FFMA.FTZ R208, R217, R224, R208 ;  /* 0x000000e0d9d07223 */ /* 0x000fe200000100d0 */
[----:B------:R-:W-:Y:S02]  /*10b0*/  HADD2.F32 R177, -RZ, R114.H0_H0 ;  /* 0x20000072ffb17230 */ /* 0x000fe40000004100 */
[--C-:B------:R-:W-:Y:S02]  /*10c0*/  HADD2.F32 R193, -RZ, R127.reuse.H0_H0 ;  /* 0x2000007fffc17230 */ /* 0x100fe40000004100 */
[----:B------:R-:W-:-:S02]  /*10d0*/  HADD2.F32 R199, -RZ, R127.H1_H1 ;  /* 0x3000007fffc77230 */ /* 0x000fc40000004100 */
[----:B------:R-:W-:Y:S01]  /*10e0*/  FADD.FTZ R170, -R148, R147 ;  /* 0x0000009394aa7221 */ /* 0x000fe20000010100 */
[----:B------:R-:W-:Y:S02]  /*10f0*/  HADD2.F32 R169, -RZ, R97.H1_H1 ;  /* 0x30000061ffa97230 */ /* 0x000fe40000004100 */
[----:B------:R-:W-:Y:S01]  /*1100*/  FMUL.FTZ R179, R179, R128 ;  /* 0x00000080b3b37220 */ /* 0x000fe20000410000 */
[----:B------:R-:W-:Y:S02]  /*1110*/  HADD2.F32 R127, -RZ, R101.H0_H0 ;  /* 0x20000065ff7f7230 */ /* 0x000fe40000004100 */
[----:B------:R-:W-:Y:S01]  /*1120*/  FMUL.FTZ R171, R4, R171 ;  /* 0x000000ab04ab7220 */ /* 0x000fe20000410000 */
[----:B------:R-:W-:Y:S01]  /*1130*/  FADD.FTZ R209, R209, R180 ;  /* 0x000000b4d1d17221 */ /* 0x000fe20000010000 */
[----:B------:R-:W-:Y:S01]  /*1140*/  FFMA.FTZ R208, R172, R180, R208 ;  /* 0x000000b4acd07223 */ /* 0x000fe200000100d0 */
[----:B------:R-:W-:Y:S01]  /*1150*/  FADD.FTZ R145, -R148, R177 ;  /* 0x000000b194917221 */ /* 0x000fe20000010100 */
[----:B------:R-:W-:-:S02]  /*1160*/  HADD2.F32 R97, -RZ, R98.H0_H0 ;  /* 0x20000062ff617230 */ /* 0x000fc40000004100 */
[----:B------:R-:W-:Y:S01]  /*1170*/  FADD.FTZ R169, -R148, R169 ;  /* 0x000000a994a97221 */ /* 0x000fe20000010100 */
[----:B------:R-:W-:Y:S02]  /*1180*/  HADD2.F32 R130, -RZ, R101.H1_H1 ;  /* 0x30000065ff827230 */ /* 0x000fe40000004100 */
[----:B------:R-:W-:Y:S01]  /*1190*/  FMUL.FTZ R178, R178, R127 ;  /* 0x0000007fb2b27220 */ /* 0x000fe20000410000 */
[----:B------:R-:W-:Y:S02]  /*11a0*/  HADD2.F32 R177, -RZ, R57.H1_H1 ;  /* 0x30000039ffb17230 */ /* 0x000fe40000004100 */
[----:B------:R-:W-:Y:S01]  /*11b0*/  FMUL.FTZ R170, R4, R170 ;  /* 0x000000aa04aa7220 */ /* 0x000fe20000410000 */
[----:B------:R-:W-:Y:S01]  /*11c0*/  FADD.FTZ R209, R209, R179 ;  /* 0x000000b3d1d17221 */ /* 0x000fe20000010000 */
[----:B------:R-:W-:Y:S01]  /*11d0*/  FFMA.FTZ R208, R171, R179, R208 ;  /* 0x000000b3abd07223 */ /* 0x000fe200000100d0 */
        /* <DEDUP_REMOVED lines=18> */
[----:B------:R-:W-:Y:S01]  /*1300*/  FADD.FTZ R166, -R148, R149 ;  /* 0x0000009594a67221 */ /* 0x000fe20000010100 */
[----:B------:R-:W-:Y:S02]  /*1310*/  HADD2.F32 R165, -RZ, R99.H1_H1 ;  /* 0x30000063ffa57230 */ /* 0x000fe40000004100 */
[----:B------:R-:W-:Y:S01]  /*1320*/  FMUL.FTZ R175, R175, R132 ;  /* 0x00000084afaf7220 */ /* 0x000fe20000410000 */
[----:B------:R-:W-:-:S02]  /*1330*/  HADD2.F32 R131, -RZ, R103.H0_H0 ;  /* 0x20000067ff837230 */ /* 0x000fc40000004100 */
[----:B------:R-:W-:Y:S01]  /*1340*/  FMUL.FTZ R167, R4, R167 ;  /* 0x000000a704a77220 */ /* 0x000fe20000410000 */
[----:B------:R-:W-:Y:S01]  /*1350*/  FADD.FTZ R209, R209, R176 ;  /* 0x000000b0d1d17221 */ /* 0x000fe20000010000 */
[----:B------:R-:W-:Y:S01]  /*1360*/  FFMA.FTZ R208, R168, R176, R208 ;  /* 0x000000b0a8d07223 */ /* 0x000fe200000100d0 */
[C---:B------:R-:W-:Y:S01]  /*1370*/  FADD.FTZ R143, -R148.reuse, R173 ;  /* 0x000000ad948f7221 */ /* 0x040fe20000010100 */
[----:B------:R-:W-:Y:S02]  /*1380*/  HADD2.F32 R133, -RZ, R103.H1_H1 ;  /* 0x30000067ff857230 */ /* 0x000fe40000004100 */
[----:B------:R-:W-:Y:S01]  /*1390*/  FADD.FTZ R165, -R148, R165 ;  /* 0x000000a594a57221 */ /* 0x000fe20000010100 */
[----:B------:R-:W-:Y:S02]  /*13a0*/  HADD2.F32 R99, -RZ, R104.H0_H0 ;  /* 0x20000068ff637230 */ /* 0x000fe40000004100 */
[----:B------:R-:W-:Y:S01]  /*13b0*/  FMUL.FTZ R174, R174, R131 ;  /* 0x00000083aeae7220 */ /* 0x000fe20000410000 */
[----:B------:R-:W-:-:S02]  /*13c0*/  HADD2.F32 R173, -RZ, R59.H1_H1 ;  /* 0x3000003bffad7230 */ /* 0x000fc40000004100 */
[----:B------:R-:W-:Y:S01]  /*13d0*/  FMUL.FTZ R166, R4, R166 ;  /* 0x000000a604a67220 */ /* 0x000fe20000410000 */
[----:B------:R-:W-:Y:S01]  /*13e0*/  FADD.FTZ R209, R209, R175 ;  /* 0x000000afd1d17221 */ /* 0x000fe20000010000 */
[----:B------:R-:W-:Y:S01]  /*13f0*/  FFMA.FTZ R208, R167, R175, R208 ;  /* 0x000000afa7d07223 */ /* 0x000fe200000100d0 */
[----:B------:R-:W-:Y:S02]  /*1400*/  HADD2.F32 R163, -RZ, R112.H1_H1 ;  /* 0x30000070ffa37230 */ /* 0x000fe40000004100 */
[----:B------:R-:W-:Y:S02]  /*1410*/  HADD2.F32 R155, -RZ, R104.H1_H1 ;  /* 0x30000068ff9b7230 */ /* 0x000fe40000004100 */
[----:B------:R-:W-:Y:S01]  /*1420*/  FADD.FTZ R156, -R148, R99 ;  /* 0x00000063949c7221 */ /* 0x000fe20000010100 */
[----:B------:R-:W-:Y:S02]  /*1430*/  HADD2.F32 R104, -RZ, R108.H0_H0 ;  /* 0x2000006cff687230 */ /* 0x000fe40000004100 */
[----:B------:R-:W-:Y:S01]  /*1440*/  FMUL.FTZ R173, R173, R133 ;  /* 0x00000085adad7220 */ /* 0x000fe20000410000 */
        /* <DEDUP_REMOVED lines=12> */
[----:B------:R-:W-:Y:S02]  /*1510*/  HADD2.F32 R161, -RZ, R112.H0_H0 ;  /* 0x20000070ffa17230 */ /* 0x000fe40000004100 */
[----:B------:R-:W-:-:S02]  /*1520*/  HADD2.F32 R153, -RZ, R105.H1_H1 ;  /* 0x30000069ff997230 */ /* 0x000fc40000004100 */
[----:B------:R-:W-:Y:S01]  /*1530*/  FADD.FTZ R154, -R148, R101 ;  /* 0x00000065949a7221 */ /* 0x000fe20000010100 */
[--C-:B------:R-:W-:Y:S02]  /*1540*/  HADD2.F32 R105, -RZ, R109.reuse.H0_H0 ;  /* 0x2000006dff697230 */ /* 0x100fe40000004100 */
[----:B------:R-:W-:Y:S01]  /*1550*/  FMUL.FTZ R163, R163, R108 ;  /* 0x0000006ca3a37220 */ /* 0x000fe20000410000 */
        /* <DEDUP_REMOVED lines=12> */
[----:B------:R-:W-:Y:S02]  /*1620*/  HADD2.F32 R159, -RZ, R107.H1_H1 ;  /* 0x3000006bff9f7230 */ /* 0x000fe40000004100 */
[----:B------:R-:W-:Y:S02]  /*1630*/  HADD2.F32 R151, -RZ, R106.H1_H1 ;  /* 0x3000006aff977230 */ /* 0x000fe40000004100 */
[----:B------:R-:W-:Y:S01]  /*1640*/  FADD.FTZ R152, -R148, R103 ;  /* 0x0000006794987221 */ /* 0x000fe20000010100 */
[----:B------:R-:W-:-:S02]  /*1650*/  HADD2.F32 R106, -RZ, R110.H0_H0 ;  /* 0x2000006eff6a7230 */ /* 0x000fc40000004100 */
[----:B------:R-:W-:Y:S01]  /*1660*/  FMUL.FTZ R161, R161, R109 ;  /* 0x0000006da1a17220 */ /* 0x000fe20000410000 */
[----:B------:R-:W-:Y:S01]  /*1670*/  FMUL.FTZ R153, R4, R153 ;  /* 0x0000009904997220 */ /* 0x000fe20000410000 */
[----:B------:R-:W-:Y:S01]  /*1680*/  FADD.FTZ R209, R209, R162 ;  /* 0x000000a2d1d17221 */ /* 0x000fe20000010000 */
[----:B------:R-:W-:Y:S01]  /*1690*/  FFMA.FTZ R208, R154, R162, R208 ;  /* 0x000000a29ad07223 */ /* 0x000fe200000100d0 */
[C---:B------:R-:W-:Y:S01]  /*16a0*/  FADD.FTZ R149, -R148.reuse, R159 ;  /* 0x0000009f94957221 */ /* 0x040fe20000010100 */
[----:B------:R-:W-:Y:S02]  /*16b0*/  HADD2.F32 R157, -RZ, R107.H0_H0 ;  /* 0x2000006bff9d7230 */ /* 0x000fe40000004100 */
[----:B------:R-:W-:Y:S01]  /*16c0*/  FADD.FTZ R151, -R148, R151 ;  /* 0x0000009794977221 */ /* 0x000fe20000010100 */
[----:B------:R-:W-:Y:S02]  /*16d0*/  HADD2.F32 R110, -RZ, R110.H1_H1 ;  /* 0x3000006eff6e7230 */ /* 0x000fe40000004100 */
[----:B------:R-:W-:Y:S01]  /*16e0*/  FMUL.FTZ R160, R160, R106 ;  /* 0x0000006aa0a07220 */ /* 0x000fe20000410000 */
[----:B------:R-:W-:-:S02]  /*16f0*/  HADD2.F32 R159, -RZ, R54.H1_H1 ;  /* 0x30000036ff9f7230 */ /* 0x000fc40000004100 */
[----:B------:R-:W-:Y:S01]  /*1700*/  FMUL.FTZ R152, R4, R152 ;  /* 0x0000009804987220 */ /* 0x000fe20000410000 */
[----:B------:R-:W-:Y:S01]  /*1710*/  FADD.FTZ R209, R209, R161 ;  /* 0x000000a1d1d17221 */ /* 0x000fe20000010000 */
[----:B------:R-:W-:Y:S01]  /*1720*/  FFMA.FTZ R208, R153, R161, R208 ;  /* 0x000000a199d07223 */ /* 0x000fe200000100d0 */
[--C-:B------:R-:W-:Y:S02]  /*1730*/  HADD2.F32 R107, -RZ, R111.reuse.H0_H0 ;  /* 0x2000006fff6b7230 */ /* 0x100fe40000004100 */
[----:B------:R-:W-:Y:S01]  /*1740*/  FADD.FTZ R150, -R148, R157 ;  /* 0x0000009d94967221 */ /* 0x000fe20000010100 */
[----:B------:R-:W-:Y:S01]  /*1750*/  FMUL.FTZ R159, R159, R110 ;  /* 0x0000006e9f9f7220 */ /* 0x000fe20000410000 */
[----:B------:R-:W-:Y:S01]  /*1760*/  FMUL.FTZ R151, R4, R151 ;  /* 0x0000009704977220 */ /* 0x000fe20000410000 */
[----:B------:R-:W-:Y:S01]  /*1770*/  FADD.FTZ R209, R209, R160 ;  /* 0x000000a0d1d17221 */ /* 0x000fe20000010000 */
[----:B------:R-:W-:Y:S01]  /*1780*/  FFMA.FTZ R208, R152, R160, R208 ;  /* 0x000000a098d07223 */ /* 0x000fe200000100d0 */
[----:B------:R-:W-:-:S02]  /*1790*/  HADD2.F32 R111, -RZ, R111.H1_H1 ;  /* 0x3000006fff6f7230 */ /* 0x000fc40000004100 */
[----:B------:R-:W-:Y:S01]  /*17a0*/  FMUL.FTZ R158, R158, R107 ;  /* 0x0000006b9e9e7220 */ /* 0x000fe20000410000 */
[----:B------:R-:W-:Y:S02]  /*17b0*/  HADD2.F32 R157, -RZ, R55.H1_H1 ;  /* 0x30000037ff9d7230 */ /* 0x000fe40000004100 */
[----:B------:R-:W-:Y:S01]  /*17c0*/  FMUL.FTZ R150, R4, R150 ;  /* 0x0000009604967220 */ /* 0x000fe20000410000 */
[--C-:B------:R-:W-:Y:S02]  /*17d0*/  HADD2.F32 R181, -RZ, R115.reuse.H0_H0 ;  /* 0x20000073ffb57230 */ /* 0x100fe40000004100 */
[----:B------:R-:W-:Y:S01]  /*17e0*/  FADD.FTZ R209, R209, R159 ;  /* 0x0000009fd1d17221 */ /* 0x000fe20000010000 */
[----:B------:R-:W-:Y:S02]  /*17f0*/  HADD2.F32 R183, -RZ, R115.H1_H1 ;  /* 0x30000073ffb77230 */ /* 0x000fe40000004100 */
[----:B------:R-:W-:Y:S01]  /*1800*/  FFMA.FTZ R208, R151, R159, R208 ;  /* 0x0000009f97d07223 */ /* 0x000fe200000100d0 */
[----:B------:R-:W-:Y:S01]  /*1810*/  FADD.FTZ R115, -R148, R187 ;  /* 0x000000bb94737221 */ /* 0x000fe20000010100 */
[----:B------:R-:W-:-:S02]  /*1820*/  HADD2.F32 R187, -RZ, R120.H0_H0 ;  /* 0x20000078ffbb7230 */ /* 0x000fc40000004100 */
[----:B------:R-:W-:Y:S02]  /*1830*/  HADD2.F32 R190, -RZ, R120.H1_H1 ;  /* 0x30000078ffbe7230 */ /* 0x000fe40000004100 */
[----:B------:R-:W-:Y:S01]  /*1840*/  FMUL.FTZ R157, R157, R111 ;  /* 0x0000006f9d9d7220 */ /* 0x000fe20000410000 */
[----:B------:R-:W-:Y:S02]  /*1850*/  HADD2.F32 R136, -RZ, R116.H0_H0 ;  /* 0x20000074ff887230 */ /* 0x000fe40000004100 */
[----:B------:R-:W-:Y:S01]  /*1860*/  FMUL.FTZ R149, R4, R149 ;  /* 0x0000009504957220 */ /* 0x000fe20000410000 */
[----:B------:R-:W-:Y:S02]  /*1870*/  HADD2.F32 R120, -RZ, R48.H0_H0 ;  /* 0x20000030ff787230 */ /* 0x000fe40000004100 */
[----:B------:R-:W-:Y:S01]  /*1880*/  FADD.FTZ R209, R209, R158 ;  /* 0x0000009ed1d17221 */ /* 0x000fe20000010000 */
[----:B------:R-:W-:Y:S01]  /*1890*/  FFMA.FTZ R208, R150, R158, R208 ;  /* 0x0000009e96d07223 */ /* 0x000fe200000100d0 */
[----:B------:R-:W-:Y:S01]  /*18a0*/  FADD.FTZ R198, -R148, R189 ;  /* 0x000000bd94c67221 */ /* 0x000fe20000010100 */
[----:B------:R-:W-:-:S02]  /*18b0*/  HADD2.F32 R189, -RZ, R121.H0_H0 ;  /* 0x20000079ffbd7230 */ /* 0x000fc40000004100 */
[----:B------:R-:W-:Y:S02]  /*18c0*/  HADD2.F32 R192, -RZ, R121.H1_H1 ;  /* 0x30000079ffc07230 */ /* 0x000fe40000004100 */
[----:B------:R-:W-:Y:S01]  /*18d0*/  FMUL.FTZ R120, R120, R136 ;  /* 0x0000008878787220 */ /* 0x000fe20000410000 */
[----:B------:R-:W-:Y:S02]  /*18e0*/  HADD2.F32 R182, -RZ, R116.H1_H1 ;  /* 0x30000074ffb67230 */ /* 0x000fe40000004100 */
[----:B------:R-:W-:Y:S01]  /*18f0*/  FMUL.FTZ R141, R4, R141 ;  /* 0x0000008d048d7220 */ /* 0x000fe20000410000 */
[----:B------:R-:W-:Y:S02]  /*1900*/  HADD2.F32 R121, -RZ, R48.H1_H1 ;  /* 0x30000030ff797230 */ /* 0x000fe40000004100 */
[----:B------:R-:W-:Y:S01]  /*1910*/  FADD.FTZ R209, R209, R157 ;  /* 0x0000009dd1d17221 */ /* 0x000fe20000010000 */
[----:B------:R-:W-:Y:S01]  /*1920*/  FFMA.FTZ R208, R149, R157, R208 ;  /* 0x0000009d95d07223 */ /* 0x000fe200000100d0 */
[C---:B------:R-:W-:Y:S01]  /*1930*/  FADD.FTZ R196, -R148.reuse, R191 ;  /* 0x000000bf94c47221 */ /* 0x040fe20000010100 */
        /* <DEDUP_REMOVED lines=19> */
[C---:B------:R-:W-:Y:S01]  /*1a70*/  FADD.FTZ R114, -R148.reuse, R185 ;  /* 0x000000b994727221 */ /* 0x040fe20000010100 */
[C---:B------:R-:W-:Y:S01]  /*1a80*/  FADD.FTZ R197, -R148.reuse, R197 ;  /* 0x000000c594c57221 */ /* 0x040fe20000010100 */
[C---:B------:R-:W-:Y:S01]  /*1a90*/  FADD.FTZ R195, -R148.reuse, R195 ;  /* 0x000000c394c37221 */ /* 0x040fe20000010100 */
[----:B------:R-:W-:Y:S01]  /*1aa0*/  FADD.FTZ R148, -R148, R183 ;  /* 0x000000b794947221 */ /* 0x000fe20000010100 */
[----:B------:R-:W-:-:S02]  /*1ab0*/  HADD2.F32 R183, -RZ, R118.H0_H0 ;  /* 0x20000076ffb77230 */ /* 0x000fc40000004100 */
[----:B------:R-:W-:Y:S01]  /*1ac0*/  FMUL.FTZ R123, R123, R184 ;  /* 0x000000b87b7b7220 */ /* 0x000fe20000410000 */
[----:B------:R-:W-:Y:S02]  /*1ad0*/  HADD2.F32 R137, -RZ, R50.H0_H0 ;  /* 0x20000032ff897230 */ /* 0x000fe40000004100 */
[C---:B------:R-:W-:Y:S01]  /*1ae0*/  FMUL.FTZ R144, R4.reuse, R144 ;  /* 0x0000009004907220 */ /* 0x040fe20000410000 */
[----:B------:R-:W-:Y:S01]  /*1af0*/  FADD.FTZ R209, R209, R122 ;  /* 0x0000007ad1d17221 */ /* 0x000fe20000010000 */
[----:B------:R-:W-:Y:S01]  /*1b00*/  FFMA.FTZ R208, R143, R122, R208 ;  /* 0x0000007a8fd07223 */ /* 0x000fe200000100d0 */
[----:B------:R-:W-:Y:S02]  /*1b10*/  HADD2.F32 R186, -RZ, R118.H1_H1 ;  /* 0x30000076ffba7230 */ /* 0x000fe40000004100 */
[----:B------:R-:W-:Y:S01]  /*1b20*/  FMUL.FTZ R137, R137, R183 ;  /* 0x000000b789897220 */ /* 0x000fe20000410000 */
[----:B------:R-:W-:Y:S01]  /*1b30*/  FMUL.FTZ R145, R4, R145 ;  /* 0x0000009104917220 */ /* 0x000fe20000410000 */
[----:B------:R-:W-:Y:S01]  /*1b40*/  FADD.FTZ R209, R209, R123 ;  /* 0x0000007bd1d17221 */ /* 0x000fe20000010000 */
[----:B------:R-:W-:Y:S01]  /*1b50*/  FFMA.FTZ R208, R144, R123, R208 ;  /* 0x0000007b90d07223 */ /* 0x000fe200000100d0 */
        /* <DEDUP_REMOVED lines=48> */
[C---:B------:R-:W-:Y:S01]  /*1e60*/  FMUL.FTZ R112, R4.reuse, R112 ;  /* 0x0000007004707220 */ /* 0x040fe20000410000 */
        /* <DEDUP_REMOVED lines=49> */
.L_x_871:
[----:B------:R-:W0:Y:S01]  /*2180*/  LDC.64 R42, c[0x0][0x428] ;  /* 0x00010a00ff2a7b82 */ /* 0x000e220000000a00 */
[C---:B------:R-:W-:Y:S02]  /*2190*/  IADD3 R40, PT, PT, R41.reuse, 0x20, RZ ;  /* 0x0000002029287810 */ /* 0x040fe40007ffe0ff */
[----:B------:R-:W-:-:S05]  /*21a0*/  IADD3 R3, PT, PT, R41, 0x80, RZ ;  /* 0x0000008029037810 */ /* 0x000fca0007ffe0ff */
[----:B------:R-:W1:Y:S01]  /*21b0*/  LDC.64 R76, c[0x0][0x3a8] ;  /* 0x0000ea00ff4c7b82 */ /* 0x000e620000000a00 */
[----:B0-----:R-:W-:-:S06]  /*21c0*/  IMAD.WIDE.U32 R64, R40, 0x10, R42 ;  /* 0x0000001028407825 */ /* 0x001fcc00078e002a */
[----:B------:R-:W2:Y:S01]  /*21d0*/  LDG.E.128 R64, desc[UR10][R64.64] ;  /* 0x0000000a40407981 */ /* 0x000ea2000c1e1d00 */
[----:B------:R-:W-:Y:S01]  /*21e0*/  IADD3 R39, PT, PT, R41, 0x40, RZ ;  /* 0x0000004029277810 */ /* 0x000fe20007ffe0ff */
[----:B-1----:R-:W-:Y:S01]  /*21f0*/  IMAD.WIDE.U32 R104, R3, 0x10, R76 ;  /* 0x0000001003687825 */ /* 0x002fe200078e004c */
[----:B------:R-:W-:-:S03]  /*2200*/  IADD3 R2, PT, PT, R41, 0x60, RZ ;  /* 0x0000006029027810 */ /* 0x000fc60007ffe0ff */
[--C-:B------:R-:W-:Y:S02]  /*2210*/  IMAD.WIDE.U32 R108, R41, 0x10, R76.reuse ;  /* 0x00000010296c7825 */ /* 0x100fe400078e004c */
[----:B------:R-:W3:Y:S02]  /*2220*/  LDG.E.128 R104, desc[UR10][R104.64] ;  /* 0x0000000a68687981 */ /* 0x000ee4000c1e1d00 */
[--C-:B------:R-:W-:Y:S02]  /*2230*/  IMAD.WIDE.U32 R88, R40, 0x10, R76.reuse ;  /* 0x0000001028587825 */ /* 0x100fe400078e004c */
[----:B------:R-:W4:Y:S02]  /*2240*/  LDG.E.128 R108, desc[UR10][R108.64] ;  /* 0x0000000a6c6c7981 */ /* 0x000f24000c1e1d00 */
[C---:B------:R-:W-:Y:S02]  /*2250*/  IMAD.WIDE.U32 R68, R39.reuse, 0x10, R76 ;  /* 0x0000001027447825 */ /* 0x040fe400078e004c */
[----:B------:R-:W4:Y:S02]  /*2260*/  LDG.E.128 R88, desc[UR10][R88.64] ;  /* 0x0000000a58587981 */ /* 0x000f24000c1e1d00 */
[----:B------:R-:W-:-:S02]  /*2270*/  IMAD.WIDE.U32 R72, R39, 0x10, R42 ;  /* 0x0000001027487825 */ /* 0x000fc400078e002a */
[----:B------:R-:W4:Y:S02]  /*2280*/  LDG.E.128 R68, desc[UR10][R68.64] ;  /* 0x0000000a44447981 */ /* 0x000f24000c1e1d00 */
[C---:B------:R-:W-:Y:S02]  /*2290*/  IMAD.WIDE.U32 R76, R2.reuse, 0x10, R76 ;  /* 0x00000010024c7825 */ /* 0x040fe400078e004c */
[----:B------:R-:W4:Y:S02]  /*22a0*/  LDG.E.128 R72, desc[UR10][R72.64] ;  /* 0x0000000a48487981 */ /* 0x000f24000c1e1d00 */
[--C-:B------:R-:W-:Y:S02]  /*22b0*/  IMAD.WIDE.U32 R92, R41, 0x10, R42.reuse ;  /* 0x00000010295c7825 */ /* 0x100fe400078e002a */
[----:B------:R-:W4:Y:S04]  /*22c0*/  LDG.E.128 R76, desc[UR10][R76.64] ;  /* 0x0000000a4c4c7981 */ /* 0x000f28000c1e1d00 */
[----:B------:R-:W4:Y:S01]  /*22d0*/  LDG.E.128 R92, desc[UR10][R92.64] ;  /* 0x0000000a5c5c7981 */ /* 0x000f22000c1e1d00 */
[----:B------:R-:W-:-:S06]  /*22e0*/  IMAD.WIDE.U32 R96, R2, 0x10, R42 ;  /* 0x0000001002607825 */ /* 0x000fcc00078e002a */
[----:B------:R-:W4:Y:S01]  /*22f0*/  LDG.E.128 R96, desc[UR10][R96.64] ;  /* 0x0000000a60607981 */ /* 0x000f22000c1e1d00 */
[----:B------:R-:W-:-:S06]  /*2300*/  IMAD.WIDE.U32 R100, R3, 0x10, R42 ;  /* 0x0000001003647825 */ /* 0x000fcc00078e002a */
[----:B------:R-:W4:Y:S01]  /*2310*/  LDG.E.128 R100, desc[UR10][R100.64] ;  /* 0x0000000a64647981 */ /* 0x000f22000c1e1d00 */
[--C-:B------:R-:W-:Y:S02]  /*2320*/  HADD2.F32 R231, -RZ, R60.reuse.H0_H0 ;  /* 0x2000003cffe77230 */ /* 0x100fe40000004100 */
[----:B------:R-:W-:Y:S02]  /*2330*/  HADD2.F32 R230, -RZ, R60.H1_H1 ;  /* 0x3000003cffe67230 */ /* 0x000fe40000004100 */
[--C-:B------:R-:W-:Y:S02]  /*2340*/  HADD2.F32 R229, -RZ, R61.reuse.H0_H0 ;  /* 0x2000003dffe57230 */ /* 0x100fe40000004100 */
[----:B------:R-:W-:Y:S02]  /*2350*/  HADD2.F32 R228, -RZ, R61.H1_H1 ;  /* 0x3000003dffe47230 */ /* 0x000fe40000004100 */
[--C-:B------:R-:W-:Y:S02]  /*2360*/  HADD2.F32 R227, -RZ, R62.reuse.H0_H0 ;  /* 0x2000003effe37230 */ /* 0x100fe40000004100 */
[----:B------:R-:W-:-:S02]  /*2370*/  HADD2.F32 R226, -RZ, R62.H1_H1 ;  /* 0x3000003effe27230 */ /* 0x000fc40000004100 */
        /* <DEDUP_REMOVED lines=10> */
[--C-:B--2---:R-:W-:Y:S02]  /*2420*/  HADD2.F32 R129, -RZ, R66.reuse.H0_H0 ;  /* 0x20000042ff817230 */ /* 0x104fe40000004100 */
[----:B------:R-:W-:-:S02]  /*2430*/  HADD2.F32 R132, -RZ, R66.H1_H1 ;  /* 0x30000042ff847230 */ /* 0x000fc40000004100 */
[--C-:B------:R-:W-:Y:S02]  /*2440*/  HADD2.F32 R131, -RZ, R67.reuse.H0_H0 ;  /* 0x20000043ff837230 */ /* 0x100fe40000004100 */
[----:B------:R-:W-:Y:S02]  /*2450*/  HADD2.F32 R133, -RZ, R67.H1_H1 ;  /* 0x30000043ff857230 */ /* 0x000fe40000004100 */
[----:B------:R-:W0:Y:S01]  /*2460*/  LDC.64 R66, c[0x0][0x438] ;  /* 0x00010e00ff427b82 */ /* 0x000e220000000a00 */
[--C-:B---3--:R-:W-:Y:S02]  /*2470*/  HADD2.F32 R114, -RZ, R104.reuse.H0_H0 ;  /* 0x20000068ff727230 */ /* 0x108fe40000004100 */
[----:B------:R-:W-:Y:S02]  /*2480*/  HADD2.F32 R115, -RZ, R104.H1_H1 ;  /* 0x30000068ff737230 */ /* 0x000fe40000004100 */
[--C-:B------:R-:W-:Y:S02]  /*2490*/  HADD2.F32 R116, -RZ, R105.reuse.H0_H0 ;  /* 0x20000069ff747230 */ /* 0x100fe40000004100 */
[----:B------:R-:W-:-:S02]  /*24a0*/  HADD2.F32 R117, -RZ, R105.H1_H1 ;  /* 0x30000069ff757230 */ /* 0x000fc40000004100 */
[--C-:B----4-:R-:W-:Y:S02]  /*24b0*/  HADD2.F32 R0, -RZ, R108.reuse.H0_H0 ;  /* 0x2000006cff007230 */ /* 0x110fe40000004100 */
        /* <DEDUP_REMOVED lines=23> */
[----:B0-----:R-:W-:-:S04]  /*2630*/  IMAD.WIDE.U32 R72, R41, 0x10, R66 ;  /* 0x0000001029487825 */ /* 0x001fc800078e0042 */
[----:B------:R-:W-:-:S04]  /*2640*/  IMAD.WIDE.U32 R64, R40, 0x10, R66 ;  /* 0x0000001028407825 */ /* 0x000fc800078e0042 */
[----:B------:R-:W-:-:S04]  /*2650*/  IMAD.WIDE.U32 R68, R39, 0x10, R66 ;  /* 0x0000001027447825 */ /* 0x000fc800078e0042 */
[----:B------:R-:W-:-:S04]  /*2660*/  IMAD.WIDE.U32 R88, R2, 0x10, R66 ;  /* 0x0000001002587825 */ /* 0x000fc800078e0042 */
[----:B------:R-:W-:Y:S02]  /*2670*/  IMAD.WIDE.U32 R76, R3, 0x10, R66 ;  /* 0x00000010034c7825 */ /* 0x000fe400078e0042 */
[----:B------:R-:W5:Y:S02]  /*2680*/  LDG.E.128 R64, desc[UR10][R64.64] ;  /* 0x0000000a40407981 */ /* 0x000f64000c1e1d00 */
        /* <DEDUP_REMOVED lines=12> */
[--C-:B------:R-:W-:Y:S01]  /*2750*/  HADD2.F32 R152, -RZ, R70.reuse.H0_H0 ;  /* 0x20000046ff987230 */ /* 0x100fe20000004100 */
[----:B------:R-:W5:Y:S01]  /*2760*/  LDG.E.128 R88, desc[UR10][R88.64] ;  /* 0x0000000a58587981 */ /* 0x000f62000c1e1d00 */
[----:B------:R-:W-:Y:S02]  /*2770*/  HADD2.F32 R151, -RZ, R70.H1_H1 ;  /* 0x30000046ff977230 */ /* 0x000fe40000004100 */
[--C-:B------:R-:W-:Y:S02]  /*2780*/  HADD2.F32 R150, -RZ, R71.reuse.H0_H0 ;  /* 0x20000047ff967230 */ /* 0x100fe40000004100 */
[----:B------:R-:W-:-:S02]  /*2790*/  HADD2.F32 R149, -RZ, R71.H1_H1 ;  /* 0x30000047ff957230 */ /* 0x000fc40000004100 */
[--C-:B------:R-:W-:Y:S01]  /*27a0*/  HADD2.F32 R106, -RZ, R74.reuse.H0_H0 ;  /* 0x2000004aff6a7230 */ /* 0x100fe20000004100 */
[----:B------:R-:W5:Y:S01]  /*27b0*/  LDG.E.128 R68, desc[UR10][R68.64] ;  /* 0x0000000a44447981 */ /* 0x000f62000c1e1d00 */
[----:B------:R-:W-:Y:S02]  /*27c0*/  HADD2.F32 R110, -RZ, R74.H1_H1 ;  /* 0x3000004aff6e7230 */ /* 0x000fe40000004100 */
[--C-:B------:R-:W-:Y:S02]  /*27d0*/  HADD2.F32 R107, -RZ, R75.reuse.H0_H0 ;  /* 0x2000004bff6b7230 */ /* 0x100fe40000004100 */
[----:B------:R-:W-:Y:S02]  /*27e0*/  HADD2.F32 R111, -RZ, R75.H1_H1 ;  /* 0x3000004bff6f7230 */ /* 0x000fe40000004100 */
[--C-:B------:R-:W-:Y:S01]  /*27f0*/  HADD2.F32 R145, -RZ, R78.reuse.H0_H0 ;  /* 0x2000004eff917230 */ /* 0x100fe20000004100 */
[----:B------:R-:W5:Y:S01]  /*2800*/  LDG.E.128 R72, desc[UR10][R72.64] ;  /* 0x0000000a48487981 */ /* 0x000f62000c1e1d00 */
[----:B------:R-:W-:-:S02]  /*2810*/  HADD2.F32 R146, -RZ, R78.H1_H1 ;  /* 0x3000004eff927230 */ /* 0x000fc40000004100 */
[--C-:B------:R-:W-:Y:S02]  /*2820*/  HADD2.F32 R147, -RZ, R79.reuse.H0_H0 ;  /* 0x2000004fff937230 */ /* 0x100fe40000004100 */
[----:B------:R-:W-:Y:S02]  /*2830*/  HADD2.F32 R120, -RZ, R79.H1_H1 ;  /* 0x3000004fff787230 */ /* 0x000fe40000004100 */
[----:B------:R-:W5:Y:S01]  /*2840*/  LDG.E.128 R76, desc[UR10][R76.64] ;  /* 0x0000000a4c4c7981 */ /* 0x000f62000c1e1d00 */
[--C-:B------:R-:W-:Y:S02]  /*2850*/  HADD2.F32 R42, -RZ, R92.reuse.H0_H0 ;  /* 0x2000005cff2a7230 */ /* 0x100fe40000004100 */
[C---:B------:R-:W-:Y:S01]  /*2860*/  FADD.FTZ R0, -R148.reuse, R0 ;  /* 0x0000000094007221 */ /* 0x040fe20000010100 */
[----:B------:R-:W-:Y:S02]  /*2870*/  HADD2.F32 R92, -RZ, R92.H1_H1 ;  /* 0x3000005cff5c7230 */ /* 0x000fe40000004100 */
[----:B------:R-:W-:Y:S01]  /*2880*/  FADD.FTZ R223, -R148, R223 ;  /* 0x000000df94df7221 */ /* 0x000fe20000010100 */
[----:B------:R-:W-:Y:S01]  /*2890*/  FMUL.FTZ R231, R231, R42 ;  /* 0x0000002ae7e77220 */ /* 0x000fe20000410000 */
[----:B-----5:R-:W-:Y:S01]  /*28a0*/  FMUL.FTZ R0, R4, R0 ;  /* 0x0000000004007220 */ /* 0x020fe20000410000 */
[----:B------:R-:W-:-:S02]  /*28b0*/  HADD2.F32 R43, -RZ, R93.H0_H0 ;  /* 0x2000005dff2b7230 */ /* 0x000fc40000004100 */
[----:B------:R-:W-:Y:S01]  /*28c0*/  FADD.FTZ R222, -R148, R222 ;  /* 0x000000de94de7221 */ /* 0x000fe20000010100 */
[----:B------:R-:W-:Y:S01]  /*28d0*/  FMUL.FTZ R230, R230, R92 ;  /* 0x0000005ce6e67220 */ /* 0x000fe20000410000 */
[----:B------:R-:W-:Y:S01]  /*28e0*/  FMUL.FTZ R223, R4, R223 ;  /* 0x000000df04df7220 */ /* 0x000fe20000410000 */
[----:B------:R-:W-:Y:S01]  /*28f0*/  FADD.FTZ R209, RZ, R231 ;  /* 0x000000e7ffd17221 */ /* 0x000fe20000010000 */
[----:B------:R-:W-:Y:S01]  /*2900*/  FFMA.FTZ R208, R0, R231, RZ ;  /* 0x000000e700d07223 */ /* 0x000fe200000100ff */
[----:B------:R-:W-:Y:S02]  /*2910*/  HADD2.F32 R124, -RZ, R93.H1_H1 ;  /* 0x3000005dff7c7230 */ /* 0x000fe40000004100 */
[----:B------:R-:W-:Y:S01]  /*2920*/  FADD.FTZ R221, -R148, R221 ;  /* 0x000000dd94dd7221 */ /* 0x000fe20000010100 */
[----:B------:R-:W-:Y:S01]  /*2930*/  FMUL.FTZ R229, R229, R43 ;  /* 0x0000002be5e57220 */ /* 0x000fe20000410000 */
[----:B------:R-:W-:Y:S01]  /*2940*/  FMUL.FTZ R222, R4, R222 ;  /* 0x000000de04de7220 */ /* 0x000fe20000410000 */
[----:B------:R-:W-:Y:S01]  /*2950*/  FADD.FTZ R209, R209, R230 ;  /* 0x000000e6d1d17221 */ /* 0x000fe20000010000 */
[----:B------:R-:W-:Y:S01]  /*2960*/  FFMA.FTZ R208, R223, R230, R208 ;  /* 0x000000e6dfd07223 */ /* 0x000fe200000100d0 */
[----:B------:R-:W-:-:S02]  /*2970*/  HADD2.F32 R93, -RZ, R94.H0_H0 ;  /* 0x2000005eff5d7230 */ /* 0x000fc40000004100 */
[----:B------:R-:W-:Y:S01]  /*2980*/  FADD.FTZ R220, -R148, R220 ;  /* 0x000000dc94dc7221 */ /* 0x000fe20000010100 */
[----:B------:R-:W-:Y:S01]  /*2990*/  FMUL.FTZ R228, R228, R124 ;  /* 0x0000007ce4e47220 */ /* 0x000fe20000410000 */
[----:B------:R-:W-:Y:S01]  /*29a0*/  FMUL.FTZ R221, R4, R221 ;  /* 0x000000dd04dd7220 */ /* 0x000fe20000410000 */
[----:B------:R-:W-:Y:S01]  /*29b0*/  FADD.FTZ R209, R209, R229 ;  /* 0x000000e5d1d17221 */ /* 0x000fe20000010000 */
[----:B------:R-:W-:Y:S01]  /*29c0*/  FFMA.FTZ R208, R222, R229, R208 ;  /* 0x000000e5ded07223 */ /* 0x000fe200000100d0 */
        /* <DEDUP_REMOVED lines=125> */
[----:B------:R-:W-:Y:S01]  /*31a0*/  FMUL.FTZ R149, R4, R149 ;  /* 0x0000009504957220 */ /* 0x000fe20000410000 */
[----:B------:R-:W-:Y:S01]  /*31b0*/  FADD.FTZ R209, R209, R158 ;  /* 0x0000009ed1d17221 */ /* 0x000fe20000010000 */
[----:B------:R-:W-:Y:S01]  /*31c0*/  FFMA.FTZ R208, R150, R158, R208 ;  /* 0x0000009e96d07223 */ /* 0x000fe200000100d0 */
[----:B------:R-:W-:Y:S02]  /*31d0*/  HADD2.F32 R182, -RZ, R96.H1_H1 ;  /* 0x30000060ffb67230 */ /* 0x000fe40000004100 */
[----:B------:R-:W-:Y:S01]  /*31e0*/  FMUL.FTZ R120, R120, R136 ;  /* 0x0000008878787220 */ /* 0x000fe20000410000 */
[----:B------:R-:W-:Y:S02]  /*31f0*/  HADD2.F32 R121, -RZ, R48.H1_H1 ;  /* 0x30000030ff797230 */ /* 0x000fe40000004100 */
[----:B------:R-:W-:Y:S01]  /*3200*/  FMUL.FTZ R141, R4, R141 ;  /* 0x0000008d048d7220 */ /* 0x000fe20000410000 */
[----:B------:R-:W-:Y:S01]  /*3210*/  FADD.FTZ R209, R209, R157 ;  /* 0x0000009dd1d17221 */ /* 0x000fe20000010000 */
[----:B------:R-:W-:Y:S01]  /*3220*/  FFMA.FTZ R208, R149, R157, R208 ;  /* 0x0000009d95d07223 */ /* 0x000fe200000100d0 */
        /* <DEDUP_REMOVED lines=130> */
.L_x_872:
        /* <DEDUP_REMOVED lines=194> */
.L_x_926:
        /* <DEDUP_REMOVED lines=41> */
[----:B------:R-:W-:Y:S01]  /*4900*/  F2FP.F16.F32.PACK_AB R92, R223, R92 ;  /* 0x0000005cdf5c723e */ /* 0x000fe200000000ff */
[----:B------:R-:W-:Y:S06]  /*4910*/  BRA `(.L_x_877) ;  /* 0x0000001000607947 */ /* 0x000fec0003800000 */
.L_x_876:
        /* <DEDUP_REMOVED lines=33> */
.L_x_875:
        /* <DEDUP_REMOVED lines=36> */
.L_x_878:
        /* <DEDUP_REMOVED lines=37> */
.L_x_874:
        /* <DEDUP_REMOVED lines=10> */
[----:B------:R-:W-:Y:S01]  /*5060*/  FFMA.FTZ R217, R108, R217, R109 ;  /* 0x000000d96cd97223 */ /* 0x000fe2000001006d */
[----:B------:R-:W-:Y:S02]  /*5070*/  HADD2.F32 R43, -RZ, R74.H0_H0 ;  /* 0x2000004aff2b7230 */ /* 0x000fe40000004100 */
[----:B------:R-:W-:Y:S01]  /*5080*/  FADD.FTZ R94, -R220, R227 ;  /* 0x000000e3dc5e7221 */ /* 0x000fe20000010100 */
[--C-:B------:R-:W-:Y:S02]  /*5090*/  HADD2.F32 R93, -RZ, R75.reuse.H0_H0 ;  /* 0x2000004bff5d7230 */ /* 0x100fe40000004100 */
[----:B------:R-:W-:Y:S01]  /*50a0*/  FADD.FTZ R42, -R218, R225 ;  /* 0x000000e1da2a7221 */ /* 0x000fe20000010100 */
[----:B------:R-:W-:Y:S02]  /*50b0*/  HADD2.F32 R95, -RZ, R75.H1_H1 ;  /* 0x3000004bff5f7230 */ /* 0x000fe40000004100 */
[----:B------:R-:W-:Y:S01]  /*50c0*/  FADD.FTZ R224, -R217, R224 ;  /* 0x000000e0d9e07221 */ /* 0x000fe20000010100 */
[C-C-:B------:R-:W-:Y:S01]  /*50d0*/  FFMA.FTZ R0, R108.reuse, R0, R109.reuse ;  /* 0x000000006c007223 */ /* 0x140fe2000001006d */
[C-C-:B------:R-:W-:Y:S01]  /*50e0*/  FFMA.FTZ R223, R108.reuse, R223, R109.reuse ;  /* 0x000000df6cdf7223 */ /* 0x140fe2000001006d */
[C-C-:B------:R-:W-:Y:S01]  /*50f0*/  FFMA.FTZ R222, R108.reuse, R222, R109.reuse ;  /* 0x000000de6cde7223 */ /* 0x140fe2000001006d */
[C-C-:B------:R-:W-:Y:S01]  /*5100*/  FFMA.FTZ R221, R108.reuse, R221, R109.reuse ;  /* 0x000000dd6cdd7223 */ /* 0x140fe2000001006d */
[----:B------:R-:W-:Y:S01]  /*5110*/  FFMA.FTZ R219, R108, R219, R109 ;  /* 0x000000db6cdb7223 */ /* 0x000fe2000001006d */
[C---:B------:R-:W-:Y:S01]  /*5120*/  FFMA.FTZ R94, R4.reuse, R94, R43 ;  /* 0x0000005e045e7223 */ /* 0x040fe2000001002b */
[C---:B------:R-:W-:Y:S01]  /*5130*/  FFMA.FTZ R42, R4.reuse, R42, R93 ;  /* 0x0000002a042a7223 */ /* 0x040fe2000001005d */
[----:B------:R-:W-:Y:S01]  /*5140*/  FFMA.FTZ R111, R4, R224, R95 ;  /* 0x000000e0046f7223 */ /* 0x000fe2000001005f */
[----:B------:R-:W-:-:S02]  /*5150*/  HADD2.F32 R43, -RZ, R72.H0_H0 ;  /* 0x20000048ff2b7230 */ /* 0x000fc40000004100 */
[----:B------:R-:W-:Y:S01]  /*5160*/  FADD.FTZ R92, -R0, R231 ;  /* 0x000000e7005c7221 */ /* 0x000fe20000010100 */
[----:B------:R-:W-:Y:S02]  /*5170*/  HADD2.F32 R107, -RZ, R74.H1_H1 ;  /* 0x3000004aff6b7230 */ /* 0x000fe40000004100 */
[----:B------:R-:W-:Y:S01]  /*5180*/  FADD.FTZ R230, -R223, R230 ;  /* 0x000000e6dfe67221 */ /* 0x000fe20000010100 */
[--C-:B------:R-:W-:Y:S02]  /*5190*/  HADD2.F32 R95, -RZ, R73.reuse.H0_H0 ;  /* 0x20000049ff5f7230 */ /* 0x100fe40000004100 */
[----:B------:R-:W-:Y:S01]  /*51a0*/  FADD.FTZ R0, -R222, R229 ;  /* 0x000000e5de007221 */ /* 0x000fe20000010100 */
[----:B------:R-:W-:Y:S02]  /*51b0*/  HADD2.F32 R105, -RZ, R73.H1_H1 ;  /* 0x30000049ff697230 */ /* 0x000fe40000004100 */
[----:B------:R-:W-:Y:S01]  /*51c0*/  FADD.FTZ R228, -R221, R228 ;  /* 0x000000e4dde47221 */ /* 0x000fe20000010100 */
[----:B------:R-:W-:-:S02]  /*51d0*/  HADD2.F32 R93, -RZ, R72.H1_H1 ;  /* 0x30000048ff5d7230 */ /* 0x000fc40000004100 */
[----:B------:R-:W-:Y:S01]  /*51e0*/  FADD.FTZ R219, -R219, R226 ;  /* 0x000000e2dbdb7221 */ /* 0x000fe20000010100 */
[C---:B------:R-:W-:Y:S01]  /*51f0*/  FFMA.FTZ R43, R4.reuse, R92, R43 ;  /* 0x0000005c042b7223 */ /* 0x040fe2000001002b */
[C---:B------:R-:W-:Y:S01]  /*5200*/  FFMA.FTZ R0, R4.reuse, R0, R95 ;  /* 0x0000000004007223 */ /* 0x040fe2000001005f */
[C---:B------:R-:W-:Y:S01]  /*5210*/  FFMA.FTZ R105, R4.reuse, R228, R105 ;  /* 0x000000e404697223 */ /* 0x040fe20000010069 */
[C---:B------:R-:W-:Y:S01]  /*5220*/  FFMA.FTZ R107, R4.reuse, R219, R107 ;  /* 0x000000db046b7223 */ /* 0x040fe2000001006b */
[----:B------:R-:W-:Y:S01]  /*5230*/  FFMA.FTZ R92, R4, R230, R93 ;  /* 0x000000e6045c7223 */ /* 0x000fe2000001005d */
[----:B------:R-:W-:Y:S02]  /*5240*/  F2FP.F16.F32.PACK_AB R95, R111, R42 ;  /* 0x0000002a6f5f723e */ /* 0x000fe400000000ff */
[----:B------:R-:W-:Y:S02]  /*5250*/  F2FP.F16.F32.PACK_AB R93, R105, R0 ;  /* 0x00000000695d723e */ /* 0x000fe400000000ff */
[----:B------:R-:W-:-:S02]  /*5260*/  F2FP.F16.F32.PACK_AB R94, R107, R94 ;  /* 0x0000005e6b5e723e */ /* 0x000fc400000000ff */
[----:B------:R-:W-:Y:S01]  /*5270*/  F2FP.F16.F32.PACK_AB R92, R92, R43 ;  /* 0x0000002b5c5c723e */ /* 0x000fe200000000ff */
[----:B------:R-:W-:Y:S06]  /*5280*/  BRA `(.L_x_877) ;  /* 0x0000000800047947 */ /* 0x000fec0003800000 */
.L_x_880:
[C-C-:B------:R-:W-:Y:S01]  /*5290*/  FFMA.FTZ R0, R108.reuse, R0, R109.reuse ;  /* 0x000000006c007223 */ /* 0x140fe2000001006d */
[C-C-:B------:R-:W-:Y:S01]  /*52a0*/  FFMA.FTZ R222, R108.reuse, R222, R109.reuse ;  /* 0x000000de6cde7223 */ /* 0x140fe2000001006d */
[----:B------:R-:W-:Y:S01]  /*52b0*/  FFMA.FTZ R220, R108, R220, R109 ;  /* 0x000000dc6cdc7223 */ /* 0x000fe2000001006d */
[----:B------:R-:W-:Y:S02]  /*52c0*/  HADD2.F32 R42, -RZ, R74.H0_H0 ;  /* 0x2000004aff2a7230 */ /* 0x000fe40000004100 */
[----:B------:R-:W-:Y:S01]  /*52d0*/  FADD.FTZ R231, -R0, R231 ;  /* 0x000000e700e77221 */ /* 0x000fe20000010100 */
[----:B------:R-:W-:Y:S02]  /*52e0*/  HADD2.F32 R0, -RZ, R73.H0_H0 ;  /* 0x20000049ff007230 */ /* 0x000fe40000004100 */
[----:B------:R-:W-:Y:S01]  /*52f0*/  FADD.FTZ R229, -R222, R229 ;  /* 0x000000e5dee57221 */ /* 0x000fe20000010100 */
[----:B------:R-:W-:Y:S01]  /*5300*/  FADD.FTZ R227, -R220, R227 ;  /* 0x000000e3dce37221 */ /* 0x000fe20000010100 */
[C-C-:B------:R-:W-:Y:S01]  /*5310*/  FFMA.FTZ R223, R108.reuse, R223, R109.reuse ;  /* 0x000000df6cdf7223 */ /* 0x140fe2000001006d */
[C-C-:B------:R-:W-:Y:S01]  /*5320*/  FFMA.FTZ R221, R108.reuse, R221, R109.reuse ;  /* 0x000000dd6cdd7223 */ /* 0x140fe2000001006d */
[C-C-:B------:R-:W-:Y:S01]  /*5330*/  FFMA.FTZ R219, R108.reuse, R219, R109.reuse ;  /* 0x000000db6cdb7223 */ /* 0x140fe2000001006d */
[C-C-:B------:R-:W-:Y:S01]  /*5340*/  FFMA.FTZ R218, R108.reuse, R218, R109.reuse ;  /* 0x000000da6cda7223 */ /* 0x140fe2000001006d */
[----:B------:R-:W-:Y:S01]  /*5350*/  FFMA.FTZ R217, R108, R217, R109 ;  /* 0x000000d96cd97223 */ /* 0x000fe2000001006d */
[C---:B------:R-:W-:Y:S01]  /*5360*/  FFMA.FTZ R93, R4.reuse, R229, R0 ;  /* 0x000000e5045d7223 */ /* 0x040fe20000010000 */
[----:B------:R-:W-:Y:S01]  /*5370*/  FFMA.FTZ R94, R4, R227, R42 ;  /* 0x000000e3045e7223 */ /* 0x000fe2000001002a */
[----:B------:R-:W-:-:S02]  /*5380*/  HADD2.F32 R43, -RZ, R72.H0_H0 ;  /* 0x20000048ff2b7230 */ /* 0x000fc40000004100 */
[----:B------:R-:W-:Y:S01]  /*5390*/  FADD.FTZ R223, -R223, R230 ;  /* 0x000000e6dfdf7221 */ /* 0x000fe20000010100 */
[--C-:B------:R-:W-:Y:S02]  /*53a0*/  HADD2.F32 R81, -RZ, R75.reuse.H0_H0 ;  /* 0x2000004bff517230 */ /* 0x100fe40000004100 */
[----:B------:R-:W-:Y:S01]  /*53b0*/  FADD.FTZ R221, -R221, R228 ;  /* 0x000000e4dddd7221 */ /* 0x000fe20000010100 */
[----:B------:R-:W-:Y:S02]  /*53c0*/  HADD2.F32 R82, -RZ, R75.H1_H1 ;  /* 0x3000004bff527230 */ /* 0x000fe40000004100 */
[----:B------:R-:W-:Y:S01]  /*53d0*/  FADD.FTZ R219, -R219, R226 ;  /* 0x000000e2dbdb7221 */ /* 0x000fe20000010100 */
[----:B------:R-:W-:Y:S02]  /*53e0*/  HADD2.F32 R80, -RZ, R74.H1_H1 ;  /* 0x3000004aff507230 */ /* 0x000fe40000004100 */
[----:B------:R-:W-:Y:S01]  /*53f0*/  FADD.FTZ R225, -R218, R225 ;  /* 0x000000e1dae17221 */ /* 0x000fe20000010100 */
[----:B------:R-:W-:-:S02]  /*5400*/  HADD2.F32 R42, -RZ, R73.H1_H1 ;  /* 0x30000049ff2a7230 */ /* 0x000fc40000004100 */
[----:B------:R-:W-:Y:S01]  /*5410*/  FADD.FTZ R217, -R217, R224 ;  /* 0x000000e0d9d97221 */ /* 0x000fe20000010100 */
[----:B------:R-:W-:Y:S02]  /*5420*/  HADD2.F32 R0, -RZ, R72.H1_H1 ;  /* 0x30000048ff007230 */ /* 0x000fe40000004100 */
[C---:B------:R-:W-:Y:S01]  /*5430*/  FFMA.FTZ R43, R4.reuse, R231, R43 ;  /* 0x000000e7042b7223 */ /* 0x040fe2000001002b */
[C---:B------:R-:W-:Y:S01]  /*5440*/  FFMA.FTZ R81, R4.reuse, R225, R81 ;  /* 0x000000e104517223 */ /* 0x040fe20000010051 */
[C---:B------:R-:W-:Y:S01]  /*5450*/  FFMA.FTZ R82, R4.reuse, R217, R82 ;  /* 0x000000d904527223 */ /* 0x040fe20000010052 */
[C---:B------:R-:W-:Y:S01]  /*5460*/  FFMA.FTZ R219, R4.reuse, R219, R80 ;  /* 0x000000db04db7223 */ /* 0x040fe20000010050 */
[C---:B------:R-:W-:Y:S01]  /*5470*/  FFMA.FTZ R42, R4.reuse, R221, R42 ;  /* 0x000000dd042a7223 */ /* 0x040fe2000001002a */
[----:B------:R-:W-:Y:S02]  /*5480*/  FFMA.FTZ R0, R4, R223, R0 ;  /* 0x000000df04007223 */ /* 0x000fe40000010000 */
        /* <DEDUP_REMOVED lines=9> */
.L_x_879:
        /* <DEDUP_REMOVED lines=44> */
.L_x_881:
        /* <DEDUP_REMOVED lines=44> */
.L_x_877:
        /* <DEDUP_REMOVED lines=21> */
[----:B------:R-:W-:Y:S01]  /*5bf0*/  FFMA.FTZ R41, R108, R172, R109 ;  /* 0x000000ac6c297223 */ /* 0x000fe2000001006d */
[----:B------:R-:W-:Y:S01]  /*5c00*/  FADD.FTZ R179, -R0, R179 ;  /* 0x000000b300b37221 */ /* 0x000fe20000010100 */
[C-C-:B------:R-:W-:Y:S01]  /*5c10*/  FFMA.FTZ R0, R108.reuse, R169, R109.reuse ;  /* 0x000000a96c007223 */ /* 0x140fe2000001006d */
[----:B------:R-:W-:Y:S01]  /*5c20*/  FFMA.FTZ R83, R108, R168, R109 ;  /* 0x000000a86c537223 */ /* 0x000fe2000001006d */
[----:B------:R-:W-:Y:S01]  /*5c30*/  FADD.FTZ R81, -R43, R178 ;  /* 0x000000b22b517221 */ /* 0x000fe20000010100 */
[----:B------:R-:W-:Y:S01]  /*5c40*/  FADD.FTZ R175, -R42, R175 ;  /* 0x000000af2aaf7221 */ /* 0x000fe20000010100 */
[----:B------:R-:W-:Y:S01]  /*5c50*/  FADD.FTZ R177, -R0, R177 ;  /* 0x000000b100b17221 */ /* 0x000fe20000010100 */
[----:B------:R-:W-:-:S02]  /*5c60*/  HADD2.F32 R43, -RZ, R64.H0_H0 ;  /* 0x20000040ff2b7230 */ /* 0x000fc40000004100 */
[----:B------:R-:W-:Y:S01]  /*5c70*/  FADD.FTZ R41, -R41, R180 ;  /* 0x000000b429297221 */ /* 0x000fe20000010100 */
[----:B------:R-:W-:Y:S02]  /*5c80*/  HADD2.F32 R0, -RZ, R65.H0_H0 ;  /* 0x20000041ff007230 */ /* 0x000fe40000004100 */
[----:B------:R-:W-:Y:S01]  /*5c90*/  FADD.FTZ R83, -R83, R176 ;  /* 0x000000b053537221 */ /* 0x000fe20000010100 */
[----:B------:R-:W-:Y:S02]  /*5ca0*/  HADD2.F32 R42, -RZ, R66.H0_H0 ;  /* 0x20000042ff2a7230 */ /* 0x000fe40000004100 */
[C-C-:B------:R-:W-:Y:S01]  /*5cb0*/  FFMA.FTZ R80, R108.reuse, R165, R109.reuse ;  /* 0x000000a56c507223 */ /* 0x140fe2000001006d */
[----:B------:R-:W-:Y:S01]  /*5cc0*/  FFMA.FTZ R85, R108, R166, R109 ;  /* 0x000000a66c557223 */ /* 0x000fe2000001006d */
[C---:B------:R-:W-:Y:S01]  /*5cd0*/  FFMA.FTZ R41, R4.reuse, R41, R43 ;  /* 0x0000002904297223 */ /* 0x040fe2000001002b */
[----:B------:R-:W-:Y:S01]  /*5ce0*/  FFMA.FTZ R81, R4, R81, R0 ;  /* 0x0000005104517223 */ /* 0x000fe20000010000 */
[----:B------:R-:W-:Y:S01]  /*5cf0*/  FADD.FTZ R173, -R80, R173 ;  /* 0x000000ad50ad7221 */ /* 0x000fe20000010100 */
[----:B------:R-:W-:Y:S01]  /*5d00*/  FFMA.FTZ R83, R4, R83, R42 ;  /* 0x0000005304537223 */ /* 0x000fe2000001002a */
[----:B------:R-:W-:-:S02]  /*5d10*/  HADD2.F32 R43, -RZ, R67.H0_H0 ;  /* 0x20000043ff2b7230 */ /* 0x000fc40000004100 */
[----:B------:R-:W-:Y:S01]  /*5d20*/  FADD.FTZ R85, -R85, R174 ;  /* 0x000000ae55557221 */ /* 0x000fe20000010100 */
[----:B------:R-:W-:Y:S02]  /*5d30*/  HADD2.F32 R82, -RZ, R67.H1_H1 ;  /* 0x30000043ff527230 */ /* 0x000fe40000004100 */
[----:B------:R-:W-:Y:S02]  /*5d40*/  HADD2.F32 R80, -RZ, R66.H1_H1 ;  /* 0x30000042ff507230 */ /* 0x000fe40000004100 */
[C---:B------:R-:W-:Y:S01]  /*5d50*/  FFMA.FTZ R43, R4.reuse, R85, R43 ;  /* 0x00000055042b7223 */ /* 0x040fe2000001002b */
[----:B------:R-:W-:Y:S02]  /*5d60*/  HADD2.F32 R42, -RZ, R65.H1_H1 ;  /* 0x30000041ff2a7230 */ /* 0x000fe40000004100 */
[C---:B------:R-:W-:Y:S01]  /*5d70*/  FFMA.FTZ R82, R4.reuse, R173, R82 ;  /* 0x000000ad04527223 */ /* 0x040fe20000010052 */
[----:B------:R-:W-:Y:S02]  /*5d80*/  HADD2.F32 R0, -RZ, R64.H1_H1 ;  /* 0x30000040ff007230 */ /* 0x000fe40000004100 */
[C---:B------:R-:W-:Y:S01]  /*5d90*/  FFMA.FTZ R80, R4.reuse, R175, R80 ;  /* 0x000000af04507223 */ /* 0x040fe20000010050 */
[----:B------:R-:W-:Y:S01]  /*5da0*/  FFMA.FTZ R42, R4, R177, R42 ;  /* 0x000000b1042a7223 */ /* 0x000fe2000001002a */
[----:B------:R-:W-:Y:S01]  /*5db0*/  F2FP.F16.F32.PACK_AB R95, R82, R43 ;  /* 0x0000002b525f723e */ /* 0x000fe200000000ff */
[----:B------:R-:W-:-:S02]  /*5dc0*/  FFMA.FTZ R0, R4, R179, R0 ;  /* 0x000000b304007223 */ /* 0x000fc40000010000 */
        /* <DEDUP_REMOVED lines=12> */
.L_x_884:
        /* <DEDUP_REMOVED lines=41> */
.L_x_883:
        /* <DEDUP_REMOVED lines=42> */
.L_x_886:
[C-C-:B------:R-:W-:Y:S01]  /*63c0*/  FFMA.FTZ R0, R108.reuse, R171, R109.reuse ;  /* 0x000000ab6c007223 */ /* 0x140fe2000001006d */
[C-C-:B0-----:R-:W-:Y:S01]  /*63d0*/  FFMA.FTZ R93, R108.reuse, R166, R109.reuse ;  /* 0x000000a66c5d7223 */ /* 0x141fe2000001006d */
[----:B------:R-:W-:Y:S01]  /*63e0*/  FFMA.FTZ R42, R108, R165, R109 ;  /* 0x000000a56c2a7223 */ /* 0x000fe2000001006d */
[--C-:B------:R-:W-:Y:S02]  /*63f0*/  HADD2.F32 R105, -RZ, R67.reuse.H0_H0 ;  /* 0x20000043ff697230 */ /* 0x100fe40000004100 */
[----:B------:R-:W-:Y:S01]  /*6400*/  FADD.FTZ R179, -R0, R179 ;  /* 0x000000b300b37221 */ /* 0x000fe20000010100 */
[C-C-:B------:R-:W-:Y:S01]  /*6410*/  FFMA.FTZ R0, R108.reuse, R169, R109.reuse ;  /* 0x000000a96c007223 */ /* 0x140fe2000001006d */
[----:B------:R-:W-:Y:S01]  /*6420*/  FADD.FTZ R95, -R93, R174 ;  /* 0x000000ae5d5f7221 */ /* 0x000fe20000010100 */
[----:B------:R-:W-:Y:S01]  /*6430*/  FFMA.FTZ R93, R108, R168, R109 ;  /* 0x000000a86c5d7223 */ /* 0x000fe2000001006d */
[----:B------:R-:W-:Y:S02]  /*6440*/  HADD2.F32 R92, -RZ, R67.H1_H1 ;  /* 0x30000043ff5c7230 */ /* 0x000fe40000004100 */
[----:B------:R-:W-:Y:S01]  /*6450*/  FADD.FTZ R177, -R0, R177 ;  /* 0x000000b100b17221 */ /* 0x000fe20000010100 */
[----:B------:R-:W-:Y:S01]  /*6460*/  FADD.FTZ R173, -R42, R173 ;  /* 0x000000ad2aad7221 */ /* 0x000fe20000010100 */
[----:B------:R-:W-:-:S02]  /*6470*/  HADD2.F32 R0, -RZ, R66.H0_H0 ;  /* 0x20000042ff007230 */ /* 0x000fc40000004100 */
[C-C-:B------:R-:W-:Y:S01]  /*6480*/  FFMA.FTZ R43, R108.reuse, R170, R109.reuse ;  /* 0x000000aa6c2b7223 */ /* 0x140fe2000001006d */
[C-C-:B------:R-:W-:Y:S01]  /*6490*/  FFMA.FTZ R42, R108.reuse, R167, R109.reuse ;  /* 0x000000a76c2a7223 */ /* 0x140fe2000001006d */
[----:B------:R-:W-:Y:S01]  /*64a0*/  FADD.FTZ R93, -R93, R176 ;  /* 0x000000b05d5d7221 */ /* 0x000fe20000010100 */
[----:B------:R-:W-:Y:S01]  /*64b0*/  FFMA.FTZ R41, R108, R172, R109 ;  /* 0x000000ac6c297223 */ /* 0x000fe2000001006d */
[C---:B------:R-:W-:Y:S01]  /*64c0*/  FFMA.FTZ R105, R4.reuse, R95, R105 ;  /* 0x0000005f04697223 */ /* 0x040fe20000010069 */
[----:B------:R-:W-:Y:S01]  /*64d0*/  FFMA.FTZ R106, R4, R173, R92 ;  /* 0x000000ad046a7223 */ /* 0x000fe2000001005c */
[----:B------:R-:W-:Y:S02]  /*64e0*/  HADD2.F32 R95, -RZ, R66.H1_H1 ;  /* 0x30000042ff5f7230 */ /* 0x000fe40000004100 */
[----:B------:R-:W-:Y:S01]  /*64f0*/  FADD.FTZ R43, -R43, R178 ;  /* 0x000000b22b2b7221 */ /* 0x000fe20000010100 */
[--C-:B------:R-:W-:Y:S02]  /*6500*/  HADD2.F32 R92, -RZ, R65.reuse.H0_H0 ;  /* 0x20000041ff5c7230 */ /* 0x100fe40000004100 */
[----:B------:R-:W-:Y:S01]  /*6510*/  FADD.FTZ R175, -R42, R175 ;  /* 0x000000af2aaf7221 */ /* 0x000fe20000010100 */
[----:B------:R-:W-:Y:S01]  /*6520*/  FFMA.FTZ R93, R4, R93, R0 ;  /* 0x0000005d045d7223 */ /* 0x000fe20000010000 */
[----:B------:R-:W-:-:S02]  /*6530*/  HADD2.F32 R94, -RZ, R65.H1_H1 ;  /* 0x30000041ff5e7230 */ /* 0x000fc40000004100 */
[----:B------:R-:W-:Y:S01]  /*6540*/  FADD.FTZ R41, -R41, R180 ;  /* 0x000000b429297221 */ /* 0x000fe20000010100 */
[--C-:B------:R-:W-:Y:S02]  /*6550*/  HADD2.F32 R0, -RZ, R64.reuse.H0_H0 ;  /* 0x20000040ff007230 */ /* 0x100fe40000004100 */
[C---:B------:R-:W-:Y:S01]  /*6560*/  FFMA.FTZ R104, R4.reuse, R175, R95 ;  /* 0x000000af04687223 */ /* 0x040fe2000001005f */
[----:B------:R-:W-:Y:S02]  /*6570*/  HADD2.F32 R42, -RZ, R64.H1_H1 ;  /* 0x30000040ff2a7230 */ /* 0x000fe40000004100 */
[C---:B------:R-:W-:Y:S01]  /*6580*/  FFMA.FTZ R43, R4.reuse, R43, R92 ;  /* 0x0000002b042b7223 */ /* 0x040fe2000001005c */
[C---:B------:R-:W-:Y:S01]  /*6590*/  FFMA.FTZ R92, R4.reuse, R177, R94 ;  /* 0x000000b1045c7223 */ /* 0x040fe2000001005e */
[----:B------:R-:W-:Y:S01]  /*65a0*/  FFMA.FTZ R0, R4, R41, R0 ;  /* 0x0000002904007223 */ /* 0x000fe20000010000 */
[----:B------:R-:W-:Y:S01]  /*65b0*/  F2FP.F16.F32.PACK_AB R94, R104, R93 ;  /* 0x0000005d685e723e */ /* 0x000fe200000000ff */
[----:B------:R-:W-:Y:S01]  /*65c0*/  FFMA.FTZ R179, R4, R179, R42 ;  /* 0x000000b304b37223 */ /* 0x000fe2000001002a */
[----:B------:R-:W-:-:S02]  /*65d0*/  F2FP.F16.F32.PACK_AB R95, R106, R105 ;  /* 0x000000696a5f723e */ /* 0x000fc400000000ff */
[----:B------:R-:W-:Y:S02]  /*65e0*/  F2FP.F16.F32.PACK_AB R93, R92, R43 ;  /* 0x0000002b5c5d723e */ /* 0x000fe400000000ff */
[----:B------:R-:W-:Y:S01]  /*65f0*/  F2FP.F16.F32.PACK_AB R92, R179, R0 ;  /* 0x00000000b35c723e */ /* 0x000fe200000000ff */
[----:B------:R-:W-:Y:S06]  /*6600*/  BRA `(.L_x_885) ;  /* 0x0000000800187947 */ /* 0x000fec0003800000 */
.L_x_882:
        /* <DEDUP_REMOVED lines=39> */
.L_x_888:
        /* <DEDUP_REMOVED lines=33> */
.L_x_887:
        /* <DEDUP_REMOVED lines=34> */
.L_x_889:
        /* <DEDUP_REMOVED lines=28> */
.L_x_885:
        /* <DEDUP_REMOVED lines=21> */
[----:B------:R-:W-:Y:S01]  /*6fc0*/  FFMA.FTZ R40, R108, R149, R109 ;  /* 0x000000956c287223 */ /* 0x000fe2000001006d */
[----:B------:R-:W-:-:S02]  /*6fd0*/  HADD2.F32 R43, -RZ, R68.H0_H0 ;  /* 0x20000044ff2b7230 */ /* 0x000fc40000004100 */
[----:B------:R-:W-:Y:S01]  /*6fe0*/  FADD.FTZ R41, -R41, R164 ;  /* 0x000000a429297221 */ /* 0x000fe20000010100 */
[----:B------:R-:W-:Y:S02]  /*6ff0*/  HADD2.F32 R0, -RZ, R69.H0_H0 ;  /* 0x20000045ff007230 */ /* 0x000fe40000004100 */
[----:B------:R-:W-:Y:S01]  /*7000*/  FADD.FTZ R83, -R83, R160 ;  /* 0x000000a053537221 */ /* 0x000fe20000010100 */
[--C-:B------:R-:W-:Y:S02]  /*7010*/  HADD2.F32 R42, -RZ, R70.reuse.H0_H0 ;  /* 0x20000046ff2a7230 */ /* 0x100fe40000004100 */
[----:B------:R-:W-:Y:S01]  /*7020*/  FFMA.FTZ R85, R108, R150, R109 ;  /* 0x000000966c557223 */ /* 0x000fe2000001006d */
[----:B------:R-:W-:Y:S01]  /*7030*/  FADD.FTZ R157, -R40, R157 ;  /* 0x0000009d289d7221 */ /* 0x000fe20000010100 */
[C---:B------:R-:W-:Y:S01]  /*7040*/  FFMA.FTZ R40, R4.reuse, R41, R43 ;  /* 0x0000002904287223 */ /* 0x040fe2000001002b */
[----:B------:R-:W-:Y:S02]  /*7050*/  HADD2.F32 R82, -RZ, R71.H1_H1 ;  /* 0x30000047ff527230 */ /* 0x000fe40000004100 */
[C---:B------:R-:W-:Y:S01]  /*7060*/  FFMA.FTZ R41, R4.reuse, R81, R0 ;  /* 0x0000005104297223 */ /* 0x040fe20000010000 */
[----:B------:R-:W-:Y:S01]  /*7070*/  FFMA.FTZ R83, R4, R83, R42 ;  /* 0x0000005304537223 */ /* 0x000fe2000001002a */
[----:B------:R-:W-:-:S02]  /*7080*/  HADD2.F32 R80, -RZ, R70.H1_H1 ;  /* 0x30000046ff507230 */ /* 0x000fc40000004100 */
[----:B------:R-:W-:Y:S01]  /*7090*/  FADD.FTZ R85, -R85, R158 ;  /* 0x0000009e55557221 */ /* 0x000fe20000010100 */
[----:B------:R-:W-:Y:S02]  /*70a0*/  HADD2.F32 R43, -RZ, R71.H0_H0 ;  /* 0x20000047ff2b7230 */ /* 0x000fe40000004100 */
        /* <DEDUP_REMOVED lines=20> */
.L_x_892:
        /* <DEDUP_REMOVED lines=41> */
.L_x_891:
        /* <DEDUP_REMOVED lines=42> */
.L_x_894:
        /* <DEDUP_REMOVED lines=8> */
[----:B------:R-:W-:Y:S01]  /*77a0*/  FADD.FTZ R157, -R40, R157 ;  /* 0x0000009d289d7221 */ /* 0x000fe20000010100 */
[----:B------:R-:W-:Y:S01]  /*77b0*/  FADD.FTZ R161, -R0, R161 ;  /* 0x000000a100a17221 */ /* 0x000fe20000010100 */
[----:B------:R-:W-:-:S02]  /*77c0*/  HADD2.F32 R42, -RZ, R71.H1_H1 ;  /* 0x30000047ff2a7230 */ /* 0x000fc40000004100 */
[C-C-:B------:R-:W-:Y:S01]  /*77d0*/  FFMA.FTZ R40, R108.reuse, R151, R109.reuse ;  /* 0x000000976c287223 */ /* 0x140fe2000001006d */
[--C-:B------:R-:W-:Y:S02]  /*77e0*/  HADD2.F32 R0, -RZ, R70.reuse.H0_H0 ;  /* 0x20000046ff007230 */ /* 0x100fe40000004100 */
[----:B------:R-:W-:Y:S01]  /*77f0*/  FADD.FTZ R93, -R93, R160 ;  /* 0x000000a05d5d7221 */ /* 0x000fe20000010100 */
[C-C-:B------:R-:W-:Y:S01]  /*7800*/  FFMA.FTZ R41, R108.reuse, R156, R109.reuse ;  /* 0x0000009c6c297223 */ /* 0x140fe2000001006d */
[----:B------:R-:W-:Y:S01]  /*7810*/  FFMA.FTZ R43, R108, R154, R109 ;  /* 0x0000009a6c2b7223 */ /* 0x000fe2000001006d */
[----:B------:R-:W-:Y:S01]  /*7820*/  FADD.FTZ R159, -R40, R159 ;  /* 0x0000009f289f7221 */ /* 0x000fe20000010100 */
[C---:B------:R-:W-:Y:S01]  /*7830*/  FFMA.FTZ R105, R4.reuse, R95, R105 ;  /* 0x0000005f04697223 */ /* 0x040fe20000010069 */
[C---:B------:R-:W-:Y:S01]  /*7840*/  FFMA.FTZ R106, R4.reuse, R157, R42 ;  /* 0x0000009d046a7223 */ /* 0x040fe2000001002a */
[----:B------:R-:W-:Y:S01]  /*7850*/  FFMA.FTZ R93, R4, R93, R0 ;  /* 0x0000005d045d7223 */ /* 0x000fe20000010000 */
[----:B------:R-:W-:-:S02]  /*7860*/  HADD2.F32 R95, -RZ, R70.H1_H1 ;  /* 0x30000046ff5f7230 */ /* 0x000fc40000004100 */
[----:B------:R-:W-:Y:S01]  /*7870*/  FADD.FTZ R41, -R41, R164 ;  /* 0x000000a429297221 */ /* 0x000fe20000010100 */
[--C-:B------:R-:W-:Y:S02]  /*7880*/  HADD2.F32 R42, -RZ, R69.reuse.H0_H0 ;  /* 0x20000045ff2a7230 */ /* 0x100fe40000004100 */
[----:B------:R-:W-:Y:S01]  /*7890*/  FADD.FTZ R43, -R43, R162 ;  /* 0x000000a22b2b7221 */ /* 0x000fe20000010100 */
[----:B------:R-:W-:Y:S02]  /*78a0*/  HADD2.F32 R94, -RZ, R69.H1_H1 ;  /* 0x30000045ff5e7230 */ /* 0x000fe40000004100 */
[C---:B------:R-:W-:Y:S01]  /*78b0*/  FFMA.FTZ R104, R4.reuse, R159, R95 ;  /* 0x0000009f04687223 */ /* 0x040fe2000001005f */
[--C-:B------:R-:W-:Y:S02]  /*78c0*/  HADD2.F32 R0, -RZ, R68.reuse.H0_H0 ;  /* 0x20000044ff007230 */ /* 0x100fe40000004100 */
[----:B------:R-:W-:Y:S01]  /*78d0*/  FFMA.FTZ R92, R4, R43, R42 ;  /* 0x0000002b045c7223 */ /* 0x000fe2000001002a */
[----:B------:R-:W-:-:S02]  /*78e0*/  HADD2.F32 R40, -RZ, R68.H1_H1 ;  /* 0x30000044ff287230 */ /* 0x000fc40000004100 */
[----:B------:R-:W-:Y:S01]  /*78f0*/  FFMA.FTZ R161, R4, R161, R94 ;  /* 0x000000a104a17223 */ /* 0x000fe2000001005e */
[----:B------:R-:W-:Y:S01]  /*7900*/  F2FP.F16.F32.PACK_AB R43, R106, R105 ;  /* 0x000000696a2b723e */ /* 0x000fe200000000ff */
[----:B------:R-:W-:Y:S01]  /*7910*/  FFMA.FTZ R0, R4, R41, R0 ;  /* 0x0000002904007223 */ /* 0x000fe20000010000 */
[----:B------:R-:W-:Y:S01]  /*7920*/  F2FP.F16.F32.PACK_AB R42, R104, R93 ;  /* 0x0000005d682a723e */ /* 0x000fe200000000ff */
[----:B------:R-:W-:Y:S01]  /*7930*/  FFMA.FTZ R163, R4, R163, R40 ;  /* 0x000000a304a37223 */ /* 0x000fe20000010028 */
[----:B------:R-:W-:-:S04]  /*7940*/  F2FP.F16.F32.PACK_AB R41, R161, R92 ;  /* 0x0000005ca129723e */ /* 0x000fc800000000ff */
[----:B------:R-:W-:Y:S01]  /*7950*/  F2FP.F16.F32.PACK_AB R40, R163, R0 ;  /* 0x00000000a328723e */ /* 0x000fe200000000ff */
[----:B------:R-:W-:Y:S06]  /*7960*/  BRA `(.L_x_893) ;  /* 0x0000000800187947 */ /* 0x000fec0003800000 */
.L_x_890:
[----:B------:R-:W-:Y:S05]  /*7970*/  @!P0 BRA `(.L_x_895) ;  /* 0x00000004001c8947 */ /* 0x000fea0003800000 */
[----:B------:R-:W-:Y:S05]  /*7980*/  @!P1 BRA `(.L_x_896) ;  /* 0x0000000000949947 */ /* 0x000fea0003800000 */
[C-C-:B------:R-:W-:Y:S01]  /*7990*/  FFMA.FTZ R0, R108.reuse, R155, R109.reuse ;  /* 0x0000009b6c007223 */ /* 0x140fe2000001006d */
[C-C-:B------:R-:W-:Y:S01]  /*79a0*/  FFMA.FTZ R40, R108.reuse, R153, R109.reuse ;  /* 0x000000996c287223 */ /* 0x140fe2000001006d */
[C-C-:B------:R-:W-:Y:S01]  /*79b0*/  FFMA.FTZ R41, R108.reuse, R156, R109.reuse ;  /* 0x0000009c6c297223 */ /* 0x140fe2000001006d */
[----:B0-----:R-:W-:Y:S01]  /*79c0*/  FFMA.FTZ R43, R108, R154, R109 ;  /* 0x0000009a6c2b7223 */ /* 0x001fe2000001006d */
        /* <DEDUP_REMOVED lines=33> */
.L_x_896:
        /* <DEDUP_REMOVED lines=33> */
.L_x_895:
        /* <DEDUP_REMOVED lines=34> */
.L_x_897:
        /* <DEDUP_REMOVED lines=27> */
[----:B------:R-:W-:-:S07]  /*81c0*/  F2FP.F16.F32.PACK_AB R40, R163, R40 ;  /* 0x00000028a328723e */ /* 0x000fce00000000ff */
.L_x_893:
        /* <DEDUP_REMOVED lines=13> */
[----:B0-----:R-:W-:Y:S01]  /*82a0*/  FFMA.FTZ R42, R108, R147, R109 ;  /* 0x000000936c2a7223 */ /* 0x001fe2000001006d */
[----:B------:R-:W-:Y:S02]  /*82b0*/  HADD2.F32 R40, -RZ, R90.H0_H0 ;  /* 0x2000005aff287230 */ /* 0x000fe40000004100 */
[----:B------:R-:W-:Y:S01]  /*82c0*/  FADD.FTZ R137, -R0, R137 ;  /* 0x0000008900897221 */ /* 0x000fe20000010100 */
[C-C-:B------:R-:W-:Y:S01]  /*82d0*/  FFMA.FTZ R41, R108.reuse, R148, R109.reuse ;  /* 0x000000946c297223 */ /* 0x140fe2000001006d */
[----:B------:R-:W-:Y:S02]  /*82e0*/  HADD2.F32 R0, -RZ, R89.H0_H0 ;  /* 0x20000059ff007230 */ /* 0x000fe40000004100 */
[C-C-:B------:R-:W-:Y:S01]  /*82f0*/  FFMA.FTZ R39, R108.reuse, R146, R109.reuse ;  /* 0x000000926c277223 */ /* 0x140fe2000001006d */
[----:B------:R-:W-:Y:S01]  /*8300*/  FADD.FTZ R143, -R143, R122 ;  /* 0x0000007a8f8f7221 */ /* 0x000fe20000010100 */
[C-C-:B------:R-:W-:Y:S01]  /*8310*/  FFMA.FTZ R144, R108.reuse, R144, R109.reuse ;  /* 0x000000906c907223 */ /* 0x140fe2000001006d */
[C-C-:B------:R-:W-:Y:S01]  /*8320*/  FFMA.FTZ R141, R108.reuse, R141, R109.reuse ;  /* 0x0000008d6c8d7223 */ /* 0x140fe2000001006d */
[----:B------:R-:W-:Y:S01]  /*8330*/  FFMA.FTZ R142, R108, R142, R109 ;  /* 0x0000008e6c8e7223 */ /* 0x000fe2000001006d */
[----:B------:R-:W-:Y:S01]  /*8340*/  FADD.FTZ R139, -R42, R139 ;  /* 0x0000008b2a8b7221 */ /* 0x000fe20000010100 */
[----:B------:R-:W-:Y:S01]  /*8350*/  FADD.FTZ R83, -R41, R140 ;  /* 0x0000008c29537221 */ /* 0x000fe20000010100 */
[C---:B------:R-:W-:Y:S01]  /*8360*/  FFMA.FTZ R42, R4.reuse, R137, R40 ;  /* 0x00000089042a7223 */ /* 0x040fe20000010028 */
[----:B------:R-:W-:Y:S01]  /*8370*/  FADD.FTZ R43, -R39, R138 ;  /* 0x0000008a272b7221 */ /* 0x000fe20000010100 */
[----:B------:R-:W-:Y:S01]  /*8380*/  FFMA.FTZ R41, R4, R143, R0 ;  /* 0x0000008f04297223 */ /* 0x000fe20000010000 */
[----:B------:R-:W-:-:S02]  /*8390*/  HADD2.F32 R81, -RZ, R91.H0_H0 ;  /* 0x2000005bff517230 */ /* 0x000fc40000004100 */
[----:B------:R-:W-:Y:S01]  /*83a0*/  FADD.FTZ R123, -R144, R123 ;  /* 0x0000007b907b7221 */ /* 0x000fe20000010100 */
[----:B------:R-:W-:Y:S02]  /*83b0*/  HADD2.F32 R40, -RZ, R89.H1_H1 ;  /* 0x30000059ff287230 */ /* 0x000fe40000004100 */
[----:B------:R-:W-:Y:S01]  /*83c0*/  FADD.FTZ R141, -R141, R120 ;  /* 0x000000788d8d7221 */ /* 0x000fe20000010100 */
[----:B------:R-:W-:Y:S02]  /*83d0*/  HADD2.F32 R39, -RZ, R88.H0_H0 ;  /* 0x20000058ff277230 */ /* 0x000fe40000004100 */
[----:B------:R-:W-:Y:S01]  /*83e0*/  FADD.FTZ R121, -R142, R121 ;  /* 0x000000798e797221 */ /* 0x000fe20000010100 */
[----:B------:R-:W-:Y:S02]  /*83f0*/  HADD2.F32 R82, -RZ, R91.H1_H1 ;  /* 0x3000005bff527230 */ /* 0x000fe40000004100 */
[----:B------:R-:W-:Y:S01]  /*8400*/  FFMA.FTZ R139, R4, R139, R81 ;  /* 0x0000008b048b7223 */ /* 0x000fe20000010051 */
[----:B------:R-:W-:-:S02]  /*8410*/  HADD2.F32 R80, -RZ, R90.H1_H1 ;  /* 0x3000005aff507230 */ /* 0x000fc40000004100 */
[C---:B------:R-:W-:Y:S01]  /*8420*/  FFMA.FTZ R40, R4.reuse, R123, R40 ;  /* 0x0000007b04287223 */ /* 0x040fe20000010028 */
[----:B------:R-:W-:Y:S02]  /*8430*/  HADD2.F32 R0, -RZ, R88.H1_H1 ;  /* 0x30000058ff007230 */ /* 0x000fe40000004100 */
[C---:B------:R-:W-:Y:S01]  /*8440*/  FFMA.FTZ R39, R4.reuse, R141, R39 ;  /* 0x0000008d04277223 */ /* 0x040fe20000010027 */
[C---:B------:R-:W-:Y:S01]  /*8450*/  FFMA.FTZ R82, R4.reuse, R83, R82 ;  /* 0x0000005304527223 */ /* 0x040fe20000010052 */
[----:B------:R-:W-:Y:S01]  /*8460*/  FFMA.FTZ R81, R4, R43, R80 ;  /* 0x0000002b04517223 */ /* 0x000fe20000010050 */
[----:B------:R-:W-:Y:S01]  /*8470*/  F2FP.F16.F32.PACK_AB R41, R40, R41 ;  /* 0x000000292829723e */ /* 0x000fe200000000ff */
[----:B------:R-:W-:Y:S02]  /*8480*/  FFMA.FTZ R0, R4, R121, R0 ;  /* 0x0000007904007223 */ /* 0x000fe40000010000 */
[----:B------:R-:W-:Y:S02]  /*8490*/  F2FP.F16.F32.PACK_AB R43, R82, R139 ;  /* 0x0000008b522b723e */ /* 0x000fe400000000ff */
[----:B------:R-:W-:-:S02]  /*84a0*/  F2FP.F16.F32.PACK_AB R42, R81, R42 ;  /* 0x0000002a512a723e */ /* 0x000fc400000000ff */
[----:B------:R-:W-:Y:S02]  /*84b0*/  F2FP.F16.F32.PACK_AB R40, R0, R39 ;  /* 0x000000270028723e */ /* 0x000fe400000000ff */
[----:B------:R-:W-:Y:S02]  /*84c0*/  MOV R83, R43 ;  /* 0x0000002b00537202 */ /* 0x000fe40000000f00 */
[----:B------:R-:W-:Y:S02]  /*84d0*/  MOV R82, R42 ;  /* 0x0000002a00527202 */ /* 0x000fe40000000f00 */
[----:B------:R-:W-:Y:S02]  /*84e0*/  MOV R81, R41 ;  /* 0x0000002900517202 */ /* 0x000fe40000000f00 */
[----:B------:R-:W-:Y:S02]  /*84f0*/  MOV R80, R40 ;  /* 0x0000002800507202 */ /* 0x000fe40000000f00 */
[----:B------:R-:W-:-:S02]  /*8500*/  MOV R87, R43 ;  /* 0x0000002b00577202 */ /* 0x000fc40000000f00 */
[----:B------:R-:W-:Y:S02]  /*8510*/  MOV R86, R42 ;  /* 0x0000002a00567202 */ /* 0x000fe40000000f00 */
[----:B------:R-:W-:Y:S02]  /*8520*/  MOV R85, R41 ;  /* 0x0000002900557202 */ /* 0x000fe40000000f00 */
[----:B------:R-:W-:Y:S01]  /*8530*/  MOV R84, R40 ;  /* 0x0000002800547202 */ /* 0x000fe20000000f00 */
[----:B------:R-:W-:Y:S06]  /*8540*/  BRA `(.L_x_901) ;  /* 0x0000000c00f87947 */ /* 0x000fec0003800000 */
.L_x_900:
        /* <DEDUP_REMOVED lines=39> */
[----:B------:R-:W-:Y:S01]  /*87c0*/  MOV R84, R40 ;  /* 0x0000002800547202 */ /* 0x000fe20000000f00 */
[----:B------:R-:W-:Y:S06]  /*87d0*/  BRA `(.L_x_901) ;  /* 0x0000000c00547947 */ /* 0x000fec0003800000 */
.L_x_899:
        /* <DEDUP_REMOVED lines=42> */
.L_x_902:
[C-C-:B------:R-:W-:Y:S01]  /*8a80*/  FFMA.FTZ R0, R108.reuse, R147, R109.reuse ;  /* 0x000000936c007223 */ /* 0x140fe2000001006d */
[C-C-:B------:R-:W-:Y:S01]  /*8a90*/  FFMA.FTZ R39, R108.reuse, R148, R109.reuse ;  /* 0x000000946c277223 */ /* 0x140fe2000001006d */
[--C-:B0-----:R-:W-:Y:S02]  /*8aa0*/  HADD2.F32 R41, -RZ, R91.reuse.H0_H0 ;  /* 0x2000005bff297230 */ /* 0x101fe40000004100 */
[----:B------:R-:W-:Y:S01]  /*8ab0*/  FFMA.FTZ R141, R108, R141, R109 ;  /* 0x0000008d6c8d7223 */ /* 0x000fe2000001006d */
[----:B------:R-:W-:Y:S01]  /*8ac0*/  FADD.FTZ R139, -R0, R139 ;  /* 0x0000008b008b7221 */ /* 0x000fe20000010100 */
[----:B------:R-:W-:Y:S01]  /*8ad0*/  FFMA.FTZ R0, R108, R145, R109 ;  /* 0x000000916c007223 */ /* 0x000fe2000001006d */
[----:B------:R-:W-:Y:S02]  /*8ae0*/  HADD2.F32 R42, -RZ, R91.H1_H1 ;  /* 0x3000005bff2a7230 */ /* 0x000fe40000004100 */
[----:B------:R-:W-:Y:S01]  /*8af0*/  FADD.FTZ R93, -R39, R140 ;  /* 0x0000008c275d7221 */ /* 0x000fe20000010100 */
[----:B------:R-:W-:-:S02]  /*8b00*/  HADD2.F32 R40, -RZ, R90.H0_H0 ;  /* 0x2000005aff287230 */ /* 0x000fc40000004100 */
[----:B------:R-:W-:Y:S01]  /*8b10*/  FADD.FTZ R137, -R0, R137 ;  /* 0x0000008900897221 */ /* 0x000fe20000010100 */
[C-C-:B------:R-:W-:Y:S01]  /*8b20*/  FFMA.FTZ R39, R108.reuse, R146, R109.reuse ;  /* 0x000000926c277223 */ /* 0x140fe2000001006d */
[C-C-:B------:R-:W-:Y:S01]  /*8b30*/  FFMA.FTZ R142, R108.reuse, R142, R109.reuse ;  /* 0x0000008e6c8e7223 */ /* 0x140fe2000001006d */
[C-C-:B------:R-:W-:Y:S01]  /*8b40*/  FFMA.FTZ R143, R108.reuse, R143, R109.reuse ;  /* 0x0000008f6c8f7223 */ /* 0x140fe2000001006d */
[----:B------:R-:W-:Y:S01]  /*8b50*/  FFMA.FTZ R144, R108, R144, R109 ;  /* 0x000000906c907223 */ /* 0x000fe2000001006d */
[C---:B------:R-:W-:Y:S01]  /*8b60*/  FFMA.FTZ R43, R4.reuse, R139, R41 ;  /* 0x0000008b042b7223 */ /* 0x040fe20000010029 */
[C---:B------:R-:W-:Y:S01]  /*8b70*/  FFMA.FTZ R104, R4.reuse, R93, R42 ;  /* 0x0000005d04687223 */ /* 0x040fe2000001002a */
[----:B------:R-:W-:Y:S01]  /*8b80*/  FFMA.FTZ R137, R4, R137, R40 ;  /* 0x0000008904897223 */ /* 0x000fe20000010028 */
[----:B------:R-:W-:Y:S02]  /*8b90*/  HADD2.F32 R41, -RZ, R90.H1_H1 ;  /* 0x3000005aff297230 */ /* 0x000fe40000004100 */
[----:B------:R-:W-:Y:S01]  /*8ba0*/  FADD.FTZ R39, -R39, R138 ;  /* 0x0000008a27277221 */ /* 0x000fe20000010100 */
        /* <DEDUP_REMOVED lines=18> */
.L_x_898:
[----:B------:R-:W-:Y:S05]  /*8cd0*/  @!P0 BRA `(.L_x_903) ;  /* 0x00000004001c8947 */ /* 0x000fea0003800000 */
[----:B------:R-:W-:Y:S05]  /*8ce0*/  @!P1 BRA `(.L_x_904) ;  /* 0x0000000000949947 */ /* 0x000fea0003800000 */
[C-C-:B0-----:R-:W-:Y:S01]  /*8cf0*/  FFMA.FTZ R43, R108.reuse, R146, R109.reuse ;  /* 0x000000926c2b7223 */ /* 0x141fe2000001006d */
        /* <DEDUP_REMOVED lines=36> */
.L_x_904:
[C-C-:B------:R-:W-:Y:S01]  /*8f40*/  FFMA.FTZ R141, R108.reuse, R141, R109.reuse ;  /* 0x0000008d6c8d7223 */ /* 0x140fe2000001006d */
[C-C-:B------:R-:W-:Y:S01]  /*8f50*/  FFMA.FTZ R142, R108.reuse, R142, R109.reuse ;  /* 0x0000008e6c8e7223 */ /* 0x140fe2000001006d */
[C-C-:B------:R-:W-:Y:S01]  /*8f60*/  FFMA.FTZ R143, R108.reuse, R143, R109.reuse ;  /* 0x0000008f6c8f7223 */ /* 0x140fe2000001006d */
[C-C-:B------:R-:W-:Y:S01]  /*8f70*/  FFMA.FTZ R144, R108.reuse, R144, R109.reuse ;  /* 0x000000906c907223 */ /* 0x140fe2000001006d */
[C-C-:B------:R-:W-:Y:S01]  /*8f80*/  FFMA.FTZ R0, R108.reuse, R145, R109.reuse ;  /* 0x000000916c007223 */ /* 0x140fe2000001006d */
[C-C-:B------:R-:W-:Y:S01]  /*8f90*/  FFMA.FTZ R39, R108.reuse, R146, R109.reuse ;  /* 0x000000926c277223 */ /* 0x140fe2000001006d */
[C-C-:B0-----:R-:W-:Y:S01]  /*8fa0*/  FFMA.FTZ R40, R108.reuse, R147, R109.reuse ;  /* 0x000000936c287223 */ /* 0x141fe2000001006d */
        /* <DEDUP_REMOVED lines=26> */
.L_x_903:
[----:B------:R-:W-:Y:S05]  /*9150*/  @!P1 BRA `(.L_x_905) ;  /* 0x0000000000849947 */ /* 0x000fea0003800000 */
        /* <DEDUP_REMOVED lines=33> */
.L_x_905:
        /* <DEDUP_REMOVED lines=28> */
.L_x_901:
        /* <DEDUP_REMOVED lines=15> */
[----:B------:R-:W-:Y:S01]  /*9620*/  FFMA.FTZ R81, R108, R118, R109 ;  /* 0x000000766c517223 */ /* 0x000fe2000001006d */
[----:B------:R-:W-:Y:S01]  /*9630*/  FADD.FTZ R43, -R41, R98 ;  /* 0x00000062292b7221 */ /* 0x000fe20000010100 */
[----:B------:R-:W-:Y:S01]  /*9640*/  FADD.FTZ R97, -R0, R97 ;  /* 0x0000006100617221 */ /* 0x000fe20000010100 */
[----:B------:R-:W-:Y:S02]  /*9650*/  HADD2.F32 R41, -RZ, R76.H0_H0 ;  /* 0x2000004cff297230 */ /* 0x000fe40000004100 */
[----:B------:R-:W-:Y:S01]  /*9660*/  FADD.FTZ R39, -R39, R96 ;  /* 0x0000006027277221 */ /* 0x000fe20000010100 */
[----:B------:R-:W-:Y:S01]  /*9670*/  FADD.FTZ R99, -R2, R99 ;  /* 0x0000006302637221 */ /* 0x000fe20000010100 */
[----:B------:R-:W-:-:S02]  /*9680*/  HADD2.F32 R0, -RZ, R77.H0_H0 ;  /* 0x2000004dff007230 */ /* 0x000fc40000004100 */
[C-C-:B------:R-:W-:Y:S01]  /*9690*/  FFMA.FTZ R40, R108.reuse, R119, R109.reuse ;  /* 0x000000776c287223 */ /* 0x140fe2000001006d */
[----:B------:R-:W-:Y:S02]  /*96a0*/  HADD2.F32 R2, -RZ, R78.H0_H0 ;  /* 0x2000004eff027230 */ /* 0x000fe40000004100 */
[C-C-:B------:R-:W-:Y:S01]  /*96b0*/  FFMA.FTZ R83, R108.reuse, R112, R109.reuse ;  /* 0x000000706c537223 */ /* 0x140fe2000001006d */
[----:B------:R-:W-:Y:S01]  /*96c0*/  FADD.FTZ R81, -R81, R100 ;  /* 0x0000006451517221 */ /* 0x000fe20000010100 */
[----:B------:R-:W-:Y:S01]  /*96d0*/  FFMA.FTZ R108, R108, R113, R109 ;  /* 0x000000716c6c7223 */ /* 0x000fe2000001006d */
[C---:B------:R-:W-:Y:S01]  /*96e0*/  FFMA.FTZ R39, R4.reuse, R39, R41 ;  /* 0x0000002704277223 */ /* 0x040fe20000010029 */
[----:B------:R-:W-:Y:S01]  /*96f0*/  FFMA.FTZ R41, R4, R43, R0 ;  /* 0x0000002b04297223 */ /* 0x000fe20000010000 */
[----:B------:R-:W-:Y:S01]  /*9700*/  FADD.FTZ R101, -R40, R101 ;  /* 0x0000006528657221 */ /* 0x000fe20000010100 */
[----:B------:R-:W-:Y:S01]  /*9710*/  FFMA.FTZ R42, R4, R81, R2 ;  /* 0x00000051042a7223 */ /* 0x000fe20000010002 */
[----:B------:R-:W-:-:S02]  /*9720*/  HADD2.F32 R43, -RZ, R79.H1_H1 ;  /* 0x3000004fff2b7230 */ /* 0x000fc40000004100 */
[----:B------:R-:W-:Y:S01]  /*9730*/  FADD.FTZ R103, -R108, R103 ;  /* 0x000000676c677221 */ /* 0x000fe20000010100 */
[----:B------:R-:W-:Y:S02]  /*9740*/  HADD2.F32 R80, -RZ, R79.H0_H0 ;  /* 0x2000004fff507230 */ /* 0x000fe40000004100 */
[----:B------:R-:W-:Y:S01]  /*9750*/  FADD.FTZ R83, -R83, R102 ;  /* 0x0000006653537221 */ /* 0x000fe20000010100 */
[----:B------:R-:W-:Y:S02]  /*9760*/  HADD2.F32 R40, -RZ, R78.H1_H1 ;  /* 0x3000004eff287230 */ /* 0x000fe40000004100 */
[C---:B------:R-:W-:Y:S01]  /*9770*/  FFMA.FTZ R82, R4.reuse, R103, R43 ;  /* 0x0000006704527223 */ /* 0x040fe2000001002b */
[----:B------:R-:W-:Y:S02]  /*9780*/  HADD2.F32 R2, -RZ, R77.H1_H1 ;  /* 0x3000004dff027230 */ /* 0x000fe40000004100 */
[----:B------:R-:W-:Y:S01]  /*9790*/  FFMA.FTZ R43, R4, R83, R80 ;  /* 0x00000053042b7223 */ /* 0x000fe20000010050 */
[----:B------:R-:W-:-:S02]  /*97a0*/  HADD2.F32 R0, -RZ, R76.H1_H1 ;  /* 0x3000004cff007230 */ /* 0x000fc40000004100 */
[C---:B------:R-:W-:Y:S01]  /*97b0*/  FFMA.FTZ R101, R4.reuse, R101, R40 ;  /* 0x0000006504657223 */ /* 0x040fe20000010028 */
[----:B------:R-:W-:Y:S01]  /*97c0*/  FFMA.FTZ R2, R4, R99, R2 ;  /* 0x0000006304027223 */ /* 0x000fe20000010002 */
[----:B------:R-:W-:Y:S01]  /*97d0*/  F2FP.F16.F32.PACK_AB R43, R82, R43 ;  /* 0x0000002b522b723e */ /* 0x000fe200000000ff */
[----:B------:R-:W-:Y:S02]  /*97e0*/  FFMA.FTZ R0, R4, R97, R0 ;  /* 0x0000006104007223 */ /* 0x000fe40000010000 */
[----:B------:R-:W-:Y:S02]  /*97f0*/  F2FP.F16.F32.PACK_AB R42, R101, R42 ;  /* 0x0000002a652a723e */ /* 0x000fe400000000ff */
[----:B------:R-:W-:Y:S02]  /*9800*/  F2FP.F16.F32.PACK_AB R41, R2, R41 ;  /* 0x000000290229723e */ /* 0x000fe400000000ff */
[----:B------:R-:W-:Y:S02]  /*9810*/  F2FP.F16.F32.PACK_AB R40, R0, R39 ;  /* 0x000000270028723e */ /* 0x000fe400000000ff */
[----:B------:R-:W-:-:S02]  /*9820*/  MOV R83, R43 ;  /* 0x0000002b00537202 */ /* 0x000fc40000000f00 */
[----:B------:R-:W-:Y:S02]  /*9830*/  MOV R82, R42 ;  /* 0x0000002a00527202 */ /* 0x000fe40000000f00 */
[----:B------:R-:W-:Y:S02]  /*9840*/  MOV R81, R41 ;  /* 0x0000002900517202 */ /* 0x000fe40000000f00 */
[----:B------:R-:W-:Y:S02]  /*9850*/  MOV R80, R40 ;  /* 0x0000002800507202 */ /* 0x000fe40000000f00 */
[----:B------:R-:W-:Y:S02]  /*9860*/  MOV R87, R43 ;  /* 0x0000002b00577202 */ /* 0x000fe40000000f00 */
[----:B------:R-:W-:Y:S02]  /*9870*/  MOV R86, R42 ;  /* 0x0000002a00567202 */ /* 0x000fe40000000f00 */
[----:B------:R-:W-:-:S02]  /*9880*/  MOV R85, R41 ;  /* 0x0000002900557202 */ /* 0x000fc40000000f00 */
[----:B------:R-:W-:Y:S01]  /*9890*/  MOV R84, R40 ;  /* 0x0000002800547202 */ /* 0x000fe20000000f00 */
[----:B------:R-:W-:Y:S06]  /*98a0*/  BRA `(.L_x_909) ;  /* 0x0000000c00f87947 */ /* 0x000fec0003800000 */
.L_x_908:
        /* <DEDUP_REMOVED lines=39> */
[----:B------:R-:W-:Y:S01]  /*9b20*/  MOV R84, R40 ;  /* 0x0000002800547202 */ /* 0x000fe20000000f00 */
[----:B------:R-:W-:Y:S06]  /*9b30*/  BRA `(.L_x_909) ;  /* 0x0000000c00547947 */ /* 0x000fec0003800000 */
.L_x_907:
        /* <DEDUP_REMOVED lines=42> */
.L_x_910:
[C-C-:B------:R-:W-:Y:S01]  /*9de0*/  FFMA.FTZ R0, R108.reuse, R115, R109.reuse ;  /* 0x000000736c007223 */ /* 0x140fe2000001006d */
[C-C-:B------:R-:W-:Y:S01]  /*9df0*/  FFMA.FTZ R2, R108.reuse, R117, R109.reuse ;  /* 0x000000756c027223 */ /* 0x140fe2000001006d */
[C-C-:B0-----:R-:W-:Y:S01]  /*9e00*/  FFMA.FTZ R43, R108.reuse, R118, R109.reuse ;  /* 0x000000766c2b7223 */ /* 0x141fe2000001006d */
[C-C-:B------:R-:W-:Y:S01]  /*9e10*/  FFMA.FTZ R93, R108.reuse, R112, R109.reuse ;  /* 0x000000706c5d7223 */ /* 0x140fe2000001006d */
[----:B------:R-:W-:Y:S01]  /*9e20*/  FFMA.FTZ R40, R108, R119, R109 ;  /* 0x000000776c287223 */ /* 0x000fe2000001006d */
[----:B------:R-:W-:Y:S01]  /*9e30*/  FADD.FTZ R97, -R0, R97 ;  /* 0x0000006100617221 */ /* 0x000fe20000010100 */
[----:B------:R-:W-:Y:S01]  /*9e40*/  FADD.FTZ R99, -R2, R99 ;  /* 0x0000006302637221 */ /* 0x000fe20000010100 */
[----:B------:R-:W-:Y:S02]  /*9e50*/  HADD2.F32 R2, -RZ, R79.H0_H0 ;  /* 0x2000004fff027230 */ /* 0x000fe40000004100 */
[----:B------:R-:W-:Y:S01]  /*9e60*/  FFMA.FTZ R41, R108, R116, R109 ;  /* 0x000000746c297223 */ /* 0x000fe2000001006d */
[----:B------:R-:W-:-:S02]  /*9e70*/  HADD2.F32 R0, -RZ, R78.H0_H0 ;  /* 0x2000004eff007230 */ /* 0x000fc40000004100 */
[----:B------:R-:W-:Y:S01]  /*9e80*/  FADD.FTZ R93, -R93, R102 ;  /* 0x000000665d5d7221 */ /* 0x000fe20000010100 */
[----:B------:R-:W-:Y:S01]  /*9e90*/  FADD.FTZ R43, -R43, R100 ;  /* 0x000000642b2b7221 */ /* 0x000fe20000010100 */
[C-C-:B------:R-:W-:Y:S01]  /*9ea0*/  FFMA.FTZ R39, R108.reuse, R114, R109.reuse ;  /* 0x000000726c277223 */ /* 0x140fe2000001006d */
[----:B------:R-:W-:Y:S01]  /*9eb0*/  FFMA.FTZ R108, R108, R113, R109 ;  /* 0x000000716c6c7223 */ /* 0x000fe2000001006d */
[----:B------:R-:W-:Y:S01]  /*9ec0*/  FADD.FTZ R101, -R40, R101 ;  /* 0x0000006528657221 */ /* 0x000fe20000010100 */
[--C-:B------:R-:W-:Y:S02]  /*9ed0*/  HADD2.F32 R40, -RZ, R77.reuse.H0_H0 ;  /* 0x2000004dff287230 */ /* 0x100fe40000004100 */
[----:B------:R-:W-:Y:S01]  /*9ee0*/  FADD.FTZ R41, -R41, R98 ;  /* 0x0000006229297221 */ /* 0x000fe20000010100 */
[C---:B------:R-:W-:Y:S01]  /*9ef0*/  FFMA.FTZ R93, R4.reuse, R93, R2 ;  /* 0x0000005d045d7223 */ /* 0x040fe20000010002 */
[----:B------:R-:W-:Y:S01]  /*9f00*/  FFMA.FTZ R92, R4, R43, R0 ;  /* 0x0000002b045c7223 */ /* 0x000fe20000010000 */
[----:B------:R-:W-:-:S02]  /*9f10*/  HADD2.F32 R42, -RZ, R77.H1_H1 ;  /* 0x3000004dff2a7230 */ /* 0x000fc40000004100 */
[----:B------:R-:W-:Y:S01]  /*9f20*/  FADD.FTZ R39, -R39, R96 ;  /* 0x0000006027277221 */ /* 0x000fe20000010100 */
[----:B------:R-:W-:Y:S02]  /*9f30*/  HADD2.F32 R95, -RZ, R79.H1_H1 ;  /* 0x3000004fff5f7230 */ /* 0x000fe40000004100 */
[----:B------:R-:W-:Y:S01]  /*9f40*/  FADD.FTZ R103, -R108, R103 ;  /* 0x000000676c677221 */ /* 0x000fe20000010100 */
[----:B------:R-:W-:Y:S02]  /*9f50*/  HADD2.F32 R43, -RZ, R78.H1_H1 ;  /* 0x3000004eff2b7230 */ /* 0x000fe40000004100 */
[C---:B------:R-:W-:Y:S01]  /*9f60*/  FFMA.FTZ R41, R4.reuse, R41, R40 ;  /* 0x0000002904297223 */ /* 0x040fe20000010028 */
[--C-:B------:R-:W-:Y:S02]  /*9f70*/  HADD2.F32 R0, -RZ, R76.reuse.H0_H0 ;  /* 0x2000004cff007230 */ /* 0x100fe40000004100 */
[----:B------:R-:W-:Y:S01]  /*9f80*/  FFMA.FTZ R40, R4, R99, R42 ;  /* 0x0000006304287223 */ /* 0x000fe2000001002a */
[----:B------:R-:W-:-:S02]  /*9f90*/  HADD2.F32 R2, -RZ, R76.H1_H1 ;  /* 0x3000004cff027230 */ /* 0x000fc40000004100 */
[C---:B------:R-:W-:Y:S01]  /*9fa0*/  FFMA.FTZ R94, R4.reuse, R103, R95 ;  /* 0x00000067045e7223 */ /* 0x040fe2000001005f */
[C---:B------:R-:W-:Y:S01]  /*9fb0*/  FFMA.FTZ R101, R4.reuse, R101, R43 ;  /* 0x0000006504657223 */ /* 0x040fe2000001002b */
[----:B------:R-:W-:Y:S01]  /*9fc0*/  FFMA.FTZ R0, R4, R39, R0 ;  /* 0x0000002704007223 */ /* 0x000fe20000010000 */
[----:B------:R-:W-:Y:S01]  /*9fd0*/  F2FP.F16.F32.PACK_AB R41, R40, R41 ;  /* 0x000000292829723e */ /* 0x000fe200000000ff */
[----:B------:R-:W-:Y:S01]  /*9fe0*/  FFMA.FTZ R97, R4, R97, R2 ;  /* 0x0000006104617223 */ /* 0x000fe20000010002 */
[----:B------:R-:W-:Y:S02]  /*9ff0*/  F2FP.F16.F32.PACK_AB R43, R94, R93 ;  /* 0x0000005d5e2b723e */ /* 0x000fe400000000ff */
[----:B------:R-:W-:Y:S02]  /*a000*/  F2FP.F16.F32.PACK_AB R42, R101, R92 ;  /* 0x0000005c652a723e */ /* 0x000fe400000000ff */
[----:B------:R-:W-:Y:S01]  /*a010*/  F2FP.F16.F32.PACK_AB R40, R97, R0 ;  /* 0x000000006128723e */ /* 0x000fe200000000ff */
[----:B------:R-:W-:Y:S06]  /*a020*/  BRA `(.L_x_909) ;  /* 0x0000000800187947 */ /* 0x000fec0003800000 */
.L_x_906:
[----:B------:R-:W-:Y:S05]  /*a030*/  @!P0 BRA `(.L_x_911) ;  /* 0x00000004001c8947 */ /* 0x000fea0003800000 */
[----:B------:R-:W-:Y:S05]  /*a040*/  @!P1 BRA `(.L_x_912) ;  /* 0x0000000000949947 */ /* 0x000fea0003800000 */
[C-C-:B------:R-:W-:Y:S01]  /*a050*/  FFMA.FTZ R39, R108.reuse, R114, R109.reuse ;  /* 0x000000726c277223 */ /* 0x140fe2000001006d */
[C-C-:B------:R-:W-:Y:S01]  /*a060*/  FFMA.FTZ R0, R108.reuse, R115, R109.reuse ;  /* 0x000000736c007223 */ /* 0x140fe2000001006d */
[C-C-:B0-----:R-:W-:Y:S01]  /*a070*/  FFMA.FTZ R41, R108.reuse, R116, R109.reuse ;  /* 0x000000746c297223 */ /* 0x141fe2000001006d */
        /* <DEDUP_REMOVED lines=34> */
.L_x_912:
        /* <DEDUP_REMOVED lines=33> */
.L_x_911:
        /* <DEDUP_REMOVED lines=34> */
.L_x_913:
        /* <DEDUP_REMOVED lines=28> */
.L_x_909:
        /* <DEDUP_REMOVED lines=11> */
[----:B---3--:R-:W-:Y:S05]  /*a940*/  @!P0 BRA `(.L_x_914) ;  /* 0xffffff5c00b88947 */ /* 0x008fea000383ffff */
[----:B------:R-:W-:Y:S05]  /*a950*/  BSYNC B1 ;  /* 0x0000000000017941 */ /* 0x000fea0003800000 */
.L_x_870:
        /* <DEDUP_REMOVED lines=77> */
.L_x_869:
[----:B------:R-:W-:Y:S05]  /*ae30*/  BSYNC B0 ;  /* 0x0000000000007941 */ /* 0x000fea0003800000 */
.L_x_868:
        /* <DEDUP_REMOVED lines=226> */
.L_x_873:
        /* <DEDUP_REMOVED lines=8> */
.L_x_916:
[----:B------:R-:W-:Y:S05]  /*bce0*/  BSYNC B2 ;  /* 0x0000000000027941 */ /* 0x000fea0003800000 */
.L_x_915:
        /* <DEDUP_REMOVED lines=10> */
.L_x_917:
        /* <DEDUP_REMOVED lines=15> */
.L_x_918:
        /* <DEDUP_REMOVED lines=15> */
.L_x_919:
        /* <DEDUP_REMOVED lines=15> */
.L_x_920:
        /* <DEDUP_REMOVED lines=15> */
.L_x_921:
        /* <DEDUP_REMOVED lines=15> */
.L_x_922:
        /* <DEDUP_REMOVED lines=12> */
.L_x_923:
[----:B------:R-:W-:Y:S02]  /*c300*/  MOV R193, R187 ;  /* 0x000000bb00c17202 */ /* 0x000fe40000000f00 */
[----:B------:R-:W-:Y:S01]  /*c310*/  MOV R203, R190 ;  /* 0x000000be00cb7202 */ /* 0x000fe20000000f00 */
[----:B------:R-:W-:-:S04]  /*c320*/  HFMA2 R190, -RZ, RZ, 0, 9.5367431640625e-07 ;  /* 0x00000010ffbe7431 */ /* 0x000fc800000001ff */
[----:B------:R-:W-:-:S07]  /*c330*/  FADD.FTZ R189, R202, R203 ;  /* 0x000000cbcabd7221 */ /* 0x000fce0000010000 */
[----:B------:R-:W-:Y:S05]  /*c340*/  WARPSYNC.COLLECTIVE R192, `(.L_x_924) ;  /* 0x00000000c0087348 */ /* 0x000fea0003c00000 */
[----:B------:R0:W1:Y:S02]  /*c350*/  SHFL.BFLY P2, R190, R193, R190, R191 ;  /* 0x0c0000bec1be7389 */ /* 0x00006400000400bf */
[----:B01----:R-:W-:Y:S05]  /*c360*/  ENDCOLLECTIVE ;  /* 0x000000000000791b */ /* 0x003fea0003800000 */
.L_x_924:
[----:B------:R-:W-:Y:S02]  /*c370*/  MOV R193, R189 ;  /* 0x000000bd00c17202 */ /* 0x000fe40000000f00 */
[----:B------:R-:W-:Y:S01]  /*c380*/  MOV R42, R190 ;  /* 0x000000be002a7202 */ /* 0x000fe20000000f00 */
[----:B------:R-:W-:-:S07]  /*c390*/  HFMA2 R190, -RZ, RZ, 0, 9.5367431640625e-07 ;  /* 0x00000010ffbe7431 */ /* 0x000fce00000001ff */
[----:B------:R-:W-:Y:S05]  /*c3a0*/  WARPSYNC.COLLECTIVE R192, `(.L_x_925) ;  /* 0x00000000c0087348 */ /* 0x000fea0003c00000 */
[----:B------:R0:W1:Y:S02]  /*c3b0*/  SHFL.BFLY P2, R190, R193, R190, R191 ;  /* 0x0c0000bec1be7389 */ /* 0x00006400000400bf */
[----:B01----:R-:W-:Y:S05]  /*c3c0*/  ENDCOLLECTIVE ;  /* 0x000000000000791b */ /* 0x003fea0003800000 */
.L_x_925:
[----:B------:R-:W-:Y:S01]  /*c3d0*/  MOV R92, R190 ;  /* 0x000000be005c7202 */ /* 0x000fe20000000f00 */
[----:B------:R-:W-:Y:S06]  /*c3e0*/  BRA `(.L_x_926) ;  /* 0xffffff8000a07947 */ /* 0x000fec000383ffff */
.L_x_927:
        /* <DEDUP_REMOVED lines=9> */
.L_x_7081:


//--------------------- .text._ZN10layer_norm31ln_parallel_residual_bwd_kernelINS_13Kernel_traitsI6__halfS2_S2_S2_fjLj1280ELj1ELj4ELj1ELj16ENS_18Kernel_traits_baseILj1280ES2_S2_S2_S2_fjLj128EEEEELb1ELb0ELb0EEEvNS_9BwdParamsE --------------------------
	.section	.text._ZN10layer_norm31ln_parallel_residual_bwd_kernelINS_13Kernel_traitsI6__halfS2_S2_S2_fjLj1280ELj1ELj4ELj1ELj16ENS_18Kernel_traits_baseILj1280ES2_S2_S2_S2_fjLj128EEEEELb1ELb0ELb0EEEvNS_9BwdParamsE,"ax",@progbits
	.align	128
        .global         _ZN10layer_norm31ln_parallel_residual_bwd_kernelINS_13Kernel_traitsI6__halfS2_S2_S2_fjLj1280ELj1ELj4ELj1ELj16ENS_18Kernel_traits_baseILj1280ES2_S2_S2_S2_fjLj128EEEEELb1ELb0ELb0EEEvNS_9BwdParamsE
        .type           _ZN10layer_norm31ln_parallel_residual_bwd_kernelINS_13Kernel_traitsI6__halfS2_S2_S2_fjLj1280ELj1ELj4ELj1ELj16ENS_18Kernel_traits_baseILj1280ES2_S2_S2_S2_fjLj128EEEEELb1ELb0ELb0EEEvNS_9BwdParamsE,@function
        .size           _ZN10layer_norm31ln_parallel_residual_bwd_kernelINS_13Kernel_traitsI6__halfS2_S2_S2_fjLj1280ELj1ELj4ELj1ELj16ENS_18Kernel_traits_baseILj1280ES2_S2_S2_S2_fjLj128EEEEELb1ELb0ELb0EEEvNS_9BwdParamsE,(.L_x_7082 - _ZN10layer_norm31ln_parallel_residual_bwd_kernelINS_13Kernel_traitsI6__halfS2_S2_S2_fjLj1280ELj1ELj4ELj1ELj16ENS_18Kernel_traits_baseILj1280ES2_S2_S2_S2_fjLj128EEEEELb1ELb0ELb0EEEvNS_9BwdParamsE)
        .other          _ZN10layer_norm31ln_parallel_residual_bwd_kernelINS_13Kernel_traitsI6__halfS2_S2_S2_fjLj1280ELj1ELj4ELj1ELj16ENS_18Kernel_traits_baseILj1280ES2_S2_S2_S2_fjLj128EEEEELb1ELb0ELb0EEEvNS_9BwdParamsE,@"STO_CUDA_ENTRY STV_DEFAULT"
_ZN10layer_norm31ln_parallel_residual_bwd_kernelINS_13Kernel_traitsI6__halfS2_S2_S2_fjLj1280ELj1ELj4ELj1ELj16ENS_18Kernel_traits_baseILj1280ES2_S2_S2_S2_fjLj128EEEEELb1ELb0ELb0EEEvNS_9BwdParamsE:
.text._ZN10layer_norm31ln_parallel_residual_bwd_kernelINS_13Kernel_traitsI6__halfS2_S2_S2_fjLj1280ELj1ELj4ELj1ELj16ENS_18Kernel_traits_baseILj1280ES2_S2_S2_S2_fjLj128EEEEELb1ELb0ELb0EEEvNS_9BwdParamsE:
        /* <DEDUP_REMOVED lines=9> */
[----:B------:R-:W0:Y:S01]  /*0090*/  LDCU UR15, c[0x0][0x388] ;  /* 0x00007100ff0f77ac */ /* 0x000e220008000800 */
[----:B--2---:R-:W-:-:S05]  /*00a0*/  MOV R6, UR4 ;  /* 0x0000000400067c02 */ /* 0x004fca0008000f00 */
[----:B------:R-:W2:Y:S01]  /*00b0*/  LDC.64 R8, c[0x0][0x3d8] ;  /* 0x0000f600ff087b82 */ /* 0x000ea20000000a00 */
[----:B------:R-:W0:Y:S01]  /*00c0*/  LDCU.U8 UR14, c[0x0][0x410] ;  /* 0x00008200ff0e77ac */ /* 0x000e220008000000 */
[----:B------:R-:W-:Y:S01]  /*00d0*/  SHF.R.S32.HI R0, RZ, 0x1f, R6 ;  /* 0x0000001fff007819 */ /* 0x000fe20000011406 */
[----:B------:R4:W-:Y:S01]  /*00e0*/  STL [R1+0x180], R6 ;  /* 0x0001800601007387 */ /* 0x0009e20000100800 */
[----:B------:R-:W0:Y:S02]  /*00f0*/  LDCU UR12, c[0x0][0x400] ;  /* 0x00008000ff0c77ac */ /* 0x000e240008000800 */
        /* <DEDUP_REMOVED lines=8> */
[----:B------:R-:W-:Y:S01]  /*0180*/  MOV R27, R10 ;  /* 0x0000000a001b7202 */ /* 0x000fe20000000f00 */
[----:B------:R-:W1:Y:S01]  /*0190*/  LDCU.64 UR10, c[0x0][0x470] ;  /* 0x00008e00ff0a77ac */ /* 0x000e620008000a00 */
        /* <DEDUP_REMOVED lines=211> */
[----:B------:R-:W-:-:S02]  /*0ed0*/  PLOP3.LUT P4, PT, PT, PT, UP0, 0x80, 0x8 ;  /* 0x000000000008781c */ /* 0x000fc40003f8f008 */
[----:B------:R-:W-:Y:S01]  /*0ee0*/  CS2R R94, SRZ ;  /* 0x00000000005e7805 */ /* 0x000fe2000001ff00 */
[----:B------:R0:W-:Y:S01]  /*0ef0*/  STL [R1+0x15c], RZ ;  /* 0x00015cff01007387 */ /* 0x0001e20000100800 */
[----:B------:R-:W-:Y:S02]  /*0f00*/  CS2R R96, SRZ ;  /* 0x0000000000607805 */ /* 0x000fe4000001ff00 */
        /* <DEDUP_REMOVED lines=85> */
.L_x_991:
        /* <DEDUP_REMOVED lines=33> */
[----:B------:R-:W3:Y:S01]  /*1670*/  LDL.LU R180, [R1+0xd8] ;  /* 0x0000d80001b47983 */ /* 0x000ee20000300800 */
[----:B------:R-:W-:Y:S01]  /*1680*/  ISETP.NE.U32.AND P3, PT, RZ, UR10, PT ;  /* 0x0000000aff007c0c */ /* 0x000fe2000bf65070 */
[----:B------:R-:W1:Y:S02]  /*1690*/  LDC.64 R154, c[0x0][0x3b0] ;  /* 0x0000ec00ff9a7b82 */ /* 0x000e640000000a00 */
[----:B------:R-:W3:Y:S01]  /*16a0*/  LDL.LU R179, [R1+0x178] ;  /* 0x0001780001b37983 */ /* 0x000ee20000300800 */
[----:B----4-:R-:W-:-:S03]  /*16b0*/  IMAD.WIDE.U32 R132, R3, 0x10, R132 ;  /* 0x0000001003847825 */ /* 0x010fc600078e0084 */
[----:B------:R-:W4:Y:S04]  /*16c0*/  LDG.E.128 R128, desc[UR8][R128.64] ;  /* 0x0000000880807981 */ /* 0x000f28000c1e1d00 */
[----:B------:R-:W3:Y:S01]  /*16d0*/  LDL.LU R178, [R1+0x38] ;  /* 0x0000380001b27983 */ /* 0x000ee20000300800 */
[----:B0-----:R-:W-:-:S03]  /*16e0*/  IMAD.WIDE.U32 R16, R3, 0x10, R16 ;  /* 0x0000001003107825 */ /* 0x001fc600078e0010 */
[----:B------:R-:W2:Y:S04]  /*16f0*/  LDG.E.128 R132, desc[UR8][R132.64] ;  /* 0x0000000884847981 */ /* 0x000ea8000c1e1d00 */
[----:B------:R0:W3:Y:S04]  /*1700*/  LDG.E.128 R124, desc[UR8][R16.64] ;  /* 0x00000008107c7981 */ /* 0x0000e8000c1e1d00 */
[----:B------:R-:W3:Y:S04]  /*1710*/  LDL.LU R177, [R1+0xdc] ;  /* 0x0000dc0001b17983 */ /* 0x000ee80000300800 */
[----:B------:R-:W3:Y:S04]  /*1720*/  LDL.LU R185, [R1+0x17c] ;  /* 0x00017c0001b97983 */ /* 0x000ee80000300800 */
[----:B------:R-:W3:Y:S01]  /*1730*/  LDL.LU R186, [R1+0x3c] ;  /* 0x00003c0001ba7983 */ /* 0x000ee20000300800 */
[----:B------:R-:W-:-:S02]  /*1740*/  ISETP.NE.AND.EX P3, PT, RZ, UR11, PT, P3 ;  /* 0x0000000bff007c0c */ /* 0x000fc4000bf65330 */
[----:B------:R-:W-:-:S04]  /*1750*/  ISETP.NE.U32.AND P0, PT, RZ, UR24, PT ;  /* 0x00000018ff007c0c */ /* 0x000fc8000bf05070 */
[----:B------:R-:W-:-:S07]  /*1760*/  ISETP.NE.AND.EX P0, PT, RZ, UR25, PT, P0 ;  /* 0x00000019ff007c0c */ /* 0x000fce000bf05300 */
[----:B0-----:R-:W0:Y:S08]  /*1770*/  @P3 LDC.64 R16, c[0x0][0x3b8] ;  /* 0x0000ee00ff103b82 */ /* 0x001e300000000a00 */
[----:B------:R-:W1:Y:S01]  /*1780*/  @P0 LDC.64 R136, c[0x0][0x438] ;  /* 0x00010e00ff880b82 */ /* 0x000e620000000a00 */
[----:B0-----:R-:W-:-:S05]  /*1790*/  @P3 IMAD.WIDE.U32 R16, R3, 0x8, R16 ;  /* 0x0000000803103825 */ /* 0x001fca00078e0010 */
[----:B------:R1:W5:Y:S02]  /*17a0*/  @P3 LDG.E.64 R138, desc[UR8][R16.64] ;  /* 0x00000008108a3981 */ /* 0x000364000c1e1b00 */
[----:B-1----:R-:W-:-:S05]  /*17b0*/  @P0 IMAD.WIDE.U32 R16, R3, 0x10, R136 ;  /* 0x0000001003100825 */ /* 0x002fca00078e0088 */
[----:B------:R0:W5:Y:S02]  /*17c0*/  @P0 LDG.E.128 R104, desc[UR8][R16.64] ;  /* 0x0000000810680981 */ /* 0x000164000c1e1d00 */
[----:B0-----:R-:W-:-:S05]  /*17d0*/  IMAD.WIDE.U32 R16, R3, 0x8, R154 ;  /* 0x0000000803107825 */ /* 0x001fca00078e009a */
[----:B------:R0:W5:Y:S01]  /*17e0*/  LDG.E.64 R136, desc[UR8][R16.64] ;  /* 0x0000000810887981 */ /* 0x000162000c1e1b00 */
[----:B------:R-:W-:Y:S02]  /*17f0*/  HADD2.F32 R2, -RZ, R52.H0_H0 ;  /* 0x20000034ff027230 */ /* 0x000fe40000004100 */
[----:B0-----:R-:W-:Y:S02]  /*1800*/  HADD2.F32 R17, -RZ, R48.H0_H0 ;  /* 0x20000030ff117230 */ /* 0x001fe40000004100 */
[----:B----4-:R-:W-:-:S05]  /*1810*/  HADD2.F32 R0, -RZ, R128.H0_H0 ;  /* 0x20000080ff007230 */ /* 0x010fca0000004100 */
[----:B------:R-:W-:Y:S01]  /*1820*/  FADD.FTZ R0, -R195, R0 ;  /* 0x00000000c3007221 */ /* 0x000fe20000010100 */
[----:B--2---:R-:W-:-:S03]  /*1830*/  HADD2.F32 R16, -RZ, R132.H0_H0 ;  /* 0x20000084ff107230 */ /* 0x004fc60000004100 */
[----:B-----5:R-:W-:Y:S01]  /*1840*/  FMUL.FTZ R0, R10, R0 ;  /* 0x000000000a007220 */ /* 0x020fe20000410000 */
[----:B---3--:R-:W-:Y:S02]  /*1850*/  HADD2.F32 R15, -RZ, R124.H0_H0 ;  /* 0x2000007cff0f7230 */ /* 0x008fe40000004100 */
[----:B------:R-:W-:Y:S01]  /*1860*/  FADD.FTZ R212, R212, R16 ;  /* 0x00000010d4d47221 */ /* 0x000fe20000010000 */
[C---:B------:R-:W-:Y:S02]  /*1870*/  FFMA.FTZ R213, R0.reuse, R16, R213 ;  /* 0x0000001000d57223 */ /* 0x040fe400000100d5 */
[-C--:B------:R-:W-:Y:S02]  /*1880*/  FFMA.FTZ R18, R0, R15.reuse, R18 ;  /* 0x0000000f00127223 */ /* 0x080fe40000010012 */
[----:B------:R-:W-:Y:S01]  /*1890*/  STL [R1+0xd0], R212 ;  /* 0x0000d0d401007387 */ /* 0x000fe20000100800 */
[----:B------:R-:W-:-:S03]  /*18a0*/  FMUL.FTZ R2, R2, R15 ;  /* 0x0000000f02027220 */ /* 0x000fc60000410000 */
[----:B------:R-:W-:Y:S04]  /*18b0*/  STL [R1+0x170], R213 ;  /* 0x000170d501007387 */ /* 0x000fe80000100800 */
[----:B------:R0:W-:Y:S01]  /*18c0*/  STL [R1+0x30], R18 ;  /* 0x0000301201007387 */ /* 0x0001e20000100800 */
[----:B------:R-:W-:Y:S01]  /*18d0*/  FFMA.FTZ R2, R17, R16, R2 ;  /* 0x0000001011027223 */ /* 0x000fe20000010002 */
[----:B------:R-:W-:Y:S01]  /*18e0*/  FADD.FTZ R224, R224, R15 ;  /* 0x0000000fe0e07221 */ /* 0x000fe20000010000 */
[----:B------:R-:W-:Y:S02]  /*18f0*/  HADD2.F32 R15, -RZ, R124.H1_H1 ;  /* 0x3000007cff0f7230 */ /* 0x000fe40000004100 */
[----:B------:R-:W-:Y:S02]  /*1900*/  HADD2.F32 R17, -RZ, R52.H1_H1 ;  /* 0x30000034ff117230 */ /* 0x000fe40000004100 */
[----:B0-----:R-:W-:-:S03]  /*1910*/  HADD2.F32 R18, -RZ, R128.H1_H1 ;  /* 0x30000080ff127230 */ /* 0x001fc60000004100 */
[----:B------:R-:W-:Y:S01]  /*1920*/  FMUL.FTZ R17, R17, R15 ;  /* 0x0000000f11117220 */ /* 0x000fe20000410000 */
[----:B------:R-:W-:Y:S02]  /*1930*/  HADD2.F32 R16, -RZ, R132.H1_H1 ;  /* 0x30000084ff107230 */ /* 0x000fe40000004100 */
[----:B------:R-:W-:Y:S01]  /*1940*/  FADD.FTZ R18, -R195, R18 ;  /* 0x00000012c3127221 */ /* 0x000fe20000010100 */
[----:B------:R-:W-:-:S03]  /*1950*/  HADD2.F32 R124, -RZ, R48.H1_H1 ;  /* 0x30000030ff7c7230 */ /* 0x000fc60000004100 */
[----:B------:R-:W-:Y:S01]  /*1960*/  FMUL.FTZ R18, R10, R18 ;  /* 0x000000120a127220 */ /* 0x000fe20000410000 */
[----:B------:R-:W-:Y:S01]  /*1970*/  FADD.FTZ R214, R214, R16 ;  /* 0x00000010d6d67221 */ /* 0x000fe20000010000 */
[-C--:B------:R-:W-:Y:S02]  /*1980*/  FFMA.FTZ R17, R124, R16.reuse, R17 ;  /* 0x000000107c117223 */ /* 0x080fe40000010011 */
[C---:B------:R-:W-:Y:S01]  /*1990*/  FFMA.FTZ R156, R18.reuse, R16, R156 ;  /* 0x00000010129c7223 */ /* 0x040fe2000001009c */
[----:B------:R-:W-:Y:S02]  /*19a0*/  HADD2.F32 R16, -RZ, R129.H0_H0 ;  /* 0x20000081ff107230 */ /* 0x000fe40000004100 */
[----:B------:R-:W-:Y:S01]  /*19b0*/  FADD.FTZ R225, R225, R15 ;  /* 0x0000000fe1e17221 */ /* 0x000fe20000010000 */
[----:B------:R-:W-:Y:S01]  /*19c0*/  FFMA.FTZ R153, R18, R15, R153 ;  /* 0x0000000f12997223 */ /* 0x000fe20000010099 */
[----:B------:R-:W-:Y:S02]  /*19d0*/  HADD2.F32 R15, -RZ, R53.H0_H0 ;  /* 0x20000035ff0f7230 */ /* 0x000fe40000004100 */
[----:B------:R-:W-:-:S02]  /*19e0*/  HADD2.F32 R124, -RZ, R125.H0_H0 ;  /* 0x2000007dff7c7230 */ /* 0x000fc40000004100 */
[----:B------:R-:W-:Y:S01]  /*19f0*/  FADD.FTZ R16, -R195, R16 ;  /* 0x00000010c3107221 */ /* 0x000fe20000010100 */
[----:B------:R-:W-:Y:S02]  /*1a00*/  HADD2.F32 R132, -RZ, R49.H0_H0 ;  /* 0x20000031ff847230 */ /* 0x000fe40000004100 */
[----:B------:R-:W-:Y:S02]  /*1a10*/  HADD2.F32 R128, -RZ, R133.H0_H0 ;  /* 0x20000085ff807230 */ /* 0x000fe40000004100 */
[----:B------:R-:W-:Y:S01]  /*1a20*/  FMUL.FTZ R15, R15, R124 ;  /* 0x0000007c0f0f7220 */ /* 0x000fe20000410000 */
[----:B------:R-:W-:Y:S02]  /*1a30*/  HADD2.F32 R129, -RZ, R129.H1_H1 ;  /* 0x30000081ff817230 */ /* 0x000fe40000004100 */
[----:B------:R-:W-:Y:S01]  /*1a40*/  FMUL.FTZ R16, R10, R16 ;  /* 0x000000100a107220 */ /* 0x000fe20000410000 */
[----:B------:R-:W-:Y:S01]  /*1a50*/  FADD.FTZ R226, R226, R124 ;  /* 0x0000007ce2e27221 */ /* 0x000fe20000010000 */
[----:B------:R-:W-:-:S02]  /*1a60*/  FFMA.FTZ R15, R132, R128, R15 ;  /* 0x00000080840f7223 */ /* 0x000fc4000001000f */
[----:B------:R-:W-:Y:S01]  /*1a70*/  FFMA.FTZ R178, R16, R124, R178 ;  /* 0x0000007c10b27223 */ /* 0x000fe200000100b2 */
[----:B------:R-:W-:Y:S01]  /*1a80*/  FADD.FTZ R132, -R195, R129 ;  /* 0x00000081c3847221 */ /* 0x000fe20000010100 */
[----:B------:R-:W-:Y:S01]  /*1a90*/  HADD2.F32 R124, -RZ, R133.H1_H1 ;  /* 0x30000085ff7c7230 */ /* 0x000fe20000004100 */
[----:B------:R-:W-:Y:S01]  /*1aa0*/  STL [R1+0xd4], R214 ;  /* 0x0000d4d601007387 */ /* 0x000fe20000100800 */
[----:B------:R-:W-:Y:S01]  /*1ab0*/  FADD.FTZ R180, R180, R128 ;  /* 0x00000080b4b47221 */ /* 0x000fe20000010000 */
[----:B------:R-:W-:Y:S01]  /*1ac0*/  FFMA.FTZ R179, R16, R128, R179 ;  /* 0x0000008010b37223 */ /* 0x000fe200000100b3 */
[----:B------:R-:W-:Y:S01]  /*1ad0*/  HADD2.F32 R125, -RZ, R125.H1_H1 ;  /* 0x3000007dff7d7230 */ /* 0x000fe20000004100 */
[----:B------:R0:W-:Y:S01]  /*1ae0*/  STL [R1+0x174], R156 ;  /* 0x0001749c01007387 */ /* 0x0001e20000100800 */
[----:B------:R-:W-:Y:S02]  /*1af0*/  HADD2.F32 R128, -RZ, R53.H1_H1 ;  /* 0x30000035ff807230 */ /* 0x000fe40000004100 */
[----:B------:R-:W-:Y:S01]  /*1b00*/  FADD.FTZ R177, R177, R124 ;  /* 0x0000007cb1b17221 */ /* 0x000fe20000010000 */
[----:B------:R-:W-:Y:S01]  /*1b10*/  HADD2.F32 R129, -RZ, R49.H1_H1 ;  /* 0x30000031ff817230 */ /* 0x000fe20000004100 */
[----:B------:R-:W-:Y:S01]  /*1b20*/  STL [R1+0x34], R153 ;  /* 0x0000349901007387 */ /* 0x000fe20000100800 */
[----:B0-----:R-:W-:-:S03]  /*1b30*/  FMUL.FTZ R156, R10, R132 ;  /* 0x000000840a9c7220 */ /* 0x001fc60000410000 */
[----:B------:R0:W-:Y:S01]  /*1b40*/  STL [R1+0xd8], R180 ;  /* 0x0000d8b401007387 */ /* 0x0001e20000100800 */
[-C--:B------:R-:W-:Y:S01]  /*1b50*/  FMUL.FTZ R128, R128, R125.reuse ;  /* 0x0000007d80807220 */ /* 0x080fe20000410000 */
[CC--:B------:R-:W-:Y:S02]  /*1b60*/  FFMA.FTZ R185, R156.reuse, R124.reuse, R185 ;  /* 0x0000007c9cb97223 */ /* 0x0c0fe400000100b9 */
[----:B------:R1:W-:Y:S01]  /*1b70*/  STL [R1+0x178], R179 ;  /* 0x000178b301007387 */ /* 0x0003e20000100800 */
[----:B------:R-:W-:Y:S01]  /*1b80*/  FFMA.FTZ R186, R156, R125, R186 ;  /* 0x0000007d9cba7223 */ /* 0x000fe200000100ba */
[----:B------:R-:W-:Y:S02]  /*1b90*/  FADD.FTZ R227, R227, R125 ;  /* 0x0000007de3e37221 */ /* 0x000fe40000010000 */
[----:B------:R2:W-:Y:S01]  /*1ba0*/  STL [R1+0x38], R178 ;  /* 0x000038b201007387 */ /* 0x0005e20000100800 */
[----:B------:R-:W-:Y:S01]  /*1bb0*/  FFMA.FTZ R155, R129, R124, R128 ;  /* 0x0000007c819b7223 */ /* 0x000fe20000010080 */
[----:B------:R-:W-:-:S02]  /*1bc0*/  HADD2.F32 R125, -RZ, R130.H0_H0 ;  /* 0x20000082ff7d7230 */ /* 0x000fc40000004100 */
[----:B------:R3:W-:Y:S01]  /*1bd0*/  STL [R1+0xdc], R177 ;  /* 0x0000dcb101007387 */ /* 0x0007e20000100800 */
[----:B------:R-:W-:-:S03]  /*1be0*/  HADD2.F32 R128, -RZ, R54.H0_H0 ;  /* 0x20000036ff807230 */ /* 0x000fc60000004100 */
[----:B0-----:R-:W4:Y:S01]  /*1bf0*/  LDL.LU R180, [R1+0x160] ;  /* 0x0001600001b47983 */ /* 0x001f220000300800 */
[----:B------:R-:W-:-:S03]  /*1c00*/  HADD2.F32 R124, -RZ, R126.H0_H0 ;  /* 0x2000007eff7c7230 */ /* 0x000fc60000004100 */
[----:B------:R-:W-:Y:S04]  /*1c10*/  STL [R1+0x17c], R185 ;  /* 0x00017cb901007387 */ /* 0x000fe80000100800 */
[----:B-1----:R-:W4:Y:S01]  /*1c20*/  LDL.LU R179, [R1+0x20] ;  /* 0x0000200001b37983 */ /* 0x002f220000300800 */
[----:B------:R-:W-:-:S03]  /*1c30*/  FADD.FTZ R132, -R195, R125 ;  /* 0x0000007dc3847221 */ /* 0x000fc60000010100 */
[----:B--2---:R-:W2:Y:S01]  /*1c40*/  LDL.LU R178, [R1+0x164] ;  /* 0x0001640001b27983 */ /* 0x004ea20000300800 */
[----:B------:R-:W-:-:S03]  /*1c50*/  FMUL.FTZ R128, R128, R124 ;  /* 0x0000007c80807220 */ /* 0x000fc60000410000 */
[----:B------:R0:W-:Y:S01]  /*1c60*/  STL [R1+0x3c], R186 ;  /* 0x00003cba01007387 */ /* 0x0001e20000100800 */
[----:B------:R-:W-:-:S03]  /*1c70*/  HADD2.F32 R129, -RZ, R50.H0_H0 ;  /* 0x20000032ff817230 */ /* 0x000fc60000004100 */
[----:B---3--:R-:W3:Y:S01]  /*1c80*/  LDL.LU R177, [R1+0x24] ;  /* 0x0000240001b17983 */ /* 0x008ee20000300800 */
[----:B------:R-:W-:-:S03]  /*1c90*/  HADD2.F32 R125, -RZ, R134.H0_H0 ;  /* 0x20000086ff7d7230 */ /* 0x000fc60000004100 */
[----:B------:R-:W3:Y:S04]  /*1ca0*/  LDL.LU R214, [R1+0xc8] ;  /* 0x0000c80001d67983 */ /* 0x000ee80000300800 */
[----:B0-----:R-:W3:Y:S01]  /*1cb0*/  LDL.LU R186, [R1+0x168] ;  /* 0x0001680001ba7983 */ /* 0x001ee20000300800 */
[----:B------:R-:W-:-:S03]  /*1cc0*/  FMUL.FTZ R154, R10, R132 ;  /* 0x000000840a9a7220 */ /* 0x000fc60000410000 */
[----:B------:R-:W3:Y:S01]  /*1cd0*/  LDL.LU R185, [R1+0x28] ;  /* 0x0000280001b97983 */ /* 0x000ee20000300800 */
[----:B------:R-:W-:-:S03]  /*1ce0*/  FFMA.FTZ R153, R129, R125, R128 ;  /* 0x0000007d81997223 */ /* 0x000fc60000010080 */
[----:B------:R-:W3:Y:S04]  /*1cf0*/  LDL.LU R213, [R1+0xcc] ;  /* 0x0000cc0001d57983 */ /* 0x000ee80000300800 */
[----:B------:R-:W3:Y:S04]  /*1d00*/  LDL.LU R212, [R1+0x16c] ;  /* 0x00016c0001d47983 */ /* 0x000ee80000300800 */
[----:B------:R-:W3:Y:S04]  /*1d10*/  LDL.LU R133, [R1+0x2c] ;  /* 0x00002c0001857983 */ /* 0x000ee80000300800 */
[----:B------:R-:W2:Y:S04]  /*1d20*/  LDL.LU R132, [R1+0xc4] ;  /* 0x0000c40001847983 */ /* 0x000ea80000300800 */
[----:B------:R-:W3:Y:S01]  /*1d30*/  LDL.LU R128, [R1+0xc0] ;  /* 0x0000c00001807983 */ /* 0x000ee20000300800 */
[----:B------:R-:W-:-:S02]  /*1d40*/  HADD2.F32 R130, -RZ, R130.H1_H1 ;  /* 0x30000082ff827230 */ /* 0x000fc40000004100 */
[----:B------:R-:W-:Y:S02]  /*1d50*/  HADD2.F32 R126, -RZ, R126.H1_H1 ;  /* 0x3000007eff7e7230 */ /* 0x000fe40000004100 */
[----:B------:R-:W-:Y:S01]  /*1d60*/  FADD.FTZ R220, R220, R124 ;  /* 0x0000007cdcdc7221 */ /* 0x000fe20000010000 */
[----:B------:R-:W-:Y:S02]  /*1d70*/  FADD.FTZ R130, -R195, R130 ;  /* 0x00000082c3827221 */ /* 0x000fe40000010100 */
[----:B------:R-:W-:Y:S01]  /*1d80*/  FADD.FTZ R221, R221, R126 ;  /* 0x0000007edddd7221 */ /* 0x000fe20000010000 */
[C---:B----4-:R-:W-:Y:S01]  /*1d90*/  FFMA.FTZ R180, R154.reuse, R125, R180 ;  /* 0x0000007d9ab47223 */ /* 0x050fe200000100b4 */
[----:B------:R-:W-:Y:S01]  /*1da0*/  FFMA.FTZ R179, R154, R124, R179 ;  /* 0x0000007c9ab37223 */ /* 0x000fe200000100b3 */
[----:B------:R-:W-:Y:S02]  /*1db0*/  HADD2.F32 R124, -RZ, R134.H1_H1 ;  /* 0x30000086ff7c7230 */ /* 0x000fe40000004100 */
[----:B---3--:R-:W-:Y:S01]  /*1dc0*/  FADD.FTZ R128, R128, R125 ;  /* 0x0000007d80807221 */ /* 0x008fe20000010000 */
[----:B------:R-:W-:-:S04]  /*1dd0*/  HADD2.F32 R125, -RZ, R54.H1_H1 ;  /* 0x30000036ff7d7230 */ /* 0x000fc80000004100 */
[----:B------:R0:W-:Y:S01]  /*1de0*/  STL [R1+0xc0], R128 ;  /* 0x0000c08001007387 */ /* 0x0001e20000100800 */
[----:B------:R-:W-:-:S03]  /*1df0*/  FMUL.FTZ R125, R125, R126 ;  /* 0x0000007e7d7d7220 */ /* 0x000fc60000410000 */
[----:B------:R1:W-:Y:S01]  /*1e00*/  STL [R1+0x160], R180 ;  /* 0x000160b401007387 */ /* 0x0003e20000100800 */
[----:B0-----:R-:W-:-:S03]  /*1e10*/  HADD2.F32 R128, -RZ, R50.H1_H1 ;  /* 0x30000032ff807230 */ /* 0x001fc60000004100 */
[----:B------:R0:W-:Y:S01]  /*1e20*/  STL [R1+0x20], R179 ;  /* 0x000020b301007387 */ /* 0x0001e20000100800 */
[----:B-1----:R-:W-:Y:S01]  /*1e30*/  FMUL.FTZ R180, R10, R130 ;  /* 0x000000820ab47220 */ /* 0x002fe20000410000 */
[----:B--2---:R-:W-:-:S03]  /*1e40*/  FADD.FTZ R132, R132, R124 ;  /* 0x0000007c84847221 */ /* 0x004fc60000010000 */
[C---:B------:R-:W-:Y:S01]  /*1e50*/  FFMA.FTZ R178, R180.reuse, R124, R178 ;  /* 0x0000007cb4b27223 */ /* 0x040fe200000100b2 */
[----:B------:R-:W-:Y:S01]  /*1e60*/  FFMA.FTZ R177, R180, R126, R177 ;  /* 0x0000007eb4b17223 */ /* 0x000fe200000100b1 */
[----:B0-----:R-:W-:Y:S01]  /*1e70*/  FFMA.FTZ R179, R128, R124, R125 ;  /* 0x0000007c80b37223 */ /* 0x001fe2000001007d */
[----:B------:R-:W-:Y:S02]  /*1e80*/  HADD2.F32 R125, -RZ, R131.H0_H0 ;  /* 0x20000083ff7d7230 */ /* 0x000fe40000004100 */
[----:B------:R-:W-:Y:S02]  /*1e90*/  HADD2.F32 R126, -RZ, R55.H0_H0 ;  /* 0x20000037ff7e7230 */ /* 0x000fe40000004100 */
[----:B------:R-:W-:Y:S02]  /*1ea0*/  HADD2.F32 R124, -RZ, R127.H0_H0 ;  /* 0x2000007fff7c7230 */ /* 0x000fe40000004100 */
[----:B------:R-:W-:Y:S01]  /*1eb0*/  FADD.FTZ R129, -R195, R125 ;  /* 0x0000007dc3817221 */ /* 0x000fe20000010100 */
[----:B------:R-:W-:-:S02]  /*1ec0*/  HADD2.F32 R128, -RZ, R51.H0_H0 ;  /* 0x20000033ff807230 */ /* 0x000fc40000004100 */
[----:B------:R-:W-:Y:S02]  /*1ed0*/  HADD2.F32 R125, -RZ, R135.H0_H0 ;  /* 0x20000087ff7d7230 */ /* 0x000fe40000004100 */
[----:B------:R-:W-:Y:S01]  /*1ee0*/  FMUL.FTZ R126, R126, R124 ;  /* 0x0000007c7e7e7220 */ /* 0x000fe20000410000 */
[----:B------:R-:W-:Y:S04]  /*1ef0*/  STL [R1+0xc4], R132 ;  /* 0x0000c48401007387 */ /* 0x000fe80000100800 */
[----:B------:R0:W-:Y:S01]  /*1f00*/  STL [R1+0x164], R178 ;  /* 0x000164b201007387 */ /* 0x0001e20000100800 */
[----:B------:R-:W-:-:S03]  /*1f10*/  FADD.FTZ R214, R214, R125 ;  /* 0x0000007dd6d67221 */ /* 0x000fc60000010000 */
[----:B------:R1:W-:Y:S01]  /*1f20*/  STL [R1+0x24], R177 ;  /* 0x000024b101007387 */ /* 0x0003e20000100800 */
[----:B0-----:R-:W-:Y:S01]  /*1f30*/  FMUL.FTZ R178, R10, R129 ;  /* 0x000000810ab27220 */ /* 0x001fe20000410000 */
[-C--:B-1----:R-:W-:Y:S01]  /*1f40*/  FFMA.FTZ R177, R128, R125.reuse, R126 ;  /* 0x0000007d80b17223 */ /* 0x082fe2000001007e */
[----:B------:R-:W-:Y:S02]  /*1f50*/  HADD2.F32 R126, -RZ, R131.H1_H1 ;  /* 0x30000083ff7e7230 */ /* 0x000fe40000004100 */
[C---:B------:R-:W-:Y:S01]  /*1f60*/  FFMA.FTZ R186, R178.reuse, R125, R186 ;  /* 0x0000007db2ba7223 */ /* 0x040fe200000100ba */
[----:B------:R-:W-:Y:S01]  /*1f70*/  FFMA.FTZ R185, R178, R124, R185 ;  /* 0x0000007cb2b97223 */ /* 0x000fe200000100b9 */
[----:B------:R-:W-:Y:S02]  /*1f80*/  HADD2.F32 R127, -RZ, R127.H1_H1 ;  /* 0x3000007fff7f7230 */ /* 0x000fe40000004100 */
[----:B------:R-:W-:Y:S02]  /*1f90*/  HADD2.F32 R125, -RZ, R55.H1_H1 ;  /* 0x30000037ff7d7230 */ /* 0x000fe40000004100 */
[----:B------:R-:W-:Y:S01]  /*1fa0*/  FADD.FTZ R128, -R195, R126 ;  /* 0x0000007ec3807221 */ /* 0x000fe20000010100 */
[----:B------:R-:W-:Y:S01]  /*1fb0*/  STL [R1+0xc8], R214 ;  /* 0x0000c8d601007387 */ /* 0x000fe20000100800 */
[----:B------:R-:W-:Y:S01]  /*1fc0*/  FADD.FTZ R222, R222, R124 ;  /* 0x0000007cdede7221 */ /* 0x000fe20000010000 */
[----:B------:R-:W-:-:S02]  /*1fd0*/  HADD2.F32 R124, -RZ, R135.H1_H1 ;  /* 0x30000087ff7c7230 */ /* 0x000fc40000004100 */
[----:B------:R0:W-:Y:S01]  /*1fe0*/  STL [R1+0x168], R186 ;  /* 0x000168ba01007387 */ /* 0x0001e20000100800 */
[----:B------:R-:W-:Y:S02]  /*1ff0*/  HADD2.F32 R126, -RZ, R51.H1_H1 ;  /* 0x30000033ff7e7230 */ /* 0x000fe40000004100 */
[----:B------:R-:W-:Y:S01]  /*2000*/  FMUL.FTZ R125, R125, R127 ;  /* 0x0000007f7d7d7220 */ /* 0x000fe20000410000 */
[----:B------:R1:W-:Y:S01]  /*2010*/  STL [R1+0x28], R185 ;  /* 0x000028b901007387 */ /* 0x0003e20000100800 */
[----:B------:R-:W-:Y:S02]  /*2020*/  FADD.FTZ R213, R213, R124 ;  /* 0x0000007cd5d57221 */ /* 0x000fe40000010000 */
[----:B0-----:R-:W-:Y:S01]  /*2030*/  FFMA.FTZ R186, R126, R124, R125 ;  /* 0x0000007c7eba7223 */ /* 0x001fe2000001007d */
[----:B-1----:R-:W-:Y:S01]  /*2040*/  FMUL.FTZ R185, R10, R128 ;  /* 0x000000800ab97220 */ /* 0x002fe20000410000 */
[----:B------:R-:W-:-:S03]  /*2050*/  FADD.FTZ R125, RZ, R2 ;  /* 0x00000002ff7d7221 */ /* 0x000fc60000010000 */
[C---:B------:R-:W-:Y:S01]  /*2060*/  FFMA.FTZ R212, R185.reuse, R124, R212 ;  /* 0x0000007cb9d47223 */ /* 0x040fe200000100d4 */
[----:B------:R-:W-:Y:S01]  /*2070*/  FFMA.FTZ R124, R0, R2, RZ ;  /* 0x00000002007c7223 */ /* 0x000fe200000100ff */
[----:B------:R-:W-:Y:S01]  /*2080*/  FFMA.FTZ R133, R185, R127, R133 ;  /* 0x0000007fb9857223 */ /* 0x000fe20000010085 */
[----:B------:R-:W-:Y:S02]  /*2090*/  FADD.FTZ R125, R125, R17 ;  /* 0x000000117d7d7221 */ /* 0x000fe40000010000 */
[----:B------:R-:W-:Y:S01]  /*20a0*/  FFMA.FTZ R124, R18, R17, R124 ;  /* 0x00000011127c7223 */ /* 0x000fe2000001007c */
[----:B------:R-:W-:Y:S01]  /*20b0*/  STL [R1+0xcc], R213 ;  /* 0x0000ccd501007387 */ /* 0x000fe20000100800 */
[----:B------:R-:W-:Y:S02]  /*20c0*/  FADD.FTZ R125, R125, R15 ;  /* 0x0000000f7d7d7221 */ /* 0x000fe40000010000 */
[----:B------:R-:W-:Y:S01]  /*20d0*/  FFMA.FTZ R124, R16, R15, R124 ;  /* 0x0000000f107c7223 */ /* 0x000fe2000001007c */
[----:B------:R0:W-:Y:S04]  /*20e0*/  STL [R1+0x16c], R212 ;  /* 0x00016cd401007387 */ /* 0x0001e80000100800 */
[----:B------:R1:W-:Y:S01]  /*20f0*/  STL [R1+0x2c], R133 ;  /* 0x00002c8501007387 */ /* 0x0003e20000100800 */
        /* <DEDUP_REMOVED lines=8> */
[----:B------:R-:W-:Y:S01]  /*2180*/  FADD.FTZ R223, R223, R127 ;  /* 0x0000007fdfdf7221 */ /* 0x000fe20000010000 */
[----:B------:R-:W-:Y:S01]  /*2190*/  IADD3 R214, PT, PT, R3, 0x20, RZ ;  /* 0x0000002003d67810 */ /* 0x000fe20007ffe0ff */
[----:B0-----:R-:W-:Y:S01]  /*21a0*/  FADD.FTZ R212, R125, R186 ;  /* 0x000000ba7dd47221 */ /* 0x001fe20000010000 */
[----:B-1----:R-:W-:-:S07]  /*21b0*/  FFMA.FTZ R213, R185, R186, R124 ;  /* 0x000000bab9d57223 */ /* 0x002fce000001007c */
.L_x_931:
[----:B------:R-:W-:Y:S05]  /*21c0*/  BSYNC.RECONVERGENT B1 ;  /* 0x0000000000017941 */ /* 0x000fea0003800200 */
.L_x_930:
[----:B------:R-:W-:Y:S04]  /*21d0*/  BSSY.RECONVERGENT B1, `(.L_x_932) ;  /* 0x00000c1000017945 */ /* 0x000fe80003800200 */
[----:B------:R-:W-:Y:S05]  /*21e0*/  @!P6 BRA `(.L_x_933) ;  /* 0x0000000800fce947 */ /* 0x000fea0003800000 */
[----:B------:R-:W1:Y:S01]  /*21f0*/  LDC.64 R4, c[0x0][0x430] ;  /* 0x00010c00ff047b82 */ /* 0x000e620000000a00 */
[----:B------:R-:W2:Y:S07]  /*2200*/  LDL.LU R14, [R1+0x150] ;  /* 0x00015000010e7983 */ /* 0x000eae0000300800 */
[----:B------:R-:W3:Y:S01]  /*2210*/  LDC.64 R40, c[0x0][0x428] ;  /* 0x00010a00ff287b82 */ /* 0x000ee20000000a00 */
[----:B------:R-:W-:Y:S01]  /*2220*/  ISETP.NE.U32.AND P0, PT, RZ, UR10, PT ;  /* 0x0000000aff007c0c */ /* 0x000fe2000bf05070 */
[----:B------:R-:W4:Y:S06]  /*2230*/  LDL.LU R152, [R1+0x10] ;  /* 0x0000100001987983 */ /* 0x000f2c0000300800 */
[----:B------:R-:W0:Y:S01]  /*2240*/  LDC.64 R12, c[0x0][0x3a8] ;  /* 0x0000ea00ff0c7b82 */ /* 0x000e220000000a00 */
[----:B-1----:R-:W-:-:S04]  /*2250*/  IMAD.WIDE.U32 R4, R214, 0x10, R4 ;  /* 0x00000010d6047825 */ /* 0x002fc800078e0004 */
[C---:B---3--:R-:W-:Y:S01]  /*2260*/  IMAD.WIDE.U32 R40, R214.reuse, 0x10, R40 ;  /* 0x00000010d6287825 */ /* 0x048fe200078e0028 */
[----:B------:R-:W3:Y:S04]  /*2270*/  LDG.E.128 R124, desc[UR8][R4.64] ;  /* 0x00000008047c7981 */ /* 0x000ee8000c1e1d00 */
[----:B------:R1:W2:Y:S01]  /*2280*/  LDG.E.128 R132, desc[UR8][R40.64] ;  /* 0x0000000828847981 */ /* 0x0002a2000c1e1d00 */
[----:B------:R-:W-:Y:S02]  /*2290*/  ISETP.NE.AND.EX P3, PT, RZ, UR11, PT, P0 ;  /* 0x0000000bff007c0c */ /* 0x000fe4000bf65300 */
[----:B------:R-:W-:Y:S01]  /*22a0*/  ISETP.NE.U32.AND P0, PT, RZ, UR24, PT ;  /* 0x00000018ff007c0c */ /* 0x000fe2000bf05070 */
[----:B------:R-:W4:Y:S03]  /*22b0*/  LDL.LU R151, [R1+0xb4] ;  /* 0x0000b40001977983 */ /* 0x000f260000300800 */
[----:B------:R-:W-:Y:S01]  /*22c0*/  ISETP.NE.AND.EX P0, PT, RZ, UR25, PT, P0 ;  /* 0x00000019ff007c0c */ /* 0x000fe2000bf05300 */
[C---:B0-----:R-:W-:Y:S01]  /*22d0*/  IMAD.WIDE.U32 R12, R214.reuse, 0x10, R12 ;  /* 0x00000010d60c7825 */ /* 0x041fe200078e000c */
[----:B------:R-:W4:Y:S01]  /*22e0*/  LDL.LU R150, [R1+0x154] ;  /* 0x0001540001967983 */ /* 0x000f220000300800 */
[----:B-1----:R-:W0:Y:S03]  /*22f0*/  LDC.64 R40, c[0x0][0x3b0] ;  /* 0x0000ec00ff287b82 */ /* 0x002e260000000a00 */
[----:B------:R1:W4:Y:S04]  /*2300*/  LDG.E.128 R128, desc[UR8][R12.64] ;  /* 0x000000080c807981 */ /* 0x000328000c1e1d00 */
[----:B------:R-:W4:Y:S01]  /*2310*/  LDL.LU R149, [R1+0x14] ;  /* 0x0000140001957983 */ /* 0x000f220000300800 */
[----:B------:R-:W0:Y:S03]  /*2320*/  @P3 LDC.64 R4, c[0x0][0x3b8] ;  /* 0x0000ee00ff043b82 */ /* 0x000e260000000a00 */
[----:B------:R-:W4:Y:S04]  /*2330*/  LDL.LU R176, [R1+0xb8] ;  /* 0x0000b80001b07983 */ /* 0x000f280000300800 */
[----:B------:R-:W4:Y:S01]  /*2340*/  LDL.LU R175, [R1+0x158] ;  /* 0x0001580001af7983 */ /* 0x000f220000300800 */
[----:B-1----:R-:W1:Y:S03]  /*2350*/  @P0 LDC.64 R12, c[0x0][0x438] ;  /* 0x00010e00ff0c0b82 */ /* 0x002e660000000a00 */
[----:B------:R-:W4:Y:S04]  /*2360*/  LDL.LU R174, [R1+0x18] ;  /* 0x0000180001ae7983 */ /* 0x000f280000300800 */
[----:B------:R-:W4:Y:S04]  /*2370*/  LDL.LU R173, [R1+0xbc] ;  /* 0x0000bc0001ad7983 */ /* 0x000f280000300800 */
[----:B------:R-:W4:Y:S04]  /*2380*/  LDL.LU R187, [R1+0x15c] ;  /* 0x00015c0001bb7983 */ /* 0x000f280000300800 */
[----:B------:R-:W4:Y:S01]  /*2390*/  LDL.LU R188, [R1+0x1c] ;  /* 0x00001c0001bc7983 */ /* 0x000f220000300800 */
        /* <DEDUP_REMOVED lines=8> */
[----:B---3--:R-:W-:Y:S02]  /*2420*/  HADD2.F32 R11, -RZ, R124.H0_H0 ;  /* 0x2000007cff0b7230 */ /* 0x008fe40000004100 */
[----:B--2---:R-:W-:-:S03]  /*2430*/  HADD2.F32 R12, -RZ, R132.H0_H0 ;  /* 0x20000084ff0c7230 */ /* 0x004fc60000004100 */
[----:B------:R-:W-:-:S04]  /*2440*/  FMUL.FTZ R5, R5, R11 ;  /* 0x0000000b05057220 */ /* 0x000fc80000410000 */
[----:B------:R-:W-:Y:S02]  /*2450*/  FFMA.FTZ R5, R13, R12, R5 ;  /* 0x0000000c0d057223 */ /* 0x000fe40000010005 */
[----:B------:R-:W2:Y:S01]  /*2460*/  LDL.LU R13, [R1+0xb0] ;  /* 0x0000b000010d7983 */ /* 0x000ea20000300800 */
[----:B----4-:R-:W-:-:S05]  /*2470*/  HADD2.F32 R4, -RZ, R128.H0_H0 ;  /* 0x20000080ff047230 */ /* 0x010fca0000004100 */
[----:B------:R-:W-:-:S04]  /*2480*/  FADD.FTZ R4, -R195, R4 ;  /* 0x00000004c3047221 */ /* 0x000fc80000010100 */
[----:B-----5:R-:W-:-:S04]  /*2490*/  FMUL.FTZ R4, R10, R4 ;  /* 0x000000040a047220 */ /* 0x020fc80000410000 */
[----:B------:R-:W-:Y:S01]  /*24a0*/  FFMA.FTZ R14, R4, R12, R14 ;  /* 0x0000000c040e7223 */ /* 0x000fe2000001000e */
[----:B------:R-:W-:Y:S01]  /*24b0*/  FADD.FTZ R216, R216, R11 ;  /* 0x0000000bd8d87221 */ /* 0x000fe20000010000 */
[----:B------:R-:W-:Y:S01]  /*24c0*/  FFMA.FTZ R152, R4, R11, R152 ;  /* 0x0000000b04987223 */ /* 0x000fe20000010098 */
[----:B------:R-:W-:Y:S02]  /*24d0*/  HADD2.F32 R11, -RZ, R124.H1_H1 ;  /* 0x3000007cff0b7230 */ /* 0x000fe40000004100 */
[----:B------:R-:W-:-:S03]  /*24e0*/  HADD2.F32 R124, -RZ, R56.H1_H1 ;  /* 0x30000038ff7c7230 */ /* 0x000fc60000004100 */
[----:B------:R-:W-:Y:S01]  /*24f0*/  FADD.FTZ R217, R217, R11 ;  /* 0x0000000bd9d97221 */ /* 0x000fe20000010000 */
[----:B--2---:R-:W-:-:S05]  /*2500*/  FADD.FTZ R13, R13, R12 ;  /* 0x0000000c0d0d7221 */ /* 0x004fca0000010000 */
[----:B------:R0:W-:Y:S04]  /*2510*/  STL [R1+0xb0], R13 ;  /* 0x0000b00d01007387 */ /* 0x0001e80000100800 */
[----:B------:R1:W-:Y:S01]  /*2520*/  STL [R1+0x150], R14 ;  /* 0x0001500e01007387 */ /* 0x0003e20000100800 */
[----:B------:R-:W-:Y:S02]  /*2530*/  HADD2.F32 R12, -RZ, R132.H1_H1 ;  /* 0x30000084ff0c7230 */ /* 0x000fe40000004100 */
[----:B0-----:R-:W-:Y:S02]  /*2540*/  HADD2.F32 R13, -RZ, R60.H1_H1 ;  /* 0x3000003cff0d7230 */ /* 0x001fe40000004100 */
[----:B-1----:R-:W-:-:S03]  /*2550*/  HADD2.F32 R14, -RZ, R128.H1_H1 ;  /* 0x30000080ff0e7230 */ /* 0x002fc60000004100 */
[----:B------:R-:W-:Y:S02]  /*2560*/  FMUL.FTZ R13, R13, R11 ;  /* 0x0000000b0d0d7220 */ /* 0x000fe40000410000 */
[----:B------:R-:W-:-:S04]  /*2570*/  FADD.FTZ R14, -R195, R14 ;  /* 0x0000000ec30e7221 */ /* 0x000fc80000010100 */
[----:B------:R-:W-:Y:S01]  /*2580*/  FMUL.FTZ R14, R10, R14 ;  /* 0x0000000e0a0e7220 */ /* 0x000fe20000410000 */
[-C--:B------:R-:W-:Y:S01]  /*2590*/  FFMA.FTZ R13, R124, R12.reuse, R13 ;  /* 0x0000000c7c0d7223 */ /* 0x080fe2000001000d */
[----:B------:R-:W-:Y:S02]  /*25a0*/  FADD.FTZ R151, R151, R12 ;  /* 0x0000000c97977221 */ /* 0x000fe40000010000 */
[C---:B------:R-:W-:Y:S01]  /*25b0*/  FFMA.FTZ R150, R14.reuse, R12, R150 ;  /* 0x0000000c0e967223 */ /* 0x040fe20000010096 */
[----:B------:R-:W-:Y:S02]  /*25c0*/  HADD2.F32 R12, -RZ, R129.H0_H0 ;  /* 0x20000081ff0c7230 */ /* 0x000fe40000004100 */
        /* <DEDUP_REMOVED lines=9> */
[----:B------:R0:W-:Y:S01]  /*2660*/  STL [R1+0x10], R152 ;  /* 0x0000109801007387 */ /* 0x0001e20000100800 */
[-C--:B------:R-:W-:Y:S01]  /*2670*/  FFMA.FTZ R11, R132, R128.reuse, R11 ;  /* 0x00000080840b7223 */ /* 0x080fe2000001000b */
[----:B------:R-:W-:Y:S01]  /*2680*/  FADD.FTZ R176, R176, R128 ;  /* 0x00000080b0b07221 */ /* 0x000fe20000010000 */
[----:B------:R-:W-:Y:S01]  /*2690*/  FFMA.FTZ R175, R12, R128, R175 ;  /* 0x000000800caf7223 */ /* 0x000fe200000100af */
[----:B------:R-:W-:Y:S01]  /*26a0*/  FADD.FTZ R132, -R195, R129 ;  /* 0x00000081c3847221 */ /* 0x000fe20000010100 */
[----:B------:R-:W-:Y:S01]  /*26b0*/  STL [R1+0xb4], R151 ;  /* 0x0000b49701007387 */ /* 0x000fe20000100800 */
[----:B------:R-:W-:Y:S01]  /*26c0*/  FADD.FTZ R218, R218, R124 ;  /* 0x0000007cdada7221 */ /* 0x000fe20000010000 */
[----:B------:R-:W-:Y:S01]  /*26d0*/  FFMA.FTZ R174, R12, R124, R174 ;  /* 0x0000007c0cae7223 */ /* 0x000fe200000100ae */
[----:B------:R-:W-:Y:S01]  /*26e0*/  HADD2.F32 R124, -RZ, R133.H1_H1 ;  /* 0x30000085ff7c7230 */ /* 0x000fe20000004100 */
[----:B------:R-:W-:Y:S01]  /*26f0*/  STL [R1+0x154], R150 ;  /* 0x0001549601007387 */ /* 0x000fe20000100800 */
[----:B------:R-:W-:-:S02]  /*2700*/  HADD2.F32 R125, -RZ, R125.H1_H1 ;  /* 0x3000007dff7d7230 */ /* 0x000fc40000004100 */
[----:B0-----:R-:W-:Y:S01]  /*2710*/  FMUL.FTZ R152, R10, R132 ;  /* 0x000000840a987220 */ /* 0x001fe20000410000 */
[----:B------:R-:W-:Y:S01]  /*2720*/  STL [R1+0x14], R149 ;  /* 0x0000149501007387 */ /* 0x000fe20000100800 */
[----:B------:R-:W-:-:S03]  /*2730*/  FADD.FTZ R173, R173, R124 ;  /* 0x0000007cadad7221 */ /* 0x000fc60000010000 */
[----:B------:R0:W-:Y:S01]  /*2740*/  STL [R1+0xb8], R176 ;  /* 0x0000b8b001007387 */ /* 0x0001e20000100800 */
[----:B------:R-:W-:-:S03]  /*2750*/  FFMA.FTZ R187, R152, R124, R187 ;  /* 0x0000007c98bb7223 */ /* 0x000fc600000100bb */
[----:B------:R1:W-:Y:S01]  /*2760*/  STL [R1+0x158], R175 ;  /* 0x000158af01007387 */ /* 0x0003e20000100800 */
[----:B------:R-:W-:-:S03]  /*2770*/  FFMA.FTZ R188, R152, R125, R188 ;  /* 0x0000007d98bc7223 */ /* 0x000fc600000100bc */
[----:B------:R-:W-:Y:S04]  /*2780*/  STL [R1+0x18], R174 ;  /* 0x000018ae01007387 */ /* 0x000fe80000100800 */
[----:B0-----:R-:W2:Y:S04]  /*2790*/  LDL.LU R176, [R1+0xa0] ;  /* 0x0000a00001b07983 */ /* 0x001ea80000300800 */
[----:B-1----:R-:W3:Y:S04]  /*27a0*/  LDL.LU R175, [R1+0x140] ;  /* 0x0001400001af7983 */ /* 0x002ee80000300800 */
[----:B------:R-:W-:Y:S04]  /*27b0*/  STL [R1+0xbc], R173 ;  /* 0x0000bcad01007387 */ /* 0x000fe80000100800 */
[----:B------:R-:W-:Y:S04]  /*27c0*/  STL [R1+0x15c], R187 ;  /* 0x00015cbb01007387 */ /* 0x000fe80000100800 */
[----:B------:R0:W-:Y:S04]  /*27d0*/  STL [R1+0x1c], R188 ;  /* 0x00001cbc01007387 */ /* 0x0001e80000100800 */
[----:B0-----:R-:W4:Y:S04]  /*27e0*/  LDL.LU R188, [R1+0xa4] ;  /* 0x0000a40001bc7983 */ /* 0x001f280000300800 */
[----:B------:R-:W4:Y:S04]  /*27f0*/  LDL.LU R187, [R1+0x144] ;  /* 0x0001440001bb7983 */ /* 0x000f280000300800 */
[----:B------:R-:W4:Y:S01]  /*2800*/  LDL.LU R174, [R1] ;  /* 0x0000000001ae7983 */ /* 0x000f220000300800 */
[----:B------:R-:W-:-:S02]  /*2810*/  HADD2.F32 R128, -RZ, R61.H1_H1 ;  /* 0x3000003dff807230 */ /* 0x000fc40000004100 */
[----:B------:R-:W-:Y:S01]  /*2820*/  FADD.FTZ R219, R219, R125 ;  /* 0x0000007ddbdb7221 */ /* 0x000fe20000010000 */
[----:B------:R-:W-:Y:S01]  /*2830*/  HADD2.F32 R129, -RZ, R57.H1_H1 ;  /* 0x30000039ff817230 */ /* 0x000fe20000004100 */
[----:B------:R-:W4:Y:S01]  /*2840*/  LDL.LU R173, [R1+0x4] ;  /* 0x0000040001ad7983 */ /* 0x000f220000300800 */
[----:B------:R-:W-:Y:S01]  /*2850*/  FMUL.FTZ R128, R128, R125 ;  /* 0x0000007d80807220 */ /* 0x000fe20000410000 */
[----:B------:R-:W-:Y:S02]  /*2860*/  HADD2.F32 R125, -RZ, R130.H0_H0 ;  /* 0x20000082ff7d7230 */ /* 0x000fe40000004100 */
[----:B------:R-:W4:Y:S01]  /*2870*/  LDL.LU R133, [R1+0xc] ;  /* 0x00000c0001857983 */ /* 0x000f220000300800 */
[----:B------:R-:W-:Y:S01]  /*2880*/  FFMA.FTZ R151, R129, R124, R128 ;  /* 0x0000007c81977223 */ /* 0x000fe20000010080 */
[----:B------:R-:W-:Y:S02]  /*2890*/  HADD2.F32 R128, -RZ, R62.H0_H0 ;  /* 0x2000003eff807230 */ /* 0x000fe40000004100 */
[----:B------:R-:W-:Y:S01]  /*28a0*/  FADD.FTZ R132, -R195, R125 ;  /* 0x0000007dc3847221 */ /* 0x000fe20000010100 */
[----:B------:R-:W-:-:S02]  /*28b0*/  HADD2.F32 R124, -RZ, R126.H0_H0 ;  /* 0x2000007eff7c7230 */ /* 0x000fc40000004100 */
[----:B------:R-:W-:Y:S02]  /*28c0*/  HADD2.F32 R125, -RZ, R134.H0_H0 ;  /* 0x20000086ff7d7230 */ /* 0x000fe40000004100 */
[----:B------:R-:W-:Y:S01]  /*28d0*/  FMUL.FTZ R150, R10, R132 ;  /* 0x000000840a967220 */ /* 0x000fe20000410000 */
[----:B------:R-:W-:Y:S02]  /*28e0*/  HADD2.F32 R129, -RZ, R58.H0_H0 ;  /* 0x2000003aff817230 */ /* 0x000fe40000004100 */
[----:B------:R-:W-:Y:S01]  /*28f0*/  FMUL.FTZ R128, R128, R124 ;  /* 0x0000007c80807220 */ /* 0x000fe20000410000 */
[----:B------:R-:W-:-:S03]  /*2900*/  HADD2.F32 R130, -RZ, R130.H1_H1 ;  /* 0x30000082ff827230 */ /* 0x000fc60000004100 */
[-C--:B------:R-:W-:Y:S02]  /*2910*/  FFMA.FTZ R149, R129, R125.reuse, R128 ;  /* 0x0000007d81957223 */ /* 0x080fe40000010080 */
[----:B------:R-:W-:Y:S01]  /*2920*/  FADD.FTZ R130, -R195, R130 ;  /* 0x00000082c3827221 */ /* 0x000fe20000010100 */
[----:B--2---:R-:W-:Y:S01]  /*2930*/  FADD.FTZ R176, R176, R125 ;  /* 0x0000007db0b07221 */ /* 0x004fe20000010000 */
[----:B---3--:R-:W-:Y:S01]  /*2940*/  FFMA.FTZ R175, R150, R125, R175 ;  /* 0x0000007d96af7223 */ /* 0x008fe200000100af */
[----:B------:R-:W-:-:S03]  /*2950*/  HADD2.F32 R125, -RZ, R134.H1_H1 ;  /* 0x30000086ff7d7230 */ /* 0x000fc60000004100 */
[----:B------:R0:W-:Y:S04]  /*2960*/  STL [R1+0xa0], R176 ;  /* 0x0000a0b001007387 */ /* 0x0001e80000100800 */
[----:B------:R-:W-:Y:S01]  /*2970*/  STL [R1+0x140], R175 ;  /* 0x000140af01007387 */ /* 0x000fe20000100800 */
[----:B0-----:R-:W-:Y:S01]  /*2980*/  FMUL.FTZ R176, R10, R130 ;  /* 0x000000820ab07220 */ /* 0x001fe20000410000 */
[----:B----4-:R-:W-:-:S03]  /*2990*/  FADD.FTZ R188, R188, R125 ;  /* 0x0000007dbcbc7221 */ /* 0x010fc60000010000 */
[----:B------:R-:W-:Y:S02]  /*29a0*/  FFMA.FTZ R187, R176, R125, R187 ;  /* 0x0000007db0bb7223 */ /* 0x000fe400000100bb */
[----:B------:R0:W-:Y:S01]  /*29b0*/  STL [R1+0xa4], R188 ;  /* 0x0000a4bc01007387 */ /* 0x0001e20000100800 */
[----:B------:R-:W-:-:S03]  /*29c0*/  FFMA.FTZ R174, R150, R124, R174 ;  /* 0x0000007c96ae7223 */ /* 0x000fc600000100ae */
[----:B0-----:R-:W2:Y:S04]  /*29d0*/  LDL.LU R188, [R1+0xa8] ;  /* 0x0000a80001bc7983 */ /* 0x001ea80000300800 */
[----:B------:R0:W-:Y:S04]  /*29e0*/  STL [R1+0x144], R187 ;  /* 0x000144bb01007387 */ /* 0x0001e80000100800 */
[----:B0-----:R-:W3:Y:S04]  /*29f0*/  LDL.LU R187, [R1+0x148] ;  /* 0x0001480001bb7983 */ /* 0x001ee80000300800 */
[----:B------:R-:W4:Y:S04]  /*2a00*/  LDL.LU R134, [R1+0xac] ;  /* 0x0000ac0001867983 */ /* 0x000f280000300800 */
[----:B------:R0:W-:Y:S04]  /*2a10*/  STL [R1], R174 ;  /* 0x000000ae01007387 */ /* 0x0001e80000100800 */
[----:B------:R-:W4:Y:S04]  /*2a20*/  LDL.LU R132, [R1+0x14c] ;  /* 0x00014c0001847983 */ /* 0x000f280000300800 */
[----:B------:R-:W4:Y:S01]  /*2a30*/  LDL.LU R130, [R1+0x8] ;  /* 0x0000080001827983 */ /* 0x000f220000300800 */
[----:B------:R-:W-:-:S02]  /*2a40*/  HADD2.F32 R126, -RZ, R126.H1_H1 ;  /* 0x3000007eff7e7230 */ /* 0x000fc40000004100 */
[----:B------:R-:W-:Y:S02]  /*2a50*/  HADD2.F32 R128, -RZ, R62.H1_H1 ;  /* 0x3000003eff807230 */ /* 0x000fe40000004100 */
[----:B------:R-:W-:-:S03]  /*2a60*/  HADD2.F32 R129, -RZ, R58.H1_H1 ;  /* 0x3000003aff817230 */ /* 0x000fc60000004100 */
[----:B------:R-:W-:-:S04]  /*2a70*/  FMUL.FTZ R128, R128, R126 ;  /* 0x0000007e80807220 */ /* 0x000fc80000410000 */
[----:B------:R-:W-:Y:S01]  /*2a80*/  FFMA.FTZ R175, R129, R125, R128 ;  /* 0x0000007d81af7223 */ /* 0x000fe20000010080 */
[----:B------:R-:W-:Y:S02]  /*2a90*/  HADD2.F32 R125, -RZ, R131.H0_H0 ;  /* 0x20000083ff7d7230 */ /* 0x000fe40000004100 */
[----:B------:R-:W-:Y:S01]  /*2aa0*/  FADD.FTZ R208, R208, R124 ;  /* 0x0000007cd0d07221 */ /* 0x000fe20000010000 */
[----:B------:R-:W-:Y:S01]  /*2ab0*/  FADD.FTZ R209, R209, R126 ;  /* 0x0000007ed1d17221 */ /* 0x000fe20000010000 */
[----:B------:R-:W-:Y:S01]  /*2ac0*/  FFMA.FTZ R173, R176, R126, R173 ;  /* 0x0000007eb0ad7223 */ /* 0x000fe200000100ad */
[----:B------:R-:W-:Y:S02]  /*2ad0*/  HADD2.F32 R126, -RZ, R63.H0_H0 ;  /* 0x2000003fff7e7230 */ /* 0x000fe40000004100 */
[----:B------:R-:W-:Y:S01]  /*2ae0*/  FADD.FTZ R129, -R195, R125 ;  /* 0x0000007dc3817221 */ /* 0x000fe20000010100 */
[----:B------:R-:W-:Y:S02]  /*2af0*/  HADD2.F32 R124, -RZ, R127.H0_H0 ;  /* 0x2000007fff7c7230 */ /* 0x000fe40000004100 */
[----:B------:R-:W-:-:S02]  /*2b00*/  HADD2.F32 R125, -RZ, R135.H0_H0 ;  /* 0x20000087ff7d7230 */ /* 0x000fc40000004100 */
[----:B0-----:R-:W-:Y:S01]  /*2b10*/  FMUL.FTZ R174, R10, R129 ;  /* 0x000000810aae7220 */ /* 0x001fe20000410000 */
[----:B------:R-:W-:Y:S02]  /*2b20*/  HADD2.F32 R128, -RZ, R59.H0_H0 ;  /* 0x2000003bff807230 */ /* 0x000fe40000004100 */
[----:B------:R-:W-:Y:S01]  /*2b30*/  FMUL.FTZ R126, R126, R124 ;  /* 0x0000007c7e7e7220 */ /* 0x000fe20000410000 */
[----:B------:R-:W-:Y:S01]  /*2b40*/  HADD2.F32 R131, -RZ, R131.H1_H1 ;  /* 0x30000083ff837230 */ /* 0x000fe20000004100 */
[----:B------:R0:W-:Y:S01]  /*2b50*/  STL [R1+0x4], R173 ;  /* 0x000004ad01007387 */ /* 0x0001e20000100800 */
[----:B------:R-:W-:-:S03]  /*2b60*/  HADD2.F32 R127, -RZ, R127.H1_H1 ;  /* 0x3000007fff7f7230 */ /* 0x000fc60000004100 */
[----:B------:R-:W-:Y:S01]  /*2b70*/  FADD.FTZ R131, -R195, R131 ;  /* 0x00000083c3837221 */ /* 0x000fe20000010100 */
[----:B0-----:R-:W-:Y:S01]  /*2b80*/  FFMA.FTZ R173, R128, R125, R126 ;  /* 0x0000007d80ad7223 */ /* 0x001fe2000001007e */
[----:B------:R-:W-:Y:S02]  /*2b90*/  HADD2.F32 R126, -RZ, R63.H1_H1 ;  /* 0x3000003fff7e7230 */ /* 0x000fe40000004100 */
[----:B------:R-:W-:-:S03]  /*2ba0*/  HADD2.F32 R128, -RZ, R59.H1_H1 ;  /* 0x3000003bff807230 */ /* 0x000fc60000004100 */
[----:B------:R-:W-:Y:S01]  /*2bb0*/  FMUL.FTZ R126, R126, R127 ;  /* 0x0000007f7e7e7220 */ /* 0x000fe20000410000 */
[----:B------:R-:W-:Y:S01]  /*2bc0*/  FADD.FTZ R210, R210, R124 ;  /* 0x0000007cd2d27221 */ /* 0x000fe20000010000 */
[----:B------:R-:W-:Y:S01]  /*2bd0*/  FADD.FTZ R211, R211, R127 ;  /* 0x0000007fd3d37221 */ /* 0x000fe20000010000 */
[----:B------:R-:W-:Y:S01]  /*2be0*/  IADD3 R214, PT, PT, R214, 0x20, RZ ;  /* 0x00000020d6d67810 */ /* 0x000fe20007ffe0ff */
[----:B--2---:R-:W-:-:S05]  /*2bf0*/  FADD.FTZ R188, R188, R125 ;  /* 0x0000007dbcbc7221 */ /* 0x004fca0000010000 */
[----:B------:R0:W-:Y:S01]  /*2c00*/  STL [R1+0xa8], R188 ;  /* 0x0000a8bc01007387 */ /* 0x0001e20000100800 */
[----:B---3--:R-:W-:Y:S01]  /*2c10*/  FFMA.FTZ R187, R174, R125, R187 ;  /* 0x0000007daebb7223 */ /* 0x008fe200000100bb */
[----:B------:R-:W-:-:S04]  /*2c20*/  HADD2.F32 R125, -RZ, R135.H1_H1 ;  /* 0x30000087ff7d7230 */ /* 0x000fc80000004100 */
[----:B------:R1:W-:Y:S01]  /*2c30*/  STL [R1+0x148], R187 ;  /* 0x000148bb01007387 */ /* 0x0003e20000100800 */
[----:B0-----:R-:W-:Y:S01]  /*2c40*/  FFMA.FTZ R188, R128, R125, R126 ;  /* 0x0000007d80bc7223 */ /* 0x001fe2000001007e */
[----:B----4-:R-:W-:Y:S01]  /*2c50*/  FADD.FTZ R134, R134, R125 ;  /* 0x0000007d86867221 */ /* 0x010fe20000010000 */
[----:B-1----:R-:W-:Y:S01]  /*2c60*/  FMUL.FTZ R187, R10, R131 ;  /* 0x000000830abb7220 */ /* 0x002fe20000410000 */
[----:B------:R-:W-:Y:S01]  /*2c70*/  FFMA.FTZ R130, R174, R124, R130 ;  /* 0x0000007cae827223 */ /* 0x000fe20000010082 */
[----:B------:R-:W-:Y:S02]  /*2c80*/  FADD.FTZ R124, R212, R5 ;  /* 0x00000005d47c7221 */ /* 0x000fe40000010000 */
[C---:B------:R-:W-:Y:S01]  /*2c90*/  FFMA.FTZ R132, R187.reuse, R125, R132 ;  /* 0x0000007dbb847223 */ /* 0x040fe20000010084 */
[----:B------:R-:W-:Y:S01]  /*2ca0*/  FFMA.FTZ R125, R4, R5, R213 ;  /* 0x00000005047d7223 */ /* 0x000fe200000100d5 */
[----:B------:R-:W-:Y:S01]  /*2cb0*/  FFMA.FTZ R133, R187, R127, R133 ;  /* 0x0000007fbb857223 */ /* 0x000fe20000010085 */
[----:B------:R-:W-:Y:S01]  /*2cc0*/  FADD.FTZ R124, R124, R13 ;  /* 0x0000000d7c7c7221 */ /* 0x000fe20000010000 */
[----:B------:R1:W-:Y:S01]  /*2cd0*/  STL [R1+0xac], R134 ;  /* 0x0000ac8601007387 */ /* 0x0003e20000100800 */
[----:B------:R-:W-:-:S03]  /*2ce0*/  FFMA.FTZ R125, R14, R13, R125 ;  /* 0x0000000d0e7d7223 */ /* 0x000fc6000001007d */
[----:B------:R1:W-:Y:S01]  /*2cf0*/  STL [R1+0x14c], R132 ;  /* 0x00014c8401007387 */ /* 0x0003e20000100800 */
[----:B------:R-:W-:Y:S01]  /*2d00*/  FADD.FTZ R124, R124, R11 ;  /* 0x0000000b7c7c7221 */ /* 0x000fe20000010000 */
[----:B------:R-:W-:Y:S02]  /*2d10*/  FFMA.FTZ R125, R12, R11, R125 ;  /* 0x0000000b0c7d7223 */ /* 0x000fe4000001007d */
        /* <DEDUP_REMOVED lines=11> */
[----:B-1----:R-:W-:-:S07]  /*2dd0*/  FFMA.FTZ R213, R187, R188, R125 ;  /* 0x000000bcbbd57223 */ /* 0x002fce000001007d */
.L_x_933:
[----:B------:R-:W-:Y:S05]  /*2de0*/  BSYNC.RECONVERGENT B1 ;  /* 0x0000000000017941 */ /* 0x000fea0003800200 */
.L_x_932:
        /* <DEDUP_REMOVED lines=16> */
[----:B------:R-:W3:Y:S01]  /*2ef0*/  LDG.E.128 R124, desc[UR8][R6.64] ;  /* 0x00000008067c7981 */ /* 0x000ee2000c1e1d00 */
[----:B0-----:R-:W-:-:S05]  /*2f00*/  IMAD.WIDE.U32 R34, R214, 0x10, R34 ;  /* 0x00000010d6227825 */ /* 0x001fca00078e0022 */
[----:B------:R0:W4:Y:S01]  /*2f10*/  LDG.E.128 R132, desc[UR8][R34.64] ;  /* 0x0000000822847981 */ /* 0x000122000c1e1d00 */
[----:B------:R-:W-:-:S04]  /*2f20*/  ISETP.NE.U32.AND P0, PT, RZ, UR10, PT ;  /* 0x0000000aff007c0c */ /* 0x000fc8000bf05070 */
[----:B------:R-:W-:Y:S02]  /*2f30*/  ISETP.NE.AND.EX P3, PT, RZ, UR11, PT, P0 ;  /* 0x0000000bff007c0c */ /* 0x000fe4000bf65300 */
[----:B------:R-:W-:Y:S01]  /*2f40*/  ISETP.NE.U32.AND P0, PT, RZ, UR24, PT ;  /* 0x00000018ff007c0c */ /* 0x000fe2000bf05070 */
[----:B0-----:R-:W0:Y:S03]  /*2f50*/  LDC.64 R34, c[0x0][0x3b0] ;  /* 0x0000ec00ff227b82 */ /* 0x001e260000000a00 */
        /* <DEDUP_REMOVED lines=8> */
[----:B------:R0:W5:Y:S01]  /*2fe0*/  LDG.E.64 R36, desc[UR8][R6.64] ;  /* 0x0000000806247981 */ /* 0x000162000c1e1b00 */
[----:B------:R-:W-:Y:S02]  /*2ff0*/  HADD2.F32 R21, -RZ, R64.H0_H0 ;  /* 0x20000040ff157230 */ /* 0x000fe40000004100 */
[----:B0-----:R-:W-:Y:S02]  /*3000*/  HADD2.F32 R7, -RZ, R68.H0_H0 ;  /* 0x20000044ff077230 */ /* 0x001fe40000004100 */
[----:B------:R-:W-:Y:S02]  /*3010*/  HADD2.F32 R35, -RZ, R65.H0_H0 ;  /* 0x20000041ff237230 */ /* 0x000fe40000004100 */
        /* <DEDUP_REMOVED lines=16> */
[----:B------:R-:W-:Y:S01]  /*3120*/  STL [R1+0x90], R148 ;  /* 0x0000909401007387 */ /* 0x000fe20000100800 */
[----:B------:R-:W-:Y:S01]  /*3130*/  FADD.FTZ R205, R205, R21 ;  /* 0x00000015cdcd7221 */ /* 0x000fe20000010000 */
[----:B------:R-:W-:-:S02]  /*3140*/  FFMA.FTZ R249, R19, R21, R249 ;  /* 0x0000001513f97223 */ /* 0x000fc400000100f9 */
[----:B------:R-:W-:Y:S01]  /*3150*/  FMUL.FTZ R20, R20, R21 ;  /* 0x0000001514147220 */ /* 0x000fe20000410000 */
[----:B------:R-:W-:Y:S01]  /*3160*/  HADD2.F32 R21, -RZ, R129.H0_H0 ;  /* 0x20000081ff157230 */ /* 0x000fe20000004100 */
[----:B------:R0:W-:Y:S01]  /*3170*/  STL [R1+0x130], R33 ;  /* 0x0001302101007387 */ /* 0x0001e20000100800 */
[----:B------:R-:W-:-:S03]  /*3180*/  HADD2.F32 R22, -RZ, R132.H1_H1 ;  /* 0x30000084ff167230 */ /* 0x000fc60000004100 */
[----:B------:R-:W-:Y:S01]  /*3190*/  FADD.FTZ R21, -R195, R21 ;  /* 0x00000015c3157221 */ /* 0x000fe20000010100 */
[----:B------:R-:W-:Y:S02]  /*31a0*/  HADD2.F32 R34, -RZ, R133.H0_H0 ;  /* 0x20000085ff227230 */ /* 0x000fe40000004100 */
[----:B0-----:R-:W-:Y:S02]  /*31b0*/  HADD2.F32 R33, -RZ, R64.H1_H1 ;  /* 0x30000040ff217230 */ /* 0x001fe40000004100 */
[----:B------:R-:W-:Y:S01]  /*31c0*/  FADD.FTZ R172, R172, R22 ;  /* 0x00000016acac7221 */ /* 0x000fe20000010000 */
[-C--:B------:R-:W-:Y:S01]  /*31d0*/  FFMA.FTZ R171, R19, R22.reuse, R171 ;  /* 0x0000001613ab7223 */ /* 0x080fe200000100ab */
[----:B------:R-:W-:Y:S01]  /*31e0*/  FMUL.FTZ R21, R10, R21 ;  /* 0x000000150a157220 */ /* 0x000fe20000410000 */
[----:B------:R-:W-:Y:S01]  /*31f0*/  FFMA.FTZ R20, R33, R22, R20 ;  /* 0x0000001621147223 */ /* 0x000fe20000010014 */
[----:B------:R-:W-:Y:S02]  /*3200*/  HADD2.F32 R22, -RZ, R69.H0_H0 ;  /* 0x20000045ff167230 */ /* 0x000fe40000004100 */
[----:B------:R-:W-:-:S02]  /*3210*/  HADD2.F32 R33, -RZ, R125.H0_H0 ;  /* 0x2000007dff217230 */ /* 0x000fc40000004100 */
[----:B------:R-:W-:Y:S01]  /*3220*/  FADD.FTZ R170, R170, R34 ;  /* 0x00000022aaaa7221 */ /* 0x000fe20000010000 */
[----:B------:R-:W-:Y:S01]  /*3230*/  FFMA.FTZ R169, R21, R34, R169 ;  /* 0x0000002215a97223 */ /* 0x000fe200000100a9 */
[----:B------:R-:W-:Y:S01]  /*3240*/  STL [R1+0x94], R172 ;  /* 0x000094ac01007387 */ /* 0x000fe20000100800 */
[----:B------:R-:W-:-:S03]  /*3250*/  FMUL.FTZ R22, R22, R33 ;  /* 0x0000002116167220 */ /* 0x000fc60000410000 */
[----:B------:R0:W-:Y:S01]  /*3260*/  STL [R1+0x134], R171 ;  /* 0x000134ab01007387 */ /* 0x0001e20000100800 */
[----:B------:R-:W-:Y:S02]  /*3270*/  HADD2.F32 R124, -RZ, R129.H1_H1 ;  /* 0x30000081ff7c7230 */ /* 0x000fe40000004100 */
[----:B------:R-:W-:Y:S01]  /*3280*/  FFMA.FTZ R22, R35, R34, R22 ;  /* 0x0000002223167223 */ /* 0x000fe20000010016 */
[----:B------:R1:W-:Y:S01]  /*3290*/  STL [R1+0x98], R170 ;  /* 0x000098aa01007387 */ /* 0x0003e20000100800 */
[----:B------:R-:W-:-:S03]  /*32a0*/  HADD2.F32 R34, -RZ, R133.H1_H1 ;  /* 0x30000085ff227230 */ /* 0x000fc60000004100 */
[----:B------:R2:W-:Y:S04]  /*32b0*/  STL [R1+0x138], R169 ;  /* 0x000138a901007387 */ /* 0x0005e80000100800 */
[----:B0-----:R-:W3:Y:S04]  /*32c0*/  LDL.LU R171, [R1+0x80] ;  /* 0x0000800001ab7983 */ /* 0x001ee80000300800 */
[----:B------:R-:W4:Y:S01]  /*32d0*/  LDL.LU R129, [R1+0x120] ;  /* 0x0001200001817983 */ /* 0x000f220000300800 */
[----:B------:R-:W-:Y:S01]  /*32e0*/  FADD.FTZ R189, R189, R34 ;  /* 0x00000022bdbd7221 */ /* 0x000fe20000010000 */
[----:B------:R-:W-:Y:S01]  /*32f0*/  FADD.FTZ R206, R206, R33 ;  /* 0x00000021cece7221 */ /* 0x000fe20000010000 */
[----:B------:R-:W-:Y:S01]  /*3300*/  FFMA.FTZ R250, R21, R33, R250 ;  /* 0x0000002115fa7223 */ /* 0x000fe200000100fa */
[----:B------:R-:W-:-:S02]  /*3310*/  HADD2.F32 R33, -RZ, R125.H1_H1 ;  /* 0x3000007dff217230 */ /* 0x000fc40000004100 */
[----:B------:R-:W-:Y:S01]  /*3320*/  FADD.FTZ R125, -R195, R124 ;  /* 0x0000007cc37d7221 */ /* 0x000fe20000010100 */
[----:B------:R-:W-:Y:S04]  /*3330*/  STL [R1+0x9c], R189 ;  /* 0x00009cbd01007387 */ /* 0x000fe80000100800 */
[----:B-1----:R-:W4:Y:S01]  /*3340*/  LDL.LU R170, [R1+0x84] ;  /* 0x0000840001aa7983 */ /* 0x002f220000300800 */
[----:B------:R-:W-:-:S03]  /*3350*/  FMUL.FTZ R148, R10, R125 ;  /* 0x0000007d0a947220 */ /* 0x000fc60000410000 */
[----:B--2---:R-:W2:Y:S01]  /*3360*/  LDL.LU R169, [R1+0x124] ;  /* 0x0001240001a97983 */ /* 0x004ea20000300800 */
[----:B------:R-:W-:-:S05]  /*3370*/  FFMA.FTZ R190, R148, R34, R190 ;  /* 0x0000002294be7223 */ /* 0x000fca00000100be */
[----:B------:R0:W-:Y:S04]  /*3380*/  STL [R1+0x13c], R190 ;  /* 0x00013cbe01007387 */ /* 0x0001e80000100800 */
[----:B0-----:R-:W2:Y:S04]  /*3390*/  LDL.LU R190, [R1+0x88] ;  /* 0x0000880001be7983 */ /* 0x001ea80000300800 */
[----:B------:R-:W2:Y:S04]  /*33a0*/  LDL.LU R189, [R1+0x128] ;  /* 0x0001280001bd7983 */ /* 0x000ea80000300800 */
[----:B------:R-:W2:Y:S04]  /*33b0*/  LDL.LU R133, [R1+0x8c] ;  /* 0x00008c0001857983 */ /* 0x000ea80000300800 */
[----:B------:R-:W2:Y:S01]  /*33c0*/  LDL.LU R132, [R1+0x12c] ;  /* 0x00012c0001847983 */ /* 0x000ea20000300800 */
[----:B------:R-:W-:-:S02]  /*33d0*/  HADD2.F32 R35, -RZ, R69.H1_H1 ;  /* 0x30000045ff237230 */ /* 0x000fc40000004100 */
[----:B------:R-:W-:-:S03]  /*33e0*/  HADD2.F32 R124, -RZ, R65.H1_H1 ;  /* 0x30000041ff7c7230 */ /* 0x000fc60000004100 */
        /* <DEDUP_REMOVED lines=11> */
[----:B------:R-:W-:Y:S01]  /*34a0*/  FMUL.FTZ R33, R33, R124 ;  /* 0x0000007c21217220 */ /* 0x000fe20000410000 */
[----:B------:R-:W-:Y:S02]  /*34b0*/  HADD2.F32 R130, -RZ, R130.H1_H1 ;  /* 0x30000082ff827230 */ /* 0x000fe40000004100 */
[----:B------:R-:W-:Y:S02]  /*34c0*/  HADD2.F32 R126, -RZ, R126.H1_H1 ;  /* 0x3000007eff7e7230 */ /* 0x000fe40000004100 */
[----:B------:R-:W-:Y:S01]  /*34d0*/  FFMA.FTZ R33, R128, R125, R33 ;  /* 0x0000007d80217223 */ /* 0x000fe20000010021 */
[----:B------:R-:W-:Y:S02]  /*34e0*/  HADD2.F32 R128, -RZ, R70.H1_H1 ;  /* 0x30000046ff807230 */ /* 0x000fe40000004100 */
[----:B------:R-:W-:-:S03]  /*34f0*/  FADD.FTZ R130, -R195, R130 ;  /* 0x00000082c3827221 */ /* 0x000fc60000010100 */
[----:B------:R-:W-:Y:S01]  /*3500*/  FMUL.FTZ R128, R128, R126 ;  /* 0x0000007e80807220 */ /* 0x000fe20000410000 */
[----:B------:R-:W-:Y:S01]  /*3510*/  FMUL.FTZ R172, R10, R130 ;  /* 0x000000820aac7220 */ /* 0x000fe20000410000 */
[----:B------:R-:W-:Y:S01]  /*3520*/  FADD.FTZ R200, R200, R124 ;  /* 0x0000007cc8c87221 */ /* 0x000fe20000010000 */
[----:B------:R-:W-:Y:S01]  /*3530*/  FFMA.FTZ R244, R34, R124, R244 ;  /* 0x0000007c22f47223 */ /* 0x000fe200000100f4 */
[----:B------:R-:W-:Y:S01]  /*3540*/  FADD.FTZ R201, R201, R126 ;  /* 0x0000007ec9c97221 */ /* 0x000fe20000010000 */
[----:B------:R-:W-:Y:S01]  /*3550*/  FFMA.FTZ R245, R172, R126, R245 ;  /* 0x0000007eacf57223 */ /* 0x000fe200000100f5 */
[----:B------:R-:W-:Y:S02]  /*3560*/  HADD2.F32 R126, -RZ, R71.H0_H0 ;  /* 0x20000047ff7e7230 */ /* 0x000fe40000004100 */
[----:B------:R-:W-:-:S05]  /*3570*/  HADD2.F32 R124, -RZ, R127.H0_H0 ;  /* 0x2000007fff7c7230 */ /* 0x000fca0000004100 */
[----:B------:R-:W-:Y:S01]  /*3580*/  FMUL.FTZ R126, R126, R124 ;  /* 0x0000007c7e7e7220 */ /* 0x000fe20000410000 */
[----:B------:R-:W-:Y:S02]  /*3590*/  HADD2.F32 R127, -RZ, R127.H1_H1 ;  /* 0x3000007fff7f7230 */ /* 0x000fe40000004100 */
[----:B------:R-:W-:Y:S01]  /*35a0*/  FADD.FTZ R202, R202, R124 ;  /* 0x0000007ccaca7221 */ /* 0x000fe20000010000 */
[----:B------:R-:W-:Y:S02]  /*35b0*/  IADD3 R214, PT, PT, R214, 0x20, RZ ;  /* 0x00000020d6d67810 */ /* 0x000fe40007ffe0ff */
[----:B------:R-:W-:Y:S01]  /*35c0*/  FADD.FTZ R203, R203, R127 ;  /* 0x0000007fcbcb7221 */ /* 0x000fe20000010000 */
[----:B---3--:R-:W-:Y:S01]  /*35d0*/  FADD.FTZ R171, R171, R125 ;  /* 0x0000007dabab7221 */ /* 0x008fe20000010000 */
[----:B----4-:R-:W-:-:S04]  /*35e0*/  FFMA.FTZ R129, R34, R125, R129 ;  /* 0x0000007d22817223 */ /* 0x010fc80000010081 */
[----:B------:R-:W-:Y:S01]  /*35f0*/  STL [R1+0x80], R171 ;  /* 0x000080ab01007387 */ /* 0x000fe20000100800 */
[----:B------:R-:W-:-:S03]  /*3600*/  HADD2.F32 R125, -RZ, R134.H1_H1 ;  /* 0x30000086ff7d7230 */ /* 0x000fc60000004100 */
[----:B------:R0:W-:Y:S02]  /*3610*/  STL [R1+0x120], R129 ;  /* 0x0001208101007387 */ /* 0x0001e40000100800 */
[----:B------:R-:W-:Y:S01]  /*3620*/  FADD.FTZ R170, R170, R125 ;  /* 0x0000007daaaa7221 */ /* 0x000fe20000010000 */
[----:B0-----:R-:W-:Y:S02]  /*3630*/  HADD2.F32 R129, -RZ, R66.H1_H1 ;  /* 0x30000042ff817230 */ /* 0x001fe40000004100 */
[----:B--2---:R-:W-:-:S03]  /*3640*/  FFMA.FTZ R169, R172, R125, R169 ;  /* 0x0000007daca97223 */ /* 0x004fc600000100a9 */
[----:B------:R-:W-:Y:S01]  /*3650*/  FFMA.FTZ R171, R129, R125, R128 ;  /* 0x0000007d81ab7223 */ /* 0x000fe20000010080 */
[----:B------:R-:W-:Y:S01]  /*3660*/  HADD2.F32 R125, -RZ, R131.H0_H0 ;  /* 0x20000083ff7d7230 */ /* 0x000fe20000004100 */
[----:B------:R0:W-:Y:S01]  /*3670*/  STL [R1+0x84], R170 ;  /* 0x000084aa01007387 */ /* 0x0001e20000100800 */
[----:B------:R-:W-:-:S03]  /*3680*/  HADD2.F32 R128, -RZ, R67.H0_H0 ;  /* 0x20000043ff807230 */ /* 0x000fc60000004100 */
[C---:B------:R-:W-:Y:S01]  /*3690*/  FADD.FTZ R129, -R195.reuse, R125 ;  /* 0x0000007dc3817221 */ /* 0x040fe20000010100 */
[----:B------:R-:W-:Y:S02]  /*36a0*/  HADD2.F32 R125, -RZ, R135.H0_H0 ;  /* 0x20000087ff7d7230 */ /* 0x000fe40000004100 */
[----:B------:R-:W-:Y:S02]  /*36b0*/  HADD2.F32 R131, -RZ, R131.H1_H1 ;  /* 0x30000083ff837230 */ /* 0x000fe40000004100 */
[----:B0-----:R-:W-:Y:S01]  /*36c0*/  FMUL.FTZ R170, R10, R129 ;  /* 0x000000810aaa7220 */ /* 0x001fe20000410000 */
[----:B------:R0:W-:Y:S01]  /*36d0*/  STL [R1+0x124], R169 ;  /* 0x000124a901007387 */ /* 0x0001e20000100800 */
[----:B------:R-:W-:Y:S02]  /*36e0*/  FADD.FTZ R190, R190, R125 ;  /* 0x0000007dbebe7221 */ /* 0x000fe40000010000 */
[----:B------:R-:W-:Y:S01]  /*36f0*/  FFMA.FTZ R189, R170, R125, R189 ;  /* 0x0000007daabd7223 */ /* 0x000fe200000100bd */
[----:B------:R-:W-:-:S02]  /*3700*/  FADD.FTZ R131, -R195, R131 ;  /* 0x00000083c3837221 */ /* 0x000fc40000010100 */
[----:B------:R-:W-:Y:S01]  /*3710*/  STL [R1+0x88], R190 ;  /* 0x000088be01007387 */ /* 0x000fe20000100800 */
[----:B0-----:R-:W-:Y:S01]  /*3720*/  FFMA.FTZ R169, R128, R125, R126 ;  /* 0x0000007d80a97223 */ /* 0x001fe2000001007e */
[----:B------:R-:W-:Y:S02]  /*3730*/  HADD2.F32 R126, -RZ, R71.H1_H1 ;  /* 0x30000047ff7e7230 */ /* 0x000fe40000004100 */
[----:B------:R0:W-:Y:S01]  /*3740*/  STL [R1+0x128], R189 ;  /* 0x000128bd01007387 */ /* 0x0001e20000100800 */
[----:B------:R-:W-:Y:S02]  /*3750*/  HADD2.F32 R125, -RZ, R135.H1_H1 ;  /* 0x30000087ff7d7230 */ /* 0x000fe40000004100 */
[----:B------:R-:W-:Y:S02]  /*3760*/  HADD2.F32 R128, -RZ, R67.H1_H1 ;  /* 0x30000043ff807230 */ /* 0x000fe40000004100 */
[----:B------:R-:W-:Y:S01]  /*3770*/  FMUL.FTZ R126, R126, R127 ;  /* 0x0000007f7e7e7220 */ /* 0x000fe20000410000 */
[----:B------:R-:W-:Y:S01]  /*3780*/  FFMA.FTZ R246, R170, R124, R246 ;  /* 0x0000007caaf67223 */ /* 0x000fe200000100f6 */
[----:B------:R-:W-:Y:S01]  /*3790*/  FADD.FTZ R133, R133, R125 ;  /* 0x0000007d85857221 */ /* 0x000fe20000010000 */
[----:B0-----:R-:W-:Y:S01]  /*37a0*/  FMUL.FTZ R189, R10, R131 ;  /* 0x000000830abd7220 */ /* 0x001fe20000410000 */
[----:B------:R-:W-:Y:S01]  /*37b0*/  FFMA.FTZ R190, R128, R125, R126 ;  /* 0x0000007d80be7223 */ /* 0x000fe2000001007e */
[----:B------:R-:W-:-:S02]  /*37c0*/  FADD.FTZ R124, R212, R7 ;  /* 0x00000007d47c7221 */ /* 0x000fc40000010000 */
[----:B------:R-:W-:Y:S01]  /*37d0*/  FFMA.FTZ R132, R189, R125, R132 ;  /* 0x0000007dbd847223 */ /* 0x000fe20000010084 */
[----:B------:R-:W-:Y:S01]  /*37e0*/  FFMA.FTZ R125, R6, R7, R213 ;  /* 0x00000007067d7223 */ /* 0x000fe200000100d5 */
        /* <DEDUP_REMOVED lines=14> */
[----:B------:R-:W-:Y:S01]  /*38d0*/  FFMA.FTZ R247, R189, R127, R247 ;  /* 0x0000007fbdf77223 */ /* 0x000fe200000100f7 */
[----:B------:R-:W-:-:S02]  /*38e0*/  FADD.FTZ R212, R124, R190 ;  /* 0x000000be7cd47221 */ /* 0x000fc40000010000 */
[----:B-1----:R-:W-:-:S07]  /*38f0*/  FFMA.FTZ R213, R189, R190, R125 ;  /* 0x000000bebdd57223 */ /* 0x002fce000001007d */
.L_x_935:
[----:B------:R-:W-:Y:S05]  /*3900*/  BSYNC.RECONVERGENT B1 ;  /* 0x0000000000017941 */ /* 0x000fea0003800200 */
.L_x_934:
        /* <DEDUP_REMOVED lines=80> */
[----:B------:R-:W-:-:S04]  /*3e10*/  FADD.FTZ R32, -R195, R32 ;  /* 0x00000020c3207221 */ /* 0x000fc80000010100 */
        /* <DEDUP_REMOVED lines=10> */
[----:B------:R-:W-:Y:S01]  /*3ec0*/  FADD.FTZ R198, R198, R29 ;  /* 0x0000001dc6c67221 */ /* 0x000fe20000010000 */
[----:B------:R-:W-:Y:S01]  /*3ed0*/  FFMA.FTZ R242, R25, R29, R242 ;  /* 0x0000001d19f27223 */ /* 0x000fe200000100f2 */
[----:B------:R-:W-:-:S02]  /*3ee0*/  HADD2.F32 R29, -RZ, R125.H1_H1 ;  /* 0x3000007dff1d7230 */ /* 0x000fc40000004100 */
[----:B------:R-:W-:Y:S02]  /*3ef0*/  HADD2.F32 R31, -RZ, R77.H1_H1 ;  /* 0x3000004dff1f7230 */ /* 0x000fe40000004100 */
        /* <DEDUP_REMOVED lines=82> */
.L_x_937:
[----:B------:R-:W-:Y:S05]  /*4420*/  BSYNC.RECONVERGENT B1 ;  /* 0x0000000000017941 */ /* 0x000fea0003800200 */
.L_x_936:
[----:B------:R-:W-:Y:S04]  /*4430*/  BSSY.RECONVERGENT B1, `(.L_x_938) ;  /* 0x00000b0000017945 */ /* 0x000fe80003800200 */
[----:B------:R-:W-:Y:S05]  /*4440*/  @!P5 BRA `(.L_x_939) ;  /* 0x0000000800b8d947 */ /* 0x000fea0003800000 */
[----:B------:R-:W1:Y:S01]  /*4450*/  LDC.64 R124, c[0x0][0x3a8] ;  /* 0x0000ea00ff7c7b82 */ /* 0x000e620000000a00 */
[----:B------:R-:W-:Y:S01]  /*4460*/  ISETP.NE.U32.AND P3, PT, RZ, UR10, PT ;  /* 0x0000000aff007c0c */ /* 0x000fe2000bf65070 */
[----:B------:R-:W2:Y:S03]  /*4470*/  LDL.LU R164, [R1+0xf0] ;  /* 0x0000f00001a47983 */ /* 0x000ea60000300800 */
[----:B------:R-:W-:Y:S01]  /*4480*/  ISETP.NE.AND.EX P3, PT, RZ, UR11, PT, P3 ;  /* 0x0000000bff007c0c */ /* 0x000fe2000bf65330 */
[----:B------:R-:W3:Y:S02]  /*4490*/  LDL.LU R181, [R1+0x54] ;  /* 0x0000540001b57983 */ /* 0x000ee40000300800 */
[----:B------:R-:W4:Y:S02]  /*44a0*/  LDC.64 R126, c[0x0][0x430] ;  /* 0x00010c00ff7e7b82 */ /* 0x000f240000000a00 */
[----:B------:R-:W3:Y:S04]  /*44b0*/  LDL.LU R182, [R1+0xf4] ;  /* 0x0000f40001b67983 */ /* 0x000ee80000300800 */
[----:B------:R-:W3:Y:S02]  /*44c0*/  LDL.LU R183, [R1+0x58] ;  /* 0x0000580001b77983 */ /* 0x000ee40000300800 */
[----:B------:R-:W0:Y:S02]  /*44d0*/  LDC.64 R128, c[0x0][0x428] ;  /* 0x00010a00ff807b82 */ /* 0x000e240000000a00 */
[----:B------:R-:W3:Y:S04]  /*44e0*/  LDL.LU R184, [R1+0xf8] ;  /* 0x0000f80001b87983 */ /* 0x000ee80000300800 */
[----:B------:R-:W3:Y:S02]  /*44f0*/  LDL.LU R193, [R1+0x5c] ;  /* 0x00005c0001c17983 */ /* 0x000ee40000300800 */
[----:B------:R-:W0:Y:S01]  /*4500*/  @P3 LDC.64 R146, c[0x0][0x3b8] ;  /* 0x0000ee00ff923b82 */ /* 0x000e220000000a00 */
[C---:B-1----:R-:W-:Y:S01]  /*4510*/  IMAD.WIDE.U32 R124, R214.reuse, 0x10, R124 ;  /* 0x00000010d67c7825 */ /* 0x042fe200078e007c */
[----:B------:R-:W3:Y:S04]  /*4520*/  LDL.LU R194, [R1+0xfc] ;  /* 0x0000fc0001c27983 */ /* 0x000ee80000300800 */
[----:B------:R4:W2:Y:S02]  /*4530*/  LDG.E.128 R132, desc[UR8][R124.64] ;  /* 0x000000087c847981 */ /* 0x0008a4000c1e1d00 */
[----:B------:R-:W1:Y:S01]  /*4540*/  LDC.64 R162, c[0x0][0x3b0] ;  /* 0x0000ec00ffa27b82 */ /* 0x000e620000000a00 */
[----:B----4-:R-:W-:-:S04]  /*4550*/  IMAD.WIDE.U32 R124, R214, 0x10, R126 ;  /* 0x00000010d67c7825 */ /* 0x010fc800078e007e */
[C---:B0-----:R-:W-:Y:S02]  /*4560*/  IMAD.WIDE.U32 R128, R214.reuse, 0x10, R128 ;  /* 0x00000010d6807825 */ /* 0x041fe400078e0080 */
[----:B------:R-:W4:Y:S04]  /*4570*/  LDG.E.128 R124, desc[UR8][R124.64] ;  /* 0x000000087c7c7981 */ /* 0x000f28000c1e1d00 */
[----:B------:R-:W3:Y:S01]  /*4580*/  LDG.E.128 R128, desc[UR8][R128.64] ;  /* 0x0000000880807981 */ /* 0x000ee2000c1e1d00 */
[----:B------:R-:W-:Y:S01]  /*4590*/  @P3 IMAD.WIDE.U32 R158, R214, 0x8, R146 ;  /* 0x00000008d69e3825 */ /* 0x000fe200078e0092 */
[----:B------:R-:W-:-:S03]  /*45a0*/  ISETP.NE.U32.AND P0, PT, RZ, UR24, PT ;  /* 0x00000018ff007c0c */ /* 0x000fc6000bf05070 */
[----:B-1----:R-:W-:Y:S01]  /*45b0*/  IMAD.WIDE.U32 R146, R214, 0x8, R162 ;  /* 0x00000008d6927825 */ /* 0x002fe200078e00a2 */
[----:B------:R-:W-:Y:S01]  /*45c0*/  ISETP.NE.AND.EX P0, PT, RZ, UR25, PT, P0 ;  /* 0x00000019ff007c0c */ /* 0x000fe2000bf05300 */
[----:B------:R-:W3:Y:S04]  /*45d0*/  LDL.LU R163, [R1+0x50] ;  /* 0x0000500001a37983 */ /* 0x000ee80000300800 */
[----:B------:R0:W5:Y:S01]  /*45e0*/  @P3 LDG.E.64 R144, desc[UR8][R158.64] ;  /* 0x000000089e903981 */ /* 0x000162000c1e1b00 */
[----:B------:R-:W-:-:S03]  /*45f0*/  HADD2.F32 R162, -RZ, R80.H0_H0 ;  /* 0x20000050ffa27230 */ /* 0x000fc60000004100 */
[----:B------:R-:W5:Y:S04]  /*4600*/  LDG.E.64 R146, desc[UR8][R146.64] ;  /* 0x0000000892927981 */ /* 0x000f68000c1e1b00 */
[----:B------:R-:W1:Y:S02]  /*4610*/  @P0 LDC.64 R160, c[0x0][0x438] ;  /* 0x00010e00ffa00b82 */ /* 0x000e640000000a00 */
[----:B-1----:R-:W-:-:S05]  /*4620*/  @P0 IMAD.WIDE.U32 R160, R214, 0x10, R160 ;  /* 0x00000010d6a00825 */ /* 0x002fca00078e00a0 */
[----:B------:R1:W5:Y:S01]  /*4630*/  @P0 LDG.E.128 R120, desc[UR8][R160.64] ;  /* 0x00000008a0780981 */ /* 0x000362000c1e1d00 */
[--C-:B--2---:R-:W-:Y:S02]  /*4640*/  HADD2.F32 R27, -RZ, R132.reuse.H0_H0 ;  /* 0x20000084ff1b7230 */ /* 0x104fe40000004100 */
[----:B------:R-:W-:Y:S02]  /*4650*/  HADD2.F32 R157, -RZ, R132.H1_H1 ;  /* 0x30000084ff9d7230 */ /* 0x000fe40000004100 */
[----:B------:R-:W-:Y:S02]  /*4660*/  HADD2.F32 R132, -RZ, R134.H0_H0 ;  /* 0x20000086ff847230 */ /* 0x000fe40000004100 */
[----:B0-----:R-:W-:Y:S02]  /*4670*/  HADD2.F32 R158, -RZ, R133.H1_H1 ;  /* 0x30000085ff9e7230 */ /* 0x001fe40000004100 */
[----:B------:R-:W-:Y:S02]  /*4680*/  HADD2.F32 R28, -RZ, R135.H0_H0 ;  /* 0x20000087ff1c7230 */ /* 0x000fe40000004100 */
[----:B------:R-:W-:Y:S01]  /*4690*/  FADD.FTZ R27, -R195, R27 ;  /* 0x0000001bc31b7221 */ /* 0x000fe20000010100 */
[----:B------:R-:W-:-:S02]  /*46a0*/  HADD2.F32 R159, -RZ, R133.H0_H0 ;  /* 0x20000085ff9f7230 */ /* 0x000fc40000004100 */
[----:B------:R-:W-:Y:S02]  /*46b0*/  HADD2.F32 R133, -RZ, R135.H1_H1 ;  /* 0x30000087ff857230 */ /* 0x000fe40000004100 */
[C---:B------:R-:W-:Y:S01]  /*46c0*/  FADD.FTZ R135, -R195.reuse, R132 ;  /* 0x00000084c3877221 */ /* 0x040fe20000010100 */
[C---:B-1----:R-:W-:Y:S01]  /*46d0*/  FADD.FTZ R161, -R195.reuse, R158 ;  /* 0x0000009ec3a17221 */ /* 0x042fe20000010100 */
[----:B------:R-:W-:Y:S01]  /*46e0*/  FADD.FTZ R132, -R195, R28 ;  /* 0x0000001cc3847221 */ /* 0x000fe20000010100 */
[----:B------:R-:W-:Y:S02]  /*46f0*/  HADD2.F32 R28, -RZ, R84.H0_H0 ;  /* 0x20000054ff1c7230 */ /* 0x000fe40000004100 */
[----:B-----5:R-:W-:Y:S01]  /*4700*/  FMUL.FTZ R27, R10, R27 ;  /* 0x0000001b0a1b7220 */ /* 0x020fe20000410000 */
[----:B----4-:R-:W-:Y:S02]  /*4710*/  HADD2.F32 R158, -RZ, R124.H0_H0 ;  /* 0x2000007cff9e7230 */ /* 0x010fe40000004100 */
[----:B---3--:R-:W-:-:S02]  /*4720*/  HADD2.F32 R160, -RZ, R128.H0_H0 ;  /* 0x20000080ffa07230 */ /* 0x008fc40000004100 */
[----:B------:R-:W-:Y:S01]  /*4730*/  FADD.FTZ R157, -R195, R157 ;  /* 0x0000009dc39d7221 */ /* 0x000fe20000010100 */
[----:B------:R-:W-:Y:S02]  /*4740*/  HADD2.F32 R124, -RZ, R124.H1_H1 ;  /* 0x3000007cff7c7230 */ /* 0x000fe40000004100 */
[-C--:B------:R-:W-:Y:S01]  /*4750*/  FMUL.FTZ R28, R28, R158.reuse ;  /* 0x0000009e1c1c7220 */ /* 0x080fe20000410000 */
[----:B------:R-:W-:Y:S01]  /*4760*/  FADD.FTZ R92, R92, R158 ;  /* 0x0000009e5c5c7221 */ /* 0x000fe20000010000 */
[----:B------:R-:W-:Y:S01]  /*4770*/  FFMA.FTZ R232, R27, R158, R232 ;  /* 0x0000009e1be87223 */ /* 0x000fe200000100e8 */
[----:B------:R-:W-:Y:S02]  /*4780*/  HADD2.F32 R158, -RZ, R84.H1_H1 ;  /* 0x30000054ff9e7230 */ /* 0x000fe40000004100 */
[-C--:B------:R-:W-:Y:S01]  /*4790*/  FFMA.FTZ R28, R162, R160.reuse, R28 ;  /* 0x000000a0a21c7223 */ /* 0x080fe2000001001c */
[----:B------:R-:W-:Y:S01]  /*47a0*/  FADD.FTZ R163, R163, R160 ;  /* 0x000000a0a3a37221 */ /* 0x000fe20000010000 */
[----:B------:R-:W-:Y:S01]  /*47b0*/  FFMA.FTZ R164, R27, R160, R164 ;  /* 0x000000a01ba47223 */ /* 0x000fe200000100a4 */
[----:B------:R-:W-:-:S02]  /*47c0*/  HADD2.F32 R128, -RZ, R128.H1_H1 ;  /* 0x30000080ff807230 */ /* 0x000fc40000004100 */
[----:B------:R-:W-:Y:S01]  /*47d0*/  FMUL.FTZ R158, R158, R124 ;  /* 0x0000007c9e9e7220 */ /* 0x000fe20000410000 */
[----:B------:R-:W-:Y:S02]  /*47e0*/  HADD2.F32 R160, -RZ, R80.H1_H1 ;  /* 0x30000050ffa07230 */ /* 0x000fe40000004100 */
[----:B------:R-:W-:Y:S01]  /*47f0*/  FMUL.FTZ R157, R10, R157 ;  /* 0x0000009d0a9d7220 */ /* 0x000fe20000410000 */
[----:B------:R-:W-:Y:S01]  /*4800*/  FADD.FTZ R93, R93, R124 ;  /* 0x0000007c5d5d7221 */ /* 0x000fe20000010000 */
[----:B------:R-:W-:Y:S01]  /*4810*/  FADD.FTZ R181, R181, R128 ;  /* 0x00000080b5b57221 */ /* 0x000fe20000010000 */
[-C--:B------:R-:W-:Y:S01]  /*4820*/  FFMA.FTZ R158, R160, R128.reuse, R158 ;  /* 0x00000080a09e7223 */ /* 0x080fe2000001009e */
[C---:B------:R-:W-:Y:S01]  /*4830*/  FFMA.FTZ R182, R157.reuse, R128, R182 ;  /* 0x000000809db67223 */ /* 0x040fe200000100b6 */
[----:B------:R-:W-:Y:S01]  /*4840*/  FFMA.FTZ R233, R157, R124, R233 ;  /* 0x0000007c9de97223 */ /* 0x000fe200000100e9 */
[----:B------:R-:W-:Y:S02]  /*4850*/  HADD2.F32 R128, -RZ, R85.H0_H0 ;  /* 0x20000055ff807230 */ /* 0x000fe40000004100 */
[----:B------:R-:W-:-:S02]  /*4860*/  HADD2.F32 R124, -RZ, R125.H0_H0 ;  /* 0x2000007dff7c7230 */ /* 0x000fc40000004100 */
[----:B------:R-:W-:-:S03]  /*4870*/  FADD.FTZ R159, -R195, R159 ;  /* 0x0000009fc39f7221 */ /* 0x000fc60000010100 */
[----:B------:R-:W-:Y:S01]  /*4880*/  FMUL.FTZ R160, R128, R124 ;  /* 0x0000007c80a07220 */ /* 0x000fe20000410000 */
[----:B------:R-:W-:Y:S02]  /*4890*/  HADD2.F32 R128, -RZ, R129.H0_H0 ;  /* 0x20000081ff807230 */ /* 0x000fe40000004100 */
[----:B------:R-:W-:Y:S01]  /*48a0*/  FMUL.FTZ R159, R10, R159 ;  /* 0x0000009f0a9f7220 */ /* 0x000fe20000410000 */
[----:B------:R-:W-:Y:S02]  /*48b0*/  STL [R1+0x50], R163 ;  /* 0x000050a301007387 */ /* 0x000fe40000100800 */
[----:B------:R-:W-:Y:S01]  /*48c0*/  FADD.FTZ R183, R183, R128 ;  /* 0x00000080b7b77221 */ /* 0x000fe20000010000 */
[C---:B------:R-:W-:Y:S01]  /*48d0*/  FFMA.FTZ R184, R159.reuse, R128, R184 ;  /* 0x000000809fb87223 */ /* 0x040fe200000100b8 */
[----:B------:R0:W-:Y:S01]  /*48e0*/  STL [R1+0xf0], R164 ;  /* 0x0000f0a401007387 */ /* 0x0001e20000100800 */
[----:B------:R-:W-:Y:S01]  /*48f0*/  FADD.FTZ R94, R94, R124 ;  /* 0x0000007c5e5e7221 */ /* 0x000fe20000010000 */
[----:B------:R-:W-:-:S02]  /*4900*/  FFMA.FTZ R234, R159, R124, R234 ;  /* 0x0000007c9fea7223 */ /* 0x000fc400000100ea */
[----:B------:R-:W-:Y:S01]  /*4910*/  STL [R1+0x54], R181 ;  /* 0x000054b501007387 */ /* 0x000fe20000100800 */
[----:B------:R-:W-:-:S03]  /*4920*/  HADD2.F32 R124, -RZ, R129.H1_H1 ;  /* 0x30000081ff7c7230 */ /* 0x000fc60000004100 */
[----:B------:R1:W-:Y:S04]  /*4930*/  STL [R1+0xf4], R182 ;  /* 0x0000f4b601007387 */ /* 0x0003e80000100800 */
[----:B------:R-:W-:Y:S01]  /*4940*/  STL [R1+0x58], R183 ;  /* 0x000058b701007387 */ /* 0x000fe20000100800 */
[----:B0-----:R-:W-:-:S03]  /*4950*/  FMUL.FTZ R164, R10, R161 ;  /* 0x000000a10aa47220 */ /* 0x001fc60000410000 */
[----:B------:R0:W-:Y:S01]  /*4960*/  STL [R1+0xf8], R184 ;  /* 0x0000f8b801007387 */ /* 0x0001e20000100800 */
[----:B------:R-:W-:-:S03]  /*4970*/  FADD.FTZ R193, R193, R124 ;  /* 0x0000007cc1c17221 */ /* 0x000fc60000010000 */
[----:B-1----:R-:W2:Y:S04]  /*4980*/  LDL.LU R182, [R1+0x40] ;  /* 0x0000400001b67983 */ /* 0x002ea80000300800 */
[----:B------:R-:W3:Y:S01]  /*4990*/  LDL.LU R181, [R1+0xe0] ;  /* 0x0000e00001b57983 */ /* 0x000ee20000300800 */
[----:B------:R-:W-:-:S03]  /*49a0*/  FFMA.FTZ R194, R164, R124, R194 ;  /* 0x0000007ca4c27223 */ /* 0x000fc600000100c2 */
[----:B------:R-:W-:Y:S04]  /*49b0*/  STL [R1+0x5c], R193 ;  /* 0x00005cc101007387 */ /* 0x000fe80000100800 */
[----:B0-----:R-:W4:Y:S04]  /*49c0*/  LDL.LU R184, [R1+0x44] ;  /* 0x0000440001b87983 */ /* 0x001f280000300800 */
[----:B------:R0:W-:Y:S04]  /*49d0*/  STL [R1+0xfc], R194 ;  /* 0x0000fcc201007387 */ /* 0x0001e80000100800 */
[----:B------:R-:W4:Y:S01]  /*49e0*/  LDL.LU R183, [R1+0xe4] ;  /* 0x0000e40001b77983 */ /* 0x000f220000300800 */
[----:B------:R-:W-:-:S03]  /*49f0*/  HADD2.F32 R134, -RZ, R134.H1_H1 ;  /* 0x30000086ff867230 */ /* 0x000fc60000004100 */
[----:B0-----:R-:W4:Y:S04]  /*4a00*/  LDL.LU R194, [R1+0x48] ;  /* 0x0000480001c27983 */ /* 0x001f280000300800 */
[----:B------:R-:W4:Y:S01]  /*4a10*/  LDL.LU R193, [R1+0xe8] ;  /* 0x0000e80001c17983 */ /* 0x000f220000300800 */
[C---:B------:R-:W-:Y:S01]  /*4a20*/  FADD.FTZ R134, -R195.reuse, R134 ;  /* 0x00000086c3867221 */ /* 0x040fe20000010100 */
[----:B------:R-:W-:Y:S02]  /*4a30*/  FADD.FTZ R133, -R195, R133 ;  /* 0x00000085c3857221 */ /* 0x000fe40000010100 */
[----:B------:R-:W4:Y:S04]  /*4a40*/  LDL.LU R214, [R1+0x4c] ;  /* 0x00004c0001d67983 */ /* 0x000f280000300800 */
[----:B------:R-:W4:Y:S01]  /*4a50*/  LDL.LU R195, [R1+0xec] ;  /* 0x0000ec0001c37983 */ /* 0x000f220000300800 */
[----:B------:R-:W-:-:S02]  /*4a60*/  HADD2.F32 R162, -RZ, R81.H0_H0 ;  /* 0x20000051ffa27230 */ /* 0x000fc40000004100 */
[----:B------:R-:W-:-:S03]  /*4a70*/  HADD2.F32 R125, -RZ, R125.H1_H1 ;  /* 0x3000007dff7d7230 */ /* 0x000fc60000004100 */
[----:B------:R-:W-:Y:S01]  /*4a80*/  FFMA.FTZ R160, R162, R128, R160 ;  /* 0x00000080a2a07223 */ /* 0x000fe200000100a0 */
        /* <DEDUP_REMOVED lines=10> */
[----:B------:R-:W-:Y:S01]  /*4b30*/  FMUL.FTZ R128, R125, R124 ;  /* 0x0000007c7d807220 */ /* 0x000fe20000410000 */
[----:B------:R-:W-:-:S02]  /*4b40*/  HADD2.F32 R125, -RZ, R130.H0_H0 ;  /* 0x20000082ff7d7230 */ /* 0x000fc40000004100 */
[----:B------:R-:W-:-:S03]  /*4b50*/  HADD2.F32 R126, -RZ, R126.H1_H1 ;  /* 0x3000007eff7e7230 */ /* 0x000fc60000004100 */
[-C--:B------:R-:W-:Y:S01]  /*4b60*/  FFMA.FTZ R161, R129, R125.reuse, R128 ;  /* 0x0000007d81a17223 */ /* 0x080fe20000010080 */
[----:B------:R-:W-:Y:S01]  /*4b70*/  FADD.FTZ R96, R96, R124 ;  /* 0x0000007c60607221 */ /* 0x000fe20000010000 */
[----:B------:R-:W-:Y:S01]  /*4b80*/  FFMA.FTZ R228, R162, R124, R228 ;  /* 0x0000007ca2e47223 */ /* 0x000fe200000100e4 */
[----:B------:R-:W-:Y:S02]  /*4b90*/  HADD2.F32 R124, -RZ, R130.H1_H1 ;  /* 0x30000082ff7c7230 */ /* 0x000fe40000004100 */
[----:B------:R-:W-:Y:S02]  /*4ba0*/  HADD2.F32 R128, -RZ, R82.H1_H1 ;  /* 0x30000052ff807230 */ /* 0x000fe40000004100 */
[----:B------:R-:W-:Y:S01]  /*4bb0*/  FADD.FTZ R97, R97, R126 ;  /* 0x0000007e61617221 */ /* 0x000fe20000010000 */
[----:B--2---:R-:W-:Y:S01]  /*4bc0*/  FADD.FTZ R182, R182, R125 ;  /* 0x0000007db6b67221 */ /* 0x004fe20000010000 */
[----:B---3--:R-:W-:Y:S01]  /*4bd0*/  FFMA.FTZ R181, R162, R125, R181 ;  /* 0x0000007da2b57223 */ /* 0x008fe200000100b5 */
[----:B------:R-:W-:-:S03]  /*4be0*/  HADD2.F32 R125, -RZ, R86.H1_H1 ;  /* 0x30000056ff7d7230 */ /* 0x000fc60000004100 */
[----:B------:R0:W-:Y:S04]  /*4bf0*/  STL [R1+0x40], R182 ;  /* 0x000040b601007387 */ /* 0x0001e80000100800 */
[----:B------:R1:W-:Y:S01]  /*4c00*/  STL [R1+0xe0], R181 ;  /* 0x0000e0b501007387 */ /* 0x0003e20000100800 */
[----:B------:R-:W-:Y:S01]  /*4c10*/  FMUL.FTZ R125, R125, R126 ;  /* 0x0000007e7d7d7220 */ /* 0x000fe20000410000 */
[----:B----4-:R-:W-:-:S03]  /*4c20*/  FADD.FTZ R184, R184, R124 ;  /* 0x0000007cb8b87221 */ /* 0x010fc60000010000 */
[----:B0-----:R-:W-:Y:S01]  /*4c30*/  FFMA.FTZ R182, R128, R124, R125 ;  /* 0x0000007c80b67223 */ /* 0x001fe2000001007d */
[----:B-1----:R-:W-:-:S04]  /*4c40*/  FMUL.FTZ R181, R10, R134 ;  /* 0x000000860ab57220 */ /* 0x002fc80000410000 */
[C---:B------:R-:W-:Y:S01]  /*4c50*/  FFMA.FTZ R183, R181.reuse, R124, R183 ;  /* 0x0000007cb5b77223 */ /* 0x040fe200000100b7 */
[----:B------:R-:W-:Y:S01]  /*4c60*/  FFMA.FTZ R229, R181, R126, R229 ;  /* 0x0000007eb5e57223 */ /* 0x000fe200000100e5 */
[----:B------:R-:W-:Y:S02]  /*4c70*/  HADD2.F32 R126, -RZ, R87.H0_H0 ;  /* 0x20000057ff7e7230 */ /* 0x000fe40000004100 */
[----:B------:R-:W-:Y:S01]  /*4c80*/  HADD2.F32 R124, -RZ, R127.H0_H0 ;  /* 0x2000007fff7c7230 */ /* 0x000fe20000004100 */
[----:B------:R0:W-:Y:S01]  /*4c90*/  STL [R1+0x44], R184 ;  /* 0x000044b801007387 */ /* 0x0001e20000100800 */
[----:B------:R-:W-:Y:S02]  /*4ca0*/  HADD2.F32 R125, -RZ, R131.H0_H0 ;  /* 0x20000083ff7d7230 */ /* 0x000fe40000004100 */
[----:B------:R-:W-:Y:S01]  /*4cb0*/  HADD2.F32 R128, -RZ, R83.H0_H0 ;  /* 0x20000053ff807230 */ /* 0x000fe20000004100 */
[----:B------:R1:W-:Y:S01]  /*4cc0*/  STL [R1+0xe4], R183 ;  /* 0x0000e4b701007387 */ /* 0x0003e20000100800 */
[----:B------:R-:W-:Y:S01]  /*4cd0*/  FMUL.FTZ R126, R126, R124 ;  /* 0x0000007c7e7e7220 */ /* 0x000fe20000410000 */
[----:B------:R-:W-:Y:S01]  /*4ce0*/  FADD.FTZ R194, R194, R125 ;  /* 0x0000007dc2c27221 */ /* 0x000fe20000010000 */
[----:B------:R-:W-:-:S02]  /*4cf0*/  HADD2.F32 R127, -RZ, R127.H1_H1 ;  /* 0x3000007fff7f7230 */ /* 0x000fc40000004100 */
[----:B0-----:R-:W-:Y:S01]  /*4d00*/  FFMA.FTZ R184, R128, R125, R126 ;  /* 0x0000007d80b87223 */ /* 0x001fe2000001007e */
[----:B-1----:R-:W-:-:S04]  /*4d10*/  FMUL.FTZ R183, R10, R132 ;  /* 0x000000840ab77220 */ /* 0x002fc80000410000 */
[C---:B------:R-:W-:Y:S01]  /*4d20*/  FFMA.FTZ R193, R183.reuse, R125, R193 ;  /* 0x0000007db7c17223 */ /* 0x040fe200000100c1 */
[----:B------:R-:W-:Y:S02]  /*4d30*/  HADD2.F32 R125, -RZ, R87.H1_H1 ;  /* 0x30000057ff7d7230 */ /* 0x000fe40000004100 */
[----:B------:R-:W-:Y:S01]  /*4d40*/  FADD.FTZ R98, R98, R124 ;  /* 0x0000007c62627221 */ /* 0x000fe20000010000 */
[----:B------:R-:W-:Y:S01]  /*4d50*/  FFMA.FTZ R230, R183, R124, R230 ;  /* 0x0000007cb7e67223 */ /* 0x000fe200000100e6 */
[----:B------:R0:W-:Y:S01]  /*4d60*/  STL [R1+0x48], R194 ;  /* 0x000048c201007387 */ /* 0x0001e20000100800 */
[----:B------:R-:W-:Y:S02]  /*4d70*/  HADD2.F32 R124, -RZ, R131.H1_H1 ;  /* 0x30000083ff7c7230 */ /* 0x000fe40000004100 */
[----:B------:R-:W-:Y:S01]  /*4d80*/  FMUL.FTZ R125, R125, R127 ;  /* 0x0000007f7d7d7220 */ /* 0x000fe20000410000 */
[----:B------:R-:W-:Y:S01]  /*4d90*/  HADD2.F32 R126, -RZ, R83.H1_H1 ;  /* 0x30000053ff7e7230 */ /* 0x000fe20000004100 */
[----:B------:R1:W-:Y:S01]  /*4da0*/  STL [R1+0xe8], R193 ;  /* 0x0000e8c101007387 */ /* 0x0003e20000100800 */
[----:B------:R-:W-:-:S03]  /*4db0*/  FADD.FTZ R214, R214, R124 ;  /* 0x0000007cd6d67221 */ /* 0x000fc60000010000 */
[----:B0-----:R-:W-:Y:S01]  /*4dc0*/  FFMA.FTZ R194, R126, R124, R125 ;  /* 0x0000007c7ec27223 */ /* 0x001fe2000001007d */
[----:B-1----:R-:W-:Y:S01]  /*4dd0*/  FMUL.FTZ R193, R10, R133 ;  /* 0x000000850ac17220 */ /* 0x002fe20000410000 */
[----:B------:R-:W-:-:S03]  /*4de0*/  FFMA.FTZ R125, R27, R28, R213 ;  /* 0x0000001c1b7d7223 */ /* 0x000fc600000100d5 */
[----:B------:R-:W-:Y:S01]  /*4df0*/  FFMA.FTZ R195, R193, R124, R195 ;  /* 0x0000007cc1c37223 */ /* 0x000fe200000100c3 */
[----:B------:R-:W-:Y:S01]  /*4e00*/  FADD.FTZ R124, R212, R28 ;  /* 0x0000001cd47c7221 */ /* 0x000fe20000010000 */
[----:B------:R-:W-:-:S03]  /*4e10*/  FFMA.FTZ R125, R157, R158, R125 ;  /* 0x0000009e9d7d7223 */ /* 0x000fc6000001007d */
[----:B------:R-:W-:Y:S01]  /*4e20*/  FADD.FTZ R124, R124, R158 ;  /* 0x0000009e7c7c7221 */ /* 0x000fe20000010000 */
[----:B------:R1:W-:Y:S01]  /*4e30*/  STL [R1+0x4c], R214 ;  /* 0x00004cd601007387 */ /* 0x0003e20000100800 */
[----:B------:R-:W-:Y:S02]  /*4e40*/  FFMA.FTZ R125, R159, R160, R125 ;  /* 0x000000a09f7d7223 */ /* 0x000fe4000001007d */
[----:B------:R-:W-:Y:S01]  /*4e50*/  FADD.FTZ R124, R124, R160 ;  /* 0x000000a07c7c7221 */ /* 0x000fe20000010000 */
[----:B------:R1:W-:Y:S01]  /*4e60*/  STL [R1+0xec], R195 ;  /* 0x0000ecc301007387 */ /* 0x0003e20000100800 */
[----:B------:R-:W-:Y:S02]  /*4e70*/  FFMA.FTZ R125, R164, R163, R125 ;  /* 0x000000a3a47d7223 */ /* 0x000fe4000001007d */
[----:B------:R-:W-:Y:S02]  /*4e80*/  FADD.FTZ R124, R124, R163 ;  /* 0x000000a37c7c7221 */ /* 0x000fe40000010000 */
[----:B------:R-:W-:-:S02]  /*4e90*/  FFMA.FTZ R125, R162, R161, R125 ;  /* 0x000000a1a27d7223 */ /* 0x000fc4000001007d */
[----:B------:R-:W-:Y:S02]  /*4ea0*/  FADD.FTZ R124, R124, R161 ;  /* 0x000000a17c7c7221 */ /* 0x000fe40000010000 */
[----:B------:R-:W-:Y:S02]  /*4eb0*/  FFMA.FTZ R125, R181, R182, R125 ;  /* 0x000000b6b57d7223 */ /* 0x000fe4000001007d */
[----:B------:R-:W-:Y:S02]  /*4ec0*/  FADD.FTZ R124, R124, R182 ;  /* 0x000000b67c7c7221 */ /* 0x000fe40000010000 */
[----:B------:R-:W-:Y:S02]  /*4ed0*/  FFMA.FTZ R125, R183, R184, R125 ;  /* 0x000000b8b77d7223 */ /* 0x000fe4000001007d */
[----:B------:R-:W-:Y:S01]  /*4ee0*/  FADD.FTZ R124, R124, R184 ;  /* 0x000000b87c7c7221 */ /* 0x000fe20000010000 */
[----:B------:R-:W-:Y:S01]  /*4ef0*/  FADD.FTZ R99, R99, R127 ;  /* 0x0000007f63637221 */ /* 0x000fe20000010000 */
[C---:B------:R-:W-:Y:S01]  /*4f00*/  FFMA.FTZ R231, R193.reuse, R127, R231 ;  /* 0x0000007fc1e77223 */ /* 0x040fe200000100e7 */
[----:B------:R-:W-:Y:S01]  /*4f10*/  FFMA.FTZ R213, R193, R194, R125 ;  /* 0x000000c2c1d57223 */ /* 0x000fe2000001007d */
[----:B-1----:R-:W-:-:S07]  /*4f20*/  FADD.FTZ R212, R124, R194 ;  /* 0x000000c27cd47221 */ /* 0x002fce0000010000 */
.L_x_939:
[----:B------:R-:W-:Y:S05]  /*4f30*/  BSYNC.RECONVERGENT B1 ;  /* 0x0000000000017941 */ /* 0x000fea0003800200 */
.L_x_938:
[----:B------:R-:W-:Y:S01]  /*4f40*/  UISETP.NE.AND UP0, UPT, UR14, URZ, UPT ;  /* 0x000000ff0e00728c */ /* 0x000fe2000bf05270 */
[----:B------:R-:W-:Y:S01]  /*4f50*/  ISETP.GE.U32.AND P3, PT, R252, 0x20, PT ;  /* 0x00000020fc00780c */ /* 0x000fe20003f66070 */
[----:B------:R-:W-:-:S04]  /*4f60*/  UMOV UR4, 0xffffffff ;  /* 0xffffffff00047882 */ /* 0x000fc80000000000 */
[----:B------:R-:W-:Y:S01]  /*4f70*/  PLOP3.LUT P4, PT, PT, PT, UP0, 0x80, 0x8 ;  /* 0x000000000008781c */ /* 0x000fe20003f8f008 */
[----:B------:R-:W-:-:S12]  /*4f80*/  BRA.DIV UR4, `(.L_x_940) ;  /* 0x000000f604387947 */ /* 0x000fd8000b800000 */
[----:B------:R-:W1:Y:S02]  /*4f90*/  SHFL.BFLY PT, R124, R212, 0x1, 0x1f ;  /* 0x0c201f00d47c7f89 */ /* 0x000e6400000e0000 */
[----:B-1----:R-:W-:Y:S02]  /*4fa0*/  FADD.FTZ R128, R124, R212 ;  /* 0x000000d47c807221 */ /* 0x002fe40000010000 */
[----:B------:R-:W1:Y:S02]  /*4fb0*/  SHFL.BFLY PT, R124, R213, 0x1, 0x1f ;  /* 0x0c201f00d57c7f89 */ /* 0x000e6400000e0000 */
[----:B-1----:R-:W-:Y:S02]  /*4fc0*/  FADD.FTZ R129, R124, R213 ;  /* 0x000000d57c817221 */ /* 0x002fe40000010000 */
[----:B------:R-:W1:Y:S02]  /*4fd0*/  SHFL.BFLY PT, R124, R128, 0x2, 0x1f ;  /* 0x0c401f00807c7f89 */ /* 0x000e6400000e0000 */
[----:B-1----:R-:W-:-:S02]  /*4fe0*/  FADD.FTZ R128, R128, R124 ;  /* 0x0000007c80807221 */ /* 0x002fc40000010000 */
        /* <DEDUP_REMOVED lines=8> */
[----:B------:R-:W1:Y:S04]  /*5070*/  SHFL.BFLY PT, R124, R129, 0x8, 0x1f ;  /* 0x0d001f00817c7f89 */ /* 0x000e6800000e0000 */
[----:B------:R2:W3:Y:S01]  /*5080*/  SHFL.BFLY PT, R131, R128, 0x10, 0x1f ;  /* 0x0e001f0080837f89 */ /* 0x0004e200000e0000 */
[----:B-1----:R-:W-:-:S05]  /*5090*/  FADD.FTZ R129, R129, R124 ;  /* 0x0000007c81817221 */ /* 0x002fca0000010000 */
[----:B---3--:R2:W1:Y:S02]  /*50a0*/  SHFL.BFLY PT, R124, R129, 0x10, 0x1f ;  /* 0x0e001f00817c7f89 */ /* 0x00846400000e0000 */
.L_x_1021:
[----:B------:R-:W-:Y:S01]  /*50b0*/  FADD.FTZ R125, R128, R131 ;  /* 0x00000083807d7221 */ /* 0x000fe20000010000 */
[----:B-1----:R-:W-:Y:S01]  /*50c0*/  FADD.FTZ R124, R129, R124 ;  /* 0x0000007c817c7221 */ /* 0x002fe20000010000 */
[----:B------:R-:W-:Y:S02]  /*50d0*/  BSSY.RECONVERGENT B1, `(.L_x_941) ;  /* 0x0000263000017945 */ /* 0x000fe40003800200 */
[----:B------:R-:W-:Y:S01]  /*50e0*/  FMUL.FTZ R125, R125, UR12 ;  /* 0x0000000c7d7d7c20 */ /* 0x000fe20008410000 */
[----:B--2---:R-:W-:-:S04]  /*50f0*/  FMUL.FTZ R129, R124, UR12 ;  /* 0x0000000c7c817c20 */ /* 0x004fc80008410000 */
        /* <DEDUP_REMOVED lines=24> */
[----:B------:R-:W-:-:S02]  /*5280*/  FMUL.FTZ R125, R125, UR13 ;  /* 0x0000000d7d7d7c20 */ /* 0x000fc40008410000 */
[----:B------:R-:W-:Y:S02]  /*5290*/  FMUL.FTZ R130, R130, UR13 ;  /* 0x0000000d82827c20 */ /* 0x000fe40008410000 */
[----:B------:R-:W-:Y:S02]  /*52a0*/  FSEL R124, R124, RZ, P0 ;  /* 0x000000ff7c7c7208 */ /* 0x000fe40000000000 */
[----:B------:R-:W-:-:S04]  /*52b0*/  ISETP.GE.U32.AND P0, PT, R136, RZ, PT ;  /* 0x000000ff8800720c */ /* 0x000fc80003f06070 */
[----:B------:R-:W-:-:S04]  /*52c0*/  ISETP.GE.U32.AND.EX P0, PT, R137, 0x1000000, PT, P0 ;  /* 0x010000008900780c */ /* 0x000fc80003f06100 */
[----:B------:R-:W-:Y:S02]  /*52d0*/  FSEL R125, R125, RZ, P0 ;  /* 0x000000ff7d7d7208 */ /* 0x000fe40000000000 */
[----:B------:R-:W-:Y:S02]  /*52e0*/  LOP3.LUT P0, RZ, R137, 0xff, RZ, 0xc0, !PT ;  /* 0x000000ff89ff7812 */ /* 0x000fe4000780c0ff */
[----:B------:R-:W-:Y:S01]  /*52f0*/  F2FP.F16.F32.PACK_AB R127, R125, R124 ;  /* 0x0000007c7d7f723e */ /* 0x000fe200000000ff */
[-CC-:B------:R-:W-:Y:S01]  /*5300*/  FFMA.FTZ R124, R154, R129.reuse, R128.reuse ;  /* 0x000000819a7c7223 */ /* 0x180fe20000010080 */
[----:B------:R-:W-:-:S03]  /*5310*/  FFMA.FTZ R125, R180, R129, R128 ;  /* 0x00000081b47d7223 */ /* 0x000fc60000010080 */
[----:B------:R-:W-:Y:S01]  /*5320*/  FADD.FTZ R124, R153, -R124 ;  /* 0x8000007c997c7221 */ /* 0x000fe20000010000 */
[----:B------:R-:W-:-:S03]  /*5330*/  FADD.FTZ R125, R179, -R125 ;  /* 0x8000007db37d7221 */ /* 0x000fc60000010000 */
[C---:B------:R-:W-:Y:S01]  /*5340*/  FMUL.FTZ R124, R10.reuse, R124 ;  /* 0x0000007c0a7c7220 */ /* 0x040fe20000410000 */
[----:B------:R-:W-:-:S03]  /*5350*/  FMUL.FTZ R125, R10, R125 ;  /* 0x0000007d0a7d7220 */ /* 0x000fc60000410000 */
[----:B------:R-:W-:Y:S01]  /*5360*/  FMUL.FTZ R124, R124, UR13 ;  /* 0x0000000d7c7c7c20 */ /* 0x000fe20008410000 */
[----:B------:R-:W-:-:S04]  /*5370*/  FMUL.FTZ R125, R125, UR13 ;  /* 0x0000000d7d7d7c20 */ /* 0x000fc80008410000 */
[----:B------:R-:W-:Y:S02]  /*5380*/  FSEL R124, R124, RZ, P0 ;  /* 0x000000ff7c7c7208 */ /* 0x000fe40000000000 */
[----:B------:R-:W-:-:S04]  /*5390*/  LOP3.LUT P0, RZ, R137, 0xff00, RZ, 0xc0, !PT ;  /* 0x0000ff0089ff7812 */ /* 0x000fc8000780c0ff */
        /* <DEDUP_REMOVED lines=16> */
[----:B------:R-:W-:-:S04]  /*54a0*/  FFMA.FTZ R124, R18, R129, R128 ;  /* 0x00000081127c7223 */ /* 0x000fc80000010080 */
[----:B------:R-:W-:-:S04]  /*54b0*/  FADD.FTZ R124, R17, -R124 ;  /* 0x8000007c117c7221 */ /* 0x000fc80000010000 */
[----:B------:R-:W-:-:S04]  /*54c0*/  FMUL.FTZ R124, R10, R124 ;  /* 0x0000007c0a7c7220 */ /* 0x000fc80000410000 */
[----:B------:R-:W-:-:S05]  /*54d0*/  FMUL.FTZ R124, R124, UR13 ;  /* 0x0000000d7c7c7c20 */ /* 0x000fca0008410000 */
[----:B------:R-:W-:Y:S02]  /*54e0*/  FSEL R124, R124, RZ, P0 ;  /* 0x000000ff7c7c7208 */ /* 0x000fe40000000000 */
[----:B------:R-:W-:-:S04]  /*54f0*/  LOP3.LUT P0, RZ, R136, 0xff, RZ, 0xc0, !PT ;  /* 0x000000ff88ff7812 */ /* 0x000fc8000780c0ff */
[----:B------:R-:W-:-:S04]  /*5500*/  FSEL R130, R130, RZ, P0 ;  /* 0x000000ff82827208 */ /* 0x000fc80000000000 */
[----:B------:R-:W-:Y:S01]  /*5510*/  F2FP.F16.F32.PACK_AB R124, R124, R130 ;  /* 0x000000827c7c723e */ /* 0x000fe200000000ff */
[----:B------:R-:W-:Y:S06]  /*5520*/  BRA `(.L_x_946) ;  /* 0x00000020003c7947 */ /* 0x000fec0003800000 */
.L_x_945:
        /* <DEDUP_REMOVED lines=12> */
[----:B------:R-:W-:Y:S01]  /*55f0*/  F2FP.F16.F32.PACK_AB R111, R108, R111 ;  /* 0x0000006f6c6f723e */ /* 0x000fe200000000ff */
        /* <DEDUP_REMOVED lines=10> */
[----:B------:R-:W-:Y:S01]  /*56a0*/  F2FP.F16.F32.PACK_AB R127, R127, R109 ;  /* 0x0000006d7f7f723e */ /* 0x000fe200000000ff */
[----:B------:R-:W-:Y:S01]  /*56b0*/  FFMA.FTZ R109, R16, R129, R128 ;  /* 0x00000081106d7223 */ /* 0x000fe20000010080 */
[----:B------:R-:W-:Y:S02]  /*56c0*/  FSEL R108, R108, RZ, P0 ;  /* 0x000000ff6c6c7208 */ /* 0x000fe40000000000 */
[----:B------:R-:W-:Y:S01]  /*56d0*/  LOP3.LUT P0, RZ, R137, 0xff00, RZ, 0xc0, !PT ;  /* 0x0000ff0089ff7812 */ /* 0x000fe2000780c0ff */
[----:B------:R-:W-:Y:S01]  /*56e0*/  FADD.FTZ R109, R15, -R109 ;  /* 0x8000006d0f6d7221 */ /* 0x000fe20000010000 */
[----:B------:R-:W-:-:S02]  /*56f0*/  F2FP.F16.F32.PACK_AB R110, R125, R110 ;  /* 0x0000006e7d6e723e */ /* 0x000fc400000000ff */
[----:B------:R-:W-:Y:S01]  /*5700*/  FSEL R124, R124, RZ, P0 ;  /* 0x000000ff7c7c7208 */ /* 0x000fe20000000000 */
[----:B------:R-:W-:Y:S01]  /*5710*/  FMUL.FTZ R109, R10, R109 ;  /* 0x0000006d0a6d7220 */ /* 0x000fe20000410000 */
[----:B------:R-:W-:Y:S02]  /*5720*/  LOP3.LUT P0, RZ, R136, 0xff0000, RZ, 0xc0, !PT ;  /* 0x00ff000088ff7812 */ /* 0x000fe4000780c0ff */
[----:B------:R-:W-:Y:S01]  /*5730*/  F2FP.F16.F32.PACK_AB R126, R124, R108 ;  /* 0x0000006c7c7e723e */ /* 0x000fe200000000ff */
[----:B------:R-:W-:-:S04]  /*5740*/  FFMA.FTZ R108, R156, R129, R128 ;  /* 0x000000819c6c7223 */ /* 0x000fc80000010080 */
[----:B------:R-:W-:-:S04]  /*5750*/  FADD.FTZ R108, R155, -R108 ;  /* 0x8000006c9b6c7221 */ /* 0x000fc80000010000 */
[----:B------:R-:W-:Y:S01]  /*5760*/  FMUL.FTZ R124, R10, R108 ;  /* 0x0000006c0a7c7220 */ /* 0x000fe20000410000 */
[----:B------:R-:W-:-:S04]  /*5770*/  FMUL.FTZ R108, R109, UR13 ;  /* 0x0000000d6d6c7c20 */ /* 0x000fc80008410000 */
[C---:B------:R-:W-:Y:S01]  /*5780*/  F2FP.F16.F32.PACK_AB R109, R124.reuse, R109 ;  /* 0x0000006d7c6d723e */ /* 0x040fe200000000ff */
        /* <DEDUP_REMOVED lines=9> */
[----:B------:R-:W-:Y:S02]  /*5820*/  F2FP.F16.F32.PACK_AB R125, R124, R125 ;  /* 0x0000007d7c7d723e */ /* 0x000fe400000000ff */
[----:B------:R-:W-:Y:S01]  /*5830*/  FMUL.FTZ R124, R130, UR13 ;  /* 0x0000000d827c7c20 */ /* 0x000fe20008410000 */
[----:B------:R-:W-:-:S04]  /*5840*/  FADD.FTZ R108, R17, -R108 ;  /* 0x8000006c116c7221 */ /* 0x000fc80000010000 */
[----:B------:R-:W-:Y:S01]  /*5850*/  FMUL.FTZ R108, R10, R108 ;  /* 0x0000006c0a6c7220 */ /* 0x000fe20000410000 */
[----:B------:R-:W-:Y:S02]  /*5860*/  FSEL R124, R124, RZ, P0 ;  /* 0x000000ff7c7c7208 */ /* 0x000fe40000000000 */
[----:B------:R-:W-:Y:S01]  /*5870*/  LOP3.LUT P0, RZ, R136, 0xff00, RZ, 0xc0, !PT ;  /* 0x0000ff0088ff7812 */ /* 0x000fe2000780c0ff */
[C---:B------:R-:W-:Y:S01]  /*5880*/  FMUL.FTZ R131, R108.reuse, UR13 ;  /* 0x0000000d6c837c20 */ /* 0x040fe20008410000 */
[----:B------:R-:W-:-:S04]  /*5890*/  F2FP.F16.F32.PACK_AB R108, R108, R130 ;  /* 0x000000826c6c723e */ /* 0x000fc800000000ff */
[----:B------:R-:W-:-:S04]  /*58a0*/  FSEL R131, R131, RZ, P0 ;  /* 0x000000ff83837208 */ /* 0x000fc80000000000 */
[----:B------:R-:W-:Y:S01]  /*58b0*/  F2FP.F16.F32.PACK_AB R124, R131, R124 ;  /* 0x0000007c837c723e */ /* 0x000fe200000000ff */
[----:B------:R-:W-:Y:S06]  /*58c0*/  BRA `(.L_x_946) ;  /* 0x0000001c00547947 */ /* 0x000fec0003800000 */
.L_x_944:
[----:B------:R-:W-:Y:S01]  /*58d0*/  UMOV UR4, UR6 ;  /* 0x0000000600047c82 */ /* 0x000fe20008000000 */
[----:B------:R-:W-:Y:S01]  /*58e0*/  UMOV UR5, UR7 ;  /* 0x0000000700057c82 */ /* 0x000fe20008000000 */
[----:B------:R-:W-:-:S04]  /*58f0*/  UISETP.NE.U32.AND UP0, UPT, UR4, URZ, UPT ;  /* 0x000000ff0400728c */ /* 0x000fc8000bf05070 */
[----:B------:R-:W-:-:S09]  /*5900*/  UISETP.NE.AND.EX UP0, UPT, UR5, URZ, UPT, UP0 ;  /* 0x000000ff0500728c */ /* 0x000fd2000bf05300 */
[----:B------:R-:W-:Y:S05]  /*5910*/  BRA.U UP0, `(.L_x_947) ;  /* 0x0000000100f87547 */ /* 0x000fea000b800000 */
[-CC-:B------:R-:W-:Y:S01]  /*5920*/  FFMA.FTZ R125, R185, R129.reuse, R128.reuse ;  /* 0x00000081b97d7223 */ /* 0x180fe20000010080 */
[----:B------:R-:W-:Y:S01]  /*5930*/  FFMA.FTZ R126, R178, R129, R128 ;  /* 0x00000081b27e7223 */ /* 0x000fe20000010080 */
[--C-:B------:R-:W-:Y:S01]  /*5940*/  HADD2.F32 R124, -RZ, R107.reuse.H1_H1 ;  /* 0x3000006bff7c7230 */ /* 0x100fe20000004100 */
[----:B------:R-:W-:Y:S01]  /*5950*/  LOP3.LUT P0, RZ, R137, 0xff0000, RZ, 0xc0, !PT ;  /* 0x00ff000089ff7812 */ /* 0x000fe2000780c0ff */
[----:B------:R-:W-:Y:S01]  /*5960*/  FADD.FTZ R125, R186, -R125 ;  /* 0x8000007dba7d7221 */ /* 0x000fe20000010000 */
[----:B------:R-:W-:Y:S02]  /*5970*/  HADD2.F32 R127, -RZ, R107.H0_H0 ;  /* 0x2000006bff7f7230 */ /* 0x000fe40000004100 */
[----:B------:R-:W-:Y:S01]  /*5980*/  FADD.FTZ R126, R177, -R126 ;  /* 0x8000007eb17e7221 */ /* 0x000fe20000010000 */
[--C-:B------:R-:W-:Y:S02]  /*5990*/  HADD2.F32 R130, -RZ, R106.reuse.H1_H1 ;  /* 0x3000006aff827230 */ /* 0x100fe40000004100 */
[----:B-----5:R-:W-:Y:S01]  /*59a0*/  FFMA.FTZ R125, R10, R125, R124 ;  /* 0x0000007d0a7d7223 */ /* 0x020fe2000001007c */
[----:B------:R-:W-:Y:S01]  /*59b0*/  FFMA.FTZ R124, R154, R129, R128 ;  /* 0x000000819a7c7223 */ /* 0x000fe20000010080 */
[----:B------:R-:W-:Y:S01]  /*59c0*/  FFMA.FTZ R126, R10, R126, R127 ;  /* 0x0000007e0a7e7223 */ /* 0x000fe2000001007f */
[----:B------:R-:W-:-:S02]  /*59d0*/  HADD2.F32 R127, -RZ, R106.H0_H0 ;  /* 0x2000006aff7f7230 */ /* 0x000fc40000004100 */
[----:B------:R-:W-:Y:S01]  /*59e0*/  FMUL.FTZ R125, R125, UR13 ;  /* 0x0000000d7d7d7c20 */ /* 0x000fe20008410000 */
[----:B------:R-:W-:Y:S01]  /*59f0*/  FADD.FTZ R124, R153, -R124 ;  /* 0x8000007c997c7221 */ /* 0x000fe20000010000 */
[----:B------:R-:W-:-:S03]  /*5a00*/  HADD2.F32 R131, -RZ, R104.H1_H1 ;  /* 0x30000068ff837230 */ /* 0x000fc60000004100 */
[----:B------:R-:W-:Y:S01]  /*5a10*/  FFMA.FTZ R124, R10, R124, R127 ;  /* 0x0000007c0a7c7223 */ /* 0x000fe2000001007f */
[----:B------:R-:W-:Y:S01]  /*5a20*/  FMUL.FTZ R127, R126, UR13 ;  /* 0x0000000d7e7f7c20 */ /* 0x000fe20008410000 */
[----:B------:R-:W-:Y:S02]  /*5a30*/  FFMA.FTZ R126, R180, R129, R128 ;  /* 0x00000081b47e7223 */ /* 0x000fe40000010080 */
[----:B------:R-:W-:Y:S02]  /*5a40*/  FMUL.FTZ R124, R124, UR13 ;  /* 0x0000000d7c7c7c20 */ /* 0x000fe40008410000 */
[----:B------:R-:W-:Y:S01]  /*5a50*/  FSEL R127, R127, RZ, P0 ;  /* 0x000000ff7f7f7208 */ /* 0x000fe20000000000 */
[----:B------:R-:W-:Y:S01]  /*5a60*/  FADD.FTZ R126, R179, -R126 ;  /* 0x8000007eb37e7221 */ /* 0x000fe20000010000 */
[----:B------:R-:W-:-:S03]  /*5a70*/  ISETP.GE.U32.AND P0, PT, R136, RZ, PT ;  /* 0x000000ff8800720c */ /* 0x000fc60003f06070 */
[----:B------:R-:W-:Y:S01]  /*5a80*/  FFMA.FTZ R126, R10, R126, R130 ;  /* 0x0000007e0a7e7223 */ /* 0x000fe20000010082 */
[----:B------:R-:W-:Y:S01]  /*5a90*/  ISETP.GE.U32.AND.EX P0, PT, R137, 0x1000000, PT, P0 ;  /* 0x010000008900780c */ /* 0x000fe20003f06100 */
[--C-:B------:R-:W-:Y:S02]  /*5aa0*/  HADD2.F32 R130, -RZ, R105.reuse.H1_H1 ;  /* 0x30000069ff827230 */ /* 0x100fe40000004100 */
[----:B------:R-:W-:Y:S01]  /*5ab0*/  FMUL.FTZ R126, R126, UR13 ;  /* 0x0000000d7e7e7c20 */ /* 0x000fe20008410000 */
[----:B------:R-:W-:Y:S02]  /*5ac0*/  FSEL R125, R125, RZ, P0 ;  /* 0x000000ff7d7d7208 */ /* 0x000fe40000000000 */
[----:B------:R-:W-:Y:S02]  /*5ad0*/  LOP3.LUT P0, RZ, R137, 0xff, RZ, 0xc0, !PT ;  /* 0x000000ff89ff7812 */ /* 0x000fe4000780c0ff */
[----:B------:R-:W-:Y:S01]  /*5ae0*/  F2FP.F16.F32.PACK_AB R127, R125, R127 ;  /* 0x0000007f7d7f723e */ /* 0x000fe200000000ff */
[----:B------:R-:W-:Y:S01]  /*5af0*/  HADD2.F32 R125, -RZ, R105.H0_H0 ;  /* 0x20000069ff7d7230 */ /* 0x000fe20000004100 */
[----:B------:R-:W-:-:S02]  /*5b00*/  FSEL R124, R124, RZ, P0 ;  /* 0x000000ff7c7c7208 */ /* 0x000fc40000000000 */
[----:B------:R-:W-:-:S04]  /*5b10*/  LOP3.LUT P0, RZ, R137, 0xff00, RZ, 0xc0, !PT ;  /* 0x0000ff0089ff7812 */ /* 0x000fc8000780c0ff */
[----:B------:R-:W-:Y:S02]  /*5b20*/  FSEL R126, R126, RZ, P0 ;  /* 0x000000ff7e7e7208 */ /* 0x000fe40000000000 */
[----:B------:R-:W-:Y:S02]  /*5b30*/  LOP3.LUT P0, RZ, R136, 0xff0000, RZ, 0xc0, !PT ;  /* 0x00ff000088ff7812 */ /* 0x000fe4000780c0ff */
[----:B------:R-:W-:Y:S01]  /*5b40*/  F2FP.F16.F32.PACK_AB R126, R126, R124 ;  /* 0x0000007c7e7e723e */ /* 0x000fe200000000ff */
[----:B------:R-:W-:-:S04]  /*5b50*/  FFMA.FTZ R124, R16, R129, R128 ;  /* 0x00000081107c7223 */ /* 0x000fc80000010080 */
[----:B------:R-:W-:-:S04]  /*5b60*/  FADD.FTZ R124, R15, -R124 ;  /* 0x8000007c0f7c7221 */ /* 0x000fc80000010000 */
[----:B------:R-:W-:Y:S01]  /*5b70*/  FFMA.FTZ R124, R10, R124, R125 ;  /* 0x0000007c0a7c7223 */ /* 0x000fe2000001007d */
[----:B------:R-:W-:-:S03]  /*5b80*/  FFMA.FTZ R125, R156, R129, R128 ;  /* 0x000000819c7d7223 */ /* 0x000fc60000010080 */
[----:B------:R-:W-:Y:S01]  /*5b90*/  FMUL.FTZ R124, R124, UR13 ;  /* 0x0000000d7c7c7c20 */ /* 0x000fe20008410000 */
[----:B------:R-:W-:-:S04]  /*5ba0*/  FADD.FTZ R125, R155, -R125 ;  /* 0x8000007d9b7d7221 */ /* 0x000fc80000010000 */
[----:B------:R-:W-:Y:S01]  /*5bb0*/  FFMA.FTZ R125, R10, R125, R130 ;  /* 0x0000007d0a7d7223 */ /* 0x000fe20000010082 */
[----:B------:R-:W-:Y:S01]  /*5bc0*/  FSEL R124, R124, RZ, P0 ;  /* 0x000000ff7c7c7208 */ /* 0x000fe20000000000 */
[----:B------:R-:W-:Y:S01]  /*5bd0*/  HADD2.F32 R130, -RZ, R104.H0_H0 ;  /* 0x20000068ff827230 */ /* 0x000fe20000004100 */
[----:B------:R-:W-:Y:S01]  /*5be0*/  LOP3.LUT P0, RZ, R136, 0xff000000, RZ, 0xc0, !PT ;  /* 0xff00000088ff7812 */ /* 0x000fe2000780c0ff */
[----:B------:R-:W-:-:S05]  /*5bf0*/  FMUL.FTZ R125, R125, UR13 ;  /* 0x0000000d7d7d7c20 */ /* 0x000fca0008410000 */
        /* <DEDUP_REMOVED lines=9> */
[----:B------:R-:W-:-:S04]  /*5c90*/  FFMA.FTZ R130, R10, R130, R131 ;  /* 0x000000820a827223 */ /* 0x000fc80000010083 */
[----:B------:R-:W-:-:S05]  /*5ca0*/  FMUL.FTZ R130, R130, UR13 ;  /* 0x0000000d82827c20 */ /* 0x000fca0008410000 */
[----:B------:R-:W-:Y:S02]  /*5cb0*/  FSEL R130, R130, RZ, P0 ;  /* 0x000000ff82827208 */ /* 0x000fe40000000000 */
[----:B------:R-:W-:-:S04]  /*5cc0*/  LOP3.LUT P0, RZ, R136, 0xff, RZ, 0xc0, !PT ;  /* 0x000000ff88ff7812 */ /* 0x000fc8000780c0ff */
[----:B------:R-:W-:-:S04]  /*5cd0*/  FSEL R124, R124, RZ, P0 ;  /* 0x000000ff7c7c7208 */ /* 0x000fc80000000000 */
[----:B------:R-:W-:Y:S01]  /*5ce0*/  F2FP.F16.F32.PACK_AB R124, R130, R124 ;  /* 0x0000007c827c723e */ /* 0x000fe200000000ff */
[----:B------:R-:W-:Y:S06]  /*5cf0*/  BRA `(.L_x_946) ;  /* 0x0000001800487947 */ /* 0x000fec0003800000 */
.L_x_947:
[-CC-:B------:R-:W-:Y:S01]  /*5d00*/  FFMA.FTZ R111, R185, R129.reuse, R128.reuse ;  /* 0x00000081b96f7223 */ /* 0x180fe20000010080 */
[--C-:B------:R-:W-:Y:S02]  /*5d10*/  HADD2.F32 R108, -RZ, R107.reuse.H1_H1 ;  /* 0x3000006bff6c7230 */ /* 0x100fe40000004100 */
[----:B------:R-:W-:Y:S01]  /*5d20*/  FFMA.FTZ R110, R178, R129, R128 ;  /* 0x00000081b26e7223 */ /* 0x000fe20000010080 */
[----:B------:R-:W-:Y:S01]  /*5d30*/  ISETP.GE.U32.AND P0, PT, R136, RZ, PT ;  /* 0x000000ff8800720c */ /* 0x000fe20003f06070 */
[----:B------:R-:W-:Y:S01]  /*5d40*/  FADD.FTZ R111, R186, -R111 ;  /* 0x8000006fba6f7221 */ /* 0x000fe20000010000 */
[----:B------:R-:W-:Y:S02]  /*5d50*/  HADD2.F32 R125, -RZ, R106.H1_H1 ;  /* 0x3000006aff7d7230 */ /* 0x000fe40000004100 */
[----:B------:R-:W-:Y:S01]  /*5d60*/  FADD.FTZ R110, R177, -R110 ;  /* 0x8000006eb16e7221 */ /* 0x000fe20000010000 */
[----:B------:R-:W-:Y:S01]  /*5d70*/  ISETP.GE.U32.AND.EX P0, PT, R137, 0x1000000, PT, P0 ;  /* 0x010000008900780c */ /* 0x000fe20003f06100 */
[----:B-----5:R-:W-:Y:S01]  /*5d80*/  FFMA.FTZ R111, R10, R111, R108 ;  /* 0x0000006f0a6f7223 */ /* 0x020fe2000001006c */
[----:B------:R-:W-:-:S02]  /*5d90*/  HADD2.F32 R108, -RZ, R107.H0_H0 ;  /* 0x2000006bff6c7230 */ /* 0x000fc40000004100 */
[----:B------:R-:W-:-:S03]  /*5da0*/  HADD2.F32 R124, -RZ, R105.H0_H0 ;  /* 0x20000069ff7c7230 */ /* 0x000fc60000004100 */
[----:B------:R-:W-:Y:S01]  /*5db0*/  FFMA.FTZ R110, R10, R110, R108 ;  /* 0x0000006e0a6e7223 */ /* 0x000fe2000001006c */
[----:B------:R-:W-:-:S03]  /*5dc0*/  FMUL.FTZ R108, R111, UR13 ;  /* 0x0000000d6f6c7c20 */ /* 0x000fc60008410000 */
[----:B------:R-:W-:Y:S01]  /*5dd0*/  FMUL.FTZ R109, R110, UR13 ;  /* 0x0000000d6e6d7c20 */ /* 0x000fe20008410000 */
[----:B------:R-:W-:Y:S01]  /*5de0*/  F2FP.F16.F32.PACK_AB R111, R111, R110 ;  /* 0x0000006e6f6f723e */ /* 0x000fe200000000ff */
[----:B------:R-:W-:Y:S01]  /*5df0*/  FFMA.FTZ R110, R154, R129, R128 ;  /* 0x000000819a6e7223 */ /* 0x000fe20000010080 */
[----:B------:R-:W-:Y:S02]  /*5e00*/  FSEL R108, R108, RZ, P0 ;  /* 0x000000ff6c6c7208 */ /* 0x000fe40000000000 */
[----:B------:R-:W-:Y:S01]  /*5e10*/  LOP3.LUT P0, RZ, R137, 0xff0000, RZ, 0xc0, !PT ;  /* 0x00ff000089ff7812 */ /* 0x000fe2000780c0ff */
[----:B------:R-:W-:-:S03]  /*5e20*/  FADD.FTZ R110, R153, -R110 ;  /* 0x8000006e996e7221 */ /* 0x000fc60000010000 */
[----:B------:R-:W-:Y:S02]  /*5e30*/  FSEL R109, R109, RZ, P0 ;  /* 0x000000ff6d6d7208 */ /* 0x000fe40000000000 */
[----:B------:R-:W-:Y:S02]  /*5e40*/  LOP3.LUT P0, RZ, R137, 0xff, RZ, 0xc0, !PT ;  /* 0x000000ff89ff7812 */ /* 0x000fe4000780c0ff */
[----:B------:R-:W-:Y:S01]  /*5e50*/  F2FP.F16.F32.PACK_AB R127, R108, R109 ;  /* 0x0000006d6c7f723e */ /* 0x000fe200000000ff */
[----:B------:R-:W-:Y:S02]  /*5e60*/  HADD2.F32 R108, -RZ, R106.H0_H0 ;  /* 0x2000006aff6c7230 */ /* 0x000fe40000004100 */
[----:B------:R-:W-:-:S03]  /*5e70*/  FFMA.FTZ R109, R16, R129, R128 ;  /* 0x00000081106d7223 */ /* 0x000fc60000010080 */
[----:B------:R-:W-:Y:S01]  /*5e80*/  FFMA.FTZ R110, R10, R110, R108 ;  /* 0x0000006e0a6e7223 */ /* 0x000fe2000001006c */
[----:B------:R-:W-:Y:S01]  /*5e90*/  FFMA.FTZ R108, R180, R129, R128 ;  /* 0x00000081b46c7223 */ /* 0x000fe20000010080 */
[----:B------:R-:W-:Y:S02]  /*5ea0*/  FADD.FTZ R109, R15, -R109 ;  /* 0x8000006d0f6d7221 */ /* 0x000fe40000010000 */
[----:B------:R-:W-:Y:S01]  /*5eb0*/  FMUL.FTZ R126, R110, UR13 ;  /* 0x0000000d6e7e7c20 */ /* 0x000fe20008410000 */
[----:B------:R-:W-:Y:S01]  /*5ec0*/  FADD.FTZ R108, R179, -R108 ;  /* 0x8000006cb36c7221 */ /* 0x000fe20000010000 */
[----:B------:R-:W-:Y:S01]  /*5ed0*/  FFMA.FTZ R109, R10, R109, R124 ;  /* 0x0000006d0a6d7223 */ /* 0x000fe2000001007c */
[----:B------:R-:W-:Y:S02]  /*5ee0*/  FFMA.FTZ R124, R156, R129, R128 ;  /* 0x000000819c7c7223 */ /* 0x000fe40000010080 */
[----:B------:R-:W-:Y:S01]  /*5ef0*/  FFMA.FTZ R108, R10, R108, R125 ;  /* 0x0000006c0a6c7223 */ /* 0x000fe2000001007d */
[----:B------:R-:W-:-:S02]  /*5f00*/  HADD2.F32 R125, -RZ, R105.H1_H1 ;  /* 0x30000069ff7d7230 */ /* 0x000fc40000004100 */
[----:B------:R-:W-:Y:S01]  /*5f10*/  FADD.FTZ R124, R155, -R124 ;  /* 0x8000007c9b7c7221 */ /* 0x000fe20000010000 */
[----:B------:R-:W-:Y:S02]  /*5f20*/  FSEL R126, R126, RZ, P0 ;  /* 0x000000ff7e7e7208 */ /* 0x000fe40000000000 */
[C---:B------:R-:W-:Y:S01]  /*5f30*/  F2FP.F16.F32.PACK_AB R110, R108.reuse, R110 ;  /* 0x0000006e6c6e723e */ /* 0x040fe200000000ff */
[----:B------:R-:W-:Y:S01]  /*5f40*/  FMUL.FTZ R108, R108, UR13 ;  /* 0x0000000d6c6c7c20 */ /* 0x000fe20008410000 */
[----:B------:R-:W-:Y:S01]  /*5f50*/  LOP3.LUT P0, RZ, R137, 0xff00, RZ, 0xc0, !PT ;  /* 0x0000ff0089ff7812 */ /* 0x000fe2000780c0ff */
[----:B------:R-:W-:-:S03]  /*5f60*/  FFMA.FTZ R130, R10, R124, R125 ;  /* 0x0000007c0a827223 */ /* 0x000fc6000001007d */
[----:B------:R-:W-:Y:S01]  /*5f70*/  FSEL R124, R108, RZ, P0 ;  /* 0x000000ff6c7c7208 */ /* 0x000fe20000000000 */
[----:B------:R-:W-:Y:S01]  /*5f80*/  FMUL.FTZ R108, R109, UR13 ;  /* 0x0000000d6d6c7c20 */ /* 0x000fe20008410000 */
[----:B------:R-:W-:Y:S01]  /*5f90*/  LOP3.LUT P0, RZ, R136, 0xff0000, RZ, 0xc0, !PT ;  /* 0x00ff000088ff7812 */ /* 0x000fe2000780c0ff */
[----:B------:R-:W-:Y:S01]  /*5fa0*/  FMUL.FTZ R125, R130, UR13 ;  /* 0x0000000d827d7c20 */ /* 0x000fe20008410000 */
[----:B------:R-:W-:Y:S01]  /*5fb0*/  F2FP.F16.F32.PACK_AB R126, R124, R126 ;  /* 0x0000007e7c7e723e */ /* 0x000fe200000000ff */
[----:B------:R-:W-:Y:S01]  /*5fc0*/  HADD2.F32 R124, -RZ, R104.H0_H0 ;  /* 0x20000068ff7c7230 */ /* 0x000fe20000004100 */
[----:B------:R-:W-:Y:S02]  /*5fd0*/  FSEL R108, R108, RZ, P0 ;  /* 0x000000ff6c6c7208 */ /* 0x000fe40000000000 */
[----:B------:R-:W-:Y:S02]  /*5fe0*/  LOP3.LUT P0, RZ, R136, 0xff000000, RZ, 0xc0, !PT ;  /* 0xff00000088ff7812 */ /* 0x000fe4000780c0ff */
[----:B------:R-:W-:-:S02]  /*5ff0*/  F2FP.F16.F32.PACK_AB R109, R130, R109 ;  /* 0x0000006d826d723e */ /* 0x000fc400000000ff */
[----:B------:R-:W-:Y:S02]  /*6000*/  FSEL R125, R125, RZ, P0 ;  /* 0x000000ff7d7d7208 */ /* 0x000fe40000000000 */
[----:B------:R-:W-:Y:S02]  /*6010*/  LOP3.LUT P0, RZ, R136, 0xff, RZ, 0xc0, !PT ;  /* 0x000000ff88ff7812 */ /* 0x000fe4000780c0ff */
[----:B------:R-:W-:Y:S01]  /*6020*/  F2FP.F16.F32.PACK_AB R125, R125, R108 ;  /* 0x0000006c7d7d723e */ /* 0x000fe200000000ff */
[----:B------:R-:W-:-:S04]  /*6030*/  FFMA.FTZ R108, R0, R129, R128 ;  /* 0x00000081006c7223 */ /* 0x000fc80000010080 */
[----:B------:R-:W-:-:S04]  /*6040*/  FADD.FTZ R108, R2, -R108 ;  /* 0x8000006c026c7221 */ /* 0x000fc80000010000 */
[----:B------:R-:W-:Y:S01]  /*6050*/  FFMA.FTZ R130, R10, R108, R124 ;  /* 0x0000006c0a827223 */ /* 0x000fe2000001007c */
[----:B------:R-:W-:Y:S01]  /*6060*/  FFMA.FTZ R108, R18, R129, R128 ;  /* 0x00000081126c7223 */ /* 0x000fe20000010080 */
[----:B------:R-:W-:-:S03]  /*6070*/  HADD2.F32 R124, -RZ, R104.H1_H1 ;  /* 0x30000068ff7c7230 */ /* 0x000fc60000004100 */
[----:B------:R-:W-:-:S04]  /*6080*/  FADD.FTZ R108, R17, -R108 ;  /* 0x8000006c116c7221 */ /* 0x000fc80000010000 */
[----:B------:R-:W-:Y:S01]  /*6090*/  FFMA.FTZ R108, R10, R108, R124 ;  /* 0x0000006c0a6c7223 */ /* 0x000fe2000001007c */
[----:B------:R-:W-:-:S03]  /*60a0*/  FMUL.FTZ R124, R130, UR13 ;  /* 0x0000000d827c7c20 */ /* 0x000fc60008410000 */
[C---:B------:R-:W-:Y:S01]  /*60b0*/  FMUL.FTZ R131, R108.reuse, UR13 ;  /* 0x0000000d6c837c20 */ /* 0x040fe20008410000 */
[----:B------:R-:W-:Y:S02]  /*60c0*/  F2FP.F16.F32.PACK_AB R108, R108, R130 ;  /* 0x000000826c6c723e */ /* 0x000fe400000000ff */
[----:B------:R-:W-:Y:S02]  /*60d0*/  FSEL R124, R124, RZ, P0 ;  /* 0x000000ff7c7c7208 */ /* 0x000fe40000000000 */
[----:B------:R-:W-:-:S04]  /*60e0*/  LOP3.LUT P0, RZ, R136, 0xff00, RZ, 0xc0, !PT ;  /* 0x0000ff0088ff7812 */ /* 0x000fc8000780c0ff */
[----:B------:R-:W-:-:S04]  /*60f0*/  FSEL R131, R131, RZ, P0 ;  /* 0x000000ff83837208 */ /* 0x000fc80000000000 */
[----:B------:R-:W-:Y:S01]  /*6100*/  F2FP.F16.F32.PACK_AB R124, R131, R124 ;  /* 0x0000007c837c723e */ /* 0x000fe200000000ff */
[----:B------:R-:W-:Y:S06]  /*6110*/  BRA `(.L_x_946) ;  /* 0x0000001400407947 */ /* 0x000fec0003800000 */
.L_x_943:
        /* <DEDUP_REMOVED lines=22> */
[----:B------:R-:W-:Y:S01]  /*6280*/  F2FP.F16.F32.PACK_AB R103, R102, R103 ;  /* 0x000000676667723e */ /* 0x000fe200000000ff */
        /* <DEDUP_REMOVED lines=12> */
[----:B------:R-:W-:Y:S01]  /*6350*/  F2FP.F16.F32.PACK_AB R127, R101, R100 ;  /* 0x00000064657f723e */ /* 0x000fe200000000ff */
        /* <DEDUP_REMOVED lines=8> */
[----:B------:R-:W-:Y:S01]  /*63e0*/  F2FP.F16.F32.PACK_AB R102, R100, R102 ;  /* 0x000000666466723e */ /* 0x000fe200000000ff */
        /* <DEDUP_REMOVED lines=8> */
[----:B------:R-:W-:Y:S01]  /*6470*/  F2FP.F16.F32.PACK_AB R126, R125, R126 ;  /* 0x0000007e7d7e723e */ /* 0x000fe200000000ff */
[----:B------:R-:W-:-:S05]  /*6480*/  FMUL.FTZ R100, R100, UR13 ;  /* 0x0000000d64647c20 */ /* 0x000fca0008410000 */
[----:B------:R-:W-:Y:S02]  /*6490*/  FSEL R101, R100, RZ, P0 ;  /* 0x000000ff64657208 */ /* 0x000fe40000000000 */
[----:B------:R-:W-:-:S04]  /*64a0*/  LOP3.LUT P0, RZ, R138, 0xff000000, RZ, 0xc0, !PT ;  /* 0xff0000008aff7812 */ /* 0x000fc8000780c0ff */
[----:B------:R-:W-:Y:S02]  /*64b0*/  FSEL R125, R124, RZ, P0 ;  /* 0x000000ff7c7d7208 */ /* 0x000fe40000000000 */
[----:B------:R-:W-:Y:S02]  /*64c0*/  LOP3.LUT P0, RZ, R136, 0xff0000, RZ, 0xc0, !PT ;  /* 0x00ff000088ff7812 */ /* 0x000fe4000780c0ff */
[----:B------:R-:W-:Y:S02]  /*64d0*/  F2FP.F16.F32.PACK_AB R101, R125, R101 ;  /* 0x000000657d65723e */ /* 0x000fe400000000ff */
        /* <DEDUP_REMOVED lines=19> */
[----:B------:R-:W-:Y:S02]  /*6610*/  F2FP.F16.F32.PACK_AB R124, R124, R130 ;  /* 0x000000827c7c723e */ /* 0x000fe400000000ff */
[----:B------:R-:W-:-:S04]  /*6620*/  FSEL R131, R131, RZ, P0 ;  /* 0x000000ff83837208 */ /* 0x000fc80000000000 */
[----:B------:R-:W-:Y:S01]  /*6630*/  F2FP.F16.F32.PACK_AB R100, R100, R131 ;  /* 0x000000836464723e */ /* 0x000fe200000000ff */
[----:B------:R-:W-:Y:S06]  /*6640*/  BRA `(.L_x_946) ;  /* 0x0000000c00f47947 */ /* 0x000fec0003800000 */
.L_x_949:
        /* <DEDUP_REMOVED lines=9> */
[----:B------:R-:W-:Y:S01]  /*66e0*/  F2FP.F16.F32.PACK_AB R111, R102, R100 ;  /* 0x00000064666f723e */ /* 0x000fe200000000ff */
        /* <DEDUP_REMOVED lines=18> */
[C---:B------:R-:W-:Y:S01]  /*6810*/  F2FP.F16.F32.PACK_AB R110, R100.reuse, R102 ;  /* 0x00000066646e723e */ /* 0x040fe200000000ff */
[----:B------:R-:W-:Y:S01]  /*6820*/  FMUL.FTZ R100, R100, UR13 ;  /* 0x0000000d64647c20 */ /* 0x000fe20008410000 */
[----:B------:R-:W-:Y:S02]  /*6830*/  FSEL R102, R108, RZ, P0 ;  /* 0x000000ff6c667208 */ /* 0x000fe40000000000 */
[----:B------:R-:W-:Y:S02]  /*6840*/  LOP3.LUT P0, RZ, R139, 0xff00, RZ, 0xc0, !PT ;  /* 0x0000ff008bff7812 */ /* 0x000fe4000780c0ff */
[----:B------:R-:W-:Y:S01]  /*6850*/  F2FP.F16.F32.PACK_AB R127, R109, R101 ;  /* 0x000000656d7f723e */ /* 0x000fe200000000ff */
[----:B------:R-:W-:Y:S01]  /*6860*/  FFMA.FTZ R109, R16, R129, R128 ;  /* 0x00000081106d7223 */ /* 0x000fe20000010080 */
[----:B------:R-:W-:-:S02]  /*6870*/  FSEL R101, R100, RZ, P0 ;  /* 0x000000ff64657208 */ /* 0x000fc40000000000 */
[----:B------:R-:W-:Y:S01]  /*6880*/  LOP3.LUT P0, RZ, R137, 0xff, RZ, 0xc0, !PT ;  /* 0x000000ff89ff7812 */ /* 0x000fe2000780c0ff */
[----:B------:R-:W-:Y:S01]  /*6890*/  FADD.FTZ R109, R15, -R109 ;  /* 0x8000006d0f6d7221 */ /* 0x000fe20000010000 */
[----:B------:R-:W-:Y:S01]  /*68a0*/  F2FP.F16.F32.PACK_AB R102, R101, R102 ;  /* 0x000000666566723e */ /* 0x000fe200000000ff */
        /* <DEDUP_REMOVED lines=10> */
[----:B------:R-:W-:Y:S02]  /*6950*/  F2FP.F16.F32.PACK_AB R109, R101, R109 ;  /* 0x0000006d656d723e */ /* 0x000fe400000000ff */
[----:B------:R-:W-:Y:S02]  /*6960*/  FSEL R101, R100, RZ, P0 ;  /* 0x000000ff64657208 */ /* 0x000fe40000000000 */
[----:B------:R-:W-:-:S02]  /*6970*/  LOP3.LUT P0, RZ, R138, 0xff000000, RZ, 0xc0, !PT ;  /* 0xff0000008aff7812 */ /* 0x000fc4000780c0ff */
[----:B------:R-:W-:Y:S02]  /*6980*/  F2FP.F16.F32.PACK_AB R126, R126, R108 ;  /* 0x0000006c7e7e723e */ /* 0x000fe400000000ff */
        /* <DEDUP_REMOVED lines=13> */
[----:B------:R-:W-:-:S03]  /*6a60*/  FADD.FTZ R108, R2, -R108 ;  /* 0x8000006c026c7221 */ /* 0x000fc60000010000 */
[----:B------:R-:W-:Y:S01]  /*6a70*/  FSEL R132, R100, RZ, P0 ;  /* 0x000000ff64847208 */ /* 0x000fe20000000000 */
[----:B------:R-:W-:Y:S01]  /*6a80*/  FMUL.FTZ R130, R10, R108 ;  /* 0x0000006c0a827220 */ /* 0x000fe20000410000 */
[----:B------:R-:W-:-:S03]  /*6a90*/  LOP3.LUT P0, RZ, R138, 0xff00, RZ, 0xc0, !PT ;  /* 0x0000ff008aff7812 */ /* 0x000fc6000780c0ff */
[----:B------:R-:W-:Y:S01]  /*6aa0*/  FMUL.FTZ R108, R130, UR13 ;  /* 0x0000000d826c7c20 */ /* 0x000fe20008410000 */
[----:B------:R-:W-:Y:S02]  /*6ab0*/  FSEL R100, R100, RZ, P0 ;  /* 0x000000ff64647208 */ /* 0x000fe40000000000 */
[----:B------:R-:W-:-:S04]  /*6ac0*/  LOP3.LUT P0, RZ, R138, 0xff, RZ, 0xc0, !PT ;  /* 0x000000ff8aff7812 */ /* 0x000fc8000780c0ff */
[----:B------:R-:W-:Y:S02]  /*6ad0*/  FSEL R131, R108, RZ, P0 ;  /* 0x000000ff6c837208 */ /* 0x000fe40000000000 */
[----:B------:R-:W-:Y:S02]  /*6ae0*/  LOP3.LUT P0, RZ, R136, 0xff, RZ, 0xc0, !PT ;  /* 0x000000ff88ff7812 */ /* 0x000fe4000780c0ff */
[----:B------:R-:W-:Y:S02]  /*6af0*/  F2FP.F16.F32.PACK_AB R100, R100, R131 ;  /* 0x000000836464723e */ /* 0x000fe400000000ff */
[----:B------:R-:W-:Y:S02]  /*6b00*/  FSEL R131, R108, RZ, P0 ;  /* 0x000000ff6c837208 */ /* 0x000fe40000000000 */
[----:B------:R-:W-:Y:S02]  /*6b10*/  F2FP.F16.F32.PACK_AB R108, R124, R130 ;  /* 0x000000827c6c723e */ /* 0x000fe400000000ff */
[----:B------:R-:W-:Y:S01]  /*6b20*/  F2FP.F16.F32.PACK_AB R124, R132, R131 ;  /* 0x00000083847c723e */ /* 0x000fe200000000ff */
[----:B------:R-:W-:Y:S06]  /*6b30*/  BRA `(.L_x_946) ;  /* 0x0000000800b87947 */ /* 0x000fec0003800000 */
.L_x_948:
[----:B------:R-:W-:Y:S01]  /*6b40*/  UMOV UR4, UR6 ;  /* 0x0000000600047c82 */ /* 0x000fe20008000000 */
[----:B------:R-:W-:Y:S01]  /*6b50*/  UMOV UR5, UR7 ;  /* 0x0000000700057c82 */ /* 0x000fe20008000000 */
[----:B------:R-:W-:-:S04]  /*6b60*/  UISETP.NE.U32.AND UP0, UPT, UR4, URZ, UPT ;  /* 0x000000ff0400728c */ /* 0x000fc8000bf05070 */
[----:B------:R-:W-:-:S09]  /*6b70*/  UISETP.NE.AND.EX UP0, UPT, UR5, URZ, UPT, UP0 ;  /* 0x000000ff0500728c */ /* 0x000fd2000bf05300 */
[----:B------:R-:W-:Y:S05]  /*6b80*/  BRA.U UP0, `(.L_x_950) ;  /* 0x00000005004c7547 */ /* 0x000fea000b800000 */
[-CC-:B------:R-:W-:Y:S01]  /*6b90*/  FFMA.FTZ R102, R178, R129.reuse, R128.reuse ;  /* 0x00000081b2667223 */ /* 0x180fe20000010080 */
[----:B------:R-:W-:Y:S02]  /*6ba0*/  HADD2.F32 R100, -RZ, R107.H0_H0 ;  /* 0x2000006bff647230 */ /* 0x000fe40000004100 */
[----:B------:R-:W-:Y:S01]  /*6bb0*/  FFMA.FTZ R101, R185, R129, R128 ;  /* 0x00000081b9657223 */ /* 0x000fe20000010080 */
[----:B------:R-:W-:Y:S01]  /*6bc0*/  LOP3.LUT P0, RZ, R139, 0xff0000, RZ, 0xc0, !PT ;  /* 0x00ff00008bff7812 */ /* 0x000fe2000780c0ff */
[----:B------:R-:W-:Y:S01]  /*6bd0*/  FADD.FTZ R102, R177, -R102 ;  /* 0x80000066b1667221 */ /* 0x000fe20000010000 */
[----:B------:R-:W-:Y:S02]  /*6be0*/  HADD2.F32 R124, -RZ, R106.H0_H0 ;  /* 0x2000006aff7c7230 */ /* 0x000fe40000004100 */
[----:B------:R-:W-:Y:S01]  /*6bf0*/  FADD.FTZ R101, R186, -R101 ;  /* 0x80000065ba657221 */ /* 0x000fe20000010000 */
[----:B------:R-:W-:Y:S02]  /*6c00*/  HADD2.F32 R126, -RZ, R105.H0_H0 ;  /* 0x20000069ff7e7230 */ /* 0x000fe40000004100 */
[----:B-----5:R-:W-:Y:S01]  /*6c10*/  FFMA.FTZ R102, R10, R102, R100 ;  /* 0x000000660a667223 */ /* 0x020fe20000010064 */
[----:B------:R-:W-:-:S03]  /*6c20*/  HADD2.F32 R100, -RZ, R107.H1_H1 ;  /* 0x3000006bff647230 */ /* 0x000fc60000004100 */
[----:B------:R-:W-:Y:S02]  /*6c30*/  FMUL.FTZ R102, R102, UR13 ;  /* 0x0000000d66667c20 */ /* 0x000fe40008410000 */
[----:B------:R-:W-:Y:S01]  /*6c40*/  FFMA.FTZ R101, R10, R101, R100 ;  /* 0x000000650a657223 */ /* 0x000fe20000010064 */
[----:B------:R-:W-:Y:S02]  /*6c50*/  FFMA.FTZ R100, R154, R129, R128 ;  /* 0x000000819a647223 */ /* 0x000fe40000010080 */
[----:B------:R-:W-:Y:S01]  /*6c60*/  FSEL R103, R102, RZ, P0 ;  /* 0x000000ff66677208 */ /* 0x000fe20000000000 */
[----:B------:R-:W-:Y:S01]  /*6c70*/  FMUL.FTZ R127, R101, UR13 ;  /* 0x0000000d657f7c20 */ /* 0x000fe20008410000 */
[----:B------:R-:W-:Y:S01]  /*6c80*/  ISETP.GE.U32.AND P0, PT, R138, RZ, PT ;  /* 0x000000ff8a00720c */ /* 0x000fe20003f06070 */
[----:B------:R-:W-:-:S03]  /*6c90*/  FADD.FTZ R100, R153, -R100 ;  /* 0x8000006499647221 */ /* 0x000fc60000010000 */
[----:B------:R-:W-:Y:S01]  /*6ca0*/  ISETP.GE.U32.AND.EX P0, PT, R139, 0x1000000, PT, P0 ;  /* 0x010000008b00780c */ /* 0x000fe20003f06100 */
[----:B------:R-:W-:Y:S01]  /*6cb0*/  FFMA.FTZ R100, R10, R100, R124 ;  /* 0x000000640a647223 */ /* 0x000fe2000001007c */
[----:B------:R-:W-:Y:S02]  /*6cc0*/  HADD2.F32 R124, -RZ, R106.H1_H1 ;  /* 0x3000006aff7c7230 */ /* 0x000fe40000004100 */
[----:B------:R-:W-:Y:S01]  /*6cd0*/  FSEL R101, R127, RZ, P0 ;  /* 0x000000ff7f657208 */ /* 0x000fe20000000000 */
[----:B------:R-:W-:Y:S01]  /*6ce0*/  FMUL.FTZ R100, R100, UR13 ;  /* 0x0000000d64647c20 */ /* 0x000fe20008410000 */
[----:B------:R-:W-:Y:S02]  /*6cf0*/  LOP3.LUT P0, RZ, R137, 0xff0000, RZ, 0xc0, !PT ;  /* 0x00ff000089ff7812 */ /* 0x000fe4000780c0ff */
[----:B------:R-:W-:Y:S01]  /*6d00*/  F2FP.F16.F32.PACK_AB R103, R101, R103 ;  /* 0x000000676567723e */ /* 0x000fe200000000ff */
[----:B------:R-:W-:Y:S01]  /*6d10*/  FFMA.FTZ R101, R180, R129, R128 ;  /* 0x00000081b4657223 */ /* 0x000fe20000010080 */
[----:B------:R-:W-:-:S02]  /*6d20*/  FSEL R102, R102, RZ, P0 ;  /* 0x000000ff66667208 */ /* 0x000fc40000000000 */
[----:B------:R-:W-:Y:S01]  /*6d30*/  ISETP.GE.U32.AND P0, PT, R136, RZ, PT ;  /* 0x000000ff8800720c */ /* 0x000fe20003f06070 */
[----:B------:R-:W-:-:S03]  /*6d40*/  FADD.FTZ R101, R179, -R101 ;  /* 0x80000065b3657221 */ /* 0x000fc60000010000 */
[----:B------:R-:W-:Y:S01]  /*6d50*/  ISETP.GE.U32.AND.EX P0, PT, R137, 0x1000000, PT, P0 ;  /* 0x010000008900780c */ /* 0x000fe20003f06100 */
[----:B------:R-:W-:Y:S01]  /*6d60*/  FFMA.FTZ R101, R10, R101, R124 ;  /* 0x000000650a657223 */ /* 0x000fe2000001007c */
[----:B------:R-:W-:Y:S02]  /*6d70*/  FFMA.FTZ R124, R16, R129, R128 ;  /* 0x00000081107c7223 */ /* 0x000fe40000010080 */
[----:B------:R-:W-:Y:S01]  /*6d80*/  FSEL R127, R127, RZ, P0 ;  /* 0x000000ff7f7f7208 */ /* 0x000fe20000000000 */
[----:B------:R-:W-:Y:S01]  /*6d90*/  FMUL.FTZ R101, R101, UR13 ;  /* 0x0000000d65657c20 */ /* 0x000fe20008410000 */
[----:B------:R-:W-:Y:S01]  /*6da0*/  LOP3.LUT P0, RZ, R139, 0xff, RZ, 0xc0, !PT ;  /* 0x000000ff8bff7812 */ /* 0x000fe2000780c0ff */
[----:B------:R-:W-:Y:S01]  /*6db0*/  FADD.FTZ R124, R15, -R124 ;  /* 0x8000007c0f7c7221 */ /* 0x000fe20000010000 */
[----:B------:R-:W-:Y:S02]  /*6dc0*/  F2FP.F16.F32.PACK_AB R127, R127, R102 ;  /* 0x000000667f7f723e */ /* 0x000fe400000000ff */
[----:B------:R-:W-:Y:S01]  /*6dd0*/  FSEL R102, R100, RZ, P0 ;  /* 0x000000ff64667208 */ /* 0x000fe20000000000 */
[----:B------:R-:W-:Y:S01]  /*6de0*/  FFMA.FTZ R124, R10, R124, R126 ;  /* 0x0000007c0a7c7223 */ /* 0x000fe2000001007e */
[----:B------:R-:W-:-:S03]  /*6df0*/  LOP3.LUT P0, RZ, R139, 0xff00, RZ, 0xc0, !PT ;  /* 0x0000ff008bff7812 */ /* 0x000fc6000780c0ff */
[----:B------:R-:W-:Y:S01]  /*6e00*/  FMUL.FTZ R124, R124, UR13 ;  /* 0x0000000d7c7c7c20 */ /* 0x000fe20008410000 */
[----:B------:R-:W-:Y:S02]  /*6e10*/  FSEL R125, R101, RZ, P0 ;  /* 0x000000ff657d7208 */ /* 0x000fe40000000000 */
[----:B------:R-:W-:Y:S02]  /*6e20*/  LOP3.LUT P0, RZ, R137, 0xff, RZ, 0xc0, !PT ;  /* 0x000000ff89ff7812 */ /* 0x000fe4000780c0ff */
[----:B------:R-:W-:Y:S02]  /*6e30*/  F2FP.F16.F32.PACK_AB R102, R125, R102 ;  /* 0x000000667d66723e */ /* 0x000fe400000000ff */
[----:B------:R-:W-:Y:S01]  /*6e40*/  FSEL R126, R100, RZ, P0 ;  /* 0x000000ff647e7208 */ /* 0x000fe20000000000 */
[----:B------:R-:W-:Y:S01]  /*6e50*/  FFMA.FTZ R100, R156, R129, R128 ;  /* 0x000000819c647223 */ /* 0x000fe20000010080 */
[----:B------:R-:W-:-:S03]  /*6e60*/  LOP3.LUT P0, RZ, R137, 0xff00, RZ, 0xc0, !PT ;  /* 0x0000ff0089ff7812 */ /* 0x000fc6000780c0ff */
[----:B------:R-:W-:Y:S01]  /*6e70*/  FADD.FTZ R100, R155, -R100 ;  /* 0x800000649b647221 */ /* 0x000fe20000010000 */
[----:B------:R-:W-:Y:S01]  /*6e80*/  FSEL R125, R101, RZ, P0 ;  /* 0x000000ff657d7208 */ /* 0x000fe20000000000 */
[----:B------:R-:W-:Y:S01]  /*6e90*/  HADD2.F32 R101, -RZ, R105.H1_H1 ;  /* 0x30000069ff657230 */ /* 0x000fe20000004100 */
[----:B------:R-:W-:Y:S02]  /*6ea0*/  LOP3.LUT P0, RZ, R136, 0xff0000, RZ, 0xc0, !PT ;  /* 0x00ff000088ff7812 */ /* 0x000fe4000780c0ff */
[----:B------:R-:W-:Y:S02]  /*6eb0*/  F2FP.F16.F32.PACK_AB R126, R125, R126 ;  /* 0x0000007e7d7e723e */ /* 0x000fe400000000ff */
[----:B------:R-:W-:Y:S01]  /*6ec0*/  FFMA.FTZ R101, R10, R100, R101 ;  /* 0x000000640a657223 */ /* 0x000fe20000010065 */
[----:B------:R-:W-:Y:S02]  /*6ed0*/  FSEL R100, R124, RZ, P0 ;  /* 0x000000ff7c647208 */ /* 0x000fe40000000000 */
[----:B------:R-:W-:Y:S01]  /*6ee0*/  LOP3.LUT P0, RZ, R138, 0xff0000, RZ, 0xc0, !PT ;  /* 0x00ff00008aff7812 */ /* 0x000fe2000780c0ff */
[----:B------:R-:W-:-:S03]  /*6ef0*/  FMUL.FTZ R101, R101, UR13 ;  /* 0x0000000d65657c20 */ /* 0x000fc60008410000 */
[----:B------:R-:W-:Y:S02]  /*6f00*/  FSEL R124, R124, RZ, P0 ;  /* 0x000000ff7c7c7208 */ /* 0x000fe40000000000 */
[----:B------:R-:W-:-:S04]  /*6f10*/  LOP3.LUT P0, RZ, R136, 0xff000000, RZ, 0xc0, !PT ;  /* 0xff00000088ff7812 */ /* 0x000fc8000780c0ff */
[----:B------:R-:W-:Y:S02]  /*6f20*/  FSEL R125, R101, RZ, P0 ;  /* 0x000000ff657d7208 */ /* 0x000fe40000000000 */
[----:B------:R-:W-:Y:S02]  /*6f30*/  LOP3.LUT P0, RZ, R138, 0xff000000, RZ, 0xc0, !PT ;  /* 0xff0000008aff7812 */ /* 0x000fe4000780c0ff */
[----:B------:R-:W-:Y:S01]  /*6f40*/  F2FP.F16.F32.PACK_AB R125, R125, R100 ;  /* 0x000000647d7d723e */ /* 0x000fe200000000ff */
[----:B------:R-:W-:Y:S01]  /*6f50*/  FFMA.FTZ R100, R0, R129, R128 ;  /* 0x0000008100647223 */ /* 0x000fe20000010080 */
[----:B------:R-:W-:Y:S02]  /*6f60*/  FSEL R101, R101, RZ, P0 ;  /* 0x000000ff65657208 */ /* 0x000fe40000000000 */
[----:B------:R-:W-:Y:S01]  /*6f70*/  LOP3.LUT P0, RZ, R136, 0xff00, RZ, 0xc0, !PT ;  /* 0x0000ff0088ff7812 */ /* 0x000fe2000780c0ff */
[----:B------:R-:W-:Y:S01]  /*6f80*/  FADD.FTZ R100, R2, -R100 ;  /* 0x8000006402647221 */ /* 0x000fe20000010000 */
[----:B------:R-:W-:Y:S01]  /*6f90*/  F2FP.F16.F32.PACK_AB R101, R101, R124 ;  /* 0x0000007c6565723e */ /* 0x000fe200000000ff */
[----:B------:R-:W-:-:S05]  /*6fa0*/  HADD2.F32 R124, -RZ, R104.H0_H0 ;  /* 0x20000068ff7c7230 */ /* 0x000fca0000004100 */
[----:B------:R-:W-:Y:S01]  /*6fb0*/  FFMA.FTZ R131, R10, R100, R124 ;  /* 0x000000640a837223 */ /* 0x000fe2000001007c */
[----:B------:R-:W-:Y:S01]  /*6fc0*/  FFMA.FTZ R100, R18, R129, R128 ;  /* 0x0000008112647223 */ /* 0x000fe20000010080 */
[----:B------:R-:W-:Y:S02]  /*6fd0*/  HADD2.F32 R124, -RZ, R104.H1_H1 ;  /* 0x30000068ff7c7230 */ /* 0x000fe40000004100 */
[----:B------:R-:W-:Y:S01]  /*6fe0*/  FMUL.FTZ R131, R131, UR13 ;  /* 0x0000000d83837c20 */ /* 0x000fe20008410000 */
[----:B------:R-:W-:-:S04]  /*6ff0*/  FADD.FTZ R100, R17, -R100 ;  /* 0x8000006411647221 */ /* 0x000fc80000010000 */
[----:B------:R-:W-:-:S04]  /*7000*/  FFMA.FTZ R100, R10, R100, R124 ;  /* 0x000000640a647223 */ /* 0x000fc8000001007c */
[----:B------:R-:W-:-:S05]  /*7010*/  FMUL.FTZ R100, R100, UR13 ;  /* 0x0000000d64647c20 */ /* 0x000fca0008410000 */
[----:B------:R-:W-:Y:S02]  /*7020*/  FSEL R124, R100, RZ, P0 ;  /* 0x000000ff647c7208 */ /* 0x000fe40000000000 */
[----:B------:R-:W-:-:S04]  /*7030*/  LOP3.LUT P0, RZ, R138, 0xff00, RZ, 0xc0, !PT ;  /* 0x0000ff008aff7812 */ /* 0x000fc8000780c0ff */
        /* <DEDUP_REMOVED lines=8> */
.L_x_950:
[-CC-:B------:R-:W-:Y:S01]  /*70c0*/  FFMA.FTZ R100, R178, R129.reuse, R128.reuse ;  /* 0x00000081b2647223 */ /* 0x180fe20000010080 */
[--C-:B------:R-:W-:Y:S02]  /*70d0*/  HADD2.F32 R101, -RZ, R107.reuse.H0_H0 ;  /* 0x2000006bff657230 */ /* 0x100fe40000004100 */
[----:B------:R-:W-:Y:S01]  /*70e0*/  FFMA.FTZ R103, R185, R129, R128 ;  /* 0x00000081b9677223 */ /* 0x000fe20000010080 */
[----:B------:R-:W-:Y:S01]  /*70f0*/  LOP3.LUT P0, RZ, R137, 0xff0000, RZ, 0xc0, !PT ;  /* 0x00ff000089ff7812 */ /* 0x000fe2000780c0ff */
[----:B------:R-:W-:Y:S01]  /*7100*/  FADD.FTZ R100, R177, -R100 ;  /* 0x80000064b1647221 */ /* 0x000fe20000010000 */
[----:B------:R-:W-:Y:S02]  /*7110*/  HADD2.F32 R102, -RZ, R107.H1_H1 ;  /* 0x3000006bff667230 */ /* 0x000fe40000004100 */
[----:B------:R-:W-:Y:S01]  /*7120*/  FADD.FTZ R103, R186, -R103 ;  /* 0x80000067ba677221 */ /* 0x000fe20000010000 */
[----:B------:R-:W-:Y:S02]  /*7130*/  HADD2.F32 R110, -RZ, R106.H1_H1 ;  /* 0x3000006aff6e7230 */ /* 0x000fe40000004100 */
[----:B-----5:R-:W-:Y:S01]  /*7140*/  FFMA.FTZ R100, R10, R100, R101 ;  /* 0x000000640a647223 */ /* 0x020fe20000010065 */
[----:B------:R-:W-:-:S02]  /*7150*/  HADD2.F32 R130, -RZ, R105.H0_H0 ;  /* 0x20000069ff827230 */ /* 0x000fc40000004100 */
[----:B------:R-:W-:Y:S01]  /*7160*/  FFMA.FTZ R103, R10, R103, R102 ;  /* 0x000000670a677223 */ /* 0x000fe20000010066 */
[----:B------:R-:W-:Y:S02]  /*7170*/  HADD2.F32 R125, -RZ, R105.H1_H1 ;  /* 0x30000069ff7d7230 */ /* 0x000fe40000004100 */
[----:B------:R-:W-:Y:S02]  /*7180*/  FMUL.FTZ R101, R100, UR13 ;  /* 0x0000000d64657c20 */ /* 0x000fe40008410000 */
[C---:B------:R-:W-:Y:S01]  /*7190*/  F2FP.F16.F32.PACK_AB R111, R103.reuse, R100 ;  /* 0x00000064676f723e */ /* 0x040fe200000000ff */
[----:B------:R-:W-:Y:S02]  /*71a0*/  FMUL.FTZ R103, R103, UR13 ;  /* 0x0000000d67677c20 */ /* 0x000fe40008410000 */
[----:B------:R-:W-:Y:S01]  /*71b0*/  FSEL R108, R101, RZ, P0 ;  /* 0x000000ff656c7208 */ /* 0x000fe20000000000 */
[----:B------:R-:W-:Y:S01]  /*71c0*/  HADD2.F32 R100, -RZ, R106.H0_H0 ;  /* 0x2000006aff647230 */ /* 0x000fe20000004100 */
[----:B------:R-:W-:-:S04]  /*71d0*/  LOP3.LUT P0, RZ, R139, 0xff0000, RZ, 0xc0, !PT ;  /* 0x00ff00008bff7812 */ /* 0x000fc8000780c0ff */
[----:B------:R-:W-:Y:S01]  /*71e0*/  FSEL R109, R101, RZ, P0 ;  /* 0x000000ff656d7208 */ /* 0x000fe20000000000 */
[----:B------:R-:W-:Y:S01]  /*71f0*/  FFMA.FTZ R101, R154, R129, R128 ;  /* 0x000000819a657223 */ /* 0x000fe20000010080 */
[----:B------:R-:W-:-:S03]  /*7200*/  ISETP.GE.U32.AND P0, PT, R136, RZ, PT ;  /* 0x000000ff8800720c */ /* 0x000fc60003f06070 */
[----:B------:R-:W-:Y:S01]  /*7210*/  FADD.FTZ R101, R153, -R101 ;  /* 0x8000006599657221 */ /* 0x000fe20000010000 */
[----:B------:R-:W-:-:S03]  /*7220*/  ISETP.GE.U32.AND.EX P0, PT, R137, 0x1000000, PT, P0 ;  /* 0x010000008900780c */ /* 0x000fc60003f06100 */
[----:B------:R-:W-:Y:S01]  /*7230*/  FFMA.FTZ R101, R10, R101, R100 ;  /* 0x000000650a657223 */ /* 0x000fe20000010064 */
[----:B------:R-:W-:Y:S01]  /*7240*/  FSEL R127, R103, RZ, P0 ;  /* 0x000000ff677f7208 */ /* 0x000fe20000000000 */
[----:B------:R-:W-:Y:S01]  /*7250*/  FFMA.FTZ R100, R180, R129, R128 ;  /* 0x00000081b4647223 */ /* 0x000fe20000010080 */
[----:B------:R-:W-:Y:S01]  /*7260*/  ISETP.GE.U32.AND P0, PT, R138, RZ, PT ;  /* 0x000000ff8a00720c */ /* 0x000fe20003f06070 */
[----:B------:R-:W-:Y:S01]  /*7270*/  FMUL.FTZ R102, R101, UR13 ;  /* 0x0000000d65667c20 */ /* 0x000fe20008410000 */
[----:B------:R-:W-:Y:S01]  /*7280*/  F2FP.F16.F32.PACK_AB R127, R127, R108 ;  /* 0x0000006c7f7f723e */ /* 0x000fe200000000ff */
[----:B------:R-:W-:Y:S01]  /*7290*/  FADD.FTZ R100, R179, -R100 ;  /* 0x80000064b3647221 */ /* 0x000fe20000010000 */
[----:B------:R-:W-:-:S03]  /*72a0*/  ISETP.GE.U32.AND.EX P0, PT, R139, 0x1000000, PT, P0 ;  /* 0x010000008b00780c */ /* 0x000fc60003f06100 */
[----:B------:R-:W-:Y:S01]  /*72b0*/  FFMA.FTZ R100, R10, R100, R110 ;  /* 0x000000640a647223 */ /* 0x000fe2000001006e */
[----:B------:R-:W-:Y:S02]  /*72c0*/  FSEL R103, R103, RZ, P0 ;  /* 0x000000ff67677208 */ /* 0x000fe40000000000 */
[----:B------:R-:W-:Y:S02]  /*72d0*/  LOP3.LUT P0, RZ, R137, 0xff, RZ, 0xc0, !PT ;  /* 0x000000ff89ff7812 */ /* 0x000fe4000780c0ff */
[----:B------:R-:W-:Y:S01]  /*72e0*/  F2FP.F16.F32.PACK_AB R103, R103, R109 ;  /* 0x0000006d6767723e */ /* 0x000fe200000000ff */
[--C-:B------:R-:W-:Y:S01]  /*72f0*/  FFMA.FTZ R109, R16, R129, R128.reuse ;  /* 0x00000081106d7223 */ /* 0x100fe20000010080 */
[----:B------:R-:W-:Y:S02]  /*7300*/  FSEL R126, R102, RZ, P0 ;  /* 0x000000ff667e7208 */ /* 0x000fe40000000000 */
[----:B------:R-:W-:Y:S01]  /*7310*/  LOP3.LUT P0, RZ, R139, 0xff, RZ, 0xc0, !PT ;  /* 0x000000ff8bff7812 */ /* 0x000fe2000780c0ff */
[----:B------:R-:W-:Y:S01]  /*7320*/  FADD.FTZ R109, R15, -R109 ;  /* 0x8000006d0f6d7221 */ /* 0x000fe20000010000 */
[C---:B------:R-:W-:Y:S01]  /*7330*/  F2FP.F16.F32.PACK_AB R110, R100.reuse, R101 ;  /* 0x00000065646e723e */ /* 0x040fe200000000ff */
[----:B------:R-:W-:Y:S01]  /*7340*/  FMUL.FTZ R100, R100, UR13 ;  /* 0x0000000d64647c20 */ /* 0x000fe20008410000 */
[----:B------:R-:W-:Y:S01]  /*7350*/  FSEL R102, R102, RZ, P0 ;  /* 0x000000ff66667208 */ /* 0x000fe20000000000 */
[----:B------:R-:W-:Y:S01]  /*7360*/  FFMA.FTZ R101, R156, R129, R128 ;  /* 0x000000819c657223 */ /* 0x000fe20000010080 */
[----:B------:R-:W-:Y:S01]  /*7370*/  LOP3.LUT P0, RZ, R137, 0xff00, RZ, 0xc0, !PT ;  /* 0x0000ff0089ff7812 */ /* 0x000fe2000780c0ff */
[----:B------:R-:W-:-:S02]  /*7380*/  FFMA.FTZ R109, R10, R109, R130 ;  /* 0x0000006d0a6d7223 */ /* 0x000fc40000010082 */
[----:B------:R-:W-:Y:S01]  /*7390*/  FADD.FTZ R101, R155, -R101 ;  /* 0x800000659b657221 */ /* 0x000fe20000010000 */
[----:B------:R-:W-:Y:S02]  /*73a0*/  FSEL R124, R100, RZ, P0 ;  /* 0x000000ff647c7208 */ /* 0x000fe40000000000 */
[----:B------:R-:W-:Y:S01]  /*73b0*/  LOP3.LUT P0, RZ, R139, 0xff00, RZ, 0xc0, !PT ;  /* 0x0000ff008bff7812 */ /* 0x000fe2000780c0ff */
[----:B------:R-:W-:Y:S01]  /*73c0*/  FFMA.FTZ R125, R10, R101, R125 ;  /* 0x000000650a7d7223 */ /* 0x000fe2000001007d */
[----:B------:R-:W-:Y:S01]  /*73d0*/  FMUL.FTZ R101, R109, UR13 ;  /* 0x0000000d6d657c20 */ /* 0x000fe20008410000 */
[----:B------:R-:W-:Y:S02]  /*73e0*/  F2FP.F16.F32.PACK_AB R126, R124, R126 ;  /* 0x0000007e7c7e723e */ /* 0x000fe400000000ff */
[----:B------:R-:W-:Y:S02]  /*73f0*/  FSEL R130, R100, RZ, P0 ;  /* 0x000000ff64827208 */ /* 0x000fe40000000000 */
[----:B------:R-:W-:-:S02]  /*7400*/  LOP3.LUT P0, RZ, R136, 0xff0000, RZ, 0xc0, !PT ;  /* 0x00ff000088ff7812 */ /* 0x000fc4000780c0ff */
[C---:B------:R-:W-:Y:S01]  /*7410*/  F2FP.F16.F32.PACK_AB R109, R125.reuse, R109 ;  /* 0x0000006d7d6d723e */ /* 0x040fe200000000ff */
[----:B------:R-:W-:Y:S01]  /*7420*/  FMUL.FTZ R125, R125, UR13 ;  /* 0x0000000d7d7d7c20 */ /* 0x000fe20008410000 */
[C---:B------:R-:W-:Y:S02]  /*7430*/  FSEL R100, R101.reuse, RZ, P0 ;  /* 0x000000ff65647208 */ /* 0x040fe40000000000 */
[----:B------:R-:W-:Y:S02]  /*7440*/  LOP3.LUT P0, RZ, R138, 0xff0000, RZ, 0xc0, !PT ;  /* 0x00ff00008aff7812 */ /* 0x000fe4000780c0ff */
[----:B------:R-:W-:Y:S01]  /*7450*/  F2FP.F16.F32.PACK_AB R102, R130, R102 ;  /* 0x000000668266723e */ /* 0x000fe200000000ff */
[----:B------:R-:W-:Y:S01]  /*7460*/  HADD2.F32 R130, -RZ, R104.H0_H0 ;  /* 0x20000068ff827230 */ /* 0x000fe20000004100 */
[----:B------:R-:W-:Y:S02]  /*7470*/  FSEL R101, R101, RZ, P0 ;  /* 0x000000ff65657208 */ /* 0x000fe40000000000 */
[----:B------:R-:W-:-:S04]  /*7480*/  LOP3.LUT P0, RZ, R136, 0xff000000, RZ, 0xc0, !PT ;  /* 0xff00000088ff7812 */ /* 0x000fc8000780c0ff */
[----:B------:R-:W-:Y:S02]  /*7490*/  FSEL R108, R125, RZ, P0 ;  /* 0x000000ff7d6c7208 */ /* 0x000fe40000000000 */
[----:B------:R-:W-:-:S04]  /*74a0*/  LOP3.LUT P0, RZ, R138, 0xff000000, RZ, 0xc0, !PT ;  /* 0xff0000008aff7812 */ /* 0x000fc8000780c0ff */
[----:B------:R-:W-:Y:S02]  /*74b0*/  FSEL R125, R125, RZ, P0 ;  /* 0x000000ff7d7d7208 */ /* 0x000fe40000000000 */
[----:B------:R-:W-:Y:S02]  /*74c0*/  LOP3.LUT P0, RZ, R136, 0xff00, RZ, 0xc0, !PT ;  /* 0x0000ff0088ff7812 */ /* 0x000fe4000780c0ff */
[----:B------:R-:W-:Y:S02]  /*74d0*/  F2FP.F16.F32.PACK_AB R101, R125, R101 ;  /* 0x000000657d65723e */ /* 0x000fe400000000ff */
[----:B------:R-:W-:Y:S01]  /*74e0*/  F2FP.F16.F32.PACK_AB R125, R108, R100 ;  /* 0x000000646c7d723e */ /* 0x000fe200000000ff */
[----:B------:R-:W-:Y:S01]  /*74f0*/  FFMA.FTZ R100, R18, R129, R128 ;  /* 0x0000008112647223 */ /* 0x000fe20000010080 */
[----:B------:R-:W-:-:S03]  /*7500*/  HADD2.F32 R108, -RZ, R104.H1_H1 ;  /* 0x30000068ff6c7230 */ /* 0x000fc60000004100 */
[----:B------:R-:W-:-:S04]  /*7510*/  FADD.FTZ R100, R17, -R100 ;  /* 0x8000006411647221 */ /* 0x000fc80000010000 */
[----:B------:R-:W-:Y:S01]  /*7520*/  FFMA.FTZ R124, R10, R100, R108 ;  /* 0x000000640a7c7223 */ /* 0x000fe2000001006c */
[----:B------:R-:W-:-:S04]  /*7530*/  FFMA.FTZ R100, R0, R129, R128 ;  /* 0x0000008100647223 */ /* 0x000fc80000010080 */
[----:B------:R-:W-:Y:S01]  /*7540*/  FADD.FTZ R108, R2, -R100 ;  /* 0x80000064026c7221 */ /* 0x000fe20000010000 */
[----:B------:R-:W-:-:S03]  /*7550*/  FMUL.FTZ R100, R124, UR13 ;  /* 0x0000000d7c647c20 */ /* 0x000fc60008410000 */
[----:B------:R-:W-:Y:S02]  /*7560*/  FFMA.FTZ R130, R10, R108, R130 ;  /* 0x0000006c0a827223 */ /* 0x000fe40000010082 */
[----:B------:R-:W-:Y:S02]  /*7570*/  FSEL R132, R100, RZ, P0 ;  /* 0x000000ff64847208 */ /* 0x000fe40000000000 */
[----:B------:R-:W-:Y:S01]  /*7580*/  LOP3.LUT P0, RZ, R138, 0xff00, RZ, 0xc0, !PT ;  /* 0x0000ff008aff7812 */ /* 0x000fe2000780c0ff */
[----:B------:R-:W-:-:S03]  /*7590*/  FMUL.FTZ R108, R130, UR13 ;  /* 0x0000000d826c7c20 */ /* 0x000fc60008410000 */
[----:B------:R-:W-:Y:S02]  /*75a0*/  FSEL R100, R100, RZ, P0 ;  /* 0x000000ff64647208 */ /* 0x000fe40000000000 */
[----:B------:R-:W-:-:S04]  /*75b0*/  LOP3.LUT P0, RZ, R138, 0xff, RZ, 0xc0, !PT ;  /* 0x000000ff8aff7812 */ /* 0x000fc8000780c0ff */
[----:B------:R-:W-:Y:S02]  /*75c0*/  FSEL R131, R108, RZ, P0 ;  /* 0x000000ff6c837208 */ /* 0x000fe40000000000 */
[----:B------:R-:W-:Y:S02]  /*75d0*/  LOP3.LUT P0, RZ, R136, 0xff, RZ, 0xc0, !PT ;  /* 0x000000ff88ff7812 */ /* 0x000fe4000780c0ff */
[----:B------:R-:W-:Y:S02]  /*75e0*/  F2FP.F16.F32.PACK_AB R100, R100, R131 ;  /* 0x000000836464723e */ /* 0x000fe400000000ff */
[----:B------:R-:W-:Y:S02]  /*75f0*/  FSEL R131, R108, RZ, P0 ;  /* 0x000000ff6c837208 */ /* 0x000fe40000000000 */
[----:B------:R-:W-:Y:S02]  /*7600*/  F2FP.F16.F32.PACK_AB R108, R124, R130 ;  /* 0x000000827c6c723e */ /* 0x000fe400000000ff */
[----:B------:R-:W-:-:S07]  /*7610*/  F2FP.F16.F32.PACK_AB R124, R132, R131 ;  /* 0x00000083847c723e */ /* 0x000fce00000000ff */
.L_x_946:
[----:B------:R-:W-:-:S04]  /*7620*/  ISETP.NE.U32.AND P0, PT, RZ, UR4, PT ;  /* 0x00000004ff007c0c */ /* 0x000fc8000bf05070 */
[----:B------:R-:W-:-:S13]  /*7630*/  ISETP.NE.AND.EX P0, PT, RZ, UR5, PT, P0 ;  /* 0x00000005ff007c0c */ /* 0x000fda000bf05300 */
[----:B------:R-:W1:Y:S02]  /*7640*/  @P0 LDC.64 R130, c[0x0][0x478] ;  /* 0x00011e00ff820b82 */ /* 0x000e640000000a00 */
        /* <DEDUP_REMOVED lines=11> */
.L_x_942:
[----:B------:R-:W-:Y:S05]  /*7700*/  BSYNC.RECONVERGENT B1 ;  /* 0x0000000000017941 */ /* 0x000fea0003800200 */
.L_x_941:
        /* <DEDUP_REMOVED lines=12> */
[----:B------:R-:W-:Y:S02]  /*77d0*/  HADD2.F32 R101, -RZ, R47.H0_H0 ;  /* 0x2000002fff657230 */ /* 0x000fe40000004100 */
[----:B------:R-:W-:Y:S01]  /*77e0*/  FFMA.FTZ R102, R187, R129, R128 ;  /* 0x00000081bb667223 */ /* 0x000fe20000010080 */
[----:B------:R-:W-:Y:S01]  /*77f0*/  LOP3.LUT P6, RZ, R41, 0xff0000, RZ, 0xc0, !PT ;  /* 0x00ff000029ff7812 */ /* 0x000fe200078cc0ff */
[----:B------:R-:W-:Y:S01]  /*7800*/  FADD.FTZ R100, R173, -R100 ;  /* 0x80000064ad647221 */ /* 0x000fe20000010000 */
[----:B------:R-:W-:Y:S02]  /*7810*/  HADD2.F32 R110, -RZ, R46.H1_H1 ;  /* 0x3000002eff6e7230 */ /* 0x000fe40000004100 */
[----:B------:R-:W-:Y:S01]  /*7820*/  FADD.FTZ R102, R188, -R102 ;  /* 0x80000066bc667221 */ /* 0x000fe20000010000 */
[----:B------:R-:W-:Y:S02]  /*7830*/  HADD2.F32 R130, -RZ, R45.H0_H0 ;  /* 0x2000002dff827230 */ /* 0x000fe40000004100 */
[----:B-----5:R-:W-:Y:S01]  /*7840*/  FFMA.FTZ R100, R10, R100, R101 ;  /* 0x000000640a647223 */ /* 0x020fe20000010065 */
[----:B------:R-:W-:-:S02]  /*7850*/  HADD2.F32 R101, -RZ, R47.H1_H1 ;  /* 0x3000002fff657230 */ /* 0x000fc40000004100 */
[----:B------:R-:W-:Y:S02]  /*7860*/  HADD2.F32 R125, -RZ, R45.H1_H1 ;  /* 0x3000002dff7d7230 */ /* 0x000fe40000004100 */
[----:B------:R-:W-:Y:S01]  /*7870*/  FMUL.FTZ R103, R100, UR13 ;  /* 0x0000000d64677c20 */ /* 0x000fe20008410000 */
[----:B------:R-:W-:Y:S01]  /*7880*/  FFMA.FTZ R102, R10, R102, R101 ;  /* 0x000000660a667223 */ /* 0x000fe20000010065 */
[----:B------:R-:W-:-:S03]  /*7890*/  FFMA.FTZ R101, R150, R129, R128 ;  /* 0x0000008196657223 */ /* 0x000fc60000010080 */
[----:B------:R-:W-:Y:S02]  /*78a0*/  FSEL R108, R103, RZ, P6 ;  /* 0x000000ff676c7208 */ /* 0x000fe40003000000 */
[----:B------:R-:W-:Y:S01]  /*78b0*/  LOP3.LUT P6, RZ, R43, 0xff0000, RZ, 0xc0, !PT ;  /* 0x00ff00002bff7812 */ /* 0x000fe200078cc0ff */
[----:B------:R-:W-:Y:S01]  /*78c0*/  FADD.FTZ R101, R149, -R101 ;  /* 0x8000006595657221 */ /* 0x000fe20000010000 */
[C---:B------:R-:W-:Y:S01]  /*78d0*/  F2FP.F16.F32.PACK_AB R111, R102.reuse, R100 ;  /* 0x00000064666f723e */ /* 0x040fe200000000ff */
[----:B------:R-:W-:Y:S01]  /*78e0*/  FMUL.FTZ R102, R102, UR13 ;  /* 0x0000000d66667c20 */ /* 0x000fe20008410000 */
[----:B------:R-:W-:Y:S01]  /*78f0*/  FSEL R103, R103, RZ, P6 ;  /* 0x000000ff67677208 */ /* 0x000fe20003000000 */
[----:B------:R-:W-:Y:S01]  /*7900*/  HADD2.F32 R100, -RZ, R46.H0_H0 ;  /* 0x2000002eff647230 */ /* 0x000fe20000004100 */
[----:B------:R-:W-:-:S04]  /*7910*/  ISETP.GE.U32.AND P6, PT, R40, RZ, PT ;  /* 0x000000ff2800720c */ /* 0x000fc80003fc6070 */
[----:B------:R-:W-:Y:S01]  /*7920*/  ISETP.GE.U32.AND.EX P6, PT, R41, 0x1000000, PT, P6 ;  /* 0x010000002900780c */ /* 0x000fe20003fc6160 */
[----:B------:R-:W-:Y:S01]  /*7930*/  FFMA.FTZ R101, R10, R101, R100 ;  /* 0x000000650a657223 */ /* 0x000fe20000010064 */
[----:B------:R-:W-:Y:S02]  /*7940*/  FFMA.FTZ R100, R176, R129, R128 ;  /* 0x00000081b0647223 */ /* 0x000fe40000010080 */
[----:B------:R-:W-:Y:S02]  /*7950*/  FSEL R127, R102, RZ, P6 ;  /* 0x000000ff667f7208 */ /* 0x000fe40003000000 */
[----:B------:R-:W-:Y:S01]  /*7960*/  ISETP.GE.U32.AND P6, PT, R42, RZ, PT ;  /* 0x000000ff2a00720c */ /* 0x000fe20003fc6070 */
[----:B------:R-:W-:Y:S01]  /*7970*/  FADD.FTZ R100, R175, -R100 ;  /* 0x80000064af647221 */ /* 0x000fe20000010000 */
[----:B------:R-:W-:Y:S02]  /*7980*/  F2FP.F16.F32.PACK_AB R127, R127, R108 ;  /* 0x0000006c7f7f723e */ /* 0x000fe400000000ff */
[----:B------:R-:W-:Y:S01]  /*7990*/  ISETP.GE.U32.AND.EX P6, PT, R43, 0x1000000, PT, P6 ;  /* 0x010000002b00780c */ /* 0x000fe20003fc6160 */
[----:B------:R-:W-:-:S03]  /*79a0*/  FFMA.FTZ R100, R10, R100, R110 ;  /* 0x000000640a647223 */ /* 0x000fc6000001006e */
[----:B------:R-:W-:Y:S01]  /*79b0*/  FSEL R109, R102, RZ, P6 ;  /* 0x000000ff666d7208 */ /* 0x000fe20003000000 */
[----:B------:R-:W-:Y:S01]  /*79c0*/  FMUL.FTZ R102, R101, UR13 ;  /* 0x0000000d65667c20 */ /* 0x000fe20008410000 */
        /* <DEDUP_REMOVED lines=54> */
.L_x_955:
[-CC-:B-1----:R-:W-:Y:S01]  /*7d30*/  FFMA.FTZ R102, R174, R129.reuse, R128.reuse ;  /* 0x00000081ae667223 */ /* 0x182fe20000010080 */
        /* <DEDUP_REMOVED lines=82> */
.L_x_954:
        /* <DEDUP_REMOVED lines=82> */
.L_x_957:
        /* <DEDUP_REMOVED lines=75> */
.L_x_953:
[----:B------:R-:W-:-:S04]  /*8c30*/  UISETP.NE.U32.AND UP0, UPT, UR24, URZ, UPT ;  /* 0x000000ff1800728c */ /* 0x000fc8000bf05070 */
[----:B------:R-:W-:-:S09]  /*8c40*/  UISETP.NE.AND.EX UP0, UPT, UR25, URZ, UPT, UP0 ;  /* 0x000000ff1900728c */ /* 0x000fd2000bf05300 */
[----:B------:R-:W-:Y:S05]  /*8c50*/  BRA.U !UP0, `(.L_x_958) ;  /* 0x00000009080c7547 */ /* 0x000fea000b800000 */
[----:B------:R-:W-:-:S04]  /*8c60*/  UISETP.NE.U32.AND UP0, UPT, UR6, URZ, UPT ;  /* 0x000000ff0600728c */ /* 0x000fc8000bf05070 */
[----:B------:R-:W-:-:S09]  /*8c70*/  UISETP.NE.AND.EX UP0, UPT, UR7, URZ, UPT, UP0 ;  /* 0x000000ff0700728c */ /* 0x000fd2000bf05300 */
[----:B------:R-:W-:Y:S05]  /*8c80*/  BRA.U !UP0, `(.L_x_959) ;  /* 0x0000000508087547 */ /* 0x000fea000b800000 */
[-CC-:B------:R-:W-:Y:S01]  /*8c90*/  FFMA.FTZ R111, R187, R129.reuse, R128.reuse ;  /* 0x00000081bb6f7223 */ /* 0x180fe20000010080 */
[--C-:B------:R-:W-:Y:S02]  /*8ca0*/  HADD2.F32 R108, -RZ, R47.reuse.H1_H1 ;  /* 0x3000002fff6c7230 */ /* 0x100fe40000004100 */
[----:B------:R-:W-:Y:S01]  /*8cb0*/  FFMA.FTZ R110, R174, R129, R128 ;  /* 0x00000081ae6e7223 */ /* 0x000fe20000010080 */
[----:B------:R-:W-:Y:S01]  /*8cc0*/  ISETP.GE.U32.AND P6, PT, R40, RZ, PT ;  /* 0x000000ff2800720c */ /* 0x000fe20003fc6070 */
[----:B------:R-:W-:Y:S01]  /*8cd0*/  FADD.FTZ R111, R188, -R111 ;  /* 0x8000006fbc6f7221 */ /* 0x000fe20000010000 */
[----:B-1----:R-:W-:Y:S02]  /*8ce0*/  HADD2.F32 R125, -RZ, R46.H1_H1 ;  /* 0x3000002eff7d7230 */ /* 0x002fe40000004100 */
        /* <DEDUP_REMOVED lines=60> */
.L_x_959:
[-CC-:B-1----:R-:W-:Y:S01]  /*90b0*/  FFMA.FTZ R125, R187, R129.reuse, R128.reuse ;  /* 0x00000081bb7d7223 */ /* 0x182fe20000010080 */
        /* <DEDUP_REMOVED lines=61> */
.L_x_958:
[----:B------:R-:W-:-:S04]  /*9490*/  UISETP.NE.U32.AND UP0, UPT, UR6, URZ, UPT ;  /* 0x000000ff0600728c */ /* 0x000fc8000bf05070 */
[----:B------:R-:W-:-:S09]  /*94a0*/  UISETP.NE.AND.EX UP0, UPT, UR7, URZ, UPT, UP0 ;  /* 0x000000ff0700728c */ /* 0x000fd2000bf05300 */
[----:B------:R-:W-:Y:S05]  /*94b0*/  BRA.U !UP0, `(.L_x_960) ;  /* 0x0000000108e87547 */ /* 0x000fea000b800000 */
        /* <DEDUP_REMOVED lines=16> */
[----:B-1----:R-:W-:Y:S01]  /*95c0*/  FADD.FTZ R125, R175, -R108 ;  /* 0x8000006caf7d7221 */ /* 0x002fe20000010000 */
        /* <DEDUP_REMOVED lines=41> */
.L_x_960:
[-CC-:B-1----:R-:W-:Y:S01]  /*9860*/  FFMA.FTZ R124, R174, R129.reuse, R128.reuse ;  /* 0x00000081ae7c7223 */ /* 0x182fe20000010080 */
        /* <DEDUP_REMOVED lines=51> */
[----:B------:R-:W-:-:S07]  /*9ba0*/  F2FP.F16.F32.PACK_AB R124, R124, R130 ;  /* 0x000000827c7c723e */ /* 0x000fce00000000ff */
.L_x_956:
[----:B------:R-:W1:Y:S01]  /*9bb0*/  @UP0 LDCU.64 UR4, c[0x0][0x478] ;  /* 0x00008f00ff0407ac */ /* 0x000e620008000a00 */
[----:B------:R-:W-:Y:S01]  /*9bc0*/  PLOP3.LUT P6, PT, PT, PT, UP0, 0x80, 0x8 ;  /* 0x000000000008781c */ /* 0x000fe20003fcf008 */
[----:B------:R-:W-:-:S12]  /*9bd0*/  HFMA2 R130, -RZ, RZ, 0, 9.5367431640625e-07 ;  /* 0x00000010ff827431 */ /* 0x000fd800000001ff */
[----:B-1----:R-:W-:Y:S01]  /*9be0*/  @P6 IMAD.WIDE.U32 R130, R3, R130, UR4 ;  /* 0x0000000403826e25 */ /* 0x002fe2000f8e0082 */
[----:B------:R-:W-:-:S13]  /*9bf0*/  PLOP3.LUT P6, PT, PT, PT, UP0, 0x80, 0x8 ;  /* 0x000000000008781c */ /* 0x000fda0003fcf008 */
        /* <DEDUP_REMOVED lines=8> */
.L_x_952:
[----:B------:R-:W-:Y:S05]  /*9c80*/  BSYNC.RECONVERGENT B1 ;  /* 0x0000000000017941 */ /* 0x000fea0003800200 */
.L_x_951:
        /* <DEDUP_REMOVED lines=12> */
[-CC-:B-12---:R-:W-:Y:S01]  /*9d50*/  FFMA.FTZ R100, R170, R129.reuse, R128.reuse ;  /* 0x00000081aa647223 */ /* 0x186fe20000010080 */
        /* <DEDUP_REMOVED lines=86> */
.L_x_965:
[-CC-:B-12---:R-:W-:Y:S01]  /*a2c0*/  FFMA.FTZ R102, R170, R129.reuse, R128.reuse ;  /* 0x00000081aa667223 */ /* 0x186fe20000010080 */
        /* <DEDUP_REMOVED lines=82> */
.L_x_964:
[----:B-12---:R-:W1:Y:S02]  /*a7f0*/  LDC.64 R100, c[0x0][0x478] ;  /* 0x00011e00ff647b82 */ /* 0x006e640000000a00 */
        /* <DEDUP_REMOVED lines=82> */
.L_x_967:
        /* <DEDUP_REMOVED lines=75> */
.L_x_963:
[----:B------:R-:W-:-:S04]  /*b1d0*/  UISETP.NE.U32.AND UP0, UPT, UR24, URZ, UPT ;  /* 0x000000ff1800728c */ /* 0x000fc8000bf05070 */
[----:B------:R-:W-:-:S09]  /*b1e0*/  UISETP.NE.AND.EX UP0, UPT, UR25, URZ, UPT, UP0 ;  /* 0x000000ff1900728c */ /* 0x000fd2000bf05300 */
[----:B------:R-:W-:Y:S05]  /*b1f0*/  BRA.U !UP0, `(.L_x_968) ;  /* 0x0000000908107547 */ /* 0x000fea000b800000 */
[----:B-12---:R-:W1:Y:S02]  /*b200*/  LDC.64 R124, c[0x0][0x478] ;  /* 0x00011e00ff7c7b82 */ /* 0x006e640000000a00 */
[----:B-1----:R-:W-:-:S04]  /*b210*/  ISETP.NE.U32.AND P1, PT, R124, RZ, PT ;  /* 0x000000ff7c00720c */ /* 0x002fc80003f25070 */
[----:B------:R-:W-:-:S13]  /*b220*/  ISETP.NE.AND.EX P1, PT, R125, RZ, PT, P1 ;  /* 0x000000ff7d00720c */ /* 0x000fda0003f25310 */
[----:B------:R-:W-:Y:S05]  /*b230*/  @!P1 BRA `(.L_x_969) ;  /* 0x0000000400089947 */ /* 0x000fea0003800000 */
        /* <DEDUP_REMOVED lines=66> */
.L_x_969:
        /* <DEDUP_REMOVED lines=62> */
.L_x_968:
[----:B-12---:R-:W1:Y:S02]  /*ba40*/  LDC.64 R124, c[0x0][0x478] ;  /* 0x00011e00ff7c7b82 */ /* 0x006e640000000a00 */
        /* <DEDUP_REMOVED lines=61> */
.L_x_970:
        /* <DEDUP_REMOVED lines=53> */
.L_x_966:
[----:B------:R-:W1:Y:S02]  /*c170*/  @P1 LDC.64 R130, c[0x0][0x478] ;  /* 0x00011e00ff821b82 */ /* 0x000e640000000a00 */
        /* <DEDUP_REMOVED lines=9> */
.L_x_962:
[----:B------:R-:W-:Y:S05]  /*c210*/  BSYNC.RECONVERGENT B1 ;  /* 0x0000000000017941 */ /* 0x000fea0003800200 */
.L_x_961:
        /* <DEDUP_REMOVED lines=12> */
[-CC-:B-123--:R-:W-:Y:S01]  /*c2e0*/  FFMA.FTZ R102, R166, R129.reuse, R128.reuse ;  /* 0x00000081a6667223 */ /* 0x18efe20000010080 */
[--C-:B------:R-:W-:Y:S02]  /*c2f0*/  HADD2.F32 R100, -RZ, R119.reuse.H0_H0 ;  /* 0x20000077ff647230 */ /* 0x100fe40000004100 */
[----:B------:R-:W-:Y:S01]  /*c300*/  FFMA.FTZ R101, R191, R129, R128 ;  /* 0x00000081bf657223 */ /* 0x000fe20000010080 */
[----:B------:R-:W-:Y:S01]  /*c310*/  LOP3.LUT P6, RZ, R143, 0xff0000, RZ, 0xc0, !PT ;  /* 0x00ff00008fff7812 */ /* 0x000fe200078cc0ff */
[----:B------:R-:W-:Y:S01]  /*c320*/  FADD.FTZ R102, R165, -R102 ;  /* 0x80000066a5667221 */ /* 0x000fe20000010000 */
[----:B------:R-:W-:Y:S01]  /*c330*/  LOP3.LUT P2, RZ, R141, 0xff0000, RZ, 0xc0, !PT ;  /* 0x00ff00008dff7812 */ /* 0x000fe2000784c0ff */
[----:B------:R-:W-:Y:S01]  /*c340*/  FADD.FTZ R101, R192, -R101 ;  /* 0x80000065c0657221 */ /* 0x000fe20000010000 */
[----:B------:R-:W-:Y:S02]  /*c350*/  HADD2.F32 R130, -RZ, R116.H1_H1 ;  /* 0x30000074ff827230 */ /* 0x000fe40000004100 */
[----:B-----5:R-:W-:Y:S01]  /*c360*/  FFMA.FTZ R102, R10, R102, R100 ;  /* 0x000000660a667223 */ /* 0x020fe20000010064 */
[----:B------:R-:W-:-:S03]  /*c370*/  HADD2.F32 R100, -RZ, R119.H1_H1 ;  /* 0x30000077ff647230 */ /* 0x000fc60000004100 */
[----:B------:R-:W-:Y:S02]  /*c380*/  FMUL.FTZ R103, R102, UR13 ;  /* 0x0000000d66677c20 */ /* 0x000fe40008410000 */
[----:B------:R-:W-:-:S03]  /*c390*/  FFMA.FTZ R101, R10, R101, R100 ;  /* 0x000000650a657223 */ /* 0x000fc60000010064 */
[C---:B------:R-:W-:Y:S02]  /*c3a0*/  FSEL R100, R103.reuse, RZ, P6 ;  /* 0x000000ff67647208 */ /* 0x040fe40003000000 */
[----:B------:R-:W-:Y:S02]  /*c3b0*/  ISETP.GE.U32.AND P6, PT, R140, RZ, PT ;  /* 0x000000ff8c00720c */ /* 0x000fe40003fc6070 */
[----:B------:R-:W-:Y:S02]  /*c3c0*/  FSEL R103, R103, RZ, P2 ;  /* 0x000000ff67677208 */ /* 0x000fe40001000000 */
[----:B------:R-:W-:Y:S02]  /*c3d0*/  ISETP.GE.U32.AND P2, PT, R142, RZ, PT ;  /* 0x000000ff8e00720c */ /* 0x000fe40003f46070 */
[C---:B------:R-:W-:Y:S01]  /*c3e0*/  F2FP.F16.F32.PACK_AB R111, R101.reuse, R102 ;  /* 0x00000066656f723e */ /* 0x040fe200000000ff */
[----:B------:R-:W-:Y:S01]  /*c3f0*/  FMUL.FTZ R101, R101, UR13 ;  /* 0x0000000d65657c20 */ /* 0x000fe20008410000 */
[----:B------:R-:W-:-:S02]  /*c400*/  ISETP.GE.U32.AND.EX P6, PT, R141, 0x1000000, PT, P6 ;  /* 0x010000008d00780c */ /* 0x000fc40003fc6160 */
[----:B------:R-:W-:Y:S02]  /*c410*/  ISETP.GE.U32.AND.EX P2, PT, R143, 0x1000000, PT, P2 ;  /* 0x010000008f00780c */ /* 0x000fe40003f46120 */
[C---:B------:R-:W-:Y:S02]  /*c420*/  FSEL R102, R101.reuse, RZ, P6 ;  /* 0x000000ff65667208 */ /* 0x040fe40003000000 */
[----:B------:R-:W-:Y:S02]  /*c430*/  FSEL R101, R101, RZ, P2 ;  /* 0x000000ff65657208 */ /* 0x000fe40001000000 */
[----:B------:R-:W-:Y:S02]  /*c440*/  F2FP.F16.F32.PACK_AB R103, R102, R103 ;  /* 0x000000676667723e */ /* 0x000fe400000000ff */
[----:B------:R-:W-:Y:S01]  /*c450*/  F2FP.F16.F32.PACK_AB R127, R101, R100 ;  /* 0x00000064657f723e */ /* 0x000fe200000000ff */
[----:B------:R-:W-:Y:S01]  /*c460*/  FFMA.FTZ R100, R30, R129, R128 ;  /* 0x000000811e647223 */ /* 0x000fe20000010080 */
[----:B------:R-:W-:Y:S01]  /*c470*/  HADD2.F32 R101, -RZ, R118.H0_H0 ;  /* 0x20000076ff657230 */ /* 0x000fe20000004100 */
[----:B------:R-:W-:-:S02]  /*c480*/  LOP3.LUT P6, RZ, R143, 0xff, RZ, 0xc0, !PT ;  /* 0x000000ff8fff7812 */ /* 0x000fc400078cc0ff */
[----:B------:R-:W-:Y:S01]  /*c490*/  FADD.FTZ R100, R29, -R100 ;  /* 0x800000641d647221 */ /* 0x000fe20000010000 */
[----:B------:R-:W-:-:S03]  /*c4a0*/  LOP3.LUT P2, RZ, R141, 0xff, RZ, 0xc0, !PT ;  /* 0x000000ff8dff7812 */ /* 0x000fc6000784c0ff */
[----:B------:R-:W-:Y:S01]  /*c4b0*/  FFMA.FTZ R110, R10, R100, R101 ;  /* 0x000000640a6e7223 */ /* 0x000fe20000010065 */
[----:B------:R-:W-:Y:S01]  /*c4c0*/  FFMA.FTZ R101, R168, R129, R128 ;  /* 0x00000081a8657223 */ /* 0x000fe20000010080 */
[----:B------:R-:W-:Y:S02]  /*c4d0*/  HADD2.F32 R100, -RZ, R118.H1_H1 ;  /* 0x30000076ff647230 */ /* 0x000fe40000004100 */
[----:B------:R-:W-:Y:S01]  /*c4e0*/  FMUL.FTZ R102, R110, UR13 ;  /* 0x0000000d6e667c20 */ /* 0x000fe20008410000 */
[----:B------:R-:W-:-:S04]  /*c4f0*/  FADD.FTZ R101, R167, -R101 ;  /* 0x80000065a7657221 */ /* 0x000fc80000010000 */
[----:B------:R-:W-:Y:S01]  /*c500*/  FFMA.FTZ R101, R10, R101, R100 ;  /* 0x000000650a657223 */ /* 0x000fe20000010064 */
[C---:B------:R-:W-:Y:S02]  /*c510*/  FSEL R100, R102.reuse, RZ, P6 ;  /* 0x000000ff66647208 */ /* 0x040fe40003000000 */
[----:B------:R-:W-:Y:S02]  /*c520*/  LOP3.LUT P6, RZ, R141, 0xff00, RZ, 0xc0, !PT ;  /* 0x0000ff008dff7812 */ /* 0x000fe400078cc0ff */
[C---:B------:R-:W-:Y:S01]  /*c530*/  F2FP.F16.F32.PACK_AB R110, R101.reuse, R110 ;  /* 0x0000006e656e723e */ /* 0x040fe200000000ff */
[----:B------:R-:W-:Y:S01]  /*c540*/  FMUL.FTZ R101, R101, UR13 ;  /* 0x0000000d65657c20 */ /* 0x000fe20008410000 */
[----:B------:R-:W-:Y:S02]  /*c550*/  FSEL R102, R102, RZ, P2 ;  /* 0x000000ff66667208 */ /* 0x000fe40001000000 */
[----:B------:R-:W-:Y:S02]  /*c560*/  LOP3.LUT P2, RZ, R143, 0xff00, RZ, 0xc0, !PT ;  /* 0x0000ff008fff7812 */ /* 0x000fe4000784c0ff */
[----:B------:R-:W-:-:S02]  /*c570*/  FSEL R108, R101, RZ, P6 ;  /* 0x000000ff656c7208 */ /* 0x000fc40003000000 */
[----:B------:R-:W-:Y:S02]  /*c580*/  FSEL R101, R101, RZ, P2 ;  /* 0x000000ff65657208 */ /* 0x000fe40001000000 */
[----:B------:R-:W-:Y:S02]  /*c590*/  F2FP.F16.F32.PACK_AB R102, R108, R102 ;  /* 0x000000666c66723e */ /* 0x000fe400000000ff */
[----:B------:R-:W-:Y:S01]  /*c5a0*/  F2FP.F16.F32.PACK_AB R126, R101, R100 ;  /* 0x00000064657e723e */ /* 0x000fe200000000ff */
[----:B------:R-:W-:Y:S01]  /*c5b0*/  FFMA.FTZ R100, R25, R129, R128 ;  /* 0x0000008119647223 */ /* 0x000fe20000010080 */
[----:B------:R-:W-:Y:S01]  /*c5c0*/  HADD2.F32 R101, -RZ, R117.H0_H0 ;  /* 0x20000075ff657230 */ /* 0x000fe20000004100 */
[----:B------:R-:W-:Y:S02]  /*c5d0*/  LOP3.LUT P6, RZ, R142, 0xff0000, RZ, 0xc0, !PT ;  /* 0x00ff00008eff7812 */ /* 0x000fe400078cc0ff */
[----:B------:R-:W-:Y:S01]  /*c5e0*/  FADD.FTZ R100, R26, -R100 ;  /* 0x800000641a647221 */ /* 0x000fe20000010000 */
[----:B------:R-:W-:-:S03]  /*c5f0*/  LOP3.LUT P2, RZ, R140, 0xff0000, RZ, 0xc0, !PT ;  /* 0x00ff00008cff7812 */ /* 0x000fc6000784c0ff */
[----:B------:R-:W-:Y:S01]  /*c600*/  FFMA.FTZ R109, R10, R100, R101 ;  /* 0x000000640a6d7223 */ /* 0x000fe20000010065 */
[----:B------:R-:W-:Y:S01]  /*c610*/  FFMA.FTZ R100, R32, R129, R128 ;  /* 0x0000008120647223 */ /* 0x000fe20000010080 */
[----:B------:R-:W-:-:S03]  /*c620*/  HADD2.F32 R101, -RZ, R117.H1_H1 ;  /* 0x30000075ff657230 */ /* 0x000fc60000004100 */
[----:B------:R-:W-:-:S04]  /*c630*/  FADD.FTZ R100, R31, -R100 ;  /* 0x800000641f647221 */ /* 0x000fc80000010000 */
[----:B------:R-:W-:Y:S01]  /*c640*/  FFMA.FTZ R108, R10, R100, R101 ;  /* 0x000000640a6c7223 */ /* 0x000fe20000010065 */
[----:B------:R-:W-:-:S04]  /*c650*/  FMUL.FTZ R101, R109, UR13 ;  /* 0x0000000d6d657c20 */ /* 0x000fc80008410000 */
[C---:B------:R-:W-:Y:S01]  /*c660*/  F2FP.F16.F32.PACK_AB R109, R108.reuse, R109 ;  /* 0x0000006d6c6d723e */ /* 0x040fe200000000ff */
[----:B------:R-:W-:Y:S01]  /*c670*/  FMUL.FTZ R108, R108, UR13 ;  /* 0x0000000d6c6c7c20 */ /* 0x000fe20008410000 */
[C---:B------:R-:W-:Y:S02]  /*c680*/  FSEL R100, R101.reuse, RZ, P6 ;  /* 0x000000ff65647208 */ /* 0x040fe40003000000 */
[----:B------:R-:W-:Y:S02]  /*c690*/  LOP3.LUT P6, RZ, R140, 0xff000000, RZ, 0xc0, !PT ;  /* 0xff0000008cff7812 */ /* 0x000fe400078cc0ff */
[----:B------:R-:W-:Y:S02]  /*c6a0*/  FSEL R101, R101, RZ, P2 ;  /* 0x000000ff65657208 */ /* 0x000fe40001000000 */
[----:B------:R-:W-:Y:S02]  /*c6b0*/  LOP3.LUT P2, RZ, R142, 0xff000000, RZ, 0xc0, !PT ;  /* 0xff0000008eff7812 */ /* 0x000fe4000784c0ff */
[----:B------:R-:W-:-:S02]  /*c6c0*/  FSEL R124, R108, RZ, P6 ;  /* 0x000000ff6c7c7208 */ /* 0x000fc40003000000 */
[----:B------:R-:W-:Y:S02]  /*c6d0*/  FSEL R108, R108, RZ, P2 ;  /* 0x000000ff6c6c7208 */ /* 0x000fe40001000000 */
[----:B------:R-:W-:Y:S02]  /*c6e0*/  F2FP.F16.F32.PACK_AB R101, R124, R101 ;  /* 0x000000657c65723e */ /* 0x000fe400000000ff */
[----:B------:R-:W-:Y:S01]  /*c6f0*/  F2FP.F16.F32.PACK_AB R125, R108, R100 ;  /* 0x000000646c7d723e */ /* 0x000fe200000000ff */
[-CC-:B------:R-:W-:Y:S01]  /*c700*/  FFMA.FTZ R108, R23, R129.reuse, R128.reuse ;  /* 0x00000081176c7223 */ /* 0x180fe20000010080 */
[----:B------:R-:W-:Y:S01]  /*c710*/  FFMA.FTZ R100, R8, R129, R128 ;  /* 0x0000008108647223 */ /* 0x000fe20000010080 */
[----:B------:R-:W-:Y:S02]  /*c720*/  LOP3.LUT P2, RZ, R140, 0xff00, RZ, 0xc0, !PT ;  /* 0x0000ff008cff7812 */ /* 0x000fe4000784c0ff */
[----:B------:R-:W-:Y:S01]  /*c730*/  FADD.FTZ R124, R24, -R108 ;  /* 0x8000006c187c7221 */ /* 0x000fe20000010000 */
[----:B------:R-:W-:-:S02]  /*c740*/  HADD2.F32 R108, -RZ, R116.H0_H0 ;  /* 0x20000074ff6c7230 */ /* 0x000fc40000004100 */
[----:B------:R-:W-:Y:S01]  /*c750*/  FADD.FTZ R100, R9, -R100 ;  /* 0x8000006409647221 */ /* 0x000fe20000010000 */
[----:B------:R-:W-:Y:S01]  /*c760*/  LOP3.LUT P6, RZ, R140, 0xff, RZ, 0xc0, !PT ;  /* 0x000000ff8cff7812 */ /* 0x000fe200078cc0ff */
[C---:B------:R-:W-:Y:S02]  /*c770*/  FFMA.FTZ R130, R10.reuse, R124, R130 ;  /* 0x0000007c0a827223 */ /* 0x040fe40000010082 */
[----:B------:R-:W-:Y:S02]  /*c780*/  FFMA.FTZ R131, R10, R100, R108 ;  /* 0x000000640a837223 */ /* 0x000fe4000001006c */
[----:B------:R-:W-:Y:S02]  /*c790*/  FMUL.FTZ R124, R130, UR13 ;  /* 0x0000000d827c7c20 */ /* 0x000fe40008410000 */
[----:B------:R-:W-:-:S03]  /*c7a0*/  FMUL.FTZ R108, R131, UR13 ;  /* 0x0000000d836c7c20 */ /* 0x000fc60008410000 */
[----:B------:R-:W-:Y:S02]  /*c7b0*/  FSEL R100, R124, RZ, P2 ;  /* 0x000000ff7c647208 */ /* 0x000fe40001000000 */
[----:B------:R-:W-:Y:S02]  /*c7c0*/  FSEL R132, R108, RZ, P6 ;  /* 0x000000ff6c847208 */ /* 0x000fe40003000000 */
[C---:B------:R-:W-:Y:S02]  /*c7d0*/  LOP3.LUT P2, RZ, R142.reuse, 0xff00, RZ, 0xc0, !PT ;  /* 0x0000ff008eff7812 */ /* 0x040fe4000784c0ff */
[----:B------:R-:W-:Y:S02]  /*c7e0*/  LOP3.LUT P6, RZ, R142, 0xff, RZ, 0xc0, !PT ;  /* 0x000000ff8eff7812 */ /* 0x000fe400078cc0ff */
[----:B------:R-:W-:Y:S02]  /*c7f0*/  F2FP.F16.F32.PACK_AB R100, R100, R132 ;  /* 0x000000846464723e */ /* 0x000fe400000000ff */
[----:B------:R-:W-:-:S02]  /*c800*/  FSEL R132, R124, RZ, P2 ;  /* 0x000000ff7c847208 */ /* 0x000fc40001000000 */
[----:B------:R-:W-:Y:S02]  /*c810*/  FSEL R124, R108, RZ, P6 ;  /* 0x000000ff6c7c7208 */ /* 0x000fe40003000000 */
[----:B------:R-:W-:Y:S02]  /*c820*/  F2FP.F16.F32.PACK_AB R108, R130, R131 ;  /* 0x00000083826c723e */ /* 0x000fe400000000ff */
[----:B------:R-:W-:Y:S01]  /*c830*/  F2FP.F16.F32.PACK_AB R124, R132, R124 ;  /* 0x0000007c847c723e */ /* 0x000fe200000000ff */
[----:B------:R-:W-:Y:S06]  /*c840*/  BRA `(.L_x_976) ;  /* 0x0000001c00ac7947 */ /* 0x000fec0003800000 */
.L_x_975:
[----:B-123--:R-:W-:Y:S01]  /*c850*/  FFMA.FTZ R100, R166, R129, R128 ;  /* 0x00000081a6647223 */ /* 0x00efe20000010080 */
[--C-:B------:R-:W-:Y:S01]  /*c860*/  HADD2.F32 R101, -RZ, R119.reuse.H0_H0 ;  /* 0x20000077ff657230 */ /* 0x100fe20000004100 */
[----:B------:R-:W-:Y:S01]  /*c870*/  LOP3.LUT P6, RZ, R143, 0xff0000, RZ, 0xc0, !PT ;  /* 0x00ff00008fff7812 */ /* 0x000fe200078cc0ff */
[----:B------:R-:W-:Y:S02]  /*c880*/  HADD2.F32 R102, -RZ, R119.H1_H1 ;  /* 0x30000077ff667230 */ /* 0x000fe40000004100 */
[----:B------:R-:W-:Y:S01]  /*c890*/  FADD.FTZ R100, R165, -R100 ;  /* 0x80000064a5647221 */ /* 0x000fe20000010000 */
[----:B------:R-:W-:-:S03]  /*c8a0*/  LOP3.LUT P2, RZ, R141, 0xff0000, RZ, 0xc0, !PT ;  /* 0x00ff00008dff7812 */ /* 0x000fc6000784c0ff */
[----:B-----5:R-:W-:Y:S01]  /*c8b0*/  FFMA.FTZ R100, R10, R100, R101 ;  /* 0x000000640a647223 */ /* 0x020fe20000010065 */
[----:B------:R-:W-:-:S03]  /*c8c0*/  FFMA.FTZ R101, R191, R129, R128 ;  /* 0x00000081bf657223 */ /* 0x000fc60000010080 */
[----:B------:R-:W-:Y:S01]  /*c8d0*/  FMUL.FTZ R103, R100, UR13 ;  /* 0x0000000d64677c20 */ /* 0x000fe20008410000 */
[----:B------:R-:W-:-:S04]  /*c8e0*/  FADD.FTZ R101, R192, -R101 ;  /* 0x80000065c0657221 */ /* 0x000fc80000010000 */
[----:B------:R-:W-:Y:S01]  /*c8f0*/  FFMA.FTZ R101, R10, R101, R102 ;  /* 0x000000650a657223 */ /* 0x000fe20000010066 */
[----:B------:R-:W-:Y:S02]  /*c900*/  FSEL R100, R103, RZ, P6 ;  /* 0x000000ff67647208 */ /* 0x000fe40003000000 */
[----:B------:R-:W-:Y:S01]  /*c910*/  ISETP.GE.U32.AND P6, PT, R140, RZ, PT ;  /* 0x000000ff8c00720c */ /* 0x000fe20003fc6070 */
[----:B------:R-:W-:Y:S01]  /*c920*/  FMUL.FTZ R101, R101, UR13 ;  /* 0x0000000d65657c20 */ /* 0x000fe20008410000 */
[----:B------:R-:W-:Y:S02]  /*c930*/  FSEL R103, R103, RZ, P2 ;  /* 0x000000ff67677208 */ /* 0x000fe40001000000 */
[----:B------:R-:W-:Y:S02]  /*c940*/  ISETP.GE.U32.AND P2, PT, R142, RZ, PT ;  /* 0x000000ff8e00720c */ /* 0x000fe40003f46070 */
[----:B------:R-:W-:Y:S02]  /*c950*/  ISETP.GE.U32.AND.EX P6, PT, R141, 0x1000000, PT, P6 ;  /* 0x010000008d00780c */ /* 0x000fe40003fc6160 */
[----:B------:R-:W-:-:S02]  /*c960*/  ISETP.GE.U32.AND.EX P2, PT, R143, 0x1000000, PT, P2 ;  /* 0x010000008f00780c */ /* 0x000fc40003f46120 */
[C---:B------:R-:W-:Y:S02]  /*c970*/  FSEL R102, R101.reuse, RZ, P6 ;  /* 0x000000ff65667208 */ /* 0x040fe40003000000 */
[----:B------:R-:W-:Y:S02]  /*c980*/  FSEL R101, R101, RZ, P2 ;  /* 0x000000ff65657208 */ /* 0x000fe40001000000 */
[----:B------:R-:W-:Y:S01]  /*c990*/  F2FP.F16.F32.PACK_AB R103, R102, R103 ;  /* 0x000000676667723e */ /* 0x000fe200000000ff */
[----:B------:R-:W-:Y:S01]  /*c9a0*/  FFMA.FTZ R102, R30, R129, R128 ;  /* 0x000000811e667223 */ /* 0x000fe20000010080 */
[----:B------:R-:W-:Y:S01]  /*c9b0*/  F2FP.F16.F32.PACK_AB R127, R101, R100 ;  /* 0x00000064657f723e */ /* 0x000fe200000000ff */
[--C-:B------:R-:W-:Y:S01]  /*c9c0*/  HADD2.F32 R100, -RZ, R118.reuse.H0_H0 ;  /* 0x20000076ff647230 */ /* 0x100fe20000004100 */
[----:B------:R-:W-:Y:S01]  /*c9d0*/  LOP3.LUT P6, RZ, R143, 0xff, RZ, 0xc0, !PT ;  /* 0x000000ff8fff7812 */ /* 0x000fe200078cc0ff */
[----:B------:R-:W-:Y:S01]  /*c9e0*/  FADD.FTZ R102, R29, -R102 ;  /* 0x800000661d667221 */ /* 0x000fe20000010000 */
[----:B------:R-:W-:Y:S01]  /*c9f0*/  HADD2.F32 R101, -RZ, R118.H1_H1 ;  /* 0x30000076ff657230 */ /* 0x000fe20000004100 */
[----:B------:R-:W-:-:S02]  /*ca00*/  LOP3.LUT P2, RZ, R141, 0xff, RZ, 0xc0, !PT ;  /* 0x000000ff8dff7812 */ /* 0x000fc4000784c0ff */
[----:B------:R-:W-:Y:S01]  /*ca10*/  FFMA.FTZ R102, R10, R102, R100 ;  /* 0x000000660a667223 */ /* 0x000fe20000010064 */
[----:B------:R-:W-:-:S03]  /*ca20*/  FFMA.FTZ R100, R168, R129, R128 ;  /* 0x00000081a8647223 */ /* 0x000fc60000010080 */
[----:B------:R-:W-:Y:S01]  /*ca30*/  FMUL.FTZ R102, R102, UR13 ;  /* 0x0000000d66667c20 */ /* 0x000fe20008410000 */
[----:B------:R-:W-:-:S04]  /*ca40*/  FADD.FTZ R100, R167, -R100 ;  /* 0x80000064a7647221 */ /* 0x000fc80000010000 */
[----:B------:R-:W-:Y:S01]  /*ca50*/  FFMA.FTZ R101, R10, R100, R101 ;  /* 0x000000640a657223 */ /* 0x000fe20000010065 */
[C---:B------:R-:W-:Y:S02]  /*ca60*/  FSEL R100, R102.reuse, RZ, P6 ;  /* 0x000000ff66647208 */ /* 0x040fe40003000000 */
[----:B------:R-:W-:Y:S01]  /*ca70*/  LOP3.LUT P6, RZ, R141, 0xff00, RZ, 0xc0, !PT ;  /* 0x0000ff008dff7812 */ /* 0x000fe200078cc0ff */
[----:B------:R-:W-:Y:S01]  /*ca80*/  FMUL.FTZ R101, R101, UR13 ;  /* 0x0000000d65657c20 */ /* 0x000fe20008410000 */
[----:B------:R-:W-:Y:S02]  /*ca90*/  FSEL R102, R102, RZ, P2 ;  /* 0x000000ff66667208 */ /* 0x000fe40001000000 */
[----:B------:R-:W-:Y:S02]  /*caa0*/  LOP3.LUT P2, RZ, R143, 0xff00, RZ, 0xc0, !PT ;  /* 0x0000ff008fff7812 */ /* 0x000fe4000784c0ff */
[C---:B------:R-:W-:Y:S02]  /*cab0*/  FSEL R124, R101.reuse, RZ, P6 ;  /* 0x000000ff657c7208 */ /* 0x040fe40003000000 */
[----:B------:R-:W-:-:S02]  /*cac0*/  FSEL R101, R101, RZ, P2 ;  /* 0x000000ff65657208 */ /* 0x000fc40001000000 */
[----:B------:R-:W-:Y:S01]  /*cad0*/  F2FP.F16.F32.PACK_AB R102, R124, R102 ;  /* 0x000000667c66723e */ /* 0x000fe200000000ff */
[--C-:B------:R-:W-:Y:S01]  /*cae0*/  HADD2.F32 R124, -RZ, R117.reuse.H1_H1 ;  /* 0x30000075ff7c7230 */ /* 0x100fe20000004100 */
[----:B------:R-:W-:Y:S01]  /*caf0*/  F2FP.F16.F32.PACK_AB R126, R101, R100 ;  /* 0x00000064657e723e */ /* 0x000fe200000000ff */
[----:B------:R-:W-:Y:S01]  /*cb00*/  FFMA.FTZ R101, R25, R129, R128 ;  /* 0x0000008119657223 */ /* 0x000fe20000010080 */
[----:B------:R-:W-:Y:S01]  /*cb10*/  HADD2.F32 R100, -RZ, R117.H0_H0 ;  /* 0x20000075ff647230 */ /* 0x000fe20000004100 */
[----:B------:R-:W-:Y:S02]  /*cb20*/  LOP3.LUT P6, RZ, R142, 0xff0000, RZ, 0xc0, !PT ;  /* 0x00ff00008eff7812 */ /* 0x000fe400078cc0ff */
[----:B------:R-:W-:Y:S01]  /*cb30*/  FADD.FTZ R101, R26, -R101 ;  /* 0x800000651a657221 */ /* 0x000fe20000010000 */
[----:B------:R-:W-:-:S03]  /*cb40*/  LOP3.LUT P2, RZ, R140, 0xff0000, RZ, 0xc0, !PT ;  /* 0x00ff00008cff7812 */ /* 0x000fc6000784c0ff */
        /* <DEDUP_REMOVED lines=13> */
[----:B------:R-:W-:Y:S01]  /*cc20*/  HADD2.F32 R124, -RZ, R116.H0_H0 ;  /* 0x20000074ff7c7230 */ /* 0x000fe20000004100 */
[----:B------:R-:W-:Y:S01]  /*cc30*/  F2FP.F16.F32.PACK_AB R125, R125, R100 ;  /* 0x000000647d7d723e */ /* 0x000fe200000000ff */
[----:B------:R-:W-:Y:S01]  /*cc40*/  FFMA.FTZ R100, R8, R129, R128 ;  /* 0x0000008108647223 */ /* 0x000fe20000010080 */
[----:B------:R-:W-:Y:S02]  /*cc50*/  LOP3.LUT P2, RZ, R142, 0xff00, RZ, 0xc0, !PT ;  /* 0x0000ff008eff7812 */ /* 0x000fe4000784c0ff */
[----:B------:R-:W-:Y:S01]  /*cc60*/  LOP3.LUT P6, RZ, R140, 0xff00, RZ, 0xc0, !PT ;  /* 0x0000ff008cff7812 */ /* 0x000fe200078cc0ff */
[----:B------:R-:W-:-:S04]  /*cc70*/  FADD.FTZ R100, R9, -R100 ;  /* 0x8000006409647221 */ /* 0x000fc80000010000 */
        /* <DEDUP_REMOVED lines=8> */
[----:B------:R-:W-:Y:S02]  /*cd00*/  LOP3.LUT P2, RZ, R140, 0xff, RZ, 0xc0, !PT ;  /* 0x000000ff8cff7812 */ /* 0x000fe4000784c0ff */
[----:B------:R-:W-:Y:S02]  /*cd10*/  FSEL R100, R100, RZ, P6 ;  /* 0x000000ff64647208 */ /* 0x000fe40003000000 */
[----:B------:R-:W-:Y:S02]  /*cd20*/  LOP3.LUT P6, RZ, R142, 0xff, RZ, 0xc0, !PT ;  /* 0x000000ff8eff7812 */ /* 0x000fe400078cc0ff */
[C---:B------:R-:W-:Y:S02]  /*cd30*/  FSEL R131, R130.reuse, RZ, P2 ;  /* 0x000000ff82837208 */ /* 0x040fe40001000000 */
[----:B------:R-:W-:-:S02]  /*cd40*/  FSEL R130, R130, RZ, P6 ;  /* 0x000000ff82827208 */ /* 0x000fc40003000000 */
[----:B------:R-:W-:Y:S02]  /*cd50*/  F2FP.F16.F32.PACK_AB R100, R100, R131 ;  /* 0x000000836464723e */ /* 0x000fe400000000ff */
[----:B------:R-:W-:Y:S01]  /*cd60*/  F2FP.F16.F32.PACK_AB R124, R124, R130 ;  /* 0x000000827c7c723e */ /* 0x000fe200000000ff */
[----:B------:R-:W-:Y:S06]  /*cd70*/  BRA `(.L_x_976) ;  /* 0x0000001800607947 */ /* 0x000fec0003800000 */
.L_x_974:
[----:B-123--:R-:W1:Y:S02]  /*cd80*/  LDC.64 R100, c[0x0][0x478] ;  /* 0x00011e00ff647b82 */ /* 0x00ee640000000a00 */
[----:B-1----:R-:W-:-:S04]  /*cd90*/  ISETP.NE.U32.AND P1, PT, R100, RZ, PT ;  /* 0x000000ff6400720c */ /* 0x002fc80003f25070 */
[----:B------:R-:W-:-:S13]  /*cda0*/  ISETP.NE.AND.EX P1, PT, R101, RZ, PT, P1 ;  /* 0x000000ff6500720c */ /* 0x000fda0003f25310 */
[----:B------:R-:W-:Y:S05]  /*cdb0*/  @!P1 BRA `(.L_x_977) ;  /* 0x00000004003c9947 */ /* 0x000fea0003800000 */
[-CC-:B------:R-:W-:Y:S01]  /*cdc0*/  FFMA.FTZ R100, R166, R129.reuse, R128.reuse ;  /* 0x00000081a6647223 */ /* 0x180fe20000010080 */
[----:B------:R-:W-:Y:S01]  /*cdd0*/  FFMA.FTZ R101, R191, R129, R128 ;  /* 0x00000081bf657223 */ /* 0x000fe20000010080 */
[----:B------:R-:W-:Y:S02]  /*cde0*/  LOP3.LUT P6, RZ, R143, 0xff0000, RZ, 0xc0, !PT ;  /* 0x00ff00008fff7812 */ /* 0x000fe400078cc0ff */
[----:B------:R-:W-:Y:S01]  /*cdf0*/  FADD.FTZ R100, R165, -R100 ;  /* 0x80000064a5647221 */ /* 0x000fe20000010000 */
[----:B------:R-:W-:Y:S01]  /*ce00*/  FADD.FTZ R101, R192, -R101 ;  /* 0x80000065c0657221 */ /* 0x000fe20000010000 */
[----:B------:R-:W-:Y:S02]  /*ce10*/  LOP3.LUT P2, RZ, R141, 0xff0000, RZ, 0xc0, !PT ;  /* 0x00ff00008dff7812 */ /* 0x000fe4000784c0ff */
[C---:B-----5:R-:W-:Y:S01]  /*ce20*/  FMUL.FTZ R102, R10.reuse, R100 ;  /* 0x000000640a667220 */ /* 0x060fe20000410000 */
[----:B------:R-:W-:-:S03]  /*ce30*/  FMUL.FTZ R101, R10, R101 ;  /* 0x000000650a657220 */ /* 0x000fc60000410000 */
[----:B------:R-:W-:Y:S02]  /*ce40*/  FMUL.FTZ R103, R102, UR13 ;  /* 0x0000000d66677c20 */ /* 0x000fe40008410000 */
[C---:B------:R-:W-:Y:S01]  /*ce50*/  F2FP.F16.F32.PACK_AB R111, R101.reuse, R102 ;  /* 0x00000066656f723e */ /* 0x040fe200000000ff */
        /* <DEDUP_REMOVED lines=9> */
[----:B------:R-:W-:Y:S02]  /*cef0*/  F2FP.F16.F32.PACK_AB R103, R102, R103 ;  /* 0x000000676667723e */ /* 0x000fe400000000ff */
[----:B------:R-:W-:Y:S01]  /*cf00*/  F2FP.F16.F32.PACK_AB R127, R101, R100 ;  /* 0x00000064657f723e */ /* 0x000fe200000000ff */
        /* <DEDUP_REMOVED lines=9> */
[C---:B------:R-:W-:Y:S01]  /*cfa0*/  F2FP.F16.F32.PACK_AB R110, R101.reuse, R110 ;  /* 0x0000006e656e723e */ /* 0x040fe200000000ff */
[----:B------:R-:W-:Y:S02]  /*cfb0*/  FMUL.FTZ R101, R101, UR13 ;  /* 0x0000000d65657c20 */ /* 0x000fe40008410000 */
[C---:B------:R-:W-:Y:S02]  /*cfc0*/  FSEL R100, R102.reuse, RZ, P6 ;  /* 0x000000ff66647208 */ /* 0x040fe40003000000 */
[----:B------:R-:W-:Y:S02]  /*cfd0*/  LOP3.LUT P6, RZ, R141, 0xff00, RZ, 0xc0, !PT ;  /* 0x0000ff008dff7812 */ /* 0x000fe400078cc0ff */
[----:B------:R-:W-:Y:S02]  /*cfe0*/  FSEL R102, R102, RZ, P2 ;  /* 0x000000ff66667208 */ /* 0x000fe40001000000 */
[----:B------:R-:W-:-:S02]  /*cff0*/  LOP3.LUT P2, RZ, R143, 0xff00, RZ, 0xc0, !PT ;  /* 0x0000ff008fff7812 */ /* 0x000fc4000784c0ff */
[C---:B------:R-:W-:Y:S02]  /*d000*/  FSEL R108, R101.reuse, RZ, P6 ;  /* 0x000000ff656c7208 */ /* 0x040fe40003000000 */
[----:B------:R-:W-:Y:S02]  /*d010*/  FSEL R101, R101, RZ, P2 ;  /* 0x000000ff65657208 */ /* 0x000fe40001000000 */
[----:B------:R-:W-:Y:S02]  /*d020*/  F2FP.F16.F32.PACK_AB R102, R108, R102 ;  /* 0x000000666c66723e */ /* 0x000fe400000000ff */
[----:B------:R-:W-:Y:S01]  /*d030*/  F2FP.F16.F32.PACK_AB R126, R101, R100 ;  /* 0x00000064657e723e */ /* 0x000fe200000000ff */
        /* <DEDUP_REMOVED lines=39> */
.L_x_977:
[-CC-:B------:R-:W-:Y:S01]  /*d2b0*/  FFMA.FTZ R102, R191, R129.reuse, R128.reuse ;  /* 0x00000081bf667223 */ /* 0x180fe20000010080 */
[----:B------:R-:W-:Y:S01]  /*d2c0*/  FFMA.FTZ R101, R166, R129, R128 ;  /* 0x00000081a6657223 */ /* 0x000fe20000010080 */
[----:B------:R-:W-:Y:S02]  /*d2d0*/  ISETP.GE.U32.AND P2, PT, R140, RZ, PT ;  /* 0x000000ff8c00720c */ /* 0x000fe40003f46070 */
[----:B------:R-:W-:Y:S01]  /*d2e0*/  FADD.FTZ R102, R192, -R102 ;  /* 0x80000066c0667221 */ /* 0x000fe20000010000 */
[----:B------:R-:W-:Y:S01]  /*d2f0*/  FADD.FTZ R101, R165, -R101 ;  /* 0x80000065a5657221 */ /* 0x000fe20000010000 */
[C---:B------:R-:W-:Y:S02]  /*d300*/  ISETP.GE.U32.AND.EX P2, PT, R141.reuse, 0x1000000, PT, P2 ;  /* 0x010000008d00780c */ /* 0x040fe40003f46120 */
[C---:B-----5:R-:W-:Y:S01]  /*d310*/  FMUL.FTZ R102, R10.reuse, R102 ;  /* 0x000000660a667220 */ /* 0x060fe20000410000 */
        /* <DEDUP_REMOVED lines=9> */
[----:B------:R-:W-:Y:S01]  /*d3b0*/  F2FP.F16.F32.PACK_AB R103, R100, R103 ;  /* 0x000000676467723e */ /* 0x000fe200000000ff */
[----:B------:R-:W-:Y:S01]  /*d3c0*/  FFMA.FTZ R100, R30, R129, R128 ;  /* 0x000000811e647223 */ /* 0x000fe20000010080 */
[----:B------:R-:W-:-:S02]  /*d3d0*/  FSEL R101, R101, RZ, P6 ;  /* 0x000000ff65657208 */ /* 0x000fc40003000000 */
[----:B------:R-:W-:Y:S01]  /*d3e0*/  FSEL R102, R102, RZ, P2 ;  /* 0x000000ff66667208 */ /* 0x000fe20001000000 */
[----:B------:R-:W-:Y:S01]  /*d3f0*/  FADD.FTZ R100, R29, -R100 ;  /* 0x800000641d647221 */ /* 0x000fe20000010000 */
[----:B------:R-:W-:Y:S02]  /*d400*/  LOP3.LUT P6, RZ, R143, 0xff, RZ, 0xc0, !PT ;  /* 0x000000ff8fff7812 */ /* 0x000fe400078cc0ff */
[----:B------:R-:W-:Y:S01]  /*d410*/  F2FP.F16.F32.PACK_AB R127, R102, R101 ;  /* 0x00000065667f723e */ /* 0x000fe200000000ff */
        /* <DEDUP_REMOVED lines=51> */
[----:B------:R-:W-:Y:S06]  /*d750*/  BRA `(.L_x_976) ;  /* 0x0000000c00e87947 */ /* 0x000fec0003800000 */
.L_x_973:
[----:B------:R-:W-:-:S04]  /*d760*/  UISETP.NE.U32.AND UP0, UPT, UR24, URZ, UPT ;  /* 0x000000ff1800728c */ /* 0x000fc8000bf05070 */
[----:B------:R-:W-:-:S09]  /*d770*/  UISETP.NE.AND.EX UP0, UPT, UR25, URZ, UPT, UP0 ;  /* 0x000000ff1900728c */ /* 0x000fd2000bf05300 */
[----:B------:R-:W-:Y:S05]  /*d780*/  BRA.U !UP0, `(.L_x_978) ;  /* 0x0000000908107547 */ /* 0x000fea000b800000 */
[----:B-123--:R-:W1:Y:S02]  /*d790*/  LDC.64 R124, c[0x0][0x478] ;  /* 0x00011e00ff7c7b82 */ /* 0x00ee640000000a00 */
        /* <DEDUP_REMOVED lines=8> */
[----:B------:R-:W-:Y:S01]  /*d820*/  LOP3.LUT P6, RZ, R143, 0xff0000, RZ, 0xc0, !PT ;  /* 0x00ff00008fff7812 */ /* 0x000fe200078cc0ff */
[----:B------:R-:W-:Y:S01]  /*d830*/  FADD.FTZ R110, R165, -R110 ;  /* 0x8000006ea56e7221 */ /* 0x000fe20000010000 */
[----:B------:R-:W-:Y:S01]  /*d840*/  ISETP.GE.U32.AND.EX P2, PT, R143, 0x1000000, PT, P2 ;  /* 0x010000008f00780c */ /* 0x000fe20003f46120 */
[----:B-----5:R-:W-:Y:S01]  /*d850*/  FFMA.FTZ R111, R10, R111, R108 ;  /* 0x0000006f0a6f7223 */ /* 0x020fe2000001006c */
[----:B------:R-:W-:-:S02]  /*d860*/  HADD2.F32 R108, -RZ, R119.H0_H0 ;  /* 0x20000077ff6c7230 */ /* 0x000fc40000004100 */
[----:B------:R-:W-:Y:S02]  /*d870*/  HADD2.F32 R124, -RZ, R118.H0_H0 ;  /* 0x20000076ff7c7230 */ /* 0x000fe40000004100 */
[--C-:B------:R-:W-:Y:S02]  /*d880*/  HADD2.F32 R125, -RZ, R117.reuse.H1_H1 ;  /* 0x30000075ff7d7230 */ /* 0x100fe40000004100 */
[----:B------:R-:W-:Y:S01]  /*d890*/  FFMA.FTZ R110, R10, R110, R108 ;  /* 0x0000006e0a6e7223 */ /* 0x000fe2000001006c */
[C---:B------:R-:W-:Y:S01]  /*d8a0*/  FMUL.FTZ R108, R111.reuse, UR13 ;  /* 0x0000000d6f6c7c20 */ /* 0x040fe20008410000 */
[----:B------:R-:W-:Y:S02]  /*d8b0*/  HADD2.F32 R126, -RZ, R117.H0_H0 ;  /* 0x20000075ff7e7230 */ /* 0x000fe40000004100 */
[----:B------:R-:W-:Y:S01]  /*d8c0*/  FMUL.FTZ R109, R110, UR13 ;  /* 0x0000000d6e6d7c20 */ /* 0x000fe20008410000 */
[----:B------:R-:W-:Y:S01]  /*d8d0*/  F2FP.F16.F32.PACK_AB R111, R111, R110 ;  /* 0x0000006e6f6f723e */ /* 0x000fe200000000ff */
[----:B------:R-:W-:Y:S01]  /*d8e0*/  FFMA.FTZ R110, R30, R129, R128 ;  /* 0x000000811e6e7223 */ /* 0x000fe20000010080 */
[----:B------:R-:W-:-:S02]  /*d8f0*/  FSEL R108, R108, RZ, P2 ;  /* 0x000000ff6c6c7208 */ /* 0x000fc40001000000 */
[----:B------:R-:W-:Y:S01]  /*d900*/  FSEL R109, R109, RZ, P6 ;  /* 0x000000ff6d6d7208 */ /* 0x000fe20003000000 */
[----:B------:R-:W-:Y:S01]  /*d910*/  FADD.FTZ R110, R29, -R110 ;  /* 0x8000006e1d6e7221 */ /* 0x000fe20000010000 */
[C---:B------:R-:W-:Y:S02]  /*d920*/  LOP3.LUT P2, RZ, R143.reuse, 0xff, RZ, 0xc0, !PT ;  /* 0x000000ff8fff7812 */ /* 0x040fe4000784c0ff */
[----:B------:R-:W-:Y:S01]  /*d930*/  F2FP.F16.F32.PACK_AB R127, R108, R109 ;  /* 0x0000006d6c7f723e */ /* 0x000fe200000000ff */
[----:B------:R-:W-:Y:S01]  /*d940*/  FFMA.FTZ R108, R168, R129, R128 ;  /* 0x00000081a86c7223 */ /* 0x000fe20000010080 */
[----:B------:R-:W-:Y:S02]  /*d950*/  HADD2.F32 R109, -RZ, R118.H1_H1 ;  /* 0x30000076ff6d7230 */ /* 0x000fe40000004100 */
[----:B------:R-:W-:Y:S01]  /*d960*/  FFMA.FTZ R110, R10, R110, R124 ;  /* 0x0000006e0a6e7223 */ /* 0x000fe2000001007c */
[----:B------:R-:W-:Y:S01]  /*d970*/  LOP3.LUT P6, RZ, R143, 0xff00, RZ, 0xc0, !PT ;  /* 0x0000ff008fff7812 */ /* 0x000fe200078cc0ff */
[----:B------:R-:W-:-:S04]  /*d980*/  FADD.FTZ R108, R167, -R108 ;  /* 0x8000006ca76c7221 */ /* 0x000fc80000010000 */
[----:B------:R-:W-:Y:S01]  /*d990*/  FFMA.FTZ R124, R10, R108, R109 ;  /* 0x0000006c0a7c7223 */ /* 0x000fe2000001006d */
[-CC-:B------:R-:W-:Y:S01]  /*d9a0*/  FFMA.FTZ R108, R32, R129.reuse, R128.reuse ;  /* 0x00000081206c7223 */ /* 0x180fe20000010080 */
[----:B------:R-:W-:-:S03]  /*d9b0*/  FFMA.FTZ R109, R25, R129, R128 ;  /* 0x00000081196d7223 */ /* 0x000fc60000010080 */
[----:B------:R-:W-:Y:S01]  /*d9c0*/  FADD.FTZ R108, R31, -R108 ;  /* 0x8000006c1f6c7221 */ /* 0x000fe20000010000 */
[----:B------:R-:W-:-:S03]  /*d9d0*/  FADD.FTZ R109, R26, -R109 ;  /* 0x8000006d1a6d7221 */ /* 0x000fc60000010000 */
[----:B------:R-:W-:Y:S01]  /*d9e0*/  FFMA.FTZ R125, R10, R108, R125 ;  /* 0x0000006c0a7d7223 */ /* 0x000fe2000001007d */
[----:B------:R-:W-:Y:S01]  /*d9f0*/  FMUL.FTZ R108, R110, UR13 ;  /* 0x0000000d6e6c7c20 */ /* 0x000fe20008410000 */
[----:B------:R-:W-:Y:S01]  /*da00*/  FFMA.FTZ R109, R10, R109, R126 ;  /* 0x0000006d0a6d7223 */ /* 0x000fe2000001007e */
[C---:B------:R-:W-:Y:S01]  /*da10*/  F2FP.F16.F32.PACK_AB R110, R124.reuse, R110 ;  /* 0x0000006e7c6e723e */ /* 0x040fe200000000ff */
[----:B------:R-:W-:Y:S02]  /*da20*/  FMUL.FTZ R124, R124, UR13 ;  /* 0x0000000d7c7c7c20 */ /* 0x000fe40008410000 */
[----:B------:R-:W-:Y:S01]  /*da30*/  FSEL R126, R108, RZ, P2 ;  /* 0x000000ff6c7e7208 */ /* 0x000fe20001000000 */
[----:B------:R-:W-:Y:S01]  /*da40*/  FMUL.FTZ R108, R109, UR13 ;  /* 0x0000000d6d6c7c20 */ /* 0x000fe20008410000 */
[C---:B------:R-:W-:Y:S01]  /*da50*/  F2FP.F16.F32.PACK_AB R109, R125.reuse, R109 ;  /* 0x0000006d7d6d723e */ /* 0x040fe200000000ff */
[----:B------:R-:W-:Y:S01]  /*da60*/  FMUL.FTZ R125, R125, UR13 ;  /* 0x0000000d7d7d7c20 */ /* 0x000fe20008410000 */
[----:B------:R-:W-:-:S02]  /*da70*/  FSEL R124, R124, RZ, P6 ;  /* 0x000000ff7c7c7208 */ /* 0x000fc40003000000 */
[C---:B------:R-:W-:Y:S02]  /*da80*/  LOP3.LUT P2, RZ, R142.reuse, 0xff0000, RZ, 0xc0, !PT ;  /* 0x00ff00008eff7812 */ /* 0x040fe4000784c0ff */
[----:B------:R-:W-:Y:S02]  /*da90*/  LOP3.LUT P6, RZ, R142, 0xff000000, RZ, 0xc0, !PT ;  /* 0xff0000008eff7812 */ /* 0x000fe400078cc0ff */
[----:B------:R-:W-:Y:S02]  /*daa0*/  FSEL R108, R108, RZ, P2 ;  /* 0x000000ff6c6c7208 */ /* 0x000fe40001000000 */
[----:B------:R-:W-:Y:S02]  /*dab0*/  FSEL R125, R125, RZ, P6 ;  /* 0x000000ff7d7d7208 */ /* 0x000fe40003000000 */
[----:B------:R-:W-:Y:S01]  /*dac0*/  F2FP.F16.F32.PACK_AB R126, R124, R126 ;  /* 0x0000007e7c7e723e */ /* 0x000fe200000000ff */
[----:B------:R-:W-:Y:S01]  /*dad0*/  HADD2.F32 R124, -RZ, R116.H0_H0 ;  /* 0x20000074ff7c7230 */ /* 0x000fe20000004100 */
[----:B------:R-:W-:Y:S01]  /*dae0*/  F2FP.F16.F32.PACK_AB R125, R125, R108 ;  /* 0x0000006c7d7d723e */ /* 0x000fe200000000ff */
[----:B------:R-:W-:Y:S01]  /*daf0*/  FFMA.FTZ R108, R8, R129, R128 ;  /* 0x00000081086c7223 */ /* 0x000fe20000010080 */
[----:B------:R-:W-:-:S02]  /*db00*/  LOP3.LUT P2, RZ, R142, 0xff, RZ, 0xc0, !PT ;  /* 0x000000ff8eff7812 */ /* 0x000fc4000784c0ff */
[----:B------:R-:W-:Y:S01]  /*db10*/  LOP3.LUT P6, RZ, R142, 0xff00, RZ, 0xc0, !PT ;  /* 0x0000ff008eff7812 */ /* 0x000fe200078cc0ff */
[----:B------:R-:W-:-:S04]  /*db20*/  FADD.FTZ R108, R9, -R108 ;  /* 0x8000006c096c7221 */ /* 0x000fc80000010000 */
[----:B------:R-:W-:Y:S01]  /*db30*/  FFMA.FTZ R130, R10, R108, R124 ;  /* 0x0000006c0a827223 */ /* 0x000fe2000001007c */
[----:B------:R-:W-:Y:S01]  /*db40*/  FFMA.FTZ R108, R23, R129, R128 ;  /* 0x00000081176c7223 */ /* 0x000fe20000010080 */
[----:B------:R-:W-:Y:S02]  /*db50*/  HADD2.F32 R124, -RZ, R116.H1_H1 ;  /* 0x30000074ff7c7230 */ /* 0x000fe40000004100 */
[----:B------:R-:W-:Y:S01]  /*db60*/  FMUL.FTZ R131, R130, UR13 ;  /* 0x0000000d82837c20 */ /* 0x000fe20008410000 */
[----:B------:R-:W-:-:S04]  /*db70*/  FADD.FTZ R108, R24, -R108 ;  /* 0x8000006c186c7221 */ /* 0x000fc80000010000 */
[----:B------:R-:W-:Y:S01]  /*db80*/  FFMA.FTZ R108, R10, R108, R124 ;  /* 0x0000006c0a6c7223 */ /* 0x000fe2000001007c */
[----:B------:R-:W-:-:S03]  /*db90*/  FSEL R131, R131, RZ, P2 ;  /* 0x000000ff83837208 */ /* 0x000fc60001000000 */
[C---:B------:R-:W-:Y:S01]  /*dba0*/  FMUL.FTZ R124, R108.reuse, UR13 ;  /* 0x0000000d6c7c7c20 */ /* 0x040fe20008410000 */
[----:B------:R-:W-:-:S04]  /*dbb0*/  F2FP.F16.F32.PACK_AB R108, R108, R130 ;  /* 0x000000826c6c723e */ /* 0x000fc800000000ff */
[----:B------:R-:W-:-:S04]  /*dbc0*/  FSEL R124, R124, RZ, P6 ;  /* 0x000000ff7c7c7208 */ /* 0x000fc80003000000 */
[----:B------:R-:W-:Y:S01]  /*dbd0*/  F2FP.F16.F32.PACK_AB R124, R124, R131 ;  /* 0x000000837c7c723e */ /* 0x000fe200000000ff */
[----:B------:R-:W-:Y:S06]  /*dbe0*/  BRA `(.L_x_976) ;  /* 0x0000000800c47947 */ /* 0x000fec0003800000 */
.L_x_979:
[-CC-:B------:R-:W-:Y:S01]  /*dbf0*/  FFMA.FTZ R127, R166, R129.reuse, R128.reuse ;  /* 0x00000081a67f7223 */ /* 0x180fe20000010080 */
[----:B------:R-:W-:Y:S01]  /*dc00*/  FFMA.FTZ R125, R191, R129, R128 ;  /* 0x00000081bf7d7223 */ /* 0x000fe20000010080 */
[--C-:B------:R-:W-:Y:S01]  /*dc10*/  HADD2.F32 R126, -RZ, R119.reuse.H0_H0 ;  /* 0x20000077ff7e7230 */ /* 0x100fe20000004100 */
[----:B------:R-:W-:Y:S01]  /*dc20*/  ISETP.GE.U32.AND P2, PT, R142, RZ, PT ;  /* 0x000000ff8e00720c */ /* 0x000fe20003f46070 */
[----:B------:R-:W-:Y:S01]  /*dc30*/  FADD.FTZ R127, R165, -R127 ;  /* 0x8000007fa57f7221 */ /* 0x000fe20000010000 */
[----:B------:R-:W-:Y:S02]  /*dc40*/  HADD2.F32 R124, -RZ, R119.H1_H1 ;  /* 0x30000077ff7c7230 */ /* 0x000fe40000004100 */
        /* <DEDUP_REMOVED lines=8> */
[----:B------:R-:W-:Y:S01]  /*dcd0*/  FMUL.FTZ R125, R125, UR13 ;  /* 0x0000000d7d7d7c20 */ /* 0x000fe20008410000 */
[C---:B------:R-:W-:Y:S01]  /*dce0*/  LOP3.LUT P6, RZ, R143.reuse, 0xff0000, RZ, 0xc0, !PT ;  /* 0x00ff00008fff7812 */ /* 0x040fe200078cc0ff */
[----:B------:R-:W-:Y:S02]  /*dcf0*/  HADD2.F32 R131, -RZ, R116.H1_H1 ;  /* 0x30000074ff837230 */ /* 0x000fe40000004100 */
[----:B------:R-:W-:Y:S01]  /*dd00*/  FFMA.FTZ R126, R10, R126, R124 ;  /* 0x0000007e0a7e7223 */ /* 0x000fe2000001007c */
[----:B------:R-:W-:Y:S01]  /*dd10*/  FFMA.FTZ R124, R168, R129, R128 ;  /* 0x00000081a87c7223 */ /* 0x000fe20000010080 */
[----:B------:R-:W-:Y:S02]  /*dd20*/  ISETP.GE.U32.AND.EX P2, PT, R143, 0x1000000, PT, P2 ;  /* 0x010000008f00780c */ /* 0x000fe40003f46120 */
[----:B------:R-:W-:Y:S01]  /*dd30*/  FSEL R127, R127, RZ, P6 ;  /* 0x000000ff7f7f7208 */ /* 0x000fe20003000000 */
[----:B------:R-:W-:Y:S01]  /*dd40*/  FADD.FTZ R124, R167, -R124 ;  /* 0x8000007ca77c7221 */ /* 0x000fe20000010000 */
[----:B------:R-:W-:Y:S01]  /*dd50*/  FMUL.FTZ R126, R126, UR13 ;  /* 0x0000000d7e7e7c20 */ /* 0x000fe20008410000 */
[----:B------:R-:W-:-:S02]  /*dd60*/  FSEL R125, R125, RZ, P2 ;  /* 0x000000ff7d7d7208 */ /* 0x000fc40001000000 */
[----:B------:R-:W-:Y:S01]  /*dd70*/  FFMA.FTZ R124, R10, R124, R130 ;  /* 0x0000007c0a7c7223 */ /* 0x000fe20000010082 */
[C---:B------:R-:W-:Y:S01]  /*dd80*/  LOP3.LUT P6, RZ, R143.reuse, 0xff, RZ, 0xc0, !PT ;  /* 0x000000ff8fff7812 */ /* 0x040fe200078cc0ff */
[--C-:B------:R-:W-:Y:S01]  /*dd90*/  HADD2.F32 R130, -RZ, R117.reuse.H1_H1 ;  /* 0x30000075ff827230 */ /* 0x100fe20000004100 */
[----:B------:R-:W-:Y:S01]  /*dda0*/  LOP3.LUT P2, RZ, R143, 0xff00, RZ, 0xc0, !PT ;  /* 0x0000ff008fff7812 */ /* 0x000fe2000784c0ff */
[----:B------:R-:W-:Y:S01]  /*ddb0*/  FMUL.FTZ R124, R124, UR13 ;  /* 0x0000000d7c7c7c20 */ /* 0x000fe20008410000 */
[----:B------:R-:W-:Y:S02]  /*ddc0*/  FSEL R126, R126, RZ, P6 ;  /* 0x000000ff7e7e7208 */ /* 0x000fe40003000000 */
[----:B------:R-:W-:Y:S01]  /*ddd0*/  F2FP.F16.F32.PACK_AB R127, R125, R127 ;  /* 0x0000007f7d7f723e */ /* 0x000fe200000000ff */
[----:B------:R-:W-:Y:S01]  /*dde0*/  HADD2.F32 R125, -RZ, R117.H0_H0 ;  /* 0x20000075ff7d7230 */ /* 0x000fe20000004100 */
[----:B------:R-:W-:Y:S02]  /*ddf0*/  FSEL R124, R124, RZ, P2 ;  /* 0x000000ff7c7c7208 */ /* 0x000fe40001000000 */
[----:B------:R-:W-:-:S02]  /*de00*/  LOP3.LUT P2, RZ, R142, 0xff0000, RZ, 0xc0, !PT ;  /* 0x00ff00008eff7812 */ /* 0x000fc4000784c0ff */
[----:B------:R-:W-:Y:S01]  /*de10*/  F2FP.F16.F32.PACK_AB R126, R124, R126 ;  /* 0x0000007e7c7e723e */ /* 0x000fe200000000ff */
[----:B------:R-:W-:Y:S01]  /*de20*/  FFMA.FTZ R124, R25, R129, R128 ;  /* 0x00000081197c7223 */ /* 0x000fe20000010080 */
[----:B------:R-:W-:-:S03]  /*de30*/  LOP3.LUT P6, RZ, R142, 0xff000000, RZ, 0xc0, !PT ;  /* 0xff0000008eff7812 */ /* 0x000fc600078cc0ff */
        /* <DEDUP_REMOVED lines=20> */
[----:B------:R-:W-:-:S03]  /*df80*/  FSEL R124, R124, RZ, P2 ;  /* 0x000000ff7c7c7208 */ /* 0x000fc60001000000 */
[----:B------:R-:W-:-:S05]  /*df90*/  FMUL.FTZ R130, R130, UR13 ;  /* 0x0000000d82827c20 */ /* 0x000fca0008410000 */
[----:B------:R-:W-:-:S04]  /*dfa0*/  FSEL R130, R130, RZ, P6 ;  /* 0x000000ff82827208 */ /* 0x000fc80003000000 */
[----:B------:R-:W-:Y:S01]  /*dfb0*/  F2FP.F16.F32.PACK_AB R124, R130, R124 ;  /* 0x0000007c827c723e */ /* 0x000fe200000000ff */
[----:B------:R-:W-:Y:S06]  /*dfc0*/  BRA `(.L_x_976) ;  /* 0x0000000400cc7947 */ /* 0x000fec0003800000 */
.L_x_978:
[----:B-123--:R-:W1:Y:S02]  /*dfd0*/  LDC.64 R124, c[0x0][0x478] ;  /* 0x00011e00ff7c7b82 */ /* 0x00ee640000000a00 */
[----:B-1----:R-:W-:-:S04]  /*dfe0*/  ISETP.NE.U32.AND P1, PT, R124, RZ, PT ;  /* 0x000000ff7c00720c */ /* 0x002fc80003f25070 */
[----:B------:R-:W-:-:S13]  /*dff0*/  ISETP.NE.AND.EX P1, PT, R125, RZ, PT, P1 ;  /* 0x000000ff7d00720c */ /* 0x000fda0003f25310 */
[----:B------:R-:W-:Y:S05]  /*e000*/  @!P1 BRA `(.L_x_980) ;  /* 0x0000000000e89947 */ /* 0x000fea0003800000 */
[-CC-:B------:R-:W-:Y:S01]  /*e010*/  FFMA.FTZ R111, R166, R129.reuse, R128.reuse ;  /* 0x00000081a66f7223 */ /* 0x180fe20000010080 */
[-CC-:B------:R-:W-:Y:S01]  /*e020*/  FFMA.FTZ R110, R191, R129.reuse, R128.reuse ;  /* 0x00000081bf6e7223 */ /* 0x180fe20000010080 */
[----:B------:R-:W-:Y:S01]  /*e030*/  ISETP.GE.U32.AND P2, PT, R142, RZ, PT ;  /* 0x000000ff8e00720c */ /* 0x000fe20003f46070 */
[----:B------:R-:W-:Y:S01]  /*e040*/  FFMA.FTZ R125, R32, R129, R128 ;  /* 0x00000081207d7223 */ /* 0x000fe20000010080 */
[----:B------:R-:W-:Y:S01]  /*e050*/  FADD.FTZ R111, R165, -R111 ;  /* 0x8000006fa56f7221 */ /* 0x000fe20000010000 */
[----:B------:R-:W-:Y:S01]  /*e060*/  FADD.FTZ R110, R192, -R110 ;  /* 0x8000006ec06e7221 */ /* 0x000fe20000010000 */
[----:B------:R-:W-:Y:S01]  /*e070*/  LOP3.LUT P6, RZ, R143, 0xff0000, RZ, 0xc0, !PT ;  /* 0x00ff00008fff7812 */ /* 0x000fe200078cc0ff */
[----:B------:R-:W-:Y:S01]  /*e080*/  FADD.FTZ R125, R31, -R125 ;  /* 0x8000007d1f7d7221 */ /* 0x000fe20000010000 */
[C---:B-----5:R-:W-:Y:S01]  /*e090*/  FMUL.FTZ R111, R10.reuse, R111 ;  /* 0x0000006f0a6f7220 */ /* 0x060fe20000410000 */
[C---:B------:R-:W-:Y:S01]  /*e0a0*/  FMUL.FTZ R110, R10.reuse, R110 ;  /* 0x0000006e0a6e7220 */ /* 0x040fe20000410000 */
[----:B------:R-:W-:Y:S01]  /*e0b0*/  ISETP.GE.U32.AND.EX P2, PT, R143, 0x1000000, PT, P2 ;  /* 0x010000008f00780c */ /* 0x000fe20003f46120 */
[----:B------:R-:W-:Y:S01]  /*e0c0*/  FMUL.FTZ R125, R10, R125 ;  /* 0x0000007d0a7d7220 */ /* 0x000fe20000410000 */
[----:B------:R-:W-:Y:S01]  /*e0d0*/  FMUL.FTZ R108, R111, UR13 ;  /* 0x0000000d6f6c7c20 */ /* 0x000fe20008410000 */
[C---:B------:R-:W-:Y:S01]  /*e0e0*/  FMUL.FTZ R109, R110.reuse, UR13 ;  /* 0x0000000d6e6d7c20 */ /* 0x040fe20008410000 */
[----:B------:R-:W-:Y:S01]  /*e0f0*/  F2FP.F16.F32.PACK_AB R111, R110, R111 ;  /* 0x0000006f6e6f723e */ /* 0x000fe200000000ff */
[----:B------:R-:W-:-:S02]  /*e100*/  FFMA.FTZ R110, R30, R129, R128 ;  /* 0x000000811e6e7223 */ /* 0x000fc40000010080 */
[----:B------:R-:W-:Y:S02]  /*e110*/  FSEL R108, R108, RZ, P6 ;  /* 0x000000ff6c6c7208 */ /* 0x000fe40003000000 */
[----:B------:R-:W-:Y:S01]  /*e120*/  FSEL R109, R109, RZ, P2 ;  /* 0x000000ff6d6d7208 */ /* 0x000fe20001000000 */
[----:B------:R-:W-:Y:S01]  /*e130*/  FADD.FTZ R110, R29, -R110 ;  /* 0x8000006e1d6e7221 */ /* 0x000fe20000010000 */
[----:B------:R-:W-:Y:S02]  /*e140*/  LOP3.LUT P2, RZ, R143, 0xff, RZ, 0xc0, !PT ;  /* 0x000000ff8fff7812 */ /* 0x000fe4000784c0ff */
[----:B------:R-:W-:Y:S01]  /*e150*/  F2FP.F16.F32.PACK_AB R127, R109, R108 ;  /* 0x0000006c6d7f723e */ /* 0x000fe200000000ff */
        /* <DEDUP_REMOVED lines=9> */
[C---:B------:R-:W-:Y:S01]  /*e1f0*/  F2FP.F16.F32.PACK_AB R110, R124.reuse, R110 ;  /* 0x0000006e7c6e723e */ /* 0x040fe200000000ff */
[----:B------:R-:W-:Y:S01]  /*e200*/  FMUL.FTZ R124, R124, UR13 ;  /* 0x0000000d7c7c7c20 */ /* 0x000fe20008410000 */
[----:B------:R-:W-:Y:S01]  /*e210*/  FSEL R126, R108, RZ, P2 ;  /* 0x000000ff6c7e7208 */ /* 0x000fe20001000000 */
[----:B------:R-:W-:Y:S01]  /*e220*/  FMUL.FTZ R108, R109, UR13 ;  /* 0x0000000d6d6c7c20 */ /* 0x000fe20008410000 */
[C---:B------:R-:W-:Y:S01]  /*e230*/  F2FP.F16.F32.PACK_AB R109, R125.reuse, R109 ;  /* 0x0000006d7d6d723e */ /* 0x040fe200000000ff */
[----:B------:R-:W-:Y:S01]  /*e240*/  FMUL.FTZ R125, R125, UR13 ;  /* 0x0000000d7d7d7c20 */ /* 0x000fe20008410000 */
[----:B------:R-:W-:Y:S02]  /*e250*/  FSEL R124, R124, RZ, P6 ;  /* 0x000000ff7c7c7208 */ /* 0x000fe40003000000 */
[C---:B------:R-:W-:Y:S02]  /*e260*/  LOP3.LUT P2, RZ, R142.reuse, 0xff0000, RZ, 0xc0, !PT ;  /* 0x00ff00008eff7812 */ /* 0x040fe4000784c0ff */
[----:B------:R-:W-:-:S02]  /*e270*/  LOP3.LUT P6, RZ, R142, 0xff000000, RZ, 0xc0, !PT ;  /* 0xff0000008eff7812 */ /* 0x000fc400078cc0ff */
[----:B------:R-:W-:Y:S02]  /*e280*/  FSEL R108, R108, RZ, P2 ;  /* 0x000000ff6c6c7208 */ /* 0x000fe40001000000 */
[----:B------:R-:W-:Y:S02]  /*e290*/  FSEL R125, R125, RZ, P6 ;  /* 0x000000ff7d7d7208 */ /* 0x000fe40003000000 */
[----:B------:R-:W-:Y:S01]  /*e2a0*/  F2FP.F16.F32.PACK_AB R126, R124, R126 ;  /* 0x0000007e7c7e723e */ /* 0x000fe200000000ff */
[-CC-:B------:R-:W-:Y:S01]  /*e2b0*/  FFMA.FTZ R124, R8, R129.reuse, R128.reuse ;  /* 0x00000081087c7223 */ /* 0x180fe20000010080 */
[----:B------:R-:W-:Y:S01]  /*e2c0*/  F2FP.F16.F32.PACK_AB R125, R125, R108 ;  /* 0x0000006c7d7d723e */ /* 0x000fe200000000ff */
        /* <DEDUP_REMOVED lines=9> */
[----:B------:R-:W-:Y:S02]  /*e360*/  F2FP.F16.F32.PACK_AB R108, R108, R130 ;  /* 0x000000826c6c723e */ /* 0x000fe400000000ff */
[----:B------:R-:W-:Y:S02]  /*e370*/  FSEL R131, R131, RZ, P2 ;  /* 0x000000ff83837208 */ /* 0x000fe40001000000 */
[----:B------:R-:W-:-:S04]  /*e380*/  FSEL R124, R124, RZ, P6 ;  /* 0x000000ff7c7c7208 */ /* 0x000fc80003000000 */
[----:B------:R-:W-:Y:S01]  /*e390*/  F2FP.F16.F32.PACK_AB R124, R124, R131 ;  /* 0x000000837c7c723e */ /* 0x000fe200000000ff */
[----:B------:R-:W-:Y:S06]  /*e3a0*/  BRA `(.L_x_976) ;  /* 0x0000000000d47947 */ /* 0x000fec0003800000 */
.L_x_980:
[-CC-:B------:R-:W-:Y:S01]  /*e3b0*/  FFMA.FTZ R124, R166, R129.reuse, R128.reuse ;  /* 0x00000081a67c7223 */ /* 0x180fe20000010080 */
[-CC-:B------:R-:W-:Y:S01]  /*e3c0*/  FFMA.FTZ R125, R191, R129.reuse, R128.reuse ;  /* 0x00000081bf7d7223 */ /* 0x180fe20000010080 */
[----:B------:R-:W-:Y:S01]  /*e3d0*/  ISETP.GE.U32.AND P2, PT, R142, RZ, PT ;  /* 0x000000ff8e00720c */ /* 0x000fe20003f46070 */
[----:B------:R-:W-:Y:S01]  /*e3e0*/  FFMA.FTZ R130, R23, R129, R128 ;  /* 0x0000008117827223 */ /* 0x000fe20000010080 */
[----:B------:R-:W-:Y:S01]  /*e3f0*/  FADD.FTZ R124, R165, -R124 ;  /* 0x8000007ca57c7221 */ /* 0x000fe20000010000 */
[----:B------:R-:W-:Y:S01]  /*e400*/  FADD.FTZ R125, R192, -R125 ;  /* 0x8000007dc07d7221 */ /* 0x000fe20000010000 */
[C---:B------:R-:W-:Y:S01]  /*e410*/  LOP3.LUT P6, RZ, R143.reuse, 0xff0000, RZ, 0xc0, !PT ;  /* 0x00ff00008fff7812 */ /* 0x040fe200078cc0ff */
[----:B------:R-:W-:Y:S01]  /*e420*/  FADD.FTZ R130, R24, -R130 ;  /* 0x8000008218827221 */ /* 0x000fe20000010000 */
[C---:B-----5:R-:W-:Y:S01]  /*e430*/  FMUL.FTZ R124, R10.reuse, R124 ;  /* 0x0000007c0a7c7220 */ /* 0x060fe20000410000 */
[C---:B------:R-:W-:Y:S01]  /*e440*/  FMUL.FTZ R125, R10.reuse, R125 ;  /* 0x0000007d0a7d7220 */ /* 0x040fe20000410000 */
[----:B------:R-:W-:Y:S01]  /*e450*/  ISETP.GE.U32.AND.EX P2, PT, R143, 0x1000000, PT, P2 ;  /* 0x010000008f00780c */ /* 0x000fe20003f46120 */
[----:B------:R-:W-:Y:S01]  /*e460*/  FMUL.FTZ R130, R10, R130 ;  /* 0x000000820a827220 */ /* 0x000fe20000410000 */
[----:B------:R-:W-:Y:S01]  /*e470*/  FMUL.FTZ R124, R124, UR13 ;  /* 0x0000000d7c7c7c20 */ /* 0x000fe20008410000 */
[----:B------:R-:W-:-:S02]  /*e480*/  FMUL.FTZ R125, R125, UR13 ;  /* 0x0000000d7d7d7c20 */ /* 0x000fc40008410000 */
[----:B------:R-:W-:Y:S02]  /*e490*/  FMUL.FTZ R130, R130, UR13 ;  /* 0x0000000d82827c20 */ /* 0x000fe40008410000 */
[----:B------:R-:W-:Y:S02]  /*e4a0*/  FSEL R124, R124, RZ, P6 ;  /* 0x000000ff7c7c7208 */ /* 0x000fe40003000000 */
[----:B------:R-:W-:Y:S02]  /*e4b0*/  FSEL R125, R125, RZ, P2 ;  /* 0x000000ff7d7d7208 */ /* 0x000fe40001000000 */
[----:B------:R-:W-:Y:S02]  /*e4c0*/  LOP3.LUT P2, RZ, R143, 0xff, RZ, 0xc0, !PT ;  /* 0x000000ff8fff7812 */ /* 0x000fe4000784c0ff */
[----:B------:R-:W-:Y:S01]  /*e4d0*/  F2FP.F16.F32.PACK_AB R127, R125, R124 ;  /* 0x0000007c7d7f723e */ /* 0x000fe200000000ff */
[-CC-:B------:R-:W-:Y:S01]  /*e4e0*/  FFMA.FTZ R125, R30, R129.reuse, R128.reuse ;  /* 0x000000811e7d7223 */ /* 0x180fe20000010080 */
[----:B------:R-:W-:Y:S01]  /*e4f0*/  FFMA.FTZ R124, R168, R129, R128 ;  /* 0x00000081a87c7223 */ /* 0x000fe20000010080 */
[----:B------:R-:W-:-:S02]  /*e500*/  LOP3.LUT P6, RZ, R143, 0xff00, RZ, 0xc0, !PT ;  /* 0x0000ff008fff7812 */ /* 0x000fc400078cc0ff */
        /* <DEDUP_REMOVED lines=9> */
[----:B------:R-:W-:Y:S01]  /*e5a0*/  F2FP.F16.F32.PACK_AB R126, R124, R125 ;  /* 0x0000007d7c7e723e */ /* 0x000fe200000000ff */
        /* <DEDUP_REMOVED lines=13> */
[----:B------:R-:W-:Y:S01]  /*e680*/  FFMA.FTZ R124, R8, R129, R128 ;  /* 0x00000081087c7223 */ /* 0x000fe20000010080 */
[----:B------:R-:W-:Y:S02]  /*e690*/  LOP3.LUT P2, RZ, R142, 0xff, RZ, 0xc0, !PT ;  /* 0x000000ff8eff7812 */ /* 0x000fe4000784c0ff */
[----:B------:R-:W-:Y:S01]  /*e6a0*/  FSEL R130, R130, RZ, P6 ;  /* 0x000000ff82827208 */ /* 0x000fe20003000000 */
[----:B------:R-:W-:-:S04]  /*e6b0*/  FADD.FTZ R124, R9, -R124 ;  /* 0x8000007c097c7221 */ /* 0x000fc80000010000 */
[----:B------:R-:W-:-:S04]  /*e6c0*/  FMUL.FTZ R124, R10, R124 ;  /* 0x0000007c0a7c7220 */ /* 0x000fc80000410000 */
[----:B------:R-:W-:-:S05]  /*e6d0*/  FMUL.FTZ R124, R124, UR13 ;  /* 0x0000000d7c7c7c20 */ /* 0x000fca0008410000 */
[----:B------:R-:W-:-:S04]  /*e6e0*/  FSEL R124, R124, RZ, P2 ;  /* 0x000000ff7c7c7208 */ /* 0x000fc80001000000 */
[----:B------:R-:W-:-:S07]  /*e6f0*/  F2FP.F16.F32.PACK_AB R124, R130, R124 ;  /* 0x0000007c827c723e */ /* 0x000fce00000000ff */
.L_x_976:
        /* <DEDUP_REMOVED lines=10> */
.L_x_972:
[----:B------:R-:W-:Y:S05]  /*e7a0*/  BSYNC.RECONVERGENT B1 ;  /* 0x0000000000017941 */ /* 0x000fea0003800200 */
.L_x_971:
        /* <DEDUP_REMOVED lines=12> */
[-CC-:B-1234-:R-:W-:Y:S01]  /*e870*/  FFMA.FTZ R102, R183, R129.reuse, R128.reuse ;  /* 0x00000081b7667223 */ /* 0x19efe20000010080 */
[--C-:B------:R-:W-:Y:S02]  /*e880*/  HADD2.F32 R100, -RZ, R123.reuse.H0_H0 ;  /* 0x2000007bff647230 */ /* 0x100fe40000004100 */
[----:B------:R-:W-:Y:S01]  /*e890*/  FFMA.FTZ R101, R193, R129, R128 ;  /* 0x00000081c1657223 */ /* 0x000fe20000010080 */
[----:B------:R-:W-:Y:S01]  /*e8a0*/  LOP3.LUT P2, RZ, R147, 0xff0000, RZ, 0xc0, !PT ;  /* 0x00ff000093ff7812 */ /* 0x000fe2000784c0ff */
[----:B------:R-:W-:Y:S01]  /*e8b0*/  FADD.FTZ R102, R184, -R102 ;  /* 0x80000066b8667221 */ /* 0x000fe20000010000 */
[----:B------:R-:W-:Y:S01]  /*e8c0*/  ISETP.GE.U32.AND P5, PT, R144, RZ, PT ;  /* 0x000000ff9000720c */ /* 0x000fe20003fa6070 */
[----:B------:R-:W-:Y:S01]  /*e8d0*/  FADD.FTZ R101, R194, -R101 ;  /* 0x80000065c2657221 */ /* 0x000fe20000010000 */
[C---:B------:R-:W-:Y:S01]  /*e8e0*/  LOP3.LUT P6, RZ, R145.reuse, 0xff0000, RZ, 0xc0, !PT ;  /* 0x00ff000091ff7812 */ /* 0x040fe200078cc0ff */
[----:B-----5:R-:W-:Y:S01]  /*e8f0*/  FFMA.FTZ R102, R10, R102, R100 ;  /* 0x000000660a667223 */ /* 0x020fe20000010064 */
[----:B------:R-:W-:Y:S01]  /*e900*/  HADD2.F32 R100, -RZ, R123.H1_H1 ;  /* 0x3000007bff647230 */ /* 0x000fe20000004100 */
[----:B------:R-:W-:Y:S01]  /*e910*/  ISETP.GE.U32.AND.EX P5, PT, R145, 0x1000000, PT, P5 ;  /* 0x010000009100780c */ /* 0x000fe20003fa6150 */
[----:B------:R-:W-:-:S02]  /*e920*/  HADD2.F32 R108, -RZ, R122.H0_H0 ;  /* 0x2000007aff6c7230 */ /* 0x000fc40000004100 */
[----:B------:R-:W-:Y:S01]  /*e930*/  FMUL.FTZ R103, R102, UR13 ;  /* 0x0000000d66677c20 */ /* 0x000fe20008410000 */
[----:B------:R-:W-:-:S04]  /*e940*/  FFMA.FTZ R101, R10, R101, R100 ;  /* 0x000000650a657223 */ /* 0x000fc80000010064 */
[----:B------:R-:W-:Y:S02]  /*e950*/  FSEL R100, R103, RZ, P2 ;  /* 0x000000ff67647208 */ /* 0x000fe40001000000 */
[----:B------:R-:W-:Y:S02]  /*e960*/  ISETP.GE.U32.AND P2, PT, R146, RZ, PT ;  /* 0x000000ff9200720c */ /* 0x000fe40003f46070 */
[C---:B------:R-:W-:Y:S01]  /*e970*/  F2FP.F16.F32.PACK_AB R111, R101.reuse, R102 ;  /* 0x00000066656f723e */ /* 0x040fe200000000ff */
[----:B------:R-:W-:Y:S01]  /*e980*/  FMUL.FTZ R101, R101, UR13 ;  /* 0x0000000d65657c20 */ /* 0x000fe20008410000 */
[----:B------:R-:W-:Y:S02]  /*e990*/  ISETP.GE.U32.AND.EX P2, PT, R147, 0x1000000, PT, P2 ;  /* 0x010000009300780c */ /* 0x000fe40003f46120 */
[----:B------:R-:W-:Y:S02]  /*e9a0*/  FSEL R103, R103, RZ, P6 ;  /* 0x000000ff67677208 */ /* 0x000fe40003000000 */
[----:B------:R-:W-:-:S02]  /*e9b0*/  FSEL R102, R101, RZ, P5 ;  /* 0x000000ff65667208 */ /* 0x000fc40002800000 */
[----:B------:R-:W-:Y:S02]  /*e9c0*/  FSEL R101, R101, RZ, P2 ;  /* 0x000000ff65657208 */ /* 0x000fe40001000000 */
[----:B------:R-:W-:Y:S01]  /*e9d0*/  F2FP.F16.F32.PACK_AB R103, R102, R103 ;  /* 0x000000676667723e */ /* 0x000fe200000000ff */
[----:B------:R-:W-:Y:S01]  /*e9e0*/  HADD2.F32 R102, -RZ, R122.H1_H1 ;  /* 0x3000007aff667230 */ /* 0x000fe20000004100 */
[----:B------:R-:W-:Y:S01]  /*e9f0*/  F2FP.F16.F32.PACK_AB R127, R101, R100 ;  /* 0x00000064657f723e */ /* 0x000fe200000000ff */
[-CC-:B------:R-:W-:Y:S01]  /*ea00*/  FFMA.FTZ R100, R162, R129.reuse, R128.reuse ;  /* 0x00000081a2647223 */ /* 0x180fe20000010080 */
[----:B------:R-:W-:Y:S01]  /*ea10*/  FFMA.FTZ R101, R181, R129, R128 ;  /* 0x00000081b5657223 */ /* 0x000fe20000010080 */
[----:B------:R-:W-:Y:S02]  /*ea20*/  LOP3.LUT P6, RZ, R147, 0xff, RZ, 0xc0, !PT ;  /* 0x000000ff93ff7812 */ /* 0x000fe400078cc0ff */
[----:B------:R-:W-:Y:S01]  /*ea30*/  FADD.FTZ R100, R161, -R100 ;  /* 0x80000064a1647221 */ /* 0x000fe20000010000 */
[----:B------:R-:W-:Y:S01]  /*ea40*/  FADD.FTZ R101, R182, -R101 ;  /* 0x80000065b6657221 */ /* 0x000fe20000010000 */
[----:B------:R-:W-:-:S02]  /*ea50*/  LOP3.LUT P2, RZ, R145, 0xff00, RZ, 0xc0, !PT ;  /* 0x0000ff0091ff7812 */ /* 0x000fc4000784c0ff */
[C---:B------:R-:W-:Y:S01]  /*ea60*/  FFMA.FTZ R100, R10.reuse, R100, R108 ;  /* 0x000000640a647223 */ /* 0x040fe2000001006c */
[----:B------:R-:W-:Y:S01]  /*ea70*/  FFMA.FTZ R101, R10, R101, R102 ;  /* 0x000000650a657223 */ /* 0x000fe20000010066 */
[----:B------:R-:W-:Y:S02]  /*ea80*/  LOP3.LUT P5, RZ, R145, 0xff, RZ, 0xc0, !PT ;  /* 0x000000ff91ff7812 */ /* 0x000fe400078ac0ff */
[----:B------:R-:W-:Y:S02]  /*ea90*/  FMUL.FTZ R102, R100, UR13 ;  /* 0x0000000d64667c20 */ /* 0x000fe40008410000 */
[C---:B------:R-:W-:Y:S01]  /*eaa0*/  F2FP.F16.F32.PACK_AB R110, R101.reuse, R100 ;  /* 0x00000064656e723e */ /* 0x040fe200000000ff */
[----:B------:R-:W-:Y:S02]  /*eab0*/  FMUL.FTZ R101, R101, UR13 ;  /* 0x0000000d65657c20 */ /* 0x000fe40008410000 */
[----:B------:R-:W-:Y:S02]  /*eac0*/  FSEL R100, R102, RZ, P6 ;  /* 0x000000ff66647208 */ /* 0x000fe40003000000 */
[----:B------:R-:W-:-:S02]  /*ead0*/  LOP3.LUT P6, RZ, R147, 0xff00, RZ, 0xc0, !PT ;  /* 0x0000ff0093ff7812 */ /* 0x000fc400078cc0ff */
[C---:B------:R-:W-:Y:S02]  /*eae0*/  FSEL R108, R101.reuse, RZ, P2 ;  /* 0x000000ff656c7208 */ /* 0x040fe40001000000 */
[----:B------:R-:W-:Y:S02]  /*eaf0*/  FSEL R101, R101, RZ, P6 ;  /* 0x000000ff65657208 */ /* 0x000fe40003000000 */
[----:B------:R-:W-:Y:S02]  /*eb00*/  FSEL R102, R102, RZ, P5 ;  /* 0x000000ff66667208 */ /* 0x000fe40002800000 */
[----:B------:R-:W-:Y:S01]  /*eb10*/  F2FP.F16.F32.PACK_AB R126, R101, R100 ;  /* 0x00000064657e723e */ /* 0x000fe200000000ff */
[-CC-:B------:R-:W-:Y:S01]  /*eb20*/  FFMA.FTZ R101, R159, R129.reuse, R128.reuse ;  /* 0x000000819f657223 */ /* 0x180fe20000010080 */
[----:B------:R-:W-:Y:S01]  /*eb30*/  FFMA.FTZ R100, R164, R129, R128 ;  /* 0x00000081a4647223 */ /* 0x000fe20000010080 */
[----:B------:R-:W-:Y:S01]  /*eb40*/  F2FP.F16.F32.PACK_AB R102, R108, R102 ;  /* 0x000000666c66723e */ /* 0x000fe200000000ff */
[----:B------:R-:W-:-:S02]  /*eb50*/  HADD2.F32 R108, -RZ, R121.H0_H0 ;  /* 0x20000079ff6c7230 */ /* 0x000fc40000004100 */
[----:B------:R-:W-:Y:S01]  /*eb60*/  FADD.FTZ R109, R160, -R101 ;  /* 0x80000065a06d7221 */ /* 0x000fe20000010000 */
[----:B------:R-:W-:Y:S02]  /*eb70*/  HADD2.F32 R101, -RZ, R121.H1_H1 ;  /* 0x30000079ff657230 */ /* 0x000fe40000004100 */
[----:B------:R-:W-:Y:S01]  /*eb80*/  FADD.FTZ R100, R163, -R100 ;  /* 0x80000064a3647221 */ /* 0x000fe20000010000 */
[----:B------:R-:W-:Y:S01]  /*eb90*/  LOP3.LUT P2, RZ, R144, 0xff0000, RZ, 0xc0, !PT ;  /* 0x00ff000090ff7812 */ /* 0x000fe2000784c0ff */
[----:B------:R-:W-:Y:S01]  /*eba0*/  FFMA.FTZ R109, R10, R109, R108 ;  /* 0x0000006d0a6d7223 */ /* 0x000fe2000001006c */
[----:B------:R-:W-:Y:S01]  /*ebb0*/  LOP3.LUT P5, RZ, R144, 0xff000000, RZ, 0xc0, !PT ;  /* 0xff00000090ff7812 */ /* 0x000fe200078ac0ff */
[----:B------:R-:W-:Y:S01]  /*ebc0*/  FFMA.FTZ R124, R10, R100, R101 ;  /* 0x000000640a7c7223 */ /* 0x000fe20000010065 */
[----:B------:R-:W-:Y:S01]  /*ebd0*/  LOP3.LUT P6, RZ, R144, 0xff00, RZ, 0xc0, !PT ;  /* 0x0000ff0090ff7812 */ /* 0x000fe200078cc0ff */
[----:B------:R-:W-:Y:S02]  /*ebe0*/  FMUL.FTZ R108, R109, UR13 ;  /* 0x0000000d6d6c7c20 */ /* 0x000fe40008410000 */
[C---:B------:R-:W-:Y:S01]  /*ebf0*/  FMUL.FTZ R100, R124.reuse, UR13 ;  /* 0x0000000d7c647c20 */ /* 0x040fe20008410000 */
[----:B------:R-:W-:Y:S01]  /*ec00*/  F2FP.F16.F32.PACK_AB R109, R124, R109 ;  /* 0x0000006d7c6d723e */ /* 0x000fe200000000ff */
[----:B------:R-:W-:Y:S01]  /*ec10*/  FFMA.FTZ R124, R157, R129, R128 ;  /* 0x000000819d7c7223 */ /* 0x000fe20000010080 */
[----:B------:R-:W-:-:S02]  /*ec20*/  FSEL R101, R108, RZ, P2 ;  /* 0x000000ff6c657208 */ /* 0x000fc40001000000 */
[----:B------:R-:W-:Y:S02]  /*ec30*/  FSEL R125, R100, RZ, P5 ;  /* 0x000000ff647d7208 */ /* 0x000fe40002800000 */
[C---:B------:R-:W-:Y:S02]  /*ec40*/  LOP3.LUT P2, RZ, R146.reuse, 0xff0000, RZ, 0xc0, !PT ;  /* 0x00ff000092ff7812 */ /* 0x040fe4000784c0ff */
[----:B------:R-:W-:Y:S02]  /*ec50*/  LOP3.LUT P5, RZ, R146, 0xff000000, RZ, 0xc0, !PT ;  /* 0xff00000092ff7812 */ /* 0x000fe400078ac0ff */
[----:B------:R-:W-:Y:S02]  /*ec60*/  F2FP.F16.F32.PACK_AB R101, R125, R101 ;  /* 0x000000657d65723e */ /* 0x000fe400000000ff */
[----:B------:R-:W-:Y:S02]  /*ec70*/  FSEL R108, R108, RZ, P2 ;  /* 0x000000ff6c6c7208 */ /* 0x000fe40001000000 */
[----:B------:R-:W-:Y:S01]  /*ec80*/  FSEL R125, R100, RZ, P5 ;  /* 0x000000ff647d7208 */ /* 0x000fe20002800000 */
[----:B------:R-:W-:Y:S01]  /*ec90*/  FFMA.FTZ R100, R27, R129, R128 ;  /* 0x000000811b647223 */ /* 0x000fe20000010080 */
[----:B------:R-:W-:-:S02]  /*eca0*/  LOP3.LUT P5, RZ, R144, 0xff, RZ, 0xc0, !PT ;  /* 0x000000ff90ff7812 */ /* 0x000fc400078ac0ff */
[----:B------:R-:W-:Y:S01]  /*ecb0*/  F2FP.F16.F32.PACK_AB R125, R125, R108 ;  /* 0x0000006c7d7d723e */ /* 0x000fe200000000ff */
[----:B------:R-:W-:Y:S02]  /*ecc0*/  HADD2.F32 R108, -RZ, R120.H0_H0 ;  /* 0x20000078ff6c7230 */ /* 0x000fe40000004100 */
[----:B------:R-:W-:Y:S01]  /*ecd0*/  FADD.FTZ R100, R28, -R100 ;  /* 0x800000641c647221 */ /* 0x000fe20000010000 */
[----:B------:R-:W-:-:S03]  /*ece0*/  LOP3.LUT P2, RZ, R146, 0xff00, RZ, 0xc0, !PT ;  /* 0x0000ff0092ff7812 */ /* 0x000fc6000784c0ff */
[----:B------:R-:W-:Y:S01]  /*ecf0*/  FFMA.FTZ R108, R10, R100, R108 ;  /* 0x000000640a6c7223 */ /* 0x000fe2000001006c */
[----:B------:R-:W-:Y:S01]  /*ed00*/  FADD.FTZ R100, R158, -R124 ;  /* 0x8000007c9e647221 */ /* 0x000fe20000010000 */
[----:B------:R-:W-:Y:S02]  /*ed10*/  HADD2.F32 R124, -RZ, R120.H1_H1 ;  /* 0x30000078ff7c7230 */ /* 0x000fe40000004100 */
[----:B------:R-:W-:-:S03]  /*ed20*/  FMUL.FTZ R128, R108, UR13 ;  /* 0x0000000d6c807c20 */ /* 0x000fc60008410000 */
[----:B------:R-:W-:Y:S02]  /*ed30*/  FFMA.FTZ R124, R10, R100, R124 ;  /* 0x000000640a7c7223 */ /* 0x000fe4000001007c */
[----:B------:R-:W-:Y:S02]  /*ed40*/  FSEL R129, R128, RZ, P5 ;  /* 0x000000ff80817208 */ /* 0x000fe40002800000 */
[----:B------:R-:W-:Y:S01]  /*ed50*/  FMUL.FTZ R10, R124, UR13 ;  /* 0x0000000d7c0a7c20 */ /* 0x000fe20008410000 */
[----:B------:R-:W-:Y:S02]  /*ed60*/  LOP3.LUT P5, RZ, R146, 0xff, RZ, 0xc0, !PT ;  /* 0x000000ff92ff7812 */ /* 0x000fe400078ac0ff */
[----:B------:R-:W-:Y:S02]  /*ed70*/  F2FP.F16.F32.PACK_AB R108, R124, R108 ;  /* 0x0000006c7c6c723e */ /* 0x000fe400000000ff */
[C---:B------:R-:W-:Y:S02]  /*ed80*/  FSEL R100, R10.reuse, RZ, P6 ;  /* 0x000000ff0a647208 */ /* 0x040fe40003000000 */
[----:B------:R-:W-:-:S02]  /*ed90*/  FSEL R10, R10, RZ, P2 ;  /* 0x000000ff0a0a7208 */ /* 0x000fc40001000000 */
[----:B------:R-:W-:Y:S02]  /*eda0*/  FSEL R128, R128, RZ, P5 ;  /* 0x000000ff80807208 */ /* 0x000fe40002800000 */
[----:B------:R-:W-:Y:S02]  /*edb0*/  F2FP.F16.F32.PACK_AB R100, R100, R129 ;  /* 0x000000816464723e */ /* 0x000fe400000000ff */
[----:B------:R-:W-:Y:S01]  /*edc0*/  F2FP.F16.F32.PACK_AB R124, R10, R128 ;  /* 0x000000800a7c723e */ /* 0x000fe200000000ff */
[----:B------:R-:W-:Y:S06]  /*edd0*/  BRA `(.L_x_986) ;  /* 0x0000001c00ac7947 */ /* 0x000fec0003800000 */
.L_x_985:
[-CC-:B-1234-:R-:W-:Y:S01]  /*ede0*/  FFMA.FTZ R103, R183, R129.reuse, R128.reuse ;  /* 0x00000081b7677223 */ /* 0x19efe20000010080 */
[--C-:B------:R-:W-:Y:S02]  /*edf0*/  HADD2.F32 R100, -RZ, R123.reuse.H0_H0 ;  /* 0x2000007bff647230 */ /* 0x100fe40000004100 */
[----:B------:R-:W-:Y:S01]  /*ee00*/  FFMA.FTZ R101, R193, R129, R128 ;  /* 0x00000081c1657223 */ /* 0x000fe20000010080 */
[----:B------:R-:W-:Y:S01]  /*ee10*/  LOP3.LUT P6, RZ, R147, 0xff0000, RZ, 0xc0, !PT ;  /* 0x00ff000093ff7812 */ /* 0x000fe200078cc0ff */
[----:B------:R-:W-:Y:S01]  /*ee20*/  FADD.FTZ R103, R184, -R103 ;  /* 0x80000067b8677221 */ /* 0x000fe20000010000 */
[----:B------:R-:W-:Y:S01]  /*ee30*/  ISETP.GE.U32.AND P5, PT, R144, RZ, PT ;  /* 0x000000ff9000720c */ /* 0x000fe20003fa6070 */
[----:B------:R-:W-:Y:S01]  /*ee40*/  FADD.FTZ R101, R194, -R101 ;  /* 0x80000065c2657221 */ /* 0x000fe20000010000 */
[----:B------:R-:W-:Y:S01]  /*ee50*/  ISETP.GE.U32.AND P2, PT, R146, RZ, PT ;  /* 0x000000ff9200720c */ /* 0x000fe20003f46070 */
[----:B-----5:R-:W-:Y:S01]  /*ee60*/  FFMA.FTZ R103, R10, R103, R100 ;  /* 0x000000670a677223 */ /* 0x020fe20000010064 */
[----:B------:R-:W-:Y:S01]  /*ee70*/  HADD2.F32 R100, -RZ, R123.H1_H1 ;  /* 0x3000007bff647230 */ /* 0x000fe20000004100 */
[----:B------:R-:W-:-:S02]  /*ee80*/  ISETP.GE.U32.AND.EX P5, PT, R145, 0x1000000, PT, P5 ;  /* 0x010000009100780c */ /* 0x000fc40003fa6150 */
[----:B------:R-:W-:Y:S01]  /*ee90*/  FMUL.FTZ R103, R103, UR13 ;  /* 0x0000000d67677c20 */ /* 0x000fe20008410000 */
[----:B------:R-:W-:Y:S01]  /*eea0*/  ISETP.GE.U32.AND.EX P2, PT, R147, 0x1000000, PT, P2 ;  /* 0x010000009300780c */ /* 0x000fe20003f46120 */
[----:B------:R-:W-:-:S03]  /*eeb0*/  FFMA.FTZ R101, R10, R101, R100 ;  /* 0x000000650a657223 */ /* 0x000fc60000010064 */
[----:B------:R-:W-:Y:S01]  /*eec0*/  FSEL R100, R103, RZ, P6 ;  /* 0x000000ff67647208 */ /* 0x000fe20003000000 */
[----:B------:R-:W-:Y:S01]  /*eed0*/  FMUL.FTZ R101, R101, UR13 ;  /* 0x0000000d65657c20 */ /* 0x000fe20008410000 */
[----:B------:R-:W-:-:S04]  /*eee0*/  LOP3.LUT P6, RZ, R145, 0xff0000, RZ, 0xc0, !PT ;  /* 0x00ff000091ff7812 */ /* 0x000fc800078cc0ff */
[----:B------:R-:W-:Y:S02]  /*eef0*/  FSEL R103, R103, RZ, P6 ;  /* 0x000000ff67677208 */ /* 0x000fe40003000000 */
        /* <DEDUP_REMOVED lines=11> */
[----:B------:R-:W-:Y:S01]  /*efb0*/  FFMA.FTZ R100, R181, R129, R128 ;  /* 0x00000081b5647223 */ /* 0x000fe20000010080 */
[----:B------:R-:W-:Y:S02]  /*efc0*/  LOP3.LUT P5, RZ, R145, 0xff, RZ, 0xc0, !PT ;  /* 0x000000ff91ff7812 */ /* 0x000fe400078ac0ff */
        /* <DEDUP_REMOVED lines=22> */
[----:B------:R-:W-:-:S04]  /*f130*/  FFMA.FTZ R100, R10, R100, R124 ;  /* 0x000000640a647223 */ /* 0x000fc8000001007c */
[----:B------:R-:W-:Y:S01]  /*f140*/  FMUL.FTZ R125, R100, UR13 ;  /* 0x0000000d647d7c20 */ /* 0x000fe20008410000 */
[----:B------:R-:W-:Y:S02]  /*f150*/  FSEL R100, R101, RZ, P6 ;  /* 0x000000ff65647208 */ /* 0x000fe40003000000 */
[----:B------:R-:W-:Y:S02]  /*f160*/  LOP3.LUT P6, RZ, R146, 0xff000000, RZ, 0xc0, !PT ;  /* 0xff00000092ff7812 */ /* 0x000fe400078cc0ff */
[C---:B------:R-:W-:Y:S02]  /*f170*/  FSEL R124, R125.reuse, RZ, P2 ;  /* 0x000000ff7d7c7208 */ /* 0x040fe40001000000 */
[----:B------:R-:W-:Y:S02]  /*f180*/  FSEL R125, R125, RZ, P6 ;  /* 0x000000ff7d7d7208 */ /* 0x000fe40003000000 */
[----:B------:R-:W-:Y:S02]  /*f190*/  FSEL R101, R101, RZ, P5 ;  /* 0x000000ff65657208 */ /* 0x000fe40002800000 */
[----:B------:R-:W-:Y:S01]  /*f1a0*/  F2FP.F16.F32.PACK_AB R125, R125, R100 ;  /* 0x000000647d7d723e */ /* 0x000fe200000000ff */
[----:B------:R-:W-:Y:S01]  /*f1b0*/  FFMA.FTZ R100, R27, R129, R128 ;  /* 0x000000811b647223 */ /* 0x000fe20000010080 */
[----:B------:R-:W-:Y:S01]  /*f1c0*/  F2FP.F16.F32.PACK_AB R101, R124, R101 ;  /* 0x000000657c65723e */ /* 0x000fe200000000ff */
[----:B------:R-:W-:Y:S01]  /*f1d0*/  HADD2.F32 R124, -RZ, R120.H0_H0 ;  /* 0x20000078ff7c7230 */ /* 0x000fe20000004100 */
[----:B------:R-:W-:Y:S01]  /*f1e0*/  LOP3.LUT P6, RZ, R146, 0xff00, RZ, 0xc0, !PT ;  /* 0x0000ff0092ff7812 */ /* 0x000fe200078cc0ff */
[----:B------:R-:W-:Y:S01]  /*f1f0*/  FADD.FTZ R100, R28, -R100 ;  /* 0x800000641c647221 */ /* 0x000fe20000010000 */
[----:B------:R-:W-:-:S02]  /*f200*/  LOP3.LUT P2, RZ, R144, 0xff00, RZ, 0xc0, !PT ;  /* 0x0000ff0090ff7812 */ /* 0x000fc4000784c0ff */
[----:B------:R-:W-:Y:S01]  /*f210*/  LOP3.LUT P5, RZ, R144, 0xff, RZ, 0xc0, !PT ;  /* 0x000000ff90ff7812 */ /* 0x000fe200078ac0ff */
[----:B------:R-:W-:Y:S01]  /*f220*/  FFMA.FTZ R100, R10, R100, R124 ;  /* 0x000000640a647223 */ /* 0x000fe2000001007c */
[----:B------:R-:W-:Y:S01]  /*f230*/  FFMA.FTZ R124, R157, R129, R128 ;  /* 0x000000819d7c7223 */ /* 0x000fe20000010080 */
[----:B------:R-:W-:-:S03]  /*f240*/  HADD2.F32 R128, -RZ, R120.H1_H1 ;  /* 0x30000078ff807230 */ /* 0x000fc60000004100 */
[----:B------:R-:W-:-:S04]  /*f250*/  FADD.FTZ R124, R158, -R124 ;  /* 0x8000007c9e7c7221 */ /* 0x000fc80000010000 */
        /* <DEDUP_REMOVED lines=8> */
[----:B------:R-:W-:-:S02]  /*f2e0*/  F2FP.F16.F32.PACK_AB R100, R100, R128 ;  /* 0x000000806464723e */ /* 0x000fc400000000ff */
[----:B------:R-:W-:Y:S01]  /*f2f0*/  F2FP.F16.F32.PACK_AB R124, R10, R124 ;  /* 0x0000007c0a7c723e */ /* 0x000fe200000000ff */
[----:B------:R-:W-:Y:S06]  /*f300*/  BRA `(.L_x_986) ;  /* 0x0000001800607947 */ /* 0x000fec0003800000 */
.L_x_984:
[----:B-1234-:R-:W1:Y:S02]  /*f310*/  LDC.64 R100, c[0x0][0x478] ;  /* 0x00011e00ff647b82 */ /* 0x01ee640000000a00 */
        /* <DEDUP_REMOVED lines=15> */
[----:B-----5:R-:W-:Y:S01]  /*f410*/  FMUL.FTZ R111, R10, R111 ;  /* 0x0000006f0a6f7220 */ /* 0x020fe20000410000 */
[----:B------:R-:W-:Y:S01]  /*f420*/  ISETP.GE.U32.AND P2, PT, R146, RZ, PT ;  /* 0x000000ff9200720c */ /* 0x000fe20003f46070 */
[C---:B------:R-:W-:Y:S01]  /*f430*/  FMUL.FTZ R102, R10.reuse, R102 ;  /* 0x000000660a667220 */ /* 0x040fe20000410000 */
[----:B------:R-:W-:Y:S01]  /*f440*/  FMUL.FTZ R124, R10, R103 ;  /* 0x000000670a7c7220 */ /* 0x000fe20000410000 */
[----:B------:R-:W-:Y:S01]  /*f450*/  FADD.FTZ R110, R161, -R110 ;  /* 0x8000006ea16e7221 */ /* 0x000fe20000010000 */
[----:B------:R-:W-:Y:S01]  /*f460*/  FADD.FTZ R101, R182, -R101 ;  /* 0x80000065b6657221 */ /* 0x000fe20000010000 */
[----:B------:R-:W-:Y:S01]  /*f470*/  FADD.FTZ R109, R160, -R109 ;  /* 0x8000006da06d7221 */ /* 0x000fe20000010000 */
[----:B------:R-:W-:Y:S01]  /*f480*/  FADD.FTZ R100, R163, -R100 ;  /* 0x80000064a3647221 */ /* 0x000fe20000010000 */
[----:B------:R-:W-:Y:S01]  /*f490*/  FMUL.FTZ R103, R111, UR13 ;  /* 0x0000000d6f677c20 */ /* 0x000fe20008410000 */
[----:B------:R-:W-:Y:S01]  /*f4a0*/  ISETP.GE.U32.AND.EX P2, PT, R147, 0x1000000, PT, P2 ;  /* 0x010000009300780c */ /* 0x000fe20003f46120 */
[C---:B------:R-:W-:Y:S01]  /*f4b0*/  FMUL.FTZ R110, R10.reuse, R110 ;  /* 0x0000006e0a6e7220 */ /* 0x040fe20000410000 */
[----:B------:R-:W-:Y:S01]  /*f4c0*/  F2FP.F16.F32.PACK_AB R111, R111, R102 ;  /* 0x000000666f6f723e */ /* 0x000fe200000000ff */
[C---:B------:R-:W-:Y:S01]  /*f4d0*/  FMUL.FTZ R101, R10.reuse, R101 ;  /* 0x000000650a657220 */ /* 0x040fe20000410000 */
[C---:B------:R-:W-:Y:S01]  /*f4e0*/  FMUL.FTZ R109, R10.reuse, R109 ;  /* 0x0000006d0a6d7220 */ /* 0x040fe20000410000 */
[C---:B------:R-:W-:Y:S01]  /*f4f0*/  FMUL.FTZ R100, R10.reuse, R100 ;  /* 0x000000640a647220 */ /* 0x040fe20000410000 */
[----:B------:R-:W-:Y:S01]  /*f500*/  FMUL.FTZ R108, R10, R108 ;  /* 0x0000006c0a6c7220 */ /* 0x000fe20000410000 */
        /* <DEDUP_REMOVED lines=8> */
[----:B------:R-:W-:Y:S01]  /*f590*/  F2FP.F16.F32.PACK_AB R127, R10, R102 ;  /* 0x000000660a7f723e */ /* 0x000fe200000000ff */
[----:B------:R-:W-:Y:S01]  /*f5a0*/  FMUL.FTZ R102, R110, UR13 ;  /* 0x0000000d6e667c20 */ /* 0x000fe20008410000 */
[----:B------:R-:W-:-:S02]  /*f5b0*/  ISETP.GE.U32.AND.EX P5, PT, R145, 0x1000000, PT, P5 ;  /* 0x010000009100780c */ /* 0x000fc40003fa6150 */
[----:B------:R-:W-:Y:S02]  /*f5c0*/  LOP3.LUT P6, RZ, R147, 0xff, RZ, 0xc0, !PT ;  /* 0x000000ff93ff7812 */ /* 0x000fe400078cc0ff */
[C---:B------:R-:W-:Y:S01]  /*f5d0*/  F2FP.F16.F32.PACK_AB R110, R101.reuse, R110 ;  /* 0x0000006e656e723e */ /* 0x040fe200000000ff */
[----:B------:R-:W-:Y:S01]  /*f5e0*/  FMUL.FTZ R101, R101, UR13 ;  /* 0x0000000d65657c20 */ /* 0x000fe20008410000 */
[----:B------:R-:W-:Y:S02]  /*f5f0*/  FSEL R103, R103, RZ, P5 ;  /* 0x000000ff67677208 */ /* 0x000fe40002800000 */
[----:B------:R-:W-:Y:S02]  /*f600*/  LOP3.LUT P2, RZ, R145, 0xff00, RZ, 0xc0, !PT ;  /* 0x0000ff0091ff7812 */ /* 0x000fe4000784c0ff */
[----:B------:R-:W-:Y:S02]  /*f610*/  FSEL R10, R102, RZ, P6 ;  /* 0x000000ff660a7208 */ /* 0x000fe40003000000 */
[----:B------:R-:W-:-:S02]  /*f620*/  LOP3.LUT P6, RZ, R147, 0xff00, RZ, 0xc0, !PT ;  /* 0x0000ff0093ff7812 */ /* 0x000fc400078cc0ff */
[----:B------:R-:W-:Y:S02]  /*f630*/  F2FP.F16.F32.PACK_AB R103, R103, R125 ;  /* 0x0000007d6767723e */ /* 0x000fe400000000ff */
[C---:B------:R-:W-:Y:S02]  /*f640*/  FSEL R125, R101.reuse, RZ, P2 ;  /* 0x000000ff657d7208 */ /* 0x040fe40001000000 */
[----:B------:R-:W-:Y:S02]  /*f650*/  FSEL R101, R101, RZ, P6 ;  /* 0x000000ff65657208 */ /* 0x000fe40003000000 */
[----:B------:R-:W-:Y:S02]  /*f660*/  LOP3.LUT P5, RZ, R145, 0xff, RZ, 0xc0, !PT ;  /* 0x000000ff91ff7812 */ /* 0x000fe400078ac0ff */
[----:B------:R-:W-:Y:S01]  /*f670*/  F2FP.F16.F32.PACK_AB R126, R101, R10 ;  /* 0x0000000a657e723e */ /* 0x000fe200000000ff */
[----:B------:R-:W-:Y:S01]  /*f680*/  FMUL.FTZ R101, R109, UR13 ;  /* 0x0000000d6d657c20 */ /* 0x000fe20008410000 */
[----:B------:R-:W-:-:S02]  /*f690*/  LOP3.LUT P6, RZ, R146, 0xff0000, RZ, 0xc0, !PT ;  /* 0x00ff000092ff7812 */ /* 0x000fc400078cc0ff */
[C---:B------:R-:W-:Y:S01]  /*f6a0*/  F2FP.F16.F32.PACK_AB R109, R100.reuse, R109 ;  /* 0x0000006d646d723e */ /* 0x040fe200000000ff */
[----:B------:R-:W-:Y:S01]  /*f6b0*/  FMUL.FTZ R100, R100, UR13 ;  /* 0x0000000d64647c20 */ /* 0x000fe20008410000 */
[----:B------:R-:W-:Y:S02]  /*f6c0*/  FSEL R102, R102, RZ, P5 ;  /* 0x000000ff66667208 */ /* 0x000fe40002800000 */
[C---:B------:R-:W-:Y:S02]  /*f6d0*/  LOP3.LUT P5, RZ, R144.reuse, 0xff0000, RZ, 0xc0, !PT ;  /* 0x00ff000090ff7812 */ /* 0x040fe400078ac0ff */
[----:B------:R-:W-:Y:S02]  /*f6e0*/  LOP3.LUT P2, RZ, R144, 0xff000000, RZ, 0xc0, !PT ;  /* 0xff00000090ff7812 */ /* 0x000fe4000784c0ff */
[----:B------:R-:W-:Y:S02]  /*f6f0*/  FSEL R10, R101, RZ, P6 ;  /* 0x000000ff650a7208 */ /* 0x000fe40003000000 */
[----:B------:R-:W-:-:S02]  /*f700*/  LOP3.LUT P6, RZ, R146, 0xff000000, RZ, 0xc0, !PT ;  /* 0xff00000092ff7812 */ /* 0x000fc400078cc0ff */
[----:B------:R-:W-:Y:S02]  /*f710*/  F2FP.F16.F32.PACK_AB R102, R125, R102 ;  /* 0x000000667d66723e */ /* 0x000fe400000000ff */
[----:B------:R-:W-:Y:S02]  /*f720*/  FSEL R101, R101, RZ, P5 ;  /* 0x000000ff65657208 */ /* 0x000fe40002800000 */
[C---:B------:R-:W-:Y:S02]  /*f730*/  FSEL R125, R100.reuse, RZ, P2 ;  /* 0x000000ff647d7208 */ /* 0x040fe40001000000 */
[----:B------:R-:W-:Y:S02]  /*f740*/  FSEL R100, R100, RZ, P6 ;  /* 0x000000ff64647208 */ /* 0x000fe40003000000 */
[----:B------:R-:W-:Y:S02]  /*f750*/  LOP3.LUT P5, RZ, R144, 0xff, RZ, 0xc0, !PT ;  /* 0x000000ff90ff7812 */ /* 0x000fe400078ac0ff */
[----:B------:R-:W-:-:S02]  /*f760*/  F2FP.F16.F32.PACK_AB R101, R125, R101 ;  /* 0x000000657d65723e */ /* 0x000fc400000000ff */
[----:B------:R-:W-:Y:S01]  /*f770*/  F2FP.F16.F32.PACK_AB R125, R100, R10 ;  /* 0x0000000a647d723e */ /* 0x000fe200000000ff */
[----:B------:R-:W-:Y:S01]  /*f780*/  FMUL.FTZ R10, R108, UR13 ;  /* 0x0000000d6c0a7c20 */ /* 0x000fe20008410000 */
[----:B------:R-:W-:Y:S02]  /*f790*/  LOP3.LUT P6, RZ, R144, 0xff00, RZ, 0xc0, !PT ;  /* 0x0000ff0090ff7812 */ /* 0x000fe400078cc0ff */
[----:B------:R-:W-:Y:S02]  /*f7a0*/  FSEL R129, R128, RZ, P5 ;  /* 0x000000ff80817208 */ /* 0x000fe40002800000 */
[C---:B------:R-:W-:Y:S02]  /*f7b0*/  LOP3.LUT P2, RZ, R146.reuse, 0xff00, RZ, 0xc0, !PT ;  /* 0x0000ff0092ff7812 */ /* 0x040fe4000784c0ff */
[----:B------:R-:W-:Y:S02]  /*f7c0*/  LOP3.LUT P5, RZ, R146, 0xff, RZ, 0xc0, !PT ;  /* 0x000000ff92ff7812 */ /* 0x000fe400078ac0ff */
[----:B------:R-:W-:-:S02]  /*f7d0*/  FSEL R100, R10, RZ, P6 ;  /* 0x000000ff0a647208 */ /* 0x000fc40003000000 */
[----:B------:R-:W-:Y:S02]  /*f7e0*/  FSEL R10, R10, RZ, P2 ;  /* 0x000000ff0a0a7208 */ /* 0x000fe40001000000 */
[----:B------:R-:W-:Y:S02]  /*f7f0*/  FSEL R128, R128, RZ, P5 ;  /* 0x000000ff80807208 */ /* 0x000fe40002800000 */
[----:B------:R-:W-:Y:S02]  /*f800*/  F2FP.F16.F32.PACK_AB R108, R108, R124 ;  /* 0x0000007c6c6c723e */ /* 0x000fe400000000ff */
[----:B------:R-:W-:Y:S02]  /*f810*/  F2FP.F16.F32.PACK_AB R100, R100, R129 ;  /* 0x000000816464723e */ /* 0x000fe400000000ff */
[----:B------:R-:W-:Y:S01]  /*f820*/  F2FP.F16.F32.PACK_AB R124, R10, R128 ;  /* 0x000000800a7c723e */ /* 0x000fe200000000ff */
[----:B------:R-:W-:Y:S06]  /*f830*/  BRA `(.L_x_986) ;  /* 0x0000001400147947 */ /* 0x000fec0003800000 */
.L_x_987:
        /* <DEDUP_REMOVED lines=8> */
[----:B------:R-:W-:-:S02]  /*f8c0*/  ISETP.GE.U32.AND P2, PT, R146, RZ, PT ;  /* 0x000000ff9200720c */ /* 0x000fc40003f46070 */
[----:B------:R-:W-:Y:S01]  /*f8d0*/  FMUL.FTZ R103, R103, UR13 ;  /* 0x0000000d67677c20 */ /* 0x000fe20008410000 */
[----:B------:R-:W-:Y:S01]  /*f8e0*/  FMUL.FTZ R101, R101, UR13 ;  /* 0x0000000d65657c20 */ /* 0x000fe20008410000 */
[----:B------:R-:W-:Y:S02]  /*f8f0*/  ISETP.GE.U32.AND.EX P5, PT, R145, 0x1000000, PT, P5 ;  /* 0x010000009100780c */ /* 0x000fe40003fa6150 */
[----:B------:R-:W-:Y:S02]  /*f900*/  ISETP.GE.U32.AND.EX P2, PT, R147, 0x1000000, PT, P2 ;  /* 0x010000009300780c */ /* 0x000fe40003f46120 */
[----:B------:R-:W-:Y:S02]  /*f910*/  FSEL R100, R103, RZ, P6 ;  /* 0x000000ff67647208 */ /* 0x000fe40003000000 */
[----:B------:R-:W-:Y:S02]  /*f920*/  LOP3.LUT P6, RZ, R145, 0xff0000, RZ, 0xc0, !PT ;  /* 0x00ff000091ff7812 */ /* 0x000fe400078cc0ff */
[----:B------:R-:W-:-:S02]  /*f930*/  FSEL R102, R101, RZ, P5 ;  /* 0x000000ff65667208 */ /* 0x000fc40002800000 */
[----:B------:R-:W-:Y:S02]  /*f940*/  FSEL R103, R103, RZ, P6 ;  /* 0x000000ff67677208 */ /* 0x000fe40003000000 */
[----:B------:R-:W-:Y:S02]  /*f950*/  FSEL R101, R101, RZ, P2 ;  /* 0x000000ff65657208 */ /* 0x000fe40001000000 */
[----:B------:R-:W-:Y:S01]  /*f960*/  F2FP.F16.F32.PACK_AB R103, R102, R103 ;  /* 0x000000676667723e */ /* 0x000fe200000000ff */
[-CC-:B------:R-:W-:Y:S01]  /*f970*/  FFMA.FTZ R102, R162, R129.reuse, R128.reuse ;  /* 0x00000081a2667223 */ /* 0x180fe20000010080 */
[----:B------:R-:W-:Y:S01]  /*f980*/  F2FP.F16.F32.PACK_AB R127, R101, R100 ;  /* 0x00000064657f723e */ /* 0x000fe200000000ff */
[----:B------:R-:W-:Y:S01]  /*f990*/  FFMA.FTZ R101, R181, R129, R128 ;  /* 0x00000081b5657223 */ /* 0x000fe20000010080 */
[----:B------:R-:W-:Y:S01]  /*f9a0*/  LOP3.LUT P6, RZ, R147, 0xff, RZ, 0xc0, !PT ;  /* 0x000000ff93ff7812 */ /* 0x000fe200078cc0ff */
[----:B------:R-:W-:Y:S01]  /*f9b0*/  FADD.FTZ R102, R161, -R102 ;  /* 0x80000066a1667221 */ /* 0x000fe20000010000 */
[C---:B------:R-:W-:Y:S01]  /*f9c0*/  LOP3.LUT P2, RZ, R145.reuse, 0xff00, RZ, 0xc0, !PT ;  /* 0x0000ff0091ff7812 */ /* 0x040fe2000784c0ff */
[----:B------:R-:W-:Y:S01]  /*f9d0*/  FADD.FTZ R101, R182, -R101 ;  /* 0x80000065b6657221 */ /* 0x000fe20000010000 */
[----:B------:R-:W-:Y:S01]  /*f9e0*/  LOP3.LUT P5, RZ, R145, 0xff, RZ, 0xc0, !PT ;  /* 0x000000ff91ff7812 */ /* 0x000fe200078ac0ff */
[----:B------:R-:W-:-:S02]  /*f9f0*/  FMUL.FTZ R102, R10, R102 ;  /* 0x000000660a667220 */ /* 0x000fc40000410000 */
[----:B------:R-:W-:Y:S02]  /*fa00*/  FMUL.FTZ R101, R10, R101 ;  /* 0x000000650a657220 */ /* 0x000fe40000410000 */
[----:B------:R-:W-:Y:S02]  /*fa10*/  FMUL.FTZ R102, R102, UR13 ;  /* 0x0000000d66667c20 */ /* 0x000fe40008410000 */
[----:B------:R-:W-:-:S03]  /*fa20*/  FMUL.FTZ R101, R101, UR13 ;  /* 0x0000000d65657c20 */ /* 0x000fc60008410000 */
[----:B------:R-:W-:Y:S02]  /*fa30*/  FSEL R100, R102, RZ, P6 ;  /* 0x000000ff66647208 */ /* 0x000fe40003000000 */
[----:B------:R-:W-:Y:S02]  /*fa40*/  LOP3.LUT P6, RZ, R147, 0xff00, RZ, 0xc0, !PT ;  /* 0x0000ff0093ff7812 */ /* 0x000fe400078cc0ff */
[C---:B------:R-:W-:Y:S02]  /*fa50*/  FSEL R124, R101.reuse, RZ, P2 ;  /* 0x000000ff657c7208 */ /* 0x040fe40001000000 */
[----:B------:R-:W-:Y:S02]  /*fa60*/  FSEL R101, R101, RZ, P6 ;  /* 0x000000ff65657208 */ /* 0x000fe40003000000 */
[----:B------:R-:W-:Y:S02]  /*fa70*/  LOP3.LUT P6, RZ, R146, 0xff0000, RZ, 0xc0, !PT ;  /* 0x00ff000092ff7812 */ /* 0x000fe400078cc0ff */
[----:B------:R-:W-:Y:S01]  /*fa80*/  F2FP.F16.F32.PACK_AB R126, R101, R100 ;  /* 0x00000064657e723e */ /* 0x000fe200000000ff */
[-CC-:B------:R-:W-:Y:S01]  /*fa90*/  FFMA.FTZ R101, R159, R129.reuse, R128.reuse ;  /* 0x000000819f657223 */ /* 0x180fe20000010080 */
[----:B------:R-:W-:Y:S01]  /*faa0*/  FFMA.FTZ R100, R164, R129, R128 ;  /* 0x00000081a4647223 */ /* 0x000fe20000010080 */
[----:B------:R-:W-:-:S02]  /*fab0*/  FSEL R102, R102, RZ, P5 ;  /* 0x000000ff66667208 */ /* 0x000fc40002800000 */
[----:B------:R-:W-:Y:S01]  /*fac0*/  FADD.FTZ R101, R160, -R101 ;  /* 0x80000065a0657221 */ /* 0x000fe20000010000 */
[----:B------:R-:W-:Y:S01]  /*fad0*/  FADD.FTZ R100, R163, -R100 ;  /* 0x80000064a3647221 */ /* 0x000fe20000010000 */
[----:B------:R-:W-:Y:S02]  /*fae0*/  LOP3.LUT P2, RZ, R144, 0xff000000, RZ, 0xc0, !PT ;  /* 0xff00000090ff7812 */ /* 0x000fe4000784c0ff */
[C---:B------:R-:W-:Y:S01]  /*faf0*/  FMUL.FTZ R101, R10.reuse, R101 ;  /* 0x000000650a657220 */ /* 0x040fe20000410000 */
[----:B------:R-:W-:Y:S01]  /*fb00*/  FMUL.FTZ R100, R10, R100 ;  /* 0x000000640a647220 */ /* 0x000fe20000410000 */
[----:B------:R-:W-:Y:S02]  /*fb10*/  F2FP.F16.F32.PACK_AB R102, R124, R102 ;  /* 0x000000667c66723e */ /* 0x000fe400000000ff */
[----:B------:R-:W-:Y:S01]  /*fb20*/  FMUL.FTZ R101, R101, UR13 ;  /* 0x0000000d65657c20 */ /* 0x000fe20008410000 */
[----:B------:R-:W-:Y:S01]  /*fb30*/  FMUL.FTZ R125, R100, UR13 ;  /* 0x0000000d647d7c20 */ /* 0x000fe20008410000 */
[----:B------:R-:W-:-:S03]  /*fb40*/  LOP3.LUT P5, RZ, R144, 0xff0000, RZ, 0xc0, !PT ;  /* 0x00ff000090ff7812 */ /* 0x000fc600078ac0ff */
[----:B------:R-:W-:Y:S02]  /*fb50*/  FSEL R100, R101, RZ, P6 ;  /* 0x000000ff65647208 */ /* 0x000fe40003000000 */
[----:B------:R-:W-:Y:S02]  /*fb60*/  LOP3.LUT P6, RZ, R146, 0xff000000, RZ, 0xc0, !PT ;  /* 0xff00000092ff7812 */ /* 0x000fe400078cc0ff */
[C---:B------:R-:W-:Y:S02]  /*fb70*/  FSEL R124, R125.reuse, RZ, P2 ;  /* 0x000000ff7d7c7208 */ /* 0x040fe40001000000 */
[----:B------:R-:W-:Y:S02]  /*fb80*/  FSEL R125, R125, RZ, P6 ;  /* 0x000000ff7d7d7208 */ /* 0x000fe40003000000 */
[----:B------:R-:W-:Y:S02]  /*fb90*/  FSEL R101, R101, RZ, P5 ;  /* 0x000000ff65657208 */ /* 0x000fe40002800000 */
[----:B------:R-:W-:Y:S01]  /*fba0*/  F2FP.F16.F32.PACK_AB R125, R125, R100 ;  /* 0x000000647d7d723e */ /* 0x000fe200000000ff */
[--C-:B------:R-:W-:Y:S01]  /*fbb0*/  FFMA.FTZ R100, R157, R129, R128.reuse ;  /* 0x000000819d647223 */ /* 0x100fe20000010080 */
[----:B------:R-:W-:Y:S01]  /*fbc0*/  F2FP.F16.F32.PACK_AB R101, R124, R101 ;  /* 0x000000657c65723e */ /* 0x000fe200000000ff */
[----:B------:R-:W-:Y:S01]  /*fbd0*/  FFMA.FTZ R124, R27, R129, R128 ;  /* 0x000000811b7c7223 */ /* 0x000fe20000010080 */
[----:B------:R-:W-:Y:S01]  /*fbe0*/  LOP3.LUT P6, RZ, R146, 0xff00, RZ, 0xc0, !PT ;  /* 0x0000ff0092ff7812 */ /* 0x000fe200078cc0ff */
[----:B------:R-:W-:Y:S01]  /*fbf0*/  FADD.FTZ R100, R158, -R100 ;  /* 0x800000649e647221 */ /* 0x000fe20000010000 */
[----:B------:R-:W-:Y:S01]  /*fc00*/  LOP3.LUT P5, RZ, R144, 0xff, RZ, 0xc0, !PT ;  /* 0x000000ff90ff7812 */ /* 0x000fe200078ac0ff */
        /* <DEDUP_REMOVED lines=8> */
[----:B------:R-:W-:Y:S02]  /*fc90*/  FSEL R128, R124, RZ, P5 ;  /* 0x000000ff7c807208 */ /* 0x000fe40002800000 */
[----:B------:R-:W-:Y:S02]  /*fca0*/  FSEL R100, R100, RZ, P2 ;  /* 0x000000ff64647208 */ /* 0x000fe40001000000 */
[----:B------:R-:W-:Y:S02]  /*fcb0*/  FSEL R124, R124, RZ, P6 ;  /* 0x000000ff7c7c7208 */ /* 0x000fe40003000000 */
[----:B------:R-:W-:-:S02]  /*fcc0*/  F2FP.F16.F32.PACK_AB R100, R100, R128 ;  /* 0x000000806464723e */ /* 0x000fc400000000ff */
[----:B------:R-:W-:Y:S01]  /*fcd0*/  F2FP.F16.F32.PACK_AB R124, R10, R124 ;  /* 0x0000007c0a7c723e */ /* 0x000fe200000000ff */
[----:B------:R-:W-:Y:S06]  /*fce0*/  BRA `(.L_x_986) ;  /* 0x0000000c00e87947 */ /* 0x000fec0003800000 */
.L_x_983:
[----:B------:R-:W-:-:S04]  /*fcf0*/  UISETP.NE.U32.AND UP0, UPT, UR24, URZ, UPT ;  /* 0x000000ff1800728c */ /* 0x000fc8000bf05070 */
[----:B------:R-:W-:-:S09]  /*fd00*/  UISETP.NE.AND.EX UP0, UPT, UR25, URZ, UPT, UP0 ;  /* 0x000000ff1900728c */ /* 0x000fd2000bf05300 */
[----:B------:R-:W-:Y:S05]  /*fd10*/  BRA.U !UP0, `(.L_x_988) ;  /* 0x0000000908107547 */ /* 0x000fea000b800000 */
[----:B-1234-:R-:W1:Y:S02]  /*fd20*/  LDC.64 R124, c[0x0][0x478] ;  /* 0x00011e00ff7c7b82 */ /* 0x01ee640000000a00 */
[----:B-1----:R-:W-:-:S04]  /*fd30*/  ISETP.NE.U32.AND P1, PT, R124, RZ, PT ;  /* 0x000000ff7c00720c */ /* 0x002fc80003f25070 */
[----:B------:R-:W-:-:S13]  /*fd40*/  ISETP.NE.AND.EX P1, PT, R125, RZ, PT, P1 ;  /* 0x000000ff7d00720c */ /* 0x000fda0003f25310 */
[----:B------:R-:W-:Y:S05]  /*fd50*/  @!P1 BRA `(.L_x_989) ;  /* 0x0000000400089947 */ /* 0x000fea0003800000 */
[-CC-:B------:R-:W-:Y:S01]  /*fd60*/  FFMA.FTZ R111, R193, R129.reuse, R128.reuse ;  /* 0x00000081c16f7223 */ /* 0x180fe20000010080 */
[----:B------:R-:W-:Y:S01]  /*fd70*/  FFMA.FTZ R108, R183, R129, R128 ;  /* 0x00000081b76c7223 */ /* 0x000fe20000010080 */
[--C-:B------:R-:W-:Y:S01]  /*fd80*/  HADD2.F32 R110, -RZ, R123.reuse.H1_H1 ;  /* 0x3000007bff6e7230 */ /* 0x100fe20000004100 */
[----:B------:R-:W-:Y:S01]  /*fd90*/  ISETP.GE.U32.AND P2, PT, R146, RZ, PT ;  /* 0x000000ff9200720c */ /* 0x000fe20003f46070 */
[----:B------:R-:W-:Y:S02]  /*fda0*/  HADD2.F32 R109, -RZ, R123.H0_H0 ;  /* 0x2000007bff6d7230 */ /* 0x000fe40000004100 */
[----:B------:R-:W-:Y:S01]  /*fdb0*/  FADD.FTZ R111, R194, -R111 ;  /* 0x8000006fc26f7221 */ /* 0x000fe20000010000 */
[----:B------:R-:W-:Y:S01]  /*fdc0*/  FADD.FTZ R108, R184, -R108 ;  /* 0x8000006cb86c7221 */ /* 0x000fe20000010000 */
[--C-:B------:R-:W-:Y:S01]  /*fdd0*/  HADD2.F32 R125, -RZ, R122.reuse.H0_H0 ;  /* 0x2000007aff7d7230 */ /* 0x100fe20000004100 */
[----:B------:R-:W-:Y:S01]  /*fde0*/  ISETP.GE.U32.AND.EX P2, PT, R147, 0x1000000, PT, P2 ;  /* 0x010000009300780c */ /* 0x000fe20003f46120 */
[C---:B-----5:R-:W-:Y:S01]  /*fdf0*/  FFMA.FTZ R111, R10.reuse, R111, R110 ;  /* 0x0000006f0a6f7223 */ /* 0x060fe2000001006e */
[----:B------:R-:W-:Y:S01]  /*fe00*/  FFMA.FTZ R108, R10, R108, R109 ;  /* 0x0000006c0a6c7223 */ /* 0x000fe2000001006d */
[-CC-:B------:R-:W-:Y:S01]  /*fe10*/  FFMA.FTZ R110, R162, R129.reuse, R128.reuse ;  /* 0x00000081a26e7223 */ /* 0x180fe20000010080 */
[----:B------:R-:W-:Y:S01]  /*fe20*/  FFMA.FTZ R109, R181, R129, R128 ;  /* 0x00000081b56d7223 */ /* 0x000fe20000010080 */
[----:B------:R-:W-:-:S02]  /*fe30*/  HADD2.F32 R124, -RZ, R122.H1_H1 ;  /* 0x3000007aff7c7230 */ /* 0x000fc40000004100 */
[----:B------:R-:W-:Y:S01]  /*fe40*/  FMUL.FTZ R127, R111, UR13 ;  /* 0x0000000d6f7f7c20 */ /* 0x000fe20008410000 */
[----:B------:R-:W-:Y:S01]  /*fe50*/  FADD.FTZ R110, R161, -R110 ;  /* 0x8000006ea16e7221 */ /* 0x000fe20000010000 */
[----:B------:R-:W-:Y:S01]  /*fe60*/  FADD.FTZ R109, R182, -R109 ;  /* 0x8000006db66d7221 */ /* 0x000fe20000010000 */
[----:B------:R-:W-:Y:S02]  /*fe70*/  F2FP.F16.F32.PACK_AB R111, R111, R108 ;  /* 0x0000006c6f6f723e */ /* 0x000fe400000000ff */
[C---:B------:R-:W-:Y:S01]  /*fe80*/  FFMA.FTZ R110, R10.reuse, R110, R125 ;  /* 0x0000006e0a6e7223 */ /* 0x040fe2000001007d */
[----:B------:R-:W-:Y:S01]  /*fe90*/  FFMA.FTZ R109, R10, R109, R124 ;  /* 0x0000006d0a6d7223 */ /* 0x000fe2000001007c */
[----:B------:R-:W-:Y:S01]  /*fea0*/  FMUL.FTZ R124, R108, UR13 ;  /* 0x0000000d6c7c7c20 */ /* 0x000fe20008410000 */
[----:B------:R-:W-:Y:S01]  /*feb0*/  FSEL R127, R127, RZ, P2 ;  /* 0x000000ff7f7f7208 */ /* 0x000fe20001000000 */
[----:B------:R-:W-:Y:S01]  /*fec0*/  FMUL.FTZ R108, R110, UR13 ;  /* 0x0000000d6e6c7c20 */ /* 0x000fe20008410000 */
[----:B------:R-:W-:-:S02]  /*fed0*/  LOP3.LUT P6, RZ, R147, 0xff, RZ, 0xc0, !PT ;  /* 0x000000ff93ff7812 */ /* 0x000fc400078cc0ff */
[C---:B------:R-:W-:Y:S01]  /*fee0*/  F2FP.F16.F32.PACK_AB R110, R109.reuse, R110 ;  /* 0x0000006e6d6e723e */ /* 0x040fe200000000ff */
[----:B------:R-:W-:Y:S01]  /*fef0*/  FMUL.FTZ R109, R109, UR13 ;  /* 0x0000000d6d6d7c20 */ /* 0x000fe20008410000 */
[----:B------:R-:W-:Y:S02]  /*ff00*/  LOP3.LUT P2, RZ, R147, 0xff00, RZ, 0xc0, !PT ;  /* 0x0000ff0093ff7812 */ /* 0x000fe4000784c0ff */
[----:B------:R-:W-:Y:S02]  /*ff10*/  FSEL R108, R108, RZ, P6 ;  /* 0x000000ff6c6c7208 */ /* 0x000fe40003000000 */
[----:B------:R-:W-:Y:S02]  /*ff20*/  FSEL R109, R109, RZ, P2 ;  /* 0x000000ff6d6d7208 */ /* 0x000fe40001000000 */
[----:B------:R-:W-:Y:S02]  /*ff30*/  LOP3.LUT P5, RZ, R147, 0xff0000, RZ, 0xc0, !PT ;  /* 0x00ff000093ff7812 */ /* 0x000fe400078ac0ff */
[----:B------:R-:W-:Y:S01]  /*ff40*/  F2FP.F16.F32.PACK_AB R126, R109, R108 ;  /* 0x0000006c6d7e723e */ /* 0x000fe200000000ff */
[----:B------:R-:W-:Y:S01]  /*ff50*/  FFMA.FTZ R108, R159, R129, R128 ;  /* 0x000000819f6c7223 */ /* 0x000fe20000010080 */
[----:B------:R-:W-:Y:S01]  /*ff60*/  HADD2.F32 R109, -RZ, R121.H0_H0 ;  /* 0x20000079ff6d7230 */ /* 0x000fe20000004100 */
[----:B------:R-:W-:-:S02]  /*ff70*/  FSEL R124, R124, RZ, P5 ;  /* 0x000000ff7c7c7208 */ /* 0x000fc40002800000 */
[----:B------:R-:W-:Y:S01]  /*ff80*/  FADD.FTZ R108, R160, -R108 ;  /* 0x8000006ca06c7221 */ /* 0x000fe20000010000 */
[----:B------:R-:W-:Y:S02]  /*ff90*/  LOP3.LUT P2, RZ, R146, 0xff0000, RZ, 0xc0, !PT ;  /* 0x00ff000092ff7812 */ /* 0x000fe4000784c0ff */
[----:B------:R-:W-:Y:S01]  /*ffa0*/  F2FP.F16.F32.PACK_AB R127, R127, R124 ;  /* 0x0000007c7f7f723e */ /* 0x000fe200000000ff */
[----:B------:R-:W-:Y:S01]  /*ffb0*/  FFMA.FTZ R108, R10, R108, R109 ;  /* 0x0000006c0a6c7223 */ /* 0x000fe2000001006d */
[----:B------:R-:W-:Y:S01]  /*ffc0*/  FFMA.FTZ R109, R164, R129, R128 ;  /* 0x00000081a46d7223 */ /* 0x000fe20000010080 */
[----:B------:R-:W-:Y:S01]  /*ffd0*/  HADD2.F32 R124, -RZ, R121.H1_H1 ;  /* 0x30000079ff7c7230 */ /* 0x000fe20000004100 */
[----:B------:R-:W-:Y:S01]  /*ffe0*/  LOP3.LUT P5, RZ, R146, 0xff000000, RZ, 0xc0, !PT ;  /* 0xff00000092ff7812 */ /* 0x000fe200078ac0ff */
[----:B------:R-:W-:Y:S01]  /*fff0*/  FMUL.FTZ R125, R108, UR13 ;  /* 0x0000000d6c7d7c20 */ /* 0x000fe20008410000 */
[----:B------:R-:W-:-:S04]  /*10000*/  FADD.FTZ R109, R163, -R109 ;  /* 0x8000006da36d7221 */ /* 0x000fc80000010000 */
[----:B------:R-:W-:Y:S01]  /*10010*/  FFMA.FTZ R109, R10, R109, R124 ;  /* 0x0000006d0a6d7223 */ /* 0x000fe2000001007c */
[----:B------:R-:W-:Y:S02]  /*10020*/  FSEL R125, R125, RZ, P2 ;  /* 0x000000ff7d7d7208 */ /* 0x000fe40001000000 */
[----:B------:R-:W-:Y:S01]  /*10030*/  LOP3.LUT P2, RZ, R146, 0xff, RZ, 0xc0, !PT ;  /* 0x000000ff92ff7812 */ /* 0x000fe2000784c0ff */
[C---:B------:R-:W-:Y:S01]  /*10040*/  FMUL.FTZ R124, R109.reuse, UR13 ;  /* 0x0000000d6d7c7c20 */ /* 0x040fe20008410000 */
[----:B------:R-:W-:Y:S01]  /*10050*/  F2FP.F16.F32.PACK_AB R109, R109, R108 ;  /* 0x0000006c6d6d723e */ /* 0x000fe200000000ff */
[----:B------:R-:W-:-:S03]  /*10060*/  FFMA.FTZ R108, R27, R129, R128 ;  /* 0x000000811b6c7223 */ /* 0x000fc60000010080 */
[----:B------:R-:W-:Y:S01]  /*10070*/  FSEL R124, R124, RZ, P5 ;  /* 0x000000ff7c7c7208 */ /* 0x000fe20002800000 */
[----:B------:R-:W-:Y:S01]  /*10080*/  FADD.FTZ R108, R28, -R108 ;  /* 0x8000006c1c6c7221 */ /* 0x000fe20000010000 */
[----:B------:R-:W-:Y:S02]  /*10090*/  LOP3.LUT P5, RZ, R146, 0xff00, RZ, 0xc0, !PT ;  /* 0x0000ff0092ff7812 */ /* 0x000fe400078ac0ff */
[----:B------:R-:W-:Y:S01]  /*100a0*/  F2FP.F16.F32.PACK_AB R125, R124, R125 ;  /* 0x0000007d7c7d723e */ /* 0x000fe200000000ff */
[----:B------:R-:W-:-:S05]  /*100b0*/  HADD2.F32 R124, -RZ, R120.H0_H0 ;  /* 0x20000078ff7c7230 */ /* 0x000fca0000004100 */
        /* <DEDUP_REMOVED lines=9> */
[----:B------:R-:W-:-:S04]  /*10150*/  FSEL R124, R124, RZ, P5 ;  /* 0x000000ff7c7c7208 */ /* 0x000fc80002800000 */
[----:B------:R-:W-:Y:S01]  /*10160*/  F2FP.F16.F32.PACK_AB R124, R124, R10 ;  /* 0x0000000a7c7c723e */ /* 0x000fe200000000ff */
[----:B------:R-:W-:Y:S06]  /*10170*/  BRA `(.L_x_986) ;  /* 0x0000000800c47947 */ /* 0x000fec0003800000 */
.L_x_989:
[-C--:B------:R-:W-:Y:S01]  /*10180*/  FFMA.FTZ R124, R193, R129.reuse, R128 ;  /* 0x00000081c17c7223 */ /* 0x080fe20000010080 */
[--C-:B------:R-:W-:Y:S01]  /*10190*/  HADD2.F32 R125, -RZ, R123.reuse.H1_H1 ;  /* 0x3000007bff7d7230 */ /* 0x100fe20000004100 */
[----:B------:R-:W-:Y:S01]  /*101a0*/  ISETP.GE.U32.AND P2, PT, R146, RZ, PT ;  /* 0x000000ff9200720c */ /* 0x000fe20003f46070 */
[----:B------:R-:W-:Y:S02]  /*101b0*/  HADD2.F32 R126, -RZ, R123.H0_H0 ;  /* 0x2000007bff7e7230 */ /* 0x000fe40000004100 */
[----:B------:R-:W-:Y:S01]  /*101c0*/  FADD.FTZ R124, R194, -R124 ;  /* 0x8000007cc27c7221 */ /* 0x000fe20000010000 */
[C---:B------:R-:W-:Y:S01]  /*101d0*/  LOP3.LUT P5, RZ, R147.reuse, 0xff0000, RZ, 0xc0, !PT ;  /* 0x00ff000093ff7812 */ /* 0x040fe200078ac0ff */
[----:B------:R-:W-:Y:S01]  /*101e0*/  HADD2.F32 R130, -RZ, R121.H1_H1 ;  /* 0x30000079ff827230 */ /* 0x000fe20000004100 */
[----:B------:R-:W-:Y:S01]  /*101f0*/  ISETP.GE.U32.AND.EX P2, PT, R147, 0x1000000, PT, P2 ;  /* 0x010000009300780c */ /* 0x000fe20003f46120 */
[----:B-----5:R-:W-:Y:S01]  /*10200*/  FFMA.FTZ R124, R10, R124, R125 ;  /* 0x0000007c0a7c7223 */ /* 0x020fe2000001007d */
[----:B------:R-:W-:-:S03]  /*10210*/  FFMA.FTZ R125, R183, R129, R128 ;  /* 0x00000081b77d7223 */ /* 0x000fc60000010080 */
[----:B------:R-:W-:Y:S01]  /*10220*/  FMUL.FTZ R124, R124, UR13 ;  /* 0x0000000d7c7c7c20 */ /* 0x000fe20008410000 */
[----:B------:R-:W-:-:S04]  /*10230*/  FADD.FTZ R125, R184, -R125 ;  /* 0x8000007db87d7221 */ /* 0x000fc80000010000 */
[----:B------:R-:W-:Y:S01]  /*10240*/  FFMA.FTZ R125, R10, R125, R126 ;  /* 0x0000007d0a7d7223 */ /* 0x000fe2000001007e */
[----:B------:R-:W-:Y:S01]  /*10250*/  FSEL R124, R124, RZ, P2 ;  /* 0x000000ff7c7c7208 */ /* 0x000fe20001000000 */
[----:B------:R-:W-:Y:S01]  /*10260*/  HADD2.F32 R126, -RZ, R122.H1_H1 ;  /* 0x3000007aff7e7230 */ /* 0x000fe20000004100 */
[----:B------:R-:W-:Y:S01]  /*10270*/  LOP3.LUT P2, RZ, R147, 0xff, RZ, 0xc0, !PT ;  /* 0x000000ff93ff7812 */ /* 0x000fe2000784c0ff */
[----:B------:R-:W-:-:S05]  /*10280*/  FMUL.FTZ R125, R125, UR13 ;  /* 0x0000000d7d7d7c20 */ /* 0x000fca0008410000 */
[----:B------:R-:W-:Y:S02]  /*10290*/  FSEL R125, R125, RZ, P5 ;  /* 0x000000ff7d7d7208 */ /* 0x000fe40002800000 */
[----:B------:R-:W-:Y:S02]  /*102a0*/  LOP3.LUT P5, RZ, R147, 0xff00, RZ, 0xc0, !PT ;  /* 0x0000ff0093ff7812 */ /* 0x000fe400078ac0ff */
[----:B------:R-:W-:Y:S01]  /*102b0*/  F2FP.F16.F32.PACK_AB R127, R124, R125 ;  /* 0x0000007d7c7f723e */ /* 0x000fe200000000ff */
[----:B------:R-:W-:Y:S01]  /*102c0*/  FFMA.FTZ R124, R162, R129, R128 ;  /* 0x00000081a27c7223 */ /* 0x000fe20000010080 */
[----:B------:R-:W-:-:S03]  /*102d0*/  HADD2.F32 R125, -RZ, R122.H0_H0 ;  /* 0x2000007aff7d7230 */ /* 0x000fc60000004100 */
[----:B------:R-:W-:-:S04]  /*102e0*/  FADD.FTZ R124, R161, -R124 ;  /* 0x8000007ca17c7221 */ /* 0x000fc80000010000 */
[----:B------:R-:W-:Y:S01]  /*102f0*/  FFMA.FTZ R124, R10, R124, R125 ;  /* 0x0000007c0a7c7223 */ /* 0x000fe2000001007d */
[----:B------:R-:W-:-:S03]  /*10300*/  FFMA.FTZ R125, R181, R129, R128 ;  /* 0x00000081b57d7223 */ /* 0x000fc60000010080 */
[----:B------:R-:W-:Y:S01]  /*10310*/  FMUL.FTZ R124, R124, UR13 ;  /* 0x0000000d7c7c7c20 */ /* 0x000fe20008410000 */
[----:B------:R-:W-:-:S04]  /*10320*/  FADD.FTZ R125, R182, -R125 ;  /* 0x8000007db67d7221 */ /* 0x000fc80000010000 */
[----:B------:R-:W-:Y:S01]  /*10330*/  FFMA.FTZ R125, R10, R125, R126 ;  /* 0x0000007d0a7d7223 */ /* 0x000fe2000001007e */
[----:B------:R-:W-:Y:S02]  /*10340*/  FSEL R124, R124, RZ, P2 ;  /* 0x000000ff7c7c7208 */ /* 0x000fe40001000000 */
        /* <DEDUP_REMOVED lines=20> */
[-CC-:B------:R-:W-:Y:S01]  /*10490*/  FFMA.FTZ R124, R27, R129.reuse, R128.reuse ;  /* 0x000000811b7c7223 */ /* 0x180fe20000010080 */
[----:B------:R-:W-:Y:S01]  /*104a0*/  FFMA.FTZ R128, R157, R129, R128 ;  /* 0x000000819d807223 */ /* 0x000fe20000010080 */
[----:B------:R-:W-:Y:S02]  /*104b0*/  HADD2.F32 R129, -RZ, R120.H1_H1 ;  /* 0x30000078ff817230 */ /* 0x000fe40000004100 */
[----:B------:R-:W-:Y:S01]  /*104c0*/  FADD.FTZ R124, R28, -R124 ;  /* 0x8000007c1c7c7221 */ /* 0x000fe20000010000 */
[----:B------:R-:W-:-:S03]  /*104d0*/  FADD.FTZ R128, R158, -R128 ;  /* 0x800000809e807221 */ /* 0x000fc60000010000 */
[C---:B------:R-:W-:Y:S01]  /*104e0*/  FFMA.FTZ R124, R10.reuse, R124, R130 ;  /* 0x0000007c0a7c7223 */ /* 0x040fe20000010082 */
[----:B------:R-:W-:-:S03]  /*104f0*/  FFMA.FTZ R10, R10, R128, R129 ;  /* 0x000000800a0a7223 */ /* 0x000fc60000010081 */
[----:B------:R-:W-:Y:S01]  /*10500*/  FMUL.FTZ R124, R124, UR13 ;  /* 0x0000000d7c7c7c20 */ /* 0x000fe20008410000 */
[----:B------:R-:W-:-:S04]  /*10510*/  FMUL.FTZ R10, R10, UR13 ;  /* 0x0000000d0a0a7c20 */ /* 0x000fc80008410000 */
[----:B------:R-:W-:Y:S02]  /*10520*/  FSEL R124, R124, RZ, P2 ;  /* 0x000000ff7c7c7208 */ /* 0x000fe40001000000 */
[----:B------:R-:W-:-:S04]  /*10530*/  FSEL R10, R10, RZ, P5 ;  /* 0x000000ff0a0a7208 */ /* 0x000fc80002800000 */
[----:B------:R-:W-:Y:S01]  /*10540*/  F2FP.F16.F32.PACK_AB R124, R10, R124 ;  /* 0x0000007c0a7c723e */ /* 0x000fe200000000ff */
[----:B------:R-:W-:Y:S06]  /*10550*/  BRA `(.L_x_986) ;  /* 0x0000000400cc7947 */ /* 0x000fec0003800000 */
.L_x_988:
[----:B-1234-:R-:W1:Y:S02]  /*10560*/  LDC.64 R124, c[0x0][0x478] ;  /* 0x00011e00ff7c7b82 */ /* 0x01ee640000000a00 */
        /* <DEDUP_REMOVED lines=15> */
[----:B------:R-:W-:Y:S01]  /*10660*/  FMUL.FTZ R109, R10, R109 ;  /* 0x0000006d0a6d7220 */ /* 0x000fe20000410000 */
[----:B------:R-:W-:Y:S01]  /*10670*/  FMUL.FTZ R127, R111, UR13 ;  /* 0x0000000d6f7f7c20 */ /* 0x000fe20008410000 */
[----:B------:R-:W-:Y:S01]  /*10680*/  ISETP.GE.U32.AND.EX P2, PT, R147, 0x1000000, PT, P2 ;  /* 0x010000009300780c */ /* 0x000fe20003f46120 */
[----:B------:R-:W-:Y:S01]  /*10690*/  FMUL.FTZ R124, R108, UR13 ;  /* 0x0000000d6c7c7c20 */ /* 0x000fe20008410000 */
[----:B------:R-:W-:Y:S01]  /*106a0*/  F2FP.F16.F32.PACK_AB R111, R111, R108 ;  /* 0x0000006c6f6f723e */ /* 0x000fe200000000ff */
        /* <DEDUP_REMOVED lines=15> */
[----:B------:R-:W-:Y:S02]  /*107a0*/  F2FP.F16.F32.PACK_AB R127, R127, R124 ;  /* 0x0000007c7f7f723e */ /* 0x000fe400000000ff */
[C---:B------:R-:W-:Y:S01]  /*107b0*/  FMUL.FTZ R108, R10.reuse, R108 ;  /* 0x0000006c0a6c7220 */ /* 0x040fe20000410000 */
[----:B------:R-:W-:Y:S01]  /*107c0*/  FMUL.FTZ R109, R10, R109 ;  /* 0x0000006d0a6d7220 */ /* 0x000fe20000410000 */
[----:B------:R-:W-:Y:S02]  /*107d0*/  LOP3.LUT P2, RZ, R146, 0xff0000, RZ, 0xc0, !PT ;  /* 0x00ff000092ff7812 */ /* 0x000fe4000784c0ff */
[----:B------:R-:W-:Y:S01]  /*107e0*/  FMUL.FTZ R125, R108, UR13 ;  /* 0x0000000d6c7d7c20 */ /* 0x000fe20008410000 */
[----:B------:R-:W-:Y:S01]  /*107f0*/  FMUL.FTZ R124, R109, UR13 ;  /* 0x0000000d6d7c7c20 */ /* 0x000fe20008410000 */
[----:B------:R-:W-:-:S02]  /*10800*/  LOP3.LUT P5, RZ, R146, 0xff000000, RZ, 0xc0, !PT ;  /* 0xff00000092ff7812 */ /* 0x000fc400078ac0ff */
[----:B------:R-:W-:Y:S01]  /*10810*/  F2FP.F16.F32.PACK_AB R109, R109, R108 ;  /* 0x0000006c6d6d723e */ /* 0x000fe200000000ff */
[----:B------:R-:W-:Y:S01]  /*10820*/  FFMA.FTZ R108, R27, R129, R128 ;  /* 0x000000811b6c7223 */ /* 0x000fe20000010080 */
[----:B------:R-:W-:Y:S02]  /*10830*/  FSEL R125, R125, RZ, P2 ;  /* 0x000000ff7d7d7208 */ /* 0x000fe40001000000 */
[----:B------:R-:W-:Y:S01]  /*10840*/  FSEL R124, R124, RZ, P5 ;  /* 0x000000ff7c7c7208 */ /* 0x000fe20002800000 */
[----:B------:R-:W-:Y:S01]  /*10850*/  FADD.FTZ R108, R28, -R108 ;  /* 0x8000006c1c6c7221 */ /* 0x000fe20000010000 */
[----:B------:R-:W-:Y:S02]  /*10860*/  LOP3.LUT P2, RZ, R146, 0xff, RZ, 0xc0, !PT ;  /* 0x000000ff92ff7812 */ /* 0x000fe4000784c0ff */
[----:B------:R-:W-:Y:S01]  /*10870*/  F2FP.F16.F32.PACK_AB R125, R124, R125 ;  /* 0x0000007d7c7d723e */ /* 0x000fe200000000ff */
[----:B------:R-:W-:Y:S01]  /*10880*/  FFMA.FTZ R124, R157, R129, R128 ;  /* 0x000000819d7c7223 */ /* 0x000fe20000010080 */
[----:B------:R-:W-:Y:S01]  /*10890*/  FMUL.FTZ R108, R10, R108 ;  /* 0x0000006c0a6c7220 */ /* 0x000fe20000410000 */
[----:B------:R-:W-:-:S02]  /*108a0*/  LOP3.LUT P5, RZ, R146, 0xff00, RZ, 0xc0, !PT ;  /* 0x0000ff0092ff7812 */ /* 0x000fc400078ac0ff */
[----:B------:R-:W-:-:S04]  /*108b0*/  FADD.FTZ R124, R158, -R124 ;  /* 0x8000007c9e7c7221 */ /* 0x000fc80000010000 */
[----:B------:R-:W-:Y:S01]  /*108c0*/  FMUL.FTZ R128, R10, R124 ;  /* 0x0000007c0a807220 */ /* 0x000fe20000410000 */
[----:B------:R-:W-:-:S03]  /*108d0*/  FMUL.FTZ R10, R108, UR13 ;  /* 0x0000000d6c0a7c20 */ /* 0x000fc60008410000 */
[C---:B------:R-:W-:Y:S01]  /*108e0*/  FMUL.FTZ R124, R128.reuse, UR13 ;  /* 0x0000000d807c7c20 */ /* 0x040fe20008410000 */
[----:B------:R-:W-:Y:S02]  /*108f0*/  F2FP.F16.F32.PACK_AB R108, R128, R108 ;  /* 0x0000006c806c723e */ /* 0x000fe400000000ff */
[----:B------:R-:W-:Y:S02]  /*10900*/  FSEL R10, R10, RZ, P2 ;  /* 0x000000ff0a0a7208 */ /* 0x000fe40001000000 */
[----:B------:R-:W-:-:S04]  /*10910*/  FSEL R124, R124, RZ, P5 ;  /* 0x000000ff7c7c7208 */ /* 0x000fc80002800000 */
[----:B------:R-:W-:Y:S01]  /*10920*/  F2FP.F16.F32.PACK_AB R124, R124, R10 ;  /* 0x0000000a7c7c723e */ /* 0x000fe200000000ff */
[----:B------:R-:W-:Y:S06]  /*10930*/  BRA `(.L_x_986) ;  /* 0x0000000000d47947 */ /* 0x000fec0003800000 */
.L_x_990:
[-CC-:B------:R-:W-:Y:S01]  /*10940*/  FFMA.FTZ R124, R183, R129.reuse, R128.reuse ;  /* 0x00000081b77c7223 */ /* 0x180fe20000010080 */
[----:B------:R-:W-:Y:S01]  /*10950*/  FFMA.FTZ R125, R193, R129, R128 ;  /* 0x00000081c17d7223 */ /* 0x000fe20000010080 */
[----:B------:R-:W-:Y:S02]  /*10960*/  ISETP.GE.U32.AND P2, PT, R146, RZ, PT ;  /* 0x000000ff9200720c */ /* 0x000fe40003f46070 */
[----:B------:R-:W-:Y:S01]  /*10970*/  FADD.FTZ R124, R184, -R124 ;  /* 0x8000007cb87c7221 */ /* 0x000fe20000010000 */
[----:B------:R-:W-:Y:S01]  /*10980*/  FADD.FTZ R125, R194, -R125 ;  /* 0x8000007dc27d7221 */ /* 0x000fe20000010000 */
[C---:B------:R-:W-:Y:S02]  /*10990*/  LOP3.LUT P5, RZ, R147.reuse, 0xff0000, RZ, 0xc0, !PT ;  /* 0x00ff000093ff7812 */ /* 0x040fe400078ac0ff */
[C---:B-----5:R-:W-:Y:S01]  /*109a0*/  FMUL.FTZ R124, R10.reuse, R124 ;  /* 0x0000007c0a7c7220 */ /* 0x060fe20000410000 */
[----:B------:R-:W-:Y:S01]  /*109b0*/  FMUL.FTZ R125, R10, R125 ;  /* 0x0000007d0a7d7220 */ /* 0x000fe20000410000 */
[----:B------:R-:W-:-:S02]  /*109c0*/  ISETP.GE.U32.AND.EX P2, PT, R147, 0x1000000, PT, P2 ;  /* 0x010000009300780c */ /* 0x000fc40003f46120 */
        /* <DEDUP_REMOVED lines=43> */
[----:B------:R-:W-:-:S07]  /*10c80*/  F2FP.F16.F32.PACK_AB R124, R124, R10 ;  /* 0x0000000a7c7c723e */ /* 0x000fce00000000ff */
.L_x_986:
        /* <DEDUP_REMOVED lines=9> */
.L_x_982:
[----:B------:R-:W-:Y:S05]  /*10d20*/  BSYNC.RECONVERGENT B1 ;  /* 0x0000000000017941 */ /* 0x000fea0003800200 */
.L_x_981:
[----:B-1234-:R-:W1:Y:S02]  /*10d30*/  LDC.64 R124, c[0x0][0x380] ;  /* 0x0000e000ff7c7b82 */ /* 0x01ee640000000a00 */
[----:B-1----:R-:W-:-:S04]  /*10d40*/  LEA R215, R124, R215, 0x2 ;  /* 0x000000d77cd77211 */ /* 0x002fc800078e10ff */
[----:B------:R-:W-:-:S13]  /*10d50*/  ISETP.GE.AND P0, PT, R215, R125, PT ;  /* 0x0000007dd700720c */ /* 0x000fda0003f06270 */
[----:B------:R-:W-:Y:S05]  /*10d60*/  @!P0 BRA `(.L_x_991) ;  /* 0xffffff0400bc8947 */ /* 0x000fea000383ffff */
.L_x_929:
[----:B------:R-:W-:Y:S05]  /*10d70*/  BSYNC B0 ;  /* 0x0000000000007941 */ /* 0x000fea0003800000 */
.L_x_928:
[----:B-----5:R-:W2:Y:S04]  /*10d80*/  LDL.LU R10, [R1+0x84] ;  /* 0x00008400010a7983 */ /* 0x020ea80000300800 */
[----:B------:R-:W3:Y:S04]  /*10d90*/  LDL.LU R124, [R1+0x80] ;  /* 0x00008000017c7983 */ /* 0x000ee80000300800 */
[----:B------:R-:W4:Y:S04]  /*10da0*/  LDL.LU R127, [R1+0x74] ;  /* 0x00007400017f7983 */ /* 0x000f280000300800 */
[----:B------:R-:W2:Y:S04]  /*10db0*/  LDL.LU R126, [R1+0x78] ;  /* 0x00007800017e7983 */ /* 0x000ea80000300800 */
[----:B------:R-:W3:Y:S04]  /*10dc0*/  LDL.LU R125, [R1+0x7c] ;  /* 0x00007c00017d7983 */ /* 0x000ee80000300800 */
[----:B------:R-:W4:Y:S04]  /*10dd0*/  LDL.LU R128, [R1+0x70] ;  /* 0x0000700001807983 */ /* 0x000f280000300800 */
[----:B------:R-:W2:Y:S04]  /*10de0*/  LDL.LU R160, [R1+0xd0] ;  /* 0x0000d00001a07983 */ /* 0x000ea80000300800 */
[----:B------:R-:W2:Y:S04]  /*10df0*/  LDL.LU R161, [R1+0xd4] ;  /* 0x0000d40001a17983 */ /* 0x000ea80000300800 */
[----:B------:R-:W2:Y:S04]  /*10e00*/  LDL.LU R162, [R1+0xd8] ;  /* 0x0000d80001a27983 */ /* 0x000ea80000300800 */
[----:B------:R-:W2:Y:S04]  /*10e10*/  LDL.LU R163, [R1+0xdc] ;  /* 0x0000dc0001a37983 */ /* 0x000ea80000300800 */
[----:B------:R-:W3:Y:S04]  /*10e20*/  LDL.LU R182, [R1+0xc0] ;  /* 0x0000c00001b67983 */ /* 0x000ee80000300800 */
[----:B------:R-:W4:Y:S04]  /*10e30*/  LDL.LU R183, [R1+0xc4] ;  /* 0x0000c40001b77983 */ /* 0x000f280000300800 */
[----:B------:R-:W3:Y:S04]  /*10e40*/  LDL.LU R184, [R1+0xc8] ;  /* 0x0000c80001b87983 */ /* 0x000ee80000300800 */
        /* <DEDUP_REMOVED lines=21> */
[----:B------:R-:W-:Y:S01]  /*10fa0*/  MOV R3, 0x400 ;  /* 0x0000040000037802 */ /* 0x000fe20000000f00 */
[----:B------:R-:W1:Y:S01]  /*10fb0*/  S2R R0, SR_TID.X ;  /* 0x0000000000007919 */ /* 0x000e620000002100 */
[----:B------:R-:W0:Y:S01]  /*10fc0*/  S2R R4, SR_CgaCtaId ;  /* 0x0000000000047919 */ /* 0x000e220000008800 */
[----:B-1----:R-:W-:-:S02]  /*10fd0*/  SHF.R.U32.HI R2, RZ, 0x5, R0 ;  /* 0x00000005ff027819 */ /* 0x002fc40000011600 */
[----:B------:R-:W-:Y:S02]  /*10fe0*/  LOP3.LUT R5, R0, 0x1f, RZ, 0xc0, !PT ;  /* 0x0000001f00057812 */ /* 0x000fe400078ec0ff */
[----:B0-----:R-:W-:-:S03]  /*10ff0*/  LEA R3, R4, R3, 0x18 ;  /* 0x0000000304037211 */ /* 0x001fc600078ec0ff */
[----:B------:R-:W-:-:S05]  /*11000*/  IMAD R2, R2, 0xa0, R5 ;  /* 0x000000a002027824 */ /* 0x000fca00078e0205 */
[----:B------:R-:W-:-:S05]  /*11010*/  LEA R2, R2, R3, 0x5 ;  /* 0x0000000302027211 */ /* 0x000fca00078e28ff */
[----:B--2---:R3:W-:Y:S02]  /*11020*/  STS.128 [R2], R160 ;  /* 0x000000a002007388 */ /* 0x0047e40000000c00 */
[----:B---3--:R-:W-:Y:S02]  /*11030*/  MOV R162, R184 ;  /* 0x000000b800a27202 */ /* 0x008fe40000000f00 */
[----:B------:R-:W-:Y:S02]  /*11040*/  MOV R160, R182 ;  /* 0x000000b600a07202 */ /* 0x000fe40000000f00 */
[----:B----4-:R-:W-:Y:S02]  /*11050*/  MOV R163, R193 ;  /* 0x000000c100a37202 */ /* 0x010fe40000000f00 */
        /* <DEDUP_REMOVED lines=23> */
[----:B------:R-:W-:Y:S01]  /*111d0*/  MOV R133, R129 ;  /* 0x0000008100857202 */ /* 0x000fe20000000f00 */
[----:B------:R-:W2:Y:S01]  /*111e0*/  LDL.LU R126, [R1+0x88] ;  /* 0x00008800017e7983 */ /* 0x000ea20000300800 */
[----:B------:R-:W-:Y:S02]  /*111f0*/  MOV R129, R125 ;  /* 0x0000007d00817202 */ /* 0x000fe40000000f00 */
[----:B------:R-:W-:Y:S01]  /*11200*/  MOV R128, R124 ;  /* 0x0000007c00807202 */ /* 0x000fe20000000f00 */
[----:B------:R-:W3:Y:S01]  /*11210*/  LDL.LU R125, [R1+0x8c] ;  /* 0x00008c00017d7983 */ /* 0x000ee20000300800 */
[----:B------:R-:W-:-:S03]  /*11220*/  MOV R127, R10 ;  /* 0x0000000a007f7202 */ /* 0x000fc60000000f00 */
[----:B------:R-:W4:Y:S04]  /*11230*/  LDL.LU R124, [R1+0x40] ;  /* 0x00004000017c7983 */ /* 0x000f280000300800 */
[----:B------:R-:W4:Y:S04]  /*11240*/  LDL.LU R10, [R1+0x44] ;  /* 0x00004400010a7983 */ /* 0x000f280000300800 */
[----:B------:R0:W-:Y:S02]  /*11250*/  STS.128 [R2+0x10], R160 ;  /* 0x000010a002007388 */ /* 0x0001e40000000c00 */
[----:B0-----:R-:W-:-:S02]  /*11260*/  MOV R162, R184 ;  /* 0x000000b800a27202 */ /* 0x001fc40000000f00 */
        /* <DEDUP_REMOVED lines=25> */
[----:B--2---:R-:W-:Y:S02]  /*11400*/  MOV R130, R126 ;  /* 0x0000007e00827202 */ /* 0x004fe40000000f00 */
[----:B------:R-:W2:Y:S01]  /*11410*/  LDL.LU R126, [R1+0x48] ;  /* 0x00004800017e7983 */ /* 0x000ea20000300800 */
[----:B---3--:R-:W-:-:S03]  /*11420*/  MOV R129, R125 ;  /* 0x0000007d00817202 */ /* 0x008fc60000000f00 */
[----:B------:R-:W3:Y:S01]  /*11430*/  LDL.LU R125, [R1+0x4c] ;  /* 0x00004c00017d7983 */ /* 0x000ee20000300800 */
[----:B----4-:R-:W-:Y:S02]  /*11440*/  MOV R128, R124 ;  /* 0x0000007c00807202 */ /* 0x010fe40000000f00 */
[----:B------:R-:W-:Y:S02]  /*11450*/  MOV R127, R10 ;  /* 0x0000000a007f7202 */ /* 0x000fe40000000f00 */
        /* <DEDUP_REMOVED lines=27> */
[----:B------:R-:W4:Y:S01]  /*11610*/  LDL.LU R127, [R1+0x138] ;  /* 0x00013800017f7983 */ /* 0x000f220000300800 */
[----:B------:R-:W-:-:S02]  /*11620*/  MOV R133, R129 ;  /* 0x0000008100857202 */ /* 0x000fc40000000f00 */
[----:B------:R-:W-:Y:S02]  /*11630*/  MOV R132, R128 ;  /* 0x0000008000847202 */ /* 0x000fe40000000f00 */
[----:B--2---:R-:W-:Y:S02]  /*11640*/  MOV R130, R126 ;  /* 0x0000007e00827202 */ /* 0x004fe40000000f00 */
[----:B------:R-:W2:Y:S01]  /*11650*/  LDL.LU R126, [R1+0x13c] ;  /* 0x00013c00017e7983 */ /* 0x000ea20000300800 */
[----:B---3--:R-:W-:-:S03]  /*11660*/  MOV R129, R125 ;  /* 0x0000007d00817202 */ /* 0x008fc60000000f00 */
[----:B------:R-:W3:Y:S01]  /*11670*/  LDL.LU R125, [R1+0x130] ;  /* 0x00013000017d7983 */ /* 0x000ee20000300800 */
[----:B----4-:R-:W-:-:S03]  /*11680*/  MOV R128, R124 ;  /* 0x0000007c00807202 */ /* 0x010fc60000000f00 */
[----:B------:R-:W4:Y:S04]  /*11690*/  LDL.LU R124, [R1+0x124] ;  /* 0x00012400017c7983 */ /* 0x000f280000300800 */
[----:B------:R0:W-:Y:S02]  /*116a0*/  STS.128 [R2+0x410], R160 ;  /* 0x000410a002007388 */ /* 0x0001e40000000c00 */
[----:B0-----:R-:W-:Y:S02]  /*116b0*/  MOV R161, R183 ;  /* 0x000000b700a17202 */ /* 0x001fe40000000f00 */
        /* <DEDUP_REMOVED lines=24> */
[----:B------:R-:W4:Y:S01]  /*11840*/  LDL.LU R127, [R1+0x128] ;  /* 0x00012800017f7983 */ /* 0x000f220000300800 */
[----:B------:R-:W-:Y:S02]  /*11850*/  MOV R132, R128 ;  /* 0x0000008000847202 */ /* 0x000fe40000000f00 */
[----:B--2---:R-:W-:-:S02]  /*11860*/  MOV R130, R126 ;  /* 0x0000007e00827202 */ /* 0x004fc40000000f00 */
[----:B------:R-:W2:Y:S01]  /*11870*/  LDL.LU R126, [R1+0x12c] ;  /* 0x00012c00017e7983 */ /* 0x000ea20000300800 */
[----:B---3--:R-:W-:-:S03]  /*11880*/  MOV R129, R125 ;  /* 0x0000007d00817202 */ /* 0x008fc60000000f00 */
[----:B------:R-:W3:Y:S01]  /*11890*/  LDL.LU R125, [R1+0x120] ;  /* 0x00012000017d7983 */ /* 0x000ee20000300800 */
[----:B----4-:R-:W-:-:S03]  /*118a0*/  MOV R128, R124 ;  /* 0x0000007c00807202 */ /* 0x010fc60000000f00 */
[----:B------:R-:W4:Y:S01]  /*118b0*/  LDL.LU R124, [R1+0x180] ;  /* 0x00018000017c7983 */ /* 0x000f220000300800 */
[----:B------:R-:W-:Y:S02]  /*118c0*/  MOV R144, R194 ;  /* 0x000000c200907202 */ /* 0x000fe40000000f00 */
[----:B------:R-:W-:Y:S02]  /*118d0*/  MOV R165, R103 ;  /* 0x0000006700a57202 */ /* 0x000fe40000000f00 */
[----:B------:R-:W-:Y:S02]  /*118e0*/  MOV R28, R100 ;  /* 0x00000064001c7202 */ /* 0x000fe40000000f00 */
[----:B------:R-:W-:Y:S01]  /*118f0*/  MOV R167, R101 ;  /* 0x0000006500a77202 */ /* 0x000fe20000000f00 */
[----:B------:R0:W-:Y:S01]  /*11900*/  STS.128 [R2+0x800], R160 ;  /* 0x000800a002007388 */ /* 0x0001e20000000c00 */
[----:B------:R-:W-:Y:S02]  /*11910*/  MOV R166, R102 ;  /* 0x0000006600a67202 */ /* 0x000fe40000000f00 */
[----:B------:R-:W-:-:S02]  /*11920*/  MOV R29, R214 ;  /* 0x000000d6001d7202 */ /* 0x000fc40000000f00 */
[----:B------:R-:W-:Y:S02]  /*11930*/  MOV R102, R128 ;  /* 0x0000008000667202 */ /* 0x000fe40000000f00 */
[----:B------:R-:W-:Y:S02]  /*11940*/  MOV R214, R129 ;  /* 0x0000008100d67202 */ /* 0x000fe40000000f00 */
[----:B------:R-:W-:Y:S02]  /*11950*/  MOV R31, R212 ;  /* 0x000000d4001f7202 */ /* 0x000fe40000000f00 */
[----:B------:R-:W-:Y:S02]  /*11960*/  MOV R30, R213 ;  /* 0x000000d5001e7202 */ /* 0x000fe40000000f00 */
[----:B------:R-:W-:Y:S02]  /*11970*/  MOV R212, R131 ;  /* 0x0000008300d47202 */ /* 0x000fe40000000f00 */
        /* <DEDUP_REMOVED lines=11> */
[----:B------:R-:W-:Y:S01]  /*11a30*/  LOP3.LUT R23, R0, 0x7f, RZ, 0x3c, !PT ;  /* 0x0000007f00177812 */ /* 0x000fe200078e3cff */
[----:B------:R0:W-:Y:S01]  /*11a40*/  STS.128 [R2+0xc10], R144 ;  /* 0x000c109002007388 */ /* 0x0001e20000000c00 */
[----:B------:R-:W-:-:S02]  /*11a50*/  MOV R123, R193 ;  /* 0x000000c1007b7202 */ /* 0x000fc40000000f00 */
[----:B0-----:R-:W-:Y:S02]  /*11a60*/  MOV R147, R195 ;  /* 0x000000c300937202 */ /* 0x001fe40000000f00 */
[----:B--2---:R-:W-:Y:S02]  /*11a70*/  MOV R100, R126 ;  /* 0x0000007e00647202 */ /* 0x004fe40000000f00 */
[----:B---3--:R-:W-:Y:S02]  /*11a80*/  MOV R103, R125 ;  /* 0x0000007d00677202 */ /* 0x008fe40000000f00 */
[----:B----4-:R-:W-:Y:S02]  /*11a90*/  MOV R194, R124 ;  /* 0x0000007c00c27202 */ /* 0x010fe40000000f00 */
        /* <DEDUP_REMOVED lines=13> */
[----:B------:R-:W3:Y:S04]  /*11b70*/  LDL.LU R110, [R1+0x114] ;  /* 0x00011400016e7983 */ /* 0x000ee80000300800 */
[----:B------:R-:W4:Y:S04]  /*11b80*/  LDL.LU R109, [R1+0x118] ;  /* 0x00011800016d7983 */ /* 0x000f280000300800 */
[----:B------:R-:W3:Y:S01]  /*11b90*/  LDL.LU R108, [R1+0x11c] ;  /* 0x00011c00016c7983 */ /* 0x000ee20000300800 */
[----:B------:R-:W-:-:S03]  /*11ba0*/  IADD3 R23, PT, PT, R23, R194, RZ ;  /* 0x000000c217177210 */ /* 0x000fc60007ffe0ff */
[----:B------:R-:W3:Y:S04]  /*11bb0*/  LDL.LU R193, [R1+0x144] ;  /* 0x0001440001c17983 */ /* 0x000ee80000300800 */
[----:B------:R-:W3:Y:S04]  /*11bc0*/  LDL.LU R194, [R1+0x148] ;  /* 0x0001480001c27983 */ /* 0x000ee80000300800 */
[----:B------:R-:W3:Y:S01]  /*11bd0*/  LDL.LU R195, [R1+0x14c] ;  /* 0x00014c0001c37983 */ /* 0x000ee20000300800 */
[----:B------:R-:W-:Y:S02]  /*11be0*/  MOV R120, R182 ;  /* 0x000000b600787202 */ /* 0x000fe40000000f00 */
[----:B------:R-:W-:-:S02]  /*11bf0*/  MOV R121, R183 ;  /* 0x000000b700797202 */ /* 0x000fc40000000f00 */
[----:B------:R-:W-:Y:S01]  /*11c00*/  MOV R122, R184 ;  /* 0x000000b8007a7202 */ /* 0x000fe20000000f00 */
[----:B------:R-:W-:Y:S01]  /*11c10*/  STS.128 [R2+0x810], R28 ;  /* 0x0008101c02007388 */ /* 0x000fe20000000c00 */
[----:B------:R-:W-:Y:S05]  /*11c20*/  WARPSYNC.ALL ;  /* 0x0000000000007948 */ /* 0x000fea0003800000 */
[----:B------:R0:W-:Y:S04]  /*11c30*/  STS.128 [R2+0xc00], R164 ;  /* 0x000c00a402007388 */ /* 0x0001e80000000c00 */
[----:B------:R-:W-:Y:S01]  /*11c40*/  STS.128 [R2+0x1010], R160 ;  /* 0x001010a002007388 */ /* 0x000fe20000000c00 */
[----:B------:R-:W-:Y:S01]  /*11c50*/  LEA R3, R0, R3, 0x2 ;  /* 0x0000000300037211 */ /* 0x000fe200078e10ff */
[----:B------:R-:W1:Y:S02]  /*11c60*/  LDCU.128 UR16, c[0x0][0x440] ;  /* 0x00008800ff1077ac */ /* 0x000e640008000c00 */
[----:B------:R1:W-:Y:S01]  /*11c70*/  STS.128 [R2+0x1000], R120 ;  /* 0x0010007802007388 */ /* 0x0003e20000000c00 */
[----:B------:R-:W-:Y:S01]  /*11c80*/  MOV R192, R10 ;  /* 0x0000000a00c07202 */ /* 0x000fe20000000f00 */
[----:B------:R-:W3:Y:S01]  /*11c90*/  LDCU.128 UR20, c[0x0][0x450] ;  /* 0x00008a00ff1477ac */ /* 0x000ee20008000c00 */
[----:B------:R-:W-:Y:S06]  /*11ca0*/  BAR.SYNC.DEFER_BLOCKING 0x0 ;  /* 0x0000000000007b1d */ /* 0x000fec0000010000 */
[----:B0-----:R-:W3:Y:S04]  /*11cb0*/  LDL.LU R164, [R1+0x150] ;  /* 0x0001500001a47983 */ /* 0x001ee80000300800 */
[----:B------:R-:W3:Y:S04]  /*11cc0*/  LDL.LU R165, [R1+0x154] ;  /* 0x0001540001a57983 */ /* 0x000ee80000300800 */
        /* <DEDUP_REMOVED lines=10> */
[----:B------:R-:W0:Y:S04]  /*11d70*/  LDS R4, [R3] ;  /* 0x0000000003047984 */ /* 0x000e280000000800 */
[----:B------:R-:W0:Y:S04]  /*11d80*/  LDS R5, [R3+0x200] ;  /* 0x0002000003057984 */ /* 0x000e280000000800 */
[----:B------:R-:W0:Y:S04]  /*11d90*/  LDS R6, [R3+0x400] ;  /* 0x0004000003067984 */ /* 0x000e280000000800 */
[----:B------:R-:W0:Y:S04]  /*11da0*/  LDS R7, [R3+0x1400] ;  /* 0x0014000003077984 */ /* 0x000e280000000800 */
[----:B------:R-:W0:Y:S04]  /*11db0*/  LDS R8, [R3+0x1600] ;  /* 0x0016000003087984 */ /* 0x000e280000000800 */
[----:B------:R-:W0:Y:S04]  /*11dc0*/  LDS R9, [R3+0x1800] ;  /* 0x0018000003097984 */ /* 0x000e280000000800 */
[----:B------:R-:W0:Y:S01]  /*11dd0*/  LDS R11, [R3+0x2800] ;  /* 0x00280000030b7984 */ /* 0x000e220000000800 */
[----:B-1----:R-:W-:-:S02]  /*11de0*/  MOV R120, R103 ;  /* 0x0000006700787202 */ /* 0x002fc40000000f00 */
[----:B------:R-:W-:Y:S01]  /*11df0*/  MOV R121, R102 ;  /* 0x0000006600797202 */ /* 0x000fe20000000f00 */
[----:B------:R-:W-:Y:S01]  /*11e00*/  LDS R32, [R3+0x600] ;  /* 0x0006000003207984 */ /* 0x000fe20000000800 */
[----:B------:R-:W-:-:S03]  /*11e10*/  MOV R122, R101 ;  /* 0x00000065007a7202 */ /* 0x000fc60000000f00 */
[----:B------:R-:W-:Y:S04]  /*11e20*/  LDS R29, [R3+0x1a00] ;  /* 0x001a0000031d7984 */ /* 0x000fe80000000800 */
[----:B------:R-:W-:Y:S01]  /*11e30*/  LDS R31, [R3+0x800] ;  /* 0x00080000031f7984 */ /* 0x000fe20000000800 */
[----:B0-----:R-:W-:-:S03]  /*11e40*/  FADD.FTZ R4, RZ, R4 ;  /* 0x00000004ff047221 */ /* 0x001fc60000010000 */
[----:B------:R-:W-:Y:S01]  /*11e50*/  LDS R28, [R3+0x1c00] ;  /* 0x001c0000031c7984 */ /* 0x000fe20000000800 */
[----:B------:R-:W-:-:S03]  /*11e60*/  FADD.FTZ R5, RZ, R5 ;  /* 0x00000005ff057221 */ /* 0x000fc60000010000 */
        /* <DEDUP_REMOVED lines=16> */
[----:B------:R-:W0:Y:S04]  /*11f70*/  LDS R106, [R3+0x2c00] ;  /* 0x002c0000036a7984 */ /* 0x000e280000000800 */
        /* <DEDUP_REMOVED lines=16> */
[----:B------:R-:W-:-:S02]  /*12080*/  MOV R144, R214 ;  /* 0x000000d600907202 */ /* 0x000fc40000000f00 */
[----:B------:R-:W-:Y:S02]  /*12090*/  MOV R145, R213 ;  /* 0x000000d500917202 */ /* 0x000fe40000000f00 */
[----:B------:R-:W-:Y:S02]  /*120a0*/  MOV R146, R212 ;  /* 0x000000d400927202 */ /* 0x000fe40000000f00 */
[----:B----4-:R-:W-:Y:S02]  /*120b0*/  MOV R162, R109 ;  /* 0x0000006d00a27202 */ /* 0x010fe40000000f00 */
[----:B------:R-:W-:Y:S01]  /*120c0*/  LDS R109, [R3+0x3e00] ;  /* 0x003e0000036d7984 */ /* 0x000fe20000000800 */
[----:B------:R-:W-:Y:S01]  /*120d0*/  BAR.SYNC.DEFER_BLOCKING 0x0 ;  /* 0x0000000000007b1d */ /* 0x000fe20000010000 */
[----:B--2---:R-:W-:Y:S02]  /*120e0*/  MOV R160, R111 ;  /* 0x0000006f00a07202 */ /* 0x004fe40000000f00 */
[----:B---3--:R-:W-:-:S02]  /*120f0*/  MOV R161, R110 ;  /* 0x0000006e00a17202 */ /* 0x008fc40000000f00 */
[----:B------:R-:W-:Y:S01]  /*12100*/  MOV R163, R108 ;  /* 0x0000006c00a37202 */ /* 0x000fe20000000f00 */
[----:B------:R1:W-:Y:S04]  /*12110*/  STS.128 [R2+0xc10], R132 ;  /* 0x000c108402007388 */ /* 0x0003e80000000c00 */
[----:B------:R2:W-:Y:S04]  /*12120*/  STS.128 [R2+0xc00], R160 ;  /* 0x000c00a002007388 */ /* 0x0005e80000000c00 */
[----:B------:R3:W-:Y:S04]  /*12130*/  STS.128 [R2+0x800], R144 ;  /* 0x0008009002007388 */ /* 0x0007e80000000c00 */
[----:B-1----:R-:W4:Y:S04]  /*12140*/  LDL.LU R132, [R1] ;  /* 0x0000000001847983 */ /* 0x002f280000300800 */
[----:B------:R-:W4:Y:S04]  /*12150*/  LDL.LU R133, [R1+0x4] ;  /* 0x0000040001857983 */ /* 0x000f280000300800 */
[----:B------:R-:W4:Y:S04]  /*12160*/  LDL.LU R134, [R1+0x8] ;  /* 0x0000080001867983 */ /* 0x000f280000300800 */
[----:B------:R-:W4:Y:S04]  /*12170*/  LDL.LU R135, [R1+0xc] ;  /* 0x00000c0001877983 */ /* 0x000f280000300800 */
[----:B--2---:R-:W2:Y:S04]  /*12180*/  LDL.LU R160, [R1+0x10] ;  /* 0x0000100001a07983 */ /* 0x004ea80000300800 */
[----:B------:R-:W2:Y:S04]  /*12190*/  LDL.LU R161, [R1+0x14] ;  /* 0x0000140001a17983 */ /* 0x000ea80000300800 */
[----:B------:R-:W2:Y:S04]  /*121a0*/  LDL.LU R162, [R1+0x18] ;  /* 0x0000180001a27983 */ /* 0x000ea80000300800 */
[----:B------:R-:W2:Y:S04]  /*121b0*/  LDL.LU R163, [R1+0x1c] ;  /* 0x00001c0001a37983 */ /* 0x000ea80000300800 */
[----:B---3--:R-:W3:Y:S04]  /*121c0*/  LDL.LU R144, [R1+0x20] ;  /* 0x0000200001907983 */ /* 0x008ee80000300800 */
[----:B------:R-:W3:Y:S04]  /*121d0*/  LDL.LU R145, [R1+0x24] ;  /* 0x0000240001917983 */ /* 0x000ee80000300800 */
[----:B------:R-:W3:Y:S04]  /*121e0*/  LDL.LU R146, [R1+0x28] ;  /* 0x0000280001927983 */ /* 0x000ee80000300800 */
[----:B------:R1:W-:Y:S04]  /*121f0*/  STS.128 [R2+0x410], R192 ;  /* 0x000410c002007388 */ /* 0x0003e80000000c00 */
[----:B------:R-:W3:Y:S04]  /*12200*/  LDL.LU R147, [R1+0x2c] ;  /* 0x00002c0001937983 */ /* 0x000ee80000300800 */
[----:B-1----:R-:W4:Y:S04]  /*12210*/  LDL.LU R192, [R1+0x30] ;  /* 0x0000300001c07983 */ /* 0x002f280000300800 */
[----:B------:R-:W4:Y:S04]  /*12220*/  LDL.LU R193, [R1+0x34] ;  /* 0x0000340001c17983 */ /* 0x000f280000300800 */
[----:B------:R-:W4:Y:S04]  /*12230*/  LDL.LU R194, [R1+0x38] ;  /* 0x0000380001c27983 */ /* 0x000f280000300800 */
[----:B------:R-:W4:Y:S01]  /*12240*/  LDL.LU R195, [R1+0x3c] ;  /* 0x00003c0001c37983 */ /* 0x000f220000300800 */
[----:B------:R-:W-:-:S03]  /*12250*/  MOV R123, R100 ;  /* 0x00000064007b7202 */ /* 0x000fc60000000f00 */
[----:B------:R-:W-:Y:S04]  /*12260*/  STS.128 [R2], R140 ;  /* 0x0000008c02007388 */ /* 0x000fe80000000c00 */
        /* <DEDUP_REMOVED lines=57> */
[----:B------:R-:W-:Y:S01]  /*12600*/  BAR.SYNC.DEFER_BLOCKING 0x0 ;  /* 0x0000000000007b1d */ /* 0x000fe20000010000 */
[----:B0-----:R-:W-:-:S07]  /*12610*/  FADD.FTZ R106, R103, R106 ;  /* 0x0000006a676a7221 */ /* 0x001fce0000010000 */
[----:B------:R-:W0:Y:S08]  /*12620*/  S2UR UR4, SR_CTAID.X ;  /* 0x00000000000479c3 */ /* 0x000e300000002500 */
[----:B-1----:R-:W0:Y:S01]  /*12630*/  LDC R98, c[0x0][0x388] ;  /* 0x0000e200ff627b82 */ /* 0x002e220000000800 */
[----:B------:R-:W1:Y:S04]  /*12640*/  LDS R118, [R3] ;  /* 0x0000000003767984 */ /* 0x000e680000000800 */
        /* <DEDUP_REMOVED lines=40> */
[----:B----4-:R-:W-:Y:S04]  /*128d0*/  STS.128 [R2], R192 ;  /* 0x000000c002007388 */ /* 0x010fe80000000c00 */
        /* <DEDUP_REMOVED lines=10> */
[----:B------:R-:W2:Y:S04]  /*12980*/  LDS R94, [R3] ;  /* 0x00000000035e7984 */ /* 0x000ea80000000800 */
        /* <DEDUP_REMOVED lines=11> */
[----:B-1----:R-:W-:-:S04]  /*12a40*/  FADD.FTZ R118, RZ, R118 ;  /* 0x00000076ff767221 */ /* 0x002fc80000010000 */
[----:B0-----:R-:W-:Y:S01]  /*12a50*/  FADD.FTZ R118, R118, R125 ;  /* 0x0000007d76767221 */ /* 0x001fe20000010000 */
[----:B------:R-:W-:-:S03]  /*12a60*/  FADD.FTZ R102, R102, R105 ;  /* 0x0000006966667221 */ /* 0x000fc60000010000 */
[----:B------:R-:W-:Y:S01]  /*12a70*/  FADD.FTZ R89, R118, R89 ;  /* 0x0000005976597221 */ /* 0x000fe20000010000 */
[----:B--2---:R-:W-:Y:S01]  /*12a80*/  FADD.FTZ R94, RZ, R94 ;  /* 0x0000005eff5e7221 */ /* 0x004fe20000010000 */
[----:B---3--:R-:W-:Y:S02]  /*12a90*/  FADD.FTZ R95, RZ, R95 ;  /* 0x0000005fff5f7221 */ /* 0x008fe40000010000 */
[----:B------:R-:W-:Y:S01]  /*12aa0*/  FADD.FTZ R105, R89, R88 ;  /* 0x0000005859697221 */ /* 0x000fe20000010000 */
[----:B------:R-:W-:Y:S02]  /*12ab0*/  IMAD R89, R98, UR4, RZ ;  /* 0x0000000462597c24 */ /* 0x000fe4000f8e02ff */
[----:B------:R-:W-:Y:S01]  /*12ac0*/  FADD.FTZ R120, RZ, R120 ;  /* 0x00000078ff787221 */ /* 0x000fe20000010000 */
[----:B------:R-:W-:Y:S01]  /*12ad0*/  FADD.FTZ R122, RZ, R122 ;  /* 0x0000007aff7a7221 */ /* 0x000fe20000010000 */
[----:B----4-:R-:W-:Y:S01]  /*12ae0*/  FADD.FTZ R94, R94, R97 ;  /* 0x000000615e5e7221 */ /* 0x010fe20000010000 */
[----:B------:R-:W-:Y:S01]  /*12af0*/  FADD.FTZ R2, R95, R2 ;  /* 0x000000025f027221 */ /* 0x000fe20000010000 */
[----:B------:R-:W-:-:S02]  /*12b00*/  IADD3 R89, P0, PT, R89, R0, RZ ;  /* 0x0000000059597210 */ /* 0x000fc40007f1e0ff */
[----:B------:R-:W-:Y:S01]  /*12b10*/  ISETP.GE.U32.AND P4, PT, R23, 0x80, PT ;  /* 0x000000801700780c */ /* 0x000fe20003f86070 */
[----:B------:R-:W-:Y:S01]  /*12b20*/  FADD.FTZ R120, R120, R127 ;  /* 0x0000007f78787221 */ /* 0x000fe20000010000 */
        /* <DEDUP_REMOVED lines=8> */
[C---:B------:R-:W-:Y:S01]  /*12bb0*/  SHF.L.U32 R0, R89.reuse, 0x2, RZ ;  /* 0x0000000259007819 */ /* 0x040fe200000006ff */
[----:B------:R-:W-:Y:S01]  /*12bc0*/  FADD.FTZ R91, R120, R91 ;  /* 0x0000005b785b7221 */ /* 0x000fe20000010000 */
        /* <DEDUP_REMOVED lines=55> */
.L_x_993:
[----:B------:R-:W-:Y:S05]  /*12f40*/  BSYNC.RECONVERGENT B0 ;  /* 0x0000000000007941 */ /* 0x000fea0003800200 */
.L_x_992:
        /* <DEDUP_REMOVED lines=22> */
.L_x_995:
[----:B------:R-:W-:Y:S05]  /*130b0*/  BSYNC.RECONVERGENT B0 ;  /* 0x0000000000007941 */ /* 0x000fea0003800200 */
.L_x_994:
        /* <DEDUP_REMOVED lines=22> */
.L_x_997:
[----:B------:R-:W-:Y:S05]  /*13220*/  BSYNC.RECONVERGENT B0 ;  /* 0x0000000000007941 */ /* 0x000fea0003800200 */
.L_x_996:
        /* <DEDUP_REMOVED lines=167> */
.L_x_999:
[----:B------:R-:W-:Y:S05]  /*13ca0*/  BSYNC.RECONVERGENT B0 ;  /* 0x0000000000007941 */ /* 0x000fea0003800200 */
.L_x_998:
        /* <DEDUP_REMOVED lines=22> */
.L_x_1001:
[----:B------:R-:W-:Y:S05]  /*13e10*/  BSYNC.RECONVERGENT B0 ;  /* 0x0000000000007941 */ /* 0x000fea0003800200 */
.L_x_1000:
        /* <DEDUP_REMOVED lines=22> */
.L_x_1003:
[----:B------:R-:W-:Y:S05]  /*13f80*/  BSYNC.RECONVERGENT B0 ;  /* 0x0000000000007941 */ /* 0x000fea0003800200 */
.L_x_1002:
        /* <DEDUP_REMOVED lines=22> */
.L_x_1005:
[----:B------:R-:W-:Y:S05]  /*140f0*/  BSYNC.RECONVERGENT B0 ;  /* 0x0000000000007941 */ /* 0x000fea0003800200 */
.L_x_1004:
        /* <DEDUP_REMOVED lines=22> */
.L_x_1007:
[----:B------:R-:W-:Y:S05]  /*14260*/  BSYNC.RECONVERGENT B0 ;  /* 0x0000000000007941 */ /* 0x000fea0003800200 */
.L_x_1006:
        /* <DEDUP_REMOVED lines=22> */
.L_x_1009:
[----:B------:R-:W-:Y:S05]  /*143d0*/  BSYNC.RECONVERGENT B0 ;  /* 0x0000000000007941 */ /* 0x000fea0003800200 */
.L_x_1008:
        /* <DEDUP_REMOVED lines=9> */
.L_x_940:
[----:B------:R-:W-:Y:S01]  /*14470*/  HFMA2 R126, -RZ, RZ, 0, 5.9604644775390625e-08 ;  /* 0x00000001ff7e7431 */ /* 0x000fe200000001ff */
[----:B------:R-:W-:Y:S01]  /*14480*/  BSSY B1, `(.L_x_1010) ;  /* 0x0000007000017945 */ /* 0x000fe20003800000 */
[----:B------:R-:W-:Y:S02]  /*14490*/  MOV R127, R212 ;  /* 0x000000d4007f7202 */ /* 0x000fe40000000f00 */
[----:B------:R-:W-:Y:S02]  /*144a0*/  MOV R125, 0x1f ;  /* 0x0000001f007d7802 */ /* 0x000fe40000000f00 */
[----:B------:R-:W-:-:S07]  /*144b0*/  MOV R124, 0xffffffff ;  /* 0xffffffff007c7802 */ /* 0x000fce0000000f00 */
[----:B0----5:R-:W-:Y:S05]  /*144c0*/  WARPSYNC.COLLECTIVE R124, `(.L_x_1011) ;  /* 0x000000007c087348 */ /* 0x021fea0003c00000 */
[----:B------:R1:W2:Y:S02]  /*144d0*/  SHFL.BFLY P0, R130, R127, R126, R125 ;  /* 0x0c00007e7f827389 */ /* 0x0002a4000000007d */
[----:B012--5:R-:W-:Y:S05]  /*144e0*/  ENDCOLLECTIVE ;  /* 0x000000000000791b */ /* 0x027fea0003800000 */
.L_x_1011:
[----:B------:R-:W-:Y:S05]  /*144f0*/  BSYNC B1 ;  /* 0x0000000000017941 */ /* 0x000fea0003800000 */
.L_x_1010:
        /* <DEDUP_REMOVED lines=9> */
.L_x_1012:
        /* <DEDUP_REMOVED lines=8> */
.L_x_1013:
[----:B------:R-:W-:Y:S02]  /*14610*/  MOV R127, R129 ;  /* 0x00000081007f7202 */ /* 0x000fe40000000f00 */
[----:B------:R-:W-:-:S05]  /*14620*/  MOV R124, R130 ;  /* 0x00000082007c7202 */ /* 0x000fca0000000f00 */
[----:B------:R-:W-:Y:S01]  /*14630*/  FADD.FTZ R128, R128, R124 ;  /* 0x0000007c80807221 */ /* 0x000fe20000010000 */
[----:B------:R-:W-:-:S07]  /*14640*/  MOV R124, 0xffffffff ;  /* 0xffffffff007c7802 */ /* 0x000fce0000000f00 */
[----:B------:R-:W-:Y:S05]  /*14650*/  WARPSYNC.COLLECTIVE R124, `(.L_x_1014) ;  /* 0x000000007c087348 */ /* 0x000fea0003c00000 */
[----:B------:R0:W1:Y:S02]  /*14660*/  SHFL.BFLY P0, R130, R127, R126, R125 ;  /* 0x0c00007e7f827389 */ /* 0x000064000000007d */
[----:B01----:R-:W-:Y:S05]  /*14670*/  ENDCOLLECTIVE ;  /* 0x000000000000791b */ /* 0x003fea0003800000 */
.L_x_1014:
        /* <DEDUP_REMOVED lines=8> */
.L_x_1015:
[----:B------:R-:W-:Y:S02]  /*14700*/  MOV R127, R129 ;  /* 0x00000081007f7202 */ /* 0x000fe40000000f00 */
[----:B------:R-:W-:-:S05]  /*14710*/  MOV R124, R130 ;  /* 0x00000082007c7202 */ /* 0x000fca0000000f00 */
[----:B------:R-:W-:Y:S01]  /*14720*/  FADD.FTZ R128, R128, R124 ;  /* 0x0000007c80807221 */ /* 0x000fe20000010000 */
[----:B------:R-:W-:-:S07]  /*14730*/  MOV R124, 0xffffffff ;  /* 0xffffffff007c7802 */ /* 0x000fce0000000f00 */
[----:B------:R-:W-:Y:S05]  /*14740*/  WARPSYNC.COLLECTIVE R124, `(.L_x_1016) ;  /* 0x000000007c087348 */ /* 0x000fea0003c00000 */
[----:B------:R0:W1:Y:S02]  /*14750*/  SHFL.BFLY P0, R130, R127, R126, R125 ;  /* 0x0c00007e7f827389 */ /* 0x000064000000007d */
[----:B01----:R-:W-:Y:S05]  /*14760*/  ENDCOLLECTIVE ;  /* 0x000000000000791b */ /* 0x003fea0003800000 */
.L_x_1016:
        /* <DEDUP_REMOVED lines=8> */
.L_x_1017:
[----:B------:R-:W-:Y:S02]  /*147f0*/  MOV R127, R129 ;  /* 0x00000081007f7202 */ /* 0x000fe40000000f00 */
[----:B------:R-:W-:-:S05]  /*14800*/  MOV R124, R130 ;  /* 0x00000082007c7202 */ /* 0x000fca0000000f00 */
[----:B------:R-:W-:Y:S01]  /*14810*/  FADD.FTZ R128, R128, R124 ;  /* 0x0000007c80807221 */ /* 0x000fe20000010000 */
[----:B------:R-:W-:-:S07]  /*14820*/  MOV R124, 0xffffffff ;  /* 0xffffffff007c7802 */ /* 0x000fce0000000f00 */
[----:B------:R-:W-:Y:S05]  /*14830*/  WARPSYNC.COLLECTIVE R124, `(.L_x_1018) ;  /* 0x000000007c087348 */ /* 0x000fea0003c00000 */
[----:B------:R0:W1:Y:S02]  /*14840*/  SHFL.BFLY P0, R130, R127, R126, R125 ;  /* 0x0c00007e7f827389 */ /* 0x000064000000007d */
[----:B01----:R-:W-:Y:S05]  /*14850*/  ENDCOLLECTIVE ;  /* 0x000000000000791b */ /* 0x003fea0003800000 */
.L_x_1018:
        /* <DEDUP_REMOVED lines=8> */
.L_x_1019:
[----:B------:R-:W-:Y:S02]  /*148e0*/  MOV R127, R129 ;  /* 0x00000081007f7202 */ /* 0x000fe40000000f00 */
[----:B------:R-:W-:-:S07]  /*148f0*/  MOV R131, R130 ;  /* 0x0000008200837202 */ /* 0x000fce0000000f00 */
[----:B------:R-:W-:Y:S05]  /*14900*/  WARPSYNC.COLLECTIVE R124, `(.L_x_1020) ;  /* 0x000000007c087348 */ /* 0x000fea0003c00000 */
[----:B------:R0:W1:Y:S02]  /*14910*/  SHFL.BFLY P0, R130, R127, R126, R125 ;  /* 0x0c00007e7f827389 */ /* 0x000064000000007d */
[----:B01----:R-:W-:Y:S05]  /*14920*/  ENDCOLLECTIVE ;  /* 0x000000000000791b */ /* 0x003fea0003800000 */
.L_x_1020:
[----:B------:R-:W-:Y:S01]  /*14930*/  MOV R124, R130 ;  /* 0x00000082007c7202 */ /* 0x000fe20000000f00 */
[----:B------:R-:W-:Y:S06]  /*14940*/  BRA `(.L_x_1021) ;  /* 0xffffff0400d87947 */ /* 0x000fec000383ffff */
.L_x_1022:
        /* <DEDUP_REMOVED lines=11> */
.L_x_7082:


//--------------------- .text._ZN10layer_norm31ln_parallel_residual_bwd_kernelINS_13Kernel_traitsI6__halfS2_S2_S2_fjLj1280ELj1ELj4ELj1ELj16ENS_18Kernel_traits_baseILj1280ES2_S2_S2_S2_fjLj128EEEEELb1ELb0ELb1EEEvNS_9BwdParamsE --------------------------
	.section	.text._ZN10layer_norm31ln_parallel_residual_bwd_kernelINS_13Kernel_traitsI6__halfS2_S2_S2_fjLj1280ELj1ELj4ELj1ELj16ENS_18Kernel_traits_baseILj1280ES2_S2_S2_S2_fjLj128EEEEELb1ELb0ELb1EEEvNS_9BwdParamsE,"ax",@progbits
	.align	128
        .global         _ZN10layer_norm31ln_parallel_residual_bwd_kernelINS_13Kernel_traitsI6__halfS2_S2_S2_fjLj1280ELj1ELj4ELj1ELj16ENS_18Kernel_traits_baseILj1280ES2_S2_S2_S2_fjLj128EEEEELb1ELb0ELb1EEEvNS_9BwdParamsE
        .type           _ZN10layer_norm31ln_parallel_residual_bwd_kernelINS_13Kernel_traitsI6__halfS2_S2_S2_fjLj1280ELj1ELj4ELj1ELj16ENS_18Kernel_traits_baseILj1280ES2_S2_S2_S2_fjLj128EEEEELb1ELb0ELb1EEEvNS_9BwdParamsE,@function
        .size           _ZN10layer_norm31ln_parallel_residual_bwd_kernelINS_13Kernel_traitsI6__halfS2_S2_S2_fjLj1280ELj1ELj4ELj1ELj16ENS_18Kernel_traits_baseILj1280ES2_S2_S2_S2_fjLj128EEEEELb1ELb0ELb1EEEvNS_9BwdParamsE,(.L_x_7083 - _ZN10layer_norm31ln_parallel_residual_bwd_kernelINS_13Kernel_traitsI6__halfS2_S2_S2_fjLj1280ELj1ELj4ELj1ELj16ENS_18Kernel_traits_baseILj1280ES2_S2_S2_S2_fjLj128EEEEELb1ELb0ELb1EEEvNS_9BwdParamsE)
        .other          _ZN10layer_norm31ln_parallel_residual_bwd_kernelINS_13Kernel_traitsI6__halfS2_S2_S2_fjLj1280ELj1ELj4ELj1ELj16ENS_18Kernel_traits_baseILj1280ES2_S2_S2_S2_fjLj128EEEEELb1ELb0ELb1EEEvNS_9BwdParamsE,@"STO_CUDA_ENTRY STV_DEFAULT"
_ZN10layer_norm31ln_parallel_residual_bwd_kernelINS_13Kernel_traitsI6__halfS2_S2_S2_fjLj1280ELj1ELj4ELj1ELj16ENS_18Kernel_traits_baseILj1280ES2_S2_S2_S2_fjLj128EEEEELb1ELb0ELb1EEEvNS_9BwdParamsE:
.text._ZN10layer_norm31ln_parallel_residual_bwd_kernelINS_13Kernel_traitsI6__halfS2_S2_S2_fjLj1280ELj1ELj4ELj1ELj16ENS_18Kernel_traits_baseILj1280ES2_S2_S2_S2_fjLj128EEEEELb1ELb0ELb1EEEvNS_9BwdParamsE:
        /* <DEDUP_REMOVED lines=115> */
[----:B------:R-:W-:-:S02]  /*0730*/  HFMA2 R252, -RZ, RZ, 0, 0 ;  /* 0x00000000fffc7431 */ /* 0x000fc400000001ff */
[----:B------:R-:W-:Y:S01]  /*0740*/  HFMA2 R241, -RZ, RZ, 0, 0 ;  /* 0x00000000fff17431 */ /* 0x000fe200000001ff */
[----:B------:R-:W-:Y:S02]  /*0750*/  MOV R155, R0 ;  /* 0x00000000009b7202 */ /* 0x000fe40000000f00 */
[----:B------:R-:W-:Y:S02]  /*0760*/  CS2R R224, SRZ ;  /* 0x0000000000e07805 */ /* 0x000fe4000001ff00 */
[----:B------:R-:W-:Y:S02]  /*0770*/  CS2R R222, SRZ ;  /* 0x0000000000de7805 */ /* 0x000fe4000001ff00 */
[----:B------:R-:W-:Y:S02]  /*0780*/  CS2R R234, SRZ ;  /* 0x0000000000ea7805 */ /* 0x000fe4000001ff00 */
[----:B------:R-:W-:Y:S02]  /*0790*/  CS2R R232, SRZ ;  /* 0x0000000000e87805 */ /* 0x000fe4000001ff00 */
[----:B------:R-:W-:-:S02]  /*07a0*/  CS2R R250, SRZ ;  /* 0x0000000000fa7805 */ /* 0x000fc4000001ff00 */
[----:B------:R-:W-:Y:S02]  /*07b0*/  CS2R R248, SRZ ;  /* 0x0000000000f87805 */ /* 0x000fe4000001ff00 */
[----:B------:R-:W-:Y:S02]  /*07c0*/  CS2R R246, SRZ ;  /* 0x0000000000f67805 */ /* 0x000fe4000001ff00 */
[----:B------:R-:W-:Y:S02]  /*07d0*/  MOV R154, RZ ;  /* 0x000000ff009a7202 */ /* 0x000fe40000000f00 */
        /* <DEDUP_REMOVED lines=230> */
[----:B------:R-:W-:Y:S02]  /*1640*/  MOV R211, RZ ;  /* 0x000000ff00d37202 */ /* 0x000fe40000000f00 */
        /* <DEDUP_REMOVED lines=25> */
[----:B0-----:R-:W-:Y:S02]  /*17e0*/  CS2R R4, SRZ ;  /* 0x0000000000047805 */ /* 0x001fe4000001ff00 */
[----:B-12---:R-:W-:-:S07]  /*17f0*/  CS2R R2, SRZ ;  /* 0x0000000000027805 */ /* 0x006fce000001ff00 */
.L_x_1067:
        /* <DEDUP_REMOVED lines=11> */
[----:B------:R-:W4:Y:S04]  /*18b0*/  LDL R169, [R1+0x210] ;  /* 0x0002100001a97983 */ /* 0x000f280000100800 */
[----:B------:R-:W4:Y:S01]  /*18c0*/  LDL R168, [R1+0x204] ;  /* 0x0002040001a87983 */ /* 0x000f220000100800 */
[----:B------:R-:W1:Y:S03]  /*18d0*/  LDC.64 R196, c[0x0][0x428] ;  /* 0x00010a00ffc47b82 */ /* 0x000e660000000a00 */
[----:B--2---:R-:W2:Y:S01]  /*18e0*/  LDL R66, [R1+0x208] ;  /* 0x0002080001427983 */ /* 0x004ea20000100800 */
[----:B0-----:R-:W-:-:S04]  /*18f0*/  LOP3.LUT R73, R73, 0x1f, RZ, 0xc0, !PT ;  /* 0x0000001f49497812 */ /* 0x001fc800078ec0ff */
[----:B------:R-:W0:Y:S01]  /*1900*/  LDC.64 R156, c[0x0][0x3c8] ;  /* 0x0000f200ff9c7b82 */ /* 0x000e220000000a00 */
[----:B---3--:R-:W3:Y:S01]  /*1910*/  LDL R65, [R1+0x1fc] ;  /* 0x0001fc0001417983 */ /* 0x008ee20000100800 */
[----:B------:R-:W-:Y:S01]  /*1920*/  LEA.HI.SX32 R160, R72, R73, 0x1d ;  /* 0x0000004948a07211 */ /* 0x000fe200078feaff */
[----:B----4-:R-:W-:Y:S02]  /*1930*/  IMAD.WIDE R72, R155, 0x4, R74 ;  /* 0x000000049b487825 */ /* 0x010fe400078e024a */
[----:B------:R-:W4:Y:S02]  /*1940*/  LDL R64, [R1+0x200] ;  /* 0x0002000001407983 */ /* 0x000f240000100800 */
[C---:B-1----:R-:W-:Y:S02]  /*1950*/  IMAD.WIDE.U32 R96, R160.reuse, 0x10, R188 ;  /* 0x00000010a0607825 */ /* 0x042fe400078e00bc */
[----:B------:R-:W2:Y:S02]  /*1960*/  LDG.E R161, desc[UR10][R72.64] ;  /* 0x0000000a48a17981 */ /* 0x000ea4000c1e1900 */
[C---:B------:R-:W-:Y:S01]  /*1970*/  IMAD.WIDE.U32 R100, R160.reuse, 0x10, R194 ;  /* 0x00000010a0647825 */ /* 0x040fe200078e00c2 */
[----:B------:R-:W-:Y:S01]  /*1980*/  ISETP.NE.AND P3, PT, RZ, UR7, PT ;  /* 0x00000007ff007c0c */ /* 0x000fe2000bf65270 */
[----:B------:R-:W3:Y:S02]  /*1990*/  LDG.E.128 R96, desc[UR10][R96.64] ;  /* 0x0000000a60607981 */ /* 0x000ee4000c1e1d00 */
[----:B------:R-:W-:-:S02]  /*19a0*/  IMAD.WIDE.U32 R104, R160, 0x10, R196 ;  /* 0x00000010a0687825 */ /* 0x000fc400078e00c4 */
[----:B------:R-:W4:Y:S04]  /*19b0*/  LDG.E.128 R100, desc[UR10][R100.64] ;  /* 0x0000000a64647981 */ /* 0x000f28000c1e1d00 */
[----:B------:R-:W4:Y:S01]  /*19c0*/  LDG.E.128 R104, desc[UR10][R104.64] ;  /* 0x0000000a68687981 */ /* 0x000f22000c1e1d00 */
[----:B0-----:R-:W-:-:S03]  /*19d0*/  IMAD.WIDE R156, R155, 0x4, R156 ;  /* 0x000000049b9c7825 */ /* 0x001fc600078e029c */
[----:B------:R-:W4:Y:S04]  /*19e0*/  LDL R182, [R1+0x1f4] ;  /* 0x0001f40001b67983 */ /* 0x000f280000100800 */
[----:B------:R-:W4:Y:S04]  /*19f0*/  LDG.E R156, desc[UR10][R156.64] ;  /* 0x0000000a9c9c7981 */ /* 0x000f28000c1e1900 */
[----:B------:R-:W4:Y:S04]  /*1a00*/  LDL R173, [R1+0x1f8] ;  /* 0x0001f80001ad7983 */ /* 0x000f280000100800 */
[----:B------:R-:W4:Y:S04]  /*1a10*/  LDL R181, [R1+0x1ec] ;  /* 0x0001ec0001b57983 */ /* 0x000f280000100800 */
[----:B------:R-:W4:Y:S01]  /*1a20*/  LDL R171, [R1+0x1f0] ;  /* 0x0001f00001ab7983 */ /* 0x000f220000100800 */
[----:B--2---:R-:W-:Y:S01]  /*1a30*/  FSEL R161, R161, RZ, !P3 ;  /* 0x000000ffa1a17208 */ /* 0x004fe20005800000 */
[----:B---3--:R-:W-:-:S02]  /*1a40*/  HADD2.F32 R0, -RZ, R96.H0_H0 ;  /* 0x20000060ff007230 */ /* 0x008fc40000004100 */
[----:B------:R-:W-:Y:S02]  /*1a50*/  HADD2.F32 R166, -RZ, R96.H1_H1 ;  /* 0x30000060ffa67230 */ /* 0x000fe40000004100 */
[----:B----4-:R-:W-:Y:S02]  /*1a60*/  HADD2.F32 R112, -RZ, R100.H0_H0 ;  /* 0x20000064ff707230 */ /* 0x010fe40000004100 */
[----:B------:R-:W-:Y:S01]  /*1a70*/  FADD.FTZ R0, -R161, R0 ;  /* 0x00000000a1007221 */ /* 0x000fe20000010100 */
[----:B------:R-:W-:Y:S02]  /*1a80*/  HADD2.F32 R163, -RZ, R97.H0_H0 ;  /* 0x20000061ffa37230 */ /* 0x000fe40000004100 */
[----:B------:R-:W-:Y:S02]  /*1a90*/  HADD2.F32 R180, -RZ, R104.H0_H0 ;  /* 0x20000068ffb47230 */ /* 0x000fe40000004100 */
[----:B------:R-:W-:Y:S01]  /*1aa0*/  FMUL.FTZ R167, R167, R112 ;  /* 0x00000070a7a77220 */ /* 0x000fe20000410000 */
[----:B------:R-:W-:-:S02]  /*1ab0*/  HADD2.F32 R114, -RZ, R100.H1_H1 ;  /* 0x30000064ff727230 */ /* 0x000fc40000004100 */
[----:B------:R-:W-:Y:S01]  /*1ac0*/  FADD.FTZ R166, -R161, R166 ;  /* 0x000000a6a1a67221 */ /* 0x000fe20000010100 */
[----:B------:R-:W-:Y:S01]  /*1ad0*/  FMUL.FTZ R0, R156, R0 ;  /* 0x000000009c007220 */ /* 0x000fe20000410000 */
[----:B------:R-:W-:Y:S01]  /*1ae0*/  FADD.FTZ R32, R180, R32 ;  /* 0x00000020b4207221 */ /* 0x000fe20000010000 */
[----:B------:R-:W-:Y:S02]  /*1af0*/  HADD2.F32 R178, -RZ, R104.H1_H1 ;  /* 0x30000068ffb27230 */ /* 0x000fe40000004100 */
[-C--:B------:R-:W-:Y:S01]  /*1b00*/  FFMA.FTZ R2, R0, R180.reuse, R2 ;  /* 0x000000b400027223 */ /* 0x080fe20000010002 */
[----:B------:R-:W-:Y:S01]  /*1b10*/  FFMA.FTZ R180, R169, R180, R167 ;  /* 0x000000b4a9b47223 */ /* 0x000fe200000100a7 */
[----:B------:R-:W-:Y:S01]  /*1b20*/  HADD2.F32 R115, -RZ, R101.H0_H0 ;  /* 0x20000065ff737230 */ /* 0x000fe20000004100 */
[----:B------:R-:W2:Y:S01]  /*1b30*/  LDL R169, [R1+0x1e4] ;  /* 0x0001e40001a97983 */ /* 0x000ea20000100800 */
[----:B------:R-:W-:Y:S01]  /*1b40*/  FMUL.FTZ R179, R156, R166 ;  /* 0x000000a69cb37220 */ /* 0x000fe20000410000 */
[----:B------:R-:W-:Y:S01]  /*1b50*/  FADD.FTZ R163, -R161, R163 ;  /* 0x000000a3a1a37221 */ /* 0x000fe20000010100 */
[----:B------:R-:W-:Y:S01]  /*1b60*/  FMUL.FTZ R166, R168, R114 ;  /* 0x00000072a8a67220 */ /* 0x000fe20000410000 */
[----:B------:R-:W-:Y:S01]  /*1b70*/  HADD2.F32 R176, -RZ, R105.H0_H0 ;  /* 0x20000069ffb07230 */ /* 0x000fe20000004100 */
[----:B------:R-:W3:Y:S01]  /*1b80*/  LDL R167, [R1+0x1e8] ;  /* 0x0001e80001a77983 */ /* 0x000ee20000100800 */
[----:B------:R-:W-:Y:S01]  /*1b90*/  FADD.FTZ R33, R178, R33 ;  /* 0x00000021b2217221 */ /* 0x000fe20000010000 */
[-C--:B------:R-:W-:Y:S01]  /*1ba0*/  FFMA.FTZ R3, R179, R178.reuse, R3 ;  /* 0x000000b2b3037223 */ /* 0x080fe20000010003 */
[----:B------:R-:W-:Y:S01]  /*1bb0*/  FMUL.FTZ R177, R156, R163 ;  /* 0x000000a39cb17220 */ /* 0x000fe20000410000 */
[----:B------:R-:W-:Y:S01]  /*1bc0*/  FFMA.FTZ R178, R66, R178, R166 ;  /* 0x000000b242b27223 */ /* 0x000fe200000100a6 */
[----:B------:R-:W-:Y:S01]  /*1bd0*/  FMUL.FTZ R163, R65, R115 ;  /* 0x0000007341a37220 */ /* 0x000fe20000410000 */
[----:B------:R-:W4:Y:S01]  /*1be0*/  LDL R66, [R1+0x1d4] ;  /* 0x0001d40001427983 */ /* 0x000f220000100800 */
[----:B------:R-:W-:Y:S01]  /*1bf0*/  FADD.FTZ R34, R176, R34 ;  /* 0x00000022b0227221 */ /* 0x000fe20000010000 */
[-C--:B------:R-:W-:Y:S01]  /*1c00*/  FFMA.FTZ R4, R177, R176.reuse, R4 ;  /* 0x000000b0b1047223 */ /* 0x080fe20000010004 */
[----:B------:R-:W-:Y:S01]  /*1c10*/  FFMA.FTZ R176, R64, R176, R163 ;  /* 0x000000b040b07223 */ /* 0x000fe200000100a3 */
[----:B------:R-:W-:Y:S01]  /*1c20*/  HADD2.F32 R162, -RZ, R97.H1_H1 ;  /* 0x30000061ffa27230 */ /* 0x000fe20000004100 */
[----:B------:R-:W4:Y:S01]  /*1c30*/  LDL R64, [R1+0x1d8] ;  /* 0x0001d80001407983 */ /* 0x000f220000100800 */
[----:B------:R-:W-:-:S02]  /*1c40*/  HADD2.F32 R117, -RZ, R101.H1_H1 ;  /* 0x30000065ff757230 */ /* 0x000fc40000004100 */
[----:B------:R-:W-:Y:S02]  /*1c50*/  HADD2.F32 R119, -RZ, R98.H0_H0 ;  /* 0x20000062ff777230 */ /* 0x000fe40000004100 */
[C---:B------:R-:W-:Y:S01]  /*1c60*/  FADD.FTZ R162, -R161.reuse, R162 ;  /* 0x000000a2a1a27221 */ /* 0x040fe20000010100 */
[----:B------:R-:W-:Y:S01]  /*1c70*/  HADD2.F32 R174, -RZ, R105.H1_H1 ;  /* 0x30000069ffae7230 */ /* 0x000fe20000004100 */
[----:B------:R-:W-:Y:S01]  /*1c80*/  IADD3 R159, PT, PT, R160, 0x20, RZ ;  /* 0x00000020a09f7810 */ /* 0x000fe20007ffe0ff */
[----:B------:R-:W-:Y:S02]  /*1c90*/  HADD2.F32 R113, -RZ, R102.H0_H0 ;  /* 0x20000066ff717230 */ /* 0x000fe40000004100 */
[----:B------:R-:W-:Y:S01]  /*1ca0*/  FMUL.FTZ R175, R156, R162 ;  /* 0x000000a29caf7220 */ /* 0x000fe20000410000 */
[----:B------:R-:W-:Y:S01]  /*1cb0*/  FMUL.FTZ R162, R182, R117 ;  /* 0x00000075b6a27220 */ /* 0x000fe20000410000 */
[----:B------:R-:W-:Y:S01]  /*1cc0*/  FADD.FTZ R119, -R161, R119 ;  /* 0x00000077a1777221 */ /* 0x000fe20000010100 */
[----:B------:R-:W-:-:S02]  /*1cd0*/  HADD2.F32 R116, -RZ, R98.H1_H1 ;  /* 0x30000062ff747230 */ /* 0x000fc40000004100 */
[----:B------:R-:W-:Y:S01]  /*1ce0*/  FADD.FTZ R35, R174, R35 ;  /* 0x00000023ae237221 */ /* 0x000fe20000010000 */
[-C--:B------:R-:W-:Y:S01]  /*1cf0*/  FFMA.FTZ R5, R175, R174.reuse, R5 ;  /* 0x000000aeaf057223 */ /* 0x080fe20000010005 */
[----:B------:R-:W-:Y:S02]  /*1d00*/  HADD2.F32 R172, -RZ, R106.H0_H0 ;  /* 0x2000006affac7230 */ /* 0x000fe40000004100 */
[----:B------:R-:W-:Y:S01]  /*1d10*/  FFMA.FTZ R174, R173, R174, R162 ;  /* 0x000000aeadae7223 */ /* 0x000fe200000100a2 */
[----:B------:R-:W-:Y:S01]  /*1d20*/  FMUL.FTZ R173, R156, R119 ;  /* 0x000000779cad7220 */ /* 0x000fe20000410000 */
[----:B------:R-:W-:Y:S01]  /*1d30*/  FMUL.FTZ R119, R181, R113 ;  /* 0x00000071b5777220 */ /* 0x000fe20000410000 */
[----:B------:R-:W-:Y:S01]  /*1d40*/  HADD2.F32 R111, -RZ, R102.H1_H1 ;  /* 0x30000066ff6f7230 */ /* 0x000fe20000004100 */
[----:B------:R-:W4:Y:S01]  /*1d50*/  LDL R168, [R1+0x1dc] ;  /* 0x0001dc0001a87983 */ /* 0x000f220000100800 */
[----:B------:R-:W-:Y:S01]  /*1d60*/  FADD.FTZ R116, -R161, R116 ;  /* 0x00000074a1747221 */ /* 0x000fe20000010100 */
[----:B------:R-:W-:-:S02]  /*1d70*/  HADD2.F32 R108, -RZ, R99.H0_H0 ;  /* 0x20000063ff6c7230 */ /* 0x000fc40000004100 */
[----:B------:R-:W-:Y:S01]  /*1d80*/  FADD.FTZ R36, R172, R36 ;  /* 0x00000024ac247221 */ /* 0x000fe20000010000 */
[----:B------:R-:W-:Y:S02]  /*1d90*/  HADD2.F32 R109, -RZ, R99.H1_H1 ;  /* 0x30000063ff6d7230 */ /* 0x000fe40000004100 */
[-C--:B------:R-:W-:Y:S01]  /*1da0*/  FFMA.FTZ R6, R173, R172.reuse, R6 ;  /* 0x000000acad067223 */ /* 0x080fe20000010006 */
[----:B------:R-:W-:Y:S02]  /*1db0*/  HADD2.F32 R170, -RZ, R106.H1_H1 ;  /* 0x3000006affaa7230 */ /* 0x000fe40000004100 */
[----:B------:R-:W-:Y:S01]  /*1dc0*/  FFMA.FTZ R172, R171, R172, R119 ;  /* 0x000000acabac7223 */ /* 0x000fe20000010077 */
[----:B------:R-:W4:Y:S01]  /*1dd0*/  LDL R65, [R1+0x1e0] ;  /* 0x0001e00001417983 */ /* 0x000f220000100800 */
[----:B------:R-:W-:Y:S01]  /*1de0*/  FMUL.FTZ R171, R156, R116 ;  /* 0x000000749cab7220 */ /* 0x000fe20000410000 */
[----:B------:R-:W-:-:S04]  /*1df0*/  IMAD.WIDE.U32 R76, R159, 0x10, R194 ;  /* 0x000000109f4c7825 */ /* 0x000fc800078e00c2 */
[C---:B------:R-:W-:Y:S01]  /*1e00*/  FADD.FTZ R108, -R161.reuse, R108 ;  /* 0x0000006ca16c7221 */ /* 0x040fe20000010100 */
[----:B------:R-:W-:Y:S01]  /*1e10*/  FADD.FTZ R166, -R161, R109 ;  /* 0x0000006da1a67221 */ /* 0x000fe20000010100 */
[----:B------:R-:W-:Y:S02]  /*1e20*/  HADD2.F32 R118, -RZ, R103.H1_H1 ;  /* 0x30000067ff767230 */ /* 0x000fe40000004100 */
[----:B------:R-:W-:Y:S01]  /*1e30*/  FADD.FTZ R37, R170, R37 ;  /* 0x00000025aa257221 */ /* 0x000fe20000010000 */
[----:B------:R-:W-:Y:S01]  /*1e40*/  FFMA.FTZ R7, R171, R170, R7 ;  /* 0x000000aaab077223 */ /* 0x000fe20000010007 */
[----:B------:R-:W-:-:S04]  /*1e50*/  IMAD.WIDE.U32 R72, R159, 0x10, R188 ;  /* 0x000000109f487825 */ /* 0x000fc800078e00bc */
[----:B------:R-:W-:Y:S01]  /*1e60*/  FMUL.FTZ R166, R156, R166 ;  /* 0x000000a69ca67220 */ /* 0x000fe20000410000 */
[----:B------:R-:W4:Y:S01]  /*1e70*/  LDG.E.128 R76, desc[UR10][R76.64] ;  /* 0x0000000a4c4c7981 */ /* 0x000f22000c1e1d00 */
[----:B------:R-:W-:-:S03]  /*1e80*/  HADD2.F32 R164, -RZ, R107.H1_H1 ;  /* 0x3000006bffa47230 */ /* 0x000fc60000004100 */
[----:B------:R-:W4:Y:S02]  /*1e90*/  LDG.E.128 R72, desc[UR10][R72.64] ;  /* 0x0000000a48487981 */ /* 0x000f24000c1e1d00 */
[----:B------:R-:W-:Y:S01]  /*1ea0*/  FADD.FTZ R39, R164, R39 ;  /* 0x00000027a4277221 */ /* 0x000fe20000010000 */
[----:B------:R-:W-:Y:S01]  /*1eb0*/  FFMA.FTZ R9, R166, R164, R9 ;  /* 0x000000a4a6097223 */ /* 0x000fe20000010009 */
[----:B------:R-:W-:Y:S01]  /*1ec0*/  IMAD.WIDE.U32 R80, R159, 0x10, R196 ;  /* 0x000000109f507825 */ /* 0x000fe200078e00c4 */
[----:B------:R-:W4:Y:S03]  /*1ed0*/  LDL R181, [R1+0x1d0] ;  /* 0x0001d00001b57983 */ /* 0x000f260000100800 */
[----:B------:R-:W-:Y:S01]  /*1ee0*/  HADD2.F32 R110, -RZ, R103.H0_H0 ;  /* 0x20000067ff6e7230 */ /* 0x000fe20000004100 */
[----:B------:R-:W4:Y:S04]  /*1ef0*/  LDL R119, [R1+0x1c4] ;  /* 0x0001c40001777983 */ /* 0x000f280000100800 */
[----:B------:R-:W4:Y:S01]  /*1f00*/  LDG.E.128 R80, desc[UR10][R80.64] ;  /* 0x0000000a50507981 */ /* 0x000f22000c1e1d00 */
[----:B--2---:R-:W-:-:S04]  /*1f10*/  FMUL.FTZ R116, R169, R111 ;  /* 0x0000006fa9747220 */ /* 0x004fc80000410000 */
[----:B---3--:R-:W-:Y:S01]  /*1f20*/  FFMA.FTZ R170, R167, R170, R116 ;  /* 0x000000aaa7aa7223 */ /* 0x008fe20000010074 */
[----:B------:R-:W-:Y:S01]  /*1f30*/  FMUL.FTZ R167, R156, R108 ;  /* 0x0000006c9ca77220 */ /* 0x000fe20000410000 */
[----:B----4-:R-:W-:Y:S01]  /*1f40*/  FMUL.FTZ R108, R66, R118 ;  /* 0x00000076426c7220 */ /* 0x010fe20000410000 */
[----:B------:R-:W-:Y:S01]  /*1f50*/  HADD2.F32 R165, -RZ, R107.H0_H0 ;  /* 0x2000006bffa57230 */ /* 0x000fe20000004100 */
[----:B------:R-:W2:Y:S02]  /*1f60*/  LDL R66, [R1+0x1c8] ;  /* 0x0001c80001427983 */ /* 0x000ea40000100800 */
[----:B------:R-:W-:Y:S02]  /*1f70*/  FFMA.FTZ R164, R64, R164, R108 ;  /* 0x000000a440a47223 */ /* 0x000fe4000001006c */
[----:B------:R-:W3:Y:S01]  /*1f80*/  LDL R64, [R1+0x1cc] ;  /* 0x0001cc0001407983 */ /* 0x000ee20000100800 */
[----:B------:R-:W-:Y:S01]  /*1f90*/  FADD.FTZ R38, R165, R38 ;  /* 0x00000026a5267221 */ /* 0x000fe20000010000 */
[----:B------:R-:W-:Y:S01]  /*1fa0*/  FFMA.FTZ R8, R167, R165, R8 ;  /* 0x000000a5a7087223 */ /* 0x000fe20000010008 */
[----:B------:R-:W-:Y:S01]  /*1fb0*/  FADD.FTZ R220, R117, R220 ;  /* 0x000000dc75dc7221 */ /* 0x000fe20000010000 */
[----:B------:R-:W-:Y:S01]  /*1fc0*/  FFMA.FTZ R212, R175, R117, R212 ;  /* 0x00000075afd47223 */ /* 0x000fe200000100d4 */
[----:B------:R-:W-:Y:S01]  /*1fd0*/  FMUL.FTZ R109, R168, R110 ;  /* 0x0000006ea86d7220 */ /* 0x000fe20000410000 */
[----:B------:R-:W-:Y:S01]  /*1fe0*/  FADD.FTZ R222, R118, R222 ;  /* 0x000000de76de7221 */ /* 0x000fe20000010000 */
[----:B------:R-:W-:Y:S01]  /*1ff0*/  FFMA.FTZ R216, R166, R118, R216 ;  /* 0x00000076a6d87223 */ /* 0x000fe200000100d8 */
[----:B------:R-:W-:Y:S01]  /*2000*/  ISETP.NE.U32.AND P0, PT, RZ, UR14, PT ;  /* 0x0000000eff007c0c */ /* 0x000fe2000bf05070 */
[----:B------:R-:W4:Y:S01]  /*2010*/  LDL R118, [R1+0x1b4] ;  /* 0x0001b40001767983 */ /* 0x000f220000100800 */
[----:B------:R-:W-:Y:S01]  /*2020*/  FADD.FTZ R217, R112, R217 ;  /* 0x000000d970d97221 */ /* 0x000fe20000010000 */
[----:B------:R-:W-:Y:S01]  /*2030*/  FFMA.FTZ R127, R0, R112, R127 ;  /* 0x00000070007f7223 */ /* 0x000fe2000001007f */
[----:B------:R-:W-:Y:S01]  /*2040*/  FADD.FTZ R221, R113, R221 ;  /* 0x000000dd71dd7221 */ /* 0x000fe20000010000 */
[----:B------:R-:W-:Y:S01]  /*2050*/  FFMA.FTZ R165, R65, R165, R109 ;  /* 0x000000a541a57223 */ /* 0x000fe2000001006d */
[----:B------:R-:W-:Y:S01]  /*2060*/  FFMA.FTZ R213, R173, R113, R213 ;  /* 0x00000071add57223 */ /* 0x000fe200000100d5 */
[----:B------:R-:W4:Y:S01]  /*2070*/  LDL R65, [R1+0x1bc] ;  /* 0x0001bc0001417983 */ /* 0x000f220000100800 */
[----:B------:R-:W-:-:S02]  /*2080*/  HADD2.F32 R117, -RZ, R76.H0_H0 ;  /* 0x2000004cff757230 */ /* 0x000fc40000004100 */
[--C-:B------:R-:W-:Y:S01]  /*2090*/  HADD2.F32 R163, -RZ, R72.reuse.H0_H0 ;  /* 0x20000048ffa37230 */ /* 0x100fe20000004100 */
[----:B------:R-:W0:Y:S01]  /*20a0*/  LDC.64 R168, c[0x0][0x438] ;  /* 0x00010e00ffa87b82 */ /* 0x000e220000000a00 */
[----:B------:R-:W-:Y:S02]  /*20b0*/  HADD2.F32 R182, -RZ, R72.H1_H1 ;  /* 0x30000048ffb67230 */ /* 0x000fe40000004100 */
[----:B---3--:R-:W-:Y:S02]  /*20c0*/  FMUL.FTZ R72, R64, R117 ;  /* 0x0000007540487220 */ /* 0x008fe40000410000 */
[----:B------:R-:W3:Y:S01]  /*20d0*/  LDL R64, [R1+0x1c0] ;  /* 0x0001c00001407983 */ /* 0x000ee20000100800 */
[----:B------:R-:W-:Y:S01]  /*20e0*/  FADD.FTZ R163, -R161, R163 ;  /* 0x000000a3a1a37221 */ /* 0x000fe20000010100 */
[----:B------:R-:W-:Y:S02]  /*20f0*/  HADD2.F32 R162, -RZ, R80.H0_H0 ;  /* 0x20000050ffa27230 */ /* 0x000fe40000004100 */
[----:B------:R-:W-:-:S02]  /*2100*/  HADD2.F32 R116, -RZ, R76.H1_H1 ;  /* 0x3000004cff747230 */ /* 0x000fc40000004100 */
[----:B------:R-:W-:Y:S01]  /*2110*/  FMUL.FTZ R163, R156, R163 ;  /* 0x000000a39ca37220 */ /* 0x000fe20000410000 */
[----:B------:R-:W-:Y:S01]  /*2120*/  FADD.FTZ R182, -R161, R182 ;  /* 0x000000b6a1b67221 */ /* 0x000fe20000010100 */
[----:B------:R-:W-:Y:S01]  /*2130*/  FADD.FTZ R40, R162, R40 ;  /* 0x00000028a2287221 */ /* 0x000fe20000010000 */
[----:B------:R-:W-:Y:S02]  /*2140*/  HADD2.F32 R80, -RZ, R80.H1_H1 ;  /* 0x30000050ff507230 */ /* 0x000fe40000004100 */
[-C--:B------:R-:W-:Y:S01]  /*2150*/  FFMA.FTZ R10, R163, R162.reuse, R10 ;  /* 0x000000a2a30a7223 */ /* 0x080fe2000001000a */
[----:B------:R-:W-:Y:S01]  /*2160*/  FFMA.FTZ R162, R181, R162, R72 ;  /* 0x000000a2b5a27223 */ /* 0x000fe20000010048 */
[----:B------:R-:W-:Y:S01]  /*2170*/  FMUL.FTZ R181, R119, R116 ;  /* 0x0000007477b57220 */ /* 0x000fe20000410000 */
[----:B------:R-:W-:Y:S01]  /*2180*/  FMUL.FTZ R182, R156, R182 ;  /* 0x000000b69cb67220 */ /* 0x000fe20000410000 */
[----:B------:R-:W-:Y:S02]  /*2190*/  HADD2.F32 R190, -RZ, R77.H0_H0 ;  /* 0x2000004dffbe7230 */ /* 0x000fe40000004100 */
[----:B------:R-:W-:Y:S01]  /*21a0*/  FADD.FTZ R41, R80, R41 ;  /* 0x0000002950297221 */ /* 0x000fe20000010000 */
[----:B--2---:R-:W-:Y:S01]  /*21b0*/  FFMA.FTZ R181, R66, R80, R181 ;  /* 0x0000005042b57223 */ /* 0x004fe200000100b5 */
[----:B------:R-:W-:-:S02]  /*21c0*/  HADD2.F32 R183, -RZ, R73.H0_H0 ;  /* 0x20000049ffb77230 */ /* 0x000fc40000004100 */
[----:B------:R-:W-:Y:S01]  /*21d0*/  FFMA.FTZ R11, R182, R80, R11 ;  /* 0x00000050b60b7223 */ /* 0x000fe2000001000b */
[----:B------:R-:W2:Y:S02]  /*21e0*/  LDL R66, [R1+0x1b8] ;  /* 0x0001b80001427983 */ /* 0x000ea40000100800 */
[----:B------:R-:W-:Y:S01]  /*21f0*/  FADD.FTZ R183, -R161, R183 ;  /* 0x000000b7a1b77221 */ /* 0x000fe20000010100 */
[----:B----4-:R-:W-:Y:S02]  /*2200*/  FMUL.FTZ R80, R65, R190 ;  /* 0x000000be41507220 */ /* 0x010fe40000410000 */
[----:B------:R-:W4:Y:S01]  /*2210*/  LDL R65, [R1+0x1ac] ;  /* 0x0001ac0001417983 */ /* 0x000f220000100800 */
[----:B------:R-:W-:Y:S02]  /*2220*/  HADD2.F32 R184, -RZ, R81.H0_H0 ;  /* 0x20000051ffb87230 */ /* 0x000fe40000004100 */
[----:B------:R-:W-:-:S03]  /*2230*/  FMUL.FTZ R183, R156, R183 ;  /* 0x000000b79cb77220 */ /* 0x000fc60000410000 */
[----:B------:R-:W-:Y:S01]  /*2240*/  FADD.FTZ R42, R184, R42 ;  /* 0x0000002ab82a7221 */ /* 0x000fe20000010000 */
[----:B------:R-:W-:Y:S01]  /*2250*/  FFMA.FTZ R12, R183, R184, R12 ;  /* 0x000000b8b70c7223 */ /* 0x000fe2000001000c */
[----:B------:R-:W-:Y:S01]  /*2260*/  ISETP.NE.AND.EX P0, PT, RZ, UR15, PT, P0 ;  /* 0x0000000fff007c0c */ /* 0x000fe2000bf05300 */
[----:B------:R-:W-:-:S12]  /*2270*/  HADD2.F32 R76, -RZ, R73.H1_H1 ;  /* 0x30000049ff4c7230 */ /* 0x000fd80000004100 */
[----:B------:R-:W1:Y:S01]  /*2280*/  @P0 LDC.64 R112, c[0x0][0x3b8] ;  /* 0x0000ee00ff700b82 */ /* 0x000e620000000a00 */
[----:B---3--:R-:W-:Y:S01]  /*2290*/  FFMA.FTZ R184, R64, R184, R80 ;  /* 0x000000b840b87223 */ /* 0x008fe20000010050 */
[----:B------:R-:W-:Y:S01]  /*22a0*/  HADD2.F32 R191, -RZ, R77.H1_H1 ;  /* 0x3000004dffbf7230 */ /* 0x000fe20000004100 */
[----:B------:R-:W3:Y:S01]  /*22b0*/  LDL R64, [R1+0x1b0] ;  /* 0x0001b00001407983 */ /* 0x000ee20000100800 */
[----:B------:R-:W-:Y:S01]  /*22c0*/  FADD.FTZ R76, -R161, R76 ;  /* 0x0000004ca14c7221 */ /* 0x000fe20000010100 */
[----:B------:R-:W-:-:S03]  /*22d0*/  HADD2.F32 R192, -RZ, R78.H0_H0 ;  /* 0x2000004effc07230 */ /* 0x000fc60000004100 */
[----:B------:R-:W0:Y:S01]  /*22e0*/  @P0 LDC.64 R108, c[0x0][0x3b8] ;  /* 0x0000ee00ff6c0b82 */ /* 0x000e220000000a00 */
[----:B------:R-:W-:Y:S01]  /*22f0*/  FMUL.FTZ R185, R156, R76 ;  /* 0x0000004c9cb97220 */ /* 0x000fe20000410000 */
[----:B------:R-:W-:Y:S01]  /*2300*/  IADD3 R76, PT, PT, R160, 0x80, RZ ;  /* 0x00000080a04c7810 */ /* 0x000fe20007ffe0ff */
[----:B------:R-:W-:Y:S02]  /*2310*/  HADD2.F32 R77, -RZ, R81.H1_H1 ;  /* 0x30000051ff4d7230 */ /* 0x000fe40000004100 */
[----:B------:R-:W-:Y:S02]  /*2320*/  FMUL.FTZ R80, R118, R191 ;  /* 0x000000bf76507220 */ /* 0x000fe40000410000 */
[----:B------:R-:W3:Y:S01]  /*2330*/  LDL R118, [R1+0x1a4] ;  /* 0x0001a40001767983 */ /* 0x000ee20000100800 */
[----:B-1----:R-:W-:-:S04]  /*2340*/  @P0 IMAD.WIDE.U32 R112, R76, 0x8, R112 ;  /* 0x000000084c700825 */ /* 0x002fc800078e0070 */
[----:B------:R-:W-:Y:S01]  /*2350*/  FADD.FTZ R225, R77, R225 ;  /* 0x000000e14de17221 */ /* 0x000fe20000010000 */
[-C--:B------:R-:W-:Y:S01]  /*2360*/  FFMA.FTZ R13, R185, R77.reuse, R13 ;  /* 0x0000004db90d7223 */ /* 0x080fe2000001000d */
[----:B------:R-:W-:Y:S02]  /*2370*/  HADD2.F32 R187, -RZ, R74.H0_H0 ;  /* 0x2000004affbb7230 */ /* 0x000fe40000004100 */
[----:B--2---:R-:W-:Y:S01]  /*2380*/  FFMA.FTZ R77, R66, R77, R80 ;  /* 0x0000004d424d7223 */ /* 0x004fe20000010050 */
[----:B------:R4:W5:Y:S04]  /*2390*/  @P0 LDG.E.64 R152, desc[UR10][R112.64] ;  /* 0x0000000a70980981 */ /* 0x000968000c1e1b00 */
[----:B------:R-:W2:Y:S01]  /*23a0*/  LDL R66, [R1+0x1a8] ;  /* 0x0001a80001427983 */ /* 0x000ea20000100800 */
[----:B------:R-:W-:Y:S01]  /*23b0*/  FADD.FTZ R187, -R161, R187 ;  /* 0x000000bba1bb7221 */ /* 0x000fe20000010100 */
[----:B----4-:R-:W-:-:S02]  /*23c0*/  FMUL.FTZ R112, R65, R192 ;  /* 0x000000c041707220 */ /* 0x010fc40000410000 */
[----:B------:R-:W4:Y:S01]  /*23d0*/  LDL R65, [R1+0x19c] ;  /* 0x00019c0001417983 */ /* 0x000f220000100800 */
[----:B------:R-:W-:Y:S02]  /*23e0*/  HADD2.F32 R186, -RZ, R82.H0_H0 ;  /* 0x20000052ffba7230 */ /* 0x000fe40000004100 */
[----:B------:R-:W-:-:S03]  /*23f0*/  FMUL.FTZ R187, R156, R187 ;  /* 0x000000bb9cbb7220 */ /* 0x000fc60000410000 */
[----:B------:R-:W-:Y:S01]  /*2400*/  FADD.FTZ R226, R186, R226 ;  /* 0x000000e2bae27221 */ /* 0x000fe20000010000 */
[----:B------:R-:W-:Y:S01]  /*2410*/  FFMA.FTZ R14, R187, R186, R14 ;  /* 0x000000babb0e7223 */ /* 0x000fe2000001000e */
[----:B0-----:R-:W-:-:S04]  /*2420*/  ISETP.NE.U32.AND P1, PT, R168, RZ, PT ;  /* 0x000000ffa800720c */ /* 0x001fc80003f25070 */
[----:B------:R-:W-:Y:S01]  /*2430*/  ISETP.NE.AND.EX P1, PT, R169, RZ, PT, P1 ;  /* 0x000000ffa900720c */ /* 0x000fe20003f25310 */
[----:B------:R-:W-:-:S05]  /*2440*/  @P0 IMAD.WIDE.U32 R108, R160, 0x8, R108 ;  /* 0x00000008a06c0825 */ /* 0x000fca00078e006c */
[----:B------:R0:W5:Y:S07]  /*2450*/  @P0 LDG.E.64 R144, desc[UR10][R108.64] ;  /* 0x0000000a6c900981 */ /* 0x00016e000c1e1b00 */
[----:B------:R-:W1:Y:S08]  /*2460*/  @P1 LDC.64 R72, c[0x0][0x438] ;  /* 0x00010e00ff481b82 */ /* 0x000e700000000a00 */
[----:B0-----:R-:W0:Y:S01]  /*2470*/  @P0 LDC.64 R108, c[0x0][0x3b8] ;  /* 0x0000ee00ff6c0b82 */ /* 0x001e220000000a00 */
[----:B---3--:R-:W-:-:S02]  /*2480*/  FFMA.FTZ R186, R64, R186, R112 ;  /* 0x000000ba40ba7223 */ /* 0x008fc40000010070 */
[----:B------:R-:W3:Y:S01]  /*2490*/  LDL R64, [R1+0x1a0] ;  /* 0x0001a00001407983 */ /* 0x000ee20000100800 */
[C---:B------:R-:W-:Y:S02]  /*24a0*/  IADD3 R158, PT, PT, R160.reuse, 0x40, RZ ;  /* 0x00000040a09e7810 */ /* 0x040fe40007ffe0ff */
[C---:B------:R-:W-:Y:S01]  /*24b0*/  IADD3 R157, PT, PT, R160.reuse, 0x60, RZ ;  /* 0x00000060a09d7810 */ /* 0x040fe20007ffe0ff */
[----:B-1----:R-:W-:-:S04]  /*24c0*/  @P1 IMAD.WIDE.U32 R80, R160, 0x10, R72 ;  /* 0x00000010a0501825 */ /* 0x002fc800078e0048 */
[----:B------:R-:W-:Y:S01]  /*24d0*/  HADD2.F32 R78, -RZ, R78.H1_H1 ;  /* 0x3000004eff4e7230 */ /* 0x000fe20000004100 */
[----:B------:R1:W5:Y:S01]  /*24e0*/  @P1 LDG.E.128 R44, desc[UR10][R80.64] ;  /* 0x0000000a502c1981 */ /* 0x000362000c1e1d00 */
[----:B------:R-:W-:-:S04]  /*24f0*/  IMAD.WIDE.U32 R84, R158, 0x10, R188 ;  /* 0x000000109e547825 */ /* 0x000fc800078e00bc */
[----:B------:R-:W-:Y:S01]  /*2500*/  FADD.FTZ R233, R191, R233 ;  /* 0x000000e9bfe97221 */ /* 0x000fe20000010000 */
[----:B------:R-:W-:Y:S01]  /*2510*/  FFMA.FTZ R232, R185, R191, R232 ;  /* 0x000000bfb9e87223 */ /* 0x000fe200000100e8 */
[----:B------:R-:W-:Y:S01]  /*2520*/  FADD.FTZ R234, R190, R234 ;  /* 0x000000eabeea7221 */ /* 0x000fe20000010000 */
[----:B0-----:R-:W-:-:S04]  /*2530*/  @P0 IMAD.WIDE.U32 R108, R157, 0x8, R108 ;  /* 0x000000089d6c0825 */ /* 0x001fc800078e006c */
[----:B------:R-:W-:Y:S01]  /*2540*/  FFMA.FTZ R231, R183, R190, R231 ;  /* 0x000000beb7e77223 */ /* 0x000fe200000100e7 */
[----:B------:R-:W3:Y:S01]  /*2550*/  LDG.E.128 R84, desc[UR10][R84.64] ;  /* 0x0000000a54547981 */ /* 0x000ee2000c1e1d00 */
[----:B------:R-:W0:Y:S01]  /*2560*/  @P1 LDC.64 R72, c[0x0][0x438] ;  /* 0x00010e00ff481b82 */ /* 0x000e220000000a00 */
[----:B------:R-:W-:Y:S02]  /*2570*/  IMAD.WIDE.U32 R88, R158, 0x10, R194 ;  /* 0x000000109e587825 */ /* 0x000fe400078e00c2 */
[----:B------:R2:W5:Y:S02]  /*2580*/  @P0 LDG.E.64 R150, desc[UR10][R108.64] ;  /* 0x0000000a6c960981 */ /* 0x000564000c1e1b00 */
[----:B-1----:R-:W-:Y:S02]  /*2590*/  HADD2.F32 R80, -RZ, R75.H0_H0 ;  /* 0x2000004bff507230 */ /* 0x002fe40000004100 */
[----:B------:R-:W-:Y:S01]  /*25a0*/  IMAD.WIDE.U32 R96, R157, 0x10, R188 ;  /* 0x000000109d607825 */ /* 0x000fe200078e00bc */
[----:B------:R-:W3:Y:S03]  /*25b0*/  LDG.E.128 R88, desc[UR10][R88.64] ;  /* 0x0000000a58587981 */ /* 0x000ee6000c1e1d00 */
[----:B------:R-:W-:-:S02]  /*25c0*/  HADD2.F32 R82, -RZ, R82.H1_H1 ;  /* 0x30000052ff527230 */ /* 0x000fc40000004100 */
[----:B--2---:R-:W-:-:S04]  /*25d0*/  IMAD.WIDE.U32 R108, R76, 0x10, R188 ;  /* 0x000000104c6c7825 */ /* 0x004fc800078e00bc */
[----:B------:R-:W-:Y:S01]  /*25e0*/  FMUL.FTZ R189, R118, R78 ;  /* 0x0000004e76bd7220 */ /* 0x000fe20000410000 */
[----:B------:R-:W-:Y:S01]  /*25f0*/  FADD.FTZ R80, -R161, R80 ;  /* 0x00000050a1507221 */ /* 0x000fe20000010100 */
[----:B------:R-:W-:-:S04]  /*2600*/  IMAD.WIDE.U32 R104, R157, 0x10, R194 ;  /* 0x000000109d687825 */ /* 0x000fc800078e00c2 */
[----:B------:R-:W-:-:S04]  /*2610*/  IMAD.WIDE.U32 R112, R76, 0x10, R194 ;  /* 0x000000104c707825 */ /* 0x000fc800078e00c2 */
[----:B------:R-:W-:Y:S01]  /*2620*/  IMAD.WIDE.U32 R92, R158, 0x10, R196 ;  /* 0x000000109e5c7825 */ /* 0x000fe200078e00c4 */
[----:B------:R-:W2:Y:S03]  /*2630*/  LDL R194, [R1+0x194] ;  /* 0x0001940001c27983 */ /* 0x000ea60000100800 */
[----:B------:R-:W-:Y:S02]  /*2640*/  HADD2.F32 R188, -RZ, R74.H1_H1 ;  /* 0x3000004affbc7230 */ /* 0x000fe40000004100 */
[----:B------:R-:W-:Y:S01]  /*2650*/  FADD.FTZ R237, R117, R237 ;  /* 0x000000ed75ed7221 */ /* 0x000fe20000010000 */
[----:B------:R-:W-:Y:S02]  /*2660*/  HADD2.F32 R74, -RZ, R79.H0_H0 ;  /* 0x2000004fff4a7230 */ /* 0x000fe40000004100 */
[----:B------:R-:W-:Y:S01]  /*2670*/  FFMA.FTZ R189, R66, R82, R189 ;  /* 0x0000005242bd7223 */ /* 0x000fe200000100bd */
[----:B------:R-:W-:Y:S01]  /*2680*/  FMUL.FTZ R191, R156, R80 ;  /* 0x000000509cbf7220 */ /* 0x000fe20000410000 */
[----:B------:R-:W2:Y:S01]  /*2690*/  LDL R66, [R1+0x198] ;  /* 0x0001980001427983 */ /* 0x000ea20000100800 */
[----:B----4-:R-:W-:-:S03]  /*26a0*/  FMUL.FTZ R80, R65, R74 ;  /* 0x0000004a41507220 */ /* 0x010fc60000410000 */
[----:B------:R-:W4:Y:S01]  /*26b0*/  LDL R65, [R1+0x18c] ;  /* 0x00018c0001417983 */ /* 0x000f220000100800 */
[----:B------:R-:W-:-:S03]  /*26c0*/  HADD2.F32 R190, -RZ, R83.H0_H0 ;  /* 0x20000053ffbe7230 */ /* 0x000fc60000004100 */
[----:B------:R-:W4:Y:S02]  /*26d0*/  LDG.E.128 R92, desc[UR10][R92.64] ;  /* 0x0000000a5c5c7981 */ /* 0x000f24000c1e1d00 */
[----:B------:R-:W-:Y:S01]  /*26e0*/  FADD.FTZ R228, R190, R228 ;  /* 0x000000e4bee47221 */ /* 0x000fe20000010000 */
[----:B------:R-:W-:Y:S01]  /*26f0*/  FFMA.FTZ R16, R191, R190, R16 ;  /* 0x000000bebf107223 */ /* 0x000fe20000010010 */
[----:B0-----:R-:W-:-:S04]  /*2700*/  @P1 IMAD.WIDE.U32 R72, R158, 0x10, R72 ;  /* 0x000000109e481825 */ /* 0x001fc800078e0048 */
[----:B------:R-:W-:Y:S01]  /*2710*/  FFMA.FTZ R229, R163, R117, R229 ;  /* 0x00000075a3e57223 */ /* 0x000fe200000100e5 */
[----:B------:R-:W-:Y:S01]  /*2720*/  FADD.FTZ R235, R116, R235 ;  /* 0x000000eb74eb7221 */ /* 0x000fe20000010000 */
[----:B------:R-:W-:Y:S01]  /*2730*/  FFMA.FTZ R230, R182, R116, R230 ;  /* 0x00000074b6e67223 */ /* 0x000fe200000100e6 */
[----:B------:R-:W-:Y:S01]  /*2740*/  IMAD.WIDE.U32 R106, R157, 0x10, R196 ;  /* 0x000000109d6a7825 */ /* 0x000fe200078e00c4 */
[----:B------:R0:W5:Y:S03]  /*2750*/  @P1 LDG.E.128 R52, desc[UR10][R72.64] ;  /* 0x0000000a48341981 */ /* 0x000166000c1e1d00 */
[----:B------:R-:W-:Y:S01]  /*2760*/  FADD.FTZ R250, R192, R250 ;  /* 0x000000fac0fa7221 */ /* 0x000fe20000010000 */
[----:B------:R-:W-:Y:S01]  /*2770*/  FFMA.FTZ R243, R187, R192, R243 ;  /* 0x000000c0bbf37223 */ /* 0x000fe200000100f3 */
[----:B------:R-:W-:Y:S01]  /*2780*/  FADD.FTZ R249, R78, R249 ;  /* 0x000000f94ef97221 */ /* 0x000fe20000010000 */
[----:B------:R-:W-:-:S02]  /*2790*/  HADD2.F32 R75, -RZ, R75.H1_H1 ;  /* 0x3000004bff4b7230 */ /* 0x000fc40000004100 */
[----:B------:R-:W-:Y:S01]  /*27a0*/  FADD.FTZ R188, -R161, R188 ;  /* 0x000000bca1bc7221 */ /* 0x000fe20000010100 */
[----:B------:R-:W4:Y:S01]  /*27b0*/  LDG.E.128 R96, desc[UR10][R96.64] ;  /* 0x0000000a60607981 */ /* 0x000f22000c1e1d00 */
[----:B0-----:R-:W0:Y:S01]  /*27c0*/  @P1 LDC.64 R72, c[0x0][0x438] ;  /* 0x00010e00ff481b82 */ /* 0x001e220000000a00 */
[----:B---3--:R-:W-:Y:S01]  /*27d0*/  FFMA.FTZ R190, R64, R190, R80 ;  /* 0x000000be40be7223 */ /* 0x008fe20000010050 */
[----:B------:R-:W-:Y:S01]  /*27e0*/  IMAD.WIDE.U32 R116, R76, 0x10, R196 ;  /* 0x000000104c747825 */ /* 0x000fe200078e00c4 */
[----:B------:R-:W3:Y:S03]  /*27f0*/  LDL R64, [R1+0x190] ;  /* 0x0001900001407983 */ /* 0x000ee60000100800 */
[----:B------:R-:W-:Y:S01]  /*2800*/  FMUL.FTZ R188, R156, R188 ;  /* 0x000000bc9cbc7220 */ /* 0x000fe20000410000 */
[----:B------:R-:W-:Y:S01]  /*2810*/  FADD.FTZ R227, R82, R227 ;  /* 0x000000e352e37221 */ /* 0x000fe20000010000 */
[----:B------:R-:W-:Y:S01]  /*2820*/  FADD.FTZ R248, R74, R248 ;  /* 0x000000f84af87221 */ /* 0x000fe20000010000 */
[----:B------:R-:W3:Y:S01]  /*2830*/  LDL R196, [R1+0x184] ;  /* 0x0001840001c47983 */ /* 0x000ee20000100800 */
[----:B------:R-:W-:Y:S01]  /*2840*/  FFMA.FTZ R15, R188, R82, R15 ;  /* 0x00000052bc0f7223 */ /* 0x000fe2000001000f */
[----:B------:R-:W-:Y:S01]  /*2850*/  FFMA.FTZ R245, R191, R74, R245 ;  /* 0x0000004abff57223 */ /* 0x000fe200000100f5 */
[----:B------:R-:W-:Y:S01]  /*2860*/  HADD2.F32 R79, -RZ, R79.H1_H1 ;  /* 0x3000004fff4f7230 */ /* 0x000fe20000004100 */
[----:B------:R-:W3:Y:S01]  /*2870*/  LDL R197, [R1+0x188] ;  /* 0x0001880001c57983 */ /* 0x000ee20000100800 */
[----:B0-----:R-:W-:-:S04]  /*2880*/  @P1 IMAD.WIDE.U32 R72, R157, 0x10, R72 ;  /* 0x000000109d481825 */ /* 0x001fc800078e0048 */
[----:B------:R-:W-:Y:S01]  /*2890*/  HADD2.F32 R83, -RZ, R83.H1_H1 ;  /* 0x30000053ff537230 */ /* 0x000fe20000004100 */
[----:B------:R-:W3:Y:S01]  /*28a0*/  LDL.LU R82, [R1+0x18] ;  /* 0x0000180001527983 */ /* 0x000ee20000300800 */
[----:B------:R-:W-:Y:S02]  /*28b0*/  HADD2.F32 R74, -RZ, R84.H0_H0 ;  /* 0x20000054ff4a7230 */ /* 0x000fe40000004100 */
[----:B------:R-:W-:Y:S01]  /*28c0*/  FFMA.FTZ R244, R188, R78, R244 ;  /* 0x0000004ebcf47223 */ /* 0x000fe200000100f4 */
[C---:B------:R-:W-:Y:S01]  /*28d0*/  FADD.FTZ R75, -R161.reuse, R75 ;  /* 0x0000004ba14b7221 */ /* 0x040fe20000010100 */
[----:B------:R0:W5:Y:S01]  /*28e0*/  @P1 LDG.E.128 R56, desc[UR10][R72.64] ;  /* 0x0000000a48381981 */ /* 0x000162000c1e1d00 */
[----:B------:R-:W1:Y:S01]  /*28f0*/  @P1 LDC.64 R80, c[0x0][0x438] ;  /* 0x00010e00ff501b82 */ /* 0x000e620000000a00 */
[----:B------:R-:W-:Y:S02]  /*2900*/  FADD.FTZ R74, -R161, R74 ;  /* 0x0000004aa14a7221 */ /* 0x000fe40000010100 */
[----:B------:R-:W3:Y:S04]  /*2910*/  LDL R78, [R1+0x17c] ;  /* 0x00017c00014e7983 */ /* 0x000ee80000100800 */
[----:B------:R-:W3:Y:S01]  /*2920*/  LDG.E.128 R100, desc[UR10][R106.64] ;  /* 0x0000000a6a647981 */ /* 0x000ee2000c1e1d00 */
[----:B0-----:R-:W-:-:S02]  /*2930*/  HADD2.F32 R73, -RZ, R88.H0_H0 ;  /* 0x20000058ff497230 */ /* 0x001fc40000004100 */
[----:B------:R-:W-:Y:S02]  /*2940*/  HADD2.F32 R72, -RZ, R88.H1_H1 ;  /* 0x30000058ff487230 */ /* 0x000fe40000004100 */
        /* <DEDUP_REMOVED lines=8> */
[----:B------:R-:W-:Y:S01]  /*29d0*/  FFMA.FTZ R211, R177, R115, R211 ;  /* 0x00000073b1d37223 */ /* 0x000fe200000100d3 */
[----:B------:R-:W3:Y:S01]  /*29e0*/  LDG.E.128 R116, desc[UR10][R116.64] ;  /* 0x0000000a74747981 */ /* 0x000ee2000c1e1d00 */
[----:B--2---:R-:W-:Y:S01]  /*29f0*/  FMUL.FTZ R192, R194, R79 ;  /* 0x0000004fc2c07220 */ /* 0x004fe20000410000 */
[----:B------:R-:W-:Y:S01]  /*2a00*/  FMUL.FTZ R193, R156, R75 ;  /* 0x0000004b9cc17220 */ /* 0x000fe20000410000 */
[----:B------:R-:W-:-:S02]  /*2a10*/  HADD2.F32 R84, -RZ, R84.H1_H1 ;  /* 0x30000054ff547230 */ /* 0x000fc40000004100 */
[----:B------:R-:W-:Y:S01]  /*2a20*/  FADD.FTZ R238, R83, R238 ;  /* 0x000000ee53ee7221 */ /* 0x000fe20000010000 */
[----:B-1----:R-:W-:-:S04]  /*2a30*/  @P1 IMAD.WIDE.U32 R80, R76, 0x10, R80 ;  /* 0x000000104c501825 */ /* 0x002fc800078e0050 */
[----:B------:R-:W-:Y:S01]  /*2a40*/  FADD.FTZ R247, R79, R247 ;  /* 0x000000f74ff77221 */ /* 0x000fe20000010000 */
[----:B------:R-:W2:Y:S01]  /*2a50*/  LDG.E.128 R104, desc[UR10][R104.64] ;  /* 0x0000000a68687981 */ /* 0x000ea2000c1e1d00 */
[----:B----4-:R-:W-:Y:S01]  /*2a60*/  FMUL.FTZ R74, R65, R73 ;  /* 0x00000049414a7220 */ /* 0x010fe20000410000 */
[----:B------:R-:W-:Y:S01]  /*2a70*/  FFMA.FTZ R192, R66, R83, R192 ;  /* 0x0000005342c07223 */ /* 0x000fe200000100c0 */
[----:B------:R-:W-:Y:S01]  /*2a80*/  FFMA.FTZ R252, R88, R73, R252 ;  /* 0x0000004958fc7223 */ /* 0x000fe200000100fc */
[----:B------:R-:W4:Y:S01]  /*2a90*/  LDL R66, [R1+0x180] ;  /* 0x0001800001427983 */ /* 0x000f220000100800 */
[----:B------:R-:W0:Y:S03]  /*2aa0*/  @P0 LDC.64 R110, c[0x0][0x3b8] ;  /* 0x0000ee00ff6e0b82 */ /* 0x000e260000000a00 */
[----:B------:R-:W2:Y:S01]  /*2ab0*/  LDL.LU R65, [R1+0x14] ;  /* 0x0000140001417983 */ /* 0x000ea20000300800 */
[----:B------:R-:W-:-:S03]  /*2ac0*/  HADD2.F32 R194, -RZ, R92.H0_H0 ;  /* 0x2000005cffc27230 */ /* 0x000fc60000004100 */
[----:B------:R-:W2:Y:S01]  /*2ad0*/  LDL.LU R75, [R1] ;  /* 0x00000000014b7983 */ /* 0x000ea20000300800 */
[----:B------:R-:W1:Y:S01]  /*2ae0*/  @P0 LDC.64 R114, c[0x0][0x3b8] ;  /* 0x0000ee00ff720b82 */ /* 0x000e620000000a00 */
[----:B------:R-:W-:Y:S01]  /*2af0*/  FADD.FTZ R239, R194, R239 ;  /* 0x000000efc2ef7221 */ /* 0x000fe20000010000 */
[----:B------:R-:W-:Y:S01]  /*2b00*/  FFMA.FTZ R18, R88, R194, R18 ;  /* 0x000000c258127223 */ /* 0x000fe20000010012 */
[----:B------:R-:W-:Y:S01]  /*2b10*/  FADD.FTZ R84, -R161, R84 ;  /* 0x00000054a1547221 */ /* 0x000fe20000010100 */
[----:B------:R-:W2:Y:S01]  /*2b20*/  LDL R198, [R1+0x178] ;  /* 0x0001780001c67983 */ /* 0x000ea20000100800 */
[----:B------:R-:W-:-:S03]  /*2b30*/  FFMA.FTZ R17, R193, R83, R17 ;  /* 0x00000053c1117223 */ /* 0x000fc60000010011 */
[----:B------:R0:W5:Y:S01]  /*2b40*/  @P1 LDG.E.128 R60, desc[UR10][R80.64] ;  /* 0x0000000a503c1981 */ /* 0x000162000c1e1d00 */
[----:B---3--:R-:W-:-:S03]  /*2b50*/  FFMA.FTZ R194, R64, R194, R74 ;  /* 0x000000c240c27223 */ /* 0x008fc6000001004a */
[----:B------:R-:W3:Y:S01]  /*2b60*/  LDL R64, [R1+0x174] ;  /* 0x0001740001407983 */ /* 0x000ee20000100800 */
[----:B------:R-:W-:Y:S01]  /*2b70*/  FMUL.FTZ R195, R156, R84 ;  /* 0x000000549cc37220 */ /* 0x000fe20000410000 */
[----:B------:R-:W-:Y:S02]  /*2b80*/  HADD2.F32 R92, -RZ, R92.H1_H1 ;  /* 0x3000005cff5c7230 */ /* 0x000fe40000004100 */
[----:B------:R-:W3:Y:S01]  /*2b90*/  LDL.LU R84, [R1+0x10] ;  /* 0x0000100001547983 */ /* 0x000ee20000300800 */
[----:B------:R-:W-:Y:S01]  /*2ba0*/  FMUL.FTZ R74, R196, R72 ;  /* 0x00000048c44a7220 */ /* 0x000fe20000410000 */
[----:B------:R-:W-:Y:S02]  /*2bb0*/  HADD2.F32 R196, -RZ, R85.H0_H0 ;  /* 0x20000055ffc47230 */ /* 0x000fe40000004100 */
[----:B------:R-:W3:Y:S01]  /*2bc0*/  LDL.LU R83, [R1+0x4] ;  /* 0x0000040001537983 */ /* 0x000ee20000300800 */
[----:B------:R-:W-:Y:S01]  /*2bd0*/  FADD.FTZ R82, R73, R82 ;  /* 0x0000005249527221 */ /* 0x000fe20000010000 */
[----:B------:R-:W-:Y:S01]  /*2be0*/  FADD.FTZ R241, R92, R241 ;  /* 0x000000f15cf17221 */ /* 0x000fe20000010000 */
[----:B------:R-:W-:-:S03]  /*2bf0*/  FFMA.FTZ R19, R195, R92, R19 ;  /* 0x0000005cc3137223 */ /* 0x000fc60000010013 */
[----:B------:R0:W-:Y:S01]  /*2c00*/  STL [R1+0x18], R82 ;  /* 0x0000185201007387 */ /* 0x0001e20000100800 */
[----:B------:R-:W-:Y:S01]  /*2c10*/  FFMA.FTZ R92, R197, R92, R74 ;  /* 0x0000005cc55c7223 */ /* 0x000fe2000001004a */
[----:B------:R-:W-:Y:S02]  /*2c20*/  HADD2.F32 R74, -RZ, R89.H0_H0 ;  /* 0x20000059ff4a7230 */ /* 0x000fe40000004100 */
[----:B------:R-:W-:Y:S01]  /*2c30*/  FADD.FTZ R196, -R161, R196 ;  /* 0x000000c4a1c47221 */ /* 0x000fe20000010100 */
[----:B------:R-:W-:Y:S01]  /*2c40*/  HADD2.F32 R197, -RZ, R93.H0_H0 ;  /* 0x2000005dffc57230 */ /* 0x000fe20000004100 */
[----:B0-----:R-:W3:Y:S04]  /*2c50*/  LDL.LU R82, [R1+0xc] ;  /* 0x00000c0001527983 */ /* 0x001ee80000300800 */
[----:B------:R-:W3:Y:S01]  /*2c60*/  LDL.LU R81, [R1+0x8] ;  /* 0x0000080001517983 */ /* 0x000ee20000300800 */
[----:B------:R-:W-:Y:S01]  /*2c70*/  FMUL.FTZ R196, R156, R196 ;  /* 0x000000c49cc47220 */ /* 0x000fe20000410000 */
[----:B------:R-:W-:-:S02]  /*2c80*/  FMUL.FTZ R73, R78, R74 ;  /* 0x0000004a4e497220 */ /* 0x000fc40000410000 */
[----:B------:R-:W3:Y:S01]  /*2c90*/  LDL R80, [R1+0x16c] ;  /* 0x00016c0001507983 */ /* 0x000ee20000100800 */
[----:B------:R-:W-:Y:S01]  /*2ca0*/  FADD.FTZ R242, R197, R242 ;  /* 0x000000f2c5f27221 */ /* 0x000fe20000010000 */
[----:B------:R-:W-:Y:S01]  /*2cb0*/  FFMA.FTZ R20, R196, R197, R20 ;  /* 0x000000c5c4147223 */ /* 0x000fe20000010014 */
[----:B------:R-:W-:Y:S01]  /*2cc0*/  FFMA.FTZ R246, R193, R79, R246 ;  /* 0x0000004fc1f67223 */ /* 0x000fe200000100f6 */
[----:B----4-:R-:W-:Y:S02]  /*2cd0*/  FFMA.FTZ R197, R66, R197, R73 ;  /* 0x000000c542c57223 */ /* 0x010fe40000010049 */
[----:B------:R-:W4:Y:S01]  /*2ce0*/  LDL.LU R66, [R1+0x20] ;  /* 0x0000200001427983 */ /* 0x000f220000300800 */
[----:B--2---:R-:W-:Y:S01]  /*2cf0*/  FADD.FTZ R65, R72, R65 ;  /* 0x0000004148417221 */ /* 0x004fe20000010000 */
[----:B------:R-:W-:Y:S02]  /*2d00*/  HADD2.F32 R73, -RZ, R89.H1_H1 ;  /* 0x30000059ff497230 */ /* 0x000fe40000004100 */
[----:B------:R-:W-:-:S02]  /*2d10*/  FFMA.FTZ R75, R195, R72, R75 ;  /* 0x00000048c34b7223 */ /* 0x000fc4000001004b */
[----:B------:R0:W-:Y:S04]  /*2d20*/  STL [R1+0x14], R65 ;  /* 0x0000144101007387 */ /* 0x0001e80000100800 */
[----:B0-----:R-:W2:Y:S04]  /*2d30*/  LDL R65, [R1+0x170] ;  /* 0x0001700001417983 */ /* 0x001ea80000100800 */
[----:B------:R-:W2:Y:S04]  /*2d40*/  LDL.LU R199, [R1+0x34] ;  /* 0x0000340001c77983 */ /* 0x000ea80000300800 */
[----:B------:R-:W2:Y:S04]  /*2d50*/  LDL.LU R79, [R1+0x28] ;  /* 0x00002800014f7983 */ /* 0x000ea80000300800 */
[----:B------:R0:W-:Y:S04]  /*2d60*/  STL [R1], R75 ;  /* 0x0000004b01007387 */ /* 0x0001e80000100800 */
[----:B------:R-:W2:Y:S01]  /*2d70*/  LDL R78, [R1+0x164] ;  /* 0x00016400014e7983 */ /* 0x000ea20000100800 */
[----:B---3--:R-:W-:-:S03]  /*2d80*/  FMUL.FTZ R72, R64, R73 ;  /* 0x0000004940487220 */ /* 0x008fc60000410000 */
[----:B------:R-:W3:Y:S01]  /*2d90*/  LDL.LU R64, [R1+0x24] ;  /* 0x0000240001407983 */ /* 0x000ee20000300800 */
[----:B------:R-:W-:Y:S02]  /*2da0*/  HADD2.F32 R85, -RZ, R85.H1_H1 ;  /* 0x30000055ff557230 */ /* 0x000fe40000004100 */
[----:B------:R-:W-:Y:S01]  /*2db0*/  FADD.FTZ R84, R74, R84 ;  /* 0x000000544a547221 */ /* 0x000fe20000010000 */
[----:B------:R-:W-:Y:S02]  /*2dc0*/  HADD2.F32 R89, -RZ, R93.H1_H1 ;  /* 0x3000005dff597230 */ /* 0x000fe40000004100 */
[----:B------:R-:W-:Y:S01]  /*2dd0*/  FADD.FTZ R85, -R161, R85 ;  /* 0x00000055a1557221 */ /* 0x000fe20000010100 */
[----:B------:R-:W-:-:S03]  /*2de0*/  FFMA.FTZ R83, R196, R74, R83 ;  /* 0x0000004ac4537223 */ /* 0x000fc60000010053 */
[----:B------:R-:W-:Y:S01]  /*2df0*/  FMUL.FTZ R93, R156, R85 ;  /* 0x000000559c5d7220 */ /* 0x000fe20000410000 */
[----:B0-----:R-:W-:Y:S01]  /*2e00*/  HADD2.F32 R75, -RZ, R86.H0_H0 ;  /* 0x20000056ff4b7230 */ /* 0x001fe20000004100 */
[----:B------:R-:W3:Y:S01]  /*2e10*/  LDL R85, [R1+0x168] ;  /* 0x0001680001557983 */ /* 0x000ee20000100800 */
[----:B------:R-:W-:Y:S01]  /*2e20*/  FADD.FTZ R251, R89, R251 ;  /* 0x000000fb59fb7221 */ /* 0x000fe20000010000 */
[-C--:B------:R-:W-:Y:S02]  /*2e30*/  FFMA.FTZ R21, R93, R89.reuse, R21 ;  /* 0x000000595d157223 */ /* 0x080fe40000010015 */
[----:B------:R0:W-:Y:S01]  /*2e40*/  STL [R1+0x10], R84 ;  /* 0x0000105401007387 */ /* 0x0001e20000100800 */
[----:B------:R-:W-:Y:S01]  /*2e50*/  FFMA.FTZ R89, R198, R89, R72 ;  /* 0x00000059c6597223 */ /* 0x000fe20000010048 */
[----:B------:R-:W-:Y:S02]  /*2e60*/  HADD2.F32 R72, -RZ, R90.H0_H0 ;  /* 0x2000005aff487230 */ /* 0x000fe40000004100 */
[----:B------:R-:W-:Y:S01]  /*2e70*/  FADD.FTZ R75, -R161, R75 ;  /* 0x0000004ba14b7221 */ /* 0x000fe20000010100 */
[----:B------:R-:W-:Y:S01]  /*2e80*/  FADD.FTZ R82, R73, R82 ;  /* 0x0000005249527221 */ /* 0x000fe20000010000 */
[----:B0-----:R-:W3:Y:S01]  /*2e90*/  LDL.LU R84, [R1+0x30] ;  /* 0x0000300001547983 */ /* 0x001ee20000300800 */
[----:B------:R-:W-:-:S03]  /*2ea0*/  FFMA.FTZ R81, R93, R73, R81 ;  /* 0x000000495d517223 */ /* 0x000fc60000010051 */
[----:B------:R0:W-:Y:S01]  /*2eb0*/  STL [R1+0x4], R83 ;  /* 0x0000045301007387 */ /* 0x0001e20000100800 */
[----:B------:R-:W-:Y:S02]  /*2ec0*/  HADD2.F32 R198, -RZ, R94.H0_H0 ;  /* 0x2000005effc67230 */ /* 0x000fe40000004100 */
[----:B------:R-:W-:Y:S01]  /*2ed0*/  FMUL.FTZ R74, R80, R72 ;  /* 0x00000048504a7220 */ /* 0x000fe20000410000 */
[----:B------:R-:W-:Y:S01]  /*2ee0*/  HADD2.F32 R73, -RZ, R86.H1_H1 ;  /* 0x30000056ff497230 */ /* 0x000fe20000004100 */
[----:B0-----:R-:W3:Y:S04]  /*2ef0*/  LDL.LU R83, [R1+0x2c] ;  /* 0x00002c0001537983 */ /* 0x001ee80000300800 */
[----:B------:R0:W-:Y:S01]  /*2f00*/  STL [R1+0xc], R82 ;  /* 0x00000c5201007387 */ /* 0x0001e20000100800 */
[----:B------:R-:W-:-:S03]  /*2f10*/  FMUL.FTZ R86, R156, R75 ;  /* 0x0000004b9c567220 */ /* 0x000fc60000410000 */
[----:B0-----:R-:W3:Y:S04]  /*2f20*/  LDL R82, [R1+0x15c] ;  /* 0x00015c0001527983 */ /* 0x001ee80000100800 */
[----:B------:R-:W-:Y:S04]  /*2f30*/  STL [R1+0x8], R81 ;  /* 0x0000085101007387 */ /* 0x000fe80000100800 */
[----:B------:R-:W3:Y:S01]  /*2f40*/  LDL.LU R80, [R1+0x38] ;  /* 0x0000380001507983 */ /* 0x000ee20000300800 */
[----:B----4-:R-:W-:-:S03]  /*2f50*/  FADD.FTZ R66, R198, R66 ;  /* 0x00000042c6427221 */ /* 0x010fc60000010000 */
[----:B------:R-:W4:Y:S01]  /*2f60*/  LDL.LU R75, [R1+0x1c] ;  /* 0x00001c00014b7983 */ /* 0x000f220000300800 */
[----:B------:R-:W-:-:S03]  /*2f70*/  FFMA.FTZ R22, R86, R198, R22 ;  /* 0x000000c656167223 */ /* 0x000fc60000010016 */
[----:B------:R0:W-:Y:S01]  /*2f80*/  STL [R1+0x20], R66 ;  /* 0x0000204201007387 */ /* 0x0001e20000100800 */
[----:B--2---:R-:W-:Y:S01]  /*2f90*/  FFMA.FTZ R198, R65, R198, R74 ;  /* 0x000000c641c67223 */ /* 0x004fe2000001004a */
[----:B------:R-:W-:Y:S02]  /*2fa0*/  HADD2.F32 R94, -RZ, R94.H1_H1 ;  /* 0x3000005eff5e7230 */ /* 0x000fe40000004100 */
[----:B0-----:R-:W2:Y:S04]  /*2fb0*/  LDL R66, [R1+0x160] ;  /* 0x0001600001427983 */ /* 0x001ea80000100800 */
[----:B------:R-:W2:Y:S04]  /*2fc0*/  LDL.LU R81, [R1+0x40] ;  /* 0x0000400001517983 */ /* 0x000ea80000300800 */
[----:B------:R-:W2:Y:S01]  /*2fd0*/  LDL.LU R65, [R1+0x3c] ;  /* 0x00003c0001417983 */ /* 0x000ea20000300800 */
[----:B------:R-:W-:Y:S01]  /*2fe0*/  FADD.FTZ R199, R72, R199 ;  /* 0x000000c748c77221 */ /* 0x000fe20000010000 */
[----:B------:R-:W-:-:S04]  /*2ff0*/  FFMA.FTZ R79, R86, R72, R79 ;  /* 0x00000048564f7223 */ /* 0x000fc8000001004f */
[----:B------:R-:W-:Y:S01]  /*3000*/  STL [R1+0x34], R199 ;  /* 0x000034c701007387 */ /* 0x000fe20000100800 */
[----:B---3--:R-:W-:-:S05]  /*3010*/  FADD.FTZ R64, R94, R64 ;  /* 0x000000405e407221 */ /* 0x008fca0000010000 */
[----:B------:R0:W-:Y:S04]  /*3020*/  STL [R1+0x24], R64 ;  /* 0x0000244001007387 */ /* 0x0001e80000100800 */
[----:B------:R3:W-:Y:S04]  /*3030*/  STL [R1+0x28], R79 ;  /* 0x0000284f01007387 */ /* 0x0007e80000100800 */
[----:B0-----:R-:W2:Y:S01]  /*3040*/  LDL R64, [R1+0x154] ;  /* 0x0001540001407983 */ /* 0x001ea20000100800 */
[----:B------:R-:W-:Y:S01]  /*3050*/  FADD.FTZ R73, -R161, R73 ;  /* 0x00000049a1497221 */ /* 0x000fe20000010100 */
[----:B------:R-:W-:-:S02]  /*3060*/  HADD2.F32 R90, -RZ, R90.H1_H1 ;  /* 0x3000005aff5a7230 */ /* 0x000fc40000004100 */
[----:B---3--:R-:W3:Y:S01]  /*3070*/  LDL.LU R79, [R1+0x48] ;  /* 0x00004800014f7983 */ /* 0x008ee20000300800 */
[----:B------:R-:W-:Y:S01]  /*3080*/  FMUL.FTZ R202, R156, R73 ;  /* 0x000000499cca7220 */ /* 0x000fe20000410000 */
[----:B------:R-:W-:Y:S02]  /*3090*/  HADD2.F32 R73, -RZ, R87.H0_H0 ;  /* 0x20000057ff497230 */ /* 0x000fe40000004100 */
[----:B------:R-:W-:Y:S01]  /*30a0*/  FMUL.FTZ R201, R78, R90 ;  /* 0x0000005a4ec97220 */ /* 0x000fe20000410000 */
[----:B------:R-:W-:Y:S01]  /*30b0*/  HADD2.F32 R199, -RZ, R95.H0_H0 ;  /* 0x2000005fffc77230 */ /* 0x000fe20000004100 */
[----:B------:R-:W3:Y:S01]  /*30c0*/  LDL.LU R78, [R1+0x44] ;  /* 0x00004400014e7983 */ /* 0x000ee20000300800 */
[----:B------:R-:W-:Y:S01]  /*30d0*/  FADD.FTZ R84, R90, R84 ;  /* 0x000000545a547221 */ /* 0x000fe20000010000 */
[----:B------:R-:W-:Y:S01]  /*30e0*/  FADD.FTZ R73, -R161, R73 ;  /* 0x00000049a1497221 */ /* 0x000fe20000010100 */
[-C--:B------:R-:W-:Y:S01]  /*30f0*/  FFMA.FTZ R23, R202, R94.reuse, R23 ;  /* 0x0000005eca177223 */ /* 0x080fe20000010017 */
[----:B------:R-:W-:-:S02]  /*3100*/  FFMA.FTZ R201, R85, R94, R201 ;  /* 0x0000005e55c97223 */ /* 0x000fc400000100c9 */
[----:B------:R-:W-:Y:S01]  /*3110*/  STL [R1+0x30], R84 ;  /* 0x0000305401007387 */ /* 0x000fe20000100800 */
[----:B------:R-:W-:Y:S01]  /*3120*/  FMUL.FTZ R200, R156, R73 ;  /* 0x000000499cc87220 */ /* 0x000fe20000410000 */
[----:B------:R-:W-:-:S05]  /*3130*/  FFMA.FTZ R83, R202, R90, R83 ;  /* 0x0000005aca537223 */ /* 0x000fca0000010053 */
[----:B------:R-:W-:Y:S04]  /*3140*/  STL [R1+0x2c], R83 ;  /* 0x00002c5301007387 */ /* 0x000fe80000100800 */
[----:B------:R-:W3:Y:S04]  /*3150*/  LDL R94, [R1+0x158] ;  /* 0x00015800015e7983 */ /* 0x000ee80000100800 */
[----:B------:R-:W3:Y:S01]  /*3160*/  LDL.LU R90, [R1+0x50] ;  /* 0x00005000015a7983 */ /* 0x000ee20000300800 */
[----:B------:R-:W-:-:S03]  /*3170*/  HADD2.F32 R72, -RZ, R91.H0_H0 ;  /* 0x2000005bff487230 */ /* 0x000fc60000004100 */
[----:B------:R-:W3:Y:S04]  /*3180*/  LDL.LU R74, [R1+0x4c] ;  /* 0x00004c00014a7983 */ /* 0x000ee80000300800 */
[----:B------:R-:W3:Y:S01]  /*3190*/  LDL R85, [R1+0x14c] ;  /* 0x00014c0001557983 */ /* 0x000ee20000100800 */
[----:B------:R-:W-:Y:S01]  /*31a0*/  FADD.FTZ R80, R199, R80 ;  /* 0x00000050c7507221 */ /* 0x000fe20000010000 */
[----:B----4-:R-:W-:-:S04]  /*31b0*/  FFMA.FTZ R75, R200, R199, R75 ;  /* 0x000000c7c84b7223 */ /* 0x010fc8000001004b */
[----:B------:R0:W-:Y:S01]  /*31c0*/  STL [R1+0x38], R80 ;  /* 0x0000385001007387 */ /* 0x0001e20000100800 */
[----:B------:R-:W-:-:S03]  /*31d0*/  FMUL.FTZ R73, R82, R72 ;  /* 0x0000004852497220 */ /* 0x000fc60000410000 */
[----:B0-----:R-:W4:Y:S04]  /*31e0*/  LDL.LU R80, [R1+0x58] ;  /* 0x0000580001507983 */ /* 0x001f280000300800 */
[----:B------:R0:W-:Y:S01]  /*31f0*/  STL [R1+0x1c], R75 ;  /* 0x00001c4b01007387 */ /* 0x0001e20000100800 */
[----:B--2---:R-:W-:Y:S01]  /*3200*/  FFMA.FTZ R199, R66, R199, R73 ;  /* 0x000000c742c77223 */ /* 0x004fe20000010049 */
[----:B------:R-:W-:Y:S02]  /*3210*/  FADD.FTZ R81, R72, R81 ;  /* 0x0000005148517221 */ /* 0x000fe40000010000 */
[----:B0-----:R-:W2:Y:S01]  /*3220*/  LDL.LU R75, [R1+0x54] ;  /* 0x00005400014b7983 */ /* 0x001ea20000300800 */
[----:B------:R-:W-:-:S03]  /*3230*/  FFMA.FTZ R65, R200, R72, R65 ;  /* 0x00000048c8417223 */ /* 0x000fc60000010041 */
[----:B------:R-:W2:Y:S04]  /*3240*/  LDL R66, [R1+0x150] ;  /* 0x0001500001427983 */ /* 0x000ea80000100800 */
[----:B------:R-:W2:Y:S01]  /*3250*/  LDL.LU R84, [R1+0x60] ;  /* 0x0000600001547983 */ /* 0x000ea20000300800 */
[----:B------:R-:W-:-:S03]  /*3260*/  HADD2.F32 R91, -RZ, R91.H1_H1 ;  /* 0x3000005bff5b7230 */ /* 0x000fc60000004100 */
[----:B------:R0:W-:Y:S04]  /*3270*/  STL [R1+0x3c], R65 ;  /* 0x00003c4101007387 */ /* 0x0001e80000100800 */
[----:B------:R1:W-:Y:S04]  /*3280*/  STL [R1+0x40], R81 ;  /* 0x0000405101007387 */ /* 0x0003e80000100800 */
[----:B0-----:R-:W2:Y:S01]  /*3290*/  LDL.LU R65, [R1+0x5c] ;  /* 0x00005c0001417983 */ /* 0x001ea20000300800 */
[----:B------:R-:W-:-:S03]  /*32a0*/  FMUL.FTZ R203, R64, R91 ;  /* 0x0000005b40cb7220 */ /* 0x000fc60000410000 */
[----:B------:R-:W2:Y:S01]  /*32b0*/  LDL R64, [R1+0x144] ;  /* 0x0001440001407983 */ /* 0x000ea20000100800 */
[----:B------:R-:W-:Y:S02]  /*32c0*/  HADD2.F32 R87, -RZ, R87.H1_H1 ;  /* 0x30000057ff577230 */ /* 0x000fe40000004100 */
[----:B------:R-:W-:Y:S01]  /*32d0*/  HADD2.F32 R95, -RZ, R95.H1_H1 ;  /* 0x3000005fff5f7230 */ /* 0x000fe20000004100 */
[----:B------:R-:W2:Y:S02]  /*32e0*/  LDL.LU R83, [R1+0x68] ;  /* 0x0000680001537983 */ /* 0x000ea40000300800 */
[----:B------:R-:W-:Y:S02]  /*32f0*/  FADD.FTZ R87, -R161, R87 ;  /* 0x00000057a1577221 */ /* 0x000fe40000010100 */
[----:B---3--:R-:W-:Y:S01]  /*3300*/  FADD.FTZ R79, R95, R79 ;  /* 0x0000004f5f4f7221 */ /* 0x008fe20000010000 */
[----:B------:R-:W3:Y:S01]  /*3310*/  LDL.LU R82, [R1+0x64] ;  /* 0x0000640001527983 */ /* 0x000ee20000300800 */
[----:B------:R-:W-:Y:S01]  /*3320*/  FMUL.FTZ R204, R156, R87 ;  /* 0x000000579ccc7220 */ /* 0x000fe20000410000 */
[----:B------:R-:W-:-:S03]  /*3330*/  HADD2.F32 R87, -RZ, R96.H0_H0 ;  /* 0x20000060ff577230 */ /* 0x000fc60000004100 */
[----:B------:R-:W-:Y:S01]  /*3340*/  FFMA.FTZ R78, R204, R95, R78 ;  /* 0x0000005fcc4e7223 */ /* 0x000fe2000001004e */
[----:B------:R0:W-:Y:S01]  /*3350*/  STL [R1+0x48], R79 ;  /* 0x0000484f01007387 */ /* 0x0001e20000100800 */
[----:B------:R-:W-:-:S03]  /*3360*/  FADD.FTZ R87, -R161, R87 ;  /* 0x00000057a1577221 */ /* 0x000fc60000010100 */
[----:B-1----:R-:W3:Y:S01]  /*3370*/  LDL R81, [R1+0x148] ;  /* 0x0001480001517983 */ /* 0x002ee20000100800 */
[----:B------:R-:W-:-:S03]  /*3380*/  FMUL.FTZ R87, R156, R87 ;  /* 0x000000579c577220 */ /* 0x000fc60000410000 */
[----:B------:R1:W-:Y:S04]  /*3390*/  STL [R1+0x44], R78 ;  /* 0x0000444e01007387 */ /* 0x0003e80000100800 */
[----:B0-----:R-:W3:Y:S01]  /*33a0*/  LDL.LU R79, [R1+0x70] ;  /* 0x00007000014f7983 */ /* 0x001ee20000300800 */
[----:B------:R-:W-:Y:S01]  /*33b0*/  FFMA.FTZ R203, R94, R95, R203 ;  /* 0x0000005f5ecb7223 */ /* 0x000fe200000100cb */
[----:B------:R-:W-:Y:S02]  /*33c0*/  HADD2.F32 R94, -RZ, R100.H0_H0 ;  /* 0x20000064ff5e7230 */ /* 0x000fe40000004100 */
[----:B-1----:R-:W3:Y:S01]  /*33d0*/  LDL.LU R78, [R1+0x6c] ;  /* 0x00006c00014e7983 */ /* 0x002ee20000300800 */
[----:B------:R-:W-:Y:S01]  /*33e0*/  FADD.FTZ R90, R91, R90 ;  /* 0x0000005a5b5a7221 */ /* 0x000fe20000010000 */
[----:B------:R-:W-:-:S05]  /*33f0*/  FFMA.FTZ R74, R204, R91, R74 ;  /* 0x0000005bcc4a7223 */ /* 0x000fca000001004a */
[----:B------:R0:W-:Y:S01]  /*3400*/  STL [R1+0x4c], R74 ;  /* 0x00004c4a01007387 */ /* 0x0001e20000100800 */
[----:B------:R-:W-:-:S03]  /*3410*/  HADD2.F32 R72, -RZ, R104.H0_H0 ;  /* 0x20000068ff487230 */ /* 0x000fc60000004100 */
[----:B0-----:R-:W3:Y:S01]  /*3420*/  LDL R74, [R1+0x13c] ;  /* 0x00013c00014a7983 */ /* 0x001ee20000100800 */
[----:B----4-:R-:W-:-:S03]  /*3430*/  FADD.FTZ R80, R94, R80 ;  /* 0x000000505e507221 */ /* 0x010fc60000010000 */
[----:B------:R-:W-:Y:S04]  /*3440*/  STL [R1+0x50], R90 ;  /* 0x0000505a01007387 */ /* 0x000fe80000100800 */
[----:B------:R0:W-:Y:S01]  /*3450*/  STL [R1+0x58], R80 ;  /* 0x0000585001007387 */ /* 0x0001e20000100800 */
[----:B--2---:R-:W-:-:S03]  /*3460*/  FFMA.FTZ R75, R87, R94, R75 ;  /* 0x0000005e574b7223 */ /* 0x004fc6000001004b */
[----:B0-----:R-:W2:Y:S04]  /*3470*/  LDL.LU R80, [R1+0x78] ;  /* 0x0000780001507983 */ /* 0x001ea80000300800 */
[----:B------:R0:W-:Y:S01]  /*3480*/  STL [R1+0x54], R75 ;  /* 0x0000544b01007387 */ /* 0x0001e20000100800 */
[----:B------:R-:W-:Y:S01]  /*3490*/  FMUL.FTZ R73, R85, R72 ;  /* 0x0000004855497220 */ /* 0x000fe20000410000 */
[----:B------:R-:W-:Y:S02]  /*34a0*/  FADD.FTZ R84, R72, R84 ;  /* 0x0000005448547221 */ /* 0x000fe40000010000 */
[----:B0-----:R-:W4:Y:S01]  /*34b0*/  LDL.LU R75, [R1+0x74] ;  /* 0x00007400014b7983 */ /* 0x001f220000300800 */
[----:B------:R-:W-:Y:S01]  /*34c0*/  FFMA.FTZ R94, R66, R94, R73 ;  /* 0x0000005e425e7223 */ /* 0x000fe20000010049 */
[----:B------:R-:W-:-:S02]  /*34d0*/  HADD2.F32 R104, -RZ, R104.H1_H1 ;  /* 0x30000068ff687230 */ /* 0x000fc40000004100 */
[----:B------:R-:W4:Y:S01]  /*34e0*/  LDL R66, [R1+0x140] ;  /* 0x0001400001427983 */ /* 0x000f220000100800 */
[----:B------:R-:W-:-:S03]  /*34f0*/  FFMA.FTZ R65, R87, R72, R65 ;  /* 0x0000004857417223 */ /* 0x000fc60000010041 */
[----:B------:R-:W-:Y:S04]  /*3500*/  STL [R1+0x60], R84 ;  /* 0x0000605401007387 */ /* 0x000fe80000100800 */
[----:B------:R0:W-:Y:S04]  /*3510*/  STL [R1+0x5c], R65 ;  /* 0x00005c4101007387 */ /* 0x0001e80000100800 */
[----:B0-----:R-:W4:Y:S01]  /*3520*/  LDL.LU R65, [R1+0x80] ;  /* 0x0000800001417983 */ /* 0x001f220000300800 */
[----:B------:R-:W-:-:S03]  /*3530*/  FMUL.FTZ R72, R64, R104 ;  /* 0x0000006840487220 */ /* 0x000fc60000410000 */
[----:B------:R-:W4:Y:S01]  /*3540*/  LDL.LU R64, [R1+0x7c] ;  /* 0x00007c0001407983 */ /* 0x000f220000300800 */
[----:B------:R-:W-:Y:S02]  /*3550*/  HADD2.F32 R96, -RZ, R96.H1_H1 ;  /* 0x30000060ff607230 */ /* 0x000fe40000004100 */
[----:B------:R-:W-:-:S03]  /*3560*/  HADD2.F32 R95, -RZ, R100.H1_H1 ;  /* 0x30000064ff5f7230 */ /* 0x000fc60000004100 */
[----:B------:R-:W-:Y:S01]  /*3570*/  FADD.FTZ R96, -R161, R96 ;  /* 0x00000060a1607221 */ /* 0x000fe20000010100 */
[----:B------:R-:W-:-:S03]  /*3580*/  HADD2.F32 R100, -RZ, R97.H0_H0 ;  /* 0x20000061ff647230 */ /* 0x000fc60000004100 */
[----:B------:R-:W-:Y:S01]  /*3590*/  FMUL.FTZ R96, R156, R96 ;  /* 0x000000609c607220 */ /* 0x000fe20000410000 */
[----:B------:R-:W-:-:S03]  /*35a0*/  FADD.FTZ R83, R95, R83 ;  /* 0x000000535f537221 */ /* 0x000fc60000010000 */
[-C--:B---3--:R-:W-:Y:S01]  /*35b0*/  FFMA.FTZ R82, R96, R95.reuse, R82 ;  /* 0x0000005f60527223 */ /* 0x088fe20000010052 */
[----:B------:R-:W-:Y:S01]  /*35c0*/  FADD.FTZ R100, -R161, R100 ;  /* 0x00000064a1647221 */ /* 0x000fe20000010100 */
[----:B------:R-:W-:Y:S01]  /*35d0*/  STL [R1+0x68], R83 ;  /* 0x0000685301007387 */ /* 0x000fe20000100800 */
[----:B------:R-:W-:Y:S01]  /*35e0*/  FFMA.FTZ R95, R81, R95, R72 ;  /* 0x0000005f515f7223 */ /* 0x000fe20000010048 */
[----:B------:R-:W-:Y:S02]  /*35f0*/  HADD2.F32 R72, -RZ, R97.H1_H1 ;  /* 0x30000061ff487230 */ /* 0x000fe40000004100 */
[----:B------:R-:W-:Y:S01]  /*3600*/  STL [R1+0x64], R82 ;  /* 0x0000645201007387 */ /* 0x000fe20000100800 */
[----:B------:R-:W-:Y:S02]  /*3610*/  HADD2.F32 R97, -RZ, R101.H0_H0 ;  /* 0x20000065ff617230 */ /* 0x000fe40000004100 */
[----:B------:R-:W-:Y:S01]  /*3620*/  FADD.FTZ R79, R104, R79 ;  /* 0x0000004f684f7221 */ /* 0x000fe20000010000 */
[----:B------:R-:W-:Y:S01]  /*3630*/  FMUL.FTZ R100, R156, R100 ;  /* 0x000000649c647220 */ /* 0x000fe20000410000 */
[----:B------:R-:W-:-:S03]  /*3640*/  FFMA.FTZ R78, R96, R104, R78 ;  /* 0x00000068604e7223 */ /* 0x000fc6000001004e */
[----:B------:R0:W-:Y:S04]  /*3650*/  STL [R1+0x70], R79 ;  /* 0x0000704f01007387 */ /* 0x0001e80000100800 */
[----:B------:R1:W-:Y:S04]  /*3660*/  STL [R1+0x6c], R78 ;  /* 0x00006c4e01007387 */ /* 0x0003e80000100800 */
[----:B------:R-:W3:Y:S04]  /*3670*/  LDL R207, [R1+0x134] ;  /* 0x0001340001cf7983 */ /* 0x000ee80000100800 */
[----:B------:R-:W3:Y:S04]  /*3680*/  LDL.LU R206, [R1+0x88] ;  /* 0x0000880001ce7983 */ /* 0x000ee80000300800 */
[----:B------:R-:W3:Y:S04]  /*3690*/  LDL.LU R104, [R1+0x84] ;  /* 0x0000840001687983 */ /* 0x000ee80000300800 */
[----:B------:R-:W3:Y:S04]  /*36a0*/  LDL R91, [R1+0x138] ;  /* 0x00013800015b7983 */ /* 0x000ee80000100800 */
[----:B0-----:R-:W3:Y:S04]  /*36b0*/  LDL.LU R79, [R1+0x90] ;  /* 0x00009000014f7983 */ /* 0x001ee80000300800 */
[----:B-1----:R-:W3:Y:S04]  /*36c0*/  LDL.LU R78, [R1+0x8c] ;  /* 0x00008c00014e7983 */ /* 0x002ee80000300800 */
[----:B------:R-:W3:Y:S01]  /*36d0*/  LDL R90, [R1+0x12c] ;  /* 0x00012c00015a7983 */ /* 0x000ee20000100800 */
[----:B--2---:R-:W-:Y:S01]  /*36e0*/  FADD.FTZ R80, R97, R80 ;  /* 0x0000005061507221 */ /* 0x004fe20000010000 */
[----:B------:R-:W-:-:S04]  /*36f0*/  HADD2.F32 R73, -RZ, R105.H0_H0 ;  /* 0x20000069ff497230 */ /* 0x000fc80000004100 */
[----:B------:R0:W-:Y:S04]  /*3700*/  STL [R1+0x78], R80 ;  /* 0x0000785001007387 */ /* 0x0001e80000100800 */
[----:B------:R-:W2:Y:S01]  /*3710*/  LDL.LU R85, [R1+0x98] ;  /* 0x0000980001557983 */ /* 0x000ea20000300800 */
[----:B----4-:R-:W-:-:S05]  /*3720*/  FFMA.FTZ R75, R100, R97, R75 ;  /* 0x00000061644b7223 */ /* 0x010fca000001004b */
[----:B------:R1:W-:Y:S04]  /*3730*/  STL [R1+0x74], R75 ;  /* 0x0000744b01007387 */ /* 0x0003e80000100800 */
[----:B------:R-:W4:Y:S04]  /*3740*/  LDL.LU R84, [R1+0x94] ;  /* 0x0000940001547983 */ /* 0x000f280000300800 */
[----:B------:R-:W4:Y:S04]  /*3750*/  LDL R83, [R1+0x130] ;  /* 0x0001300001537983 */ /* 0x000f280000100800 */
[----:B------:R-:W4:Y:S01]  /*3760*/  LDL.LU R82, [R1+0xa0] ;  /* 0x0000a00001527983 */ /* 0x000f220000300800 */
[----:B------:R-:W-:-:S03]  /*3770*/  FMUL.FTZ R74, R74, R73 ;  /* 0x000000494a4a7220 */ /* 0x000fc60000410000 */
[----:B------:R-:W4:Y:S01]  /*3780*/  LDL.LU R81, [R1+0x9c] ;  /* 0x00009c0001517983 */ /* 0x000f220000300800 */
[----:B------:R-:W-:Y:S01]  /*3790*/  FADD.FTZ R65, R73, R65 ;  /* 0x0000004149417221 */ /* 0x000fe20000010000 */
[----:B------:R-:W-:Y:S02]  /*37a0*/  FFMA.FTZ R97, R66, R97, R74 ;  /* 0x0000006142617223 */ /* 0x000fe4000001004a */
[----:B0-----:R-:W4:Y:S04]  /*37b0*/  LDL R80, [R1+0x124] ;  /* 0x0001240001507983 */ /* 0x001f280000100800 */
[----:B-1----:R-:W4:Y:S04]  /*37c0*/  LDL.LU R75, [R1+0xa8] ;  /* 0x0000a800014b7983 */ /* 0x002f280000300800 */
[----:B------:R0:W-:Y:S04]  /*37d0*/  STL [R1+0x80], R65 ;  /* 0x0000804101007387 */ /* 0x0001e80000100800 */
[----:B------:R-:W4:Y:S01]  /*37e0*/  LDL.LU R74, [R1+0xa4] ;  /* 0x0000a400014a7983 */ /* 0x000f220000300800 */
[----:B------:R-:W-:-:S05]  /*37f0*/  FFMA.FTZ R64, R100, R73, R64 ;  /* 0x0000004964407223 */ /* 0x000fca0000010040 */
[----:B------:R1:W-:Y:S04]  /*3800*/  STL [R1+0x7c], R64 ;  /* 0x00007c4001007387 */ /* 0x0003e80000100800 */
[----:B------:R-:W4:Y:S04]  /*3810*/  LDL R66, [R1+0x128] ;  /* 0x0001280001427983 */ /* 0x000f280000100800 */
[----:B0-----:R-:W4:Y:S04]  /*3820*/  LDL.LU R65, [R1+0xb0] ;  /* 0x0000b00001417983 */ /* 0x001f280000300800 */
[----:B-1----:R-:W4:Y:S01]  /*3830*/  LDL.LU R64, [R1+0xac] ;  /* 0x0000ac0001407983 */ /* 0x002f220000300800 */
[----:B------:R-:W-:Y:S01]  /*3840*/  FADD.FTZ R205, -R161, R72 ;  /* 0x00000048a1cd7221 */ /* 0x000fe20000010100 */
[----:B------:R-:W-:-:S02]  /*3850*/  HADD2.F32 R101, -RZ, R101.H1_H1 ;  /* 0x30000065ff657230 */ /* 0x000fc40000004100 */
[--C-:B------:R-:W-:Y:S02]  /*3860*/  HADD2.F32 R73, -RZ, R98.reuse.H0_H0 ;  /* 0x20000062ff497230 */ /* 0x100fe40000004100 */
[----:B------:R-:W-:Y:S01]  /*3870*/  FMUL.FTZ R205, R156, R205 ;  /* 0x000000cd9ccd7220 */ /* 0x000fe20000410000 */
[----:B------:R-:W-:Y:S02]  /*3880*/  HADD2.F32 R72, -RZ, R105.H1_H1 ;  /* 0x30000069ff487230 */ /* 0x000fe40000004100 */
[----:B------:R-:W-:Y:S01]  /*3890*/  FADD.FTZ R73, -R161, R73 ;  /* 0x00000049a1497221 */ /* 0x000fe20000010100 */
[----:B------:R-:W-:Y:S02]  /*38a0*/  HADD2.F32 R98, -RZ, R98.H1_H1 ;  /* 0x30000062ff627230 */ /* 0x000fe40000004100 */
[----:B---3--:R-:W-:Y:S01]  /*38b0*/  FADD.FTZ R206, R101, R206 ;  /* 0x000000ce65ce7221 */ /* 0x008fe20000010000 */
[----:B------:R-:W-:Y:S01]  /*38c0*/  FFMA.FTZ R104, R205, R101, R104 ;  /* 0x00000065cd687223 */ /* 0x000fe20000010068 */
[----:B------:R-:W-:-:S03]  /*38d0*/  FMUL.FTZ R105, R207, R72 ;  /* 0x00000048cf697220 */ /* 0x000fc60000410000 */
[----:B------:R-:W-:Y:S04]  /*38e0*/  STL [R1+0x88], R206 ;  /* 0x000088ce01007387 */ /* 0x000fe80000100800 */
[----:B------:R0:W-:Y:S01]  /*38f0*/  STL [R1+0x84], R104 ;  /* 0x0000846801007387 */ /* 0x0001e20000100800 */
[----:B------:R-:W-:Y:S01]  /*3900*/  FADD.FTZ R79, R72, R79 ;  /* 0x0000004f484f7221 */ /* 0x000fe20000010000 */
[----:B------:R-:W-:Y:S01]  /*3910*/  FFMA.FTZ R78, R205, R72, R78 ;  /* 0x00000048cd4e7223 */ /* 0x000fe2000001004e */
[----:B------:R-:W-:Y:S02]  /*3920*/  HADD2.F32 R72, -RZ, R106.H0_H0 ;  /* 0x2000006aff487230 */ /* 0x000fe40000004100 */
[----:B------:R-:W-:Y:S01]  /*3930*/  FFMA.FTZ R105, R91, R101, R105 ;  /* 0x000000655b697223 */ /* 0x000fe20000010069 */
[----:B0-----:R-:W-:Y:S01]  /*3940*/  FMUL.FTZ R104, R156, R73 ;  /* 0x000000499c687220 */ /* 0x001fe20000410000 */
[----:B------:R-:W-:-:S02]  /*3950*/  HADD2.F32 R101, -RZ, R102.H0_H0 ;  /* 0x20000066ff657230 */ /* 0x000fc40000004100 */
[-C--:B------:R-:W-:Y:S01]  /*3960*/  FMUL.FTZ R73, R90, R72.reuse ;  /* 0x000000485a497220 */ /* 0x080fe20000410000 */
[----:B------:R-:W-:Y:S01]  /*3970*/  HADD2.F32 R106, -RZ, R106.H1_H1 ;  /* 0x3000006aff6a7230 */ /* 0x000fe20000004100 */
[----:B------:R-:W-:Y:S04]  /*3980*/  STL [R1+0x90], R79 ;  /* 0x0000904f01007387 */ /* 0x000fe80000100800 */
[----:B------:R0:W-:Y:S01]  /*3990*/  STL [R1+0x8c], R78 ;  /* 0x00008c4e01007387 */ /* 0x0001e20000100800 */
[----:B--2---:R-:W-:Y:S01]  /*39a0*/  FADD.FTZ R85, R101, R85 ;  /* 0x0000005565557221 */ /* 0x004fe20000010000 */
[----:B------:R-:W-:Y:S01]  /*39b0*/  @P0 IMAD.WIDE.U32 R110, R158, 0x8, R110 ;  /* 0x000000089e6e0825 */ /* 0x000fe200078e006e */
[----:B0-----:R-:W0:Y:S03]  /*39c0*/  LDC.64 R78, c[0x0][0x3b0] ;  /* 0x0000ec00ff4e7b82 */ /* 0x001e260000000a00 */
[----:B------:R-:W-:Y:S04]  /*39d0*/  STL [R1+0x98], R85 ;  /* 0x0000985501007387 */ /* 0x000fe80000100800 */
[----:B------:R-:W5:Y:S01]  /*39e0*/  @P0 LDG.E.64 R148, desc[UR10][R110.64] ;  /* 0x0000000a6e940981 */ /* 0x000f62000c1e1b00 */
[----:B----4-:R-:W-:Y:S01]  /*39f0*/  FFMA.FTZ R84, R104, R101, R84 ;  /* 0x0000006568547223 */ /* 0x010fe20000010054 */
[----:B------:R-:W-:Y:S01]  /*3a00*/  FADD.FTZ R82, R72, R82 ;  /* 0x0000005248527221 */ /* 0x000fe20000010000 */
[----:B------:R-:W-:Y:S01]  /*3a10*/  FFMA.FTZ R81, R104, R72, R81 ;  /* 0x0000004868517223 */ /* 0x000fe20000010051 */
[----:B------:R-:W-:Y:S01]  /*3a20*/  FADD.FTZ R72, -R161, R98 ;  /* 0x00000062a1487221 */ /* 0x000fe20000010100 */
[----:B------:R-:W-:Y:S01]  /*3a30*/  HADD2.F32 R98, -RZ, R102.H1_H1 ;  /* 0x30000066ff627230 */ /* 0x000fe20000004100 */
[----:B------:R-:W2:Y:S02]  /*3a40*/  LDG.E.128 R108, desc[UR10][R108.64] ;  /* 0x0000000a6c6c7981 */ /* 0x000ea4000c1e1d00 */
[----:B------:R-:W-:-:S02]  /*3a50*/  FMUL.FTZ R102, R156, R72 ;  /* 0x000000489c667220 */ /* 0x000fc40000410000 */
[----:B------:R-:W-:Y:S01]  /*3a60*/  FADD.FTZ R75, R98, R75 ;  /* 0x0000004b624b7221 */ /* 0x000fe20000010000 */
[----:B------:R-:W-:Y:S01]  /*3a70*/  STL [R1+0x94], R84 ;  /* 0x0000945401007387 */ /* 0x000fe20000100800 */
[----:B------:R-:W-:-:S03]  /*3a80*/  FMUL.FTZ R72, R80, R106 ;  /* 0x0000006a50487220 */ /* 0x000fc60000410000 */
[----:B------:R-:W-:Y:S01]  /*3a90*/  STL [R1+0xa0], R82 ;  /* 0x0000a05201007387 */ /* 0x000fe20000100800 */
[----:B------:R-:W-:-:S03]  /*3aa0*/  FFMA.FTZ R74, R102, R98, R74 ;  /* 0x00000062664a7223 */ /* 0x000fc6000001004a */
[----:B------:R-:W-:Y:S04]  /*3ab0*/  STL [R1+0x9c], R81 ;  /* 0x00009c5101007387 */ /* 0x000fe80000100800 */
[----:B------:R1:W-:Y:S04]  /*3ac0*/  STL [R1+0xa8], R75 ;  /* 0x0000a84b01007387 */ /* 0x0003e80000100800 */
[----:B------:R-:W-:Y:S04]  /*3ad0*/  STL [R1+0xa4], R74 ;  /* 0x0000a44a01007387 */ /* 0x000fe80000100800 */
[----:B-1----:R-:W3:Y:S01]  /*3ae0*/  LDL R75, [R1+0x11c] ;  /* 0x00011c00014b7983 */ /* 0x002ee20000100800 */
[----:B------:R-:W-:-:S03]  /*3af0*/  FFMA.FTZ R98, R66, R98, R72 ;  /* 0x0000006242627223 */ /* 0x000fc60000010048 */
[----:B------:R-:W4:Y:S01]  /*3b00*/  LDL.LU R66, [R1+0xb8] ;  /* 0x0000b80001427983 */ /* 0x000f220000300800 */
[----:B------:R-:W-:Y:S01]  /*3b10*/  FADD.FTZ R65, R106, R65 ;  /* 0x000000416a417221 */ /* 0x000fe20000010000 */
[----:B------:R-:W-:-:S04]  /*3b20*/  FFMA.FTZ R64, R102, R106, R64 ;  /* 0x0000006a66407223 */ /* 0x000fc80000010040 */
[----:B------:R1:W-:Y:S04]  /*3b30*/  STL [R1+0xb0], R65 ;  /* 0x0000b04101007387 */ /* 0x0003e80000100800 */
[----:B-1----:R-:W2:Y:S04]  /*3b40*/  LDL.LU R65, [R1+0xb4] ;  /* 0x0000b40001417983 */ /* 0x002ea80000300800 */
[----:B------:R1:W-:Y:S04]  /*3b50*/  STL [R1+0xac], R64 ;  /* 0x0000ac4001007387 */ /* 0x0003e80000100800 */
[----:B-1----:R-:W2:Y:S04]  /*3b60*/  LDL R64, [R1+0x120] ;  /* 0x0001200001407983 */ /* 0x002ea80000100800 */
[----:B------:R-:W2:Y:S04]  /*3b70*/  LDL.LU R240, [R1+0xc0] ;  /* 0x0000c00001f07983 */ /* 0x000ea80000300800 */
[----:B------:R-:W2:Y:S04]  /*3b80*/  LDL.LU R236, [R1+0xbc] ;  /* 0x0000bc0001ec7983 */ /* 0x000ea80000300800 */
[----:B------:R-:W2:Y:S04]  /*3b90*/  LDL R210, [R1+0x114] ;  /* 0x0001140001d27983 */ /* 0x000ea80000100800 */
[----:B------:R-:W2:Y:S04]  /*3ba0*/  LDL.LU R209, [R1+0xc8] ;  /* 0x0000c80001d17983 */ /* 0x000ea80000300800 */
[----:B------:R-:W2:Y:S04]  /*3bb0*/  LDL.LU R208, [R1+0xc4] ;  /* 0x0000c40001d07983 */ /* 0x000ea80000300800 */
[----:B------:R-:W2:Y:S04]  /*3bc0*/  LDL R207, [R1+0x118] ;  /* 0x0001180001cf7983 */ /* 0x000ea80000100800 */
[----:B------:R-:W2:Y:S04]  /*3bd0*/  LDL.LU R91, [R1+0xd0] ;  /* 0x0000d000015b7983 */ /* 0x000ea80000300800 */
[----:B------:R-:W2:Y:S01]  /*3be0*/  LDL.LU R90, [R1+0xcc] ;  /* 0x0000cc00015a7983 */ /* 0x000ea20000300800 */
[----:B------:R-:W-:-:S05]  /*3bf0*/  @P0 IMAD.WIDE.U32 R114, R159, 0x8, R114 ;  /* 0x000000089f720825 */ /* 0x000fca00078e0072 */
[----:B------:R1:W5:Y:S01]  /*3c00*/  @P0 LDG.E.64 R146, desc[UR10][R114.64] ;  /* 0x0000000a72920981 */ /* 0x000362000c1e1b00 */
[----:B------:R-:W-:Y:S01]  /*3c10*/  HADD2.F32 R74, -RZ, R99.H0_H0 ;  /* 0x20000063ff4a7230 */ /* 0x000fe20000004100 */
[----:B-1----:R-:W1:Y:S04]  /*3c20*/  @P1 LDC.64 R114, c[0x0][0x438] ;  /* 0x00010e00ff721b82 */ /* 0x002e680000000a00 */
[----:B------:R-:W-:Y:S01]  /*3c30*/  FADD.FTZ R106, -R161, R74 ;  /* 0x0000004aa16a7221 */ /* 0x000fe20000010100 */
[----:B------:R-:W-:Y:S02]  /*3c40*/  HADD2.F32 R74, -RZ, R107.H0_H0 ;  /* 0x2000006bff4a7230 */ /* 0x000fe40000004100 */
[----:B------:R-:W-:Y:S02]  /*3c50*/  HADD2.F32 R206, -RZ, R103.H0_H0 ;  /* 0x20000067ffce7230 */ /* 0x000fe40000004100 */
[----:B------:R-:W-:Y:S01]  /*3c60*/  FMUL.FTZ R106, R156, R106 ;  /* 0x0000006a9c6a7220 */ /* 0x000fe20000410000 */
[----:B------:R-:W-:-:S02]  /*3c70*/  HADD2.F32 R99, -RZ, R99.H1_H1 ;  /* 0x30000063ff637230 */ /* 0x000fc40000004100 */
[----:B------:R-:W-:Y:S02]  /*3c80*/  HADD2.F32 R107, -RZ, R107.H1_H1 ;  /* 0x3000006bff6b7230 */ /* 0x000fe40000004100 */
[----:B-1----:R-:W-:-:S05]  /*3c90*/  @P1 IMAD.WIDE.U32 R114, R159, 0x10, R114 ;  /* 0x000000109f721825 */ /* 0x002fca00078e0072 */
[----:B------:R1:W5:Y:S04]  /*3ca0*/  @P1 LDG.E.128 R48, desc[UR10][R114.64] ;  /* 0x0000000a72301981 */ /* 0x000368000c1e1d00 */
[----:B------:R-:W2:Y:S01]  /*3cb0*/  LDG.E.128 R112, desc[UR10][R112.64] ;  /* 0x0000000a70707981 */ /* 0x000ea2000c1e1d00 */
[----:B---3--:R-:W-:Y:S01]  /*3cc0*/  FMUL.FTZ R75, R75, R74 ;  /* 0x0000004a4b4b7220 */ /* 0x008fe20000410000 */
[----:B----4-:R-:W-:-:S05]  /*3cd0*/  FADD.FTZ R66, R206, R66 ;  /* 0x00000042ce427221 */ /* 0x010fca0000010000 */
[----:B------:R3:W-:Y:S04]  /*3ce0*/  STL [R1+0xb8], R66 ;  /* 0x0000b84201007387 */ /* 0x0007e80000100800 */
[----:B---3--:R3:W5:Y:S01]  /*3cf0*/  LDL.LU R66, [R1+0x21c] ;  /* 0x00021c0001427983 */ /* 0x0087620000300800 */
[----:B--2---:R-:W-:-:S05]  /*3d00*/  FFMA.FTZ R65, R106, R206, R65 ;  /* 0x000000ce6a417223 */ /* 0x004fca0000010041 */
[----:B------:R2:W-:Y:S01]  /*3d10*/  STL [R1+0xb4], R65 ;  /* 0x0000b44101007387 */ /* 0x0005e20000100800 */
[----:B------:R-:W-:-:S03]  /*3d20*/  FADD.FTZ R240, R74, R240 ;  /* 0x000000f04af07221 */ /* 0x000fc60000010000 */
[----:B--2---:R3:W5:Y:S01]  /*3d30*/  LDL.LU R65, [R1+0x218] ;  /* 0x0002180001417983 */ /* 0x0047620000300800 */
[----:B------:R-:W-:Y:S01]  /*3d40*/  FFMA.FTZ R236, R106, R74, R236 ;  /* 0x0000004a6aec7223 */ /* 0x000fe200000100ec */
[----:B------:R-:W-:Y:S01]  /*3d50*/  FADD.FTZ R74, -R161, R99 ;  /* 0x00000063a14a7221 */ /* 0x000fe20000010100 */
[----:B------:R-:W-:-:S03]  /*3d60*/  HADD2.F32 R99, -RZ, R103.H1_H1 ;  /* 0x30000067ff637230 */ /* 0x000fc60000004100 */
[----:B------:R-:W-:Y:S01]  /*3d70*/  FMUL.FTZ R103, R156, R74 ;  /* 0x0000004a9c677220 */ /* 0x000fe20000410000 */
[----:B------:R-:W-:Y:S01]  /*3d80*/  FMUL.FTZ R74, R210, R107 ;  /* 0x0000006bd24a7220 */ /* 0x000fe20000410000 */
[----:B------:R-:W-:Y:S01]  /*3d90*/  FFMA.FTZ R206, R64, R206, R75 ;  /* 0x000000ce40ce7223 */ /* 0x000fe2000001004b */
[----:B------:R-:W-:Y:S01]  /*3da0*/  FADD.FTZ R209, R99, R209 ;  /* 0x000000d163d17221 */ /* 0x000fe20000010000 */
[----:B------:R3:W5:Y:S01]  /*3db0*/  LDL.LU R64, [R1+0x214] ;  /* 0x0002140001407983 */ /* 0x0007620000300800 */
[----:B------:R-:W-:-:S03]  /*3dc0*/  FFMA.FTZ R208, R103, R99, R208 ;  /* 0x0000006367d07223 */ /* 0x000fc600000100d0 */
[----:B------:R-:W-:Y:S01]  /*3dd0*/  STL [R1+0xc0], R240 ;  /* 0x0000c0f001007387 */ /* 0x000fe20000100800 */
[----:B------:R-:W-:-:S03]  /*3de0*/  FFMA.FTZ R99, R207, R99, R74 ;  /* 0x00000063cf637223 */ /* 0x000fc6000001004a */
[----:B------:R-:W-:Y:S01]  /*3df0*/  STL [R1+0xbc], R236 ;  /* 0x0000bcec01007387 */ /* 0x000fe20000100800 */
[----:B------:R-:W-:Y:S02]  /*3e00*/  HADD2.F32 R207, -RZ, R108.H0_H0 ;  /* 0x2000006cffcf7230 */ /* 0x000fe40000004100 */
[----:B------:R-:W-:Y:S01]  /*3e10*/  FADD.FTZ R91, R107, R91 ;  /* 0x0000005b6b5b7221 */ /* 0x000fe20000010000 */
[----:B------:R2:W-:Y:S01]  /*3e20*/  STL [R1+0xc8], R209 ;  /* 0x0000c8d101007387 */ /* 0x0005e20000100800 */
[----:B------:R-:W-:-:S03]  /*3e30*/  FFMA.FTZ R90, R103, R107, R90 ;  /* 0x0000006b675a7223 */ /* 0x000fc6000001005a */
[----:B------:R-:W-:Y:S04]  /*3e40*/  STL [R1+0xc4], R208 ;  /* 0x0000c4d001007387 */ /* 0x000fe80000100800 */
[----:B------:R-:W4:Y:S01]  /*3e50*/  LDL R210, [R1+0x110] ;  /* 0x0001100001d27983 */ /* 0x000f220000100800 */
[----:B--2---:R-:W-:-:S03]  /*3e60*/  HADD2.F32 R209, -RZ, R108.H1_H1 ;  /* 0x3000006cffd17230 */ /* 0x004fc60000004100 */
[----:B------:R-:W2:Y:S01]  /*3e70*/  LDL R240, [R1+0x104] ;  /* 0x0001040001f07983 */ /* 0x000ea20000100800 */
[----:B------:R-:W-:-:S03]  /*3e80*/  FADD.FTZ R108, -R161, R207 ;  /* 0x000000cfa16c7221 */ /* 0x000fc60000010100 */
[----:B------:R0:W-:Y:S04]  /*3e90*/  STL [R1+0xd0], R91 ;  /* 0x0000d05b01007387 */ /* 0x0001e80000100800 */
[----:B------:R-:W3:Y:S04]  /*3ea0*/  LDL R236, [R1+0x108] ;  /* 0x0001080001ec7983 */ /* 0x000ee80000100800 */
[----:B------:R1:W-:Y:S04]  /*3eb0*/  STL [R1+0xcc], R90 ;  /* 0x0000cc5a01007387 */ /* 0x0003e80000100800 */
[----:B------:R-:W4:Y:S01]  /*3ec0*/  LDL R207, [R1+0x10c] ;  /* 0x00010c0001cf7983 */ /* 0x000f220000100800 */
[----:B0-----:R-:W-:-:S02]  /*3ed0*/  HADD2.F32 R91, -RZ, R109.H0_H0 ;  /* 0x2000006dff5b7230 */ /* 0x001fc40000004100 */
[----:B------:R-:W-:Y:S02]  /*3ee0*/  HADD2.F32 R107, -RZ, R109.H1_H1 ;  /* 0x3000006dff6b7230 */ /* 0x000fe40000004100 */
[--C-:B------:R-:W-:Y:S02]  /*3ef0*/  HADD2.F32 R208, -RZ, R110.reuse.H1_H1 ;  /* 0x3000006effd07230 */ /* 0x100fe40000004100 */
[----:B-1----:R-:W-:Y:S02]  /*3f00*/  HADD2.F32 R90, -RZ, R110.H0_H0 ;  /* 0x2000006eff5a7230 */ /* 0x002fe40000004100 */
[--C-:B------:R-:W-:Y:S02]  /*3f10*/  HADD2.F32 R75, -RZ, R111.reuse.H0_H0 ;  /* 0x2000006fff4b7230 */ /* 0x100fe40000004100 */
[----:B------:R-:W-:Y:S02]  /*3f20*/  HADD2.F32 R74, -RZ, R111.H1_H1 ;  /* 0x3000006fff4a7230 */ /* 0x000fe40000004100 */
[C---:B------:R-:W-:Y:S01]  /*3f30*/  FADD.FTZ R111, -R161.reuse, R91 ;  /* 0x0000005ba16f7221 */ /* 0x040fe20000010100 */
[----:B------:R-:W-:Y:S01]  /*3f40*/  FADD.FTZ R91, -R161, R107 ;  /* 0x0000006ba15b7221 */ /* 0x000fe20000010100 */
[----:B------:R-:W-:-:S02]  /*3f50*/  HADD2.F32 R107, -RZ, R116.H0_H0 ;  /* 0x20000074ff6b7230 */ /* 0x000fc40000004100 */
[C---:B------:R-:W-:Y:S01]  /*3f60*/  FADD.FTZ R109, -R161.reuse, R209 ;  /* 0x000000d1a16d7221 */ /* 0x040fe20000010100 */
[C---:B------:R-:W-:Y:S01]  /*3f70*/  FADD.FTZ R90, -R161.reuse, R90 ;  /* 0x0000005aa15a7221 */ /* 0x040fe20000010100 */
[C---:B------:R-:W-:Y:S01]  /*3f80*/  FADD.FTZ R208, -R161.reuse, R208 ;  /* 0x000000d0a1d07221 */ /* 0x040fe20000010100 */
[C---:B------:R-:W-:Y:S01]  /*3f90*/  FADD.FTZ R75, -R161.reuse, R75 ;  /* 0x0000004ba14b7221 */ /* 0x040fe20000010100 */
[----:B------:R-:W-:Y:S01]  /*3fa0*/  FADD.FTZ R74, -R161, R74 ;  /* 0x0000004aa14a7221 */ /* 0x000fe20000010100 */
[----:B------:R-:W-:Y:S01]  /*3fb0*/  FMUL.FTZ R108, R156, R108 ;  /* 0x0000006c9c6c7220 */ /* 0x000fe20000410000 */
[----:B------:R-:W-:Y:S01]  /*3fc0*/  FADD.FTZ R43, R107, R43 ;  /* 0x0000002b6b2b7221 */ /* 0x000fe20000010000 */
[----:B------:R-:W3:Y:S01]  /*3fd0*/  LDL R209, [R1+0x100] ;  /* 0x0001000001d17983 */ /* 0x000ee20000100800 */
[----:B------:R-:W-:Y:S02]  /*3fe0*/  HADD2.F32 R110, -RZ, R112.H0_H0 ;  /* 0x20000070ff6e7230 */ /* 0x000fe40000004100 */
[----:B------:R-:W-:-:S03]  /*3ff0*/  FFMA.FTZ R24, R108, R107, R24 ;  /* 0x0000006b6c187223 */ /* 0x000fc60000010018 */
[-C--:B----4-:R-:W-:Y:S01]  /*4000*/  FMUL.FTZ R161, R207, R110.reuse ;  /* 0x0000006ecfa17220 */ /* 0x090fe20000410000 */
[----:B------:R-:W-:Y:S02]  /*4010*/  HADD2.F32 R112, -RZ, R112.H1_H1 ;  /* 0x30000070ff707230 */ /* 0x000fe40000004100 */
[----:B------:R-:W-:Y:S01]  /*4020*/  FADD.FTZ R154, R110, R154 ;  /* 0x0000009a6e9a7221 */ /* 0x000fe20000010000 */
[----:B------:R-:W-:Y:S01]  /*4030*/  FFMA.FTZ R129, R108, R110, R129 ;  /* 0x0000006e6c817223 */ /* 0x000fe20000010081 */
[----:B------:R-:W-:Y:S01]  /*4040*/  FFMA.FTZ R107, R210, R107, R161 ;  /* 0x0000006bd26b7223 */ /* 0x000fe200000100a1 */
[----:B------:R-:W-:Y:S01]  /*4050*/  FMUL.FTZ R109, R156, R109 ;  /* 0x0000006d9c6d7220 */ /* 0x000fe20000410000 */
[----:B------:R-:W4:Y:S01]  /*4060*/  LDL R210, [R1+0xfc] ;  /* 0x0000fc0001d27983 */ /* 0x000f220000100800 */
[----:B------:R-:W-:Y:S02]  /*4070*/  HADD2.F32 R110, -RZ, R116.H1_H1 ;  /* 0x30000074ff6e7230 */ /* 0x000fe40000004100 */
[----:B--2---:R-:W-:Y:S01]  /*4080*/  FMUL.FTZ R116, R240, R112 ;  /* 0x00000070f0747220 */ /* 0x004fe20000410000 */
[----:B------:R-:W2:Y:S02]  /*4090*/  LDL R207, [R1+0xf8] ;  /* 0x0000f80001cf7983 */ /* 0x000ea40000100800 */
[----:B------:R-:W-:Y:S01]  /*40a0*/  FADD.FTZ R120, R110, R120 ;  /* 0x000000786e787221 */ /* 0x000fe20000010000 */
[-C--:B------:R-:W-:Y:S01]  /*40b0*/  FFMA.FTZ R25, R109, R110.reuse, R25 ;  /* 0x0000006e6d197223 */ /* 0x080fe20000010019 */
[----:B---3--:R-:W-:Y:S01]  /*40c0*/  FFMA.FTZ R110, R236, R110, R116 ;  /* 0x0000006eec6e7223 */ /* 0x008fe20000010074 */
[----:B------:R-:W-:Y:S01]  /*40d0*/  FADD.FTZ R143, R112, R143 ;  /* 0x0000008f708f7221 */ /* 0x000fe20000010000 */
[----:B------:R-:W3:Y:S01]  /*40e0*/  LDL R236, [R1+0xf4] ;  /* 0x0000f40001ec7983 */ /* 0x000ee20000100800 */
[----:B------:R-:W-:-:S02]  /*40f0*/  HADD2.F32 R116, -RZ, R113.H0_H0 ;  /* 0x20000071ff747230 */ /* 0x000fc40000004100 */
[----:B------:R-:W-:Y:S01]  /*4100*/  FFMA.FTZ R130, R109, R112, R130 ;  /* 0x000000706d827223 */ /* 0x000fe20000010082 */
[----:B------:R-:W-:Y:S02]  /*4110*/  HADD2.F32 R112, -RZ, R117.H0_H0 ;  /* 0x20000075ff707230 */ /* 0x000fe40000004100 */
[----:B------:R-:W-:Y:S01]  /*4120*/  FMUL.FTZ R111, R156, R111 ;  /* 0x0000006f9c6f7220 */ /* 0x000fe20000410000 */
[----:B------:R-:W2:Y:S02]  /*4130*/  LDL R240, [R1+0xe8] ;  /* 0x0000e80001f07983 */ /* 0x000ea40000100800 */
[----:B------:R-:W-:Y:S01]  /*4140*/  FADD.FTZ R121, R112, R121 ;  /* 0x0000007970797221 */ /* 0x000fe20000010000 */
[----:B------:R-:W-:Y:S01]  /*4150*/  FFMA.FTZ R26, R111, R112, R26 ;  /* 0x000000706f1a7223 */ /* 0x000fe2000001001a */
[----:B----4-:R-:W-:Y:S02]  /*4160*/  FMUL.FTZ R161, R210, R116 ;  /* 0x00000074d2a17220 */ /* 0x010fe40000410000 */
[----:B------:R-:W4:Y:S02]  /*4170*/  LDL R210, [R1+0xec] ;  /* 0x0000ec0001d27983 */ /* 0x000f240000100800 */
[----:B------:R-:W-:-:S02]  /*4180*/  FFMA.FTZ R112, R209, R112, R161 ;  /* 0x00000070d1707223 */ /* 0x000fc400000100a1 */
[----:B------:R-:W4:Y:S01]  /*4190*/  LDL R209, [R1+0xf0] ;  /* 0x0000f00001d17983 */ /* 0x000f220000100800 */
[----:B------:R-:W-:Y:S02]  /*41a0*/  HADD2.F32 R161, -RZ, R113.H1_H1 ;  /* 0x30000071ffa17230 */ /* 0x000fe40000004100 */
[----:B------:R-:W-:Y:S01]  /*41b0*/  FADD.FTZ R142, R116, R142 ;  /* 0x0000008e748e7221 */ /* 0x000fe20000010000 */
[----:B------:R-:W-:Y:S01]  /*41c0*/  FFMA.FTZ R131, R111, R116, R131 ;  /* 0x000000746f837223 */ /* 0x000fe20000010083 */
[----:B------:R-:W-:Y:S02]  /*41d0*/  HADD2.F32 R116, -RZ, R117.H1_H1 ;  /* 0x30000075ff747230 */ /* 0x000fe40000004100 */
[----:B------:R-:W-:Y:S01]  /*41e0*/  FMUL.FTZ R113, R156, R91 ;  /* 0x0000005b9c717220 */ /* 0x000fe20000410000 */
[----:B---3--:R-:W-:Y:S02]  /*41f0*/  FMUL.FTZ R91, R236, R161 ;  /* 0x000000a1ec5b7220 */ /* 0x008fe40000410000 */
[----:B------:R-:W3:Y:S01]  /*4200*/  LDL R236, [R1+0xdc] ;  /* 0x0000dc0001ec7983 */ /* 0x000ee20000100800 */
[----:B------:R-:W-:Y:S01]  /*4210*/  FADD.FTZ R122, R116, R122 ;  /* 0x0000007a747a7221 */ /* 0x000fe20000010000 */
[-C--:B------:R-:W-:Y:S01]  /*4220*/  FFMA.FTZ R27, R113, R116.reuse, R27 ;  /* 0x00000074711b7223 */ /* 0x080fe2000001001b */
[----:B--2---:R-:W-:-:S02]  /*4230*/  FFMA.FTZ R116, R207, R116, R91 ;  /* 0x00000074cf747223 */ /* 0x004fc4000001005b */
[----:B------:R-:W2:Y:S01]  /*4240*/  LDL R207, [R1+0xe4] ;  /* 0x0000e40001cf7983 */ /* 0x000ea20000100800 */
[----:B------:R-:W-:Y:S02]  /*4250*/  HADD2.F32 R91, -RZ, R114.H0_H0 ;  /* 0x20000072ff5b7230 */ /* 0x000fe40000004100 */
[----:B------:R-:W-:Y:S01]  /*4260*/  FADD.FTZ R141, R161, R141 ;  /* 0x0000008da18d7221 */ /* 0x000fe20000010000 */
[----:B------:R-:W-:Y:S01]  /*4270*/  FFMA.FTZ R132, R113, R161, R132 ;  /* 0x000000a171847223 */ /* 0x000fe20000010084 */
[----:B------:R-:W-:Y:S01]  /*4280*/  FMUL.FTZ R117, R156, R90 ;  /* 0x0000005a9c757220 */ /* 0x000fe20000410000 */
[----:B------:R-:W-:-:S05]  /*4290*/  HADD2.F32 R161, -RZ, R118.H0_H0 ;  /* 0x20000076ffa17230 */ /* 0x000fca0000004100 */
[----:B------:R-:W-:Y:S01]  /*42a0*/  FADD.FTZ R123, R161, R123 ;  /* 0x0000007ba17b7221 */ /* 0x000fe20000010000 */
[----:B------:R-:W-:Y:S01]  /*42b0*/  FFMA.FTZ R28, R117, R161, R28 ;  /* 0x000000a1751c7223 */ /* 0x000fe2000001001c */
[----:B------:R-:W-:Y:S01]  /*42c0*/  FADD.FTZ R140, R91, R140 ;  /* 0x0000008c5b8c7221 */ /* 0x000fe20000010000 */
        /* <DEDUP_REMOVED lines=12> */
[----:B----4-:R-:W-:-:S03]  /*4390*/  FMUL.FTZ R90, R210, R91 ;  /* 0x0000005bd25a7220 */ /* 0x010fc60000410000 */
[----:B------:R-:W4:Y:S01]  /*43a0*/  LDL R210, [R1+0xe0] ;  /* 0x0000e00001d27983 */ /* 0x000f220000100800 */
[----:B------:R-:W-:-:S03]  /*43b0*/  FFMA.FTZ R161, R209, R161, R90 ;  /* 0x000000a1d1a17223 */ /* 0x000fc6000001005a */
[----:B------:R-:W4:Y:S04]  /*43c0*/  LDL R209, [R1+0xd4] ;  /* 0x0000d40001d17983 */ /* 0x000f280000100800 */
[----:B------:R-:W4:Y:S01]  /*43d0*/  LDL R91, [R1+0xd8] ;  /* 0x0000d800015b7983 */ /* 0x000f220000100800 */
[----:B------:R-:W-:Y:S02]  /*43e0*/  HADD2.F32 R114, -RZ, R114.H1_H1 ;  /* 0x30000072ff727230 */ /* 0x000fe40000004100 */
[----:B------:R-:W-:Y:S01]  /*43f0*/  FMUL.FTZ R208, R156, R208 ;  /* 0x000000d09cd07220 */ /* 0x000fe20000410000 */
[----:B------:R-:W-:Y:S02]  /*4400*/  HADD2.F32 R118, -RZ, R118.H1_H1 ;  /* 0x30000076ff767230 */ /* 0x000fe40000004100 */
[----:B------:R-:W-:-:S02]  /*4410*/  HADD2.F32 R90, -RZ, R115.H0_H0 ;  /* 0x20000073ff5a7230 */ /* 0x000fc40000004100 */
[-C--:B--2---:R-:W-:Y:S01]  /*4420*/  FMUL.FTZ R207, R207, R114.reuse ;  /* 0x00000072cfcf7220 */ /* 0x084fe20000410000 */
[----:B------:R-:W-:Y:S01]  /*4430*/  FADD.FTZ R139, R114, R139 ;  /* 0x0000008b728b7221 */ /* 0x000fe20000010000 */
[----:B------:R-:W-:Y:S01]  /*4440*/  FFMA.FTZ R134, R208, R114, R134 ;  /* 0x00000072d0867223 */ /* 0x000fe20000010086 */
[----:B------:R-:W-:Y:S01]  /*4450*/  FADD.FTZ R124, R118, R124 ;  /* 0x0000007c767c7221 */ /* 0x000fe20000010000 */
[-C--:B------:R-:W-:Y:S01]  /*4460*/  FFMA.FTZ R29, R208, R118.reuse, R29 ;  /* 0x00000076d01d7223 */ /* 0x080fe2000001001d */
[----:B------:R-:W-:Y:S01]  /*4470*/  FFMA.FTZ R207, R240, R118, R207 ;  /* 0x00000076f0cf7223 */ /* 0x000fe200000100cf */
[--C-:B------:R-:W-:Y:S02]  /*4480*/  HADD2.F32 R114, -RZ, R119.reuse.H0_H0 ;  /* 0x20000077ff727230 */ /* 0x100fe40000004100 */
[----:B------:R-:W-:Y:S01]  /*4490*/  FMUL.FTZ R118, R156, R75 ;  /* 0x0000004b9c767220 */ /* 0x000fe20000410000 */
[----:B---3--:R-:W-:Y:S02]  /*44a0*/  FMUL.FTZ R75, R236, R90 ;  /* 0x0000005aec4b7220 */ /* 0x008fe40000410000 */
[----:B------:R-:W-:Y:S01]  /*44b0*/  FADD.FTZ R125, R114, R125 ;  /* 0x0000007d727d7221 */ /* 0x000fe20000010000 */
[----:B------:R-:W-:Y:S01]  /*44c0*/  FFMA.FTZ R30, R118, R114, R30 ;  /* 0x00000072761e7223 */ /* 0x000fe2000001001e */
[----:B------:R-:W-:-:S05]  /*44d0*/  HADD2.F32 R119, -RZ, R119.H1_H1 ;  /* 0x30000077ff777230 */ /* 0x000fca0000004100 */
[----:B------:R-:W-:Y:S01]  /*44e0*/  FADD.FTZ R126, R119, R126 ;  /* 0x0000007e777e7221 */ /* 0x000fe20000010000 */
[----:B------:R-:W-:Y:S01]  /*44f0*/  UMOV UR4, 0xffffffff ;  /* 0xffffffff00047882 */ /* 0x000fe20000000000 */
[----:B------:R-:W-:Y:S01]  /*4500*/  ISETP.NE.U32.AND P2, PT, RZ, UR14, PT ;  /* 0x0000000eff007c0c */ /* 0x000fe2000bf45070 */
[----:B------:R-:W-:Y:S01]  /*4510*/  FADD.FTZ R138, R90, R138 ;  /* 0x0000008a5a8a7221 */ /* 0x000fe20000010000 */
[----:B------:R-:W-:Y:S02]  /*4520*/  FFMA.FTZ R135, R118, R90, R135 ;  /* 0x0000005a76877223 */ /* 0x000fe40000010087 */
[----:B------:R-:W-:Y:S01]  /*4530*/  ISETP.NE.AND.EX P2, PT, RZ, UR15, PT, P2 ;  /* 0x0000000fff007c0c */ /* 0x000fe2000bf45320 */
[----:B----4-:R-:W-:Y:S01]  /*4540*/  FFMA.FTZ R114, R210, R114, R75 ;  /* 0x00000072d2727223 */ /* 0x010fe2000001004b */
[----:B------:R-:W-:Y:S02]  /*4550*/  HADD2.F32 R75, -RZ, R115.H1_H1 ;  /* 0x30000073ff4b7230 */ /* 0x000fe40000004100 */
[----:B------:R-:W-:-:S03]  /*4560*/  FMUL.FTZ R115, R156, R74 ;  /* 0x0000004a9c737220 */ /* 0x000fc60000410000 */
[----:B------:R-:W-:Y:S01]  /*4570*/  FMUL.FTZ R74, R209, R75 ;  /* 0x0000004bd14a7220 */ /* 0x000fe20000410000 */
[----:B------:R-:W-:Y:S01]  /*4580*/  FFMA.FTZ R31, R115, R119, R31 ;  /* 0x00000077731f7223 */ /* 0x000fe2000001001f */
[----:B------:R-:W-:Y:S01]  /*4590*/  FADD.FTZ R137, R75, R137 ;  /* 0x000000894b897221 */ /* 0x000fe20000010000 */
[----:B------:R-:W-:Y:S01]  /*45a0*/  FFMA.FTZ R136, R115, R75, R136 ;  /* 0x0000004b73887223 */ /* 0x000fe20000010088 */
[----:B------:R-:W-:Y:S01]  /*45b0*/  FFMA.FTZ R119, R91, R119, R74 ;  /* 0x000000775b777223 */ /* 0x000fe2000001004a */
        /* <DEDUP_REMOVED lines=99> */
.L_x_1079:
        /* <DEDUP_REMOVED lines=63> */
[----:B------:R-:W-:Y:S02]  /*4fe0*/  F2FP.F16.F32.PACK_AB R75, R74, R75 ;  /* 0x0000004b4a4b723e */ /* 0x000fe400000000ff */
[----:B------:R-:W-:Y:S02]  /*4ff0*/  F2FP.F16.F32.PACK_AB R74, R171, R173 ;  /* 0x000000adab4a723e */ /* 0x000fe400000000ff */
[----:B------:R-:W-:-:S02]  /*5000*/  F2FP.F16.F32.PACK_AB R73, R175, R73 ;  /* 0x00000049af49723e */ /* 0x000fc400000000ff */
[----:B------:R-:W-:Y:S01]  /*5010*/  F2FP.F16.F32.PACK_AB R72, R72, R0 ;  /* 0x000000004848723e */ /* 0x000fe200000000ff */
[----:B------:R-:W-:Y:S06]  /*5020*/  BRA `(.L_x_1030) ;  /* 0x00000020003c7947 */ /* 0x000fec0003800000 */
.L_x_1029:
[-CC-:B------:R-:W-:Y:S01]  /*5030*/  FFMA.FTZ R167, R167, R210.reuse, R209.reuse ;  /* 0x000000d2a7a77223 */ /* 0x180fe200000100d1 */
[-CC-:B------:R-:W-:Y:S01]  /*5040*/  FFMA.FTZ R166, R166, R210.reuse, R209.reuse ;  /* 0x000000d2a6a67223 */ /* 0x180fe200000100d1 */
[-CC-:B------:R-:W-:Y:S01]  /*5050*/  FFMA.FTZ R173, R173, R210.reuse, R209.reuse ;  /* 0x000000d2adad7223 */ /* 0x180fe200000100d1 */
[-C--:B------:R-:W-:Y:S01]  /*5060*/  FFMA.FTZ R171, R171, R210.reuse, R209 ;  /* 0x000000d2abab7223 */ /* 0x080fe200000100d1 */
[----:B-----5:R-:W-:Y:S01]  /*5070*/  FADD.FTZ R65, R165, -R167 ;  /* 0x800000a7a5417221 */ /* 0x020fe20000010000 */
[----:B------:R-:W-:Y:S01]  /*5080*/  FADD.FTZ R67, R164, -R166 ;  /* 0x800000a6a4437221 */ /* 0x000fe20000010000 */
[----:B------:R-:W-:Y:S01]  /*5090*/  FADD.FTZ R172, R172, -R173 ;  /* 0x800000adacac7221 */ /* 0x000fe20000010000 */
[----:B------:R-:W-:Y:S01]  /*50a0*/  FADD.FTZ R170, R170, -R171 ;  /* 0x800000abaaaa7221 */ /* 0x000fe20000010000 */
[C---:B------:R-:W-:Y:S01]  /*50b0*/  FMUL.FTZ R65, R156.reuse, R65 ;  /* 0x000000419c417220 */ /* 0x040fe20000410000 */
[----:B------:R-:W-:Y:S01]  /*50c0*/  FMUL.FTZ R67, R156, R67 ;  /* 0x000000439c437220 */ /* 0x000fe20000410000 */
[----:B------:R-:W-:Y:S01]  /*50d0*/  ISETP.GE.U32.AND P2, PT, R72, RZ, PT ;  /* 0x000000ff4800720c */ /* 0x000fe20003f46070 */
[--C-:B------:R-:W-:Y:S01]  /*50e0*/  FFMA.FTZ R0, R0, R210, R209.reuse ;  /* 0x000000d200007223 */ /* 0x100fe200000100d1 */
[C---:B------:R-:W-:Y:S01]  /*50f0*/  FMUL.FTZ R66, R156.reuse, R172 ;  /* 0x000000ac9c427220 */ /* 0x040fe20000410000 */
[----:B-1----:R-:W-:Y:S01]  /*5100*/  FMUL.FTZ R75, R67, UR6 ;  /* 0x00000006434b7c20 */ /* 0x002fe20008410000 */
[----:B------:R-:W-:Y:S01]  /*5110*/  FMUL.FTZ R64, R65, UR6 ;  /* 0x0000000641407c20 */ /* 0x000fe20008410000 */
[----:B------:R-:W-:Y:S01]  /*5120*/  FMUL.FTZ R170, R156, R170 ;  /* 0x000000aa9caa7220 */ /* 0x000fe20000410000 */
[----:B------:R-:W-:Y:S01]  /*5130*/  LOP3.LUT P5, RZ, R73, 0xff0000, RZ, 0xc0, !PT ;  /* 0x00ff000049ff7812 */ /* 0x000fe200078ac0ff */
[-CC-:B------:R-:W-:Y:S01]  /*5140*/  FFMA.FTZ R179, R179, R210.reuse, R209.reuse ;  /* 0x000000d2b3b37223 */ /* 0x180fe200000100d1 */
[----:B------:R-:W-:Y:S01]  /*5150*/  ISETP.GE.U32.AND.EX P2, PT, R73, 0x1000000, PT, P2 ;  /* 0x010000004900780c */ /* 0x000fe20003f46120 */
[-CC-:B------:R-:W-:Y:S01]  /*5160*/  FFMA.FTZ R177, R177, R210.reuse, R209.reuse ;  /* 0x000000d2b1b17223 */ /* 0x180fe200000100d1 */
[----:B------:R-:W-:Y:S01]  /*5170*/  FFMA.FTZ R175, R175, R210, R209 ;  /* 0x000000d2afaf7223 */ /* 0x000fe200000100d1 */
[----:B------:R-:W-:Y:S01]  /*5180*/  FADD.FTZ R180, R180, -R0 ;  /* 0x80000000b4b47221 */ /* 0x000fe20000010000 */
[----:B------:R-:W-:Y:S01]  /*5190*/  FMUL.FTZ R74, R66, UR6 ;  /* 0x00000006424a7c20 */ /* 0x000fe20008410000 */
[----:B------:R-:W-:Y:S01]  /*51a0*/  FMUL.FTZ R0, R170, UR6 ;  /* 0x00000006aa007c20 */ /* 0x000fe20008410000 */
[C---:B------:R-:W-:Y:S01]  /*51b0*/  LOP3.LUT P4, RZ, R73.reuse, 0xff, RZ, 0xc0, !PT ;  /* 0x000000ff49ff7812 */ /* 0x040fe2000788c0ff */
[----:B------:R-:W-:Y:S01]  /*51c0*/  FADD.FTZ R178, R178, -R179 ;  /* 0x800000b3b2b27221 */ /* 0x000fe20000010000 */
[----:B------:R-:W-:Y:S01]  /*51d0*/  LOP3.LUT P3, RZ, R73, 0xff00, RZ, 0xc0, !PT ;  /* 0x0000ff0049ff7812 */ /* 0x000fe2000786c0ff */
[----:B------:R-:W-:Y:S01]  /*51e0*/  FADD.FTZ R176, R176, -R177 ;  /* 0x800000b1b0b07221 */ /* 0x000fe20000010000 */
[----:B------:R-:W-:Y:S01]  /*51f0*/  FSEL R75, R75, RZ, P2 ;  /* 0x000000ff4b4b7208 */ /* 0x000fe20001000000 */
[----:B------:R-:W-:Y:S01]  /*5200*/  FADD.FTZ R174, R174, -R175 ;  /* 0x800000afaeae7221 */ /* 0x000fe20000010000 */
[----:B------:R-:W-:Y:S01]  /*5210*/  FSEL R64, R64, RZ, P5 ;  /* 0x000000ff40407208 */ /* 0x000fe20002800000 */
[----:B------:R-:W-:Y:S01]  /*5220*/  FMUL.FTZ R178, R156, R178 ;  /* 0x000000b29cb27220 */ /* 0x000fe20000410000 */
[----:B------:R-:W-:Y:S01]  /*5230*/  FSEL R74, R74, RZ, P4 ;  /* 0x000000ff4a4a7208 */ /* 0x000fe20002000000 */
[C---:B------:R-:W-:Y:S01]  /*5240*/  FMUL.FTZ R174, R156.reuse, R174 ;  /* 0x000000ae9cae7220 */ /* 0x040fe20000410000 */
[----:B------:R-:W-:Y:S01]  /*5250*/  F2FP.F16.F32.PACK_AB R67, R67, R65 ;  /* 0x000000414343723e */ /* 0x000fe200000000ff */
[----:B------:R-:W-:Y:S01]  /*5260*/  FMUL.FTZ R65, R156, R176 ;  /* 0x000000b09c417220 */ /* 0x000fe20000410000 */
[----:B------:R-:W-:-:S02]  /*5270*/  FSEL R0, R0, RZ, P3 ;  /* 0x000000ff00007208 */ /* 0x000fc40001800000 */
[----:B------:R-:W-:Y:S01]  /*5280*/  F2FP.F16.F32.PACK_AB R75, R75, R64 ;  /* 0x000000404b4b723e */ /* 0x000fe200000000ff */
[----:B------:R-:W-:Y:S01]  /*5290*/  FMUL.FTZ R64, R156, R180 ;  /* 0x000000b49c407220 */ /* 0x000fe20000410000 */
[C---:B------:R-:W-:Y:S02]  /*52a0*/  LOP3.LUT P6, RZ, R72.reuse, 0xff0000, RZ, 0xc0, !PT ;  /* 0x00ff000048ff7812 */ /* 0x040fe400078cc0ff */
[C---:B------:R-:W-:Y:S02]  /*52b0*/  LOP3.LUT P2, RZ, R72.reuse, 0xff000000, RZ, 0xc0, !PT ;  /* 0xff00000048ff7812 */ /* 0x040fe4000784c0ff */
[C---:B------:R-:W-:Y:S02]  /*52c0*/  LOP3.LUT P5, RZ, R72.reuse, 0xff, RZ, 0xc0, !PT ;  /* 0x000000ff48ff7812 */ /* 0x040fe400078ac0ff */
[----:B------:R-:W-:Y:S01]  /*52d0*/  LOP3.LUT P4, RZ, R72, 0xff00, RZ, 0xc0, !PT ;  /* 0x0000ff0048ff7812 */ /* 0x000fe2000788c0ff */
[----:B------:R-:W-:Y:S01]  /*52e0*/  FMUL.FTZ R72, R64, UR6 ;  /* 0x0000000640487c20 */ /* 0x000fe20008410000 */
[----:B------:R-:W-:Y:S01]  /*52f0*/  F2FP.F16.F32.PACK_AB R74, R0, R74 ;  /* 0x0000004a004a723e */ /* 0x000fe200000000ff */
[----:B------:R-:W-:Y:S01]  /*5300*/  FMUL.FTZ R0, R65, UR6 ;  /* 0x0000000641007c20 */ /* 0x000fe20008410000 */
[C---:B------:R-:W-:Y:S01]  /*5310*/  F2FP.F16.F32.PACK_AB R65, R174.reuse, R65 ;  /* 0x00000041ae41723e */ /* 0x040fe200000000ff */
[----:B------:R-:W-:Y:S01]  /*5320*/  FMUL.FTZ R174, R174, UR6 ;  /* 0x00000006aeae7c20 */ /* 0x000fe20008410000 */
[C---:B------:R-:W-:Y:S01]  /*5330*/  F2FP.F16.F32.PACK_AB R64, R178.reuse, R64 ;  /* 0x00000040b240723e */ /* 0x040fe200000000ff */
[----:B------:R-:W-:Y:S01]  /*5340*/  FMUL.FTZ R178, R178, UR6 ;  /* 0x00000006b2b27c20 */ /* 0x000fe20008410000 */
[----:B------:R-:W-:-:S02]  /*5350*/  FSEL R0, R0, RZ, P6 ;  /* 0x000000ff00007208 */ /* 0x000fc40003000000 */
[----:B------:R-:W-:Y:S02]  /*5360*/  FSEL R73, R174, RZ, P2 ;  /* 0x000000ffae497208 */ /* 0x000fe40001000000 */
[----:B------:R-:W-:Y:S02]  /*5370*/  FSEL R72, R72, RZ, P5 ;  /* 0x000000ff48487208 */ /* 0x000fe40002800000 */
[----:B------:R-:W-:Y:S02]  /*5380*/  FSEL R178, R178, RZ, P4 ;  /* 0x000000ffb2b27208 */ /* 0x000fe40002000000 */
[----:B------:R-:W-:Y:S02]  /*5390*/  F2FP.F16.F32.PACK_AB R66, R170, R66 ;  /* 0x00000042aa42723e */ /* 0x000fe400000000ff */
[----:B------:R-:W-:Y:S02]  /*53a0*/  F2FP.F16.F32.PACK_AB R73, R73, R0 ;  /* 0x000000004949723e */ /* 0x000fe400000000ff */
[----:B------:R-:W-:Y:S01]  /*53b0*/  F2FP.F16.F32.PACK_AB R72, R178, R72 ;  /* 0x00000048b248723e */ /* 0x000fe200000000ff */
[----:B------:R-:W-:Y:S06]  /*53c0*/  BRA `(.L_x_1030) ;  /* 0x0000001c00547947 */ /* 0x000fec0003800000 */
.L_x_1028:
[----:B------:R-:W-:Y:S01]  /*53d0*/  UMOV UR4, UR8 ;  /* 0x0000000800047c82 */ /* 0x000fe20008000000 */
[----:B------:R-:W-:Y:S01]  /*53e0*/  UMOV UR5, UR9 ;  /* 0x0000000900057c82 */ /* 0x000fe20008000000 */
[----:B------:R-:W-:-:S04]  /*53f0*/  UISETP.NE.U32.AND UP0, UPT, UR4, URZ, UPT ;  /* 0x000000ff0400728c */ /* 0x000fc8000bf05070 */
[----:B------:R-:W-:-:S09]  /*5400*/  UISETP.NE.AND.EX UP0, UPT, UR5, URZ, UPT, UP0 ;  /* 0x000000ff0500728c */ /* 0x000fd2000bf05300 */
[----:B------:R-:W-:Y:S05]  /*5410*/  BRA.U UP0, `(.L_x_1031) ;  /* 0x0000000100f87547 */ /* 0x000fea000b800000 */
[-CC-:B------:R-:W-:Y:S01]  /*5420*/  FFMA.FTZ R166, R166, R210.reuse, R209.reuse ;  /* 0x000000d2a6a67223 */ /* 0x180fe200000100d1 */
[--C-:B-1---5:R-:W-:Y:S02]  /*5430*/  HADD2.F32 R75, -RZ, R47.reuse.H1_H1 ;  /* 0x3000002fff4b7230 */ /* 0x122fe40000004100 */
[-CC-:B------:R-:W-:Y:S01]  /*5440*/  FFMA.FTZ R173, R173, R210.reuse, R209.reuse ;  /* 0x000000d2adad7223 */ /* 0x180fe200000100d1 */
[----:B------:R-:W-:Y:S01]  /*5450*/  FFMA.FTZ R167, R167, R210, R209 ;  /* 0x000000d2a7a77223 */ /* 0x000fe200000100d1 */
[----:B------:R-:W-:Y:S01]  /*5460*/  FADD.FTZ R74, R164, -R166 ;  /* 0x800000a6a44a7221 */ /* 0x000fe20000010000 */
[----:B------:R-:W-:Y:S02]  /*5470*/  HADD2.F32 R90, -RZ, R46.H0_H0 ;  /* 0x2000002eff5a7230 */ /* 0x000fe40000004100 */
[----:B------:R-:W-:Y:S01]  /*5480*/  FADD.FTZ R173, R172, -R173 ;  /* 0x800000adacad7221 */ /* 0x000fe20000010000 */
[----:B------:R-:W-:Y:S01]  /*5490*/  FADD.FTZ R167, R165, -R167 ;  /* 0x800000a7a5a77221 */ /* 0x000fe20000010000 */
[----:B------:R-:W-:Y:S01]  /*54a0*/  FFMA.FTZ R74, R156, R74, R75 ;  /* 0x0000004a9c4a7223 */ /* 0x000fe2000001004b */
[----:B------:R-:W-:-:S02]  /*54b0*/  HADD2.F32 R75, -RZ, R47.H0_H0 ;  /* 0x2000002fff4b7230 */ /* 0x000fc40000004100 */
[----:B------:R-:W-:Y:S01]  /*54c0*/  FFMA.FTZ R90, R156, R173, R90 ;  /* 0x000000ad9c5a7223 */ /* 0x000fe2000001005a */
[----:B------:R-:W-:Y:S01]  /*54d0*/  ISETP.GE.U32.AND P2, PT, R72, RZ, PT ;  /* 0x000000ff4800720c */ /* 0x000fe20003f46070 */
[----:B------:R-:W-:Y:S01]  /*54e0*/  FMUL.FTZ R74, R74, UR6 ;  /* 0x000000064a4a7c20 */ /* 0x000fe20008410000 */
[C---:B------:R-:W-:Y:S01]  /*54f0*/  LOP3.LUT P5, RZ, R73.reuse, 0xff0000, RZ, 0xc0, !PT ;  /* 0x00ff000049ff7812 */ /* 0x040fe200078ac0ff */
[----:B------:R-:W-:Y:S01]  /*5500*/  FFMA.FTZ R75, R156, R167, R75 ;  /* 0x000000a79c4b7223 */ /* 0x000fe2000001004b */
[----:B------:R-:W-:Y:S01]  /*5510*/  FMUL.FTZ R90, R90, UR6 ;  /* 0x000000065a5a7c20 */ /* 0x000fe20008410000 */
[----:B------:R-:W-:Y:S01]  /*5520*/  LOP3.LUT P4, RZ, R73, 0xff, RZ, 0xc0, !PT ;  /* 0x000000ff49ff7812 */ /* 0x000fe2000788c0ff */
[-CC-:B------:R-:W-:Y:S01]  /*5530*/  FFMA.FTZ R171, R171, R210.reuse, R209.reuse ;  /* 0x000000d2abab7223 */ /* 0x180fe200000100d1 */
[----:B------:R-:W-:Y:S01]  /*5540*/  FMUL.FTZ R75, R75, UR6 ;  /* 0x000000064b4b7c20 */ /* 0x000fe20008410000 */
[----:B------:R-:W-:Y:S01]  /*5550*/  ISETP.GE.U32.AND.EX P2, PT, R73, 0x1000000, PT, P2 ;  /* 0x010000004900780c */ /* 0x000fe20003f46120 */
[-C--:B------:R-:W-:Y:S01]  /*5560*/  FFMA.FTZ R177, R177, R210.reuse, R209 ;  /* 0x000000d2b1b17223 */ /* 0x080fe200000100d1 */
[----:B------:R-:W-:Y:S01]  /*5570*/  FSEL R90, R90, RZ, P4 ;  /* 0x000000ff5a5a7208 */ /* 0x000fe20002000000 */
[----:B------:R-:W-:Y:S01]  /*5580*/  FADD.FTZ R171, R170, -R171 ;  /* 0x800000abaaab7221 */ /* 0x000fe20000010000 */
[----:B------:R-:W-:Y:S01]  /*5590*/  FSEL R74, R74, RZ, P2 ;  /* 0x000000ff4a4a7208 */ /* 0x000fe20001000000 */
[-CC-:B------:R-:W-:Y:S01]  /*55a0*/  FFMA.FTZ R175, R175, R210.reuse, R209.reuse ;  /* 0x000000d2afaf7223 */ /* 0x180fe200000100d1 */
[----:B------:R-:W-:Y:S01]  /*55b0*/  FSEL R75, R75, RZ, P5 ;  /* 0x000000ff4b4b7208 */ /* 0x000fe20002800000 */
[-CC-:B------:R-:W-:Y:S01]  /*55c0*/  FFMA.FTZ R179, R179, R210.reuse, R209.reuse ;  /* 0x000000d2b3b37223 */ /* 0x180fe200000100d1 */
[----:B------:R-:W-:Y:S01]  /*55d0*/  LOP3.LUT P6, RZ, R72, 0xff0000, RZ, 0xc0, !PT ;  /* 0x00ff000048ff7812 */ /* 0x000fe200078cc0ff */
[----:B------:R-:W-:Y:S01]  /*55e0*/  FFMA.FTZ R0, R0, R210, R209 ;  /* 0x000000d200007223 */ /* 0x000fe200000100d1 */
[----:B------:R-:W-:Y:S01]  /*55f0*/  LOP3.LUT P2, RZ, R72, 0xff000000, RZ, 0xc0, !PT ;  /* 0xff00000048ff7812 */ /* 0x000fe2000784c0ff */
[----:B------:R-:W-:Y:S01]  /*5600*/  FADD.FTZ R176, R176, -R177 ;  /* 0x800000b1b0b07221 */ /* 0x000fe20000010000 */
[----:B------:R-:W-:Y:S01]  /*5610*/  LOP3.LUT P5, RZ, R72, 0xff, RZ, 0xc0, !PT ;  /* 0x000000ff48ff7812 */ /* 0x000fe200078ac0ff */
[----:B------:R-:W-:Y:S01]  /*5620*/  FADD.FTZ R175, R174, -R175 ;  /* 0x800000afaeaf7221 */ /* 0x000fe20000010000 */
[----:B------:R-:W-:Y:S01]  /*5630*/  LOP3.LUT P4, RZ, R72, 0xff00, RZ, 0xc0, !PT ;  /* 0x0000ff0048ff7812 */ /* 0x000fe2000788c0ff */
[----:B------:R-:W-:Y:S01]  /*5640*/  HADD2.F32 R72, -RZ, R46.H1_H1 ;  /* 0x3000002eff487230 */ /* 0x000fe20000004100 */
[----:B------:R-:W-:Y:S01]  /*5650*/  LOP3.LUT P3, RZ, R73, 0xff00, RZ, 0xc0, !PT ;  /* 0x0000ff0049ff7812 */ /* 0x000fe2000786c0ff */
[----:B------:R-:W-:Y:S01]  /*5660*/  HADD2.F32 R73, -RZ, R45.H0_H0 ;  /* 0x2000002dff497230 */ /* 0x000fe20000004100 */
[----:B------:R-:W-:Y:S01]  /*5670*/  F2FP.F16.F32.PACK_AB R75, R74, R75 ;  /* 0x0000004b4a4b723e */ /* 0x000fe200000000ff */
[----:B------:R-:W-:-:S02]  /*5680*/  HADD2.F32 R91, -RZ, R44.H1_H1 ;  /* 0x3000002cff5b7230 */ /* 0x000fc40000004100 */
[----:B------:R-:W-:Y:S01]  /*5690*/  FFMA.FTZ R72, R156, R171, R72 ;  /* 0x000000ab9c487223 */ /* 0x000fe20000010048 */
[----:B------:R-:W-:Y:S01]  /*56a0*/  FADD.FTZ R178, R178, -R179 ;  /* 0x800000b3b2b27221 */ /* 0x000fe20000010000 */
[----:B------:R-:W-:Y:S01]  /*56b0*/  FADD.FTZ R0, R180, -R0 ;  /* 0x80000000b4007221 */ /* 0x000fe20000010000 */
[----:B------:R-:W-:Y:S01]  /*56c0*/  FFMA.FTZ R73, R156, R176, R73 ;  /* 0x000000b09c497223 */ /* 0x000fe20000010049 */
[----:B------:R-:W-:Y:S01]  /*56d0*/  FMUL.FTZ R72, R72, UR6 ;  /* 0x0000000648487c20 */ /* 0x000fe20008410000 */
[----:B------:R-:W-:Y:S02]  /*56e0*/  FFMA.FTZ R91, R156, R178, R91 ;  /* 0x000000b29c5b7223 */ /* 0x000fe4000001005b */
[----:B------:R-:W-:Y:S02]  /*56f0*/  FMUL.FTZ R73, R73, UR6 ;  /* 0x0000000649497c20 */ /* 0x000fe40008410000 */
[----:B------:R-:W-:Y:S01]  /*5700*/  FSEL R72, R72, RZ, P3 ;  /* 0x000000ff48487208 */ /* 0x000fe20001800000 */
[----:B------:R-:W-:-:S02]  /*5710*/  FMUL.FTZ R91, R91, UR6 ;  /* 0x000000065b5b7c20 */ /* 0x000fc40008410000 */
[----:B------:R-:W-:Y:S02]  /*5720*/  FSEL R73, R73, RZ, P6 ;  /* 0x000000ff49497208 */ /* 0x000fe40003000000 */
[----:B------:R-:W-:Y:S01]  /*5730*/  F2FP.F16.F32.PACK_AB R74, R72, R90 ;  /* 0x0000005a484a723e */ /* 0x000fe200000000ff */
[----:B------:R-:W-:Y:S01]  /*5740*/  HADD2.F32 R72, -RZ, R45.H1_H1 ;  /* 0x3000002dff487230 */ /* 0x000fe20000004100 */
[----:B------:R-:W-:Y:S01]  /*5750*/  FSEL R91, R91, RZ, P4 ;  /* 0x000000ff5b5b7208 */ /* 0x000fe20002000000 */
[----:B------:R-:W-:-:S03]  /*5760*/  HADD2.F32 R90, -RZ, R44.H0_H0 ;  /* 0x2000002cff5a7230 */ /* 0x000fc60000004100 */
[C---:B------:R-:W-:Y:S02]  /*5770*/  FFMA.FTZ R72, R156.reuse, R175, R72 ;  /* 0x000000af9c487223 */ /* 0x040fe40000010048 */
[----:B------:R-:W-:Y:S02]  /*5780*/  FFMA.FTZ R0, R156, R0, R90 ;  /* 0x000000009c007223 */ /* 0x000fe4000001005a */
[----:B------:R-:W-:Y:S02]  /*5790*/  FMUL.FTZ R72, R72, UR6 ;  /* 0x0000000648487c20 */ /* 0x000fe40008410000 */
[----:B------:R-:W-:-:S03]  /*57a0*/  FMUL.FTZ R0, R0, UR6 ;  /* 0x0000000600007c20 */ /* 0x000fc60008410000 */
[----:B------:R-:W-:Y:S02]  /*57b0*/  FSEL R72, R72, RZ, P2 ;  /* 0x000000ff48487208 */ /* 0x000fe40001000000 */
[----:B------:R-:W-:Y:S02]  /*57c0*/  FSEL R0, R0, RZ, P5 ;  /* 0x000000ff00007208 */ /* 0x000fe40002800000 */
[----:B------:R-:W-:Y:S02]  /*57d0*/  F2FP.F16.F32.PACK_AB R73, R72, R73 ;  /* 0x000000494849723e */ /* 0x000fe400000000ff */
[----:B------:R-:W-:Y:S01]  /*57e0*/  F2FP.F16.F32.PACK_AB R72, R91, R0 ;  /* 0x000000005b48723e */ /* 0x000fe200000000ff */
[----:B------:R-:W-:Y:S06]  /*57f0*/  BRA `(.L_x_1030) ;  /* 0x0000001800487947 */ /* 0x000fec0003800000 */
.L_x_1031:
[-CC-:B------:R-:W-:Y:S01]  /*5800*/  FFMA.FTZ R167, R167, R210.reuse, R209.reuse ;  /* 0x000000d2a7a77223 */ /* 0x180fe200000100d1 */
[--C-:B-----5:R-:W-:Y:S02]  /*5810*/  HADD2.F32 R64, -RZ, R47.reuse.H0_H0 ;  /* 0x2000002fff407230 */ /* 0x120fe40000004100 */
        /* <DEDUP_REMOVED lines=8> */
[----:B------:R-:W-:Y:S01]  /*58a0*/  FFMA.FTZ R66, R156, R172, R66 ;  /* 0x000000ac9c427223 */ /* 0x000fe20000010042 */
[----:B------:R-:W-:Y:S01]  /*58b0*/  ISETP.GE.U32.AND P2, PT, R72, RZ, PT ;  /* 0x000000ff4800720c */ /* 0x000fe20003f46070 */
[-C--:B------:R-:W-:Y:S01]  /*58c0*/  FFMA.FTZ R171, R171, R210.reuse, R209 ;  /* 0x000000d2abab7223 */ /* 0x080fe200000100d1 */
[----:B------:R-:W-:Y:S01]  /*58d0*/  LOP3.LUT P3, RZ, R73, 0xff0000, RZ, 0xc0, !PT ;  /* 0x00ff000049ff7812 */ /* 0x000fe2000786c0ff */
[----:B------:R-:W-:Y:S01]  /*58e0*/  FFMA.FTZ R65, R156, R65, R64 ;  /* 0x000000419c417223 */ /* 0x000fe20000010040 */
[----:B------:R-:W-:Y:S01]  /*58f0*/  FMUL.FTZ R64, R67, UR6 ;  /* 0x0000000643407c20 */ /* 0x000fe20008410000 */
[----:B-1----:R-:W-:Y:S01]  /*5900*/  FMUL.FTZ R74, R66, UR6 ;  /* 0x00000006424a7c20 */ /* 0x002fe20008410000 */
[----:B------:R-:W-:Y:S01]  /*5910*/  ISETP.GE.U32.AND.EX P2, PT, R73, 0x1000000, PT, P2 ;  /* 0x010000004900780c */ /* 0x000fe20003f46120 */
[----:B------:R-:W-:Y:S01]  /*5920*/  FMUL.FTZ R75, R65, UR6 ;  /* 0x00000006414b7c20 */ /* 0x000fe20008410000 */
[----:B------:R-:W-:Y:S01]  /*5930*/  LOP3.LUT P5, RZ, R73, 0xff, RZ, 0xc0, !PT ;  /* 0x000000ff49ff7812 */ /* 0x000fe200078ac0ff */
[----:B------:R-:W-:Y:S01]  /*5940*/  FADD.FTZ R170, R170, -R171 ;  /* 0x800000abaaaa7221 */ /* 0x000fe20000010000 */
[----:B------:R-:W-:Y:S01]  /*5950*/  FSEL R64, R64, RZ, P3 ;  /* 0x000000ff40407208 */ /* 0x000fe20001800000 */
[-CC-:B------:R-:W-:Y:S01]  /*5960*/  FFMA.FTZ R175, R175, R210.reuse, R209.reuse ;  /* 0x000000d2afaf7223 */ /* 0x180fe200000100d1 */
[----:B------:R-:W-:Y:S01]  /*5970*/  FSEL R75, R75, RZ, P2 ;  /* 0x000000ff4b4b7208 */ /* 0x000fe20001000000 */
[-C--:B------:R-:W-:Y:S01]  /*5980*/  FFMA.FTZ R179, R179, R210.reuse, R209 ;  /* 0x000000d2b3b37223 */ /* 0x080fe200000100d1 */
[----:B------:R-:W-:Y:S01]  /*5990*/  FSEL R74, R74, RZ, P5 ;  /* 0x000000ff4a4a7208 */ /* 0x000fe20002800000 */
[----:B------:R-:W-:Y:S01]  /*59a0*/  FADD.FTZ R175, R174, -R175 ;  /* 0x800000afaeaf7221 */ /* 0x000fe20000010000 */
[C---:B------:R-:W-:Y:S01]  /*59b0*/  LOP3.LUT P6, RZ, R72.reuse, 0xff0000, RZ, 0xc0, !PT ;  /* 0x00ff000048ff7812 */ /* 0x040fe200078cc0ff */
[-CC-:B------:R-:W-:Y:S01]  /*59c0*/  FFMA.FTZ R177, R177, R210.reuse, R209.reuse ;  /* 0x000000d2b1b17223 */ /* 0x180fe200000100d1 */
[----:B------:R-:W-:Y:S01]  /*59d0*/  LOP3.LUT P2, RZ, R72, 0xff000000, RZ, 0xc0, !PT ;  /* 0xff00000048ff7812 */ /* 0x000fe2000784c0ff */
[----:B------:R-:W-:Y:S01]  /*59e0*/  FFMA.FTZ R0, R0, R210, R209 ;  /* 0x000000d200007223 */ /* 0x000fe200000100d1 */
[----:B------:R-:W-:Y:S01]  /*59f0*/  LOP3.LUT P3, RZ, R72, 0xff, RZ, 0xc0, !PT ;  /* 0x000000ff48ff7812 */ /* 0x000fe2000786c0ff */
[----:B------:R-:W-:Y:S01]  /*5a00*/  FADD.FTZ R178, R178, -R179 ;  /* 0x800000b3b2b27221 */ /* 0x000fe20000010000 */
[----:B------:R-:W-:Y:S01]  /*5a10*/  LOP3.LUT P5, RZ, R72, 0xff00, RZ, 0xc0, !PT ;  /* 0x0000ff0048ff7812 */ /* 0x000fe200078ac0ff */
[----:B------:R-:W-:Y:S01]  /*5a20*/  HADD2.F32 R72, -RZ, R46.H1_H1 ;  /* 0x3000002eff487230 */ /* 0x000fe20000004100 */
[----:B------:R-:W-:Y:S01]  /*5a30*/  F2FP.F16.F32.PACK_AB R67, R65, R67 ;  /* 0x000000434143723e */ /* 0x000fe200000000ff */
[----:B------:R-:W-:Y:S01]  /*5a40*/  FADD.FTZ R176, R176, -R177 ;  /* 0x800000b1b0b07221 */ /* 0x000fe20000010000 */
[----:B------:R-:W-:Y:S01]  /*5a50*/  LOP3.LUT P4, RZ, R73, 0xff00, RZ, 0xc0, !PT ;  /* 0x0000ff0049ff7812 */ /* 0x000fe2000788c0ff */
[----:B------:R-:W-:Y:S01]  /*5a60*/  FADD.FTZ R0, R180, -R0 ;  /* 0x80000000b4007221 */ /* 0x000fe20000010000 */
[----:B------:R-:W-:Y:S01]  /*5a70*/  FFMA.FTZ R72, R156, R170, R72 ;  /* 0x000000aa9c487223 */ /* 0x000fe20000010048 */
[----:B------:R-:W-:Y:S01]  /*5a80*/  F2FP.F16.F32.PACK_AB R75, R75, R64 ;  /* 0x000000404b4b723e */ /* 0x000fe200000000ff */
[----:B------:R-:W-:-:S02]  /*5a90*/  HADD2.F32 R64, -RZ, R45.H1_H1 ;  /* 0x3000002dff407230 */ /* 0x000fc40000004100 */
[C---:B------:R-:W-:Y:S01]  /*5aa0*/  FMUL.FTZ R65, R72.reuse, UR6 ;  /* 0x0000000648417c20 */ /* 0x040fe20008410000 */
[----:B------:R-:W-:Y:S01]  /*5ab0*/  F2FP.F16.F32.PACK_AB R66, R72, R66 ;  /* 0x000000424842723e */ /* 0x000fe200000000ff */
[--C-:B------:R-:W-:Y:S02]  /*5ac0*/  HADD2.F32 R72, -RZ, R44.reuse.H1_H1 ;  /* 0x3000002cff487230 */ /* 0x100fe40000004100 */
[C---:B------:R-:W-:Y:S01]  /*5ad0*/  FFMA.FTZ R175, R156.reuse, R175, R64 ;  /* 0x000000af9caf7223 */ /* 0x040fe20000010040 */
[----:B------:R-:W-:Y:S01]  /*5ae0*/  HADD2.F32 R64, -RZ, R44.H0_H0 ;  /* 0x2000002cff407230 */ /* 0x000fe20000004100 */
[----:B------:R-:W-:Y:S01]  /*5af0*/  FSEL R65, R65, RZ, P4 ;  /* 0x000000ff41417208 */ /* 0x000fe20002000000 */
[----:B------:R-:W-:-:S03]  /*5b00*/  FFMA.FTZ R178, R156, R178, R72 ;  /* 0x000000b29cb27223 */ /* 0x000fc60000010048 */
[----:B------:R-:W-:Y:S01]  /*5b10*/  F2FP.F16.F32.PACK_AB R74, R65, R74 ;  /* 0x0000004a414a723e */ /* 0x000fe200000000ff */
[----:B------:R-:W-:Y:S02]  /*5b20*/  HADD2.F32 R65, -RZ, R45.H0_H0 ;  /* 0x2000002dff417230 */ /* 0x000fe40000004100 */
[----:B------:R-:W-:-:S03]  /*5b30*/  FFMA.FTZ R64, R156, R0, R64 ;  /* 0x000000009c407223 */ /* 0x000fc60000010040 */
[----:B------:R-:W-:Y:S01]  /*5b40*/  FFMA.FTZ R65, R156, R176, R65 ;  /* 0x000000b09c417223 */ /* 0x000fe20000010041 */
[----:B------:R-:W-:Y:S01]  /*5b50*/  FMUL.FTZ R72, R64, UR6 ;  /* 0x0000000640487c20 */ /* 0x000fe20008410000 */
[C---:B------:R-:W-:Y:S01]  /*5b60*/  F2FP.F16.F32.PACK_AB R64, R178.reuse, R64 ;  /* 0x00000040b240723e */ /* 0x040fe200000000ff */
[----:B------:R-:W-:Y:S01]  /*5b70*/  FMUL.FTZ R178, R178, UR6 ;  /* 0x00000006b2b27c20 */ /* 0x000fe20008410000 */
[----:B------:R-:W-:Y:S01]  /*5b80*/  FMUL.FTZ R0, R65, UR6 ;  /* 0x0000000641007c20 */ /* 0x000fe20008410000 */
[C---:B------:R-:W-:Y:S01]  /*5b90*/  F2FP.F16.F32.PACK_AB R65, R175.reuse, R65 ;  /* 0x00000041af41723e */ /* 0x040fe200000000ff */
[----:B------:R-:W-:Y:S01]  /*5ba0*/  FMUL.FTZ R175, R175, UR6 ;  /* 0x00000006afaf7c20 */ /* 0x000fe20008410000 */
[----:B------:R-:W-:Y:S02]  /*5bb0*/  FSEL R72, R72, RZ, P3 ;  /* 0x000000ff48487208 */ /* 0x000fe40001800000 */
[----:B------:R-:W-:Y:S02]  /*5bc0*/  FSEL R0, R0, RZ, P6 ;  /* 0x000000ff00007208 */ /* 0x000fe40003000000 */
[----:B------:R-:W-:-:S02]  /*5bd0*/  FSEL R73, R175, RZ, P2 ;  /* 0x000000ffaf497208 */ /* 0x000fc40001000000 */
[----:B------:R-:W-:Y:S02]  /*5be0*/  FSEL R178, R178, RZ, P5 ;  /* 0x000000ffb2b27208 */ /* 0x000fe40002800000 */
[----:B------:R-:W-:Y:S02]  /*5bf0*/  F2FP.F16.F32.PACK_AB R73, R73, R0 ;  /* 0x000000004949723e */ /* 0x000fe400000000ff */
[----:B------:R-:W-:Y:S01]  /*5c00*/  F2FP.F16.F32.PACK_AB R72, R178, R72 ;  /* 0x00000048b248723e */ /* 0x000fe200000000ff */
[----:B------:R-:W-:Y:S06]  /*5c10*/  BRA `(.L_x_1030) ;  /* 0x0000001400407947 */ /* 0x000fec0003800000 */
.L_x_1027:
        /* <DEDUP_REMOVED lines=15> */
[----:B------:R-:W-:Y:S01]  /*5d10*/  FFMA.FTZ R171, R171, R210, R209 ;  /* 0x000000d2abab7223 */ /* 0x000fe200000100d1 */
[C---:B------:R-:W-:Y:S01]  /*5d20*/  FMUL.FTZ R69, R156.reuse, R166 ;  /* 0x000000a69c457220 */ /* 0x040fe20000410000 */
[C---:B------:R-:W-:Y:S01]  /*5d30*/  FMUL.FTZ R70, R156.reuse, R173 ;  /* 0x000000ad9c467220 */ /* 0x040fe20000410000 */
[----:B------:R-:W-:Y:S01]  /*5d40*/  FMUL.FTZ R71, R156, R167 ;  /* 0x000000a79c477220 */ /* 0x000fe20000410000 */
[----:B------:R-:W-:Y:S01]  /*5d50*/  ISETP.GE.U32.AND.EX P4, PT, R73, 0x1000000, PT, P2 ;  /* 0x010000004900780c */ /* 0x000fe20003f86120 */
[----:B------:R-:W-:Y:S01]  /*5d60*/  FMUL.FTZ R69, R69, UR6 ;  /* 0x0000000645457c20 */ /* 0x000fe20008410000 */
[----:B------:R-:W-:Y:S01]  /*5d70*/  ISETP.GE.U32.AND P2, PT, R144, RZ, PT ;  /* 0x000000ff9000720c */ /* 0x000fe20003f46070 */
[----:B------:R-:W-:Y:S01]  /*5d80*/  FMUL.FTZ R71, R71, UR6 ;  /* 0x0000000647477c20 */ /* 0x000fe20008410000 */
[----:B------:R-:W-:Y:S01]  /*5d90*/  FMUL.FTZ R70, R70, UR6 ;  /* 0x0000000646467c20 */ /* 0x000fe20008410000 */
[----:B------:R-:W-:Y:S01]  /*5da0*/  FADD.FTZ R171, R170, -R171 ;  /* 0x800000abaaab7221 */ /* 0x000fe20000010000 */
[----:B------:R-:W-:Y:S01]  /*5db0*/  LOP3.LUT P3, RZ, R73, 0xff0000, RZ, 0xc0, !PT ;  /* 0x00ff000049ff7812 */ /* 0x000fe2000786c0ff */
[-C--:B------:R-:W-:Y:S01]  /*5dc0*/  FFMA.FTZ R177, R177, R210.reuse, R209 ;  /* 0x000000d2b1b17223 */ /* 0x080fe200000100d1 */
[----:B------:R-:W-:Y:S01]  /*5dd0*/  LOP3.LUT P5, RZ, R73, 0xff, RZ, 0xc0, !PT ;  /* 0x000000ff49ff7812 */ /* 0x000fe200078ac0ff */
[----:B------:R-:W-:Y:S01]  /*5de0*/  FMUL.FTZ R171, R156, R171 ;  /* 0x000000ab9cab7220 */ /* 0x000fe20000410000 */
[----:B-1----:R-:W-:Y:S01]  /*5df0*/  FSEL R75, R69, RZ, P4 ;  /* 0x000000ff454b7208 */ /* 0x002fe20002000000 */
[----:B------:R-:W-:Y:S01]  /*5e00*/  FADD.FTZ R176, R176, -R177 ;  /* 0x800000b1b0b07221 */ /* 0x000fe20000010000 */
[----:B------:R-:W-:Y:S01]  /*5e10*/  LOP3.LUT P6, RZ, R145, 0xff0000, RZ, 0xc0, !PT ;  /* 0x00ff000091ff7812 */ /* 0x000fe200078cc0ff */
[-CC-:B------:R-:W-:Y:S01]  /*5e20*/  FFMA.FTZ R175, R175, R210.reuse, R209.reuse ;  /* 0x000000d2afaf7223 */ /* 0x180fe200000100d1 */
[----:B------:R-:W-:Y:S01]  /*5e30*/  LOP3.LUT P4, RZ, R145, 0xff, RZ, 0xc0, !PT ;  /* 0x000000ff91ff7812 */ /* 0x000fe2000788c0ff */
[----:B------:R-:W-:Y:S01]  /*5e40*/  FFMA.FTZ R179, R179, R210, R209 ;  /* 0x000000d2b3b37223 */ /* 0x000fe200000100d1 */
[----:B------:R-:W-:Y:S01]  /*5e50*/  ISETP.GE.U32.AND.EX P2, PT, R145, 0x1000000, PT, P2 ;  /* 0x010000009100780c */ /* 0x000fe20003f46120 */
[----:B------:R-:W-:Y:S01]  /*5e60*/  FADD.FTZ R174, R174, -R175 ;  /* 0x800000afaeae7221 */ /* 0x000fe20000010000 */
[----:B------:R-:W-:Y:S01]  /*5e70*/  FSEL R68, R71, RZ, P3 ;  /* 0x000000ff47447208 */ /* 0x000fe20001800000 */
[----:B------:R-:W-:Y:S01]  /*5e80*/  FADD.FTZ R178, R178, -R179 ;  /* 0x800000b3b2b27221 */ /* 0x000fe20000010000 */
[----:B------:R-:W-:-:S02]  /*5e90*/  FSEL R74, R70, RZ, P5 ;  /* 0x000000ff464a7208 */ /* 0x000fc40002800000 */
[----:B------:R-:W-:Y:S02]  /*5ea0*/  FSEL R71, R71, RZ, P6 ;  /* 0x000000ff47477208 */ /* 0x000fe40003000000 */
[----:B------:R-:W-:Y:S02]  /*5eb0*/  FSEL R69, R69, RZ, P2 ;  /* 0x000000ff45457208 */ /* 0x000fe40001000000 */
[----:B------:R-:W-:Y:S02]  /*5ec0*/  FSEL R70, R70, RZ, P4 ;  /* 0x000000ff46467208 */ /* 0x000fe40002000000 */
[C---:B------:R-:W-:Y:S02]  /*5ed0*/  LOP3.LUT P6, RZ, R72.reuse, 0xff0000, RZ, 0xc0, !PT ;  /* 0x00ff000048ff7812 */ /* 0x040fe400078cc0ff */
[C---:B------:R-:W-:Y:S02]  /*5ee0*/  LOP3.LUT P2, RZ, R72.reuse, 0xff000000, RZ, 0xc0, !PT ;  /* 0xff00000048ff7812 */ /* 0x040fe4000784c0ff */
[----:B------:R-:W-:-:S02]  /*5ef0*/  LOP3.LUT P5, RZ, R72, 0xff00, RZ, 0xc0, !PT ;  /* 0x0000ff0048ff7812 */ /* 0x000fc400078ac0ff */
[----:B------:R-:W-:Y:S01]  /*5f00*/  LOP3.LUT P4, RZ, R72, 0xff, RZ, 0xc0, !PT ;  /* 0x000000ff48ff7812 */ /* 0x000fe2000788c0ff */
[----:B------:R-:W-:Y:S01]  /*5f10*/  FFMA.FTZ R72, R0, R210, R209 ;  /* 0x000000d200487223 */ /* 0x000fe200000100d1 */
[----:B------:R-:W-:Y:S01]  /*5f20*/  FMUL.FTZ R0, R171, UR6 ;  /* 0x00000006ab007c20 */ /* 0x000fe20008410000 */
[----:B------:R-:W-:Y:S02]  /*5f30*/  LOP3.LUT P3, RZ, R73, 0xff00, RZ, 0xc0, !PT ;  /* 0x0000ff0049ff7812 */ /* 0x000fe4000786c0ff */
[----:B------:R-:W-:Y:S01]  /*5f40*/  FADD.FTZ R180, R180, -R72 ;  /* 0x80000048b4b47221 */ /* 0x000fe20000010000 */
[----:B------:R-:W-:Y:S01]  /*5f50*/  F2FP.F16.F32.PACK_AB R71, R69, R71 ;  /* 0x000000474547723e */ /* 0x000fe200000000ff */
[----:B------:R-:W-:Y:S01]  /*5f60*/  FMUL.FTZ R69, R156, R176 ;  /* 0x000000b09c457220 */ /* 0x000fe20000410000 */
[----:B------:R-:W-:Y:S02]  /*5f70*/  FSEL R72, R0, RZ, P3 ;  /* 0x000000ff00487208 */ /* 0x000fe40001800000 */
[----:B------:R-:W-:Y:S01]  /*5f80*/  LOP3.LUT P3, RZ, R145, 0xff00, RZ, 0xc0, !PT ;  /* 0x0000ff0091ff7812 */ /* 0x000fe2000786c0ff */
[----:B------:R-:W-:Y:S01]  /*5f90*/  FMUL.FTZ R69, R69, UR6 ;  /* 0x0000000645457c20 */ /* 0x000fe20008410000 */
[----:B------:R-:W-:-:S02]  /*5fa0*/  F2FP.F16.F32.PACK_AB R75, R75, R68 ;  /* 0x000000444b4b723e */ /* 0x000fc400000000ff */
[----:B------:R-:W-:Y:S02]  /*5fb0*/  FSEL R0, R0, RZ, P3 ;  /* 0x000000ff00007208 */ /* 0x000fe40001800000 */
[----:B------:R-:W-:Y:S02]  /*5fc0*/  FSEL R73, R69, RZ, P6 ;  /* 0x000000ff45497208 */ /* 0x000fe40003000000 */
[----:B------:R-:W-:Y:S01]  /*5fd0*/  F2FP.F16.F32.PACK_AB R70, R0, R70 ;  /* 0x000000460046723e */ /* 0x000fe200000000ff */
[----:B------:R-:W-:Y:S01]  /*5fe0*/  FMUL.FTZ R0, R156, R174 ;  /* 0x000000ae9c007220 */ /* 0x000fe20000410000 */
[C---:B------:R-:W-:Y:S02]  /*5ff0*/  LOP3.LUT P6, RZ, R144.reuse, 0xff000000, RZ, 0xc0, !PT ;  /* 0xff00000090ff7812 */ /* 0x040fe400078cc0ff */
[----:B------:R-:W-:Y:S01]  /*6000*/  LOP3.LUT P3, RZ, R144, 0xff0000, RZ, 0xc0, !PT ;  /* 0x00ff000090ff7812 */ /* 0x000fe2000786c0ff */
[----:B------:R-:W-:Y:S01]  /*6010*/  FMUL.FTZ R0, R0, UR6 ;  /* 0x0000000600007c20 */ /* 0x000fe20008410000 */
[----:B------:R-:W-:-:S02]  /*6020*/  F2FP.F16.F32.PACK_AB R74, R72, R74 ;  /* 0x0000004a484a723e */ /* 0x000fc400000000ff */
[----:B------:R-:W-:Y:S02]  /*6030*/  FSEL R69, R69, RZ, P3 ;  /* 0x000000ff45457208 */ /* 0x000fe40001800000 */
[C---:B------:R-:W-:Y:S02]  /*6040*/  FSEL R68, R0.reuse, RZ, P6 ;  /* 0x000000ff00447208 */ /* 0x040fe40003000000 */
[----:B------:R-:W-:Y:S02]  /*6050*/  FSEL R0, R0, RZ, P2 ;  /* 0x000000ff00007208 */ /* 0x000fe40001000000 */
[----:B------:R-:W-:Y:S01]  /*6060*/  F2FP.F16.F32.PACK_AB R69, R68, R69 ;  /* 0x000000454445723e */ /* 0x000fe200000000ff */
[----:B------:R-:W-:Y:S01]  /*6070*/  FMUL.FTZ R68, R156, R178 ;  /* 0x000000b29c447220 */ /* 0x000fe20000410000 */
[----:B------:R-:W-:Y:S01]  /*6080*/  F2FP.F16.F32.PACK_AB R73, R0, R73 ;  /* 0x000000490049723e */ /* 0x000fe200000000ff */
[----:B------:R-:W-:Y:S01]  /*6090*/  FMUL.FTZ R0, R156, R180 ;  /* 0x000000b49c007220 */ /* 0x000fe20000410000 */
[----:B------:R-:W-:Y:S01]  /*60a0*/  LOP3.LUT P2, RZ, R144, 0xff, RZ, 0xc0, !PT ;  /* 0x000000ff90ff7812 */ /* 0x000fe2000784c0ff */
[----:B------:R-:W-:Y:S01]  /*60b0*/  FMUL.FTZ R68, R68, UR6 ;  /* 0x0000000644447c20 */ /* 0x000fe20008410000 */
[----:B------:R-:W-:Y:S01]  /*60c0*/  LOP3.LUT P3, RZ, R144, 0xff00, RZ, 0xc0, !PT ;  /* 0x0000ff0090ff7812 */ /* 0x000fe2000786c0ff */
[----:B------:R-:W-:-:S03]  /*60d0*/  FMUL.FTZ R0, R0, UR6 ;  /* 0x0000000600007c20 */ /* 0x000fc60008410000 */
[----:B------:R-:W-:Y:S02]  /*60e0*/  FSEL R72, R68, RZ, P5 ;  /* 0x000000ff44487208 */ /* 0x000fe40002800000 */
[----:B------:R-:W-:Y:S02]  /*60f0*/  FSEL R90, R0, RZ, P2 ;  /* 0x000000ff005a7208 */ /* 0x000fe40001000000 */
[----:B------:R-:W-:Y:S02]  /*6100*/  FSEL R68, R68, RZ, P3 ;  /* 0x000000ff44447208 */ /* 0x000fe40001800000 */
[----:B------:R-:W-:Y:S02]  /*6110*/  FSEL R0, R0, RZ, P4 ;  /* 0x000000ff00007208 */ /* 0x000fe40002000000 */
[----:B------:R-:W-:Y:S02]  /*6120*/  F2FP.F16.F32.PACK_AB R68, R68, R90 ;  /* 0x0000005a4444723e */ /* 0x000fe400000000ff */
[----:B------:R-:W-:Y:S01]  /*6130*/  F2FP.F16.F32.PACK_AB R72, R72, R0 ;  /* 0x000000004848723e */ /* 0x000fe200000000ff */
[----:B------:R-:W-:Y:S06]  /*6140*/  BRA `(.L_x_1030) ;  /* 0x0000000c00f47947 */ /* 0x000fec0003800000 */
.L_x_1033:
[-CC-:B------:R-:W-:Y:S01]  /*6150*/  FFMA.FTZ R167, R167, R210.reuse, R209.reuse ;  /* 0x000000d2a7a77223 */ /* 0x180fe200000100d1 */
[-CC-:B------:R-:W-:Y:S01]  /*6160*/  FFMA.FTZ R166, R166, R210.reuse, R209.reuse ;  /* 0x000000d2a6a67223 */ /* 0x180fe200000100d1 */
[----:B-----5:R-:W-:Y:S01]  /*6170*/  ISETP.GE.U32.AND P2, PT, R72, RZ, PT ;  /* 0x000000ff4800720c */ /* 0x020fe20003f46070 */
[-C--:B------:R-:W-:Y:S01]  /*6180*/  FFMA.FTZ R66, R173, R210.reuse, R209 ;  /* 0x000000d2ad427223 */ /* 0x080fe200000100d1 */
[----:B------:R-:W-:Y:S01]  /*6190*/  FADD.FTZ R67, R165, -R167 ;  /* 0x800000a7a5437221 */ /* 0x000fe20000010000 */
[----:B------:R-:W-:Y:S01]  /*61a0*/  FADD.FTZ R68, R164, -R166 ;  /* 0x800000a6a4447221 */ /* 0x000fe20000010000 */
[----:B------:R-:W-:Y:S01]  /*61b0*/  FFMA.FTZ R171, R171, R210, R209 ;  /* 0x000000d2abab7223 */ /* 0x000fe200000100d1 */
[----:B------:R-:W-:Y:S01]  /*61c0*/  ISETP.GE.U32.AND P3, PT, R144, RZ, PT ;  /* 0x000000ff9000720c */ /* 0x000fe20003f66070 */
        /* <DEDUP_REMOVED lines=8> */
[----:B------:R-:W-:Y:S01]  /*6250*/  LOP3.LUT P4, RZ, R145, 0xff0000, RZ, 0xc0, !PT ;  /* 0x00ff000091ff7812 */ /* 0x000fe2000788c0ff */
[----:B------:R-:W-:Y:S01]  /*6260*/  FFMA.FTZ R177, R177, R210, R209 ;  /* 0x000000d2b1b17223 */ /* 0x000fe200000100d1 */
[----:B------:R-:W-:Y:S01]  /*6270*/  ISETP.GE.U32.AND.EX P3, PT, R145, 0x1000000, PT, P3 ;  /* 0x010000009100780c */ /* 0x000fe20003f66130 */
[C---:B------:R-:W-:Y:S01]  /*6280*/  FMUL.FTZ R66, R156.reuse, R66 ;  /* 0x000000429c427220 */ /* 0x040fe20000410000 */
[----:B------:R-:W-:Y:S01]  /*6290*/  FSEL R64, R71, RZ, P5 ;  /* 0x000000ff47407208 */ /* 0x000fe20002800000 */
[----:B------:R-:W-:Y:S01]  /*62a0*/  FMUL.FTZ R170, R156, R170 ;  /* 0x000000aa9caa7220 */ /* 0x000fe20000410000 */
[----:B-1----:R-:W-:Y:S01]  /*62b0*/  FSEL R75, R65, RZ, P2 ;  /* 0x000000ff414b7208 */ /* 0x002fe20001000000 */
[----:B------:R-:W-:Y:S01]  /*62c0*/  FADD.FTZ R176, R176, -R177 ;  /* 0x800000b1b0b07221 */ /* 0x000fe20000010000 */
[----:B------:R-:W-:Y:S01]  /*62d0*/  FSEL R71, R71, RZ, P4 ;  /* 0x000000ff47477208 */ /* 0x000fe20002000000 */
[-CC-:B------:R-:W-:Y:S01]  /*62e0*/  FFMA.FTZ R175, R175, R210.reuse, R209.reuse ;  /* 0x000000d2afaf7223 */ /* 0x180fe200000100d1 */
[----:B------:R-:W-:Y:S01]  /*62f0*/  FSEL R65, R65, RZ, P3 ;  /* 0x000000ff41417208 */ /* 0x000fe20001800000 */
[----:B------:R-:W-:Y:S01]  /*6300*/  FMUL.FTZ R70, R66, UR6 ;  /* 0x0000000642467c20 */ /* 0x000fe20008410000 */
[----:B------:R-:W-:Y:S01]  /*6310*/  F2FP.F16.F32.PACK_AB R67, R68, R67 ;  /* 0x000000434443723e */ /* 0x000fe200000000ff */
[----:B------:R-:W-:Y:S01]  /*6320*/  FFMA.FTZ R0, R0, R210, R209 ;  /* 0x000000d200007223 */ /* 0x000fe200000100d1 */
[----:B------:R-:W-:Y:S01]  /*6330*/  FMUL.FTZ R68, R170, UR6 ;  /* 0x00000006aa447c20 */ /* 0x000fe20008410000 */
[----:B------:R-:W-:Y:S01]  /*6340*/  F2FP.F16.F32.PACK_AB R71, R65, R71 ;  /* 0x000000474147723e */ /* 0x000fe200000000ff */
[----:B------:R-:W-:Y:S01]  /*6350*/  FMUL.FTZ R65, R156, R176 ;  /* 0x000000b09c417220 */ /* 0x000fe20000410000 */
[C---:B------:R-:W-:Y:S01]  /*6360*/  LOP3.LUT P6, RZ, R73.reuse, 0xff, RZ, 0xc0, !PT ;  /* 0x000000ff49ff7812 */ /* 0x040fe200078cc0ff */
[----:B------:R-:W-:Y:S01]  /*6370*/  FADD.FTZ R174, R174, -R175 ;  /* 0x800000afaeae7221 */ /* 0x000fe20000010000 */
[----:B------:R-:W-:Y:S01]  /*6380*/  LOP3.LUT P4, RZ, R73, 0xff00, RZ, 0xc0, !PT ;  /* 0x0000ff0049ff7812 */ /* 0x000fe2000788c0ff */
[----:B------:R-:W-:Y:S01]  /*6390*/  FADD.FTZ R180, R180, -R0 ;  /* 0x80000000b4b47221 */ /* 0x000fe20000010000 */
[----:B------:R-:W-:Y:S01]  /*63a0*/  FSEL R74, R70, RZ, P6 ;  /* 0x000000ff464a7208 */ /* 0x000fe20003000000 */
[----:B------:R-:W-:Y:S01]  /*63b0*/  FMUL.FTZ R69, R65, UR6 ;  /* 0x0000000641457c20 */ /* 0x000fe20008410000 */
[----:B------:R-:W-:Y:S01]  /*63c0*/  FSEL R0, R68, RZ, P4 ;  /* 0x000000ff44007208 */ /* 0x000fe20002000000 */
[----:B------:R-:W-:Y:S01]  /*63d0*/  FMUL.FTZ R174, R156, R174 ;  /* 0x000000ae9cae7220 */ /* 0x000fe20000410000 */
[----:B------:R-:W-:Y:S01]  /*63e0*/  LOP3.LUT P2, RZ, R72, 0xff0000, RZ, 0xc0, !PT ;  /* 0x00ff000048ff7812 */ /* 0x000fe2000784c0ff */
[----:B------:R-:W-:Y:S01]  /*63f0*/  FFMA.FTZ R179, R179, R210, R209 ;  /* 0x000000d2b3b37223 */ /* 0x000fe200000100d1 */
[----:B------:R-:W-:Y:S01]  /*6400*/  LOP3.LUT P4, RZ, R145, 0xff00, RZ, 0xc0, !PT ;  /* 0x0000ff0091ff7812 */ /* 0x000fe2000788c0ff */
[----:B------:R-:W-:Y:S01]  /*6410*/  FMUL.FTZ R180, R156, R180 ;  /* 0x000000b49cb47220 */ /* 0x000fe20000410000 */
[----:B------:R-:W-:Y:S01]  /*6420*/  F2FP.F16.F32.PACK_AB R74, R0, R74 ;  /* 0x0000004a004a723e */ /* 0x000fe200000000ff */
[----:B------:R-:W-:Y:S01]  /*6430*/  FMUL.FTZ R0, R174, UR6 ;  /* 0x00000006ae007c20 */ /* 0x000fe20008410000 */
[----:B------:R-:W-:Y:S01]  /*6440*/  FSEL R68, R68, RZ, P4 ;  /* 0x000000ff44447208 */ /* 0x000fe20002000000 */
[----:B------:R-:W-:Y:S01]  /*6450*/  FADD.FTZ R178, R178, -R179 ;  /* 0x800000b3b2b27221 */ /* 0x000fe20000010000 */
[----:B------:R-:W-:-:S02]  /*6460*/  FSEL R73, R69, RZ, P2 ;  /* 0x000000ff45497208 */ /* 0x000fc40001000000 */
[C---:B------:R-:W-:Y:S02]  /*6470*/  LOP3.LUT P4, RZ, R144.reuse, 0xff0000, RZ, 0xc0, !PT ;  /* 0x00ff000090ff7812 */ /* 0x040fe4000788c0ff */
[----:B------:R-:W-:Y:S02]  /*6480*/  LOP3.LUT P2, RZ, R144, 0xff000000, RZ, 0xc0, !PT ;  /* 0xff00000090ff7812 */ /* 0x000fe4000784c0ff */
[----:B------:R-:W-:Y:S02]  /*6490*/  F2FP.F16.F32.PACK_AB R75, R75, R64 ;  /* 0x000000404b4b723e */ /* 0x000fe400000000ff */
[----:B------:R-:W-:Y:S02]  /*64a0*/  LOP3.LUT P5, RZ, R145, 0xff, RZ, 0xc0, !PT ;  /* 0x000000ff91ff7812 */ /* 0x000fe400078ac0ff */
[----:B------:R-:W-:Y:S02]  /*64b0*/  LOP3.LUT P3, RZ, R72, 0xff000000, RZ, 0xc0, !PT ;  /* 0xff00000048ff7812 */ /* 0x000fe4000786c0ff */
[----:B------:R-:W-:-:S02]  /*64c0*/  FSEL R69, R69, RZ, P4 ;  /* 0x000000ff45457208 */ /* 0x000fc40002000000 */
[----:B------:R-:W-:Y:S02]  /*64d0*/  FSEL R64, R0, RZ, P2 ;  /* 0x000000ff00407208 */ /* 0x000fe40001000000 */
[----:B------:R-:W-:Y:S02]  /*64e0*/  FSEL R70, R70, RZ, P5 ;  /* 0x000000ff46467208 */ /* 0x000fe40002800000 */
[----:B------:R-:W-:Y:S02]  /*64f0*/  FSEL R0, R0, RZ, P3 ;  /* 0x000000ff00007208 */ /* 0x000fe40001800000 */
[----:B------:R-:W-:Y:S01]  /*6500*/  F2FP.F16.F32.PACK_AB R69, R64, R69 ;  /* 0x000000454045723e */ /* 0x000fe200000000ff */
[----:B------:R-:W-:Y:S01]  /*6510*/  FMUL.FTZ R64, R156, R178 ;  /* 0x000000b29c407220 */ /* 0x000fe20000410000 */
[----:B------:R-:W-:Y:S02]  /*6520*/  F2FP.F16.F32.PACK_AB R70, R68, R70 ;  /* 0x000000464446723e */ /* 0x000fe400000000ff */
[----:B------:R-:W-:Y:S01]  /*6530*/  F2FP.F16.F32.PACK_AB R73, R0, R73 ;  /* 0x000000490049723e */ /* 0x000fe200000000ff */
[----:B------:R-:W-:Y:S01]  /*6540*/  FMUL.FTZ R68, R64, UR6 ;  /* 0x0000000640447c20 */ /* 0x000fe20008410000 */
[----:B------:R-:W-:Y:S01]  /*6550*/  FMUL.FTZ R0, R180, UR6 ;  /* 0x00000006b4007c20 */ /* 0x000fe20008410000 */
[----:B------:R-:W-:-:S02]  /*6560*/  LOP3.LUT P6, RZ, R72, 0xff00, RZ, 0xc0, !PT ;  /* 0x0000ff0048ff7812 */ /* 0x000fc400078cc0ff */
[----:B------:R-:W-:Y:S02]  /*6570*/  LOP3.LUT P2, RZ, R144, 0xff, RZ, 0xc0, !PT ;  /* 0x000000ff90ff7812 */ /* 0x000fe4000784c0ff */
[----:B------:R-:W-:Y:S02]  /*6580*/  LOP3.LUT P5, RZ, R72, 0xff, RZ, 0xc0, !PT ;  /* 0x000000ff48ff7812 */ /* 0x000fe400078ac0ff */
[----:B------:R-:W-:Y:S02]  /*6590*/  LOP3.LUT P3, RZ, R144, 0xff00, RZ, 0xc0, !PT ;  /* 0x0000ff0090ff7812 */ /* 0x000fe4000786c0ff */
[----:B------:R-:W-:Y:S02]  /*65a0*/  FSEL R72, R68, RZ, P6 ;  /* 0x000000ff44487208 */ /* 0x000fe40003000000 */
[----:B------:R-:W-:Y:S02]  /*65b0*/  FSEL R90, R0, RZ, P2 ;  /* 0x000000ff005a7208 */ /* 0x000fe40001000000 */
[----:B------:R-:W-:-:S02]  /*65c0*/  FSEL R68, R68, RZ, P3 ;  /* 0x000000ff44447208 */ /* 0x000fc40001800000 */
[----:B------:R-:W-:Y:S02]  /*65d0*/  FSEL R0, R0, RZ, P5 ;  /* 0x000000ff00007208 */ /* 0x000fe40002800000 */
[----:B------:R-:W-:Y:S02]  /*65e0*/  F2FP.F16.F32.PACK_AB R66, R170, R66 ;  /* 0x00000042aa42723e */ /* 0x000fe400000000ff */
[----:B------:R-:W-:Y:S02]  /*65f0*/  F2FP.F16.F32.PACK_AB R65, R174, R65 ;  /* 0x00000041ae41723e */ /* 0x000fe400000000ff */
[----:B------:R-:W-:Y:S02]  /*6600*/  F2FP.F16.F32.PACK_AB R64, R64, R180 ;  /* 0x000000b44040723e */ /* 0x000fe400000000ff */
[----:B------:R-:W-:Y:S02]  /*6610*/  F2FP.F16.F32.PACK_AB R68, R68, R90 ;  /* 0x0000005a4444723e */ /* 0x000fe400000000ff */
[----:B------:R-:W-:Y:S01]  /*6620*/  F2FP.F16.F32.PACK_AB R72, R72, R0 ;  /* 0x000000004848723e */ /* 0x000fe200000000ff */
[----:B------:R-:W-:Y:S06]  /*6630*/  BRA `(.L_x_1030) ;  /* 0x0000000800b87947 */ /* 0x000fec0003800000 */
.L_x_1032:
[----:B------:R-:W-:Y:S01]  /*6640*/  UMOV UR4, UR8 ;  /* 0x0000000800047c82 */ /* 0x000fe20008000000 */
[----:B------:R-:W-:Y:S01]  /*6650*/  UMOV UR5, UR9 ;  /* 0x0000000900057c82 */ /* 0x000fe20008000000 */
[----:B------:R-:W-:-:S04]  /*6660*/  UISETP.NE.U32.AND UP0, UPT, UR4, URZ, UPT ;  /* 0x000000ff0400728c */ /* 0x000fc8000bf05070 */
[----:B------:R-:W-:-:S09]  /*6670*/  UISETP.NE.AND.EX UP0, UPT, UR5, URZ, UPT, UP0 ;  /* 0x000000ff0500728c */ /* 0x000fd2000bf05300 */
[----:B------:R-:W-:Y:S05]  /*6680*/  BRA.U UP0, `(.L_x_1034) ;  /* 0x00000005004c7547 */ /* 0x000fea000b800000 */
[-CC-:B------:R-:W-:Y:S01]  /*6690*/  FFMA.FTZ R167, R167, R210.reuse, R209.reuse ;  /* 0x000000d2a7a77223 */ /* 0x180fe200000100d1 */
[--C-:B-----5:R-:W-:Y:S02]  /*66a0*/  HADD2.F32 R70, -RZ, R47.reuse.H0_H0 ;  /* 0x2000002fff467230 */ /* 0x120fe40000004100 */
[-CC-:B------:R-:W-:Y:S01]  /*66b0*/  FFMA.FTZ R166, R166, R210.reuse, R209.reuse ;  /* 0x000000d2a6a67223 */ /* 0x180fe200000100d1 */
[----:B------:R-:W-:Y:S01]  /*66c0*/  FFMA.FTZ R173, R173, R210, R209 ;  /* 0x000000d2adad7223 */ /* 0x000fe200000100d1 */
[----:B------:R-:W-:Y:S01]  /*66d0*/  FADD.FTZ R68, R165, -R167 ;  /* 0x800000a7a5447221 */ /* 0x000fe20000010000 */
[----:B------:R-:W-:Y:S02]  /*66e0*/  HADD2.F32 R71, -RZ, R47.H1_H1 ;  /* 0x3000002fff477230 */ /* 0x000fe40000004100 */
[----:B------:R-:W-:Y:S01]  /*66f0*/  FADD.FTZ R69, R164, -R166 ;  /* 0x800000a6a4457221 */ /* 0x000fe20000010000 */
[----:B------:R-:W-:Y:S01]  /*6700*/  FADD.FTZ R173, R172, -R173 ;  /* 0x800000adacad7221 */ /* 0x000fe20000010000 */
[----:B------:R-:W-:Y:S01]  /*6710*/  FFMA.FTZ R68, R156, R68, R70 ;  /* 0x000000449c447223 */ /* 0x000fe20000010046 */
[----:B------:R-:W-:-:S02]  /*6720*/  HADD2.F32 R70, -RZ, R46.H0_H0 ;  /* 0x2000002eff467230 */ /* 0x000fc40000004100 */
[----:B------:R-:W-:Y:S01]  /*6730*/  FFMA.FTZ R69, R156, R69, R71 ;  /* 0x000000459c457223 */ /* 0x000fe20000010047 */
[----:B------:R-:W-:Y:S01]  /*6740*/  ISETP.GE.U32.AND P2, PT, R72, RZ, PT ;  /* 0x000000ff4800720c */ /* 0x000fe20003f46070 */
[----:B------:R-:W-:Y:S01]  /*6750*/  FMUL.FTZ R71, R68, UR6 ;  /* 0x0000000644477c20 */ /* 0x000fe20008410000 */
[----:B------:R-:W-:Y:S01]  /*6760*/  LOP3.LUT P5, RZ, R73, 0xff0000, RZ, 0xc0, !PT ;  /* 0x00ff000049ff7812 */ /* 0x000fe200078ac0ff */
[----:B------:R-:W-:Y:S01]  /*6770*/  FFMA.FTZ R70, R156, R173, R70 ;  /* 0x000000ad9c467223 */ /* 0x000fe20000010046 */
[----:B------:R-:W-:Y:S01]  /*6780*/  ISETP.GE.U32.AND P3, PT, R144, RZ, PT ;  /* 0x000000ff9000720c */ /* 0x000fe20003f66070 */
[----:B------:R-:W-:Y:S01]  /*6790*/  FMUL.FTZ R69, R69, UR6 ;  /* 0x0000000645457c20 */ /* 0x000fe20008410000 */
[----:B------:R-:W-:Y:S01]  /*67a0*/  LOP3.LUT P4, RZ, R145, 0xff0000, RZ, 0xc0, !PT ;  /* 0x00ff000091ff7812 */ /* 0x000fe2000788c0ff */
[----:B------:R-:W-:Y:S01]  /*67b0*/  FMUL.FTZ R70, R70, UR6 ;  /* 0x0000000646467c20 */ /* 0x000fe20008410000 */
[----:B------:R-:W-:Y:S01]  /*67c0*/  LOP3.LUT P6, RZ, R73, 0xff, RZ, 0xc0, !PT ;  /* 0x000000ff49ff7812 */ /* 0x000fe200078cc0ff */
[-CC-:B------:R-:W-:Y:S01]  /*67d0*/  FFMA.FTZ R171, R171, R210.reuse, R209.reuse ;  /* 0x000000d2abab7223 */ /* 0x180fe200000100d1 */
[----:B------:R-:W-:Y:S01]  /*67e0*/  FSEL R68, R71, RZ, P5 ;  /* 0x000000ff47447208 */ /* 0x000fe20002800000 */
[-CC-:B------:R-:W-:Y:S01]  /*67f0*/  FFMA.FTZ R177, R177, R210.reuse, R209.reuse ;  /* 0x000000d2b1b17223 */ /* 0x180fe200000100d1 */
[----:B------:R-:W-:Y:S01]  /*6800*/  ISETP.GE.U32.AND.EX P2, PT, R73, 0x1000000, PT, P2 ;  /* 0x010000004900780c */ /* 0x000fe20003f46120 */
[-C--:B------:R-:W-:Y:S01]  /*6810*/  FFMA.FTZ R175, R175, R210.reuse, R209 ;  /* 0x000000d2afaf7223 */ /* 0x080fe200000100d1 */
[C---:B------:R-:W-:Y:S01]  /*6820*/  LOP3.LUT P5, RZ, R145.reuse, 0xff, RZ, 0xc0, !PT ;  /* 0x000000ff91ff7812 */ /* 0x040fe200078ac0ff */
[----:B------:R-:W-:Y:S01]  /*6830*/  FADD.FTZ R176, R176, -R177 ;  /* 0x800000b1b0b07221 */ /* 0x000fe20000010000 */
[----:B------:R-:W-:Y:S01]  /*6840*/  ISETP.GE.U32.AND.EX P3, PT, R145, 0x1000000, PT, P3 ;  /* 0x010000009100780c */ /* 0x000fe20003f66130 */
[----:B------:R-:W-:Y:S01]  /*6850*/  FADD.FTZ R174, R174, -R175 ;  /* 0x800000afaeae7221 */ /* 0x000fe20000010000 */
[----:B------:R-:W-:Y:S01]  /*6860*/  FSEL R71, R71, RZ, P4 ;  /* 0x000000ff47477208 */ /* 0x000fe20002000000 */
[----:B------:R-:W-:Y:S01]  /*6870*/  FFMA.FTZ R179, R179, R210, R209 ;  /* 0x000000d2b3b37223 */ /* 0x000fe200000100d1 */
[----:B-1----:R-:W-:-:S02]  /*6880*/  FSEL R75, R69, RZ, P2 ;  /* 0x000000ff454b7208 */ /* 0x002fc40001000000 */
[----:B------:R-:W-:Y:S01]  /*6890*/  FSEL R74, R70, RZ, P6 ;  /* 0x000000ff464a7208 */ /* 0x000fe20003000000 */
[----:B------:R-:W-:Y:S01]  /*68a0*/  FADD.FTZ R178, R178, -R179 ;  /* 0x800000b3b2b27221 */ /* 0x000fe20000010000 */
[----:B------:R-:W-:Y:S01]  /*68b0*/  LOP3.LUT P4, RZ, R73, 0xff00, RZ, 0xc0, !PT ;  /* 0x0000ff0049ff7812 */ /* 0x000fe2000788c0ff */
[----:B------:R-:W-:Y:S01]  /*68c0*/  HADD2.F32 R73, -RZ, R46.H1_H1 ;  /* 0x3000002eff497230 */ /* 0x000fe20000004100 */
[----:B------:R-:W-:Y:S02]  /*68d0*/  FSEL R69, R69, RZ, P3 ;  /* 0x000000ff45457208 */ /* 0x000fe40001800000 */
[----:B------:R-:W-:Y:S02]  /*68e0*/  FSEL R70, R70, RZ, P5 ;  /* 0x000000ff46467208 */ /* 0x000fe40002800000 */
[C---:B------:R-:W-:Y:S02]  /*68f0*/  LOP3.LUT P2, RZ, R72.reuse, 0xff0000, RZ, 0xc0, !PT ;  /* 0x00ff000048ff7812 */ /* 0x040fe4000784c0ff */
[----:B------:R-:W-:-:S02]  /*6900*/  LOP3.LUT P3, RZ, R72, 0xff000000, RZ, 0xc0, !PT ;  /* 0xff00000048ff7812 */ /* 0x000fc4000786c0ff */
[C---:B------:R-:W-:Y:S02]  /*6910*/  LOP3.LUT P6, RZ, R72.reuse, 0xff00, RZ, 0xc0, !PT ;  /* 0x0000ff0048ff7812 */ /* 0x040fe400078cc0ff */
[----:B------:R-:W-:Y:S01]  /*6920*/  LOP3.LUT P5, RZ, R72, 0xff, RZ, 0xc0, !PT ;  /* 0x000000ff48ff7812 */ /* 0x000fe200078ac0ff */
[----:B------:R-:W-:Y:S01]  /*6930*/  FADD.FTZ R72, R170, -R171 ;  /* 0x800000abaa487221 */ /* 0x000fe20000010000 */
[----:B------:R-:W-:Y:S01]  /*6940*/  F2FP.F16.F32.PACK_AB R75, R75, R68 ;  /* 0x000000444b4b723e */ /* 0x000fe200000000ff */
[----:B------:R-:W-:Y:S01]  /*6950*/  HADD2.F32 R68, -RZ, R45.H1_H1 ;  /* 0x3000002dff447230 */ /* 0x000fe20000004100 */
[----:B------:R-:W-:Y:S01]  /*6960*/  F2FP.F16.F32.PACK_AB R71, R69, R71 ;  /* 0x000000474547723e */ /* 0x000fe200000000ff */
[----:B------:R-:W-:Y:S01]  /*6970*/  FFMA.FTZ R72, R156, R72, R73 ;  /* 0x000000489c487223 */ /* 0x000fe20000010049 */
[----:B------:R-:W-:Y:S02]  /*6980*/  FFMA.FTZ R73, R0, R210, R209 ;  /* 0x000000d200497223 */ /* 0x000fe400000100d1 */
[----:B------:R-:W-:Y:S01]  /*6990*/  FFMA.FTZ R68, R156, R174, R68 ;  /* 0x000000ae9c447223 */ /* 0x000fe20000010044 */
[----:B------:R-:W-:Y:S01]  /*69a0*/  FMUL.FTZ R0, R72, UR6 ;  /* 0x0000000648007c20 */ /* 0x000fe20008410000 */
[----:B------:R-:W-:-:S04]  /*69b0*/  FADD.FTZ R180, R180, -R73 ;  /* 0x80000049b4b47221 */ /* 0x000fc80000010000 */
[----:B------:R-:W-:Y:S02]  /*69c0*/  FSEL R72, R0, RZ, P4 ;  /* 0x000000ff00487208 */ /* 0x000fe40002000000 */
[----:B------:R-:W-:Y:S02]  /*69d0*/  LOP3.LUT P4, RZ, R145, 0xff00, RZ, 0xc0, !PT ;  /* 0x0000ff0091ff7812 */ /* 0x000fe4000788c0ff */
[----:B------:R-:W-:Y:S02]  /*69e0*/  F2FP.F16.F32.PACK_AB R74, R72, R74 ;  /* 0x0000004a484a723e */ /* 0x000fe400000000ff */
[----:B------:R-:W-:Y:S02]  /*69f0*/  FSEL R0, R0, RZ, P4 ;  /* 0x000000ff00007208 */ /* 0x000fe40002000000 */
[----:B------:R-:W-:Y:S02]  /*6a00*/  LOP3.LUT P4, RZ, R144, 0xff0000, RZ, 0xc0, !PT ;  /* 0x00ff000090ff7812 */ /* 0x000fe4000788c0ff */
[----:B------:R-:W-:Y:S01]  /*6a10*/  F2FP.F16.F32.PACK_AB R70, R0, R70 ;  /* 0x000000460046723e */ /* 0x000fe200000000ff */
[----:B------:R-:W-:-:S05]  /*6a20*/  HADD2.F32 R0, -RZ, R45.H0_H0 ;  /* 0x2000002dff007230 */ /* 0x000fca0000004100 */
[----:B------:R-:W-:-:S04]  /*6a30*/  FFMA.FTZ R0, R156, R176, R0 ;  /* 0x000000b09c007223 */ /* 0x000fc80000010000 */
[----:B------:R-:W-:Y:S01]  /*6a40*/  FMUL.FTZ R73, R0, UR6 ;  /* 0x0000000600497c20 */ /* 0x000fe20008410000 */
[----:B------:R-:W-:Y:S01]  /*6a50*/  FMUL.FTZ R0, R68, UR6 ;  /* 0x0000000644007c20 */ /* 0x000fe20008410000 */
[----:B------:R-:W-:-:S03]  /*6a60*/  HADD2.F32 R68, -RZ, R44.H1_H1 ;  /* 0x3000002cff447230 */ /* 0x000fc60000004100 */
[C---:B------:R-:W-:Y:S02]  /*6a70*/  FSEL R69, R73.reuse, RZ, P4 ;  /* 0x000000ff49457208 */ /* 0x040fe40002000000 */
[----:B------:R-:W-:Y:S01]  /*6a80*/  LOP3.LUT P4, RZ, R144, 0xff000000, RZ, 0xc0, !PT ;  /* 0xff00000090ff7812 */ /* 0x000fe2000788c0ff */
[----:B------:R-:W-:Y:S01]  /*6a90*/  FFMA.FTZ R178, R156, R178, R68 ;  /* 0x000000b29cb27223 */ /* 0x000fe20000010044 */
[----:B------:R-:W-:Y:S02]  /*6aa0*/  FSEL R73, R73, RZ, P2 ;  /* 0x000000ff49497208 */ /* 0x000fe40001000000 */
[----:B------:R-:W-:Y:S01]  /*6ab0*/  FSEL R68, R0, RZ, P4 ;  /* 0x000000ff00447208 */ /* 0x000fe20002000000 */
[----:B------:R-:W-:Y:S01]  /*6ac0*/  FMUL.FTZ R178, R178, UR6 ;  /* 0x00000006b2b27c20 */ /* 0x000fe20008410000 */
[----:B------:R-:W-:Y:S02]  /*6ad0*/  FSEL R0, R0, RZ, P3 ;  /* 0x000000ff00007208 */ /* 0x000fe40001800000 */
[----:B------:R-:W-:Y:S01]  /*6ae0*/  F2FP.F16.F32.PACK_AB R69, R68, R69 ;  /* 0x000000454445723e */ /* 0x000fe200000000ff */
[----:B------:R-:W-:Y:S01]  /*6af0*/  HADD2.F32 R68, -RZ, R44.H0_H0 ;  /* 0x2000002cff447230 */ /* 0x000fe20000004100 */
[----:B------:R-:W-:-:S02]  /*6b00*/  F2FP.F16.F32.PACK_AB R73, R0, R73 ;  /* 0x000000490049723e */ /* 0x000fc400000000ff */
[----:B------:R-:W-:Y:S02]  /*6b10*/  LOP3.LUT P2, RZ, R144, 0xff, RZ, 0xc0, !PT ;  /* 0x000000ff90ff7812 */ /* 0x000fe4000784c0ff */
[----:B------:R-:W-:Y:S01]  /*6b20*/  FFMA.FTZ R68, R156, R180, R68 ;  /* 0x000000b49c447223 */ /* 0x000fe20000010044 */
[----:B------:R-:W-:Y:S02]  /*6b30*/  LOP3.LUT P3, RZ, R144, 0xff00, RZ, 0xc0, !PT ;  /* 0x0000ff0090ff7812 */ /* 0x000fe4000786c0ff */
[----:B------:R-:W-:Y:S01]  /*6b40*/  FSEL R72, R178, RZ, P6 ;  /* 0x000000ffb2487208 */ /* 0x000fe20003000000 */
[----:B------:R-:W-:Y:S01]  /*6b50*/  FMUL.FTZ R0, R68, UR6 ;  /* 0x0000000644007c20 */ /* 0x000fe20008410000 */
[----:B------:R-:W-:-:S04]  /*6b60*/  FSEL R68, R178, RZ, P3 ;  /* 0x000000ffb2447208 */ /* 0x000fc80001800000 */
[C---:B------:R-:W-:Y:S02]  /*6b70*/  FSEL R90, R0.reuse, RZ, P2 ;  /* 0x000000ff005a7208 */ /* 0x040fe40001000000 */
[----:B------:R-:W-:Y:S02]  /*6b80*/  FSEL R0, R0, RZ, P5 ;  /* 0x000000ff00007208 */ /* 0x000fe40002800000 */
[----:B------:R-:W-:Y:S02]  /*6b90*/  F2FP.F16.F32.PACK_AB R68, R68, R90 ;  /* 0x0000005a4444723e */ /* 0x000fe400000000ff */
[----:B------:R-:W-:Y:S01]  /*6ba0*/  F2FP.F16.F32.PACK_AB R72, R72, R0 ;  /* 0x000000004848723e */ /* 0x000fe200000000ff */
[----:B------:R-:W-:Y:S06]  /*6bb0*/  BRA `(.L_x_1030) ;  /* 0x0000000400587947 */ /* 0x000fec0003800000 */
.L_x_1034:
[-CC-:B------:R-:W-:Y:S01]  /*6bc0*/  FFMA.FTZ R167, R167, R210.reuse, R209.reuse ;  /* 0x000000d2a7a77223 */ /* 0x180fe200000100d1 */
[-CC-:B------:R-:W-:Y:S01]  /*6bd0*/  FFMA.FTZ R166, R166, R210.reuse, R209.reuse ;  /* 0x000000d2a6a67223 */ /* 0x180fe200000100d1 */
[--C-:B-----5:R-:W-:Y:S02]  /*6be0*/  HADD2.F32 R65, -RZ, R47.reuse.H0_H0 ;  /* 0x2000002fff417230 */ /* 0x120fe40000004100 */
[-C--:B------:R-:W-:Y:S01]  /*6bf0*/  FFMA.FTZ R66, R173, R210.reuse, R209 ;  /* 0x000000d2ad427223 */ /* 0x080fe200000100d1 */
[----:B------:R-:W-:Y:S01]  /*6c00*/  FADD.FTZ R67, R165, -R167 ;  /* 0x800000a7a5437221 */ /* 0x000fe20000010000 */
[----:B------:R-:W-:Y:S02]  /*6c10*/  HADD2.F32 R64, -RZ, R47.H1_H1 ;  /* 0x3000002fff407230 */ /* 0x000fe40000004100 */
[----:B------:R-:W-:Y:S01]  /*6c20*/  FADD.FTZ R69, R164, -R166 ;  /* 0x800000a6a4457221 */ /* 0x000fe20000010000 */
[----:B------:R-:W-:Y:S01]  /*6c30*/  FFMA.FTZ R171, R171, R210, R209 ;  /* 0x000000d2abab7223 */ /* 0x000fe200000100d1 */
[----:B------:R-:W-:Y:S01]  /*6c40*/  FFMA.FTZ R67, R156, R67, R65 ;  /* 0x000000439c437223 */ /* 0x000fe20000010041 */
[----:B------:R-:W-:-:S02]  /*6c50*/  HADD2.F32 R65, -RZ, R46.H0_H0 ;  /* 0x2000002eff417230 */ /* 0x000fc40000004100 */
[----:B------:R-:W-:Y:S01]  /*6c60*/  FFMA.FTZ R69, R156, R69, R64 ;  /* 0x000000459c457223 */ /* 0x000fe20000010040 */
[----:B------:R-:W-:Y:S01]  /*6c70*/  FADD.FTZ R66, R172, -R66 ;  /* 0x80000042ac427221 */ /* 0x000fe20000010000 */
[----:B------:R-:W-:Y:S02]  /*6c80*/  HADD2.F32 R64, -RZ, R46.H1_H1 ;  /* 0x3000002eff407230 */ /* 0x000fe40000004100 */
[----:B------:R-:W-:Y:S01]  /*6c90*/  FADD.FTZ R68, R170, -R171 ;  /* 0x800000abaa447221 */ /* 0x000fe20000010000 */
[----:B------:R-:W-:Y:S01]  /*6ca0*/  ISETP.GE.U32.AND P2, PT, R72, RZ, PT ;  /* 0x000000ff4800720c */ /* 0x000fe20003f46070 */
[----:B------:R-:W-:Y:S01]  /*6cb0*/  FMUL.FTZ R71, R67, UR6 ;  /* 0x0000000643477c20 */ /* 0x000fe20008410000 */
[----:B------:R-:W-:Y:S01]  /*6cc0*/  ISETP.GE.U32.AND P3, PT, R144, RZ, PT ;  /* 0x000000ff9000720c */ /* 0x000fe20003f66070 */
[----:B------:R-:W-:Y:S01]  /*6cd0*/  FFMA.FTZ R66, R156, R66, R65 ;  /* 0x000000429c427223 */ /* 0x000fe20000010041 */
[----:B------:R-:W-:Y:S01]  /*6ce0*/  LOP3.LUT P5, RZ, R73, 0xff0000, RZ, 0xc0, !PT ;  /* 0x00ff000049ff7812 */ /* 0x000fe200078ac0ff */
[--C-:B------:R-:W-:Y:S01]  /*6cf0*/  FFMA.FTZ R0, R0, R210, R209.reuse ;  /* 0x000000d200007223 */ /* 0x100fe200000100d1 */
[----:B------:R-:W-:Y:S01]  /*6d00*/  FFMA.FTZ R68, R156, R68, R64 ;  /* 0x000000449c447223 */ /* 0x000fe20000010040 */
[----:B------:R-:W-:Y:S01]  /*6d10*/  LOP3.LUT P4, RZ, R145, 0xff0000, RZ, 0xc0, !PT ;  /* 0x00ff000091ff7812 */ /* 0x000fe2000788c0ff */
[----:B------:R-:W-:Y:S01]  /*6d20*/  FMUL.FTZ R65, R69, UR6 ;  /* 0x0000000645417c20 */ /* 0x000fe20008410000 */
[----:B------:R-:W-:Y:S01]  /*6d30*/  ISETP.GE.U32.AND.EX P2, PT, R73, 0x1000000, PT, P2 ;  /* 0x010000004900780c */ /* 0x000fe20003f46120 */
[----:B------:R-:W-:Y:S01]  /*6d40*/  FADD.FTZ R180, R180, -R0 ;  /* 0x80000000b4b47221 */ /* 0x000fe20000010000 */
[----:B------:R-:W-:Y:S01]  /*6d50*/  ISETP.GE.U32.AND.EX P3, PT, R145, 0x1000000, PT, P3 ;  /* 0x010000009100780c */ /* 0x000fe20003f66130 */
[----:B------:R-:W-:Y:S01]  /*6d60*/  FMUL.FTZ R0, R68, UR6 ;  /* 0x0000000644007c20 */ /* 0x000fe20008410000 */
[C---:B-1----:R-:W-:Y:S01]  /*6d70*/  FSEL R75, R71.reuse, RZ, P5 ;  /* 0x000000ff474b7208 */ /* 0x042fe20002800000 */
[----:B------:R-:W-:Y:S01]  /*6d80*/  FMUL.FTZ R70, R66, UR6 ;  /* 0x0000000642467c20 */ /* 0x000fe20008410000 */
[----:B------:R-:W-:Y:S01]  /*6d90*/  FSEL R71, R71, RZ, P4 ;  /* 0x000000ff47477208 */ /* 0x000fe20002000000 */
[-CC-:B------:R-:W-:Y:S01]  /*6da0*/  FFMA.FTZ R177, R177, R210.reuse, R209.reuse ;  /* 0x000000d2b1b17223 */ /* 0x180fe200000100d1 */
[----:B------:R-:W-:Y:S01]  /*6db0*/  LOP3.LUT P4, RZ, R73, 0xff00, RZ, 0xc0, !PT ;  /* 0x0000ff0049ff7812 */ /* 0x000fe2000788c0ff */
[----:B------:R-:W-:Y:S01]  /*6dc0*/  FFMA.FTZ R175, R175, R210, R209 ;  /* 0x000000d2afaf7223 */ /* 0x000fe200000100d1 */
[C---:B------:R-:W-:Y:S01]  /*6dd0*/  FSEL R64, R65.reuse, RZ, P2 ;  /* 0x000000ff41407208 */ /* 0x040fe20001000000 */
[----:B------:R-:W-:Y:S01]  /*6de0*/  FADD.FTZ R176, R176, -R177 ;  /* 0x800000b1b0b07221 */ /* 0x000fe20000010000 */
[----:B------:R-:W-:Y:S01]  /*6df0*/  FSEL R65, R65, RZ, P3 ;  /* 0x000000ff41417208 */ /* 0x000fe20001800000 */
[----:B------:R-:W-:Y:S01]  /*6e00*/  FADD.FTZ R174, R174, -R175 ;  /* 0x800000afaeae7221 */ /* 0x000fe20000010000 */
[----:B------:R-:W-:Y:S01]  /*6e10*/  F2FP.F16.F32.PACK_AB R66, R68, R66 ;  /* 0x000000424442723e */ /* 0x000fe200000000ff */
[----:B------:R-:W-:Y:S01]  /*6e20*/  FFMA.FTZ R179, R179, R210, R209 ;  /* 0x000000d2b3b37223 */ /* 0x000fe200000100d1 */
[----:B------:R-:W-:-:S02]  /*6e30*/  LOP3.LUT P6, RZ, R73, 0xff, RZ, 0xc0, !PT ;  /* 0x000000ff49ff7812 */ /* 0x000fc400078cc0ff */
[----:B------:R-:W-:Y:S01]  /*6e40*/  FSEL R68, R0, RZ, P4 ;  /* 0x000000ff00447208 */ /* 0x000fe20002000000 */
[----:B------:R-:W-:Y:S01]  /*6e50*/  FADD.FTZ R178, R178, -R179 ;  /* 0x800000b3b2b27221 */ /* 0x000fe20000010000 */
[C---:B------:R-:W-:Y:S02]  /*6e60*/  LOP3.LUT P5, RZ, R145.reuse, 0xff, RZ, 0xc0, !PT ;  /* 0x000000ff91ff7812 */ /* 0x040fe400078ac0ff */
[----:B------:R-:W-:Y:S02]  /*6e70*/  LOP3.LUT P4, RZ, R145, 0xff00, RZ, 0xc0, !PT ;  /* 0x0000ff0091ff7812 */ /* 0x000fe4000788c0ff */
[----:B------:R-:W-:Y:S01]  /*6e80*/  F2FP.F16.F32.PACK_AB R71, R65, R71 ;  /* 0x000000474147723e */ /* 0x000fe200000000ff */
[----:B------:R-:W-:Y:S01]  /*6e90*/  HADD2.F32 R65, -RZ, R45.H0_H0 ;  /* 0x2000002dff417230 */ /* 0x000fe20000004100 */
[C---:B------:R-:W-:Y:S02]  /*6ea0*/  FSEL R74, R70.reuse, RZ, P6 ;  /* 0x000000ff464a7208 */ /* 0x040fe40003000000 */
[----:B------:R-:W-:-:S02]  /*6eb0*/  FSEL R70, R70, RZ, P5 ;  /* 0x000000ff46467208 */ /* 0x000fc40002800000 */
[----:B------:R-:W-:Y:S01]  /*6ec0*/  FSEL R0, R0, RZ, P4 ;  /* 0x000000ff00007208 */ /* 0x000fe20002000000 */
[----:B------:R-:W-:Y:S01]  /*6ed0*/  FFMA.FTZ R65, R156, R176, R65 ;  /* 0x000000b09c417223 */ /* 0x000fe20000010041 */
[----:B------:R-:W-:Y:S01]  /*6ee0*/  F2FP.F16.F32.PACK_AB R75, R64, R75 ;  /* 0x0000004b404b723e */ /* 0x000fe200000000ff */
[----:B------:R-:W-:Y:S01]  /*6ef0*/  HADD2.F32 R64, -RZ, R45.H1_H1 ;  /* 0x3000002dff407230 */ /* 0x000fe20000004100 */
[----:B------:R-:W-:Y:S01]  /*6f00*/  F2FP.F16.F32.PACK_AB R70, R0, R70 ;  /* 0x000000460046723e */ /* 0x000fe200000000ff */
[--C-:B------:R-:W-:Y:S01]  /*6f10*/  HADD2.F32 R0, -RZ, R44.reuse.H0_H0 ;  /* 0x2000002cff007230 */ /* 0x100fe20000004100 */
[----:B------:R-:W-:Y:S01]  /*6f20*/  F2FP.F16.F32.PACK_AB R67, R69, R67 ;  /* 0x000000434543723e */ /* 0x000fe200000000ff */
[----:B------:R-:W-:Y:S01]  /*6f30*/  FMUL.FTZ R69, R65, UR6 ;  /* 0x0000000641457c20 */ /* 0x000fe20008410000 */
[----:B------:R-:W-:Y:S01]  /*6f40*/  LOP3.LUT P2, RZ, R72, 0xff0000, RZ, 0xc0, !PT ;  /* 0x00ff000048ff7812 */ /* 0x000fe2000784c0ff */
[C---:B------:R-:W-:Y:S01]  /*6f50*/  FFMA.FTZ R174, R156.reuse, R174, R64 ;  /* 0x000000ae9cae7223 */ /* 0x040fe20000010040 */
[----:B------:R-:W-:Y:S01]  /*6f60*/  FFMA.FTZ R180, R156, R180, R0 ;  /* 0x000000b49cb47223 */ /* 0x000fe20000010000 */
[----:B------:R-:W-:Y:S01]  /*6f70*/  LOP3.LUT P3, RZ, R72, 0xff000000, RZ, 0xc0, !PT ;  /* 0xff00000048ff7812 */ /* 0x000fe2000786c0ff */
[----:B------:R-:W-:-:S02]  /*6f80*/  HADD2.F32 R64, -RZ, R44.H1_H1 ;  /* 0x3000002cff407230 */ /* 0x000fc40000004100 */
[----:B------:R-:W-:Y:S01]  /*6f90*/  FMUL.FTZ R0, R174, UR6 ;  /* 0x00000006ae007c20 */ /* 0x000fe20008410000 */
[C---:B------:R-:W-:Y:S02]  /*6fa0*/  FSEL R73, R69.reuse, RZ, P2 ;  /* 0x000000ff45497208 */ /* 0x040fe40001000000 */
[----:B------:R-:W-:Y:S01]  /*6fb0*/  LOP3.LUT P2, RZ, R144, 0xff000000, RZ, 0xc0, !PT ;  /* 0xff00000090ff7812 */ /* 0x000fe2000784c0ff */
[----:B------:R-:W-:Y:S01]  /*6fc0*/  FFMA.FTZ R64, R156, R178, R64 ;  /* 0x000000b29c407223 */ /* 0x000fe20000010040 */
[----:B------:R-:W-:Y:S02]  /*6fd0*/  LOP3.LUT P4, RZ, R144, 0xff0000, RZ, 0xc0, !PT ;  /* 0x00ff000090ff7812 */ /* 0x000fe4000788c0ff */
[----:B------:R-:W-:Y:S02]  /*6fe0*/  F2FP.F16.F32.PACK_AB R74, R68, R74 ;  /* 0x0000004a444a723e */ /* 0x000fe400000000ff */
[----:B------:R-:W-:Y:S02]  /*6ff0*/  FSEL R68, R0, RZ, P2 ;  /* 0x000000ff00447208 */ /* 0x000fe40001000000 */
[----:B------:R-:W-:-:S02]  /*7000*/  FSEL R69, R69, RZ, P4 ;  /* 0x000000ff45457208 */ /* 0x000fc40002000000 */
[----:B------:R-:W-:Y:S02]  /*7010*/  FSEL R0, R0, RZ, P3 ;  /* 0x000000ff00007208 */ /* 0x000fe40001800000 */
[----:B------:R-:W-:Y:S01]  /*7020*/  F2FP.F16.F32.PACK_AB R69, R68, R69 ;  /* 0x000000454445723e */ /* 0x000fe200000000ff */
[----:B------:R-:W-:Y:S01]  /*7030*/  FMUL.FTZ R68, R64, UR6 ;  /* 0x0000000640447c20 */ /* 0x000fe20008410000 */
[----:B------:R-:W-:Y:S01]  /*7040*/  F2FP.F16.F32.PACK_AB R73, R0, R73 ;  /* 0x000000490049723e */ /* 0x000fe200000000ff */
[----:B------:R-:W-:Y:S01]  /*7050*/  FMUL.FTZ R0, R180, UR6 ;  /* 0x00000006b4007c20 */ /* 0x000fe20008410000 */
[----:B------:R-:W-:Y:S02]  /*7060*/  LOP3.LUT P6, RZ, R72, 0xff00, RZ, 0xc0, !PT ;  /* 0x0000ff0048ff7812 */ /* 0x000fe400078cc0ff */
[----:B------:R-:W-:Y:S02]  /*7070*/  LOP3.LUT P2, RZ, R144, 0xff, RZ, 0xc0, !PT ;  /* 0x000000ff90ff7812 */ /* 0x000fe4000784c0ff */
[----:B------:R-:W-:-:S02]  /*7080*/  LOP3.LUT P5, RZ, R72, 0xff, RZ, 0xc0, !PT ;  /* 0x000000ff48ff7812 */ /* 0x000fc400078ac0ff */
[----:B------:R-:W-:Y:S02]  /*7090*/  LOP3.LUT P3, RZ, R144, 0xff00, RZ, 0xc0, !PT ;  /* 0x0000ff0090ff7812 */ /* 0x000fe4000786c0ff */
[----:B------:R-:W-:Y:S02]  /*70a0*/  FSEL R72, R68, RZ, P6 ;  /* 0x000000ff44487208 */ /* 0x000fe40003000000 */
[----:B------:R-:W-:Y:S02]  /*70b0*/  FSEL R90, R0, RZ, P2 ;  /* 0x000000ff005a7208 */ /* 0x000fe40001000000 */
[----:B------:R-:W-:Y:S02]  /*70c0*/  FSEL R68, R68, RZ, P3 ;  /* 0x000000ff44447208 */ /* 0x000fe40001800000 */
[----:B------:R-:W-:Y:S02]  /*70d0*/  FSEL R0, R0, RZ, P5 ;  /* 0x000000ff00007208 */ /* 0x000fe40002800000 */
[----:B------:R-:W-:-:S02]  /*70e0*/  F2FP.F16.F32.PACK_AB R65, R174, R65 ;  /* 0x00000041ae41723e */ /* 0x000fc400000000ff */
[----:B------:R-:W-:Y:S02]  /*70f0*/  F2FP.F16.F32.PACK_AB R64, R64, R180 ;  /* 0x000000b44040723e */ /* 0x000fe400000000ff */
[----:B------:R-:W-:Y:S02]  /*7100*/  F2FP.F16.F32.PACK_AB R68, R68, R90 ;  /* 0x0000005a4444723e */ /* 0x000fe400000000ff */
[----:B------:R-:W-:-:S07]  /*7110*/  F2FP.F16.F32.PACK_AB R72, R72, R0 ;  /* 0x000000004848723e */ /* 0x000fce00000000ff */
.L_x_1030:
        /* <DEDUP_REMOVED lines=15> */
[-CC-:B------:R-:W-:Y:S01]  /*7210*/  FFMA.FTZ R193, R193, R210.reuse, R209.reuse ;  /* 0x000000d2c1c17223 */ /* 0x180fe200000100d1 */
[--C-:B------:R-:W-:Y:S02]  /*7220*/  HADD2.F32 R64, -RZ, R51.reuse.H0_H0 ;  /* 0x20000033ff407230 */ /* 0x100fe40000004100 */
[-C--:B------:R-:W-:Y:S01]  /*7230*/  FFMA.FTZ R187, R187, R210.reuse, R209 ;  /* 0x000000d2bbbb7223 */ /* 0x080fe200000100d1 */
[----:B------:R-:W-:Y:S02]  /*7240*/  HADD2.F32 R0, -RZ, R51.H1_H1 ;  /* 0x30000033ff007230 */ /* 0x000fe40000004100 */
[----:B0-----:R-:W-:Y:S01]  /*7250*/  FADD.FTZ R72, R190, -R191 ;  /* 0x800000bfbe487221 */ /* 0x001fe20000010000 */
[----:B------:R-:W-:Y:S01]  /*7260*/  FADD.FTZ R67, R192, -R193 ;  /* 0x800000c1c0437221 */ /* 0x000fe20000010000 */
[----:B------:R-:W-:Y:S01]  /*7270*/  FFMA.FTZ R69, R188, R210, R209 ;  /* 0x000000d2bc457223 */ /* 0x000fe200000100d1 */
[----:B------:R-:W-:Y:S01]  /*7280*/  ISETP.GE.U32.AND P3, PT, R84, RZ, PT ;  /* 0x000000ff5400720c */ /* 0x000fe20003f66070 */
[C---:B------:R-:W-:Y:S01]  /*7290*/  FFMA.FTZ R72, R156.reuse, R72, R64 ;  /* 0x000000489c487223 */ /* 0x040fe20000010040 */
[----:B------:R-:W-:Y:S01]  /*72a0*/  FFMA.FTZ R67, R156, R67, R0 ;  /* 0x000000439c437223 */ /* 0x000fe20000010000 */
[----:B------:R-:W-:-:S02]  /*72b0*/  HADD2.F32 R64, -RZ, R50.H0_H0 ;  /* 0x20000032ff407230 */ /* 0x000fc40000004100 */
[----:B------:R-:W-:Y:S01]  /*72c0*/  FADD.FTZ R66, R186, -R187 ;  /* 0x800000bbba427221 */ /* 0x000fe20000010000 */
[----:B------:R-:W-:Y:S02]  /*72d0*/  HADD2.F32 R0, -RZ, R50.H1_H1 ;  /* 0x30000032ff007230 */ /* 0x000fe40000004100 */
[----:B------:R-:W-:Y:S01]  /*72e0*/  FADD.FTZ R69, R189, -R69 ;  /* 0x80000045bd457221 */ /* 0x000fe20000010000 */
[----:B------:R-:W-:Y:S01]  /*72f0*/  FMUL.FTZ R71, R72, UR6 ;  /* 0x0000000648477c20 */ /* 0x000fe20008410000 */
[----:B------:R-:W-:Y:S01]  /*7300*/  FMUL.FTZ R68, R67, UR6 ;  /* 0x0000000643447c20 */ /* 0x000fe20008410000 */
[C---:B------:R-:W-:Y:S01]  /*7310*/  LOP3.LUT P6, RZ, R85.reuse, 0xff0000, RZ, 0xc0, !PT ;  /* 0x00ff000055ff7812 */ /* 0x040fe200078cc0ff */
[C---:B------:R-:W-:Y:S01]  /*7320*/  FFMA.FTZ R66, R156.reuse, R66, R64 ;  /* 0x000000429c427223 */ /* 0x040fe20000010040 */
[----:B------:R-:W-:Y:S01]  /*7330*/  ISETP.GE.U32.AND.EX P3, PT, R85, 0x1000000, PT, P3 ;  /* 0x010000005500780c */ /* 0x000fe20003f66130 */
[----:B------:R-:W-:Y:S01]  /*7340*/  FFMA.FTZ R69, R156, R69, R0 ;  /* 0x000000459c457223 */ /* 0x000fe20000010000 */
[----:B------:R-:W-:Y:S01]  /*7350*/  FSEL R75, R71, RZ, P6 ;  /* 0x000000ff474b7208 */ /* 0x000fe20003000000 */
[-C--:B------:R-:W-:Y:S01]  /*7360*/  FFMA.FTZ R183, R183, R210.reuse, R209 ;  /* 0x000000d2b7b77223 */ /* 0x080fe200000100d1 */
[----:B------:R-:W-:Y:S01]  /*7370*/  FSEL R65, R68, RZ, P3 ;  /* 0x000000ff44417208 */ /* 0x000fe20001800000 */
[----:B------:R-:W-:Y:S01]  /*7380*/  FMUL.FTZ R70, R66, UR6 ;  /* 0x0000000642467c20 */ /* 0x000fe20008410000 */
[----:B------:R-:W-:Y:S01]  /*7390*/  FMUL.FTZ R64, R69, UR6 ;  /* 0x0000000645407c20 */ /* 0x000fe20008410000 */
[C---:B------:R-:W-:Y:S01]  /*73a0*/  LOP3.LUT P6, RZ, R85.reuse, 0xff, RZ, 0xc0, !PT ;  /* 0x000000ff55ff7812 */ /* 0x040fe200078cc0ff */
[----:B------:R-:W-:Y:S01]  /*73b0*/  FADD.FTZ R184, R184, -R183 ;  /* 0x800000b7b8b87221 */ /* 0x000fe20000010000 */
[----:B------:R-:W-:Y:S01]  /*73c0*/  LOP3.LUT P3, RZ, R85, 0xff00, RZ, 0xc0, !PT ;  /* 0x0000ff0055ff7812 */ /* 0x000fe2000786c0ff */
[-C--:B------:R-:W-:Y:S01]  /*73d0*/  FFMA.FTZ R185, R185, R210.reuse, R209 ;  /* 0x000000d2b9b97223 */ /* 0x080fe200000100d1 */
[----:B------:R-:W-:Y:S01]  /*73e0*/  F2FP.F16.F32.PACK_AB R75, R65, R75 ;  /* 0x0000004b414b723e */ /* 0x000fe200000000ff */
[--C-:B------:R-:W-:Y:S01]  /*73f0*/  HADD2.F32 R65, -RZ, R49.reuse.H0_H0 ;  /* 0x20000031ff417230 */ /* 0x100fe20000004100 */
[----:B------:R-:W-:Y:S01]  /*7400*/  FSEL R74, R70, RZ, P6 ;  /* 0x000000ff464a7208 */ /* 0x000fe20003000000 */
[----:B------:R-:W-:Y:S01]  /*7410*/  FADD.FTZ R77, R77, -R185 ;  /* 0x800000b94d4d7221 */ /* 0x000fe20000010000 */
[----:B------:R-:W-:Y:S01]  /*7420*/  FSEL R0, R64, RZ, P3 ;  /* 0x000000ff40007208 */ /* 0x000fe20001800000 */
[----:B------:R-:W-:Y:S01]  /*7430*/  FFMA.FTZ R163, R163, R210, R209 ;  /* 0x000000d2a3a37223 */ /* 0x000fe200000100d1 */
[----:B------:R-:W-:Y:S01]  /*7440*/  ISETP.GE.U32.AND P4, PT, R146, RZ, PT ;  /* 0x000000ff9200720c */ /* 0x000fe20003f86070 */
[----:B------:R-:W-:Y:S01]  /*7450*/  FFMA.FTZ R65, R156, R184, R65 ;  /* 0x000000b89c417223 */ /* 0x000fe20000010041 */
[----:B------:R-:W-:Y:S01]  /*7460*/  F2FP.F16.F32.PACK_AB R74, R0, R74 ;  /* 0x0000004a004a723e */ /* 0x000fe200000000ff */
[----:B------:R-:W-:Y:S01]  /*7470*/  HADD2.F32 R0, -RZ, R49.H1_H1 ;  /* 0x30000031ff007230 */ /* 0x000fe20000004100 */
[C---:B------:R-:W-:Y:S01]  /*7480*/  LOP3.LUT P5, RZ, R147.reuse, 0xff0000, RZ, 0xc0, !PT ;  /* 0x00ff000093ff7812 */ /* 0x040fe200078ac0ff */
[----:B------:R-:W-:Y:S01]  /*7490*/  FADD.FTZ R162, R162, -R163 ;  /* 0x800000a3a2a27221 */ /* 0x000fe20000010000 */
[----:B------:R-:W-:Y:S01]  /*74a0*/  ISETP.GE.U32.AND.EX P4, PT, R147, 0x1000000, PT, P4 ;  /* 0x010000009300780c */ /* 0x000fe20003f86140 */
[----:B------:R-:W-:Y:S01]  /*74b0*/  FFMA.FTZ R182, R182, R210, R209 ;  /* 0x000000d2b6b67223 */ /* 0x000fe200000100d1 */
[----:B------:R-:W-:Y:S01]  /*74c0*/  F2FP.F16.F32.PACK_AB R66, R69, R66 ;  /* 0x000000424542723e */ /* 0x000fe200000000ff */
[----:B------:R-:W-:Y:S01]  /*74d0*/  FMUL.FTZ R69, R65, UR6 ;  /* 0x0000000641457c20 */ /* 0x000fe20008410000 */
[----:B------:R-:W-:Y:S01]  /*74e0*/  LOP3.LUT P6, RZ, R84, 0xff0000, RZ, 0xc0, !PT ;  /* 0x00ff000054ff7812 */ /* 0x000fe200078cc0ff */
[----:B------:R-:W-:Y:S01]  /*74f0*/  FFMA.FTZ R77, R156, R77, R0 ;  /* 0x0000004d9c4d7223 */ /* 0x000fe20000010000 */
[----:B------:R-:W-:Y:S01]  /*7500*/  FSEL R71, R71, RZ, P5 ;  /* 0x000000ff47477208 */ /* 0x000fe20002800000 */
[----:B------:R-:W-:Y:S01]  /*7510*/  HADD2.F32 R0, -RZ, R48.H0_H0 ;  /* 0x20000030ff007230 */ /* 0x000fe20000004100 */
[----:B------:R-:W-:Y:S01]  /*7520*/  FSEL R68, R68, RZ, P4 ;  /* 0x000000ff44447208 */ /* 0x000fe20002000000 */
[----:B------:R-:W-:Y:S01]  /*7530*/  FADD.FTZ R181, R181, -R182 ;  /* 0x800000b6b5b57221 */ /* 0x000fe20000010000 */
[----:B------:R-:W-:-:S02]  /*7540*/  LOP3.LUT P5, RZ, R147, 0xff, RZ, 0xc0, !PT ;  /* 0x000000ff93ff7812 */ /* 0x000fc400078ac0ff */
[----:B------:R-:W-:Y:S01]  /*7550*/  LOP3.LUT P4, RZ, R147, 0xff00, RZ, 0xc0, !PT ;  /* 0x0000ff0093ff7812 */ /* 0x000fe2000788c0ff */
[----:B------:R-:W-:Y:S01]  /*7560*/  FFMA.FTZ R162, R156, R162, R0 ;  /* 0x000000a29ca27223 */ /* 0x000fe20000010000 */
[----:B------:R-:W-:Y:S01]  /*7570*/  FSEL R73, R69, RZ, P6 ;  /* 0x000000ff45497208 */ /* 0x000fe20003000000 */
[----:B------:R-:W-:Y:S01]  /*7580*/  FMUL.FTZ R0, R77, UR6 ;  /* 0x000000064d007c20 */ /* 0x000fe20008410000 */
[----:B------:R-:W-:Y:S02]  /*7590*/  LOP3.LUT P6, RZ, R146, 0xff0000, RZ, 0xc0, !PT ;  /* 0x00ff000092ff7812 */ /* 0x000fe400078cc0ff */
[----:B------:R-:W-:Y:S02]  /*75a0*/  FSEL R70, R70, RZ, P5 ;  /* 0x000000ff46467208 */ /* 0x000fe40002800000 */
[----:B------:R-:W-:Y:S02]  /*75b0*/  FSEL R64, R64, RZ, P4 ;  /* 0x000000ff40407208 */ /* 0x000fe40002000000 */
[----:B------:R-:W-:-:S02]  /*75c0*/  FSEL R69, R69, RZ, P6 ;  /* 0x000000ff45457208 */ /* 0x000fc40003000000 */
[----:B------:R-:W-:Y:S01]  /*75d0*/  F2FP.F16.F32.PACK_AB R70, R64, R70 ;  /* 0x000000464046723e */ /* 0x000fe200000000ff */
[----:B------:R-:W-:Y:S01]  /*75e0*/  HADD2.F32 R64, -RZ, R48.H1_H1 ;  /* 0x30000030ff407230 */ /* 0x000fe20000004100 */
[----:B------:R-:W-:Y:S02]  /*75f0*/  LOP3.LUT P6, RZ, R146, 0xff000000, RZ, 0xc0, !PT ;  /* 0xff00000092ff7812 */ /* 0x000fe400078cc0ff */
[----:B------:R-:W-:Y:S02]  /*7600*/  LOP3.LUT P5, RZ, R84, 0xff000000, RZ, 0xc0, !PT ;  /* 0xff00000054ff7812 */ /* 0x000fe400078ac0ff */
[----:B------:R-:W-:Y:S01]  /*7610*/  F2FP.F16.F32.PACK_AB R71, R68, R71 ;  /* 0x000000474447723e */ /* 0x000fe200000000ff */
[----:B------:R-:W-:Y:S01]  /*7620*/  FFMA.FTZ R64, R156, R181, R64 ;  /* 0x000000b59c407223 */ /* 0x000fe20000010040 */
[C---:B------:R-:W-:Y:S02]  /*7630*/  FSEL R68, R0.reuse, RZ, P6 ;  /* 0x000000ff00447208 */ /* 0x040fe40003000000 */
[----:B------:R-:W-:-:S02]  /*7640*/  FSEL R0, R0, RZ, P5 ;  /* 0x000000ff00007208 */ /* 0x000fc40002800000 */
[----:B------:R-:W-:Y:S01]  /*7650*/  F2FP.F16.F32.PACK_AB R69, R68, R69 ;  /* 0x000000454445723e */ /* 0x000fe200000000ff */
[----:B------:R-:W-:Y:S01]  /*7660*/  FMUL.FTZ R68, R64, UR6 ;  /* 0x0000000640447c20 */ /* 0x000fe20008410000 */
[----:B------:R-:W-:Y:S01]  /*7670*/  F2FP.F16.F32.PACK_AB R73, R0, R73 ;  /* 0x000000490049723e */ /* 0x000fe200000000ff */
[----:B------:R-:W-:Y:S01]  /*7680*/  FMUL.FTZ R0, R162, UR6 ;  /* 0x00000006a2007c20 */ /* 0x000fe20008410000 */
[----:B------:R-:W-:Y:S02]  /*7690*/  LOP3.LUT P3, RZ, R84, 0xff00, RZ, 0xc0, !PT ;  /* 0x0000ff0054ff7812 */ /* 0x000fe4000786c0ff */
[----:B------:R-:W-:Y:S02]  /*76a0*/  LOP3.LUT P5, RZ, R146, 0xff, RZ, 0xc0, !PT ;  /* 0x000000ff92ff7812 */ /* 0x000fe400078ac0ff */
[----:B------:R-:W-:Y:S02]  /*76b0*/  LOP3.LUT P4, RZ, R84, 0xff, RZ, 0xc0, !PT ;  /* 0x000000ff54ff7812 */ /* 0x000fe4000788c0ff */
[----:B------:R-:W-:-:S02]  /*76c0*/  LOP3.LUT P6, RZ, R146, 0xff00, RZ, 0xc0, !PT ;  /* 0x0000ff0092ff7812 */ /* 0x000fc400078cc0ff */
[----:B------:R-:W-:Y:S02]  /*76d0*/  F2FP.F16.F32.PACK_AB R67, R67, R72 ;  /* 0x000000484343723e */ /* 0x000fe400000000ff */
[----:B------:R-:W-:Y:S02]  /*76e0*/  F2FP.F16.F32.PACK_AB R65, R77, R65 ;  /* 0x000000414d41723e */ /* 0x000fe400000000ff */
[----:B------:R-:W-:Y:S02]  /*76f0*/  FSEL R72, R68, RZ, P3 ;  /* 0x000000ff44487208 */ /* 0x000fe40001800000 */
[----:B------:R-:W-:Y:S02]  /*7700*/  FSEL R77, R0, RZ, P5 ;  /* 0x000000ff004d7208 */ /* 0x000fe40002800000 */
[----:B------:R-:W-:Y:S02]  /*7710*/  FSEL R68, R68, RZ, P6 ;  /* 0x000000ff44447208 */ /* 0x000fe40003000000 */
[----:B------:R-:W-:-:S02]  /*7720*/  FSEL R0, R0, RZ, P4 ;  /* 0x000000ff00007208 */ /* 0x000fc40002000000 */
[----:B------:R-:W-:Y:S02]  /*7730*/  F2FP.F16.F32.PACK_AB R64, R64, R162 ;  /* 0x000000a24040723e */ /* 0x000fe400000000ff */
[----:B------:R-:W-:Y:S02]  /*7740*/  F2FP.F16.F32.PACK_AB R68, R68, R77 ;  /* 0x0000004d4444723e */ /* 0x000fe400000000ff */
[----:B------:R-:W-:Y:S01]  /*7750*/  F2FP.F16.F32.PACK_AB R72, R72, R0 ;  /* 0x000000004848723e */ /* 0x000fe200000000ff */
[----:B------:R-:W-:Y:S06]  /*7760*/  BRA `(.L_x_1038) ;  /* 0x0000001c00807947 */ /* 0x000fec0003800000 */
.L_x_1037:
[-CC-:B------:R-:W-:Y:S01]  /*7770*/  FFMA.FTZ R191, R191, R210.reuse, R209.reuse ;  /* 0x000000d2bfbf7223 */ /* 0x180fe200000100d1 */
[-CC-:B------:R-:W-:Y:S01]  /*7780*/  FFMA.FTZ R193, R193, R210.reuse, R209.reuse ;  /* 0x000000d2c1c17223 */ /* 0x180fe200000100d1 */
[--C-:B0-----:R-:W-:Y:S02]  /*7790*/  HADD2.F32 R68, -RZ, R51.reuse.H0_H0 ;  /* 0x20000033ff447230 */ /* 0x101fe40000004100 */
[-C--:B------:R-:W-:Y:S01]  /*77a0*/  FFMA.FTZ R185, R185, R210.reuse, R209 ;  /* 0x000000d2b9b97223 */ /* 0x080fe200000100d1 */
[----:B------:R-:W-:Y:S02]  /*77b0*/  HADD2.F32 R0, -RZ, R51.H1_H1 ;  /* 0x30000033ff007230 */ /* 0x000fe40000004100 */
[----:B------:R-:W-:Y:S01]  /*77c0*/  FADD.FTZ R70, R190, -R191 ;  /* 0x800000bfbe467221 */ /* 0x000fe20000010000 */
[----:B------:R-:W-:Y:S01]  /*77d0*/  FADD.FTZ R69, R192, -R193 ;  /* 0x800000c1c0457221 */ /* 0x000fe20000010000 */
[-CC-:B------:R-:W-:Y:S01]  /*77e0*/  FFMA.FTZ R187, R187, R210.reuse, R209.reuse ;  /* 0x000000d2bbbb7223 */ /* 0x180fe200000100d1 */
[----:B------:R-:W-:Y:S01]  /*77f0*/  FFMA.FTZ R188, R188, R210, R209 ;  /* 0x000000d2bcbc7223 */ /* 0x000fe200000100d1 */
[C---:B------:R-:W-:Y:S01]  /*7800*/  FFMA.FTZ R70, R156.reuse, R70, R68 ;  /* 0x000000469c467223 */ /* 0x040fe20000010044 */
[----:B------:R-:W-:Y:S01]  /*7810*/  FFMA.FTZ R69, R156, R69, R0 ;  /* 0x000000459c457223 */ /* 0x000fe20000010000 */
[----:B------:R-:W-:Y:S01]  /*7820*/  FADD.FTZ R185, R77, -R185 ;  /* 0x800000b94db97221 */ /* 0x000fe20000010000 */
[----:B------:R-:W-:-:S02]  /*7830*/  HADD2.F32 R68, -RZ, R50.H0_H0 ;  /* 0x20000032ff447230 */ /* 0x000fc40000004100 */
[----:B------:R-:W-:Y:S01]  /*7840*/  FADD.FTZ R187, R186, -R187 ;  /* 0x800000bbbabb7221 */ /* 0x000fe20000010000 */
[----:B------:R-:W-:Y:S02]  /*7850*/  HADD2.F32 R0, -RZ, R50.H1_H1 ;  /* 0x30000032ff007230 */ /* 0x000fe40000004100 */
[----:B------:R-:W-:Y:S01]  /*7860*/  FADD.FTZ R77, R189, -R188 ;  /* 0x800000bcbd4d7221 */ /* 0x000fe20000010000 */
[----:B------:R-:W-:Y:S01]  /*7870*/  ISETP.GE.U32.AND P3, PT, R84, RZ, PT ;  /* 0x000000ff5400720c */ /* 0x000fe20003f66070 */
[----:B------:R-:W-:Y:S01]  /*7880*/  FMUL.FTZ R70, R70, UR6 ;  /* 0x0000000646467c20 */ /* 0x000fe20008410000 */
[----:B------:R-:W-:Y:S01]  /*7890*/  FMUL.FTZ R69, R69, UR6 ;  /* 0x0000000645457c20 */ /* 0x000fe20008410000 */
[C---:B------:R-:W-:Y:S01]  /*78a0*/  FFMA.FTZ R187, R156.reuse, R187, R68 ;  /* 0x000000bb9cbb7223 */ /* 0x040fe20000010044 */
[----:B------:R-:W-:Y:S01]  /*78b0*/  FFMA.FTZ R77, R156, R77, R0 ;  /* 0x0000004d9c4d7223 */ /* 0x000fe20000010000 */
[----:B------:R-:W-:Y:S01]  /*78c0*/  LOP3.LUT P6, RZ, R85, 0xff0000, RZ, 0xc0, !PT ;  /* 0x00ff000055ff7812 */ /* 0x000fe200078cc0ff */
[-C--:B------:R-:W-:Y:S01]  /*78d0*/  FFMA.FTZ R183, R183, R210.reuse, R209 ;  /* 0x000000d2b7b77223 */ /* 0x080fe200000100d1 */
[----:B------:R-:W-:Y:S01]  /*78e0*/  ISETP.GE.U32.AND.EX P3, PT, R85, 0x1000000, PT, P3 ;  /* 0x010000005500780c */ /* 0x000fe20003f66130 */
[----:B------:R-:W-:Y:S01]  /*78f0*/  FMUL.FTZ R187, R187, UR6 ;  /* 0x00000006bbbb7c20 */ /* 0x000fe20008410000 */
[----:B------:R-:W-:Y:S01]  /*7900*/  FSEL R90, R70, RZ, P6 ;  /* 0x000000ff465a7208 */ /* 0x000fe20003000000 */
[----:B------:R-:W-:Y:S01]  /*7910*/  FMUL.FTZ R77, R77, UR6 ;  /* 0x000000064d4d7c20 */ /* 0x000fe20008410000 */
[----:B------:R-:W-:Y:S01]  /*7920*/  FSEL R75, R69, RZ, P3 ;  /* 0x000000ff454b7208 */ /* 0x000fe20001800000 */
[--C-:B------:R-:W-:Y:S01]  /*7930*/  HADD2.F32 R0, -RZ, R49.reuse.H0_H0 ;  /* 0x20000031ff007230 */ /* 0x100fe20000004100 */
[C---:B------:R-:W-:Y:S01]  /*7940*/  LOP3.LUT P6, RZ, R85.reuse, 0xff, RZ, 0xc0, !PT ;  /* 0x000000ff55ff7812 */ /* 0x040fe200078cc0ff */
[----:B------:R-:W-:Y:S01]  /*7950*/  FADD.FTZ R183, R184, -R183 ;  /* 0x800000b7b8b77221 */ /* 0x000fe20000010000 */
[----:B------:R-:W-:Y:S01]  /*7960*/  LOP3.LUT P3, RZ, R85, 0xff00, RZ, 0xc0, !PT ;  /* 0x0000ff0055ff7812 */ /* 0x000fe2000786c0ff */
[-CC-:B------:R-:W-:Y:S01]  /*7970*/  FFMA.FTZ R182, R182, R210.reuse, R209.reuse ;  /* 0x000000d2b6b67223 */ /* 0x180fe200000100d1 */
[----:B------:R-:W-:Y:S01]  /*7980*/  LOP3.LUT P5, RZ, R147, 0xff0000, RZ, 0xc0, !PT ;  /* 0x00ff000093ff7812 */ /* 0x000fe200078ac0ff */
[----:B------:R-:W-:Y:S01]  /*7990*/  FFMA.FTZ R0, R156, R183, R0 ;  /* 0x000000b79c007223 */ /* 0x000fe20000010000 */
[----:B------:R-:W-:Y:S01]  /*79a0*/  FSEL R73, R187, RZ, P6 ;  /* 0x000000ffbb497208 */ /* 0x000fe20003000000 */
[----:B------:R-:W-:Y:S01]  /*79b0*/  FADD.FTZ R181, R181, -R182 ;  /* 0x800000b6b5b57221 */ /* 0x000fe20000010000 */
[----:B------:R-:W-:Y:S01]  /*79c0*/  FSEL R74, R77, RZ, P3 ;  /* 0x000000ff4d4a7208 */ /* 0x000fe20001800000 */
[----:B------:R-:W-:Y:S01]  /*79d0*/  HADD2.F32 R68, -RZ, R49.H1_H1 ;  /* 0x30000031ff447230 */ /* 0x000fe20000004100 */
[----:B------:R-:W-:Y:S01]  /*79e0*/  FSEL R71, R70, RZ, P5 ;  /* 0x000000ff46477208 */ /* 0x000fe20002800000 */
[----:B------:R-:W-:Y:S01]  /*79f0*/  FMUL.FTZ R0, R0, UR6 ;  /* 0x0000000600007c20 */ /* 0x000fe20008410000 */
[----:B------:R-:W-:Y:S01]  /*7a00*/  ISETP.GE.U32.AND P4, PT, R146, RZ, PT ;  /* 0x000000ff9200720c */ /* 0x000fe20003f86070 */
[----:B------:R-:W-:Y:S01]  /*7a10*/  FFMA.FTZ R163, R163, R210, R209 ;  /* 0x000000d2a3a37223 */ /* 0x000fe200000100d1 */
[C---:B------:R-:W-:Y:S01]  /*7a20*/  LOP3.LUT P5, RZ, R147.reuse, 0xff, RZ, 0xc0, !PT ;  /* 0x000000ff93ff7812 */ /* 0x040fe200078ac0ff */
[----:B------:R-:W-:Y:S01]  /*7a30*/  FFMA.FTZ R68, R156, R185, R68 ;  /* 0x000000b99c447223 */ /* 0x000fe20000010044 */
[----:B------:R-:W-:Y:S01]  /*7a40*/  F2FP.F16.F32.PACK_AB R74, R74, R73 ;  /* 0x000000494a4a723e */ /* 0x000fe200000000ff */
[----:B------:R-:W-:Y:S01]  /*7a50*/  HADD2.F32 R73, -RZ, R48.H1_H1 ;  /* 0x30000030ff497230 */ /* 0x000fe20000004100 */
[----:B------:R-:W-:Y:S01]  /*7a60*/  ISETP.GE.U32.AND.EX P4, PT, R147, 0x1000000, PT, P4 ;  /* 0x010000009300780c */ /* 0x000fe20003f86140 */
[----:B------:R-:W-:Y:S01]  /*7a70*/  FADD.FTZ R162, R162, -R163 ;  /* 0x800000a3a2a27221 */ /* 0x000fe20000010000 */
[----:B------:R-:W-:Y:S01]  /*7a80*/  FSEL R70, R187, RZ, P5 ;  /* 0x000000ffbb467208 */ /* 0x000fe20002800000 */
[----:B------:R-:W-:Y:S01]  /*7a90*/  FMUL.FTZ R68, R68, UR6 ;  /* 0x0000000644447c20 */ /* 0x000fe20008410000 */
[----:B------:R-:W-:Y:S01]  /*7aa0*/  LOP3.LUT P6, RZ, R84, 0xff0000, RZ, 0xc0, !PT ;  /* 0x00ff000054ff7812 */ /* 0x000fe200078cc0ff */
[----:B------:R-:W-:Y:S01]  /*7ab0*/  FFMA.FTZ R181, R156, R181, R73 ;  /* 0x000000b59cb57223 */ /* 0x000fe20000010049 */
[----:B------:R-:W-:-:S02]  /*7ac0*/  LOP3.LUT P5, RZ, R146, 0xff0000, RZ, 0xc0, !PT ;  /* 0x00ff000092ff7812 */ /* 0x000fc400078ac0ff */
[----:B------:R-:W-:Y:S01]  /*7ad0*/  FSEL R85, R69, RZ, P4 ;  /* 0x000000ff45557208 */ /* 0x000fe20002000000 */
[----:B------:R-:W-:Y:S01]  /*7ae0*/  FMUL.FTZ R181, R181, UR6 ;  /* 0x00000006b5b57c20 */ /* 0x000fe20008410000 */
[C---:B------:R-:W-:Y:S02]  /*7af0*/  FSEL R69, R0.reuse, RZ, P5 ;  /* 0x000000ff00457208 */ /* 0x040fe40002800000 */
[----:B------:R-:W-:Y:S01]  /*7b00*/  FSEL R73, R0, RZ, P6 ;  /* 0x000000ff00497208 */ /* 0x000fe20003000000 */
[----:B------:R-:W-:Y:S01]  /*7b10*/  HADD2.F32 R0, -RZ, R48.H0_H0 ;  /* 0x20000030ff007230 */ /* 0x000fe20000004100 */
[----:B------:R-:W-:Y:S02]  /*7b20*/  LOP3.LUT P4, RZ, R147, 0xff00, RZ, 0xc0, !PT ;  /* 0x0000ff0093ff7812 */ /* 0x000fe4000788c0ff */
[----:B------:R-:W-:Y:S02]  /*7b30*/  LOP3.LUT P3, RZ, R146, 0xff000000, RZ, 0xc0, !PT ;  /* 0xff00000092ff7812 */ /* 0x000fe4000786c0ff */
[----:B------:R-:W-:Y:S01]  /*7b40*/  FSEL R77, R77, RZ, P4 ;  /* 0x000000ff4d4d7208 */ /* 0x000fe20002000000 */
[----:B------:R-:W-:Y:S01]  /*7b50*/  FFMA.FTZ R0, R156, R162, R0 ;  /* 0x000000a29c007223 */ /* 0x000fe20000010000 */
[----:B------:R-:W-:-:S02]  /*7b60*/  LOP3.LUT P4, RZ, R84, 0xff000000, RZ, 0xc0, !PT ;  /* 0xff00000054ff7812 */ /* 0x000fc4000788c0ff */
[----:B------:R-:W-:Y:S01]  /*7b70*/  FSEL R72, R68, RZ, P3 ;  /* 0x000000ff44487208 */ /* 0x000fe20001800000 */
[----:B------:R-:W-:Y:S01]  /*7b80*/  FMUL.FTZ R0, R0, UR6 ;  /* 0x0000000600007c20 */ /* 0x000fe20008410000 */
[----:B------:R-:W-:Y:S02]  /*7b90*/  FSEL R68, R68, RZ, P4 ;  /* 0x000000ff44447208 */ /* 0x000fe40002000000 */
[----:B------:R-:W-:Y:S02]  /*7ba0*/  LOP3.LUT P4, RZ, R146, 0xff, RZ, 0xc0, !PT ;  /* 0x000000ff92ff7812 */ /* 0x000fe4000788c0ff */
[C---:B------:R-:W-:Y:S02]  /*7bb0*/  LOP3.LUT P5, RZ, R84.reuse, 0xff00, RZ, 0xc0, !PT ;  /* 0x0000ff0054ff7812 */ /* 0x040fe400078ac0ff */
[----:B------:R-:W-:Y:S02]  /*7bc0*/  LOP3.LUT P3, RZ, R84, 0xff, RZ, 0xc0, !PT ;  /* 0x000000ff54ff7812 */ /* 0x000fe4000786c0ff */
[----:B------:R-:W-:-:S02]  /*7bd0*/  LOP3.LUT P6, RZ, R146, 0xff00, RZ, 0xc0, !PT ;  /* 0x0000ff0092ff7812 */ /* 0x000fc400078cc0ff */
[----:B------:R-:W-:Y:S02]  /*7be0*/  F2FP.F16.F32.PACK_AB R70, R77, R70 ;  /* 0x000000464d46723e */ /* 0x000fe400000000ff */
[----:B------:R-:W-:Y:S02]  /*7bf0*/  F2FP.F16.F32.PACK_AB R69, R72, R69 ;  /* 0x000000454845723e */ /* 0x000fe400000000ff */
[----:B------:R-:W-:Y:S02]  /*7c00*/  F2FP.F16.F32.PACK_AB R73, R68, R73 ;  /* 0x000000494449723e */ /* 0x000fe400000000ff */
[----:B------:R-:W-:Y:S02]  /*7c10*/  FSEL R77, R0, RZ, P4 ;  /* 0x000000ff004d7208 */ /* 0x000fe40002000000 */
[C---:B------:R-:W-:Y:S02]  /*7c20*/  FSEL R72, R181.reuse, RZ, P5 ;  /* 0x000000ffb5487208 */ /* 0x040fe40002800000 */
[----:B------:R-:W-:-:S02]  /*7c30*/  FSEL R68, R181, RZ, P6 ;  /* 0x000000ffb5447208 */ /* 0x000fc40003000000 */
[----:B------:R-:W-:Y:S02]  /*7c40*/  FSEL R0, R0, RZ, P3 ;  /* 0x000000ff00007208 */ /* 0x000fe40001800000 */
[----:B------:R-:W-:Y:S02]  /*7c50*/  F2FP.F16.F32.PACK_AB R71, R85, R71 ;  /* 0x000000475547723e */ /* 0x000fe400000000ff */
[----:B------:R-:W-:Y:S02]  /*7c60*/  F2FP.F16.F32.PACK_AB R75, R75, R90 ;  /* 0x0000005a4b4b723e */ /* 0x000fe400000000ff */
[----:B------:R-:W-:Y:S02]  /*7c70*/  F2FP.F16.F32.PACK_AB R68, R68, R77 ;  /* 0x0000004d4444723e */ /* 0x000fe400000000ff */
[----:B------:R-:W-:Y:S01]  /*7c80*/  F2FP.F16.F32.PACK_AB R72, R72, R0 ;  /* 0x000000004848723e */ /* 0x000fe200000000ff */
[----:B------:R-:W-:Y:S06]  /*7c90*/  BRA `(.L_x_1038) ;  /* 0x0000001800347947 */ /* 0x000fec0003800000 */
.L_x_1036:
[----:B------:R-:W-:Y:S05]  /*7ca0*/  @!P2 BRA `(.L_x_1039) ;  /* 0x00000004003ca947 */ /* 0x000fea0003800000 */
        /* <DEDUP_REMOVED lines=8> */
[C---:B------:R-:W-:Y:S01]  /*7d30*/  FMUL.FTZ R67, R156.reuse, R67 ;  /* 0x000000439c437220 */ /* 0x040fe20000410000 */
[----:B------:R-:W-:Y:S01]  /*7d40*/  FMUL.FTZ R69, R156, R69 ;  /* 0x000000459c457220 */ /* 0x000fe20000410000 */
[----:B------:R-:W-:Y:S01]  /*7d50*/  ISETP.GE.U32.AND P4, PT, R84, RZ, PT ;  /* 0x000000ff5400720c */ /* 0x000fe20003f86070 */
[----:B------:R-:W-:Y:S01]  /*7d60*/  FMUL.FTZ R66, R156, R186 ;  /* 0x000000ba9c427220 */ /* 0x000fe20000410000 */
[----:B------:R-:W-:Y:S01]  /*7d70*/  ISETP.GE.U32.AND P3, PT, R146, RZ, PT ;  /* 0x000000ff9200720c */ /* 0x000fe20003f66070 */
[----:B------:R-:W-:Y:S01]  /*7d80*/  FMUL.FTZ R71, R67, UR6 ;  /* 0x0000000643477c20 */ /* 0x000fe20008410000 */
[----:B------:R-:W-:Y:S01]  /*7d90*/  FMUL.FTZ R68, R69, UR6 ;  /* 0x0000000645447c20 */ /* 0x000fe20008410000 */
[C---:B------:R-:W-:Y:S01]  /*7da0*/  LOP3.LUT P6, RZ, R85.reuse, 0xff0000, RZ, 0xc0, !PT ;  /* 0x00ff000055ff7812 */ /* 0x040fe200078cc0ff */
[----:B------:R-:W-:Y:S01]  /*7db0*/  FMUL.FTZ R189, R156, R189 ;  /* 0x000000bd9cbd7220 */ /* 0x000fe20000410000 */
[----:B------:R-:W-:Y:S01]  /*7dc0*/  ISETP.GE.U32.AND.EX P4, PT, R85, 0x1000000, PT, P4 ;  /* 0x010000005500780c */ /* 0x000fe20003f86140 */
[-C--:B------:R-:W-:Y:S01]  /*7dd0*/  FFMA.FTZ R183, R183, R210.reuse, R209 ;  /* 0x000000d2b7b77223 */ /* 0x080fe200000100d1 */
[C---:B------:R-:W-:Y:S01]  /*7de0*/  LOP3.LUT P5, RZ, R147.reuse, 0xff0000, RZ, 0xc0, !PT ;  /* 0x00ff000093ff7812 */ /* 0x040fe200078ac0ff */
[----:B------:R-:W-:Y:S01]  /*7df0*/  FMUL.FTZ R70, R66, UR6 ;  /* 0x0000000642467c20 */ /* 0x000fe20008410000 */
[----:B------:R-:W-:Y:S01]  /*7e00*/  ISETP.GE.U32.AND.EX P3, PT, R147, 0x1000000, PT, P3 ;  /* 0x010000009300780c */ /* 0x000fe20003f66130 */
[----:B------:R-:W-:Y:S01]  /*7e10*/  FMUL.FTZ R64, R189, UR6 ;  /* 0x00000006bd407c20 */ /* 0x000fe20008410000 */
[----:B------:R-:W-:Y:S01]  /*7e20*/  FSEL R75, R71, RZ, P6 ;  /* 0x000000ff474b7208 */ /* 0x000fe20003000000 */
[----:B------:R-:W-:Y:S01]  /*7e30*/  FADD.FTZ R184, R184, -R183 ;  /* 0x800000b7b8b87221 */ /* 0x000fe20000010000 */
[----:B------:R-:W-:Y:S01]  /*7e40*/  FSEL R65, R68, RZ, P4 ;  /* 0x000000ff44417208 */ /* 0x000fe20002000000 */
[-CC-:B------:R-:W-:Y:S01]  /*7e50*/  FFMA.FTZ R185, R185, R210.reuse, R209.reuse ;  /* 0x000000d2b9b97223 */ /* 0x180fe200000100d1 */
[----:B------:R-:W-:Y:S01]  /*7e60*/  LOP3.LUT P6, RZ, R85, 0xff, RZ, 0xc0, !PT ;  /* 0x000000ff55ff7812 */ /* 0x000fe200078cc0ff */
[-C--:B------:R-:W-:Y:S01]  /*7e70*/  FFMA.FTZ R182, R182, R210.reuse, R209 ;  /* 0x000000d2b6b67223 */ /* 0x080fe200000100d1 */
[----:B------:R-:W-:Y:S01]  /*7e80*/  FSEL R71, R71, RZ, P5 ;  /* 0x000000ff47477208 */ /* 0x000fe20002800000 */
[----:B------:R-:W-:Y:S01]  /*7e90*/  FADD.FTZ R77, R77, -R185 ;  /* 0x800000b94d4d7221 */ /* 0x000fe20000010000 */
[----:B------:R-:W-:Y:S01]  /*7ea0*/  LOP3.LUT P4, RZ, R85, 0xff00, RZ, 0xc0, !PT ;  /* 0x0000ff0055ff7812 */ /* 0x000fe2000788c0ff */
[----:B------:R-:W-:Y:S01]  /*7eb0*/  FFMA.FTZ R163, R163, R210, R209 ;  /* 0x000000d2a3a37223 */ /* 0x000fe200000100d1 */
[----:B------:R-:W-:Y:S01]  /*7ec0*/  FSEL R68, R68, RZ, P3 ;  /* 0x000000ff44447208 */ /* 0x000fe20001800000 */
[----:B------:R-:W-:Y:S01]  /*7ed0*/  FMUL.FTZ R77, R156, R77 ;  /* 0x0000004d9c4d7220 */ /* 0x000fe20000410000 */
[----:B------:R-:W-:Y:S01]  /*7ee0*/  LOP3.LUT P5, RZ, R147, 0xff, RZ, 0xc0, !PT ;  /* 0x000000ff93ff7812 */ /* 0x000fe200078ac0ff */
[----:B------:R-:W-:Y:S01]  /*7ef0*/  FADD.FTZ R181, R181, -R182 ;  /* 0x800000b6b5b57221 */ /* 0x000fe20000010000 */
[----:B------:R-:W-:Y:S01]  /*7f00*/  LOP3.LUT P3, RZ, R147, 0xff00, RZ, 0xc0, !PT ;  /* 0x0000ff0093ff7812 */ /* 0x000fe2000786c0ff */
[----:B------:R-:W-:Y:S01]  /*7f10*/  FADD.FTZ R162, R162, -R163 ;  /* 0x800000a3a2a27221 */ /* 0x000fe20000010000 */
[----:B------:R-:W-:-:S02]  /*7f20*/  FSEL R74, R70, RZ, P6 ;  /* 0x000000ff464a7208 */ /* 0x000fc40003000000 */
[----:B------:R-:W-:Y:S01]  /*7f30*/  FSEL R0, R64, RZ, P4 ;  /* 0x000000ff40007208 */ /* 0x000fe20002000000 */
[----:B------:R-:W-:Y:S01]  /*7f40*/  FMUL.FTZ R162, R156, R162 ;  /* 0x000000a29ca27220 */ /* 0x000fe20000410000 */
[----:B------:R-:W-:Y:S02]  /*7f50*/  FSEL R70, R70, RZ, P5 ;  /* 0x000000ff46467208 */ /* 0x000fe40002800000 */
[----:B------:R-:W-:Y:S02]  /*7f60*/  FSEL R64, R64, RZ, P3 ;  /* 0x000000ff40407208 */ /* 0x000fe40001800000 */
[----:B------:R-:W-:Y:S01]  /*7f70*/  F2FP.F16.F32.PACK_AB R75, R65, R75 ;  /* 0x0000004b414b723e */ /* 0x000fe200000000ff */
[----:B------:R-:W-:Y:S01]  /*7f80*/  FMUL.FTZ R65, R156, R184 ;  /* 0x000000b89c417220 */ /* 0x000fe20000410000 */
[----:B------:R-:W-:Y:S02]  /*7f90*/  F2FP.F16.F32.PACK_AB R70, R64, R70 ;  /* 0x000000464046723e */ /* 0x000fe400000000ff */
[----:B------:R-:W-:Y:S01]  /*7fa0*/  LOP3.LUT P6, RZ, R84, 0xff0000, RZ, 0xc0, !PT ;  /* 0x00ff000054ff7812 */ /* 0x000fe200078cc0ff */
[----:B------:R-:W-:Y:S01]  /*7fb0*/  FMUL.FTZ R64, R65, UR6 ;  /* 0x0000000641407c20 */ /* 0x000fe20008410000 */
[----:B------:R-:W-:-:S02]  /*7fc0*/  F2FP.F16.F32.PACK_AB R67, R69, R67 ;  /* 0x000000434543723e */ /* 0x000fc400000000ff */
[----:B------:R-:W-:Y:S01]  /*7fd0*/  F2FP.F16.F32.PACK_AB R71, R68, R71 ;  /* 0x000000474447723e */ /* 0x000fe200000000ff */
[----:B------:R-:W-:Y:S01]  /*7fe0*/  FMUL.FTZ R68, R77, UR6 ;  /* 0x000000064d447c20 */ /* 0x000fe20008410000 */
[----:B------:R-:W-:Y:S02]  /*7ff0*/  FSEL R73, R64, RZ, P6 ;  /* 0x000000ff40497208 */ /* 0x000fe40003000000 */
[----:B------:R-:W-:Y:S02]  /*8000*/  LOP3.LUT P6, RZ, R146, 0xff0000, RZ, 0xc0, !PT ;  /* 0x00ff000092ff7812 */ /* 0x000fe400078cc0ff */
[----:B------:R-:W-:Y:S02]  /*8010*/  LOP3.LUT P5, RZ, R84, 0xff000000, RZ, 0xc0, !PT ;  /* 0xff00000054ff7812 */ /* 0x000fe400078ac0ff */
[----:B------:R-:W-:Y:S01]  /*8020*/  FSEL R69, R64, RZ, P6 ;  /* 0x000000ff40457208 */ /* 0x000fe20003000000 */
[----:B------:R-:W-:Y:S01]  /*8030*/  FMUL.FTZ R64, R156, R181 ;  /* 0x000000b59c407220 */ /* 0x000fe20000410000 */
[----:B------:R-:W-:-:S02]  /*8040*/  LOP3.LUT P6, RZ, R146, 0xff000000, RZ, 0xc0, !PT ;  /* 0xff00000092ff7812 */ /* 0x000fc400078cc0ff */
[----:B------:R-:W-:Y:S02]  /*8050*/  F2FP.F16.F32.PACK_AB R74, R0, R74 ;  /* 0x0000004a004a723e */ /* 0x000fe400000000ff */
[C---:B------:R-:W-:Y:S02]  /*8060*/  FSEL R0, R68.reuse, RZ, P6 ;  /* 0x000000ff44007208 */ /* 0x040fe40003000000 */
[----:B------:R-:W-:Y:S02]  /*8070*/  FSEL R68, R68, RZ, P5 ;  /* 0x000000ff44447208 */ /* 0x000fe40002800000 */
[----:B------:R-:W-:Y:S01]  /*8080*/  F2FP.F16.F32.PACK_AB R69, R0, R69 ;  /* 0x000000450045723e */ /* 0x000fe200000000ff */
[----:B------:R-:W-:Y:S01]  /*8090*/  FMUL.FTZ R0, R162, UR6 ;  /* 0x00000006a2007c20 */ /* 0x000fe20008410000 */
[----:B------:R-:W-:Y:S01]  /*80a0*/  F2FP.F16.F32.PACK_AB R73, R68, R73 ;  /* 0x000000494449723e */ /* 0x000fe200000000ff */
[----:B------:R-:W-:Y:S01]  /*80b0*/  FMUL.FTZ R68, R64, UR6 ;  /* 0x0000000640447c20 */ /* 0x000fe20008410000 */
[----:B------:R-:W-:-:S02]  /*80c0*/  LOP3.LUT P4, RZ, R84, 0xff00, RZ, 0xc0, !PT ;  /* 0x0000ff0054ff7812 */ /* 0x000fc4000788c0ff */
[----:B------:R-:W-:Y:S02]  /*80d0*/  LOP3.LUT P5, RZ, R146, 0xff, RZ, 0xc0, !PT ;  /* 0x000000ff92ff7812 */ /* 0x000fe400078ac0ff */
[----:B------:R-:W-:Y:S02]  /*80e0*/  LOP3.LUT P3, RZ, R84, 0xff, RZ, 0xc0, !PT ;  /* 0x000000ff54ff7812 */ /* 0x000fe4000786c0ff */
[----:B------:R-:W-:Y:S02]  /*80f0*/  LOP3.LUT P6, RZ, R146, 0xff00, RZ, 0xc0, !PT ;  /* 0x0000ff0092ff7812 */ /* 0x000fe400078cc0ff */
[----:B------:R-:W-:Y:S02]  /*8100*/  F2FP.F16.F32.PACK_AB R65, R77, R65 ;  /* 0x000000414d41723e */ /* 0x000fe400000000ff */
[----:B------:R-:W-:Y:S02]  /*8110*/  FSEL R72, R68, RZ, P4 ;  /* 0x000000ff44487208 */ /* 0x000fe40002000000 */
[----:B------:R-:W-:-:S02]  /*8120*/  FSEL R77, R0, RZ, P5 ;  /* 0x000000ff004d7208 */ /* 0x000fc40002800000 */
[----:B------:R-:W-:Y:S02]  /*8130*/  FSEL R68, R68, RZ, P6 ;  /* 0x000000ff44447208 */ /* 0x000fe40003000000 */
[----:B------:R-:W-:Y:S02]  /*8140*/  FSEL R0, R0, RZ, P3 ;  /* 0x000000ff00007208 */ /* 0x000fe40001800000 */
[----:B------:R-:W-:Y:S02]  /*8150*/  F2FP.F16.F32.PACK_AB R66, R189, R66 ;  /* 0x00000042bd42723e */ /* 0x000fe400000000ff */
[----:B------:R-:W-:Y:S02]  /*8160*/  F2FP.F16.F32.PACK_AB R64, R64, R162 ;  /* 0x000000a24040723e */ /* 0x000fe400000000ff */
[----:B------:R-:W-:Y:S02]  /*8170*/  F2FP.F16.F32.PACK_AB R68, R68, R77 ;  /* 0x0000004d4444723e */ /* 0x000fe400000000ff */
[----:B------:R-:W-:Y:S01]  /*8180*/  F2FP.F16.F32.PACK_AB R72, R72, R0 ;  /* 0x000000004848723e */ /* 0x000fe200000000ff */
[----:B------:R-:W-:Y:S06]  /*8190*/  BRA `(.L_x_1038) ;  /* 0x0000001000f47947 */ /* 0x000fec0003800000 */
.L_x_1039:
[-CC-:B------:R-:W-:Y:S01]  /*81a0*/  FFMA.FTZ R191, R191, R210.reuse, R209.reuse ;  /* 0x000000d2bfbf7223 */ /* 0x180fe200000100d1 */
[-CC-:B------:R-:W-:Y:S01]  /*81b0*/  FFMA.FTZ R193, R193, R210.reuse, R209.reuse ;  /* 0x000000d2c1c17223 */ /* 0x180fe200000100d1 */
[-CC-:B------:R-:W-:Y:S01]  /*81c0*/  FFMA.FTZ R187, R187, R210.reuse, R209.reuse ;  /* 0x000000d2bbbb7223 */ /* 0x180fe200000100d1 */
[-C--:B0-----:R-:W-:Y:S01]  /*81d0*/  FFMA.FTZ R68, R188, R210.reuse, R209 ;  /* 0x000000d2bc447223 */ /* 0x081fe200000100d1 */
        /* <DEDUP_REMOVED lines=9> */
[----:B------:R-:W-:Y:S01]  /*8270*/  ISETP.GE.U32.AND P3, PT, R146, RZ, PT ;  /* 0x000000ff9200720c */ /* 0x000fe20003f66070 */
[----:B------:R-:W-:Y:S01]  /*8280*/  FMUL.FTZ R71, R71, UR6 ;  /* 0x0000000647477c20 */ /* 0x000fe20008410000 */
[----:B------:R-:W-:Y:S01]  /*8290*/  LOP3.LUT P4, RZ, R85, 0xff0000, RZ, 0xc0, !PT ;  /* 0x00ff000055ff7812 */ /* 0x000fe2000788c0ff */
[----:B------:R-:W-:Y:S01]  /*82a0*/  FMUL.FTZ R72, R72, UR6 ;  /* 0x0000000648487c20 */ /* 0x000fe20008410000 */
[C---:B------:R-:W-:Y:S01]  /*82b0*/  LOP3.LUT P6, RZ, R147.reuse, 0xff0000, RZ, 0xc0, !PT ;  /* 0x00ff000093ff7812 */ /* 0x040fe200078cc0ff */
[C---:B------:R-:W-:Y:S01]  /*82c0*/  FMUL.FTZ R70, R156.reuse, R187 ;  /* 0x000000bb9c467220 */ /* 0x040fe20000410000 */
        /* <DEDUP_REMOVED lines=22> */
[----:B------:R-:W-:-:S02]  /*8430*/  FSEL R0, R68, RZ, P6 ;  /* 0x000000ff44007208 */ /* 0x000fc40003000000 */
[----:B------:R-:W-:Y:S02]  /*8440*/  LOP3.LUT P5, RZ, R84, 0xff0000, RZ, 0xc0, !PT ;  /* 0x00ff000054ff7812 */ /* 0x000fe400078ac0ff */
[----:B------:R-:W-:Y:S02]  /*8450*/  FSEL R70, R70, RZ, P4 ;  /* 0x000000ff46467208 */ /* 0x000fe40002000000 */
[----:B------:R-:W-:Y:S02]  /*8460*/  FSEL R68, R68, RZ, P3 ;  /* 0x000000ff44447208 */ /* 0x000fe40001800000 */
[----:B------:R-:W-:Y:S02]  /*8470*/  FSEL R73, R184, RZ, P5 ;  /* 0x000000ffb8497208 */ /* 0x000fe40002800000 */
[----:B------:R-:W-:Y:S01]  /*8480*/  F2FP.F16.F32.PACK_AB R70, R68, R70 ;  /* 0x000000464446723e */ /* 0x000fe200000000ff */
[----:B------:R-:W-:Y:S01]  /*8490*/  FMUL.FTZ R68, R156, R77 ;  /* 0x0000004d9c447220 */ /* 0x000fe20000410000 */
[----:B------:R-:W-:-:S02]  /*84a0*/  LOP3.LUT P5, RZ, R146, 0xff0000, RZ, 0xc0, !PT ;  /* 0x00ff000092ff7812 */ /* 0x000fc400078ac0ff */
[----:B------:R-:W-:Y:S01]  /*84b0*/  F2FP.F16.F32.PACK_AB R75, R75, R69 ;  /* 0x000000454b4b723e */ /* 0x000fe200000000ff */
[----:B------:R-:W-:Y:S01]  /*84c0*/  FMUL.FTZ R68, R68, UR6 ;  /* 0x0000000644447c20 */ /* 0x000fe20008410000 */
[----:B------:R-:W-:Y:S02]  /*84d0*/  FSEL R69, R184, RZ, P5 ;  /* 0x000000ffb8457208 */ /* 0x000fe40002800000 */
[----:B------:R-:W-:Y:S02]  /*84e0*/  LOP3.LUT P5, RZ, R146, 0xff000000, RZ, 0xc0, !PT ;  /* 0xff00000092ff7812 */ /* 0x000fe400078ac0ff */
[----:B------:R-:W-:Y:S02]  /*84f0*/  LOP3.LUT P4, RZ, R84, 0xff000000, RZ, 0xc0, !PT ;  /* 0xff00000054ff7812 */ /* 0x000fe4000788c0ff */
[----:B------:R-:W-:Y:S02]  /*8500*/  F2FP.F16.F32.PACK_AB R74, R0, R74 ;  /* 0x0000004a004a723e */ /* 0x000fe400000000ff */
[----:B------:R-:W-:-:S02]  /*8510*/  FSEL R0, R68, RZ, P5 ;  /* 0x000000ff44007208 */ /* 0x000fc40002800000 */
        /* <DEDUP_REMOVED lines=8> */
[----:B------:R-:W-:Y:S01]  /*85a0*/  FMUL.FTZ R68, R68, UR6 ;  /* 0x0000000644447c20 */ /* 0x000fe20008410000 */
[----:B------:R-:W-:-:S02]  /*85b0*/  LOP3.LUT P3, RZ, R84, 0xff, RZ, 0xc0, !PT ;  /* 0x000000ff54ff7812 */ /* 0x000fc4000786c0ff */
[----:B------:R-:W-:Y:S02]  /*85c0*/  LOP3.LUT P5, RZ, R146, 0xff00, RZ, 0xc0, !PT ;  /* 0x0000ff0092ff7812 */ /* 0x000fe400078ac0ff */
[----:B------:R-:W-:Y:S02]  /*85d0*/  F2FP.F16.F32.PACK_AB R71, R72, R71 ;  /* 0x000000474847723e */ /* 0x000fe400000000ff */
[----:B------:R-:W-:Y:S02]  /*85e0*/  FSEL R72, R68, RZ, P6 ;  /* 0x000000ff44487208 */ /* 0x000fe40003000000 */
[----:B------:R-:W-:Y:S02]  /*85f0*/  FSEL R77, R0, RZ, P4 ;  /* 0x000000ff004d7208 */ /* 0x000fe40002000000 */
[----:B------:R-:W-:Y:S02]  /*8600*/  FSEL R68, R68, RZ, P5 ;  /* 0x000000ff44447208 */ /* 0x000fe40002800000 */
[----:B------:R-:W-:-:S02]  /*8610*/  FSEL R0, R0, RZ, P3 ;  /* 0x000000ff00007208 */ /* 0x000fc40001800000 */
[----:B------:R-:W-:Y:S02]  /*8620*/  F2FP.F16.F32.PACK_AB R68, R68, R77 ;  /* 0x0000004d4444723e */ /* 0x000fe400000000ff */
[----:B------:R-:W-:Y:S01]  /*8630*/  F2FP.F16.F32.PACK_AB R72, R72, R0 ;  /* 0x000000004848723e */ /* 0x000fe200000000ff */
[----:B------:R-:W-:Y:S06]  /*8640*/  BRA `(.L_x_1038) ;  /* 0x0000000c00c87947 */ /* 0x000fec0003800000 */
.L_x_1035:
[----:B------:R-:W-:Y:S05]  /*8650*/  @!P1 BRA `(.L_x_1040) ;  /* 0x0000000800049947 */ /* 0x000fea0003800000 */
[----:B------:R-:W-:Y:S05]  /*8660*/  @!P2 BRA `(.L_x_1041) ;  /* 0x000000040008a947 */ /* 0x000fea0003800000 */
[-CC-:B------:R-:W-:Y:S01]  /*8670*/  FFMA.FTZ R193, R193, R210.reuse, R209.reuse ;  /* 0x000000d2c1c17223 */ /* 0x180fe200000100d1 */
[----:B------:R-:W-:Y:S02]  /*8680*/  HADD2.F32 R0, -RZ, R51.H1_H1 ;  /* 0x30000033ff007230 */ /* 0x000fe40000004100 */
[-CC-:B------:R-:W-:Y:S01]  /*8690*/  FFMA.FTZ R187, R187, R210.reuse, R209.reuse ;  /* 0x000000d2bbbb7223 */ /* 0x180fe200000100d1 */
[----:B------:R-:W-:Y:S01]  /*86a0*/  FFMA.FTZ R188, R188, R210, R209 ;  /* 0x000000d2bcbc7223 */ /* 0x000fe200000100d1 */
[----:B------:R-:W-:Y:S01]  /*86b0*/  FADD.FTZ R67, R192, -R193 ;  /* 0x800000c1c0437221 */ /* 0x000fe20000010000 */
[--C-:B------:R-:W-:Y:S02]  /*86c0*/  HADD2.F32 R66, -RZ, R50.reuse.H0_H0 ;  /* 0x20000032ff427230 */ /* 0x100fe40000004100 */
[----:B------:R-:W-:Y:S01]  /*86d0*/  FADD.FTZ R187, R186, -R187 ;  /* 0x800000bbbabb7221 */ /* 0x000fe20000010000 */
[----:B------:R-:W-:Y:S01]  /*86e0*/  FADD.FTZ R188, R189, -R188 ;  /* 0x800000bcbdbc7221 */ /* 0x000fe20000010000 */
[----:B------:R-:W-:Y:S01]  /*86f0*/  FFMA.FTZ R67, R156, R67, R0 ;  /* 0x000000439c437223 */ /* 0x000fe20000010000 */
[----:B------:R-:W-:-:S02]  /*8700*/  HADD2.F32 R0, -RZ, R50.H1_H1 ;  /* 0x30000032ff007230 */ /* 0x000fc40000004100 */
[----:B------:R-:W-:Y:S01]  /*8710*/  FFMA.FTZ R191, R191, R210, R209 ;  /* 0x000000d2bfbf7223 */ /* 0x000fe200000100d1 */
[C---:B------:R-:W-:Y:S01]  /*8720*/  FFMA.FTZ R66, R156.reuse, R187, R66 ;  /* 0x000000bb9c427223 */ /* 0x040fe20000010042 */
[----:B------:R-:W-:Y:S01]  /*8730*/  HADD2.F32 R64, -RZ, R51.H0_H0 ;  /* 0x20000033ff407230 */ /* 0x000fe20000004100 */
[C---:B------:R-:W-:Y:S01]  /*8740*/  LOP3.LUT P5, RZ, R85.reuse, 0xff, RZ, 0xc0, !PT ;  /* 0x000000ff55ff7812 */ /* 0x040fe200078ac0ff */
[----:B------:R-:W-:Y:S01]  /*8750*/  FFMA.FTZ R188, R156, R188, R0 ;  /* 0x000000bc9cbc7223 */ /* 0x000fe20000010000 */
[----:B------:R-:W-:Y:S01]  /*8760*/  FADD.FTZ R65, R190, -R191 ;  /* 0x800000bfbe417221 */ /* 0x000fe20000010000 */
[----:B------:R-:W-:Y:S01]  /*8770*/  FMUL.FTZ R74, R66, UR6 ;  /* 0x00000006424a7c20 */ /* 0x000fe20008410000 */
[----:B------:R-:W-:Y:S01]  /*8780*/  LOP3.LUT P6, RZ, R85, 0xff00, RZ, 0xc0, !PT ;  /* 0x0000ff0055ff7812 */ /* 0x000fe200078cc0ff */
[----:B------:R-:W-:Y:S01]  /*8790*/  FMUL.FTZ R0, R188, UR6 ;  /* 0x00000006bc007c20 */ /* 0x000fe20008410000 */
[----:B------:R-:W-:Y:S01]  /*87a0*/  FFMA.FTZ R65, R156, R65, R64 ;  /* 0x000000419c417223 */ /* 0x000fe20000010040 */
[----:B------:R-:W-:Y:S01]  /*87b0*/  ISETP.GE.U32.AND P3, PT, R84, RZ, PT ;  /* 0x000000ff5400720c */ /* 0x000fe20003f66070 */
[----:B------:R-:W-:Y:S01]  /*87c0*/  FMUL.FTZ R75, R67, UR6 ;  /* 0x00000006434b7c20 */ /* 0x000fe20008410000 */
[----:B------:R-:W-:Y:S01]  /*87d0*/  FSEL R74, R74, RZ, P5 ;  /* 0x000000ff4a4a7208 */ /* 0x000fe20002800000 */
[----:B------:R-:W-:Y:S01]  /*87e0*/  FMUL.FTZ R64, R65, UR6 ;  /* 0x0000000641407c20 */ /* 0x000fe20008410000 */
[----:B------:R-:W-:Y:S01]  /*87f0*/  FSEL R0, R0, RZ, P6 ;  /* 0x000000ff00007208 */ /* 0x000fe20003000000 */
[-CC-:B------:R-:W-:Y:S01]  /*8800*/  FFMA.FTZ R185, R185, R210.reuse, R209.reuse ;  /* 0x000000d2b9b97223 */ /* 0x180fe200000100d1 */
[C---:B------:R-:W-:Y:S01]  /*8810*/  LOP3.LUT P4, RZ, R85.reuse, 0xff0000, RZ, 0xc0, !PT ;  /* 0x00ff000055ff7812 */ /* 0x040fe2000788c0ff */
[----:B------:R-:W-:Y:S01]  /*8820*/  FFMA.FTZ R182, R182, R210, R209 ;  /* 0x000000d2b6b67223 */ /* 0x000fe200000100d1 */
[----:B------:R-:W-:Y:S01]  /*8830*/  ISETP.GE.U32.AND.EX P3, PT, R85, 0x1000000, PT, P3 ;  /* 0x010000005500780c */ /* 0x000fe20003f66130 */
[----:B------:R-:W-:Y:S01]  /*8840*/  FADD.FTZ R77, R77, -R185 ;  /* 0x800000b94d4d7221 */ /* 0x000fe20000010000 */
[----:B------:R-:W-:Y:S01]  /*8850*/  F2FP.F16.F32.PACK_AB R74, R0, R74 ;  /* 0x0000004a004a723e */ /* 0x000fe200000000ff */
[--C-:B------:R-:W-:Y:S01]  /*8860*/  HADD2.F32 R0, -RZ, R49.reuse.H1_H1 ;  /* 0x30000031ff007230 */ /* 0x100fe20000004100 */
[----:B------:R-:W-:Y:S01]  /*8870*/  FSEL R75, R75, RZ, P3 ;  /* 0x000000ff4b4b7208 */ /* 0x000fe20001800000 */
[-CC-:B------:R-:W-:Y:S01]  /*8880*/  FFMA.FTZ R183, R183, R210.reuse, R209.reuse ;  /* 0x000000d2b7b77223 */ /* 0x180fe200000100d1 */
[----:B------:R-:W-:Y:S01]  /*8890*/  FSEL R64, R64, RZ, P4 ;  /* 0x000000ff40407208 */ /* 0x000fe20002000000 */
[----:B------:R-:W-:Y:S01]  /*88a0*/  FFMA.FTZ R163, R163, R210, R209 ;  /* 0x000000d2a3a37223 */ /* 0x000fe200000100d1 */
[----:B------:R-:W-:Y:S01]  /*88b0*/  F2FP.F16.F32.PACK_AB R67, R67, R65 ;  /* 0x000000414343723e */ /* 0x000fe200000000ff */
[----:B------:R-:W-:Y:S01]  /*88c0*/  FFMA.FTZ R77, R156, R77, R0 ;  /* 0x0000004d9c4d7223 */ /* 0x000fe20000010000 */
[----:B------:R-:W-:Y:S01]  /*88d0*/  F2FP.F16.F32.PACK_AB R75, R75, R64 ;  /* 0x000000404b4b723e */ /* 0x000fe200000000ff */
[----:B------:R-:W-:-:S02]  /*88e0*/  HADD2.F32 R65, -RZ, R49.H0_H0 ;  /* 0x20000031ff417230 */ /* 0x000fc40000004100 */
[----:B------:R-:W-:Y:S01]  /*88f0*/  FADD.FTZ R181, R181, -R182 ;  /* 0x800000b6b5b57221 */ /* 0x000fe20000010000 */
[--C-:B------:R-:W-:Y:S02]  /*8900*/  HADD2.F32 R64, -RZ, R48.reuse.H0_H0 ;  /* 0x20000030ff407230 */ /* 0x100fe40000004100 */
[----:B------:R-:W-:Y:S01]  /*8910*/  FADD.FTZ R184, R184, -R183 ;  /* 0x800000b7b8b87221 */ /* 0x000fe20000010000 */
[----:B------:R-:W-:Y:S02]  /*8920*/  HADD2.F32 R0, -RZ, R48.H1_H1 ;  /* 0x30000030ff007230 */ /* 0x000fe40000004100 */
[----:B------:R-:W-:Y:S01]  /*8930*/  FADD.FTZ R162, R162, -R163 ;  /* 0x800000a3a2a27221 */ /* 0x000fe20000010000 */
[----:B------:R-:W-:Y:S01]  /*8940*/  LOP3.LUT P3, RZ, R84, 0xff0000, RZ, 0xc0, !PT ;  /* 0x00ff000054ff7812 */ /* 0x000fe2000786c0ff */
[----:B------:R-:W-:Y:S01]  /*8950*/  FFMA.FTZ R65, R156, R184, R65 ;  /* 0x000000b89c417223 */ /* 0x000fe20000010041 */
[----:B------:R-:W-:Y:S01]  /*8960*/  LOP3.LUT P4, RZ, R84, 0xff000000, RZ, 0xc0, !PT ;  /* 0xff00000054ff7812 */ /* 0x000fe2000788c0ff */
[C---:B------:R-:W-:Y:S01]  /*8970*/  FFMA.FTZ R64, R156.reuse, R162, R64 ;  /* 0x000000a29c407223 */ /* 0x040fe20000010040 */
[----:B------:R-:W-:Y:S01]  /*8980*/  FFMA.FTZ R181, R156, R181, R0 ;  /* 0x000000b59cb57223 */ /* 0x000fe20000010000 */
[----:B------:R-:W-:Y:S01]  /*8990*/  FMUL.FTZ R0, R65, UR6 ;  /* 0x0000000641007c20 */ /* 0x000fe20008410000 */
[C---:B------:R-:W-:Y:S01]  /*89a0*/  F2FP.F16.F32.PACK_AB R65, R77.reuse, R65 ;  /* 0x000000414d41723e */ /* 0x040fe200000000ff */
[----:B0-----:R-:W-:Y:S01]  /*89b0*/  FMUL.FTZ R72, R64, UR6 ;  /* 0x0000000640487c20 */ /* 0x001fe20008410000 */
[----:B------:R-:W-:Y:S01]  /*89c0*/  FMUL.FTZ R77, R77, UR6 ;  /* 0x000000064d4d7c20 */ /* 0x000fe20008410000 */
[C---:B------:R-:W-:Y:S01]  /*89d0*/  F2FP.F16.F32.PACK_AB R64, R181.reuse, R64 ;  /* 0x00000040b540723e */ /* 0x040fe200000000ff */
[----:B------:R-:W-:Y:S01]  /*89e0*/  FMUL.FTZ R181, R181, UR6 ;  /* 0x00000006b5b57c20 */ /* 0x000fe20008410000 */
        /* <DEDUP_REMOVED lines=8> */
[----:B------:R-:W-:Y:S01]  /*8a70*/  F2FP.F16.F32.PACK_AB R72, R181, R72 ;  /* 0x00000048b548723e */ /* 0x000fe200000000ff */
[----:B------:R-:W-:Y:S06]  /*8a80*/  BRA `(.L_x_1038) ;  /* 0x0000000800b87947 */ /* 0x000fec0003800000 */
.L_x_1041:
[-CC-:B------:R-:W-:Y:S01]  /*8a90*/  FFMA.FTZ R191, R191, R210.reuse, R209.reuse ;  /* 0x000000d2bfbf7223 */ /* 0x180fe200000100d1 */
[-CC-:B------:R-:W-:Y:S01]  /*8aa0*/  FFMA.FTZ R193, R193, R210.reuse, R209.reuse ;  /* 0x000000d2c1c17223 */ /* 0x180fe200000100d1 */
[-CC-:B------:R-:W-:Y:S01]  /*8ab0*/  FFMA.FTZ R187, R187, R210.reuse, R209.reuse ;  /* 0x000000d2bbbb7223 */ /* 0x180fe200000100d1 */
[----:B------:R-:W-:Y:S01]  /*8ac0*/  FFMA.FTZ R188, R188, R210, R209 ;  /* 0x000000d2bcbc7223 */ /* 0x000fe200000100d1 */
[--C-:B0-----:R-:W-:Y:S02]  /*8ad0*/  HADD2.F32 R72, -RZ, R51.reuse.H1_H1 ;  /* 0x30000033ff487230 */ /* 0x101fe40000004100 */
[----:B------:R-:W-:Y:S01]  /*8ae0*/  FADD.FTZ R191, R190, -R191 ;  /* 0x800000bfbebf7221 */ /* 0x000fe20000010000 */
[----:B------:R-:W-:Y:S02]  /*8af0*/  HADD2.F32 R0, -RZ, R51.H0_H0 ;  /* 0x20000033ff007230 */ /* 0x000fe40000004100 */
[----:B------:R-:W-:Y:S01]  /*8b00*/  FADD.FTZ R193, R192, -R193 ;  /* 0x800000c1c0c17221 */ /* 0x000fe20000010000 */
[----:B------:R-:W-:-:S02]  /*8b10*/  HADD2.F32 R73, -RZ, R50.H0_H0 ;  /* 0x20000032ff497230 */ /* 0x000fc40000004100 */
[----:B------:R-:W-:Y:S01]  /*8b20*/  FADD.FTZ R187, R186, -R187 ;  /* 0x800000bbbabb7221 */ /* 0x000fe20000010000 */
[----:B------:R-:W-:Y:S02]  /*8b30*/  HADD2.F32 R74, -RZ, R50.H1_H1 ;  /* 0x30000032ff4a7230 */ /* 0x000fe40000004100 */
[----:B------:R-:W-:Y:S01]  /*8b40*/  FADD.FTZ R188, R189, -R188 ;  /* 0x800000bcbdbc7221 */ /* 0x000fe20000010000 */
[C---:B------:R-:W-:Y:S01]  /*8b50*/  FFMA.FTZ R72, R156.reuse, R193, R72 ;  /* 0x000000c19c487223 */ /* 0x040fe20000010048 */
[C---:B------:R-:W-:Y:S01]  /*8b60*/  FFMA.FTZ R0, R156.reuse, R191, R0 ;  /* 0x000000bf9c007223 */ /* 0x040fe20000010000 */
[C---:B------:R-:W-:Y:S01]  /*8b70*/  FFMA.FTZ R73, R156.reuse, R187, R73 ;  /* 0x000000bb9c497223 */ /* 0x040fe20000010049 */
[----:B------:R-:W-:Y:S01]  /*8b80*/  FFMA.FTZ R74, R156, R188, R74 ;  /* 0x000000bc9c4a7223 */ /* 0x000fe2000001004a */
[----:B------:R-:W-:Y:S01]  /*8b90*/  ISETP.GE.U32.AND P3, PT, R84, RZ, PT ;  /* 0x000000ff5400720c */ /* 0x000fe20003f66070 */
[----:B------:R-:W-:Y:S01]  /*8ba0*/  FMUL.FTZ R72, R72, UR6 ;  /* 0x0000000648487c20 */ /* 0x000fe20008410000 */
[----:B------:R-:W-:Y:S01]  /*8bb0*/  FMUL.FTZ R0, R0, UR6 ;  /* 0x0000000600007c20 */ /* 0x000fe20008410000 */
[----:B------:R-:W-:Y:S01]  /*8bc0*/  LOP3.LUT P4, RZ, R85, 0xff0000, RZ, 0xc0, !PT ;  /* 0x00ff000055ff7812 */ /* 0x000fe2000788c0ff */
[----:B------:R-:W-:Y:S01]  /*8bd0*/  FMUL.FTZ R73, R73, UR6 ;  /* 0x0000000649497c20 */ /* 0x000fe20008410000 */
[C---:B------:R-:W-:Y:S01]  /*8be0*/  ISETP.GE.U32.AND.EX P3, PT, R85.reuse, 0x1000000, PT, P3 ;  /* 0x010000005500780c */ /* 0x040fe20003f66130 */
[----:B------:R-:W-:Y:S01]  /*8bf0*/  FMUL.FTZ R74, R74, UR6 ;  /* 0x000000064a4a7c20 */ /* 0x000fe20008410000 */
[----:B------:R-:W-:Y:S01]  /*8c00*/  LOP3.LUT P5, RZ, R85, 0xff, RZ, 0xc0, !PT ;  /* 0x000000ff55ff7812 */ /* 0x000fe200078ac0ff */
[-CC-:B------:R-:W-:Y:S01]  /*8c10*/  FFMA.FTZ R185, R185, R210.reuse, R209.reuse ;  /* 0x000000d2b9b97223 */ /* 0x180fe200000100d1 */
[----:B------:R-:W-:Y:S01]  /*8c20*/  LOP3.LUT P6, RZ, R85, 0xff00, RZ, 0xc0, !PT ;  /* 0x0000ff0055ff7812 */ /* 0x000fe200078cc0ff */
[-CC-:B------:R-:W-:Y:S01]  /*8c30*/  FFMA.FTZ R183, R183, R210.reuse, R209.reuse ;  /* 0x000000d2b7b77223 */ /* 0x180fe200000100d1 */
[----:B------:R-:W-:Y:S01]  /*8c40*/  FSEL R72, R72, RZ, P3 ;  /* 0x000000ff48487208 */ /* 0x000fe20001800000 */
[-CC-:B------:R-:W-:Y:S01]  /*8c50*/  FFMA.FTZ R182, R182, R210.reuse, R209.reuse ;  /* 0x000000d2b6b67223 */ /* 0x180fe200000100d1 */
[----:B------:R-:W-:Y:S01]  /*8c60*/  FSEL R0, R0, RZ, P4 ;  /* 0x000000ff00007208 */ /* 0x000fe20002000000 */
[----:B------:R-:W-:Y:S01]  /*8c70*/  FFMA.FTZ R163, R163, R210, R209 ;  /* 0x000000d2a3a37223 */ /* 0x000fe200000100d1 */
[----:B------:R-:W-:Y:S01]  /*8c80*/  FSEL R73, R73, RZ, P5 ;  /* 0x000000ff49497208 */ /* 0x000fe20002800000 */
[----:B------:R-:W-:Y:S01]  /*8c90*/  FADD.FTZ R185, R77, -R185 ;  /* 0x800000b94db97221 */ /* 0x000fe20000010000 */
[----:B------:R-:W-:Y:S01]  /*8ca0*/  FSEL R74, R74, RZ, P6 ;  /* 0x000000ff4a4a7208 */ /* 0x000fe20003000000 */
[----:B------:R-:W-:Y:S01]  /*8cb0*/  FADD.FTZ R184, R184, -R183 ;  /* 0x800000b7b8b87221 */ /* 0x000fe20000010000 */
[----:B------:R-:W-:Y:S01]  /*8cc0*/  F2FP.F16.F32.PACK_AB R75, R72, R0 ;  /* 0x00000000484b723e */ /* 0x000fe200000000ff */
[--C-:B------:R-:W-:Y:S01]  /*8cd0*/  HADD2.F32 R72, -RZ, R49.reuse.H0_H0 ;  /* 0x20000031ff487230 */ /* 0x100fe20000004100 */
[----:B------:R-:W-:Y:S01]  /*8ce0*/  F2FP.F16.F32.PACK_AB R74, R74, R73 ;  /* 0x000000494a4a723e */ /* 0x000fe200000000ff */
[----:B------:R-:W-:-:S02]  /*8cf0*/  HADD2.F32 R0, -RZ, R49.H1_H1 ;  /* 0x30000031ff007230 */ /* 0x000fc40000004100 */
[----:B------:R-:W-:Y:S01]  /*8d00*/  FADD.FTZ R181, R181, -R182 ;  /* 0x800000b6b5b57221 */ /* 0x000fe20000010000 */
[--C-:B------:R-:W-:Y:S02]  /*8d10*/  HADD2.F32 R73, -RZ, R48.reuse.H0_H0 ;  /* 0x20000030ff497230 */ /* 0x100fe40000004100 */
[----:B------:R-:W-:Y:S01]  /*8d20*/  FADD.FTZ R163, R162, -R163 ;  /* 0x800000a3a2a37221 */ /* 0x000fe20000010000 */
[----:B------:R-:W-:Y:S02]  /*8d30*/  HADD2.F32 R77, -RZ, R48.H1_H1 ;  /* 0x30000030ff4d7230 */ /* 0x000fe40000004100 */
[C---:B------:R-:W-:Y:S01]  /*8d40*/  FFMA.FTZ R72, R156.reuse, R184, R72 ;  /* 0x000000b89c487223 */ /* 0x040fe20000010048 */
[C---:B------:R-:W-:Y:S01]  /*8d50*/  FFMA.FTZ R0, R156.reuse, R185, R0 ;  /* 0x000000b99c007223 */ /* 0x040fe20000010000 */
[----:B------:R-:W-:Y:S01]  /*8d60*/  FFMA.FTZ R73, R156, R163, R73 ;  /* 0x000000a39c497223 */ /* 0x000fe20000010049 */
[----:B------:R-:W-:Y:S01]  /*8d70*/  LOP3.LUT P3, RZ, R84, 0xff0000, RZ, 0xc0, !PT ;  /* 0x00ff000054ff7812 */ /* 0x000fe2000786c0ff */
[----:B------:R-:W-:Y:S01]  /*8d80*/  FFMA.FTZ R77, R156, R181, R77 ;  /* 0x000000b59c4d7223 */ /* 0x000fe2000001004d */
[----:B------:R-:W-:Y:S01]  /*8d90*/  FMUL.FTZ R72, R72, UR6 ;  /* 0x0000000648487c20 */ /* 0x000fe20008410000 */
[----:B------:R-:W-:Y:S01]  /*8da0*/  FMUL.FTZ R0, R0, UR6 ;  /* 0x0000000600007c20 */ /* 0x000fe20008410000 */
[C---:B------:R-:W-:Y:S01]  /*8db0*/  LOP3.LUT P4, RZ, R84.reuse, 0xff000000, RZ, 0xc0, !PT ;  /* 0xff00000054ff7812 */ /* 0x040fe2000788c0ff */
[----:B------:R-:W-:Y:S01]  /*8dc0*/  FMUL.FTZ R73, R73, UR6 ;  /* 0x0000000649497c20 */ /* 0x000fe20008410000 */
        /* <DEDUP_REMOVED lines=8> */
[----:B------:R-:W-:Y:S01]  /*8e50*/  F2FP.F16.F32.PACK_AB R72, R77, R0 ;  /* 0x000000004d48723e */ /* 0x000fe200000000ff */
[----:B------:R-:W-:Y:S06]  /*8e60*/  BRA `(.L_x_1038) ;  /* 0x0000000400c07947 */ /* 0x000fec0003800000 */
.L_x_1040:
        /* <DEDUP_REMOVED lines=13> */
[----:B------:R-:W-:Y:S01]  /*8f40*/  FMUL.FTZ R65, R64, UR6 ;  /* 0x0000000640417c20 */ /* 0x000fe20008410000 */
[----:B------:R-:W-:Y:S01]  /*8f50*/  FMUL.FTZ R75, R67, UR6 ;  /* 0x00000006434b7c20 */ /* 0x000fe20008410000 */
[----:B------:R-:W-:Y:S01]  /*8f60*/  FMUL.FTZ R189, R156, R189 ;  /* 0x000000bd9cbd7220 */ /* 0x000fe20000410000 */
[C---:B------:R-:W-:Y:S01]  /*8f70*/  LOP3.LUT P4, RZ, R85.reuse, 0xff0000, RZ, 0xc0, !PT ;  /* 0x00ff000055ff7812 */ /* 0x040fe2000788c0ff */
[-CC-:B------:R-:W-:Y:S01]  /*8f80*/  FFMA.FTZ R182, R182, R210.reuse, R209.reuse ;  /* 0x000000d2b6b67223 */ /* 0x180fe200000100d1 */
[----:B------:R-:W-:Y:S01]  /*8f90*/  ISETP.GE.U32.AND.EX P3, PT, R85, 0x1000000, PT, P3 ;  /* 0x010000005500780c */ /* 0x000fe20003f66130 */
[-CC-:B------:R-:W-:Y:S01]  /*8fa0*/  FFMA.FTZ R183, R183, R210.reuse, R209.reuse ;  /* 0x000000d2b7b77223 */ /* 0x180fe200000100d1 */
[-CC-:B------:R-:W-:Y:S01]  /*8fb0*/  FFMA.FTZ R185, R185, R210.reuse, R209.reuse ;  /* 0x000000d2b9b97223 */ /* 0x180fe200000100d1 */
[----:B------:R-:W-:Y:S01]  /*8fc0*/  FFMA.FTZ R163, R163, R210, R209 ;  /* 0x000000d2a3a37223 */ /* 0x000fe200000100d1 */
[----:B------:R-:W-:Y:S01]  /*8fd0*/  FMUL.FTZ R74, R66, UR6 ;  /* 0x00000006424a7c20 */ /* 0x000fe20008410000 */
[----:B------:R-:W-:Y:S01]  /*8fe0*/  FMUL.FTZ R0, R189, UR6 ;  /* 0x00000006bd007c20 */ /* 0x000fe20008410000 */
[----:B------:R-:W-:Y:S01]  /*8ff0*/  LOP3.LUT P6, RZ, R85, 0xff, RZ, 0xc0, !PT ;  /* 0x000000ff55ff7812 */ /* 0x000fe200078cc0ff */
[----:B------:R-:W-:Y:S01]  /*9000*/  FADD.FTZ R181, R181, -R182 ;  /* 0x800000b6b5b57221 */ /* 0x000fe20000010000 */
[----:B------:R-:W-:Y:S01]  /*9010*/  LOP3.LUT P5, RZ, R85, 0xff00, RZ, 0xc0, !PT ;  /* 0x0000ff0055ff7812 */ /* 0x000fe200078ac0ff */
[----:B------:R-:W-:Y:S01]  /*9020*/  FADD.FTZ R184, R184, -R183 ;  /* 0x800000b7b8b87221 */ /* 0x000fe20000010000 */
[----:B------:R-:W-:Y:S01]  /*9030*/  FSEL R75, R75, RZ, P3 ;  /* 0x000000ff4b4b7208 */ /* 0x000fe20001800000 */
        /* <DEDUP_REMOVED lines=8> */
[C---:B------:R-:W-:Y:S01]  /*90c0*/  FMUL.FTZ R64, R156.reuse, R162 ;  /* 0x000000a29c407220 */ /* 0x040fe20000410000 */
[----:B------:R-:W-:Y:S01]  /*90d0*/  F2FP.F16.F32.PACK_AB R75, R75, R65 ;  /* 0x000000414b4b723e */ /* 0x000fe200000000ff */
[----:B------:R-:W-:Y:S01]  /*90e0*/  FMUL.FTZ R65, R156, R184 ;  /* 0x000000b89c417220 */ /* 0x000fe20000410000 */
[----:B------:R-:W-:Y:S01]  /*90f0*/  F2FP.F16.F32.PACK_AB R74, R0, R74 ;  /* 0x0000004a004a723e */ /* 0x000fe200000000ff */
[----:B0-----:R-:W-:Y:S01]  /*9100*/  FMUL.FTZ R72, R64, UR6 ;  /* 0x0000000640487c20 */ /* 0x001fe20008410000 */
[----:B------:R-:W-:Y:S01]  /*9110*/  F2FP.F16.F32.PACK_AB R64, R181, R64 ;  /* 0x00000040b540723e */ /* 0x000fe200000000ff */
[----:B------:R-:W-:Y:S01]  /*9120*/  FMUL.FTZ R0, R65, UR6 ;  /* 0x0000000641007c20 */ /* 0x000fe20008410000 */
[C---:B------:R-:W-:Y:S01]  /*9130*/  F2FP.F16.F32.PACK_AB R65, R77.reuse, R65 ;  /* 0x000000414d41723e */ /* 0x040fe200000000ff */
        /* <DEDUP_REMOVED lines=10> */
[----:B------:R-:W-:Y:S02]  /*91e0*/  F2FP.F16.F32.PACK_AB R66, R189, R66 ;  /* 0x00000042bd42723e */ /* 0x000fe400000000ff */
[----:B------:R-:W-:Y:S02]  /*91f0*/  F2FP.F16.F32.PACK_AB R73, R73, R0 ;  /* 0x000000004949723e */ /* 0x000fe400000000ff */
[----:B------:R-:W-:Y:S01]  /*9200*/  F2FP.F16.F32.PACK_AB R72, R181, R72 ;  /* 0x00000048b548723e */ /* 0x000fe200000000ff */
[----:B------:R-:W-:Y:S06]  /*9210*/  BRA `(.L_x_1038) ;  /* 0x0000000000d47947 */ /* 0x000fec0003800000 */
.L_x_1042:
        /* <DEDUP_REMOVED lines=49> */
[----:B------:R-:W-:Y:S02]  /*9530*/  F2FP.F16.F32.PACK_AB R75, R0, R75 ;  /* 0x0000004b004b723e */ /* 0x000fe400000000ff */
[----:B------:R-:W-:Y:S02]  /*9540*/  F2FP.F16.F32.PACK_AB R74, R188, R74 ;  /* 0x0000004abc4a723e */ /* 0x000fe400000000ff */
[----:B------:R-:W-:Y:S02]  /*9550*/  F2FP.F16.F32.PACK_AB R73, R185, R73 ;  /* 0x00000049b949723e */ /* 0x000fe400000000ff */
[----:B------:R-:W-:-:S07]  /*9560*/  F2FP.F16.F32.PACK_AB R72, R72, R163 ;  /* 0x000000a34848723e */ /* 0x000fce00000000ff */
.L_x_1038:
        /* <DEDUP_REMOVED lines=14> */
[-CC-:B------:R-:W-:Y:S01]  /*9650*/  FFMA.FTZ R86, R86, R210.reuse, R209.reuse ;  /* 0x000000d256567223 */ /* 0x180fe200000100d1 */
        /* <DEDUP_REMOVED lines=18> */
[-CC-:B------:R-:W-:Y:S01]  /*9780*/  FFMA.FTZ R196, R196, R210.reuse, R209.reuse ;  /* 0x000000d2c4c47223 */ /* 0x180fe200000100d1 */
[----:B------:R-:W-:Y:S01]  /*9790*/  FSEL R65, R68, RZ, P3 ;  /* 0x000000ff44417208 */ /* 0x000fe20001800000 */
[----:B------:R-:W-:Y:S01]  /*97a0*/  FMUL.FTZ R70, R66, UR6 ;  /* 0x0000000642467c20 */ /* 0x000fe20008410000 */
[----:B------:R-:W-:Y:S01]  /*97b0*/  FMUL.FTZ R64, R69, UR6 ;  /* 0x0000000645407c20 */ /* 0x000fe20008410000 */
[----:B------:R-:W-:Y:S01]  /*97c0*/  LOP3.LUT P6, RZ, R83, 0xff, RZ, 0xc0, !PT ;  /* 0x000000ff53ff7812 */ /* 0x000fe200078cc0ff */
        /* <DEDUP_REMOVED lines=51> */
[----:B------:R-:W-:Y:S02]  /*9b00*/  FSEL R72, R68, RZ, P3 ;  /* 0x000000ff44487208 */ /* 0x000fe40001800000 */
[----:B------:R-:W-:Y:S02]  /*9b10*/  FSEL R77, R0, RZ, P5 ;  /* 0x000000ff004d7208 */ /* 0x000fe40002800000 */
[----:B------:R-:W-:Y:S02]  /*9b20*/  FSEL R68, R68, RZ, P6 ;  /* 0x000000ff44447208 */ /* 0x000fe40003000000 */
[----:B------:R-:W-:Y:S02]  /*9b30*/  FSEL R0, R0, RZ, P4 ;  /* 0x000000ff00007208 */ /* 0x000fe40002000000 */
[----:B------:R-:W-:-:S02]  /*9b40*/  F2FP.F16.F32.PACK_AB R65, R89, R65 ;  /* 0x000000415941723e */ /* 0x000fc400000000ff */
[----:B------:R-:W-:Y:S02]  /*9b50*/  F2FP.F16.F32.PACK_AB R64, R64, R194 ;  /* 0x000000c24040723e */ /* 0x000fe400000000ff */
[----:B------:R-:W-:Y:S02]  /*9b60*/  F2FP.F16.F32.PACK_AB R68, R68, R77 ;  /* 0x0000004d4444723e */ /* 0x000fe400000000ff */
[----:B------:R-:W-:Y:S01]  /*9b70*/  F2FP.F16.F32.PACK_AB R72, R72, R0 ;  /* 0x000000004848723e */ /* 0x000fe200000000ff */
[----:B------:R-:W-:Y:S06]  /*9b80*/  BRA `(.L_x_1046) ;  /* 0x0000001c00807947 */ /* 0x000fec0003800000 */
.L_x_1045:
[-CC-:B------:R-:W-:Y:S01]  /*9b90*/  FFMA.FTZ R200, R200, R210.reuse, R209.reuse ;  /* 0x000000d2c8c87223 */ /* 0x180fe200000100d1 */
[-CC-:B------:R-:W-:Y:S01]  /*9ba0*/  FFMA.FTZ R204, R204, R210.reuse, R209.reuse ;  /* 0x000000d2cccc7223 */ /* 0x180fe200000100d1 */
[--C-:B0-----:R-:W-:Y:S02]  /*9bb0*/  HADD2.F32 R68, -RZ, R55.reuse.H0_H0 ;  /* 0x20000037ff447230 */ /* 0x101fe40000004100 */
[-CC-:B------:R-:W-:Y:S01]  /*9bc0*/  FFMA.FTZ R86, R86, R210.reuse, R209.reuse ;  /* 0x000000d256567223 */ /* 0x180fe200000100d1 */
[----:B------:R-:W-:Y:S02]  /*9bd0*/  HADD2.F32 R0, -RZ, R55.H1_H1 ;  /* 0x30000037ff007230 */ /* 0x000fe40000004100 */
[----:B------:R-:W-:Y:S01]  /*9be0*/  FADD.FTZ R70, R199, -R200 ;  /* 0x800000c8c7467221 */ /* 0x000fe20000010000 */
[----:B------:R-:W-:Y:S01]  /*9bf0*/  FADD.FTZ R69, R203, -R204 ;  /* 0x800000cccb457221 */ /* 0x000fe20000010000 */
[----:B------:R-:W-:Y:S01]  /*9c00*/  FFMA.FTZ R202, R202, R210, R209 ;  /* 0x000000d2caca7223 */ /* 0x000fe200000100d1 */
[----:B------:R-:W-:Y:S01]  /*9c10*/  FADD.FTZ R86, R198, -R86 ;  /* 0x80000056c6567221 */ /* 0x000fe20000010000 */
[C---:B------:R-:W-:Y:S01]  /*9c20*/  FFMA.FTZ R70, R156.reuse, R70, R68 ;  /* 0x000000469c467223 */ /* 0x040fe20000010044 */
[----:B------:R-:W-:Y:S01]  /*9c30*/  FFMA.FTZ R69, R156, R69, R0 ;  /* 0x000000459c457223 */ /* 0x000fe20000010000 */
[----:B------:R-:W-:-:S02]  /*9c40*/  HADD2.F32 R68, -RZ, R54.H0_H0 ;  /* 0x20000036ff447230 */ /* 0x000fc40000004100 */
[----:B------:R-:W-:Y:S01]  /*9c50*/  FADD.FTZ R77, R201, -R202 ;  /* 0x800000cac94d7221 */ /* 0x000fe20000010000 */
[----:B------:R-:W-:Y:S01]  /*9c60*/  HADD2.F32 R0, -RZ, R54.H1_H1 ;  /* 0x30000036ff007230 */ /* 0x000fe20000004100 */
[----:B------:R-:W-:Y:S01]  /*9c70*/  ISETP.GE.U32.AND P3, PT, R82, RZ, PT ;  /* 0x000000ff5200720c */ /* 0x000fe20003f66070 */
[----:B------:R-:W-:Y:S01]  /*9c80*/  FMUL.FTZ R70, R70, UR6 ;  /* 0x0000000646467c20 */ /* 0x000fe20008410000 */
[----:B------:R-:W-:Y:S01]  /*9c90*/  FMUL.FTZ R69, R69, UR6 ;  /* 0x0000000645457c20 */ /* 0x000fe20008410000 */
[C---:B------:R-:W-:Y:S01]  /*9ca0*/  FFMA.FTZ R86, R156.reuse, R86, R68 ;  /* 0x000000569c567223 */ /* 0x040fe20000010044 */
[----:B------:R-:W-:Y:S01]  /*9cb0*/  FFMA.FTZ R77, R156, R77, R0 ;  /* 0x0000004d9c4d7223 */ /* 0x000fe20000010000 */
[C---:B------:R-:W-:Y:S01]  /*9cc0*/  LOP3.LUT P6, RZ, R83.reuse, 0xff0000, RZ, 0xc0, !PT ;  /* 0x00ff000053ff7812 */ /* 0x040fe200078cc0ff */
[-CC-:B------:R-:W-:Y:S01]  /*9cd0*/  FFMA.FTZ R196, R196, R210.reuse, R209.reuse ;  /* 0x000000d2c4c47223 */ /* 0x180fe200000100d1 */
[----:B------:R-:W-:Y:S01]  /*9ce0*/  ISETP.GE.U32.AND.EX P3, PT, R83, 0x1000000, PT, P3 ;  /* 0x010000005300780c */ /* 0x000fe20003f66130 */
[----:B------:R-:W-:Y:S01]  /*9cf0*/  FMUL.FTZ R86, R86, UR6 ;  /* 0x0000000656567c20 */ /* 0x000fe20008410000 */
[----:B------:R-:W-:Y:S01]  /*9d00*/  FSEL R84, R70, RZ, P6 ;  /* 0x000000ff46547208 */ /* 0x000fe20003000000 */
[----:B------:R-:W-:Y:S01]  /*9d10*/  FMUL.FTZ R77, R77, UR6 ;  /* 0x000000064d4d7c20 */ /* 0x000fe20008410000 */
[----:B------:R-:W-:Y:S01]  /*9d20*/  FSEL R75, R69, RZ, P3 ;  /* 0x000000ff454b7208 */ /* 0x000fe20001800000 */
[--C-:B------:R-:W-:Y:S01]  /*9d30*/  HADD2.F32 R0, -RZ, R53.reuse.H0_H0 ;  /* 0x20000035ff007230 */ /* 0x100fe20000004100 */
[----:B------:R-:W-:Y:S01]  /*9d40*/  LOP3.LUT P6, RZ, R83, 0xff, RZ, 0xc0, !PT ;  /* 0x000000ff53ff7812 */ /* 0x000fe200078cc0ff */
[----:B------:R-:W-:Y:S01]  /*9d50*/  FADD.FTZ R196, R197, -R196 ;  /* 0x800000c4c5c47221 */ /* 0x000fe20000010000 */
[----:B------:R-:W-:Y:S01]  /*9d60*/  LOP3.LUT P3, RZ, R83, 0xff00, RZ, 0xc0, !PT ;  /* 0x0000ff0053ff7812 */ /* 0x000fe2000786c0ff */
[--C-:B------:R-:W-:Y:S01]  /*9d70*/  FFMA.FTZ R195, R195, R210, R209.reuse ;  /* 0x000000d2c3c37223 */ /* 0x100fe200000100d1 */
[----:B------:R-:W-:Y:S01]  /*9d80*/  LOP3.LUT P5, RZ, R149, 0xff0000, RZ, 0xc0, !PT ;  /* 0x00ff000095ff7812 */ /* 0x000fe200078ac0ff */
[----:B------:R-:W-:Y:S01]  /*9d90*/  FFMA.FTZ R0, R156, R196, R0 ;  /* 0x000000c49c007223 */ /* 0x000fe20000010000 */
[----:B------:R-:W-:Y:S01]  /*9da0*/  FSEL R73, R86, RZ, P6 ;  /* 0x000000ff56497208 */ /* 0x000fe20003000000 */
[-C--:B------:R-:W-:Y:S01]  /*9db0*/  FFMA.FTZ R93, R93, R210.reuse, R209 ;  /* 0x000000d25d5d7223 */ /* 0x080fe200000100d1 */
[----:B------:R-:W-:Y:S01]  /*9dc0*/  FSEL R74, R77, RZ, P3 ;  /* 0x000000ff4d4a7208 */ /* 0x000fe20001800000 */
[----:B------:R-:W-:Y:S01]  /*9dd0*/  FADD.FTZ R92, R92, -R195 ;  /* 0x800000c35c5c7221 */ /* 0x000fe20000010000 */
[----:B------:R-:W-:Y:S01]  /*9de0*/  FSEL R71, R70, RZ, P5 ;  /* 0x000000ff46477208 */ /* 0x000fe20002800000 */
[----:B------:R-:W-:Y:S01]  /*9df0*/  HADD2.F32 R68, -RZ, R53.H1_H1 ;  /* 0x30000035ff447230 */ /* 0x000fe20000004100 */
[----:B------:R-:W-:Y:S01]  /*9e00*/  ISETP.GE.U32.AND P4, PT, R148, RZ, PT ;  /* 0x000000ff9400720c */ /* 0x000fe20003f86070 */
[----:B------:R-:W-:Y:S01]  /*9e10*/  FMUL.FTZ R0, R0, UR6 ;  /* 0x0000000600007c20 */ /* 0x000fe20008410000 */
[----:B------:R-:W-:Y:S01]  /*9e20*/  LOP3.LUT P5, RZ, R149, 0xff, RZ, 0xc0, !PT ;  /* 0x000000ff95ff7812 */ /* 0x000fe200078ac0ff */
[----:B------:R-:W-:Y:S01]  /*9e30*/  FADD.FTZ R93, R89, -R93 ;  /* 0x8000005d595d7221 */ /* 0x000fe20000010000 */
[----:B------:R-:W-:Y:S01]  /*9e40*/  F2FP.F16.F32.PACK_AB R74, R74, R73 ;  /* 0x000000494a4a723e */ /* 0x000fe200000000ff */
[--C-:B------:R-:W-:Y:S01]  /*9e50*/  HADD2.F32 R73, -RZ, R52.reuse.H1_H1 ;  /* 0x30000034ff497230 */ /* 0x100fe20000004100 */
[----:B------:R-:W-:Y:S01]  /*9e60*/  ISETP.GE.U32.AND.EX P4, PT, R149, 0x1000000, PT, P4 ;  /* 0x010000009500780c */ /* 0x000fe20003f86140 */
[----:B------:R-:W-:Y:S01]  /*9e70*/  FFMA.FTZ R88, R88, R210, R209 ;  /* 0x000000d258587223 */ /* 0x000fe200000100d1 */
[----:B------:R-:W-:Y:S01]  /*9e80*/  FSEL R70, R86, RZ, P5 ;  /* 0x000000ff56467208 */ /* 0x000fe20002800000 */
[----:B------:R-:W-:Y:S01]  /*9e90*/  FFMA.FTZ R68, R156, R93, R68 ;  /* 0x0000005d9c447223 */ /* 0x000fe20000010044 */
[----:B------:R-:W-:Y:S01]  /*9ea0*/  LOP3.LUT P6, RZ, R82, 0xff0000, RZ, 0xc0, !PT ;  /* 0x00ff000052ff7812 */ /* 0x000fe200078cc0ff */
[----:B------:R-:W-:Y:S01]  /*9eb0*/  FFMA.FTZ R92, R156, R92, R73 ;  /* 0x0000005c9c5c7223 */ /* 0x000fe20000010049 */
[----:B------:R-:W-:Y:S01]  /*9ec0*/  LOP3.LUT P5, RZ, R148, 0xff0000, RZ, 0xc0, !PT ;  /* 0x00ff000094ff7812 */ /* 0x000fe200078ac0ff */
[----:B------:R-:W-:Y:S01]  /*9ed0*/  FADD.FTZ R194, R194, -R88 ;  /* 0x80000058c2c27221 */ /* 0x000fe20000010000 */
[----:B------:R-:W-:Y:S01]  /*9ee0*/  FSEL R83, R69, RZ, P4 ;  /* 0x000000ff45537208 */ /* 0x000fe20002000000 */
[----:B------:R-:W-:Y:S01]  /*9ef0*/  FMUL.FTZ R68, R68, UR6 ;  /* 0x0000000644447c20 */ /* 0x000fe20008410000 */
[----:B------:R-:W-:Y:S01]  /*9f00*/  FSEL R69, R0, RZ, P5 ;  /* 0x000000ff00457208 */ /* 0x000fe20002800000 */
[----:B------:R-:W-:Y:S01]  /*9f10*/  FMUL.FTZ R92, R92, UR6 ;  /* 0x000000065c5c7c20 */ /* 0x000fe20008410000 */
[----:B------:R-:W-:Y:S01]  /*9f20*/  FSEL R73, R0, RZ, P6 ;  /* 0x000000ff00497208 */ /* 0x000fe20003000000 */
[----:B------:R-:W-:Y:S01]  /*9f30*/  HADD2.F32 R0, -RZ, R52.H0_H0 ;  /* 0x20000034ff007230 */ /* 0x000fe20000004100 */
[----:B------:R-:W-:-:S02]  /*9f40*/  LOP3.LUT P4, RZ, R149, 0xff00, RZ, 0xc0, !PT ;  /* 0x0000ff0095ff7812 */ /* 0x000fc4000788c0ff */
[----:B------:R-:W-:Y:S02]  /*9f50*/  LOP3.LUT P3, RZ, R148, 0xff000000, RZ, 0xc0, !PT ;  /* 0xff00000094ff7812 */ /* 0x000fe4000786c0ff */
[----:B------:R-:W-:Y:S01]  /*9f60*/  FSEL R77, R77, RZ, P4 ;  /* 0x000000ff4d4d7208 */ /* 0x000fe20002000000 */
[----:B------:R-:W-:Y:S01]  /*9f70*/  FFMA.FTZ R0, R156, R194, R0 ;  /* 0x000000c29c007223 */ /* 0x000fe20000010000 */
[----:B------:R-:W-:Y:S02]  /*9f80*/  LOP3.LUT P4, RZ, R82, 0xff000000, RZ, 0xc0, !PT ;  /* 0xff00000052ff7812 */ /* 0x000fe4000788c0ff */
[----:B------:R-:W-:Y:S01]  /*9f90*/  FSEL R72, R68, RZ, P3 ;  /* 0x000000ff44487208 */ /* 0x000fe20001800000 */
[----:B------:R-:W-:Y:S01]  /*9fa0*/  FMUL.FTZ R0, R0, UR6 ;  /* 0x0000000600007c20 */ /* 0x000fe20008410000 */
[----:B------:R-:W-:Y:S02]  /*9fb0*/  FSEL R68, R68, RZ, P4 ;  /* 0x000000ff44447208 */ /* 0x000fe40002000000 */
[----:B------:R-:W-:-:S02]  /*9fc0*/  LOP3.LUT P4, RZ, R148, 0xff, RZ, 0xc0, !PT ;  /* 0x000000ff94ff7812 */ /* 0x000fc4000788c0ff */
[C---:B------:R-:W-:Y:S02]  /*9fd0*/  LOP3.LUT P5, RZ, R82.reuse, 0xff00, RZ, 0xc0, !PT ;  /* 0x0000ff0052ff7812 */ /* 0x040fe400078ac0ff */
[----:B------:R-:W-:Y:S02]  /*9fe0*/  LOP3.LUT P3, RZ, R82, 0xff, RZ, 0xc0, !PT ;  /* 0x000000ff52ff7812 */ /* 0x000fe4000786c0ff */
[----:B------:R-:W-:Y:S02]  /*9ff0*/  LOP3.LUT P6, RZ, R148, 0xff00, RZ, 0xc0, !PT ;  /* 0x0000ff0094ff7812 */ /* 0x000fe400078cc0ff */
[----:B------:R-:W-:Y:S02]  /*a000*/  F2FP.F16.F32.PACK_AB R70, R77, R70 ;  /* 0x000000464d46723e */ /* 0x000fe400000000ff */
[----:B------:R-:W-:Y:S02]  /*a010*/  F2FP.F16.F32.PACK_AB R69, R72, R69 ;  /* 0x000000454845723e */ /* 0x000fe400000000ff */
[----:B------:R-:W-:-:S02]  /*a020*/  F2FP.F16.F32.PACK_AB R73, R68, R73 ;  /* 0x000000494449723e */ /* 0x000fc400000000ff */
[----:B------:R-:W-:Y:S02]  /*a030*/  FSEL R77, R0, RZ, P4 ;  /* 0x000000ff004d7208 */ /* 0x000fe40002000000 */
[C---:B------:R-:W-:Y:S02]  /*a040*/  FSEL R72, R92.reuse, RZ, P5 ;  /* 0x000000ff5c487208 */ /* 0x040fe40002800000 */
[----:B------:R-:W-:Y:S02]  /*a050*/  FSEL R68, R92, RZ, P6 ;  /* 0x000000ff5c447208 */ /* 0x000fe40003000000 */
[----:B------:R-:W-:Y:S02]  /*a060*/  FSEL R0, R0, RZ, P3 ;  /* 0x000000ff00007208 */ /* 0x000fe40001800000 */
[----:B------:R-:W-:Y:S02]  /*a070*/  F2FP.F16.F32.PACK_AB R71, R83, R71 ;  /* 0x000000475347723e */ /* 0x000fe400000000ff */
[----:B------:R-:W-:-:S02]  /*a080*/  F2FP.F16.F32.PACK_AB R75, R75, R84 ;  /* 0x000000544b4b723e */ /* 0x000fc400000000ff */
[----:B------:R-:W-:Y:S02]  /*a090*/  F2FP.F16.F32.PACK_AB R68, R68, R77 ;  /* 0x0000004d4444723e */ /* 0x000fe400000000ff */
[----:B------:R-:W-:Y:S01]  /*a0a0*/  F2FP.F16.F32.PACK_AB R72, R72, R0 ;  /* 0x000000004848723e */ /* 0x000fe200000000ff */
[----:B------:R-:W-:Y:S06]  /*a0b0*/  BRA `(.L_x_1046) ;  /* 0x0000001800347947 */ /* 0x000fec0003800000 */
.L_x_1044:
        /* <DEDUP_REMOVED lines=19> */
[-CC-:B------:R-:W-:Y:S01]  /*a1f0*/  FFMA.FTZ R196, R196, R210.reuse, R209.reuse ;  /* 0x000000d2c4c47223 */ /* 0x180fe200000100d1 */
        /* <DEDUP_REMOVED lines=16> */
[C---:B------:R-:W-:Y:S01]  /*a300*/  LOP3.LUT P5, RZ, R149.reuse, 0xff, RZ, 0xc0, !PT ;  /* 0x000000ff95ff7812 */ /* 0x040fe200078ac0ff */
        /* <DEDUP_REMOVED lines=43> */
.L_x_1047:
[-CC-:B------:R-:W-:Y:S01]  /*a5c0*/  FFMA.FTZ R200, R200, R210.reuse, R209.reuse ;  /* 0x000000d2c8c87223 */ /* 0x180fe200000100d1 */
[-CC-:B------:R-:W-:Y:S01]  /*a5d0*/  FFMA.FTZ R204, R204, R210.reuse, R209.reuse ;  /* 0x000000d2cccc7223 */ /* 0x180fe200000100d1 */
[-CC-:B------:R-:W-:Y:S01]  /*a5e0*/  FFMA.FTZ R86, R86, R210.reuse, R209.reuse ;  /* 0x000000d256567223 */ /* 0x180fe200000100d1 */
[--C-:B0-----:R-:W-:Y:S01]  /*a5f0*/  FFMA.FTZ R68, R202, R210, R209.reuse ;  /* 0x000000d2ca447223 */ /* 0x101fe200000100d1 */
        /* <DEDUP_REMOVED lines=9> */
[----:B------:R-:W-:Y:S01]  /*a690*/  ISETP.GE.U32.AND P3, PT, R148, RZ, PT ;  /* 0x000000ff9400720c */ /* 0x000fe20003f66070 */
[----:B------:R-:W-:Y:S01]  /*a6a0*/  FMUL.FTZ R71, R71, UR6 ;  /* 0x0000000647477c20 */ /* 0x000fe20008410000 */
[----:B------:R-:W-:Y:S01]  /*a6b0*/  LOP3.LUT P4, RZ, R83, 0xff0000, RZ, 0xc0, !PT ;  /* 0x00ff000053ff7812 */ /* 0x000fe2000788c0ff */
[----:B------:R-:W-:Y:S01]  /*a6c0*/  FMUL.FTZ R72, R72, UR6 ;  /* 0x0000000648487c20 */ /* 0x000fe20008410000 */
[----:B------:R-:W-:Y:S01]  /*a6d0*/  LOP3.LUT P6, RZ, R149, 0xff0000, RZ, 0xc0, !PT ;  /* 0x00ff000095ff7812 */ /* 0x000fe200078cc0ff */
        /* <DEDUP_REMOVED lines=57> */
.L_x_1043:
        /* <DEDUP_REMOVED lines=12> */
[--C-:B------:R-:W-:Y:S01]  /*ab30*/  FFMA.FTZ R200, R200, R210, R209.reuse ;  /* 0x000000d2c8c87223 */ /* 0x100fe200000100d1 */
[C---:B------:R-:W-:Y:S01]  /*ab40*/  FFMA.FTZ R66, R156.reuse, R86, R66 ;  /* 0x000000569c427223 */ /* 0x040fe20000010042 */
[----:B------:R-:W-:Y:S01]  /*ab50*/  HADD2.F32 R64, -RZ, R55.H0_H0 ;  /* 0x20000037ff407230 */ /* 0x000fe20000004100 */
[----:B------:R-:W-:Y:S01]  /*ab60*/  LOP3.LUT P5, RZ, R83, 0xff, RZ, 0xc0, !PT ;  /* 0x000000ff53ff7812 */ /* 0x000fe200078ac0ff */
        /* <DEDUP_REMOVED lines=12> */
[----:B------:R-:W-:Y:S01]  /*ac30*/  LOP3.LUT P4, RZ, R83, 0xff0000, RZ, 0xc0, !PT ;  /* 0x00ff000053ff7812 */ /* 0x000fe2000788c0ff */
        /* <DEDUP_REMOVED lines=39> */
.L_x_1049:
        /* <DEDUP_REMOVED lines=23> */
[C---:B------:R-:W-:Y:S01]  /*b020*/  LOP3.LUT P5, RZ, R83.reuse, 0xff, RZ, 0xc0, !PT ;  /* 0x000000ff53ff7812 */ /* 0x040fe200078ac0ff */
        /* <DEDUP_REMOVED lines=38> */
.L_x_1048:
[----:B------:R-:W-:Y:S05]  /*b290*/  @!P2 BRA `(.L_x_1050) ;  /* 0x0000000000e8a947 */ /* 0x000fea0003800000 */
[-CC-:B------:R-:W-:Y:S01]  /*b2a0*/  FFMA.FTZ R200, R200, R210.reuse, R209.reuse ;  /* 0x000000d2c8c87223 */ /* 0x180fe200000100d1 */
[-CC-:B------:R-:W-:Y:S01]  /*b2b0*/  FFMA.FTZ R204, R204, R210.reuse, R209.reuse ;  /* 0x000000d2cccc7223 */ /* 0x180fe200000100d1 */
[-CC-:B------:R-:W-:Y:S01]  /*b2c0*/  FFMA.FTZ R86, R86, R210.reuse, R209.reuse ;  /* 0x000000d256567223 */ /* 0x180fe200000100d1 */
[--C-:B------:R-:W-:Y:S01]  /*b2d0*/  FFMA.FTZ R202, R202, R210, R209.reuse ;  /* 0x000000d2caca7223 */ /* 0x100fe200000100d1 */
        /* <DEDUP_REMOVED lines=11> */
[----:B------:R-:W-:Y:S01]  /*b390*/  LOP3.LUT P4, RZ, R83, 0xff0000, RZ, 0xc0, !PT ;  /* 0x00ff000053ff7812 */ /* 0x000fe2000788c0ff */
[-CC-:B------:R-:W-:Y:S01]  /*b3a0*/  FFMA.FTZ R195, R195, R210.reuse, R209.reuse ;  /* 0x000000d2c3c37223 */ /* 0x180fe200000100d1 */
[----:B------:R-:W-:Y:S01]  /*b3b0*/  ISETP.GE.U32.AND.EX P3, PT, R83, 0x1000000, PT, P3 ;  /* 0x010000005300780c */ /* 0x000fe20003f66130 */
[-CC-:B------:R-:W-:Y:S01]  /*b3c0*/  FFMA.FTZ R196, R196, R210.reuse, R209.reuse ;  /* 0x000000d2c4c47223 */ /* 0x180fe200000100d1 */
[-CC-:B------:R-:W-:Y:S01]  /*b3d0*/  FFMA.FTZ R93, R93, R210.reuse, R209.reuse ;  /* 0x000000d25d5d7223 */ /* 0x180fe200000100d1 */
[----:B------:R-:W-:Y:S01]  /*b3e0*/  FFMA.FTZ R88, R88, R210, R209 ;  /* 0x000000d258587223 */ /* 0x000fe200000100d1 */
        /* <DEDUP_REMOVED lines=20> */
[C---:B------:R-:W-:Y:S01]  /*b530*/  F2FP.F16.F32.PACK_AB R64, R92.reuse, R64 ;  /* 0x000000405c40723e */ /* 0x040fe200000000ff */
        /* <DEDUP_REMOVED lines=16> */
.L_x_1050:
[-CC-:B------:R-:W-:Y:S01]  /*b640*/  FFMA.FTZ R86, R86, R210.reuse, R209.reuse ;  /* 0x000000d256567223 */ /* 0x180fe200000100d1 */
[-CC-:B------:R-:W-:Y:S01]  /*b650*/  FFMA.FTZ R202, R202, R210.reuse, R209.reuse ;  /* 0x000000d2caca7223 */ /* 0x180fe200000100d1 */
[-CC-:B------:R-:W-:Y:S01]  /*b660*/  FFMA.FTZ R200, R200, R210.reuse, R209.reuse ;  /* 0x000000d2c8c87223 */ /* 0x180fe200000100d1 */
[-CC-:B------:R-:W-:Y:S01]  /*b670*/  FFMA.FTZ R204, R204, R210.reuse, R209.reuse ;  /* 0x000000d2cccc7223 */ /* 0x180fe200000100d1 */
        /* <DEDUP_REMOVED lines=49> */
.L_x_1046:
        /* <DEDUP_REMOVED lines=12> */
[-C--:B------:R-:W-:Y:S01]  /*ba50*/  FFMA.FTZ R103, R103, R210.reuse, R209 ;  /* 0x000000d267677223 */ /* 0x080fe200000100d1 */
[--C-:B------:R-:W-:Y:S01]  /*ba60*/  HADD2.F32 R67, -RZ, R59.reuse.H0_H0 ;  /* 0x2000003bff437230 */ /* 0x100fe20000004100 */
[----:B------:R-:W-:Y:S01]  /*ba70*/  ISETP.GE.U32.AND P3, PT, R150, RZ, PT ;  /* 0x000000ff9600720c */ /* 0x000fe20003f66070 */
[----:B------:R-:W-:Y:S02]  /*ba80*/  HADD2.F32 R0, -RZ, R59.H1_H1 ;  /* 0x3000003bff007230 */ /* 0x000fe40000004100 */
[----:B------:R-:W-:Y:S01]  /*ba90*/  FADD.FTZ R106, R206, -R106 ;  /* 0x8000006ace6a7221 */ /* 0x000fe20000010000 */
[----:B------:R-:W-:Y:S01]  /*baa0*/  FADD.FTZ R103, R99, -R103 ;  /* 0x8000006763677221 */ /* 0x000fe20000010000 */
[----:B------:R-:W-:Y:S01]  /*bab0*/  ISETP.GE.U32.AND P4, PT, R80, RZ, PT ;  /* 0x000000ff5000720c */ /* 0x000fe20003f86070 */
[----:B------:R-:W-:Y:S01]  /*bac0*/  FFMA.FTZ R104, R104, R210, R209 ;  /* 0x000000d268687223 */ /* 0x000fe200000100d1 */
[C---:B------:R-:W-:Y:S01]  /*bad0*/  FFMA.FTZ R67, R156.reuse, R106, R67 ;  /* 0x0000006a9c437223 */ /* 0x040fe20000010043 */
[----:B------:R-:W-:Y:S01]  /*bae0*/  FFMA.FTZ R0, R156, R103, R0 ;  /* 0x000000679c007223 */ /* 0x000fe20000010000 */
[----:B------:R-:W-:Y:S01]  /*baf0*/  ISETP.GE.U32.AND.EX P3, PT, R151, 0x1000000, PT, P3 ;  /* 0x010000009700780c */ /* 0x000fe20003f66130 */
[-CC-:B------:R-:W-:Y:S01]  /*bb00*/  FFMA.FTZ R102, R102, R210.reuse, R209.reuse ;  /* 0x000000d266667223 */ /* 0x180fe200000100d1 */
[----:B0-----:R-:W-:Y:S01]  /*bb10*/  FMUL.FTZ R71, R67, UR6 ;  /* 0x0000000643477c20 */ /* 0x001fe20008410000 */
[C---:B------:R-:W-:Y:S01]  /*bb20*/  LOP3.LUT P6, RZ, R81.reuse, 0xff0000, RZ, 0xc0, !PT ;  /* 0x00ff000051ff7812 */ /* 0x040fe200078cc0ff */
[--C-:B------:R-:W-:Y:S01]  /*bb30*/  HADD2.F32 R66, -RZ, R58.reuse.H0_H0 ;  /* 0x2000003aff427230 */ /* 0x100fe20000004100 */
[C---:B------:R-:W-:Y:S01]  /*bb40*/  F2FP.F16.F32.PACK_AB R67, R0.reuse, R67 ;  /* 0x000000430043723e */ /* 0x040fe200000000ff */
[----:B------:R-:W-:Y:S01]  /*bb50*/  FMUL.FTZ R0, R0, UR6 ;  /* 0x0000000600007c20 */ /* 0x000fe20008410000 */
[----:B------:R-:W-:Y:S01]  /*bb60*/  ISETP.GE.U32.AND.EX P4, PT, R81, 0x1000000, PT, P4 ;  /* 0x010000005100780c */ /* 0x000fe20003f86140 */
[----:B------:R-:W-:Y:S01]  /*bb70*/  FADD.FTZ R101, R101, -R104 ;  /* 0x8000006865657221 */ /* 0x000fe20000010000 */
[----:B------:R-:W-:Y:S01]  /*bb80*/  FSEL R75, R71, RZ, P6 ;  /* 0x000000ff474b7208 */ /* 0x000fe20003000000 */
[----:B------:R-:W-:Y:S01]  /*bb90*/  FADD.FTZ R98, R98, -R102 ;  /* 0x8000006662627221 */ /* 0x000fe20000010000 */
[----:B------:R-:W-:Y:S01]  /*bba0*/  FSEL R64, R0, RZ, P3 ;  /* 0x000000ff00407208 */ /* 0x000fe20001800000 */
[----:B------:R-:W-:Y:S01]  /*bbb0*/  FFMA.FTZ R66, R156, R101, R66 ;  /* 0x000000659c427223 */ /* 0x000fe20000010042 */
[----:B------:R-:W-:Y:S01]  /*bbc0*/  FSEL R0, R0, RZ, P4 ;  /* 0x000000ff00007208 */ /* 0x000fe20002000000 */
[--C-:B------:R-:W-:Y:S01]  /*bbd0*/  FFMA.FTZ R100, R100, R210, R209.reuse ;  /* 0x000000d264647223 */ /* 0x100fe200000100d1 */
[----:B------:R-:W-:Y:S01]  /*bbe0*/  LOP3.LUT P5, RZ, R151, 0xff0000, RZ, 0xc0, !PT ;  /* 0x00ff000097ff7812 */ /* 0x000fe200078ac0ff */
[----:B------:R-:W-:Y:S01]  /*bbf0*/  FMUL.FTZ R70, R66, UR6 ;  /* 0x0000000642467c20 */ /* 0x000fe20008410000 */
[----:B------:R-:W-:Y:S01]  /*bc00*/  F2FP.F16.F32.PACK_AB R75, R0, R75 ;  /* 0x0000004b004b723e */ /* 0x000fe200000000ff */
[----:B------:R-:W-:Y:S01]  /*bc10*/  HADD2.F32 R0, -RZ, R58.H1_H1 ;  /* 0x3000003aff007230 */ /* 0x000fe20000004100 */
[----:B------:R-:W-:Y:S01]  /*bc20*/  FSEL R71, R71, RZ, P5 ;  /* 0x000000ff47477208 */ /* 0x000fe20002800000 */
[--C-:B------:R-:W-:Y:S01]  /*bc30*/  HADD2.F32 R65, -RZ, R57.reuse.H0_H0 ;  /* 0x20000039ff417230 */ /* 0x100fe20000004100 */
[----:B------:R-:W-:Y:S01]  /*bc40*/  LOP3.LUT P4, RZ, R81, 0xff, RZ, 0xc0, !PT ;  /* 0x000000ff51ff7812 */ /* 0x000fe2000788c0ff */
[----:B------:R-:W-:Y:S01]  /*bc50*/  FADD.FTZ R97, R97, -R100 ;  /* 0x8000006461617221 */ /* 0x000fe20000010000 */
[----:B------:R-:W-:Y:S01]  /*bc60*/  FFMA.FTZ R98, R156, R98, R0 ;  /* 0x000000629c627223 */ /* 0x000fe20000010000 */
[----:B------:R-:W-:Y:S01]  /*bc70*/  F2FP.F16.F32.PACK_AB R71, R64, R71 ;  /* 0x000000474047723e */ /* 0x000fe200000000ff */
[-C--:B------:R-:W-:Y:S01]  /*bc80*/  FFMA.FTZ R205, R205, R210.reuse, R209 ;  /* 0x000000d2cdcd7223 */ /* 0x080fe200000100d1 */
[----:B------:R-:W-:Y:S01]  /*bc90*/  LOP3.LUT P6, RZ, R81, 0xff00, RZ, 0xc0, !PT ;  /* 0x0000ff0051ff7812 */ /* 0x000fe200078cc0ff */
[----:B------:R-:W-:Y:S01]  /*bca0*/  FMUL.FTZ R64, R98, UR6 ;  /* 0x0000000662407c20 */ /* 0x000fe20008410000 */
[----:B------:R-:W-:Y:S01]  /*bcb0*/  FSEL R0, R70, RZ, P4 ;  /* 0x000000ff46007208 */ /* 0x000fe20002000000 */
[----:B------:R-:W-:Y:S01]  /*bcc0*/  FFMA.FTZ R65, R156, R97, R65 ;  /* 0x000000619c417223 */ /* 0x000fe20000010041 */
[----:B------:R-:W-:Y:S01]  /*bcd0*/  FADD.FTZ R105, R105, -R205 ;  /* 0x800000cd69697221 */ /* 0x000fe20000010000 */
[----:B------:R-:W-:Y:S01]  /*bce0*/  LOP3.LUT P4, RZ, R80, 0xff0000, RZ, 0xc0, !PT ;  /* 0x00ff000050ff7812 */ /* 0x000fe2000788c0ff */
[----:B------:R-:W-:Y:S01]  /*bcf0*/  FFMA.FTZ R87, R87, R210, R209 ;  /* 0x000000d257577223 */ /* 0x000fe200000100d1 */
[----:B------:R-:W-:Y:S01]  /*bd00*/  FSEL R74, R64, RZ, P6 ;  /* 0x000000ff404a7208 */ /* 0x000fe20003000000 */
[----:B------:R-:W-:Y:S01]  /*bd10*/  FMUL.FTZ R69, R65, UR6 ;  /* 0x0000000641457c20 */ /* 0x000fe20008410000 */
[C---:B------:R-:W-:Y:S01]  /*bd20*/  LOP3.LUT P5, RZ, R151.reuse, 0xff, RZ, 0xc0, !PT ;  /* 0x000000ff97ff7812 */ /* 0x040fe200078ac0ff */
[----:B------:R-:W-:Y:S01]  /*bd30*/  FADD.FTZ R94, R94, -R87 ;  /* 0x800000575e5e7221 */ /* 0x000fe20000010000 */
[----:B------:R-:W-:Y:S01]  /*bd40*/  F2FP.F16.F32.PACK_AB R74, R74, R0 ;  /* 0x000000004a4a723e */ /* 0x000fe200000000ff */
[----:B------:R-:W-:Y:S01]  /*bd50*/  HADD2.F32 R0, -RZ, R57.H1_H1 ;  /* 0x30000039ff007230 */ /* 0x000fe20000004100 */
[----:B------:R-:W-:Y:S01]  /*bd60*/  LOP3.LUT P3, RZ, R151, 0xff00, RZ, 0xc0, !PT ;  /* 0x0000ff0097ff7812 */ /* 0x000fe2000786c0ff */
[----:B------:R-:W-:Y:S01]  /*bd70*/  FFMA.FTZ R96, R96, R210, R209 ;  /* 0x000000d260607223 */ /* 0x000fe200000100d1 */
[----:B------:R-:W-:-:S02]  /*bd80*/  FSEL R73, R69, RZ, P4 ;  /* 0x000000ff45497208 */ /* 0x000fc40002000000 */
[----:B------:R-:W-:Y:S01]  /*bd90*/  FFMA.FTZ R105, R156, R105, R0 ;  /* 0x000000699c697223 */ /* 0x000fe20000010000 */
[--C-:B------:R-:W-:Y:S01]  /*bda0*/  HADD2.F32 R0, -RZ, R56.reuse.H0_H0 ;  /* 0x20000038ff007230 */ /* 0x100fe20000004100 */
[----:B------:R-:W-:Y:S01]  /*bdb0*/  LOP3.LUT P4, RZ, R150, 0xff0000, RZ, 0xc0, !PT ;  /* 0x00ff000096ff7812 */ /* 0x000fe2000788c0ff */
[----:B------:R-:W-:Y:S01]  /*bdc0*/  FADD.FTZ R95, R95, -R96 ;  /* 0x800000605f5f7221 */ /* 0x000fe20000010000 */
[----:B------:R-:W-:Y:S02]  /*bdd0*/  FSEL R70, R70, RZ, P5 ;  /* 0x000000ff46467208 */ /* 0x000fe40002800000 */
[----:B------:R-:W-:Y:S01]  /*bde0*/  FSEL R64, R64, RZ, P3 ;  /* 0x000000ff40407208 */ /* 0x000fe20001800000 */
[----:B------:R-:W-:Y:S01]  /*bdf0*/  FFMA.FTZ R94, R156, R94, R0 ;  /* 0x0000005e9c5e7223 */ /* 0x000fe20000010000 */
[----:B------:R-:W-:Y:S01]  /*be00*/  FMUL.FTZ R0, R105, UR6 ;  /* 0x0000000669007c20 */ /* 0x000fe20008410000 */
[----:B------:R-:W-:Y:S02]  /*be10*/  FSEL R69, R69, RZ, P4 ;  /* 0x000000ff45457208 */ /* 0x000fe40002000000 */
[----:B------:R-:W-:Y:S01]  /*be20*/  F2FP.F16.F32.PACK_AB R70, R64, R70 ;  /* 0x000000464046723e */ /* 0x000fe200000000ff */
[----:B------:R-:W-:Y:S01]  /*be30*/  HADD2.F32 R64, -RZ, R56.H1_H1 ;  /* 0x30000038ff407230 */ /* 0x000fe20000004100 */
[----:B------:R-:W-:-:S02]  /*be40*/  LOP3.LUT P4, RZ, R150, 0xff000000, RZ, 0xc0, !PT ;  /* 0xff00000096ff7812 */ /* 0x000fc4000788c0ff */
[----:B------:R-:W-:Y:S02]  /*be50*/  LOP3.LUT P5, RZ, R80, 0xff000000, RZ, 0xc0, !PT ;  /* 0xff00000050ff7812 */ /* 0x000fe400078ac0ff */
[----:B------:R-:W-:Y:S01]  /*be60*/  FSEL R68, R0, RZ, P4 ;  /* 0x000000ff00447208 */ /* 0x000fe20002000000 */
[----:B------:R-:W-:Y:S01]  /*be70*/  FFMA.FTZ R64, R156, R95, R64 ;  /* 0x0000005f9c407223 */ /* 0x000fe20000010040 */
        /* <DEDUP_REMOVED lines=19> */
.L_x_1053:
[-CC-:B------:R-:W-:Y:S01]  /*bfb0*/  FFMA.FTZ R106, R106, R210.reuse, R209.reuse ;  /* 0x000000d26a6a7223 */ /* 0x180fe200000100d1 */
[-CC-:B------:R-:W-:Y:S01]  /*bfc0*/  FFMA.FTZ R103, R103, R210.reuse, R209.reuse ;  /* 0x000000d267677223 */ /* 0x180fe200000100d1 */
[--C-:B0-----:R-:W-:Y:S02]  /*bfd0*/  HADD2.F32 R68, -RZ, R59.reuse.H0_H0 ;  /* 0x2000003bff447230 */ /* 0x101fe40000004100 */
[-C--:B------:R-:W-:Y:S01]  /*bfe0*/  FFMA.FTZ R104, R104, R210.reuse, R209 ;  /* 0x000000d268687223 */ /* 0x080fe200000100d1 */
        /* <DEDUP_REMOVED lines=51> */
[C---:B------:R-:W-:Y:S01]  /*c320*/  FSEL R69, R0.reuse, RZ, P5 ;  /* 0x000000ff00457208 */ /* 0x040fe20002800000 */
        /* <DEDUP_REMOVED lines=18> */
[C---:B------:R-:W-:Y:S02]  /*c450*/  FSEL R77, R0.reuse, RZ, P4 ;  /* 0x000000ff004d7208 */ /* 0x040fe40002000000 */
        /* <DEDUP_REMOVED lines=8> */
.L_x_1052:
        /* <DEDUP_REMOVED lines=11> */
[----:B------:R-:W-:Y:S01]  /*c590*/  LOP3.LUT P6, RZ, R81, 0xff0000, RZ, 0xc0, !PT ;  /* 0x00ff000051ff7812 */ /* 0x000fe200078cc0ff */
[----:B------:R-:W-:Y:S01]  /*c5a0*/  FADD.FTZ R65, R98, -R65 ;  /* 0x8000004162417221 */ /* 0x000fe20000010000 */
[----:B0-----:R-:W-:Y:S01]  /*c5b0*/  FMUL.FTZ R71, R67, UR6 ;  /* 0x0000000643477c20 */ /* 0x001fe20008410000 */
[----:B------:R-:W-:Y:S01]  /*c5c0*/  FMUL.FTZ R0, R103, UR6 ;  /* 0x0000000667007c20 */ /* 0x000fe20008410000 */
[C---:B------:R-:W-:Y:S01]  /*c5d0*/  LOP3.LUT P5, RZ, R151.reuse, 0xff0000, RZ, 0xc0, !PT ;  /* 0x00ff000097ff7812 */ /* 0x040fe200078ac0ff */
[--C-:B------:R-:W-:Y:S01]  /*c5e0*/  FFMA.FTZ R100, R100, R210, R209.reuse ;  /* 0x000000d264647223 */ /* 0x100fe200000100d1 */
[----:B------:R-:W-:Y:S01]  /*c5f0*/  ISETP.GE.U32.AND.EX P3, PT, R151, 0x1000000, PT, P3 ;  /* 0x010000009700780c */ /* 0x000fe20003f66130 */
[----:B------:R-:W-:Y:S01]  /*c600*/  FMUL.FTZ R66, R156, R66 ;  /* 0x000000429c427220 */ /* 0x000fe20000410000 */
[----:B------:R-:W-:Y:S01]  /*c610*/  ISETP.GE.U32.AND P4, PT, R80, RZ, PT ;  /* 0x000000ff5000720c */ /* 0x000fe20003f86070 */
[----:B------:R-:W-:Y:S01]  /*c620*/  FMUL.FTZ R65, R156, R65 ;  /* 0x000000419c417220 */ /* 0x000fe20000410000 */
[----:B------:R-:W-:Y:S01]  /*c630*/  FSEL R75, R71, RZ, P6 ;  /* 0x000000ff474b7208 */ /* 0x000fe20003000000 */
[----:B------:R-:W-:Y:S01]  /*c640*/  FADD.FTZ R97, R97, -R100 ;  /* 0x8000006461617221 */ /* 0x000fe20000010000 */
[----:B------:R-:W-:Y:S01]  /*c650*/  FSEL R71, R71, RZ, P5 ;  /* 0x000000ff47477208 */ /* 0x000fe20002800000 */
[----:B------:R-:W-:Y:S01]  /*c660*/  FMUL.FTZ R70, R66, UR6 ;  /* 0x0000000642467c20 */ /* 0x000fe20008410000 */
[----:B------:R-:W-:Y:S01]  /*c670*/  FSEL R64, R0, RZ, P3 ;  /* 0x000000ff00407208 */ /* 0x000fe20001800000 */
[-CC-:B------:R-:W-:Y:S01]  /*c680*/  FFMA.FTZ R205, R205, R210.reuse, R209.reuse ;  /* 0x000000d2cdcd7223 */ /* 0x180fe200000100d1 */
[----:B------:R-:W-:Y:S01]  /*c690*/  ISETP.GE.U32.AND.EX P4, PT, R81, 0x1000000, PT, P4 ;  /* 0x010000005100780c */ /* 0x000fe20003f86140 */
[----:B------:R-:W-:Y:S01]  /*c6a0*/  FFMA.FTZ R96, R96, R210, R209 ;  /* 0x000000d260607223 */ /* 0x000fe200000100d1 */
[----:B------:R-:W-:Y:S01]  /*c6b0*/  F2FP.F16.F32.PACK_AB R71, R64, R71 ;  /* 0x000000474047723e */ /* 0x000fe200000000ff */
[----:B------:R-:W-:Y:S01]  /*c6c0*/  FMUL.FTZ R64, R65, UR6 ;  /* 0x0000000641407c20 */ /* 0x000fe20008410000 */
[----:B------:R-:W-:Y:S01]  /*c6d0*/  FSEL R0, R0, RZ, P4 ;  /* 0x000000ff00007208 */ /* 0x000fe20002000000 */
[----:B------:R-:W-:Y:S01]  /*c6e0*/  FADD.FTZ R105, R105, -R205 ;  /* 0x800000cd69697221 */ /* 0x000fe20000010000 */
[----:B------:R-:W-:Y:S01]  /*c6f0*/  F2FP.F16.F32.PACK_AB R66, R65, R66 ;  /* 0x000000424142723e */ /* 0x000fe200000000ff */
[C---:B------:R-:W-:Y:S01]  /*c700*/  FMUL.FTZ R65, R156.reuse, R97 ;  /* 0x000000619c417220 */ /* 0x040fe20000410000 */
[C---:B------:R-:W-:Y:S01]  /*c710*/  LOP3.LUT P4, RZ, R81.reuse, 0xff, RZ, 0xc0, !PT ;  /* 0x000000ff51ff7812 */ /* 0x040fe2000788c0ff */
[----:B------:R-:W-:Y:S01]  /*c720*/  FMUL.FTZ R105, R156, R105 ;  /* 0x000000699c697220 */ /* 0x000fe20000410000 */
[----:B------:R-:W-:Y:S01]  /*c730*/  LOP3.LUT P6, RZ, R81, 0xff00, RZ, 0xc0, !PT ;  /* 0x0000ff0051ff7812 */ /* 0x000fe200078cc0ff */
[----:B------:R-:W-:Y:S01]  /*c740*/  FMUL.FTZ R69, R65, UR6 ;  /* 0x0000000641457c20 */ /* 0x000fe20008410000 */
[----:B------:R-:W-:Y:S01]  /*c750*/  FSEL R74, R70, RZ, P4 ;  /* 0x000000ff464a7208 */ /* 0x000fe20002000000 */
[----:B------:R-:W-:Y:S01]  /*c760*/  FFMA.FTZ R87, R87, R210, R209 ;  /* 0x000000d257577223 */ /* 0x000fe200000100d1 */
[----:B------:R-:W-:Y:S01]  /*c770*/  LOP3.LUT P4, RZ, R80, 0xff0000, RZ, 0xc0, !PT ;  /* 0x00ff000050ff7812 */ /* 0x000fe2000788c0ff */
[----:B------:R-:W-:Y:S01]  /*c780*/  FADD.FTZ R95, R95, -R96 ;  /* 0x800000605f5f7221 */ /* 0x000fe20000010000 */
[----:B------:R-:W-:Y:S01]  /*c790*/  F2FP.F16.F32.PACK_AB R75, R0, R75 ;  /* 0x0000004b004b723e */ /* 0x000fe200000000ff */
[----:B------:R-:W-:Y:S01]  /*c7a0*/  FADD.FTZ R94, R94, -R87 ;  /* 0x800000575e5e7221 */ /* 0x000fe20000010000 */
[----:B------:R-:W-:-:S02]  /*c7b0*/  FSEL R0, R64, RZ, P6 ;  /* 0x000000ff40007208 */ /* 0x000fc40003000000 */
[----:B------:R-:W-:Y:S01]  /*c7c0*/  FSEL R73, R69, RZ, P4 ;  /* 0x000000ff45497208 */ /* 0x000fe20002000000 */
[----:B------:R-:W-:Y:S01]  /*c7d0*/  FMUL.FTZ R94, R156, R94 ;  /* 0x0000005e9c5e7220 */ /* 0x000fe20000410000 */
[C---:B------:R-:W-:Y:S02]  /*c7e0*/  LOP3.LUT P5, RZ, R151.reuse, 0xff, RZ, 0xc0, !PT ;  /* 0x000000ff97ff7812 */ /* 0x040fe400078ac0ff */
[----:B------:R-:W-:Y:S02]  /*c7f0*/  LOP3.LUT P3, RZ, R151, 0xff00, RZ, 0xc0, !PT ;  /* 0x0000ff0097ff7812 */ /* 0x000fe4000786c0ff */
[----:B------:R-:W-:Y:S02]  /*c800*/  LOP3.LUT P4, RZ, R150, 0xff0000, RZ, 0xc0, !PT ;  /* 0x00ff000096ff7812 */ /* 0x000fe4000788c0ff */
[----:B------:R-:W-:Y:S01]  /*c810*/  F2FP.F16.F32.PACK_AB R74, R0, R74 ;  /* 0x0000004a004a723e */ /* 0x000fe200000000ff */
[----:B------:R-:W-:Y:S01]  /*c820*/  FMUL.FTZ R0, R105, UR6 ;  /* 0x0000000669007c20 */ /* 0x000fe20008410000 */
[----:B------:R-:W-:-:S02]  /*c830*/  FSEL R70, R70, RZ, P5 ;  /* 0x000000ff46467208 */ /* 0x000fc40002800000 */
[----:B------:R-:W-:Y:S02]  /*c840*/  FSEL R64, R64, RZ, P3 ;  /* 0x000000ff40407208 */ /* 0x000fe40001800000 */
[----:B------:R-:W-:Y:S02]  /*c850*/  FSEL R69, R69, RZ, P4 ;  /* 0x000000ff45457208 */ /* 0x000fe40002000000 */
[----:B------:R-:W-:Y:S02]  /*c860*/  LOP3.LUT P4, RZ, R150, 0xff000000, RZ, 0xc0, !PT ;  /* 0xff00000096ff7812 */ /* 0x000fe4000788c0ff */
[----:B------:R-:W-:Y:S02]  /*c870*/  F2FP.F16.F32.PACK_AB R70, R64, R70 ;  /* 0x000000464046723e */ /* 0x000fe400000000ff */
[----:B------:R-:W-:Y:S02]  /*c880*/  LOP3.LUT P5, RZ, R80, 0xff000000, RZ, 0xc0, !PT ;  /* 0xff00000050ff7812 */ /* 0x000fe400078ac0ff */
[----:B------:R-:W-:-:S02]  /*c890*/  FSEL R64, R0, RZ, P4 ;  /* 0x000000ff00407208 */ /* 0x000fc40002000000 */
[----:B------:R-:W-:Y:S02]  /*c8a0*/  FSEL R0, R0, RZ, P5 ;  /* 0x000000ff00007208 */ /* 0x000fe40002800000 */
[----:B------:R-:W-:Y:S01]  /*c8b0*/  F2FP.F16.F32.PACK_AB R69, R64, R69 ;  /* 0x000000454045723e */ /* 0x000fe200000000ff */
[----:B------:R-:W-:Y:S01]  /*c8c0*/  FMUL.FTZ R64, R156, R95 ;  /* 0x0000005f9c407220 */ /* 0x000fe20000410000 */
[----:B------:R-:W-:Y:S01]  /*c8d0*/  F2FP.F16.F32.PACK_AB R73, R0, R73 ;  /* 0x000000490049723e */ /* 0x000fe200000000ff */
[----:B------:R-:W-:Y:S01]  /*c8e0*/  FMUL.FTZ R0, R94, UR6 ;  /* 0x000000065e007c20 */ /* 0x000fe20008410000 */
[----:B------:R-:W-:Y:S01]  /*c8f0*/  LOP3.LUT P6, RZ, R80, 0xff00, RZ, 0xc0, !PT ;  /* 0x0000ff0050ff7812 */ /* 0x000fe200078cc0ff */
[----:B------:R-:W-:Y:S01]  /*c900*/  FMUL.FTZ R68, R64, UR6 ;  /* 0x0000000640447c20 */ /* 0x000fe20008410000 */
        /* <DEDUP_REMOVED lines=10> */
[----:B------:R-:W-:Y:S02]  /*c9b0*/  F2FP.F16.F32.PACK_AB R68, R68, R77 ;  /* 0x0000004d4444723e */ /* 0x000fe400000000ff */
[----:B------:R-:W-:Y:S01]  /*c9c0*/  F2FP.F16.F32.PACK_AB R72, R72, R0 ;  /* 0x000000004848723e */ /* 0x000fe200000000ff */
[----:B------:R-:W-:Y:S06]  /*c9d0*/  BRA `(.L_x_1054) ;  /* 0x0000001000f47947 */ /* 0x000fec0003800000 */
.L_x_1055:
        /* <DEDUP_REMOVED lines=75> */
.L_x_1051:
        /* <DEDUP_REMOVED lines=68> */
.L_x_1057:
        /* <DEDUP_REMOVED lines=62> */
.L_x_1056:
        /* <DEDUP_REMOVED lines=59> */
.L_x_1058:
        /* <DEDUP_REMOVED lines=53> */
.L_x_1054:
        /* <DEDUP_REMOVED lines=13> */
[--C-:B------:R-:W-:Y:S01]  /*de80*/  HADD2.F32 R0, -RZ, R63.reuse.H1_H1 ;  /* 0x3000003fff007230 */ /* 0x100fe20000004100 */
[----:B------:R-:W-:Y:S01]  /*de90*/  ISETP.GE.U32.AND P1, PT, R78, RZ, PT ;  /* 0x000000ff4e00720c */ /* 0x000fe20003f26070 */
[----:B------:R-:W-:Y:S02]  /*dea0*/  HADD2.F32 R64, -RZ, R63.H0_H0 ;  /* 0x2000003fff407230 */ /* 0x000fe40000004100 */
[----:B0-----:R-:W-:Y:S01]  /*deb0*/  FADD.FTZ R69, R114, -R118 ;  /* 0x8000007672457221 */ /* 0x001fe20000010000 */
[----:B------:R-:W-:Y:S01]  /*dec0*/  FADD.FTZ R67, R119, -R115 ;  /* 0x8000007377437221 */ /* 0x000fe20000010000 */
[----:B------:R-:W-:Y:S01]  /*ded0*/  ISETP.GE.U32.AND P3, PT, R152, RZ, PT ;  /* 0x000000ff9800720c */ /* 0x000fe20003f66070 */
[-CC-:B------:R-:W-:Y:S01]  /*dee0*/  FFMA.FTZ R117, R117, R210.reuse, R209.reuse ;  /* 0x000000d275757223 */ /* 0x180fe200000100d1 */
[C---:B------:R-:W-:Y:S01]  /*def0*/  FFMA.FTZ R69, R156.reuse, R69, R64 ;  /* 0x000000459c457223 */ /* 0x040fe20000010040 */
[----:B------:R-:W-:Y:S01]  /*df00*/  FFMA.FTZ R67, R156, R67, R0 ;  /* 0x000000439c437223 */ /* 0x000fe20000010000 */
[-C--:B------:R-:W-:Y:S01]  /*df10*/  FFMA.FTZ R72, R208, R210.reuse, R209 ;  /* 0x000000d2d0487223 */ /* 0x080fe200000100d1 */
[----:B------:R-:W-:Y:S01]  /*df20*/  LOP3.LUT P5, RZ, R79, 0xff0000, RZ, 0xc0, !PT ;  /* 0x00ff00004fff7812 */ /* 0x000fe200078ac0ff */
[----:B------:R-:W-:Y:S01]  /*df30*/  FMUL.FTZ R71, R69, UR6 ;  /* 0x0000000645477c20 */ /* 0x000fe20008410000 */
[----:B------:R-:W-:Y:S01]  /*df40*/  FMUL.FTZ R68, R67, UR6 ;  /* 0x0000000643447c20 */ /* 0x000fe20008410000 */
[----:B------:R-:W-:Y:S01]  /*df50*/  ISETP.GE.U32.AND.EX P1, PT, R79, 0x1000000, PT, P1 ;  /* 0x010000004f00780c */ /* 0x000fe20003f26110 */
[--C-:B------:R-:W-:Y:S01]  /*df60*/  HADD2.F32 R0, -RZ, R62.reuse.H0_H0 ;  /* 0x2000003eff007230 */ /* 0x100fe20000004100 */
[C---:B------:R-:W-:Y:S01]  /*df70*/  LOP3.LUT P4, RZ, R153.reuse, 0xff0000, RZ, 0xc0, !PT ;  /* 0x00ff000099ff7812 */ /* 0x040fe2000788c0ff */
[----:B------:R-:W-:Y:S01]  /*df80*/  HADD2.F32 R65, -RZ, R62.H1_H1 ;  /* 0x3000003eff417230 */ /* 0x000fe20000004100 */
[----:B------:R-:W-:Y:S01]  /*df90*/  ISETP.GE.U32.AND.EX P3, PT, R153, 0x1000000, PT, P3 ;  /* 0x010000009900780c */ /* 0x000fe20003f66130 */
[----:B------:R-:W-:Y:S01]  /*dfa0*/  FADD.FTZ R66, R161, -R117 ;  /* 0x80000075a1427221 */ /* 0x000fe20000010000 */
[----:B------:R-:W-:Y:S01]  /*dfb0*/  FADD.FTZ R72, R207, -R72 ;  /* 0x80000048cf487221 */ /* 0x000fe20000010000 */
[----:B------:R-:W-:Y:S01]  /*dfc0*/  FSEL R75, R71, RZ, P5 ;  /* 0x000000ff474b7208 */ /* 0x000fe20002800000 */
[----:B------:R-:W-:Y:S01]  /*dfd0*/  FFMA.FTZ R111, R111, R210, R209 ;  /* 0x000000d26f6f7223 */ /* 0x000fe200000100d1 */
[----:B------:R-:W-:Y:S01]  /*dfe0*/  FSEL R64, R68, RZ, P1 ;  /* 0x000000ff44407208 */ /* 0x000fe20000800000 */
[C---:B------:R-:W-:Y:S01]  /*dff0*/  FFMA.FTZ R66, R156.reuse, R66, R0 ;  /* 0x000000429c427223 */ /* 0x040fe20000010000 */
[----:B------:R-:W-:Y:S01]  /*e000*/  FSEL R71, R71, RZ, P4 ;  /* 0x000000ff47477208 */ /* 0x000fe20002000000 */
[----:B------:R-:W-:Y:S01]  /*e010*/  FFMA.FTZ R72, R156, R72, R65 ;  /* 0x000000489c487223 */ /* 0x000fe20000010041 */
[----:B------:R-:W-:Y:S01]  /*e020*/  FSEL R68, R68, RZ, P3 ;  /* 0x000000ff44447208 */ /* 0x000fe20001800000 */
[----:B------:R-:W-:Y:S01]  /*e030*/  FFMA.FTZ R113, R113, R210, R209 ;  /* 0x000000d271717223 */ /* 0x000fe200000100d1 */
[----:B------:R-:W-:Y:S01]  /*e040*/  FMUL.FTZ R70, R66, UR6 ;  /* 0x0000000642467c20 */ /* 0x000fe20008410000 */
[C---:B------:R-:W-:Y:S01]  /*e050*/  LOP3.LUT P6, RZ, R79.reuse, 0xff, RZ, 0xc0, !PT ;  /* 0x000000ff4fff7812 */ /* 0x040fe200078cc0ff */
[--C-:B------:R-:W-:Y:S01]  /*e060*/  HADD2.F32 R65, -RZ, R61.reuse.H0_H0 ;  /* 0x2000003dff417230 */ /* 0x100fe20000004100 */
[----:B------:R-:W-:Y:S01]  /*e070*/  F2FP.F16.F32.PACK_AB R71, R68, R71 ;  /* 0x000000474447723e */ /* 0x000fe200000000ff */
[----:B------:R-:W-:Y:S01]  /*e080*/  FMUL.FTZ R68, R72, UR6 ;  /* 0x0000000648447c20 */ /* 0x000fe20008410000 */
[----:B------:R-:W-:Y:S01]  /*e090*/  LOP3.LUT P4, RZ, R79, 0xff00, RZ, 0xc0, !PT ;  /* 0x0000ff004fff7812 */ /* 0x000fe2000788c0ff */
[----:B------:R-:W-:Y:S01]  /*e0a0*/  FADD.FTZ R112, R112, -R111 ;  /* 0x8000006f70707221 */ /* 0x000fe20000010000 */
[----:B------:R-:W-:-:S02]  /*e0b0*/  HADD2.F32 R73, -RZ, R61.H1_H1 ;  /* 0x3000003dff497230 */ /* 0x000fc40000004100 */
[----:B------:R-:W-:Y:S01]  /*e0c0*/  FADD.FTZ R116, R116, -R113 ;  /* 0x8000007174747221 */ /* 0x000fe20000010000 */
[----:B------:R-:W-:Y:S01]  /*e0d0*/  F2FP.F16.F32.PACK_AB R75, R64, R75 ;  /* 0x0000004b404b723e */ /* 0x000fe200000000ff */
[----:B------:R-:W-:Y:S01]  /*e0e0*/  FFMA.FTZ R109, R109, R210, R209 ;  /* 0x000000d26d6d7223 */ /* 0x000fe200000100d1 */
[----:B------:R-:W-:Y:S01]  /*e0f0*/  FSEL R74, R70, RZ, P6 ;  /* 0x000000ff464a7208 */ /* 0x000fe20003000000 */
[----:B------:R-:W-:Y:S01]  /*e100*/  FFMA.FTZ R65, R156, R112, R65 ;  /* 0x000000709c417223 */ /* 0x000fe20000010041 */
[----:B------:R-:W-:Y:S01]  /*e110*/  FSEL R64, R68, RZ, P4 ;  /* 0x000000ff44407208 */ /* 0x000fe20002000000 */
[----:B------:R-:W-:Y:S01]  /*e120*/  FFMA.FTZ R116, R156, R116, R73 ;  /* 0x000000749c747223 */ /* 0x000fe20000010049 */
[--C-:B------:R-:W-:Y:S02]  /*e130*/  HADD2.F32 R73, -RZ, R60.reuse.H1_H1 ;  /* 0x3000003cff497230 */ /* 0x100fe40000004100 */
[----:B------:R-:W-:Y:S01]  /*e140*/  FADD.FTZ R109, R110, -R109 ;  /* 0x8000006d6e6d7221 */ /* 0x000fe20000010000 */
[----:B------:R-:W-:Y:S01]  /*e150*/  F2FP.F16.F32.PACK_AB R74, R64, R74 ;  /* 0x0000004a404a723e */ /* 0x000fe200000000ff */
[----:B------:R-:W-:Y:S01]  /*e160*/  FMUL.FTZ R64, R65, UR6 ;  /* 0x0000000641407c20 */ /* 0x000fe20008410000 */
[----:B------:R-:W-:Y:S01]  /*e170*/  LOP3.LUT P4, RZ, R153, 0xff00, RZ, 0xc0, !PT ;  /* 0x0000ff0099ff7812 */ /* 0x000fe2000788c0ff */
[----:B------:R-:W-:Y:S01]  /*e180*/  FFMA.FTZ R108, R108, R210, R209 ;  /* 0x000000d26c6c7223 */ /* 0x000fe200000100d1 */
[----:B------:R-:W-:Y:S01]  /*e190*/  LOP3.LUT P1, RZ, R78, 0xff0000, RZ, 0xc0, !PT ;  /* 0x00ff00004eff7812 */ /* 0x000fe2000782c0ff */
[----:B------:R-:W-:Y:S01]  /*e1a0*/  FFMA.FTZ R109, R156, R109, R73 ;  /* 0x0000006d9c6d7223 */ /* 0x000fe20000010049 */
[----:B------:R-:W-:Y:S01]  /*e1b0*/  FSEL R68, R68, RZ, P4 ;  /* 0x000000ff44447208 */ /* 0x000fe20002000000 */
[----:B------:R-:W-:Y:S01]  /*e1c0*/  HADD2.F32 R77, -RZ, R60.H0_H0 ;  /* 0x2000003cff4d7230 */ /* 0x000fe20000004100 */
[C---:B------:R-:W-:Y:S01]  /*e1d0*/  F2FP.F16.F32.PACK_AB R65, R116.reuse, R65 ;  /* 0x000000417441723e */ /* 0x040fe200000000ff */
[----:B------:R-:W-:Y:S01]  /*e1e0*/  FMUL.FTZ R116, R116, UR6 ;  /* 0x0000000674747c20 */ /* 0x000fe20008410000 */
[----:B------:R-:W-:Y:S01]  /*e1f0*/  LOP3.LUT P4, RZ, R152, 0xff0000, RZ, 0xc0, !PT ;  /* 0x00ff000098ff7812 */ /* 0x000fe2000788c0ff */
[----:B------:R-:W-:Y:S01]  /*e200*/  FADD.FTZ R0, R107, -R108 ;  /* 0x8000006c6b007221 */ /* 0x000fe20000010000 */
[----:B------:R-:W-:-:S02]  /*e210*/  FSEL R73, R64, RZ, P1 ;  /* 0x000000ff40497208 */ /* 0x000fc40000800000 */
[----:B------:R-:W-:Y:S01]  /*e220*/  LOP3.LUT P1, RZ, R152, 0xff000000, RZ, 0xc0, !PT ;  /* 0xff00000098ff7812 */ /* 0x000fe2000782c0ff */
[----:B------:R-:W-:Y:S01]  /*e230*/  FFMA.FTZ R0, R156, R0, R77 ;  /* 0x000000009c007223 */ /* 0x000fe2000001004d */
[----:B------:R-:W-:Y:S02]  /*e240*/  LOP3.LUT P5, RZ, R153, 0xff, RZ, 0xc0, !PT ;  /* 0x000000ff99ff7812 */ /* 0x000fe400078ac0ff */
[----:B------:R-:W-:Y:S02]  /*e250*/  F2FP.F16.F32.PACK_AB R67, R67, R69 ;  /* 0x000000454343723e */ /* 0x000fe400000000ff */
[----:B------:R-:W-:Y:S02]  /*e260*/  FSEL R69, R64, RZ, P4 ;  /* 0x000000ff40457208 */ /* 0x000fe40002000000 */
[----:B------:R-:W-:Y:S02]  /*e270*/  FSEL R64, R116, RZ, P1 ;  /* 0x000000ff74407208 */ /* 0x000fe40000800000 */
[----:B------:R-:W-:-:S02]  /*e280*/  FSEL R70, R70, RZ, P5 ;  /* 0x000000ff46467208 */ /* 0x000fc40002800000 */
[----:B------:R-:W-:Y:S02]  /*e290*/  LOP3.LUT P3, RZ, R78, 0xff000000, RZ, 0xc0, !PT ;  /* 0xff0000004eff7812 */ /* 0x000fe4000786c0ff */
[----:B------:R-:W-:Y:S02]  /*e2a0*/  F2FP.F16.F32.PACK_AB R69, R64, R69 ;  /* 0x000000454045723e */ /* 0x000fe400000000ff */
[----:B------:R-:W-:Y:S01]  /*e2b0*/  F2FP.F16.F32.PACK_AB R70, R68, R70 ;  /* 0x000000464446723e */ /* 0x000fe200000000ff */
[C---:B------:R-:W-:Y:S01]  /*e2c0*/  FMUL.FTZ R68, R109.reuse, UR6 ;  /* 0x000000066d447c20 */ /* 0x040fe20008410000 */
[----:B------:R-:W-:Y:S01]  /*e2d0*/  F2FP.F16.F32.PACK_AB R64, R109, R0 ;  /* 0x000000006d40723e */ /* 0x000fe200000000ff */
[----:B------:R-:W-:Y:S01]  /*e2e0*/  FMUL.FTZ R0, R0, UR6 ;  /* 0x0000000600007c20 */ /* 0x000fe20008410000 */
[----:B------:R-:W-:Y:S02]  /*e2f0*/  LOP3.LUT P6, RZ, R78, 0xff00, RZ, 0xc0, !PT ;  /* 0x0000ff004eff7812 */ /* 0x000fe400078cc0ff */
[----:B------:R-:W-:-:S02]  /*e300*/  FSEL R116, R116, RZ, P3 ;  /* 0x000000ff74747208 */ /* 0x000fc40001800000 */
        /* <DEDUP_REMOVED lines=10> */
[----:B------:R-:W-:Y:S01]  /*e3b0*/  F2FP.F16.F32.PACK_AB R72, R72, R0 ;  /* 0x000000004848723e */ /* 0x000fe200000000ff */
[----:B------:R-:W-:Y:S06]  /*e3c0*/  BRA `(.L_x_1062) ;  /* 0x0000001c00807947 */ /* 0x000fec0003800000 */
.L_x_1061:
[-CC-:B------:R-:W-:Y:S01]  /*e3d0*/  FFMA.FTZ R208, R208, R210.reuse, R209.reuse ;  /* 0x000000d2d0d07223 */ /* 0x180fe200000100d1 */
[----:B0-----:R-:W-:Y:S02]  /*e3e0*/  HADD2.F32 R73, -RZ, R62.H1_H1 ;  /* 0x3000003eff497230 */ /* 0x001fe40000004100 */
[-CC-:B------:R-:W-:Y:S01]  /*e3f0*/  FFMA.FTZ R118, R118, R210.reuse, R209.reuse ;  /* 0x000000d276767223 */ /* 0x180fe200000100d1 */
[-CC-:B------:R-:W-:Y:S01]  /*e400*/  FFMA.FTZ R113, R113, R210.reuse, R209.reuse ;  /* 0x000000d271717223 */ /* 0x180fe200000100d1 */
[----:B------:R-:W-:Y:S01]  /*e410*/  FADD.FTZ R69, R207, -R208 ;  /* 0x800000d0cf457221 */ /* 0x000fe20000010000 */
[----:B------:R-:W-:Y:S02]  /*e420*/  HADD2.F32 R71, -RZ, R63.H0_H0 ;  /* 0x2000003fff477230 */ /* 0x000fe40000004100 */
[----:B------:R-:W-:Y:S01]  /*e430*/  FADD.FTZ R118, R114, -R118 ;  /* 0x8000007672767221 */ /* 0x000fe20000010000 */
[----:B------:R-:W-:Y:S01]  /*e440*/  FFMA.FTZ R115, R115, R210, R209 ;  /* 0x000000d273737223 */ /* 0x000fe200000100d1 */
[----:B------:R-:W-:Y:S01]  /*e450*/  FFMA.FTZ R69, R156, R69, R73 ;  /* 0x000000459c457223 */ /* 0x000fe20000010049 */
[----:B------:R-:W-:-:S02]  /*e460*/  HADD2.F32 R73, -RZ, R61.H1_H1 ;  /* 0x3000003dff497230 */ /* 0x000fc40000004100 */
[----:B------:R-:W-:Y:S01]  /*e470*/  FADD.FTZ R113, R116, -R113 ;  /* 0x8000007174717221 */ /* 0x000fe20000010000 */
[----:B------:R-:W-:Y:S01]  /*e480*/  FFMA.FTZ R109, R109, R210, R209 ;  /* 0x000000d26d6d7223 */ /* 0x000fe200000100d1 */
[----:B------:R-:W-:Y:S02]  /*e490*/  HADD2.F32 R0, -RZ, R63.H1_H1 ;  /* 0x3000003fff007230 */ /* 0x000fe40000004100 */
[C---:B------:R-:W-:Y:S01]  /*e4a0*/  FFMA.FTZ R71, R156.reuse, R118, R71 ;  /* 0x000000769c477223 */ /* 0x040fe20000010047 */
[----:B------:R-:W-:Y:S01]  /*e4b0*/  FFMA.FTZ R117, R117, R210, R209 ;  /* 0x000000d275757223 */ /* 0x000fe200000100d1 */
[----:B------:R-:W-:Y:S01]  /*e4c0*/  FADD.FTZ R68, R119, -R115 ;  /* 0x8000007377447221 */ /* 0x000fe20000010000 */
[----:B------:R-:W-:Y:S01]  /*e4d0*/  FFMA.FTZ R113, R156, R113, R73 ;  /* 0x000000719c717223 */ /* 0x000fe20000010049 */
[----:B------:R-:W-:Y:S02]  /*e4e0*/  HADD2.F32 R73, -RZ, R60.H1_H1 ;  /* 0x3000003cff497230 */ /* 0x000fe40000004100 */
[----:B------:R-:W-:Y:S01]  /*e4f0*/  FADD.FTZ R109, R110, -R109 ;  /* 0x8000006d6e6d7221 */ /* 0x000fe20000010000 */
[----:B------:R-:W-:-:S02]  /*e500*/  HADD2.F32 R70, -RZ, R62.H0_H0 ;  /* 0x2000003eff467230 */ /* 0x000fc40000004100 */
[----:B------:R-:W-:Y:S01]  /*e510*/  FMUL.FTZ R71, R71, UR6 ;  /* 0x0000000647477c20 */ /* 0x000fe20008410000 */
[----:B------:R-:W-:Y:S01]  /*e520*/  FADD.FTZ R117, R161, -R117 ;  /* 0x80000075a1757221 */ /* 0x000fe20000010000 */
[----:B------:R-:W-:Y:S01]  /*e530*/  FFMA.FTZ R68, R156, R68, R0 ;  /* 0x000000449c447223 */ /* 0x000fe20000010000 */
[----:B------:R-:W-:Y:S01]  /*e540*/  LOP3.LUT P3, RZ, R79, 0xff0000, RZ, 0xc0, !PT ;  /* 0x00ff00004fff7812 */ /* 0x000fe2000786c0ff */
[-C--:B------:R-:W-:Y:S01]  /*e550*/  FFMA.FTZ R111, R111, R210.reuse, R209 ;  /* 0x000000d26f6f7223 */ /* 0x080fe200000100d1 */
[----:B------:R-:W-:Y:S01]  /*e560*/  ISETP.GE.U32.AND P1, PT, R78, RZ, PT ;  /* 0x000000ff4e00720c */ /* 0x000fe20003f26070 */
[C---:B------:R-:W-:Y:S01]  /*e570*/  FFMA.FTZ R109, R156.reuse, R109, R73 ;  /* 0x0000006d9c6d7223 */ /* 0x040fe20000010049 */
[----:B------:R-:W-:Y:S01]  /*e580*/  FFMA.FTZ R70, R156, R117, R70 ;  /* 0x000000759c467223 */ /* 0x000fe20000010046 */
[----:B------:R-:W-:Y:S01]  /*e590*/  FMUL.FTZ R68, R68, UR6 ;  /* 0x0000000644447c20 */ /* 0x000fe20008410000 */
[----:B------:R-:W-:Y:S01]  /*e5a0*/  FSEL R0, R71, RZ, P3 ;  /* 0x000000ff47007208 */ /* 0x000fe20001800000 */
[----:B------:R-:W-:Y:S01]  /*e5b0*/  FMUL.FTZ R73, R69, UR6 ;  /* 0x0000000645497c20 */ /* 0x000fe20008410000 */
[C---:B------:R-:W-:Y:S01]  /*e5c0*/  ISETP.GE.U32.AND.EX P4, PT, R79.reuse, 0x1000000, PT, P1 ;  /* 0x010000004f00780c */ /* 0x040fe20003f86110 */
[----:B------:R-:W-:Y:S01]  /*e5d0*/  HADD2.F32 R77, -RZ, R61.H0_H0 ;  /* 0x2000003dff4d7230 */ /* 0x000fe20000004100 */
[C---:B------:R-:W-:Y:S01]  /*e5e0*/  LOP3.LUT P3, RZ, R79.reuse, 0xff00, RZ, 0xc0, !PT ;  /* 0x0000ff004fff7812 */ /* 0x040fe2000786c0ff */
[----:B------:R-:W-:Y:S01]  /*e5f0*/  FADD.FTZ R111, R112, -R111 ;  /* 0x8000006f706f7221 */ /* 0x000fe20000010000 */
[----:B------:R-:W-:Y:S01]  /*e600*/  ISETP.GE.U32.AND P1, PT, R152, RZ, PT ;  /* 0x000000ff9800720c */ /* 0x000fe20003f26070 */
[----:B------:R-:W-:Y:S01]  /*e610*/  FMUL.FTZ R70, R70, UR6 ;  /* 0x0000000646467c20 */ /* 0x000fe20008410000 */
[----:B------:R-:W-:Y:S01]  /*e620*/  LOP3.LUT P5, RZ, R79, 0xff, RZ, 0xc0, !PT ;  /* 0x000000ff4fff7812 */ /* 0x000fe200078ac0ff */
[----:B------:R-:W-:Y:S01]  /*e630*/  FFMA.FTZ R111, R156, R111, R77 ;  /* 0x0000006f9c6f7223 */ /* 0x000fe2000001004d */
[----:B------:R-:W-:Y:S01]  /*e640*/  FSEL R75, R68, RZ, P4 ;  /* 0x000000ff444b7208 */ /* 0x000fe20002000000 */
[----:B------:R-:W-:Y:S01]  /*e650*/  FFMA.FTZ R108, R108, R210, R209 ;  /* 0x000000d26c6c7223 */ /* 0x000fe200000100d1 */
[----:B------:R-:W-:Y:S01]  /*e660*/  FSEL R69, R73, RZ, P3 ;  /* 0x000000ff49457208 */ /* 0x000fe20001800000 */
[----:B------:R-:W-:Y:S01]  /*e670*/  FMUL.FTZ R111, R111, UR6 ;  /* 0x000000066f6f7c20 */ /* 0x000fe20008410000 */
[----:B------:R-:W-:Y:S01]  /*e680*/  LOP3.LUT P6, RZ, R153, 0xff0000, RZ, 0xc0, !PT ;  /* 0x00ff000099ff7812 */ /* 0x000fe200078cc0ff */
[----:B------:R-:W-:Y:S01]  /*e690*/  FMUL.FTZ R113, R113, UR6 ;  /* 0x0000000671717c20 */ /* 0x000fe20008410000 */
[C---:B------:R-:W-:Y:S01]  /*e6a0*/  LOP3.LUT P4, RZ, R153.reuse, 0xff, RZ, 0xc0, !PT ;  /* 0x000000ff99ff7812 */ /* 0x040fe2000788c0ff */
[----:B------:R-:W-:Y:S01]  /*e6b0*/  HADD2.F32 R77, -RZ, R60.H0_H0 ;  /* 0x2000003cff4d7230 */ /* 0x000fe20000004100 */
[----:B------:R-:W-:Y:S01]  /*e6c0*/  ISETP.GE.U32.AND.EX P1, PT, R153, 0x1000000, PT, P1 ;  /* 0x010000009900780c */ /* 0x000fe20003f26110 */
[----:B------:R-:W-:Y:S01]  /*e6d0*/  FADD.FTZ R72, R107, -R108 ;  /* 0x8000006c6b487221 */ /* 0x000fe20000010000 */
[----:B------:R-:W-:Y:S01]  /*e6e0*/  LOP3.LUT P3, RZ, R153, 0xff00, RZ, 0xc0, !PT ;  /* 0x0000ff0099ff7812 */ /* 0x000fe2000786c0ff */
[----:B------:R-:W-:Y:S01]  /*e6f0*/  FMUL.FTZ R109, R109, UR6 ;  /* 0x000000066d6d7c20 */ /* 0x000fe20008410000 */
[----:B------:R-:W-:Y:S01]  /*e700*/  FSEL R74, R70, RZ, P5 ;  /* 0x000000ff464a7208 */ /* 0x000fe20002800000 */
[----:B------:R-:W-:Y:S01]  /*e710*/  FFMA.FTZ R72, R156, R72, R77 ;  /* 0x000000489c487223 */ /* 0x000fe2000001004d */
[----:B------:R-:W-:-:S02]  /*e720*/  FSEL R71, R71, RZ, P6 ;  /* 0x000000ff47477208 */ /* 0x000fc40003000000 */
[----:B------:R-:W-:Y:S02]  /*e730*/  FSEL R68, R68, RZ, P1 ;  /* 0x000000ff44447208 */ /* 0x000fe40000800000 */
[----:B------:R-:W-:Y:S02]  /*e740*/  FSEL R70, R70, RZ, P4 ;  /* 0x000000ff46467208 */ /* 0x000fe40002000000 */
[----:B------:R-:W-:Y:S02]  /*e750*/  FSEL R73, R73, RZ, P3 ;  /* 0x000000ff49497208 */ /* 0x000fe40001800000 */
[C---:B------:R-:W-:Y:S02]  /*e760*/  LOP3.LUT P6, RZ, R78.reuse, 0xff0000, RZ, 0xc0, !PT ;  /* 0x00ff00004eff7812 */ /* 0x040fe400078cc0ff */
[----:B------:R-:W-:Y:S02]  /*e770*/  LOP3.LUT P1, RZ, R78, 0xff000000, RZ, 0xc0, !PT ;  /* 0xff0000004eff7812 */ /* 0x000fe4000782c0ff */
[----:B------:R-:W-:-:S02]  /*e780*/  F2FP.F16.F32.PACK_AB R75, R75, R0 ;  /* 0x000000004b4b723e */ /* 0x000fc400000000ff */
[----:B------:R-:W-:Y:S02]  /*e790*/  F2FP.F16.F32.PACK_AB R70, R73, R70 ;  /* 0x000000464946723e */ /* 0x000fe400000000ff */
[----:B------:R-:W-:Y:S02]  /*e7a0*/  FSEL R73, R111, RZ, P6 ;  /* 0x000000ff6f497208 */ /* 0x000fe40003000000 */
[----:B------:R-:W-:Y:S02]  /*e7b0*/  FSEL R0, R113, RZ, P1 ;  /* 0x000000ff71007208 */ /* 0x000fe40000800000 */
[C---:B------:R-:W-:Y:S02]  /*e7c0*/  LOP3.LUT P3, RZ, R152.reuse, 0xff0000, RZ, 0xc0, !PT ;  /* 0x00ff000098ff7812 */ /* 0x040fe4000786c0ff */
[----:B------:R-:W-:Y:S02]  /*e7d0*/  LOP3.LUT P6, RZ, R152, 0xff000000, RZ, 0xc0, !PT ;  /* 0xff00000098ff7812 */ /* 0x000fe400078cc0ff */
[----:B------:R-:W-:Y:S01]  /*e7e0*/  F2FP.F16.F32.PACK_AB R73, R0, R73 ;  /* 0x000000490049723e */ /* 0x000fe200000000ff */
[----:B------:R-:W-:Y:S01]  /*e7f0*/  FMUL.FTZ R0, R72, UR6 ;  /* 0x0000000648007c20 */ /* 0x000fe20008410000 */
[----:B------:R-:W-:-:S02]  /*e800*/  F2FP.F16.F32.PACK_AB R71, R68, R71 ;  /* 0x000000474447723e */ /* 0x000fc400000000ff */
[----:B------:R-:W-:Y:S02]  /*e810*/  F2FP.F16.F32.PACK_AB R74, R69, R74 ;  /* 0x0000004a454a723e */ /* 0x000fe400000000ff */
[----:B------:R-:W-:Y:S02]  /*e820*/  FSEL R69, R111, RZ, P3 ;  /* 0x000000ff6f457208 */ /* 0x000fe40001800000 */
[----:B------:R-:W-:Y:S02]  /*e830*/  FSEL R68, R113, RZ, P6 ;  /* 0x000000ff71447208 */ /* 0x000fe40003000000 */
[----:B------:R-:W-:Y:S02]  /*e840*/  LOP3.LUT P1, RZ, R152, 0xff, RZ, 0xc0, !PT ;  /* 0x000000ff98ff7812 */ /* 0x000fe4000782c0ff */
[C---:B------:R-:W-:Y:S02]  /*e850*/  LOP3.LUT P5, RZ, R78.reuse, 0xff00, RZ, 0xc0, !PT ;  /* 0x0000ff004eff7812 */ /* 0x040fe400078ac0ff */
[----:B------:R-:W-:-:S02]  /*e860*/  LOP3.LUT P4, RZ, R78, 0xff, RZ, 0xc0, !PT ;  /* 0x000000ff4eff7812 */ /* 0x000fc4000788c0ff */
[----:B------:R-:W-:Y:S02]  /*e870*/  LOP3.LUT P3, RZ, R152, 0xff00, RZ, 0xc0, !PT ;  /* 0x0000ff0098ff7812 */ /* 0x000fe4000786c0ff */
[----:B------:R-:W-:Y:S02]  /*e880*/  F2FP.F16.F32.PACK_AB R69, R68, R69 ;  /* 0x000000454445723e */ /* 0x000fe400000000ff */
[C---:B------:R-:W-:Y:S02]  /*e890*/  FSEL R77, R0.reuse, RZ, P1 ;  /* 0x000000ff004d7208 */ /* 0x040fe40000800000 */
[C---:B------:R-:W-:Y:S02]  /*e8a0*/  FSEL R72, R109.reuse, RZ, P5 ;  /* 0x000000ff6d487208 */ /* 0x040fe40002800000 */
[----:B------:R-:W-:Y:S02]  /*e8b0*/  FSEL R68, R109, RZ, P3 ;  /* 0x000000ff6d447208 */ /* 0x000fe40001800000 */
[----:B------:R-:W-:-:S02]  /*e8c0*/  FSEL R0, R0, RZ, P4 ;  /* 0x000000ff00007208 */ /* 0x000fc40002000000 */
[----:B------:R-:W-:Y:S02]  /*e8d0*/  F2FP.F16.F32.PACK_AB R68, R68, R77 ;  /* 0x0000004d4444723e */ /* 0x000fe400000000ff */
[----:B------:R-:W-:Y:S01]  /*e8e0*/  F2FP.F16.F32.PACK_AB R72, R72, R0 ;  /* 0x000000004848723e */ /* 0x000fe200000000ff */
[----:B------:R-:W-:Y:S06]  /*e8f0*/  BRA `(.L_x_1062) ;  /* 0x0000001800347947 */ /* 0x000fec0003800000 */
.L_x_1060:
        /* <DEDUP_REMOVED lines=12> */
[C---:B------:R-:W-:Y:S01]  /*e9c0*/  FMUL.FTZ R66, R156.reuse, R66 ;  /* 0x000000429c427220 */ /* 0x040fe20000410000 */
[----:B0-----:R-:W-:Y:S01]  /*e9d0*/  FMUL.FTZ R71, R67, UR6 ;  /* 0x0000000643477c20 */ /* 0x001fe20008410000 */
[----:B------:R-:W-:Y:S01]  /*e9e0*/  LOP3.LUT P5, RZ, R79, 0xff0000, RZ, 0xc0, !PT ;  /* 0x00ff00004fff7812 */ /* 0x000fe200078ac0ff */
[----:B------:R-:W-:Y:S01]  /*e9f0*/  FMUL.FTZ R64, R65, UR6 ;  /* 0x0000000641407c20 */ /* 0x000fe20008410000 */
[----:B------:R-:W-:Y:S01]  /*ea00*/  LOP3.LUT P4, RZ, R153, 0xff0000, RZ, 0xc0, !PT ;  /* 0x00ff000099ff7812 */ /* 0x000fe2000788c0ff */
[----:B------:R-:W-:Y:S01]  /*ea10*/  FMUL.FTZ R208, R156, R208 ;  /* 0x000000d09cd07220 */ /* 0x000fe20000410000 */
[----:B------:R-:W-:Y:S01]  /*ea20*/  ISETP.GE.U32.AND.EX P1, PT, R79, 0x1000000, PT, P1 ;  /* 0x010000004f00780c */ /* 0x000fe20003f26110 */
[-CC-:B------:R-:W-:Y:S01]  /*ea30*/  FFMA.FTZ R111, R111, R210.reuse, R209.reuse ;  /* 0x000000d26f6f7223 */ /* 0x180fe200000100d1 */
[C---:B------:R-:W-:Y:S01]  /*ea40*/  FSEL R75, R71.reuse, RZ, P5 ;  /* 0x000000ff474b7208 */ /* 0x040fe20002800000 */
[----:B------:R-:W-:Y:S01]  /*ea50*/  FMUL.FTZ R70, R66, UR6 ;  /* 0x0000000642467c20 */ /* 0x000fe20008410000 */
[----:B------:R-:W-:Y:S01]  /*ea60*/  FSEL R71, R71, RZ, P4 ;  /* 0x000000ff47477208 */ /* 0x000fe20002000000 */
[----:B------:R-:W-:Y:S01]  /*ea70*/  FMUL.FTZ R68, R208, UR6 ;  /* 0x00000006d0447c20 */ /* 0x000fe20008410000 */
[----:B------:R-:W-:Y:S01]  /*ea80*/  FSEL R0, R64, RZ, P1 ;  /* 0x000000ff40007208 */ /* 0x000fe20000800000 */
[-C--:B------:R-:W-:Y:S01]  /*ea90*/  FFMA.FTZ R113, R113, R210.reuse, R209 ;  /* 0x000000d271717223 */ /* 0x080fe200000100d1 */
[C---:B------:R-:W-:Y:S01]  /*eaa0*/  LOP3.LUT P6, RZ, R79.reuse, 0xff, RZ, 0xc0, !PT ;  /* 0x000000ff4fff7812 */ /* 0x040fe200078cc0ff */
[----:B------:R-:W-:Y:S01]  /*eab0*/  FADD.FTZ R112, R112, -R111 ;  /* 0x8000006f70707221 */ /* 0x000fe20000010000 */
[----:B------:R-:W-:Y:S01]  /*eac0*/  LOP3.LUT P4, RZ, R79, 0xff00, RZ, 0xc0, !PT ;  /* 0x0000ff004fff7812 */ /* 0x000fe2000788c0ff */
[----:B------:R-:W-:Y:S01]  /*ead0*/  FADD.FTZ R116, R116, -R113 ;  /* 0x8000007174747221 */ /* 0x000fe20000010000 */
[----:B------:R-:W-:Y:S01]  /*eae0*/  F2FP.F16.F32.PACK_AB R75, R0, R75 ;  /* 0x0000004b004b723e */ /* 0x000fe200000000ff */
[--C-:B------:R-:W-:Y:S01]  /*eaf0*/  FFMA.FTZ R109, R109, R210, R209.reuse ;  /* 0x000000d26d6d7223 */ /* 0x100fe200000100d1 */
[----:B------:R-:W-:Y:S01]  /*eb00*/  FSEL R74, R70, RZ, P6 ;  /* 0x000000ff464a7208 */ /* 0x000fe20003000000 */
[C---:B------:R-:W-:Y:S01]  /*eb10*/  FMUL.FTZ R116, R156.reuse, R116 ;  /* 0x000000749c747220 */ /* 0x040fe20000410000 */
[----:B------:R-:W-:Y:S01]  /*eb20*/  F2FP.F16.F32.PACK_AB R67, R65, R67 ;  /* 0x000000434143723e */ /* 0x000fe200000000ff */
[----:B------:R-:W-:Y:S01]  /*eb30*/  FMUL.FTZ R65, R156, R112 ;  /* 0x000000709c417220 */ /* 0x000fe20000410000 */
[----:B------:R-:W-:Y:S01]  /*eb40*/  FSEL R0, R68, RZ, P4 ;  /* 0x000000ff44007208 */ /* 0x000fe20002000000 */
[----:B------:R-:W-:Y:S01]  /*eb50*/  FFMA.FTZ R108, R108, R210, R209 ;  /* 0x000000d26c6c7223 */ /* 0x000fe200000100d1 */
[----:B------:R-:W-:Y:S01]  /*eb60*/  ISETP.GE.U32.AND P3, PT, R152, RZ, PT ;  /* 0x000000ff9800720c */ /* 0x000fe20003f66070 */
[----:B------:R-:W-:Y:S01]  /*eb70*/  FADD.FTZ R110, R110, -R109 ;  /* 0x8000006d6e6e7221 */ /* 0x000fe20000010000 */
[----:B------:R-:W-:Y:S01]  /*eb80*/  F2FP.F16.F32.PACK_AB R74, R0, R74 ;  /* 0x0000004a004a723e */ /* 0x000fe200000000ff */
[----:B------:R-:W-:Y:S01]  /*eb90*/  FMUL.FTZ R0, R65, UR6 ;  /* 0x0000000641007c20 */ /* 0x000fe20008410000 */
[----:B------:R-:W-:Y:S01]  /*eba0*/  LOP3.LUT P4, RZ, R153, 0xff00, RZ, 0xc0, !PT ;  /* 0x0000ff0099ff7812 */ /* 0x000fe2000788c0ff */
[----:B------:R-:W-:Y:S01]  /*ebb0*/  FADD.FTZ R108, R107, -R108 ;  /* 0x8000006c6b6c7221 */ /* 0x000fe20000010000 */
[----:B------:R-:W-:-:S02]  /*ebc0*/  LOP3.LUT P1, RZ, R78, 0xff0000, RZ, 0xc0, !PT ;  /* 0x00ff00004eff7812 */ /* 0x000fc4000782c0ff */
[----:B------:R-:W-:Y:S01]  /*ebd0*/  ISETP.GE.U32.AND.EX P3, PT, R153, 0x1000000, PT, P3 ;  /* 0x010000009900780c */ /* 0x000fe20003f66130 */
[----:B------:R-:W-:Y:S01]  /*ebe0*/  FMUL.FTZ R108, R156, R108 ;  /* 0x0000006c9c6c7220 */ /* 0x000fe20000410000 */
[----:B------:R-:W-:Y:S02]  /*ebf0*/  FSEL R68, R68, RZ, P4 ;  /* 0x000000ff44447208 */ /* 0x000fe40002000000 */
[C---:B------:R-:W-:Y:S01]  /*ec00*/  F2FP.F16.F32.PACK_AB R65, R116.reuse, R65 ;  /* 0x000000417441723e */ /* 0x040fe200000000ff */
[----:B------:R-:W-:Y:S01]  /*ec10*/  FMUL.FTZ R116, R116, UR6 ;  /* 0x0000000674747c20 */ /* 0x000fe20008410000 */
[----:B------:R-:W-:Y:S02]  /*ec20*/  LOP3.LUT P4, RZ, R152, 0xff0000, RZ, 0xc0, !PT ;  /* 0x00ff000098ff7812 */ /* 0x000fe4000788c0ff */
[----:B------:R-:W-:Y:S02]  /*ec30*/  FSEL R73, R0, RZ, P1 ;  /* 0x000000ff00497208 */ /* 0x000fe40000800000 */
[----:B------:R-:W-:-:S02]  /*ec40*/  FSEL R64, R64, RZ, P3 ;  /* 0x000000ff40407208 */ /* 0x000fc40001800000 */
[----:B------:R-:W-:Y:S02]  /*ec50*/  LOP3.LUT P1, RZ, R152, 0xff000000, RZ, 0xc0, !PT ;  /* 0xff00000098ff7812 */ /* 0x000fe4000782c0ff */
[----:B------:R-:W-:Y:S02]  /*ec60*/  FSEL R69, R0, RZ, P4 ;  /* 0x000000ff00457208 */ /* 0x000fe40002000000 */
[----:B------:R-:W-:Y:S01]  /*ec70*/  F2FP.F16.F32.PACK_AB R71, R64, R71 ;  /* 0x000000474047723e */ /* 0x000fe200000000ff */
[----:B------:R-:W-:Y:S01]  /*ec80*/  FMUL.FTZ R64, R156, R110 ;  /* 0x0000006e9c407220 */ /* 0x000fe20000410000 */
[----:B------:R-:W-:Y:S02]  /*ec90*/  FSEL R0, R116, RZ, P1 ;  /* 0x000000ff74007208 */ /* 0x000fe40000800000 */
[----:B------:R-:W-:Y:S02]  /*eca0*/  LOP3.LUT P5, RZ, R153, 0xff, RZ, 0xc0, !PT ;  /* 0x000000ff99ff7812 */ /* 0x000fe400078ac0ff */
[----:B------:R-:W-:-:S02]  /*ecb0*/  LOP3.LUT P3, RZ, R78, 0xff000000, RZ, 0xc0, !PT ;  /* 0xff0000004eff7812 */ /* 0x000fc4000786c0ff */
[----:B------:R-:W-:Y:S01]  /*ecc0*/  F2FP.F16.F32.PACK_AB R69, R0, R69 ;  /* 0x000000450045723e */ /* 0x000fe200000000ff */
[----:B------:R-:W-:Y:S01]  /*ecd0*/  FMUL.FTZ R0, R64, UR6 ;  /* 0x0000000640007c20 */ /* 0x000fe20008410000 */
[----:B------:R-:W-:Y:S02]  /*ece0*/  FSEL R70, R70, RZ, P5 ;  /* 0x000000ff46467208 */ /* 0x000fe40002800000 */
[----:B------:R-:W-:Y:S02]  /*ecf0*/  FSEL R116, R116, RZ, P3 ;  /* 0x000000ff74747208 */ /* 0x000fe40001800000 */
[----:B------:R-:W-:Y:S01]  /*ed00*/  F2FP.F16.F32.PACK_AB R64, R64, R108 ;  /* 0x0000006c4040723e */ /* 0x000fe200000000ff */
[----:B------:R-:W-:Y:S01]  /*ed10*/  FMUL.FTZ R108, R108, UR6 ;  /* 0x000000066c6c7c20 */ /* 0x000fe20008410000 */
[----:B------:R-:W-:Y:S02]  /*ed20*/  LOP3.LUT P6, RZ, R78, 0xff00, RZ, 0xc0, !PT ;  /* 0x0000ff004eff7812 */ /* 0x000fe400078cc0ff */
[----:B------:R-:W-:-:S02]  /*ed30*/  LOP3.LUT P3, RZ, R152, 0xff00, RZ, 0xc0, !PT ;  /* 0x0000ff0098ff7812 */ /* 0x000fc4000786c0ff */
[----:B------:R-:W-:Y:S02]  /*ed40*/  LOP3.LUT P1, RZ, R152, 0xff, RZ, 0xc0, !PT ;  /* 0x000000ff98ff7812 */ /* 0x000fe4000782c0ff */
[----:B------:R-:W-:Y:S02]  /*ed50*/  LOP3.LUT P5, RZ, R78, 0xff, RZ, 0xc0, !PT ;  /* 0x000000ff4eff7812 */ /* 0x000fe400078ac0ff */
[----:B------:R-:W-:Y:S02]  /*ed60*/  F2FP.F16.F32.PACK_AB R70, R68, R70 ;  /* 0x000000464446723e */ /* 0x000fe400000000ff */
[C---:B------:R-:W-:Y:S02]  /*ed70*/  FSEL R72, R0.reuse, RZ, P6 ;  /* 0x000000ff00487208 */ /* 0x040fe40003000000 */
[----:B------:R-:W-:Y:S02]  /*ed80*/  FSEL R68, R0, RZ, P3 ;  /* 0x000000ff00447208 */ /* 0x000fe40001800000 */
[----:B------:R-:W-:-:S02]  /*ed90*/  FSEL R0, R108, RZ, P1 ;  /* 0x000000ff6c007208 */ /* 0x000fc40000800000 */
[----:B------:R-:W-:Y:S02]  /*eda0*/  FSEL R108, R108, RZ, P5 ;  /* 0x000000ff6c6c7208 */ /* 0x000fe40002800000 */
[----:B------:R-:W-:Y:S02]  /*edb0*/  F2FP.F16.F32.PACK_AB R66, R208, R66 ;  /* 0x00000042d042723e */ /* 0x000fe400000000ff */
[----:B------:R-:W-:Y:S02]  /*edc0*/  F2FP.F16.F32.PACK_AB R73, R116, R73 ;  /* 0x000000497449723e */ /* 0x000fe400000000ff */
[----:B------:R-:W-:Y:S02]  /*edd0*/  F2FP.F16.F32.PACK_AB R68, R68, R0 ;  /* 0x000000004444723e */ /* 0x000fe400000000ff */
[----:B------:R-:W-:Y:S01]  /*ede0*/  F2FP.F16.F32.PACK_AB R72, R72, R108 ;  /* 0x0000006c4848723e */ /* 0x000fe200000000ff */
[----:B------:R-:W-:Y:S06]  /*edf0*/  BRA `(.L_x_1062) ;  /* 0x0000001000f47947 */ /* 0x000fec0003800000 */
.L_x_1063:
        /* <DEDUP_REMOVED lines=8> */
[C---:B0-----:R-:W-:Y:S01]  /*ee80*/  FMUL.FTZ R68, R156.reuse, R118 ;  /* 0x000000769c447220 */ /* 0x041fe20000410000 */
[----:B------:R-:W-:Y:S01]  /*ee90*/  FADD.FTZ R117, R161, -R117 ;  /* 0x80000075a1757221 */ /* 0x000fe20000010000 */
[----:B------:R-:W-:Y:S01]  /*eea0*/  FMUL.FTZ R71, R156, R115 ;  /* 0x000000739c477220 */ /* 0x000fe20000410000 */
[----:B------:R-:W-:Y:S01]  /*eeb0*/  LOP3.LUT P3, RZ, R79, 0xff0000, RZ, 0xc0, !PT ;  /* 0x00ff00004fff7812 */ /* 0x000fe2000786c0ff */
[----:B------:R-:W-:Y:S01]  /*eec0*/  FMUL.FTZ R68, R68, UR6 ;  /* 0x0000000644447c20 */ /* 0x000fe20008410000 */
[----:B------:R-:W-:Y:S01]  /*eed0*/  FMUL.FTZ R69, R156, R208 ;  /* 0x000000d09c457220 */ /* 0x000fe20000410000 */
[----:B------:R-:W-:Y:S01]  /*eee0*/  FADD.FTZ R111, R112, -R111 ;  /* 0x8000006f706f7221 */ /* 0x000fe20000010000 */
[----:B------:R-:W-:Y:S01]  /*eef0*/  ISETP.GE.U32.AND P1, PT, R78, RZ, PT ;  /* 0x000000ff4e00720c */ /* 0x000fe20003f26070 */
[-CC-:B------:R-:W-:Y:S01]  /*ef00*/  FFMA.FTZ R113, R113, R210.reuse, R209.reuse ;  /* 0x000000d271717223 */ /* 0x180fe200000100d1 */
[----:B------:R-:W-:Y:S01]  /*ef10*/  FMUL.FTZ R71, R71, UR6 ;  /* 0x0000000647477c20 */ /* 0x000fe20008410000 */
[----:B------:R-:W-:Y:S01]  /*ef20*/  FMUL.FTZ R70, R156, R117 ;  /* 0x000000759c467220 */ /* 0x000fe20000410000 */
[----:B------:R-:W-:Y:S01]  /*ef30*/  FSEL R0, R68, RZ, P3 ;  /* 0x000000ff44007208 */ /* 0x000fe20001800000 */
[----:B------:R-:W-:Y:S01]  /*ef40*/  FMUL.FTZ R69, R69, UR6 ;  /* 0x0000000645457c20 */ /* 0x000fe20008410000 */
[----:B------:R-:W-:Y:S01]  /*ef50*/  LOP3.LUT P6, RZ, R153, 0xff0000, RZ, 0xc0, !PT ;  /* 0x00ff000099ff7812 */ /* 0x000fe200078cc0ff */
[----:B------:R-:W-:Y:S01]  /*ef60*/  FMUL.FTZ R111, R156, R111 ;  /* 0x0000006f9c6f7220 */ /* 0x000fe20000410000 */
[----:B------:R-:W-:Y:S01]  /*ef70*/  ISETP.GE.U32.AND.EX P4, PT, R79, 0x1000000, PT, P1 ;  /* 0x010000004f00780c */ /* 0x000fe20003f86110 */
[-C--:B------:R-:W-:Y:S01]  /*ef80*/  FFMA.FTZ R109, R109, R210.reuse, R209 ;  /* 0x000000d26d6d7223 */ /* 0x080fe200000100d1 */
[C---:B------:R-:W-:Y:S01]  /*ef90*/  LOP3.LUT P3, RZ, R79.reuse, 0xff00, RZ, 0xc0, !PT ;  /* 0x0000ff004fff7812 */ /* 0x040fe2000786c0ff */
[----:B------:R-:W-:Y:S01]  /*efa0*/  FADD.FTZ R113, R116, -R113 ;  /* 0x8000007174717221 */ /* 0x000fe20000010000 */
[----:B------:R-:W-:Y:S01]  /*efb0*/  ISETP.GE.U32.AND P1, PT, R152, RZ, PT ;  /* 0x000000ff9800720c */ /* 0x000fe20003f26070 */
[----:B------:R-:W-:Y:S01]  /*efc0*/  FFMA.FTZ R108, R108, R210, R209 ;  /* 0x000000d26c6c7223 */ /* 0x000fe200000100d1 */
[----:B------:R-:W-:Y:S01]  /*efd0*/  FMUL.FTZ R70, R70, UR6 ;  /* 0x0000000646467c20 */ /* 0x000fe20008410000 */
[----:B------:R-:W-:Y:S01]  /*efe0*/  LOP3.LUT P5, RZ, R79, 0xff, RZ, 0xc0, !PT ;  /* 0x000000ff4fff7812 */ /* 0x000fe200078ac0ff */
[----:B------:R-:W-:Y:S01]  /*eff0*/  FMUL.FTZ R111, R111, UR6 ;  /* 0x000000066f6f7c20 */ /* 0x000fe20008410000 */
[----:B------:R-:W-:Y:S01]  /*f000*/  FSEL R75, R71, RZ, P4 ;  /* 0x000000ff474b7208 */ /* 0x000fe20002000000 */
[----:B------:R-:W-:Y:S01]  /*f010*/  FADD.FTZ R109, R110, -R109 ;  /* 0x8000006d6e6d7221 */ /* 0x000fe20000010000 */
[----:B------:R-:W-:Y:S01]  /*f020*/  FSEL R68, R68, RZ, P6 ;  /* 0x000000ff44447208 */ /* 0x000fe20003000000 */
[C---:B------:R-:W-:Y:S01]  /*f030*/  FMUL.FTZ R113, R156.reuse, R113 ;  /* 0x000000719c717220 */ /* 0x040fe20000410000 */
[----:B------:R-:W-:Y:S01]  /*f040*/  FSEL R72, R69, RZ, P3 ;  /* 0x000000ff45487208 */ /* 0x000fe20001800000 */
[----:B------:R-:W-:Y:S01]  /*f050*/  FADD.FTZ R108, R107, -R108 ;  /* 0x8000006c6b6c7221 */ /* 0x000fe20000010000 */
[C---:B------:R-:W-:Y:S01]  /*f060*/  LOP3.LUT P4, RZ, R153.reuse, 0xff, RZ, 0xc0, !PT ;  /* 0x000000ff99ff7812 */ /* 0x040fe2000788c0ff */
[----:B------:R-:W-:Y:S01]  /*f070*/  FMUL.FTZ R109, R156, R109 ;  /* 0x0000006d9c6d7220 */ /* 0x000fe20000410000 */
[----:B------:R-:W-:Y:S01]  /*f080*/  ISETP.GE.U32.AND.EX P1, PT, R153, 0x1000000, PT, P1 ;  /* 0x010000009900780c */ /* 0x000fe20003f26110 */
[----:B------:R-:W-:Y:S01]  /*f090*/  FMUL.FTZ R113, R113, UR6 ;  /* 0x0000000671717c20 */ /* 0x000fe20008410000 */
[----:B------:R-:W-:Y:S01]  /*f0a0*/  LOP3.LUT P6, RZ, R78, 0xff0000, RZ, 0xc0, !PT ;  /* 0x00ff00004eff7812 */ /* 0x000fe200078cc0ff */
[----:B------:R-:W-:Y:S01]  /*f0b0*/  FMUL.FTZ R156, R156, R108 ;  /* 0x0000006c9c9c7220 */ /* 0x000fe20000410000 */
[----:B------:R-:W-:Y:S01]  /*f0c0*/  LOP3.LUT P3, RZ, R153, 0xff00, RZ, 0xc0, !PT ;  /* 0x0000ff0099ff7812 */ /* 0x000fe2000786c0ff */
[----:B------:R-:W-:Y:S01]  /*f0d0*/  FMUL.FTZ R109, R109, UR6 ;  /* 0x000000066d6d7c20 */ /* 0x000fe20008410000 */
[----:B------:R-:W-:Y:S01]  /*f0e0*/  FSEL R74, R70, RZ, P5 ;  /* 0x000000ff464a7208 */ /* 0x000fe20002800000 */
[----:B------:R-:W-:Y:S01]  /*f0f0*/  FMUL.FTZ R156, R156, UR6 ;  /* 0x000000069c9c7c20 */ /* 0x000fe20008410000 */
[----:B------:R-:W-:-:S02]  /*f100*/  FSEL R71, R71, RZ, P1 ;  /* 0x000000ff47477208 */ /* 0x000fc40000800000 */
[----:B------:R-:W-:Y:S02]  /*f110*/  FSEL R70, R70, RZ, P4 ;  /* 0x000000ff46467208 */ /* 0x000fe40002000000 */
[----:B------:R-:W-:Y:S02]  /*f120*/  FSEL R69, R69, RZ, P3 ;  /* 0x000000ff45457208 */ /* 0x000fe40001800000 */
[----:B------:R-:W-:Y:S02]  /*f130*/  FSEL R73, R111, RZ, P6 ;  /* 0x000000ff6f497208 */ /* 0x000fe40003000000 */
[----:B------:R-:W-:Y:S02]  /*f140*/  LOP3.LUT P1, RZ, R78, 0xff000000, RZ, 0xc0, !PT ;  /* 0xff0000004eff7812 */ /* 0x000fe4000782c0ff */
[C---:B------:R-:W-:Y:S02]  /*f150*/  LOP3.LUT P3, RZ, R152.reuse, 0xff0000, RZ, 0xc0, !PT ;  /* 0x00ff000098ff7812 */ /* 0x040fe4000786c0ff */
[----:B------:R-:W-:-:S02]  /*f160*/  LOP3.LUT P6, RZ, R152, 0xff000000, RZ, 0xc0, !PT ;  /* 0xff00000098ff7812 */ /* 0x000fc400078cc0ff */
[----:B------:R-:W-:Y:S02]  /*f170*/  F2FP.F16.F32.PACK_AB R71, R71, R68 ;  /* 0x000000444747723e */ /* 0x000fe400000000ff */
[----:B------:R-:W-:Y:S02]  /*f180*/  F2FP.F16.F32.PACK_AB R75, R75, R0 ;  /* 0x000000004b4b723e */ /* 0x000fe400000000ff */
[----:B------:R-:W-:Y:S02]  /*f190*/  F2FP.F16.F32.PACK_AB R70, R69, R70 ;  /* 0x000000464546723e */ /* 0x000fe400000000ff */
[----:B------:R-:W-:Y:S02]  /*f1a0*/  FSEL R69, R111, RZ, P3 ;  /* 0x000000ff6f457208 */ /* 0x000fe40001800000 */
[C---:B------:R-:W-:Y:S02]  /*f1b0*/  FSEL R68, R113.reuse, RZ, P6 ;  /* 0x000000ff71447208 */ /* 0x040fe40003000000 */
[----:B------:R-:W-:-:S02]  /*f1c0*/  FSEL R0, R113, RZ, P1 ;  /* 0x000000ff71007208 */ /* 0x000fc40000800000 */
[C---:B------:R-:W-:Y:S02]  /*f1d0*/  LOP3.LUT P5, RZ, R78.reuse, 0xff00, RZ, 0xc0, !PT ;  /* 0x0000ff004eff7812 */ /* 0x040fe400078ac0ff */
[----:B------:R-:W-:Y:S02]  /*f1e0*/  LOP3.LUT P4, RZ, R78, 0xff, RZ, 0xc0, !PT ;  /* 0x000000ff4eff7812 */ /* 0x000fe4000788c0ff */
[C---:B------:R-:W-:Y:S02]  /*f1f0*/  LOP3.LUT P3, RZ, R152.reuse, 0xff00, RZ, 0xc0, !PT ;  /* 0x0000ff0098ff7812 */ /* 0x040fe4000786c0ff */
[----:B------:R-:W-:Y:S02]  /*f200*/  LOP3.LUT P1, RZ, R152, 0xff, RZ, 0xc0, !PT ;  /* 0x000000ff98ff7812 */ /* 0x000fe4000782c0ff */
[----:B------:R-:W-:Y:S02]  /*f210*/  F2FP.F16.F32.PACK_AB R74, R72, R74 ;  /* 0x0000004a484a723e */ /* 0x000fe400000000ff */
[----:B------:R-:W-:-:S02]  /*f220*/  F2FP.F16.F32.PACK_AB R69, R68, R69 ;  /* 0x000000454445723e */ /* 0x000fc400000000ff */
[----:B------:R-:W-:Y:S02]  /*f230*/  F2FP.F16.F32.PACK_AB R73, R0, R73 ;  /* 0x000000490049723e */ /* 0x000fe400000000ff */
[C---:B------:R-:W-:Y:S02]  /*f240*/  FSEL R72, R109.reuse, RZ, P5 ;  /* 0x000000ff6d487208 */ /* 0x040fe40002800000 */
[----:B------:R-:W-:Y:S02]  /*f250*/  FSEL R68, R109, RZ, P3 ;  /* 0x000000ff6d447208 */ /* 0x000fe40001800000 */
[C---:B------:R-:W-:Y:S02]  /*f260*/  FSEL R77, R156.reuse, RZ, P1 ;  /* 0x000000ff9c4d7208 */ /* 0x040fe40000800000 */
[----:B------:R-:W-:Y:S02]  /*f270*/  FSEL R0, R156, RZ, P4 ;  /* 0x000000ff9c007208 */ /* 0x000fe40002000000 */
[----:B------:R-:W-:-:S02]  /*f280*/  F2FP.F16.F32.PACK_AB R68, R68, R77 ;  /* 0x0000004d4444723e */ /* 0x000fc400000000ff */
[----:B------:R-:W-:Y:S01]  /*f290*/  F2FP.F16.F32.PACK_AB R72, R72, R0 ;  /* 0x000000004848723e */ /* 0x000fe200000000ff */
[----:B------:R-:W-:Y:S06]  /*f2a0*/  BRA `(.L_x_1062) ;  /* 0x0000000c00c87947 */ /* 0x000fec0003800000 */
.L_x_1059:
[----:B------:R-:W-:Y:S05]  /*f2b0*/  @!P1 BRA `(.L_x_1064) ;  /* 0x0000000800049947 */ /* 0x000fea0003800000 */
[----:B------:R-:W-:Y:S05]  /*f2c0*/  @!P2 BRA `(.L_x_1065) ;  /* 0x000000040008a947 */ /* 0x000fea0003800000 */
[-CC-:B------:R-:W-:Y:S01]  /*f2d0*/  FFMA.FTZ R117, R117, R210.reuse, R209.reuse ;  /* 0x000000d275757223 */ /* 0x180fe200000100d1 */
[-CC-:B------:R-:W-:Y:S01]  /*f2e0*/  FFMA.FTZ R118, R118, R210.reuse, R209.reuse ;  /* 0x000000d276767223 */ /* 0x180fe200000100d1 */
[-C--:B------:R-:W-:Y:S01]  /*f2f0*/  FFMA.FTZ R115, R115, R210.reuse, R209 ;  /* 0x000000d273737223 */ /* 0x080fe200000100d1 */
[--C-:B------:R-:W-:Y:S02]  /*f300*/  HADD2.F32 R65, -RZ, R63.reuse.H1_H1 ;  /* 0x3000003fff417230 */ /* 0x100fe40000004100 */
[----:B------:R-:W-:Y:S01]  /*f310*/  FADD.FTZ R117, R161, -R117 ;  /* 0x80000075a1757221 */ /* 0x000fe20000010000 */
[----:B------:R-:W-:Y:S02]  /*f320*/  HADD2.F32 R0, -RZ, R63.H0_H0 ;  /* 0x2000003fff007230 */ /* 0x000fe40000004100 */
[----:B------:R-:W-:Y:S01]  /*f330*/  FADD.FTZ R64, R114, -R118 ;  /* 0x8000007672407221 */ /* 0x000fe20000010000 */
[--C-:B------:R-:W-:Y:S02]  /*f340*/  HADD2.F32 R66, -RZ, R62.reuse.H0_H0 ;  /* 0x2000003eff427230 */ /* 0x100fe40000004100 */
[----:B------:R-:W-:Y:S01]  /*f350*/  FADD.FTZ R67, R119, -R115 ;  /* 0x8000007377437221 */ /* 0x000fe20000010000 */
[----:B------:R-:W-:Y:S01]  /*f360*/  FFMA.FTZ R208, R208, R210, R209 ;  /* 0x000000d2d0d07223 */ /* 0x000fe200000100d1 */
[----:B------:R-:W-:Y:S01]  /*f370*/  FFMA.FTZ R64, R156, R64, R0 ;  /* 0x000000409c407223 */ /* 0x000fe20000010000 */
[----:B------:R-:W-:Y:S01]  /*f380*/  ISETP.GE.U32.AND P1, PT, R78, RZ, PT ;  /* 0x000000ff4e00720c */ /* 0x000fe20003f26070 */
[C---:B------:R-:W-:Y:S01]  /*f390*/  FFMA.FTZ R67, R156.reuse, R67, R65 ;  /* 0x000000439c437223 */ /* 0x040fe20000010041 */
[----:B------:R-:W-:Y:S01]  /*f3a0*/  FFMA.FTZ R66, R156, R117, R66 ;  /* 0x000000759c427223 */ /* 0x000fe20000010042 */
[----:B------:R-:W-:Y:S01]  /*f3b0*/  FFMA.FTZ R113, R113, R210, R209 ;  /* 0x000000d271717223 */ /* 0x000fe200000100d1 */
[----:B------:R-:W-:-:S02]  /*f3c0*/  HADD2.F32 R65, -RZ, R62.H1_H1 ;  /* 0x3000003eff417230 */ /* 0x000fc40000004100 */
[----:B0-----:R-:W-:Y:S01]  /*f3d0*/  FADD.FTZ R73, R207, -R208 ;  /* 0x800000d0cf497221 */ /* 0x001fe20000010000 */
[----:B------:R-:W-:Y:S01]  /*f3e0*/  FMUL.FTZ R75, R67, UR6 ;  /* 0x00000006434b7c20 */ /* 0x000fe20008410000 */
[----:B------:R-:W-:Y:S01]  /*f3f0*/  FMUL.FTZ R0, R64, UR6 ;  /* 0x0000000640007c20 */ /* 0x000fe20008410000 */
[----:B------:R-:W-:Y:S01]  /*f400*/  FMUL.FTZ R74, R66, UR6 ;  /* 0x00000006424a7c20 */ /* 0x000fe20008410000 */
[C---:B------:R-:W-:Y:S01]  /*f410*/  LOP3.LUT P3, RZ, R79.reuse, 0xff0000, RZ, 0xc0, !PT ;  /* 0x00ff00004fff7812 */ /* 0x040fe2000786c0ff */
[--C-:B------:R-:W-:Y:S01]  /*f420*/  HADD2.F32 R77, -RZ, R61.reuse.H1_H1 ;  /* 0x3000003dff4d7230 */ /* 0x100fe20000004100 */
[C---:B------:R-:W-:Y:S01]  /*f430*/  ISETP.GE.U32.AND.EX P1, PT, R79.reuse, 0x1000000, PT, P1 ;  /* 0x010000004f00780c */ /* 0x040fe20003f26110 */
[----:B------:R-:W-:Y:S01]  /*f440*/  FADD.FTZ R113, R116, -R113 ;  /* 0x8000007174717221 */ /* 0x000fe20000010000 */
[----:B------:R-:W-:Y:S01]  /*f450*/  LOP3.LUT P5, RZ, R79, 0xff, RZ, 0xc0, !PT ;  /* 0x000000ff4fff7812 */ /* 0x000fe200078ac0ff */
[----:B------:R-:W-:Y:S01]  /*f460*/  FFMA.FTZ R73, R156, R73, R65 ;  /* 0x000000499c497223 */ /* 0x000fe20000010041 */
[-CC-:B------:R-:W-:Y:S01]  /*f470*/  FFMA.FTZ R109, R109, R210.reuse, R209.reuse ;  /* 0x000000d26d6d7223 */ /* 0x180fe200000100d1 */
[-CC-:B------:R-:W-:Y:S01]  /*f480*/  FFMA.FTZ R111, R111, R210.reuse, R209.reuse ;  /* 0x000000d26f6f7223 */ /* 0x180fe200000100d1 */
[----:B------:R-:W-:Y:S01]  /*f490*/  FFMA.FTZ R108, R108, R210, R209 ;  /* 0x000000d26c6c7223 */ /* 0x000fe200000100d1 */
[----:B------:R-:W-:Y:S01]  /*f4a0*/  FSEL R75, R75, RZ, P1 ;  /* 0x000000ff4b4b7208 */ /* 0x000fe20000800000 */
[----:B------:R-:W-:Y:S01]  /*f4b0*/  FFMA.FTZ R113, R156, R113, R77 ;  /* 0x000000719c717223 */ /* 0x000fe2000001004d */
[----:B------:R-:W-:Y:S01]  /*f4c0*/  FSEL R0, R0, RZ, P3 ;  /* 0x000000ff00007208 */ /* 0x000fe20001800000 */
[----:B------:R-:W-:Y:S01]  /*f4d0*/  HADD2.F32 R65, -RZ, R61.H0_H0 ;  /* 0x2000003dff417230 */ /* 0x000fe20000004100 */
[----:B------:R-:W-:Y:S01]  /*f4e0*/  FSEL R74, R74, RZ, P5 ;  /* 0x000000ff4a4a7208 */ /* 0x000fe20002800000 */
[--C-:B------:R-:W-:Y:S01]  /*f4f0*/  HADD2.F32 R77, -RZ, R60.reuse.H1_H1 ;  /* 0x3000003cff4d7230 */ /* 0x100fe20000004100 */
[----:B------:R-:W-:Y:S01]  /*f500*/  LOP3.LUT P6, RZ, R78, 0xff0000, RZ, 0xc0, !PT ;  /* 0x00ff00004eff7812 */ /* 0x000fe200078cc0ff */
[----:B------:R-:W-:Y:S01]  /*f510*/  FADD.FTZ R109, R110, -R109 ;  /* 0x8000006d6e6d7221 */ /* 0x000fe20000010000 */
[----:B------:R-:W-:Y:S01]  /*f520*/  LOP3.LUT P1, RZ, R78, 0xff000000, RZ, 0xc0, !PT ;  /* 0xff0000004eff7812 */ /* 0x000fe2000782c0ff */
[----:B------:R-:W-:Y:S01]  /*f530*/  FADD.FTZ R111, R112, -R111 ;  /* 0x8000006f706f7221 */ /* 0x000fe20000010000 */
[C---:B------:R-:W-:Y:S01]  /*f540*/  LOP3.LUT P3, RZ, R78.reuse, 0xff, RZ, 0xc0, !PT ;  /* 0x000000ff4eff7812 */ /* 0x040fe2000786c0ff */
[----:B------:R-:W-:Y:S01]  /*f550*/  FADD.FTZ R72, R107, -R108 ;  /* 0x8000006c6b487221 */ /* 0x000fe20000010000 */
[----:B------:R-:W-:Y:S01]  /*f560*/  LOP3.LUT P5, RZ, R78, 0xff00, RZ, 0xc0, !PT ;  /* 0x0000ff004eff7812 */ /* 0x000fe200078ac0ff */
[----:B------:R-:W-:Y:S01]  /*f570*/  HADD2.F32 R78, -RZ, R60.H0_H0 ;  /* 0x2000003cff4e7230 */ /* 0x000fe20000004100 */
[----:B------:R-:W-:Y:S01]  /*f580*/  F2FP.F16.F32.PACK_AB R67, R67, R64 ;  /* 0x000000404343723e */ /* 0x000fe200000000ff */
[----:B------:R-:W-:Y:S01]  /*f590*/  FMUL.FTZ R64, R73, UR6 ;  /* 0x0000000649407c20 */ /* 0x000fe20008410000 */
[----:B------:R-:W-:Y:S01]  /*f5a0*/  LOP3.LUT P4, RZ, R79, 0xff00, RZ, 0xc0, !PT ;  /* 0x0000ff004fff7812 */ /* 0x000fe2000788c0ff */
[C---:B------:R-:W-:Y:S01]  /*f5b0*/  FFMA.FTZ R65, R156.reuse, R111, R65 ;  /* 0x0000006f9c417223 */ /* 0x040fe20000010041 */
[C---:B------:R-:W-:Y:S01]  /*f5c0*/  FFMA.FTZ R72, R156.reuse, R72, R78 ;  /* 0x000000489c487223 */ /* 0x040fe2000001004e */
[----:B------:R-:W-:Y:S01]  /*f5d0*/  FFMA.FTZ R109, R156, R109, R77 ;  /* 0x0000006d9c6d7223 */ /* 0x000fe2000001004d */
[----:B------:R-:W-:-:S02]  /*f5e0*/  FSEL R64, R64, RZ, P4 ;  /* 0x000000ff40407208 */ /* 0x000fc40002000000 */
[----:B------:R-:W-:Y:S01]  /*f5f0*/  F2FP.F16.F32.PACK_AB R75, R75, R0 ;  /* 0x000000004b4b723e */ /* 0x000fe200000000ff */
[----:B------:R-:W-:Y:S01]  /*f600*/  FMUL.FTZ R0, R65, UR6 ;  /* 0x0000000641007c20 */ /* 0x000fe20008410000 */
[----:B------:R-:W-:Y:S02]  /*f610*/  F2FP.F16.F32.PACK_AB R74, R64, R74 ;  /* 0x0000004a404a723e */ /* 0x000fe400000000ff */
        /* <DEDUP_REMOVED lines=11> */
[----:B------:R-:W-:Y:S01]  /*f6d0*/  F2FP.F16.F32.PACK_AB R72, R109, R72 ;  /* 0x000000486d48723e */ /* 0x000fe200000000ff */
[----:B------:R-:W-:Y:S06]  /*f6e0*/  BRA `(.L_x_1062) ;  /* 0x0000000800b87947 */ /* 0x000fec0003800000 */
.L_x_1065:
[-CC-:B------:R-:W-:Y:S01]  /*f6f0*/  FFMA.FTZ R208, R208, R210.reuse, R209.reuse ;  /* 0x000000d2d0d07223 */ /* 0x180fe200000100d1 */
[-CC-:B------:R-:W-:Y:S01]  /*f700*/  FFMA.FTZ R115, R115, R210.reuse, R209.reuse ;  /* 0x000000d273737223 */ /* 0x180fe200000100d1 */
[----:B------:R-:W-:Y:S02]  /*f710*/  HADD2.F32 R75, -RZ, R62.H1_H1 ;  /* 0x3000003eff4b7230 */ /* 0x000fe40000004100 */
[-C--:B------:R-:W-:Y:S01]  /*f720*/  FFMA.FTZ R111, R111, R210.reuse, R209 ;  /* 0x000000d26f6f7223 */ /* 0x080fe200000100d1 */
[----:B0-----:R-:W-:Y:S02]  /*f730*/  HADD2.F32 R72, -RZ, R63.H1_H1 ;  /* 0x3000003fff487230 */ /* 0x001fe40000004100 */
[----:B------:R-:W-:Y:S01]  /*f740*/  FADD.FTZ R74, R207, -R208 ;  /* 0x800000d0cf4a7221 */ /* 0x000fe20000010000 */
[----:B------:R-:W-:Y:S01]  /*f750*/  FADD.FTZ R0, R119, -R115 ;  /* 0x8000007377007221 */ /* 0x000fe20000010000 */
        /* <DEDUP_REMOVED lines=9> */
[----:B------:R-:W-:Y:S02]  /*f7f0*/  HADD2.F32 R72, -RZ, R63.H0_H0 ;  /* 0x2000003fff487230 */ /* 0x000fe40000004100 */
[----:B------:R-:W-:Y:S01]  /*f800*/  FADD.FTZ R117, R161, -R117 ;  /* 0x80000075a1757221 */ /* 0x000fe20000010000 */
[----:B------:R-:W-:Y:S02]  /*f810*/  HADD2.F32 R73, -RZ, R62.H0_H0 ;  /* 0x2000003eff497230 */ /* 0x000fe40000004100 */
[----:B------:R-:W-:Y:S01]  /*f820*/  FADD.FTZ R118, R114, -R118 ;  /* 0x8000007672767221 */ /* 0x000fe20000010000 */
[-CC-:B------:R-:W-:Y:S01]  /*f830*/  FFMA.FTZ R109, R109, R210.reuse, R209.reuse ;  /* 0x000000d26d6d7223 */ /* 0x180fe200000100d1 */
[----:B------:R-:W-:Y:S01]  /*f840*/  FFMA.FTZ R108, R108, R210, R209 ;  /* 0x000000d26c6c7223 */ /* 0x000fe200000100d1 */
[C---:B------:R-:W-:Y:S01]  /*f850*/  FFMA.FTZ R111, R156.reuse, R111, R77 ;  /* 0x0000006f9c6f7223 */ /* 0x040fe2000001004d */
[C---:B------:R-:W-:Y:S01]  /*f860*/  FFMA.FTZ R113, R156.reuse, R113, R75 ;  /* 0x000000719c717223 */ /* 0x040fe2000001004b */
[C---:B------:R-:W-:Y:S01]  /*f870*/  FFMA.FTZ R72, R156.reuse, R118, R72 ;  /* 0x000000769c487223 */ /* 0x040fe20000010048 */
[----:B------:R-:W-:Y:S01]  /*f880*/  FFMA.FTZ R73, R156, R117, R73 ;  /* 0x000000759c497223 */ /* 0x000fe20000010049 */
[----:B------:R-:W-:-:S02]  /*f890*/  HADD2.F32 R77, -RZ, R60.H0_H0 ;  /* 0x2000003cff4d7230 */ /* 0x000fc40000004100 */
[----:B------:R-:W-:Y:S01]  /*f8a0*/  FADD.FTZ R109, R110, -R109 ;  /* 0x8000006d6e6d7221 */ /* 0x000fe20000010000 */
[----:B------:R-:W-:Y:S01]  /*f8b0*/  HADD2.F32 R75, -RZ, R60.H1_H1 ;  /* 0x3000003cff4b7230 */ /* 0x000fe20000004100 */
[----:B------:R-:W-:Y:S01]  /*f8c0*/  ISETP.GE.U32.AND P1, PT, R78, RZ, PT ;  /* 0x000000ff4e00720c */ /* 0x000fe20003f26070 */
[----:B------:R-:W-:Y:S01]  /*f8d0*/  FADD.FTZ R108, R107, -R108 ;  /* 0x8000006c6b6c7221 */ /* 0x000fe20000010000 */
[----:B------:R-:W-:Y:S01]  /*f8e0*/  FMUL.FTZ R0, R0, UR6 ;  /* 0x0000000600007c20 */ /* 0x000fe20008410000 */
[----:B------:R-:W-:Y:S01]  /*f8f0*/  FMUL.FTZ R72, R72, UR6 ;  /* 0x0000000648487c20 */ /* 0x000fe20008410000 */
[----:B------:R-:W-:Y:S01]  /*f900*/  FMUL.FTZ R73, R73, UR6 ;  /* 0x0000000649497c20 */ /* 0x000fe20008410000 */
[----:B------:R-:W-:Y:S01]  /*f910*/  FMUL.FTZ R74, R74, UR6 ;  /* 0x000000064a4a7c20 */ /* 0x000fe20008410000 */
[C---:B------:R-:W-:Y:S01]  /*f920*/  LOP3.LUT P5, RZ, R79.reuse, 0xff0000, RZ, 0xc0, !PT ;  /* 0x00ff00004fff7812 */ /* 0x040fe200078ac0ff */
        /* <DEDUP_REMOVED lines=16> */
[----:B------:R-:W-:Y:S02]  /*fa30*/  LOP3.LUT P4, RZ, R78, 0xff00, RZ, 0xc0, !PT ;  /* 0x0000ff004eff7812 */ /* 0x000fe4000788c0ff */
[----:B------:R-:W-:-:S02]  /*fa40*/  F2FP.F16.F32.PACK_AB R75, R0, R72 ;  /* 0x00000048004b723e */ /* 0x000fc400000000ff */
[----:B------:R-:W-:Y:S02]  /*fa50*/  F2FP.F16.F32.PACK_AB R74, R74, R73 ;  /* 0x000000494a4a723e */ /* 0x000fe400000000ff */
[----:B------:R-:W-:Y:S02]  /*fa60*/  FSEL R73, R111, RZ, P6 ;  /* 0x000000ff6f497208 */ /* 0x000fe40003000000 */
[----:B------:R-:W-:Y:S02]  /*fa70*/  FSEL R113, R113, RZ, P1 ;  /* 0x000000ff71717208 */ /* 0x000fe40000800000 */
[----:B------:R-:W-:Y:S02]  /*fa80*/  FSEL R72, R108, RZ, P5 ;  /* 0x000000ff6c487208 */ /* 0x000fe40002800000 */
[----:B------:R-:W-:Y:S02]  /*fa90*/  FSEL R109, R109, RZ, P4 ;  /* 0x000000ff6d6d7208 */ /* 0x000fe40002000000 */
[----:B------:R-:W-:-:S02]  /*faa0*/  F2FP.F16.F32.PACK_AB R73, R113, R73 ;  /* 0x000000497149723e */ /* 0x000fc400000000ff */
[----:B------:R-:W-:Y:S01]  /*fab0*/  F2FP.F16.F32.PACK_AB R72, R109, R72 ;  /* 0x000000486d48723e */ /* 0x000fe200000000ff */
[----:B------:R-:W-:Y:S06]  /*fac0*/  BRA `(.L_x_1062) ;  /* 0x0000000400c07947 */ /* 0x000fec0003800000 */
.L_x_1064:
        /* <DEDUP_REMOVED lines=13> */
[----:B------:R-:W-:Y:S01]  /*fba0*/  FMUL.FTZ R208, R156, R208 ;  /* 0x000000d09cd07220 */ /* 0x000fe20000410000 */
[-CC-:B------:R-:W-:Y:S01]  /*fbb0*/  FFMA.FTZ R109, R109, R210.reuse, R209.reuse ;  /* 0x000000d26d6d7223 */ /* 0x180fe200000100d1 */
[-CC-:B------:R-:W-:Y:S01]  /*fbc0*/  FFMA.FTZ R111, R111, R210.reuse, R209.reuse ;  /* 0x000000d26f6f7223 */ /* 0x180fe200000100d1 */
[-CC-:B------:R-:W-:Y:S01]  /*fbd0*/  FFMA.FTZ R113, R113, R210.reuse, R209.reuse ;  /* 0x000000d271717223 */ /* 0x180fe200000100d1 */
[----:B------:R-:W-:Y:S01]  /*fbe0*/  FFMA.FTZ R108, R108, R210, R209 ;  /* 0x000000d26c6c7223 */ /* 0x000fe200000100d1 */
[C---:B------:R-:W-:Y:S01]  /*fbf0*/  FMUL.FTZ R75, R67.reuse, UR6 ;  /* 0x00000006434b7c20 */ /* 0x040fe20008410000 */
[----:B------:R-:W-:Y:S01]  /*fc00*/  FMUL.FTZ R0, R64, UR6 ;  /* 0x0000000640007c20 */ /* 0x000fe20008410000 */
[----:B------:R-:W-:Y:S01]  /*fc10*/  F2FP.F16.F32.PACK_AB R67, R67, R64 ;  /* 0x000000404343723e */ /* 0x000fe200000000ff */
[----:B------:R-:W-:Y:S01]  /*fc20*/  FMUL.FTZ R74, R66, UR6 ;  /* 0x00000006424a7c20 */ /* 0x000fe20008410000 */
[C---:B------:R-:W-:Y:S01]  /*fc30*/  LOP3.LUT P5, RZ, R79.reuse, 0xff0000, RZ, 0xc0, !PT ;  /* 0x00ff00004fff7812 */ /* 0x040fe200078ac0ff */
[----:B------:R-:W-:Y:S01]  /*fc40*/  FMUL.FTZ R64, R208, UR6 ;  /* 0x00000006d0407c20 */ /* 0x000fe20008410000 */
[C---:B------:R-:W-:Y:S01]  /*fc50*/  ISETP.GE.U32.AND.EX P1, PT, R79.reuse, 0x1000000, PT, P1 ;  /* 0x010000004f00780c */ /* 0x040fe20003f26110 */
[----:B------:R-:W-:Y:S01]  /*fc60*/  FADD.FTZ R109, R110, -R109 ;  /* 0x8000006d6e6d7221 */ /* 0x000fe20000010000 */
[----:B------:R-:W-:Y:S01]  /*fc70*/  FADD.FTZ R111, R112, -R111 ;  /* 0x8000006f706f7221 */ /* 0x000fe20000010000 */
[----:B------:R-:W-:Y:S01]  /*fc80*/  FADD.FTZ R113, R116, -R113 ;  /* 0x8000007174717221 */ /* 0x000fe20000010000 */
[----:B------:R-:W-:Y:S01]  /*fc90*/  LOP3.LUT P4, RZ, R79, 0xff, RZ, 0xc0, !PT ;  /* 0x000000ff4fff7812 */ /* 0x000fe2000788c0ff */
[----:B------:R-:W-:Y:S01]  /*fca0*/  FADD.FTZ R108, R107, -R108 ;  /* 0x8000006c6b6c7221 */ /* 0x000fe20000010000 */
[----:B------:R-:W-:Y:S01]  /*fcb0*/  LOP3.LUT P3, RZ, R79, 0xff00, RZ, 0xc0, !PT ;  /* 0x0000ff004fff7812 */ /* 0x000fe2000786c0ff */
[C---:B------:R-:W-:Y:S01]  /*fcc0*/  FMUL.FTZ R109, R156.reuse, R109 ;  /* 0x0000006d9c6d7220 */ /* 0x040fe20000410000 */
[----:B------:R-:W-:Y:S01]  /*fcd0*/  FSEL R75, R75, RZ, P1 ;  /* 0x000000ff4b4b7208 */ /* 0x000fe20000800000 */
[----:B------:R-:W-:Y:S01]  /*fce0*/  FMUL.FTZ R65, R156, R111 ;  /* 0x0000006f9c417220 */ /* 0x000fe20000410000 */
[----:B------:R-:W-:Y:S01]  /*fcf0*/  FSEL R0, R0, RZ, P5 ;  /* 0x000000ff00007208 */ /* 0x000fe20002800000 */
[----:B------:R-:W-:Y:S01]  /*fd00*/  FMUL.FTZ R113, R156, R113 ;  /* 0x000000719c717220 */ /* 0x000fe20000410000 */
[----:B------:R-:W-:Y:S01]  /*fd10*/  FSEL R74, R74, RZ, P4 ;  /* 0x000000ff4a4a7208 */ /* 0x000fe20002000000 */
[----:B------:R-:W-:Y:S01]  /*fd20*/  FMUL.FTZ R108, R156, R108 ;  /* 0x0000006c9c6c7220 */ /* 0x000fe20000410000 */
[----:B------:R-:W-:-:S02]  /*fd30*/  FSEL R64, R64, RZ, P3 ;  /* 0x000000ff40407208 */ /* 0x000fc40001800000 */
[----:B------:R-:W-:Y:S01]  /*fd40*/  F2FP.F16.F32.PACK_AB R75, R75, R0 ;  /* 0x000000004b4b723e */ /* 0x000fe200000000ff */
[----:B------:R-:W-:Y:S01]  /*fd50*/  FMUL.FTZ R0, R65, UR6 ;  /* 0x0000000641007c20 */ /* 0x000fe20008410000 */
[----:B------:R-:W-:Y:S01]  /*fd60*/  F2FP.F16.F32.PACK_AB R74, R64, R74 ;  /* 0x0000004a404a723e */ /* 0x000fe200000000ff */
[----:B0-----:R-:W-:Y:S01]  /*fd70*/  FMUL.FTZ R72, R108, UR6 ;  /* 0x000000066c487c20 */ /* 0x001fe20008410000 */
[C---:B------:R-:W-:Y:S01]  /*fd80*/  F2FP.F16.F32.PACK_AB R65, R113.reuse, R65 ;  /* 0x000000417141723e */ /* 0x040fe200000000ff */
[----:B------:R-:W-:Y:S01]  /*fd90*/  FMUL.FTZ R113, R113, UR6 ;  /* 0x0000000671717c20 */ /* 0x000fe20008410000 */
[C---:B------:R-:W-:Y:S01]  /*fda0*/  F2FP.F16.F32.PACK_AB R64, R109.reuse, R108 ;  /* 0x0000006c6d40723e */ /* 0x040fe200000000ff */
[----:B------:R-:W-:Y:S01]  /*fdb0*/  FMUL.FTZ R109, R109, UR6 ;  /* 0x000000066d6d7c20 */ /* 0x000fe20008410000 */
[C---:B------:R-:W-:Y:S02]  /*fdc0*/  LOP3.LUT P6, RZ, R78.reuse, 0xff0000, RZ, 0xc0, !PT ;  /* 0x00ff00004eff7812 */ /* 0x040fe400078cc0ff */
[----:B------:R-:W-:-:S02]  /*fdd0*/  LOP3.LUT P1, RZ, R78, 0xff000000, RZ, 0xc0, !PT ;  /* 0xff0000004eff7812 */ /* 0x000fc4000782c0ff */
[C---:B------:R-:W-:Y:S02]  /*fde0*/  LOP3.LUT P5, RZ, R78.reuse, 0xff, RZ, 0xc0, !PT ;  /* 0x000000ff4eff7812 */ /* 0x040fe400078ac0ff */
[----:B------:R-:W-:Y:S02]  /*fdf0*/  LOP3.LUT P4, RZ, R78, 0xff00, RZ, 0xc0, !PT ;  /* 0x0000ff004eff7812 */ /* 0x000fe4000788c0ff */
        /* <DEDUP_REMOVED lines=8> */
.L_x_1066:
        /* <DEDUP_REMOVED lines=52> */
[----:B------:R-:W-:-:S07]  /*101c0*/  F2FP.F16.F32.PACK_AB R72, R109, R72 ;  /* 0x000000486d48723e */ /* 0x000fce00000000ff */
.L_x_1062:
        /* <DEDUP_REMOVED lines=13> */
.L_x_1025:
[----:B------:R0:W5:Y:S01]  /*102a0*/  LDL.LU R76, [R1+0x18] ;  /* 0x00001800014c7983 */ /* 0x0001620000300800 */
[----:B------:R-:W-:Y:S02]  /*102b0*/  MOV R70, R8 ;  /* 0x0000000800467202 */ /* 0x000fe40000000f00 */
[----:B------:R-:W-:Y:S01]  /*102c0*/  MOV R8, R10 ;  /* 0x0000000a00087202 */ /* 0x000fe20000000f00 */
[----:B------:R0:W5:Y:S01]  /*102d0*/  LDL.LU R73, [R1] ;  /* 0x0000000001497983 */ /* 0x0001620000300800 */
        /* <DEDUP_REMOVED lines=149> */
.L_x_1024:
[----:B------:R-:W-:Y:S05]  /*10c30*/  BSYNC B0 ;  /* 0x0000000000007941 */ /* 0x000fea0003800000 */
.L_x_1023:
        /* <DEDUP_REMOVED lines=87> */
[----:B------:R0:W-:Y:S04]  /*111b0*/  STS.128 [R2+0x400], R8 ;  /* 0x0004000802007388 */ /* 0x0001e80000000c00 */
[----:B------:R3:W-:Y:S04]  /*111c0*/  STS.128 [R2+0x410], R12 ;  /* 0x0004100c02007388 */ /* 0x0007e80000000c00 */
[----:B------:R2:W-:Y:S04]  /*111d0*/  STS.128 [R2+0x800], R16 ;  /* 0x0008001002007388 */ /* 0x0005e80000000c00 */
[----:B------:R-:W-:Y:S04]  /*111e0*/  STS.128 [R2+0x810], R20 ;  /* 0x0008101402007388 */ /* 0x000fe80000000c00 */
[----:B------:R-:W-:Y:S01]  /*111f0*/  STS.128 [R2+0xc00], R156 ;  /* 0x000c009c02007388 */ /* 0x000fe20000000c00 */
[----:B0-----:R-:W-:Y:S01]  /*11200*/  FADD.FTZ R8, R32, R101 ;  /* 0x0000006520087221 */ /* 0x001fe20000010000 */
[----:B------:R-:W-:Y:S01]  /*11210*/  FADD.FTZ R9, R33, R100 ;  /* 0x0000006421097221 */ /* 0x000fe20000010000 */
[----:B------:R-:W-:Y:S01]  /*11220*/  FADD.FTZ R10, R34, R103 ;  /* 0x00000067220a7221 */ /* 0x000fe20000010000 */
[----:B------:R-:W-:Y:S01]  /*11230*/  STS.128 [R2+0xc10], R148 ;  /* 0x000c109402007388 */ /* 0x000fe20000000c00 */
[----:B-1----:R-:W-:Y:S01]  /*11240*/  FADD.FTZ R11, R35, R102 ;  /* 0x00000066230b7221 */ /* 0x002fe20000010000 */
[----:B---3--:R-:W-:Y:S01]  /*11250*/  FADD.FTZ R12, R40, R105 ;  /* 0x00000069280c7221 */ /* 0x008fe20000010000 */
[----:B----4-:R-:W-:Y:S01]  /*11260*/  FADD.FTZ R13, R41, R104 ;  /* 0x00000068290d7221 */ /* 0x010fe20000010000 */
[----:B------:R-:W-:Y:S01]  /*11270*/  STS.128 [R2+0x1000], R24 ;  /* 0x0010001802007388 */ /* 0x000fe20000000c00 */
[----:B--2---:R-:W-:Y:S01]  /*11280*/  FADD.FTZ R14, R42, R107 ;  /* 0x0000006b2a0e7221 */ /* 0x004fe20000010000 */
[----:B------:R-:W-:Y:S01]  /*11290*/  FADD.FTZ R15, R43, R106 ;  /* 0x0000006a2b0f7221 */ /* 0x000fe20000010000 */
[----:B------:R-:W-:Y:S01]  /*112a0*/  FADD.FTZ R16, R48, R125 ;  /* 0x0000007d30107221 */ /* 0x000fe20000010000 */
[----:B------:R-:W-:Y:S01]  /*112b0*/  STS.128 [R2+0x1010], R120 ;  /* 0x0010107802007388 */ /* 0x000fe20000000c00 */
[----:B------:R-:W-:Y:S01]  /*112c0*/  FADD.FTZ R17, R49, R124 ;  /* 0x0000007c31117221 */ /* 0x000fe20000010000 */
        /* <DEDUP_REMOVED lines=116> */
[----:B-1----:R-:W-:Y:S01]  /*11a10*/  FADD.FTZ R5, RZ, R5 ;  /* 0x00000005ff057221 */ /* 0x002fe20000010000 */
[----:B--2---:R-:W-:Y:S02]  /*11a20*/  FADD.FTZ R6, RZ, R6 ;  /* 0x00000006ff067221 */ /* 0x004fe40000010000 */
[----:B------:R-:W-:Y:S01]  /*11a30*/  LDS R19, [R3+0x2000] ;  /* 0x0020000003137984 */ /* 0x000fe20000000800 */
[----:B---3--:R-:W-:-:S03]  /*11a40*/  FADD.FTZ R7, RZ, R7 ;  /* 0x00000007ff077221 */ /* 0x008fc60000010000 */
[----:B------:R-:W-:Y:S01]  /*11a50*/  LDS R18, [R3+0x2200] ;  /* 0x0022000003127984 */ /* 0x000fe20000000800 */
[----:B----4-:R-:W-:-:S03]  /*11a60*/  FADD.FTZ R32, RZ, R32 ;  /* 0x00000020ff207221 */ /* 0x010fc60000010000 */
[----:B------:R-:W-:Y:S01]  /*11a70*/  LDS R21, [R3+0x2400] ;  /* 0x0024000003157984 */ /* 0x000fe20000000800 */
[----:B------:R-:W-:-:S03]  /*11a80*/  FADD.FTZ R44, RZ, R44 ;  /* 0x0000002cff2c7221 */ /* 0x000fc60000010000 */
[----:B------:R-:W-:Y:S01]  /*11a90*/  LDS R20, [R3+0x2600] ;  /* 0x0026000003147984 */ /* 0x000fe20000000800 */
[----:B------:R-:W-:-:S03]  /*11aa0*/  FADD.FTZ R45, R4, R45 ;  /* 0x0000002d042d7221 */ /* 0x000fc60000010000 */
[----:B------:R-:W1:Y:S01]  /*11ab0*/  LDS R22, [R3+0x2800] ;  /* 0x0028000003167984 */ /* 0x000e620000000800 */
[----:B------:R-:W-:-:S03]  /*11ac0*/  FADD.FTZ R46, R5, R46 ;  /* 0x0000002e052e7221 */ /* 0x000fc60000010000 */
[----:B------:R-:W2:Y:S01]  /*11ad0*/  LDS R4, [R3+0xc00] ;  /* 0x000c000003047984 */ /* 0x000ea20000000800 */
[----:B------:R-:W-:-:S03]  /*11ae0*/  FADD.FTZ R47, R6, R47 ;  /* 0x0000002f062f7221 */ /* 0x000fc60000010000 */
[----:B------:R-:W3:Y:S01]  /*11af0*/  LDS R5, [R3+0xe00] ;  /* 0x000e000003057984 */ /* 0x000ee20000000800 */
        /* <DEDUP_REMOVED lines=8> */
[----:B------:R-:W0:Y:S04]  /*11b80*/  LDS R49, [R3+0x3000] ;  /* 0x0030000003317984 */ /* 0x000e280000000800 */
[----:B------:R-:W0:Y:S04]  /*11b90*/  LDS R51, [R3+0x3200] ;  /* 0x0032000003337984 */ /* 0x000e280000000800 */
[----:B------:R-:W0:Y:S01]  /*11ba0*/  LDS R57, [R3+0x3400] ;  /* 0x0034000003397984 */ /* 0x000e220000000800 */
[----:B-1----:R-:W-:-:S03]  /*11bb0*/  FADD.FTZ R22, R45, R22 ;  /* 0x000000162d167221 */ /* 0x002fc60000010000 */
[----:B------:R-:W1:Y:S01]  /*11bc0*/  LDS R26, [R3+0x3600] ;  /* 0x00360000031a7984 */ /* 0x000e620000000800 */
[----:B--2---:R-:W-:-:S03]  /*11bd0*/  FADD.FTZ R4, RZ, R4 ;  /* 0x00000004ff047221 */ /* 0x004fc60000010000 */
[----:B------:R-:W2:Y:S01]  /*11be0*/  LDS R59, [R3+0x3800] ;  /* 0x00380000033b7984 */ /* 0x000ea20000000800 */
[----:B------:R-:W-:Y:S01]  /*11bf0*/  FADD.FTZ R4, R4, R19 ;  /* 0x0000001304047221 */ /* 0x000fe20000010000 */
[----:B---3--:R-:W-:Y:S02]  /*11c00*/  FADD.FTZ R5, RZ, R5 ;  /* 0x00000005ff057221 */ /* 0x008fe40000010000 */
[----:B------:R-:W3:Y:S01]  /*11c10*/  LDS R34, [R3+0x3a00] ;  /* 0x003a000003227984 */ /* 0x000ee20000000800 */
[----:B----4-:R-:W-:Y:S01]  /*11c20*/  FADD.FTZ R6, RZ, R6 ;  /* 0x00000006ff067221 */ /* 0x010fe20000010000 */
[----:B------:R-:W-:Y:S02]  /*11c30*/  FADD.FTZ R5, R5, R18 ;  /* 0x0000001205057221 */ /* 0x000fe40000010000 */
[----:B------:R-:W4:Y:S01]  /*11c40*/  LDS R65, [R3+0x3c00] ;  /* 0x003c000003417984 */ /* 0x000f220000000800 */
[----:B------:R-:W-:Y:S01]  /*11c50*/  FADD.FTZ R6, R6, R21 ;  /* 0x0000001506067221 */ /* 0x000fe20000010000 */
[----:B------:R-:W-:-:S02]  /*11c60*/  FADD.FTZ R7, RZ, R7 ;  /* 0x00000007ff077221 */ /* 0x000fc40000010000 */
[----:B------:R-:W4:Y:S01]  /*11c70*/  LDS R40, [R3+0x3e00] ;  /* 0x003e000003287984 */ /* 0x000f220000000800 */
        /* <DEDUP_REMOVED lines=12> */
[----:B------:R-:W-:Y:S01]  /*11d40*/  LDS R48, [R3+0x4a00] ;  /* 0x004a000003307984 */ /* 0x000fe20000000800 */
[----:B-1----:R-:W-:-:S03]  /*11d50*/  FADD.FTZ R5, R5, R26 ;  /* 0x0000001a05057221 */ /* 0x002fc60000010000 */
[----:B------:R-:W1:Y:S01]  /*11d60*/  LDS R83, [R3+0x4c00] ;  /* 0x004c000003537984 */ /* 0x000e620000000800 */
[----:B--2---:R-:W-:-:S03]  /*11d70*/  FADD.FTZ R6, R6, R59 ;  /* 0x0000003b06067221 */ /* 0x004fc60000010000 */
[----:B------:R-:W2:Y:S01]  /*11d80*/  LDS R50, [R3+0x4e00] ;  /* 0x004e000003327984 */ /* 0x000ea20000000800 */
[----:B---3--:R-:W-:Y:S01]  /*11d90*/  FADD.FTZ R7, R7, R34 ;  /* 0x0000002207077221 */ /* 0x008fe20000010000 */
[----:B------:R-:W-:Y:S01]  /*11da0*/  BAR.SYNC.DEFER_BLOCKING 0x0 ;  /* 0x0000000000007b1d */ /* 0x000fe20000010000 */
[----:B----4-:R-:W-:Y:S01]  /*11db0*/  FADD.FTZ R65, R22, R65 ;  /* 0x0000004116417221 */ /* 0x010fe20000010000 */
[----:B------:R-:W-:Y:S01]  /*11dc0*/  FADD.FTZ R41, R41, R40 ;  /* 0x0000002829297221 */ /* 0x000fe20000010000 */
[----:B0-----:R-:W-:Y:S01]  /*11dd0*/  FADD.FTZ R67, R24, R67 ;  /* 0x0000004318437221 */ /* 0x001fe20000010000 */
[----:B------:R-:W-:Y:S01]  /*11de0*/  FADD.FTZ R43, R43, R42 ;  /* 0x0000002a2b2b7221 */ /* 0x000fe20000010000 */
[----:B------:R-:W-:Y:S01]  /*11df0*/  FADD.FTZ R77, R32, R77 ;  /* 0x0000004d204d7221 */ /* 0x000fe20000010000 */
[----:B------:R-:W-:Y:S01]  /*11e00*/  FADD.FTZ R79, R44, R79 ;  /* 0x0000004f2c4f7221 */ /* 0x000fe20000010000 */
[----:B------:R-:W-:Y:S01]  /*11e10*/  STS.128 [R2], R84 ;  /* 0x0000005402007388 */ /* 0x000fe20000000c00 */
[----:B------:R-:W-:-:S03]  /*11e20*/  FADD.FTZ R81, R4, R81 ;  /* 0x0000005104517221 */ /* 0x000fc60000010000 */
[----:B------:R-:W-:Y:S04]  /*11e30*/  STS.128 [R2+0x10], R60 ;  /* 0x0000103c02007388 */ /* 0x000fe80000000c00 */
[----:B------:R-:W-:Y:S01]  /*11e40*/  STS.128 [R2+0x400], R36 ;  /* 0x0004002402007388 */ /* 0x000fe20000000c00 */
[----:B-1----:R-:W-:-:S03]  /*11e50*/  FADD.FTZ R83, R6, R83 ;  /* 0x0000005306537221 */ /* 0x002fc60000010000 */
        /* <DEDUP_REMOVED lines=8> */
[----:B0-----:R-:W0:Y:S01]  /*11ee0*/  LDC R28, c[0x0][0x388] ;  /* 0x0000e200ff1c7b82 */ /* 0x001e220000000800 */
[----:B------:R-:W-:Y:S01]  /*11ef0*/  FADD.FTZ R29, R5, R48 ;  /* 0x00000030051d7221 */ /* 0x000fe20000010000 */
[----:B--2---:R-:W-:Y:S01]  /*11f00*/  FADD.FTZ R31, R7, R50 ;  /* 0x00000032071f7221 */ /* 0x004fe20000010000 */
[----:B------:R-:W1:Y:S04]  /*11f10*/  LDS R58, [R3] ;  /* 0x00000000033a7984 */ /* 0x000e680000000800 */
[----:B------:R-:W2:Y:S04]  /*11f20*/  LDS R19, [R3+0x1400] ;  /* 0x0014000003137984 */ /* 0x000ea80000000800 */
[----:B------:R-:W3:Y:S04]  /*11f30*/  LDS R18, [R3+0x2800] ;  /* 0x0028000003127984 */ /* 0x000ee80000000800 */
[----:B------:R-:W4:Y:S01]  /*11f40*/  LDS R21, [R3+0x3c00] ;  /* 0x003c000003157984 */ /* 0x000f220000000800 */
[----:B0-----:R-:W-:-:S03]  /*11f50*/  IMAD R5, R28, UR4, RZ ;  /* 0x000000041c057c24 */ /* 0x001fc6000f8e02ff */
[----:B------:R-:W0:Y:S02]  /*11f60*/  LDS R36, [R3+0x200] ;  /* 0x0002000003247984 */ /* 0x000e240000000800 */
[----:B------:R-:W-:Y:S02]  /*11f70*/  IADD3 R0, P0, PT, R5, R0, RZ ;  /* 0x0000000005007210 */ /* 0x000fe40007f1e0ff */
[----:B------:R-:W0:Y:S02]  /*11f80*/  LDS R37, [R3+0x1600] ;  /* 0x0016000003257984 */ /* 0x000e240000000800 */
[----:B------:R-:W-:Y:S02]  /*11f90*/  IADD3.X R5, PT, PT, RZ, RZ, RZ, P0, !PT ;  /* 0x000000ffff057210 */ /* 0x000fe400007fe4ff */
[----:B------:R-:W0:Y:S01]  /*11fa0*/  LDS R2, [R3+0x400] ;  /* 0x0004000003027984 */ /* 0x000e220000000800 */
[----:B------:R-:W-:-:S03]  /*11fb0*/  SHF.L.U32 R20, R0, 0x2, RZ ;  /* 0x0000000200147819 */ /* 0x000fc600000006ff */
[----:B------:R-:W0:Y:S01]  /*11fc0*/  LDS R39, [R3+0x1800] ;  /* 0x0018000003277984 */ /* 0x000e220000000800 */
[C---:B------:R-:W-:Y:S02]  /*11fd0*/  IADD3 R4, P0, PT, R20.reuse, UR18, RZ ;  /* 0x0000001214047c10 */ /* 0x040fe4000ff1e0ff */
[----:B------:R-:W-:Y:S01]  /*11fe0*/  IADD3 R6, P1, PT, R20, UR16, RZ ;  /* 0x0000001014067c10 */ /* 0x000fe2000ff3e0ff */
[----:B------:R-:W0:Y:S04]  /*11ff0*/  LDS R47, [R3+0x2c00] ;  /* 0x002c0000032f7984 */ /* 0x000e280000000800 */
[----:B------:R-:W0:Y:S01]  /*12000*/  LDS R53, [R3+0x2a00] ;  /* 0x002a000003357984 */ /* 0x000e220000000800 */
[----:B-1----:R-:W-:-:S03]  /*12010*/  FADD.FTZ R58, RZ, R58 ;  /* 0x0000003aff3a7221 */ /* 0x002fc60000010000 */
[----:B------:R-:W1:Y:S01]  /*12020*/  LDS R55, [R3+0x3e00] ;  /* 0x003e000003377984 */ /* 0x000e620000000800 */
[----:B--2---:R-:W-:-:S03]  /*12030*/  FADD.FTZ R19, R58, R19 ;  /* 0x000000133a137221 */ /* 0x004fc60000010000 */
[----:B------:R-:W2:Y:S01]  /*12040*/  LDS R28, [R3+0x4000] ;  /* 0x00400000031c7984 */ /* 0x000ea20000000800 */
[----:B---3--:R-:W-:-:S03]  /*12050*/  FADD.FTZ R18, R19, R18 ;  /* 0x0000001213127221 */ /* 0x008fc60000010000 */
[----:B------:R-:W-:Y:S01]  /*12060*/  LDS R26, [R3+0x2e00] ;  /* 0x002e0000031a7984 */ /* 0x000fe20000000800 */
[----:B----4-:R-:W-:Y:S01]  /*12070*/  FADD.FTZ R51, R18, R21 ;  /* 0x0000001512337221 */ /* 0x010fe20000010000 */
[----:B------:R-:W-:Y:S02]  /*12080*/  SHF.L.U64.HI R21, R0, 0x2, R5 ;  /* 0x0000000200157819 */ /* 0x000fe40000010205 */
[----:B------:R-:W3:Y:S01]  /*12090*/  LDS R22, [R3+0x800] ;  /* 0x0008000003167984 */ /* 0x000ee20000000800 */
[C---:B------:R-:W-:Y:S01]  /*120a0*/  IADD3 R18, P2, PT, R20.reuse, UR22, RZ ;  /* 0x0000001614127c10 */ /* 0x040fe2000ff5e0ff */
[----:B0-----:R-:W-:Y:S01]  /*120b0*/  FADD.FTZ R36, RZ, R36 ;  /* 0x00000024ff247221 */ /* 0x001fe20000010000 */
[----:B------:R-:W-:Y:S01]  /*120c0*/  IADD3 R20, P3, PT, R20, UR20, RZ ;  /* 0x0000001414147c10 */ /* 0x000fe2000ff7e0ff */
[----:B------:R-:W0:Y:S01]  /*120d0*/  LDS R0, [R3+0x600] ;  /* 0x0006000003007984 */ /* 0x000e220000000800 */
[C---:B------:R-:W-:Y:S01]  /*120e0*/  IADD3.X R5, PT, PT, R21.reuse, UR19, RZ, P0, !PT ;  /* 0x0000001315057c10 */ /* 0x040fe200087fe4ff */
        /* <DEDUP_REMOVED lines=8> */
[----:B------:R-:W4:Y:S02]  /*12170*/  LDS R45, [R3+0x1c00] ;  /* 0x001c0000032d7984 */ /* 0x000f240000000800 */
[----:B------:R-:W-:Y:S02]  /*12180*/  FADD.FTZ R47, R2, R47 ;  /* 0x0000002f022f7221 */ /* 0x000fe40000010000 */
[----:B------:R-:W4:Y:S01]  /*12190*/  LDS R24, [R3+0xa00] ;  /* 0x000a000003187984 */ /* 0x000f220000000800 */
[----:B------:R-:W-:-:S03]  /*121a0*/  FADD.FTZ R36, R36, R53 ;  /* 0x0000003524247221 */ /* 0x000fc60000010000 */
[----:B------:R-:W-:Y:S01]  /*121b0*/  STG.E desc[UR10][R4.64], R69 ;  /* 0x0000004504007986 */ /* 0x000fe2000c10190a */
[----:B-1----:R-:W-:-:S03]  /*121c0*/  FADD.FTZ R55, R36, R55 ;  /* 0x0000003724377221 */ /* 0x002fc60000010000 */
[----:B------:R-:W-:Y:S01]  /*121d0*/  STG.E desc[UR10][R6.64], R8 ;  /* 0x0000000806007986 */ /* 0x000fe2000c10190a */
[----:B--2---:R-:W-:-:S03]  /*121e0*/  FADD.FTZ R57, R47, R28 ;  /* 0x0000001c2f397221 */ /* 0x004fc60000010000 */
[----:B------:R-:W1:Y:S04]  /*121f0*/  LDS R49, [R3+0x3000] ;  /* 0x0030000003317984 */ /* 0x000e680000000800 */
[----:B------:R-:W2:Y:S04]  /*12200*/  LDS R39, [R3+0x1e00] ;  /* 0x001e000003277984 */ /* 0x000ea80000000800 */
[----:B------:R-:W2:Y:S01]  /*12210*/  LDS R2, [R3+0xc00] ;  /* 0x000c000003027984 */ /* 0x000ea20000000800 */
[----:B---3--:R-:W-:-:S03]  /*12220*/  FADD.FTZ R22, RZ, R22 ;  /* 0x00000016ff167221 */ /* 0x008fc60000010000 */
[----:B------:R-:W-:Y:S01]  /*12230*/  STG.E desc[UR10][R18.64], R51 ;  /* 0x0000003312007986 */ /* 0x000fe2000c10190a */
[----:B0-----:R-:W-:-:S03]  /*12240*/  FADD.FTZ R0, RZ, R0 ;  /* 0x00000000ff007221 */ /* 0x001fc60000010000 */
[----:B------:R-:W-:Y:S01]  /*12250*/  STG.E desc[UR10][R20.64], R65 ;  /* 0x0000004114007986 */ /* 0x000fe2000c10190a */
[----:B----4-:R-:W-:-:S03]  /*12260*/  FADD.FTZ R37, R0, R37 ;  /* 0x0000002500257221 */ /* 0x010fc60000010000 */
[----:B------:R-:W-:Y:S01]  /*12270*/  STG.E desc[UR10][R4.64+0x200], R25 ;  /* 0x0002001904007986 */ /* 0x000fe2000c10190a */
[----:B------:R-:W-:-:S03]  /*12280*/  FADD.FTZ R26, R37, R26 ;  /* 0x0000001a251a7221 */ /* 0x000fc60000010000 */
[----:B------:R-:W0:Y:S01]  /*12290*/  LDS R61, [R3+0x4400] ;  /* 0x00440000033d7984 */ /* 0x000e220000000800 */
[----:B------:R-:W-:Y:S01]  /*122a0*/  FADD.FTZ R59, R26, R59 ;  /* 0x0000003b1a3b7221 */ /* 0x000fe20000010000 */
[----:B------:R-:W-:Y:S02]  /*122b0*/  FADD.FTZ R22, R22, R45 ;  /* 0x0000002d16167221 */ /* 0x000fe40000010000 */
[----:B------:R-:W3:Y:S01]  /*122c0*/  LDS R51, [R3+0x3200] ;  /* 0x0032000003337984 */ /* 0x000ee20000000800 */
[----:B------:R-:W-:-:S03]  /*122d0*/  FADD.FTZ R24, RZ, R24 ;  /* 0x00000018ff187221 */ /* 0x000fc60000010000 */
[----:B------:R-:W4:Y:S04]  /*122e0*/  LDS R25, [R3+0x2000] ;  /* 0x0020000003197984 */ /* 0x000f280000000800 */
[----:B------:R-:W4:Y:S04]  /*122f0*/  LDS R8, [R3+0xe00] ;  /* 0x000e000003087984 */ /* 0x000f280000000800 */
[----:B------:R-:W-:Y:S01]  /*12300*/  STG.E desc[UR10][R6.64+0x200], R9 ;  /* 0x0002000906007986 */ /* 0x000fe2000c10190a */
[----:B-1----:R-:W-:-:S03]  /*12310*/  FADD.FTZ R22, R22, R49 ;  /* 0x0000003116167221 */ /* 0x002fc60000010000 */
[----:B------:R-:W1:Y:S01]  /*12320*/  LDS R63, [R3+0x4600] ;  /* 0x00460000033f7984 */ /* 0x000e620000000800 */
[----:B--2---:R-:W-:-:S03]  /*12330*/  FADD.FTZ R24, R24, R39 ;  /* 0x0000002718187221 */ /* 0x004fc60000010000 */
[----:B------:R-:W2:Y:S01]  /*12340*/  LDS R53, [R3+0x3400] ;  /* 0x0034000003357984 */ /* 0x000ea20000000800 */
[----:B------:R-:W-:-:S03]  /*12350*/  FADD.FTZ R2, RZ, R2 ;  /* 0x00000002ff027221 */ /* 0x000fc60000010000 */
[----:B------:R-:W2:Y:S04]  /*12360*/  LDS R47, [R3+0x2200] ;  /* 0x00220000032f7984 */ /* 0x000ea80000000800 */
[----:B------:R-:W2:Y:S04]  /*12370*/  LDS R0, [R3+0x1000] ;  /* 0x0010000003007984 */ /* 0x000ea80000000800 */
[----:B------:R-:W-:Y:S04]  /*12380*/  STG.E desc[UR10][R18.64+0x200], R55 ;  /* 0x0002003712007986 */ /* 0x000fe8000c10190a */
[----:B------:R-:W-:Y:S01]  /*12390*/  STG.E desc[UR10][R20.64+0x200], R41 ;  /* 0x0002002914007986 */ /* 0x000fe2000c10190a */
[----:B0-----:R-:W-:-:S03]  /*123a0*/  FADD.FTZ R61, R22, R61 ;  /* 0x0000003d163d7221 */ /* 0x001fc60000010000 */
[----:B------:R-:W-:Y:S01]  /*123b0*/  STG.E desc[UR10][R4.64+0x400], R27 ;  /* 0x0004001b04007986 */ /* 0x000fe2000c10190a */
[----:B---3--:R-:W-:-:S03]  /*123c0*/  FADD.FTZ R24, R24, R51 ;  /* 0x0000003318187221 */ /* 0x008fc60000010000 */
[----:B------:R-:W0:Y:S01]  /*123d0*/  LDS R55, [R3+0x4800] ;  /* 0x0048000003377984 */ /* 0x000e220000000800 */
[----:B----4-:R-:W-:-:S03]  /*123e0*/  FADD.FTZ R2, R2, R25 ;  /* 0x0000001902027221 */ /* 0x010fc60000010000 */
[----:B------:R-:W3:Y:S01]  /*123f0*/  LDS R41, [R3+0x3600] ;  /* 0x0036000003297984 */ /* 0x000ee20000000800 */
[----:B------:R-:W-:-:S03]  /*12400*/  FADD.FTZ R8, RZ, R8 ;  /* 0x00000008ff087221 */ /* 0x000fc60000010000 */
[----:B------:R-:W4:Y:S04]  /*12410*/  LDS R27, [R3+0x2400] ;  /* 0x00240000031b7984 */ /* 0x000f280000000800 */
[----:B------:R-:W4:Y:S01]  /*12420*/  LDS R9, [R3+0x1200] ;  /* 0x0012000003097984 */ /* 0x000f220000000800 */
[----:B-1----:R-:W-:-:S03]  /*12430*/  FADD.FTZ R63, R24, R63 ;  /* 0x0000003f183f7221 */ /* 0x002fc60000010000 */
[----:B------:R-:W-:Y:S01]  /*12440*/  STG.E desc[UR10][R6.64+0x400], R10 ;  /* 0x0004000a06007986 */ /* 0x000fe2000c10190a */
[----:B--2---:R-:W-:-:S03]  /*12450*/  FADD.FTZ R2, R2, R53 ;  /* 0x0000003502027221 */ /* 0x004fc60000010000 */
[----:B------:R-:W-:Y:S01]  /*12460*/  STG.E desc[UR10][R18.64+0x400], R57 ;  /* 0x0004003912007986 */ /* 0x000fe2000c10190a */
[----:B------:R-:W-:-:S03]  /*12470*/  FADD.FTZ R8, R8, R47 ;  /* 0x0000002f08087221 */ /* 0x000fc60000010000 */
[----:B------:R-:W1:Y:S01]  /*12480*/  LDS R57, [R3+0x4a00] ;  /* 0x004a000003397984 */ /* 0x000e620000000800 */
[----:B------:R-:W-:-:S03]  /*12490*/  FADD.FTZ R0, RZ, R0 ;  /* 0x00000000ff007221 */ /* 0x000fc60000010000 */
[----:B------:R-:W2:Y:S04]  /*124a0*/  LDS R37, [R3+0x3800] ;  /* 0x0038000003257984 */ /* 0x000ea80000000800 */
[----:B------:R-:W2:Y:S04]  /*124b0*/  LDS R10, [R3+0x2600] ;  /* 0x00260000030a7984 */ /* 0x000ea80000000800 */
[----:B------:R-:W2:Y:S04]  /*124c0*/  LDS R45, [R3+0x4c00] ;  /* 0x004c0000032d7984 */ /* 0x000ea80000000800 */
[----:B------:R-:W2:Y:S01]  /*124d0*/  LDS R26, [R3+0x3a00] ;  /* 0x003a0000031a7984 */ /* 0x000ea20000000800 */
[----:B0-----:R-:W-:-:S03]  /*124e0*/  FADD.FTZ R55, R2, R55 ;  /* 0x0000003702377221 */ /* 0x001fc60000010000 */
[----:B------:R-:W0:Y:S01]  /*124f0*/  LDS R28, [R3+0x4e00] ;  /* 0x004e0000031c7984 */ /* 0x000e220000000800 */
        /* <DEDUP_REMOVED lines=39> */
.L_x_1026:
        /* <DEDUP_REMOVED lines=8> */
.L_x_1069:
[----:B------:R-:W-:Y:S05]  /*127f0*/  BSYNC B2 ;  /* 0x0000000000027941 */ /* 0x000fea0003800000 */
.L_x_1068:
        /* <DEDUP_REMOVED lines=8> */
.L_x_1070:
[----:B------:R-:W-:Y:S01]  /*12880*/  HFMA2 R91, -RZ, RZ, 0, 1.1920928955078125e-07 ;  /* 0x00000002ff5b7431 */ /* 0x000fe200000001ff */
[----:B------:R-:W-:Y:S01]  /*12890*/  MOV R90, R74 ;  /* 0x0000004a005a7202 */ /* 0x000fe20000000f00 */
[----:B------:R-:W-:-:S07]  /*128a0*/  FADD.FTZ R75, R75, R240 ;  /* 0x000000f04b4b7221 */ /* 0x000fce0000010000 */
[----:B------:R-:W-:Y:S05]  /*128b0*/  WARPSYNC.COLLECTIVE R210, `(.L_x_1071) ;  /* 0x00000000d2087348 */ /* 0x000fea0003c00000 */
[----:B------:R0:W1:Y:S02]  /*128c0*/  SHFL.BFLY P4, R240, R90, R91, R209 ;  /* 0x0c00005b5af07389 */ /* 0x00006400000800d1 */
[----:B01----:R-:W-:Y:S05]  /*128d0*/  ENDCOLLECTIVE ;  /* 0x000000000000791b */ /* 0x003fea0003800000 */
.L_x_1071:
[----:B------:R-:W-:Y:S01]  /*128e0*/  MOV R90, R75 ;  /* 0x0000004b005a7202 */ /* 0x000fe20000000f00 */
[----:B------:R-:W-:-:S07]  /*128f0*/  FADD.FTZ R74, R74, R240 ;  /* 0x000000f04a4a7221 */ /* 0x000fce0000010000 */
[----:B------:R-:W-:Y:S05]  /*12900*/  WARPSYNC.COLLECTIVE R210, `(.L_x_1072) ;  /* 0x00000000d2087348 */ /* 0x000fea0003c00000 */
[----:B------:R0:W1:Y:S02]  /*12910*/  SHFL.BFLY P4, R240, R90, R91, R209 ;  /* 0x0c00005b5af07389 */ /* 0x00006400000800d1 */
[----:B01----:R-:W-:Y:S05]  /*12920*/  ENDCOLLECTIVE ;  /* 0x000000000000791b */ /* 0x003fea0003800000 */
.L_x_1072:
[----:B------:R-:W-:Y:S01]  /*12930*/  HFMA2 R91, -RZ, RZ, 0, 2.384185791015625e-07 ;  /* 0x00000004ff5b7431 */ /* 0x000fe200000001ff */
[----:B------:R-:W-:Y:S01]  /*12940*/  MOV R90, R74 ;  /* 0x0000004a005a7202 */ /* 0x000fe20000000f00 */
[----:B------:R-:W-:-:S07]  /*12950*/  FADD.FTZ R75, R75, R240 ;  /* 0x000000f04b4b7221 */ /* 0x000fce0000010000 */
[----:B------:R-:W-:Y:S05]  /*12960*/  WARPSYNC.COLLECTIVE R210, `(.L_x_1073) ;  /* 0x00000000d2087348 */ /* 0x000fea0003c00000 */
[----:B------:R0:W1:Y:S02]  /*12970*/  SHFL.BFLY P4, R240, R90, R91, R209 ;  /* 0x0c00005b5af07389 */ /* 0x00006400000800d1 */
[----:B01----:R-:W-:Y:S05]  /*12980*/  ENDCOLLECTIVE ;  /* 0x000000000000791b */ /* 0x003fea0003800000 */
.L_x_1073:
[----:B------:R-:W-:Y:S01]  /*12990*/  MOV R90, R75 ;  /* 0x0000004b005a7202 */ /* 0x000fe20000000f00 */
[----:B------:R-:W-:-:S07]  /*129a0*/  FADD.FTZ R74, R74, R240 ;  /* 0x000000f04a4a7221 */ /* 0x000fce0000010000 */
[----:B------:R-:W-:Y:S05]  /*129b0*/  WARPSYNC.COLLECTIVE R210, `(.L_x_1074) ;  /* 0x00000000d2087348 */ /* 0x000fea0003c00000 */
[----:B------:R0:W1:Y:S02]  /*129c0*/  SHFL.BFLY P4, R240, R90, R91, R209 ;  /* 0x0c00005b5af07389 */ /* 0x00006400000800d1 */
[----:B01----:R-:W-:Y:S05]  /*129d0*/  ENDCOLLECTIVE ;  /* 0x000000000000791b */ /* 0x003fea0003800000 */
.L_x_1074:
[----:B------:R-:W-:Y:S01]  /*129e0*/  HFMA2 R91, -RZ, RZ, 0, 4.76837158203125e-07 ;  /* 0x00000008ff5b7431 */ /* 0x000fe200000001ff */
[----:B------:R-:W-:Y:S01]  /*129f0*/  MOV R90, R74 ;  /* 0x0000004a005a7202 */ /* 0x000fe20000000f00 */
[----:B------:R-:W-:-:S07]  /*12a00*/  FADD.FTZ R75, R75, R240 ;  /* 0x000000f04b4b7221 */ /* 0x000fce0000010000 */
[----:B------:R-:W-:Y:S05]  /*12a10*/  WARPSYNC.COLLECTIVE R210, `(.L_x_1075) ;  /* 0x00000000d2087348 */ /* 0x000fea0003c00000 */
[----:B------:R0:W1:Y:S02]  /*12a20*/  SHFL.BFLY P4, R240, R90, R91, R209 ;  /* 0x0c00005b5af07389 */ /* 0x00006400000800d1 */
[----:B01----:R-:W-:Y:S05]  /*12a30*/  ENDCOLLECTIVE ;  /* 0x000000000000791b */ /* 0x003fea0003800000 */
.L_x_1075:
[----:B------:R-:W-:Y:S01]  /*12a40*/  MOV R90, R75 ;  /* 0x0000004b005a7202 */ /* 0x000fe20000000f00 */
[----:B------:R-:W-:-:S07]  /*12a50*/  FADD.FTZ R74, R74, R240 ;  /* 0x000000f04a4a7221 */ /* 0x000fce0000010000 */
[----:B------:R-:W-:Y:S05]  /*12a60*/  WARPSYNC.COLLECTIVE R210, `(.L_x_1076) ;  /* 0x00000000d2087348 */ /* 0x000fea0003c00000 */
[----:B------:R0:W1:Y:S02]  /*12a70*/  SHFL.BFLY P4, R240, R90, R91, R209 ;  /* 0x0c00005b5af07389 */ /* 0x00006400000800d1 */
[----:B01----:R-:W-:Y:S05]  /*12a80*/  ENDCOLLECTIVE ;  /* 0x000000000000791b */ /* 0x003fea0003800000 */
.L_x_1076:
[----:B------:R-:W-:Y:S01]  /*12a90*/  HFMA2 R91, -RZ, RZ, 0, 9.5367431640625e-07 ;  /* 0x00000010ff5b7431 */ /* 0x000fe200000001ff */
[----:B------:R-:W-:Y:S01]  /*12aa0*/  MOV R90, R74 ;  /* 0x0000004a005a7202 */ /* 0x000fe20000000f00 */
[----:B------:R-:W-:-:S07]  /*12ab0*/  FADD.FTZ R75, R75, R240 ;  /* 0x000000f04b4b7221 */ /* 0x000fce0000010000 */
[----:B------:R-:W-:Y:S05]  /*12ac0*/  WARPSYNC.COLLECTIVE R210, `(.L_x_1077) ;  /* 0x00000000d2087348 */ /* 0x000fea0003c00000 */
[----:B------:R0:W1:Y:S02]  /*12ad0*/  SHFL.BFLY P4, R240, R90, R91, R209 ;  /* 0x0c00005b5af07389 */ /* 0x00006400000800d1 */
[----:B01----:R-:W-:Y:S05]  /*12ae0*/  ENDCOLLECTIVE ;  /* 0x000000000000791b */ /* 0x003fea0003800000 */
.L_x_1077:
[----:B------:R-:W-:Y:S02]  /*12af0*/  MOV R90, R75 ;  /* 0x0000004b005a7202 */ /* 0x000fe40000000f00 */
[----:B------:R-:W-:-:S07]  /*12b00*/  MOV R236, R240 ;  /* 0x000000f000ec7202 */ /* 0x000fce0000000f00 */
[----:B------:R-:W-:Y:S05]  /*12b10*/  WARPSYNC.COLLECTIVE R210, `(.L_x_1078) ;  /* 0x00000000d2087348 */ /* 0x000fea0003c00000 */
[----:B------:R0:W1:Y:S02]  /*12b20*/  SHFL.BFLY P4, R240, R90, R91, R209 ;  /* 0x0c00005b5af07389 */ /* 0x00006400000800d1 */
[----:B01----:R-:W-:Y:S05]  /*12b30*/  ENDCOLLECTIVE ;  /* 0x000000000000791b */ /* 0x003fea0003800000 */
.L_x_1078:
[----:B------:R-:W-:Y:S01]  /*12b40*/  MOV R90, R240 ;  /* 0x000000f0005a7202 */ /* 0x000fe20000000f00 */
[----:B------:R-:W-:Y:S06]  /*12b50*/  BRA `(.L_x_1079) ;  /* 0xffffff2000247947 */ /* 0x000fec000383ffff */
.L_x_1080:
        /* <DEDUP_REMOVED lines=10> */
.L_x_7083:


//--------------------- .text._ZN10layer_norm22ln_bwd_finalize_kernelINS_22Kernel_traits_finalizeILj1280E6__halfS2_S2_S2_fjLb0ELj1024ELj4ENS_18Kernel_traits_baseILj1280ES2_S2_S2_S2_fjLj1024EEEEELb0ELb0EEEvNS_9BwdParamsE --------------------------
	.section	.text._ZN10layer_norm22ln_bwd_finalize_kernelINS_22Kernel_traits_finalizeILj1280E6__halfS2_S2_S2_fjLb0ELj1024ELj4ENS_18Kernel_traits_baseILj1280ES2_S2_S2_S2_fjLj1024EEEEELb0ELb0EEEvNS_9BwdParamsE,"ax",@progbits
	.align	128
        .global         _ZN10layer_norm22ln_bwd_finalize_kernelINS_22Kernel_traits_finalizeILj1280E6__halfS2_S2_S2_fjLb0ELj1024ELj4ENS_18Kernel_traits_baseILj1280ES2_S2_S2_S2_fjLj1024EEEEELb0ELb0EEEvNS_9BwdParamsE
        .type           _ZN10layer_norm22ln_bwd_finalize_kernelINS_22Kernel_traits_finalizeILj1280E6__halfS2_S2_S2_fjLb0ELj1024ELj4ENS_18Kernel_traits_baseILj1280ES2_S2_S2_S2_fjLj1024EEEEELb0ELb0EEEvNS_9BwdParamsE,@function
        .size           _ZN10layer_norm22ln_bwd_finalize_kernelINS_22Kernel_traits_finalizeILj1280E6__halfS2_S2_S2_fjLb0ELj1024ELj4ENS_18Kernel_traits_baseILj1280ES2_S2_S2_S2_fjLj1024EEEEELb0ELb0EEEvNS_9BwdParamsE,(.L_x_7084 - _ZN10layer_norm22ln_bwd_finalize_kernelINS_22Kernel_traits_finalizeILj1280E6__halfS2_S2_S2_fjLb0ELj1024ELj4ENS_18Kernel_traits_baseILj1280ES2_S2_S2_S2_fjLj1024EEEEELb0ELb0EEEvNS_9BwdParamsE)
        .other          _ZN10layer_norm22ln_bwd_finalize_kernelINS_22Kernel_traits_finalizeILj1280E6__halfS2_S2_S2_fjLb0ELj1024ELj4ENS_18Kernel_traits_baseILj1280ES2_S2_S2_S2_fjLj1024EEEEELb0ELb0EEEvNS_9BwdParamsE,@"STO_CUDA_ENTRY STV_DEFAULT"
_ZN10layer_norm22ln_bwd_finalize_kernelINS_22Kernel_traits_finalizeILj1280E6__halfS2_S2_S2_fjLb0ELj1024ELj4ENS_18Kernel_traits_baseILj1280ES2_S2_S2_S2_fjLj1024EEEEELb0ELb0EEEvNS_9BwdParamsE:
.text._ZN10layer_norm22ln_bwd_finalize_kernelINS_22Kernel_traits_finalizeILj1280E6__halfS2_S2_S2_fjLb0ELj1024ELj4ENS_18Kernel_traits_baseILj1280ES2_S2_S2_S2_fjLj1024EEEEELb0ELb0EEEvNS_9BwdParamsE:
        /* <DEDUP_REMOVED lines=78> */
.L_x_1085:
        /* <DEDUP_REMOVED lines=118> */
.L_x_1084:
[----:B------:R-:W-:Y:S05]  /*0c40*/  BSYNC.RECONVERGENT B1 ;  /* 0x0000000000017941 */ /* 0x000fea0003800200 */
.L_x_1083:
        /* <DEDUP_REMOVED lines=68> */
.L_x_1087:
[----:B------:R-:W-:Y:S05]  /*1090*/  BSYNC.RECONVERGENT B1 ;  /* 0x0000000000017941 */ /* 0x000fea0003800200 */
.L_x_1086:
        /* <DEDUP_REMOVED lines=37> */
.L_x_1089:
[----:B------:R-:W-:Y:S05]  /*12f0*/  BSYNC.RECONVERGENT B1 ;  /* 0x0000000000017941 */ /* 0x000fea0003800200 */
.L_x_1088:
[----:B------:R-:W-:Y:S05]  /*1300*/  @!P1 BRA `(.L_x_1082) ;  /* 0x00000000003c9947 */ /* 0x000fea0003800000 */
[----:B------:R-:W0:Y:S01]  /*1310*/  LDC.64 R8, c[0x0][0x440] ;  /* 0x00011000ff087b82 */ /* 0x000e220000000a00 */
[----:B------:R-:W-:Y:S01]  /*1320*/  IMAD R2, R2, R54, R7 ;  /* 0x0000003602027224 */ /* 0x000fe200078e0207 */
[----:B------:R-:W-:-:S04]  /*1330*/  IADD3 R0, PT, PT, -R0, RZ, RZ ;  /* 0x000000ff00007210 */ /* 0x000fc80007ffe1ff */
[----:B------:R-:W-:Y:S02]  /*1340*/  IADD3 R13, PT, PT, R57, R2, RZ ;  /* 0x00000002390d7210 */ /* 0x000fe40007ffe0ff */
[----:B------:R-:W1:Y:S05]  /*1350*/  LDC.64 R10, c[0x0][0x448] ;  /* 0x00011200ff0a7b82 */ /* 0x000e6a0000000a00 */
.L_x_1090:
        /* <DEDUP_REMOVED lines=10> */
.L_x_1082:
[----:B------:R-:W-:Y:S05]  /*1400*/  BSYNC.RECONVERGENT B0 ;  /* 0x0000000000007941 */ /* 0x000fea0003800200 */
.L_x_1081:
        /* <DEDUP_REMOVED lines=57> */
[----:B0-----:R-:W-:Y:S02]  /*17a0*/  F2FP.F16.F32.PACK_AB R7, R7, R6 ;  /* 0x000000060707723e */ /* 0x001fe400000000ff */
[----:B--2---:R-:W-:-:S03]  /*17b0*/  F2FP.F16.F32.PACK_AB R11, R11, R10 ;  /* 0x0000000a0b0b723e */ /* 0x004fc600000000ff */
[----:B------:R-:W-:Y:S04]  /*17c0*/  STG.E desc[UR6][R2.64], R7 ;  /* 0x0000000702007986 */ /* 0x000fe8000c101906 */
[----:B------:R-:W-:Y:S01]  /*17d0*/  STG.E desc[UR6][R4.64], R11 ;  /* 0x0000000b04007986 */ /* 0x000fe2000c101906 */
[----:B------:R-:W-:Y:S05]  /*17e0*/  EXIT ;  /* 0x000000000000794d */ /* 0x000fea0003800000 */
.L_x_1091:
        /* <DEDUP_REMOVED lines=9> */
.L_x_7084:


//--------------------- .text._ZN10layer_norm40ln_parallel_residual_bwd_finalize_kernelINS_22Kernel_traits_finalizeILj1280E6__halfS2_S2_S2_fjLb0ELj1024ELj4ENS_18Kernel_traits_baseILj1280ES2_S2_S2_S2_fjLj1024EEEEELb0EEEvNS_9BwdParamsE --------------------------
	.section	.text._ZN10layer_norm40ln_parallel_residual_bwd_finalize_kernelINS_22Kernel_traits_finalizeILj1280E6__halfS2_S2_S2_fjLb0ELj1024ELj4ENS_18Kernel_traits_baseILj1280ES2_S2_S2_S2_fjLj1024EEEEELb0EEEvNS_9BwdParamsE,"ax",@progbits
	.align	128
        .global         _ZN10layer_norm40ln_parallel_residual_bwd_finalize_kernelINS_22Kernel_traits_finalizeILj1280E6__halfS2_S2_S2_fjLb0ELj1024ELj4ENS_18Kernel_traits_baseILj1280ES2_S2_S2_S2_fjLj1024EEEEELb0EEEvNS_9BwdParamsE
        .type           _ZN10layer_norm40ln_parallel_residual_bwd_finalize_kernelINS_22Kernel_traits_finalizeILj1280E6__halfS2_S2_S2_fjLb0ELj1024ELj4ENS_18Kernel_traits_baseILj1280ES2_S2_S2_S2_fjLj1024EEEEELb0EEEvNS_9BwdParamsE,@function
        .size           _ZN10layer_norm40ln_parallel_residual_bwd_finalize_kernelINS_22Kernel_traits_finalizeILj1280E6__halfS2_S2_S2_fjLb0ELj1024ELj4ENS_18Kernel_traits_baseILj1280ES2_S2_S2_S2_fjLj1024EEEEELb0EEEvNS_9BwdParamsE,(.L_x_7085 - _ZN10layer_norm40ln_parallel_residual_bwd_finalize_kernelINS_22Kernel_traits_finalizeILj1280E6__halfS2_S2_S2_fjLb0ELj1024ELj4ENS_18Kernel_traits_baseILj1280ES2_S2_S2_S2_fjLj1024EEEEELb0EEEvNS_9BwdParamsE)
        .other          _ZN10layer_norm40ln_parallel_residual_bwd_finalize_kernelINS_22Kernel_traits_finalizeILj1280E6__halfS2_S2_S2_fjLb0ELj1024ELj4ENS_18Kernel_traits_baseILj1280ES2_S2_S2_S2_fjLj1024EEEEELb0EEEvNS_9BwdParamsE,@"STO_CUDA_ENTRY STV_DEFAULT"
_ZN10layer_norm40ln_parallel_residual_bwd_finalize_kernelINS_22Kernel_traits_finalizeILj1280E6__halfS2_S2_S2_fjLb0ELj1024ELj4ENS_18Kernel_traits_baseILj1280ES2_S2_S2_S2_fjLj1024EEEEELb0EEEvNS_9BwdParamsE:
.text._ZN10layer_norm40ln_parallel_residual_bwd_finalize_kernelINS_22Kernel_traits_finalizeILj1280E6__halfS2_S2_S2_fjLb0ELj1024ELj4ENS_18Kernel_traits_baseILj1280ES2_S2_S2_S2_fjLj1024EEEEELb0EEEvNS_9BwdParamsE:
        /* <DEDUP_REMOVED lines=58> */
.L_x_1096:
        /* <DEDUP_REMOVED lines=112> */
.L_x_1095:
[----:B------:R-:W-:Y:S05]  /*0aa0*/  BSYNC.RECONVERGENT B1 ;  /* 0x0000000000017941 */ /* 0x000fea0003800200 */
.L_x_1094:
        /* <DEDUP_REMOVED lines=66> */
.L_x_1098:
[----:B------:R-:W-:Y:S05]  /*0ed0*/  BSYNC.RECONVERGENT B1 ;  /* 0x0000000000017941 */ /* 0x000fea0003800200 */
.L_x_1097:
        /* <DEDUP_REMOVED lines=36> */
.L_x_1100:
[----:B------:R-:W-:Y:S05]  /*1120*/  BSYNC.RECONVERGENT B1 ;  /* 0x0000000000017941 */ /* 0x000fea0003800200 */
.L_x_1099:
        /* <DEDUP_REMOVED lines=18> */
.L_x_1093:
[----:B------:R-:W-:Y:S05]  /*1250*/  BSYNC.RECONVERGENT B0 ;  /* 0x0000000000007941 */ /* 0x000fea0003800200 */
.L_x_1092:
        /* <DEDUP_REMOVED lines=86> */
[----:B------:R-:W-:Y:S02]  /*17c0*/  F2FP.F16.F32.PACK_AB R13, R13, R12 ;  /* 0x0000000c0d0d723e */ /* 0x000fe400000000ff */
[----:B--2---:R-:W-:Y:S01]  /*17d0*/  F2FP.F16.F32.PACK_AB R15, R15, R14 ;  /* 0x0000000e0f0f723e */ /* 0x004fe200000000ff */
[----:B0-----:R-:W-:Y:S02]  /*17e0*/  IMAD.WIDE.U32 R2, R0, 0x4, R2 ;  /* 0x0000000400027825 */ /* 0x001fe400078e0002 */
[----:B------:R-:W-:Y:S01]  /*17f0*/  STG.E desc[UR6][R6.64], R13 ;  /* 0x0000000d06007986 */ /* 0x000fe2000c101906 */
[----:B----4-:R-:W-:-:S03]  /*1800*/  F2FP.F16.F32.PACK_AB R17, R17, R16 ;  /* 0x000000101111723e */ /* 0x010fc600000000ff */
[----:B------:R-:W-:Y:S01]  /*1810*/  STG.E desc[UR6][R8.64], R15 ;  /* 0x0000000f08007986 */ /* 0x000fe2000c101906 */
[----:B-----5:R-:W-:-:S03]  /*1820*/  F2FP.F16.F32.PACK_AB R19, R19, R18 ;  /* 0x000000121313723e */ /* 0x020fc600000000ff */
[----:B------:R-:W-:Y:S04]  /*1830*/  STG.E desc[UR6][R4.64], R17 ;  /* 0x0000001104007986 */ /* 0x000fe8000c101906 */
[----:B------:R-:W-:Y:S01]  /*1840*/  STG.E desc[UR6][R2.64], R19 ;  /* 0x0000001302007986 */ /* 0x000fe2000c101906 */
[----:B------:R-:W-:Y:S05]  /*1850*/  EXIT ;  /* 0x000000000000794d */ /* 0x000fea0003800000 */
.L_x_1101:
        /* <DEDUP_REMOVED lines=10> */
.L_x_7085:


//--------------------- .text._ZN10layer_norm31ln_parallel_residual_bwd_kernelINS_13Kernel_traitsI6__halfS2_S2_S2_fjLj1280ELj1ELj4ELj1ELj16ENS_18Kernel_traits_baseILj1280ES2_S2_S2_S2_fjLj128EEEEELb1ELb1ELb0EEEvNS_9BwdParamsE --------------------------
	.section	.text._ZN10layer_norm31ln_parallel_residual_bwd_kernelINS_13Kernel_traitsI6__halfS2_S2_S2_fjLj1280ELj1ELj4ELj1ELj16ENS_18Kernel_traits_baseILj1280ES2_S2_S2_S2_fjLj128EEEEELb1ELb1ELb0EEEvNS_9BwdParamsE,"ax",@progbits
	.align	128
        .global         _ZN10layer_norm31ln_parallel_residual_bwd_kernelINS_13Kernel_traitsI6__halfS2_S2_S2_fjLj1280ELj1ELj4ELj1ELj16ENS_18Kernel_traits_baseILj1280ES2_S2_S2_S2_fjLj128EEEEELb1ELb1ELb0EEEvNS_9BwdParamsE
        .type           _ZN10layer_norm31ln_parallel_residual_bwd_kernelINS_13Kernel_traitsI6__halfS2_S2_S2_fjLj1280ELj1ELj4ELj1ELj16ENS_18Kernel_traits_baseILj1280ES2_S2_S2_S2_fjLj128EEEEELb1ELb1ELb0EEEvNS_9BwdParamsE,@function
        .size           _ZN10layer_norm31ln_parallel_residual_bwd_kernelINS_13Kernel_traitsI6__halfS2_S2_S2_fjLj1280ELj1ELj4ELj1ELj16ENS_18Kernel_traits_baseILj1280ES2_S2_S2_S2_fjLj128EEEEELb1ELb1ELb0EEEvNS_9BwdParamsE,(.L_x_7086 - _ZN10layer_norm31ln_parallel_residual_bwd_kernelINS_13Kernel_traitsI6__halfS2_S2_S2_fjLj1280ELj1ELj4ELj1ELj16ENS_18Kernel_traits_baseILj1280ES2_S2_S2_S2_fjLj128EEEEELb1ELb1ELb0EEEvNS_9BwdParamsE)
        .other          _ZN10layer_norm31ln_parallel_residual_bwd_kernelINS_13Kernel_traitsI6__halfS2_S2_S2_fjLj1280ELj1ELj4ELj1ELj16ENS_18Kernel_traits_baseILj1280ES2_S2_S2_S2_fjLj128EEEEELb1ELb1ELb0EEEvNS_9BwdParamsE,@"STO_CUDA_ENTRY STV_DEFAULT"
_ZN10layer_norm31ln_parallel_residual_bwd_kernelINS_13Kernel_traitsI6__halfS2_S2_S2_fjLj1280ELj1ELj4ELj1ELj16ENS_18Kernel_traits_baseILj1280ES2_S2_S2_S2_fjLj128EEEEELb1ELb1ELb0EEEvNS_9BwdParamsE:
.text._ZN10layer_norm31ln_parallel_residual_bwd_kernelINS_13Kernel_traitsI6__halfS2_S2_S2_fjLj1280ELj1ELj4ELj1ELj16ENS_18Kernel_traits_baseILj1280ES2_S2_S2_S2_fjLj128EEEEELb1ELb1ELb0EEEvNS_9BwdParamsE:
        /* <DEDUP_REMOVED lines=17> */
[----:B------:R-:W0:Y:S01]  /*0110*/  LDCU.64 UR10, c[0x0][0x470] ;  /* 0x00008e00ff0a77ac */ /* 0x000e220008000a00 */
        /* <DEDUP_REMOVED lines=18> */
[----:B------:R-:W-:Y:S01]  /*0240*/  @P1 IADD3 R3, PT, PT, R3, 0x20, RZ ;  /* 0x0000002003031810 */ /* 0x000fe20007ffe0ff */
[----:B------:R2:W5:Y:S04]  /*0250*/  @P0 LDG.E.128 R40, desc[UR8][R10.64] ;  /* 0x000000080a280981 */ /* 0x000568000c1e1d00 */
[----:B------:R2:W5:Y:S01]  /*0260*/  @P1 LDG.E.128 R44, desc[UR8][R12.64] ;  /* 0x000000080c2c1981 */ /* 0x000562000c1e1d00 */
[C---:B-1----:R-:W-:Y:S01]  /*0270*/  @P2 IMAD.WIDE.U32 R14, R3.reuse, 0x10, R14 ;  /* 0x00000010030e2825 */ /* 0x042fe200078e000e */
[----:B------:R-:W-:-:S04]  /*0280*/  @P2 IADD3 R3, PT, PT, R3, 0x20, RZ ;  /* 0x0000002003032810 */ /* 0x000fc80007ffe0ff */
[----:B------:R2:W5:Y:S01]  /*0290*/  @P2 LDG.E.128 R48, desc[UR8][R14.64] ;  /* 0x000000080e302981 */ /* 0x000562000c1e1d00 */
[----:B0-----:R-:W-:-:S05]  /*02a0*/  @P4 IMAD.WIDE.U32 R8, R3, 0x10, R16 ;  /* 0x0000001003084825 */ /* 0x001fca00078e0010 */
[----:B------:R2:W5:Y:S01]  /*02b0*/  @P4 LDG.E.128 R52, desc[UR8][R8.64] ;  /* 0x0000000808344981 */ /* 0x000562000c1e1d00 */
[----:B------:R-:W-:Y:S01]  /*02c0*/  SHF.R.U32.HI R5, RZ, 0x5, R18 ;  /* 0x00000005ff057819 */ /* 0x000fe20000011612 */
        /* <DEDUP_REMOVED lines=84> */
[----:B------:R-:W-:Y:S02]  /*0810*/  PLOP3.LUT P4, PT, PT, PT, UP0, 0x80, 0x8 ;  /* 0x000000000008781c */ /* 0x000fe40003f8f008 */
[----:B------:R-:W-:Y:S02]  /*0820*/  CS2R R130, SRZ ;  /* 0x0000000000827805 */ /* 0x000fe4000001ff00 */
[----:B------:R-:W-:Y:S02]  /*0830*/  CS2R R132, SRZ ;  /* 0x0000000000847805 */ /* 0x000fe4000001ff00 */
[----:B------:R-:W-:-:S07]  /*0840*/  CS2R R134, SRZ ;  /* 0x0000000000867805 */ /* 0x000fce000001ff00 */
.L_x_1165:
[----:B------:R-:W0:Y:S02]  /*0850*/  LDC.64 R160, c[0x0][0x3c0] ;  /* 0x0000f000ffa07b82 */ /* 0x000e240000000a00 */
[----:B0-----:R-:W-:-:S06]  /*0860*/  IMAD.WIDE R162, R5, 0x4, R160 ;  /* 0x0000000405a27825 */ /* 0x001fcc00078e02a0 */
[----:B------:R-:W0:Y:S01]  /*0870*/  LDC.64 R160, c[0x0][0x3c8] ;  /* 0x0000f200ffa07b82 */ /* 0x000e220000000a00 */
[----:B------:R-:W2:Y:S01]  /*0880*/  LDG.E R162, desc[UR8][R162.64] ;  /* 0x00000008a2a27981 */ /* 0x000ea2000c1e1900 */
[----:B0-----:R-:W-:-:S05]  /*0890*/  IMAD.WIDE R160, R5, 0x4, R160 ;  /* 0x0000000405a07825 */ /* 0x001fca00078e02a0 */
[----:B-----5:R0:W5:Y:S01]  /*08a0*/  LDG.E R209, desc[UR8][R160.64] ;  /* 0x00000008a0d17981 */ /* 0x020162000c1e1900 */
[----:B------:R-:W-:Y:S01]  /*08b0*/  MOV R0, UR15 ;  /* 0x0000000f00007c02 */ /* 0x000fe20008000f00 */
[----:B------:R-:W-:Y:S01]  /*08c0*/  BSSY.RECONVERGENT B1, `(.L_x_1104) ;  /* 0x0000072000017945 */ /* 0x000fe20003800200 */
[----:B------:R-:W-:Y:S01]  /*08d0*/  HFMA2 R227, -RZ, RZ, 0, 0 ;  /* 0x00000000ffe37431 */ /* 0x000fe200000001ff */
[C---:B------:R-:W-:Y:S02]  /*08e0*/  ISETP.GE.U32.AND P6, PT, R2.reuse, 0x40, PT ;  /* 0x000000400200780c */ /* 0x040fe40003fc6070 */
[----:B------:R-:W-:Y:S01]  /*08f0*/  IMAD R6, R5, R0, RZ ;  /* 0x0000000005067224 */ /* 0x000fe200078e02ff */
[C---:B------:R-:W-:Y:S02]  /*0900*/  ISETP.GE.U32.AND P1, PT, R2.reuse, 0x60, PT ;  /* 0x000000600200780c */ /* 0x040fe40003f26070 */
[----:B------:R-:W-:Y:S02]  /*0910*/  ISETP.GE.U32.AND P2, PT, R2, 0x80, PT ;  /* 0x000000800200780c */ /* 0x000fe40003f46070 */
[----:B------:R-:W-:-:S02]  /*0920*/  SHF.R.S32.HI R165, RZ, 0x1f, R6 ;  /* 0x0000001fffa57819 */ /* 0x000fc40000011406 */
[----:B------:R-:W-:Y:S02]  /*0930*/  ISETP.GE.U32.AND P5, PT, R2, 0xa0, PT ;  /* 0x000000a00200780c */ /* 0x000fe40003fa6070 */
[----:B------:R-:W-:Y:S02]  /*0940*/  LEA.HI R165, R165, R6, RZ, 0x3 ;  /* 0x00000006a5a57211 */ /* 0x000fe400078f18ff */
[----:B------:R-:W-:Y:S02]  /*0950*/  MOV R228, RZ ;  /* 0x000000ff00e47202 */ /* 0x000fe40000000f00 */
[----:B------:R-:W-:-:S04]  /*0960*/  LEA.HI.SX32 R6, R165, R4, 0x1d ;  /* 0x00000004a5067211 */ /* 0x000fc800078feaff */
[----:B------:R-:W-:Y:S02]  /*0970*/  MOV R226, R6 ;  /* 0x0000000600e27202 */ /* 0x000fe40000000f00 */
[----:B--2---:R-:W-:Y:S01]  /*0980*/  FSEL R223, R162, RZ, !P4 ;  /* 0x000000ffa2df7208 */ /* 0x004fe20006000000 */
[----:B0-----:R-:W-:Y:S06]  /*0990*/  @!P3 BRA `(.L_x_1105) ;  /* 0x000000040090b947 */ /* 0x001fec0003800000 */
        /* <DEDUP_REMOVED lines=8> */
[----:B------:R-:W-:Y:S01]  /*0a20*/  ISETP.NE.AND.EX P3, PT, RZ, UR11, PT, P3 ;  /* 0x0000000bff007c0c */ /* 0x000fe2000bf65330 */
[--C-:B------:R-:W-:Y:S01]  /*0a30*/  HADD2.F32 R13, -RZ, R36.reuse.H0_H0 ;  /* 0x20000024ff0d7230 */ /* 0x100fe20000004100 */
[----:B------:R-:W-:Y:S01]  /*0a40*/  ISETP.NE.U32.AND P0, PT, RZ, UR20, PT ;  /* 0x00000014ff007c0c */ /* 0x000fe2000bf05070 */
[----:B------:R-:W-:Y:S02]  /*0a50*/  HADD2.F32 R27, -RZ, R36.H1_H1 ;  /* 0x30000024ff1b7230 */ /* 0x000fe40000004100 */
[----:B--2---:R-:W-:Y:S01]  /*0a60*/  IMAD.WIDE.U32 R206, R6, 0x8, R206 ;  /* 0x0000000806ce7825 */ /* 0x004fe200078e00ce */
[----:B------:R-:W-:-:S04]  /*0a70*/  ISETP.NE.AND.EX P0, PT, RZ, UR21, PT, P0 ;  /* 0x00000015ff007c0c */ /* 0x000fc8000bf05300 */
[----:B------:R-:W5:Y:S03]  /*0a80*/  LDG.E.64 R236, desc[UR8][R206.64] ;  /* 0x00000008ceec7981 */ /* 0x000f66000c1e1b00 */
[----:B------:R-:W0:Y:S01]  /*0a90*/  @P3 LDC.64 R168, c[0x0][0x3b8] ;  /* 0x0000ee00ffa83b82 */ /* 0x000e220000000a00 */
[----:B------:R-:W-:-:S07]  /*0aa0*/  HADD2.F32 R205, -RZ, R39.H0_H0 ;  /* 0x20000027ffcd7230 */ /* 0x000fce0000004100 */
[----:B------:R-:W1:Y:S01]  /*0ab0*/  @P0 LDC.64 R226, c[0x0][0x438] ;  /* 0x00010e00ffe20b82 */ /* 0x000e620000000a00 */
[----:B0-----:R-:W-:-:S05]  /*0ac0*/  @P3 IMAD.WIDE.U32 R168, R6, 0x8, R168 ;  /* 0x0000000806a83825 */ /* 0x001fca00078e00a8 */
[----:B------:R0:W5:Y:S01]  /*0ad0*/  @P3 LDG.E.64 R246, desc[UR8][R168.64] ;  /* 0x00000008a8f63981 */ /* 0x000162000c1e1b00 */
[----:B------:R-:W-:Y:S02]  /*0ae0*/  HADD2.F32 R221, -RZ, R39.H1_H1 ;  /* 0x30000027ffdd7230 */ /* 0x000fe40000004100 */
[----:B-1----:R-:W-:-:S05]  /*0af0*/  @P0 IMAD.WIDE.U32 R226, R6, 0x10, R226 ;  /* 0x0000001006e20825 */ /* 0x002fca00078e00e2 */
[----:B------:R1:W5:Y:S01]  /*0b00*/  @P0 LDG.E.128 R140, desc[UR8][R226.64] ;  /* 0x00000008e28c0981 */ /* 0x000362000c1e1d00 */
[--C-:B0-----:R-:W-:Y:S02]  /*0b10*/  HADD2.F32 R168, -RZ, R37.reuse.H0_H0 ;  /* 0x20000025ffa87230 */ /* 0x101fe40000004100 */
[----:B------:R-:W-:Y:S01]  /*0b20*/  HADD2.F32 R169, -RZ, R37.H1_H1 ;  /* 0x30000025ffa97230 */ /* 0x000fe20000004100 */
[----:B-1----:R-:W-:Y:S01]  /*0b30*/  IADD3 R226, PT, PT, R6, 0x20, RZ ;  /* 0x0000002006e27810 */ /* 0x002fe20007ffe0ff */
[--C-:B---3--:R-:W-:Y:S02]  /*0b40*/  HADD2.F32 R14, -RZ, R160.reuse.H0_H0 ;  /* 0x200000a0ff0e7230 */ /* 0x108fe40000004100 */
[----:B------:R-:W-:-:S03]  /*0b50*/  HADD2.F32 R160, -RZ, R160.H1_H1 ;  /* 0x300000a0ffa07230 */ /* 0x000fc60000004100 */
[----:B------:R-:W-:Y:S01]  /*0b60*/  FADD.FTZ R14, -R223, R14 ;  /* 0x0000000edf0e7221 */ /* 0x000fe20000010100 */
[----:B----4-:R-:W-:-:S03]  /*0b70*/  HADD2.F32 R16, -RZ, R164.H0_H0 ;  /* 0x200000a4ff107230 */ /* 0x010fc60000004100 */
[----:B-----5:R-:W-:Y:S01]  /*0b80*/  FMUL.FTZ R3, R209, R14 ;  /* 0x0000000ed1037220 */ /* 0x020fe20000410000 */
[----:B------:R-:W-:Y:S01]  /*0b90*/  FADD.FTZ R160, -R223, R160 ;  /* 0x000000a0dfa07221 */ /* 0x000fe20000010100 */
[-C--:B------:R-:W-:Y:S01]  /*0ba0*/  FMUL.FTZ R14, R13, R16.reuse ;  /* 0x000000100d0e7220 */ /* 0x080fe20000410000 */
[----:B------:R-:W-:Y:S01]  /*0bb0*/  FADD.FTZ R96, R96, R16 ;  /* 0x0000001060607221 */ /* 0x000fe20000010000 */
[----:B------:R-:W-:Y:S01]  /*0bc0*/  FFMA.FTZ R56, R3, R16, R56 ;  /* 0x0000001003387223 */ /* 0x000fe20000010038 */
[----:B------:R-:W-:Y:S01]  /*0bd0*/  FMUL.FTZ R16, R209, R160 ;  /* 0x000000a0d1107220 */ /* 0x000fe20000410000 */
[----:B------:R-:W-:Y:S02]  /*0be0*/  HADD2.F32 R160, -RZ, R161.H0_H0 ;  /* 0x200000a1ffa07230 */ /* 0x000fe40000004100 */
[----:B------:R-:W-:-:S03]  /*0bf0*/  HADD2.F32 R164, -RZ, R164.H1_H1 ;  /* 0x300000a4ffa47230 */ /* 0x000fc60000004100 */
[----:B------:R-:W-:Y:S02]  /*0c00*/  FADD.FTZ R160, -R223, R160 ;  /* 0x000000a0dfa07221 */ /* 0x000fe40000010100 */
[-C--:B------:R-:W-:Y:S01]  /*0c10*/  FMUL.FTZ R13, R27, R164.reuse ;  /* 0x000000a41b0d7220 */ /* 0x080fe20000410000 */
[----:B------:R-:W-:Y:S01]  /*0c20*/  FADD.FTZ R97, R97, R164 ;  /* 0x000000a461617221 */ /* 0x000fe20000010000 */
[----:B------:R-:W-:Y:S01]  /*0c30*/  FFMA.FTZ R57, R16, R164, R57 ;  /* 0x000000a410397223 */ /* 0x000fe20000010039 */
[----:B------:R-:W-:Y:S02]  /*0c40*/  HADD2.F32 R164, -RZ, R161.H1_H1 ;  /* 0x300000a1ffa47230 */ /* 0x000fe40000004100 */
[----:B------:R-:W-:Y:S01]  /*0c50*/  FMUL.FTZ R27, R209, R160 ;  /* 0x000000a0d11b7220 */ /* 0x000fe20000410000 */
[----:B------:R-:W-:Y:S02]  /*0c60*/  HADD2.F32 R160, -RZ, R163.H0_H0 ;  /* 0x200000a3ffa07230 */ /* 0x000fe40000004100 */
[----:B------:R-:W-:-:S02]  /*0c70*/  HADD2.F32 R206, -RZ, R162.H0_H0 ;  /* 0x200000a2ffce7230 */ /* 0x000fc40000004100 */
[C---:B------:R-:W-:Y:S01]  /*0c80*/  FADD.FTZ R164, -R223.reuse, R164 ;  /* 0x000000a4dfa47221 */ /* 0x040fe20000010100 */
[--C-:B------:R-:W-:Y:S02]  /*0c90*/  HADD2.F32 R161, -RZ, R165.reuse.H0_H0 ;  /* 0x200000a5ffa17230 */ /* 0x100fe40000004100 */
[----:B------:R-:W-:Y:S01]  /*0ca0*/  FADD.FTZ R160, -R223, R160 ;  /* 0x000000a0dfa07221 */ /* 0x000fe20000010100 */
[----:B------:R-:W-:Y:S02]  /*0cb0*/  HADD2.F32 R180, -RZ, R165.H1_H1 ;  /* 0x300000a5ffb47230 */ /* 0x000fe40000004100 */
[----:B------:R-:W-:Y:S01]  /*0cc0*/  FMUL.FTZ R170, R209, R164 ;  /* 0x000000a4d1aa7220 */ /* 0x000fe20000410000 */
[----:B------:R-:W-:Y:S01]  /*0cd0*/  FADD.FTZ R206, -R223, R206 ;  /* 0x000000cedfce7221 */ /* 0x000fe20000010100 */
[----:B------:R-:W-:Y:S01]  /*0ce0*/  FMUL.FTZ R207, R209, R160 ;  /* 0x000000a0d1cf7220 */ /* 0x000fe20000410000 */
[----:B------:R-:W-:Y:S01]  /*0cf0*/  FADD.FTZ R98, R98, R161 ;  /* 0x000000a162627221 */ /* 0x000fe20000010000 */
[-C--:B------:R-:W-:Y:S01]  /*0d00*/  FFMA.FTZ R58, R27, R161.reuse, R58 ;  /* 0x000000a11b3a7223 */ /* 0x080fe2000001003a */
[----:B------:R-:W-:Y:S01]  /*0d10*/  FMUL.FTZ R168, R168, R161 ;  /* 0x000000a1a8a87220 */ /* 0x000fe20000410000 */
[-C--:B------:R-:W-:Y:S01]  /*0d20*/  FMUL.FTZ R169, R169, R180.reuse ;  /* 0x000000b4a9a97220 */ /* 0x080fe20000410000 */
[----:B------:R-:W-:Y:S01]  /*0d30*/  FADD.FTZ R99, R99, R180 ;  /* 0x000000b463637221 */ /* 0x000fe20000010000 */
[----:B------:R-:W-:Y:S01]  /*0d40*/  FFMA.FTZ R59, R170, R180, R59 ;  /* 0x000000b4aa3b7223 */ /* 0x000fe2000001003b */
[----:B------:R-:W-:-:S02]  /*0d50*/  HADD2.F32 R160, -RZ, R167.H0_H0 ;  /* 0x200000a7ffa07230 */ /* 0x000fc40000004100 */
[----:B------:R-:W-:Y:S01]  /*0d60*/  FMUL.FTZ R183, R209, R206 ;  /* 0x000000ced1b77220 */ /* 0x000fe20000410000 */
[----:B------:R-:W-:Y:S02]  /*0d70*/  HADD2.F32 R161, -RZ, R166.H0_H0 ;  /* 0x200000a6ffa17230 */ /* 0x000fe40000004100 */
[----:B------:R-:W-:Y:S02]  /*0d80*/  HADD2.F32 R180, -RZ, R38.H0_H0 ;  /* 0x20000026ffb47230 */ /* 0x000fe40000004100 */
[----:B------:R-:W-:Y:S01]  /*0d90*/  FADD.FTZ R102, R102, R160 ;  /* 0x000000a066667221 */ /* 0x000fe20000010000 */
[----:B------:R-:W-:Y:S02]  /*0da0*/  HADD2.F32 R162, -RZ, R162.H1_H1 ;  /* 0x300000a2ffa27230 */ /* 0x000fe40000004100 */
[-C--:B------:R-:W-:Y:S01]  /*0db0*/  FFMA.FTZ R62, R207, R160.reuse, R62 ;  /* 0x000000a0cf3e7223 */ /* 0x080fe2000001003e */
[----:B------:R-:W-:Y:S01]  /*0dc0*/  FMUL.FTZ R205, R205, R160 ;  /* 0x000000a0cdcd7220 */ /* 0x000fe20000410000 */
[----:B------:R-:W-:Y:S01]  /*0dd0*/  FADD.FTZ R100, R100, R161 ;  /* 0x000000a164647221 */ /* 0x000fe20000010000 */
[-C--:B------:R-:W-:Y:S01]  /*0de0*/  FFMA.FTZ R60, R183, R161.reuse, R60 ;  /* 0x000000a1b73c7223 */ /* 0x080fe2000001003c */
[----:B------:R-:W-:Y:S01]  /*0df0*/  FMUL.FTZ R180, R180, R161 ;  /* 0x000000a1b4b47220 */ /* 0x000fe20000410000 */
[----:B------:R-:W-:Y:S01]  /*0e00*/  FADD.FTZ R160, RZ, R14 ;  /* 0x0000000effa07221 */ /* 0x000fe20000010000 */
[----:B------:R-:W-:Y:S01]  /*0e10*/  FFMA.FTZ R161, R3, R14, RZ ;  /* 0x0000000e03a17223 */ /* 0x000fe200000100ff */
[----:B------:R-:W-:-:S02]  /*0e20*/  FADD.FTZ R162, -R223, R162 ;  /* 0x000000a2dfa27221 */ /* 0x000fc40000010100 */
[----:B------:R-:W-:Y:S01]  /*0e30*/  FADD.FTZ R165, R160, R13 ;  /* 0x0000000da0a57221 */ /* 0x000fe20000010000 */
[----:B------:R-:W-:Y:S01]  /*0e40*/  FFMA.FTZ R160, R16, R13, R161 ;  /* 0x0000000d10a07223 */ /* 0x000fe200000100a1 */
[----:B------:R-:W-:Y:S02]  /*0e50*/  FMUL.FTZ R208, R209, R162 ;  /* 0x000000a2d1d07220 */ /* 0x000fe40000410000 */
[----:B------:R-:W-:Y:S01]  /*0e60*/  FADD.FTZ R162, R165, R168 ;  /* 0x000000a8a5a27221 */ /* 0x000fe20000010000 */
[----:B------:R-:W-:Y:S01]  /*0e70*/  FFMA.FTZ R161, R27, R168, R160 ;  /* 0x000000a81ba17223 */ /* 0x000fe200000100a0 */
[----:B------:R-:W-:Y:S02]  /*0e80*/  HADD2.F32 R166, -RZ, R166.H1_H1 ;  /* 0x300000a6ffa67230 */ /* 0x000fe40000004100 */
[----:B------:R-:W-:Y:S02]  /*0e90*/  HADD2.F32 R206, -RZ, R38.H1_H1 ;  /* 0x30000026ffce7230 */ /* 0x000fe40000004100 */
[----:B------:R-:W-:Y:S01]  /*0ea0*/  FFMA.FTZ R160, R170, R169, R161 ;  /* 0x000000a9aaa07223 */ /* 0x000fe200000100a1 */
[----:B------:R-:W-:-:S02]  /*0eb0*/  HADD2.F32 R164, -RZ, R163.H1_H1 ;  /* 0x300000a3ffa47230 */ /* 0x000fc40000004100 */
[----:B------:R-:W-:Y:S01]  /*0ec0*/  FADD.FTZ R163, R162, R169 ;  /* 0x000000a9a2a37221 */ /* 0x000fe20000010000 */
[----:B------:R-:W-:Y:S01]  /*0ed0*/  FMUL.FTZ R206, R206, R166 ;  /* 0x000000a6cece7220 */ /* 0x000fe20000410000 */
[----:B------:R-:W-:Y:S02]  /*0ee0*/  FFMA.FTZ R161, R183, R180, R160 ;  /* 0x000000b4b7a17223 */ /* 0x000fe400000100a0 */
[----:B------:R-:W-:Y:S01]  /*0ef0*/  FADD.FTZ R163, R163, R180 ;  /* 0x000000b4a3a37221 */ /* 0x000fe20000010000 */
[----:B------:R-:W-:Y:S01]  /*0f00*/  FADD.FTZ R101, R101, R166 ;  /* 0x000000a665657221 */ /* 0x000fe20000010000 */
[C---:B------:R-:W-:Y:S01]  /*0f10*/  FFMA.FTZ R61, R208.reuse, R166, R61 ;  /* 0x000000a6d03d7223 */ /* 0x040fe2000001003d */
[----:B------:R-:W-:Y:S02]  /*0f20*/  HADD2.F32 R166, -RZ, R167.H1_H1 ;  /* 0x300000a7ffa67230 */ /* 0x000fe40000004100 */
[----:B------:R-:W-:Y:S01]  /*0f30*/  FADD.FTZ R164, -R223, R164 ;  /* 0x000000a4dfa47221 */ /* 0x000fe20000010100 */
[----:B------:R-:W-:Y:S01]  /*0f40*/  FADD.FTZ R160, R163, R206 ;  /* 0x000000cea3a07221 */ /* 0x000fe20000010000 */
[----:B------:R-:W-:-:S02]  /*0f50*/  FFMA.FTZ R162, R208, R206, R161 ;  /* 0x000000ced0a27223 */ /* 0x000fc400000100a1 */
[----:B------:R-:W-:Y:S01]  /*0f60*/  FMUL.FTZ R222, R209, R164 ;  /* 0x000000a4d1de7220 */ /* 0x000fe20000410000 */
[-C--:B------:R-:W-:Y:S01]  /*0f70*/  FMUL.FTZ R221, R221, R166.reuse ;  /* 0x000000a6dddd7220 */ /* 0x080fe20000410000 */
[----:B------:R-:W-:Y:S01]  /*0f80*/  FADD.FTZ R160, R160, R205 ;  /* 0x000000cda0a07221 */ /* 0x000fe20000010000 */
[----:B------:R-:W-:Y:S01]  /*0f90*/  FFMA.FTZ R161, R207, R205, R162 ;  /* 0x000000cdcfa17223 */ /* 0x000fe200000100a2 */
[----:B------:R-:W-:Y:S01]  /*0fa0*/  FADD.FTZ R103, R103, R166 ;  /* 0x000000a667677221 */ /* 0x000fe20000010000 */
[----:B------:R-:W-:Y:S01]  /*0fb0*/  FFMA.FTZ R63, R222, R166, R63 ;  /* 0x000000a6de3f7223 */ /* 0x000fe2000001003f */
[----:B------:R-:W-:Y:S01]  /*0fc0*/  FADD.FTZ R227, R160, R221 ;  /* 0x000000dda0e37221 */ /* 0x000fe20000010000 */
[----:B------:R-:W-:-:S07]  /*0fd0*/  FFMA.FTZ R228, R222, R221, R161 ;  /* 0x000000dddee47223 */ /* 0x000fce00000100a1 */
.L_x_1105:
[----:B------:R-:W-:Y:S05]  /*0fe0*/  BSYNC.RECONVERGENT B1 ;  /* 0x0000000000017941 */ /* 0x000fea0003800200 */
.L_x_1104:
        /* <DEDUP_REMOVED lines=12> */
[----:B------:R-:W-:Y:S01]  /*10b0*/  HADD2.F32 R15, -RZ, R40.H0_H0 ;  /* 0x20000028ff0f7230 */ /* 0x000fe20000004100 */
[----:B------:R-:W-:Y:S01]  /*10c0*/  ISETP.NE.AND.EX P3, PT, RZ, UR11, PT, P3 ;  /* 0x0000000bff007c0c */ /* 0x000fe2000bf65330 */
[----:B--2---:R-:W-:-:S10]  /*10d0*/  IMAD.WIDE.U32 R202, R226, 0x8, R202 ;  /* 0x00000008e2ca7825 */ /* 0x004fd400078e00ca */
[----:B------:R-:W0:Y:S08]  /*10e0*/  @P0 LDC.64 R234, c[0x0][0x438] ;  /* 0x00010e00ffea0b82 */ /* 0x000e300000000a00 */
[----:B------:R-:W1:Y:S01]  /*10f0*/  @P3 LDC.64 R172, c[0x0][0x3b8] ;  /* 0x0000ee00ffac3b82 */ /* 0x000e620000000a00 */
[C---:B0-----:R-:W-:Y:S02]  /*1100*/  @P0 IMAD.WIDE.U32 R248, R226.reuse, 0x10, R234 ;  /* 0x00000010e2f80825 */ /* 0x041fe400078e00ea */
[----:B------:R0:W5:Y:S04]  /*1110*/  LDG.E.64 R234, desc[UR8][R202.64] ;  /* 0x00000008caea7981 */ /* 0x000168000c1e1b00 */
[----:B------:R-:W5:Y:S01]  /*1120*/  @P0 LDG.E.128 R32, desc[UR8][R248.64] ;  /* 0x00000008f8200981 */ /* 0x000f62000c1e1d00 */
[----:B-1----:R-:W-:-:S05]  /*1130*/  @P3 IMAD.WIDE.U32 R172, R226, 0x8, R172 ;  /* 0x00000008e2ac3825 */ /* 0x002fca00078e00ac */
[----:B------:R1:W5:Y:S01]  /*1140*/  @P3 LDG.E.64 R244, desc[UR8][R172.64] ;  /* 0x00000008acf43981 */ /* 0x000362000c1e1b00 */
[----:B------:R-:W-:Y:S02]  /*1150*/  HADD2.F32 R201, -RZ, R43.H0_H0 ;  /* 0x2000002bffc97230 */ /* 0x000fe40000004100 */
[----:B------:R-:W-:Y:S02]  /*1160*/  HADD2.F32 R171, -RZ, R41.H1_H1 ;  /* 0x30000029ffab7230 */ /* 0x000fe40000004100 */
[----:B0-----:R-:W-:Y:S02]  /*1170*/  HADD2.F32 R202, -RZ, R42.H1_H1 ;  /* 0x3000002affca7230 */ /* 0x001fe40000004100 */
[----:B------:R-:W-:Y:S01]  /*1180*/  HADD2.F32 R219, -RZ, R43.H1_H1 ;  /* 0x3000002bffdb7230 */ /* 0x000fe20000004100 */
[----:B------:R-:W-:Y:S01]  /*1190*/  IADD3 R226, PT, PT, R226, 0x20, RZ ;  /* 0x00000020e2e27810 */ /* 0x000fe20007ffe0ff */
[--C-:B---3--:R-:W-:Y:S02]  /*11a0*/  HADD2.F32 R8, -RZ, R160.reuse.H0_H0 ;  /* 0x200000a0ff087230 */ /* 0x108fe40000004100 */
[----:B------:R-:W-:-:S03]  /*11b0*/  HADD2.F32 R160, -RZ, R160.H1_H1 ;  /* 0x300000a0ffa07230 */ /* 0x000fc60000004100 */
[----:B------:R-:W-:Y:S01]  /*11c0*/  FADD.FTZ R8, -R223, R8 ;  /* 0x00000008df087221 */ /* 0x000fe20000010100 */
[----:B----4-:R-:W-:-:S03]  /*11d0*/  HADD2.F32 R18, -RZ, R164.H0_H0 ;  /* 0x200000a4ff127230 */ /* 0x010fc60000004100 */
[----:B-----5:R-:W-:Y:S01]  /*11e0*/  FMUL.FTZ R7, R209, R8 ;  /* 0x00000008d1077220 */ /* 0x020fe20000410000 */
[----:B------:R-:W-:Y:S01]  /*11f0*/  FADD.FTZ R160, -R223, R160 ;  /* 0x000000a0dfa07221 */ /* 0x000fe20000010100 */
[--C-:B------:R-:W-:Y:S02]  /*1200*/  HADD2.F32 R24, -RZ, R161.reuse.H0_H0 ;  /* 0x200000a1ff187230 */ /* 0x100fe40000004100 */
[-C--:B------:R-:W-:Y:S01]  /*1210*/  FMUL.FTZ R8, R15, R18.reuse ;  /* 0x000000120f087220 */ /* 0x080fe20000410000 */
[----:B------:R-:W-:Y:S01]  /*1220*/  FADD.FTZ R144, R144, R18 ;  /* 0x0000001290907221 */ /* 0x000fe20000010000 */
[----:B------:R-:W-:Y:S01]  /*1230*/  FFMA.FTZ R104, R7, R18, R104 ;  /* 0x0000001207687223 */ /* 0x000fe20000010068 */
[----:B------:R-:W-:Y:S01]  /*1240*/  FMUL.FTZ R18, R209, R160 ;  /* 0x000000a0d1127220 */ /* 0x000fe20000410000 */
[----:B------:R-:W-:Y:S02]  /*1250*/  HADD2.F32 R160, -RZ, R161.H1_H1 ;  /* 0x300000a1ffa07230 */ /* 0x000fe40000004100 */
[----:B------:R-:W-:Y:S01]  /*1260*/  FADD.FTZ R24, -R223, R24 ;  /* 0x00000018df187221 */ /* 0x000fe20000010100 */
[----:B------:R-:W-:-:S02]  /*1270*/  HADD2.F32 R182, -RZ, R162.H0_H0 ;  /* 0x200000a2ffb67230 */ /* 0x000fc40000004100 */
[----:B------:R-:W-:Y:S01]  /*1280*/  FADD.FTZ R160, -R223, R160 ;  /* 0x000000a0dfa07221 */ /* 0x000fe20000010100 */
[----:B------:R-:W-:Y:S01]  /*1290*/  FMUL.FTZ R21, R209, R24 ;  /* 0x00000018d1157220 */ /* 0x000fe20000410000 */
[----:B------:R-:W-:Y:S02]  /*12a0*/  HADD2.F32 R161, -RZ, R165.H0_H0 ;  /* 0x200000a5ffa17230 */ /* 0x000fe40000004100 */
[----:B------:R-:W-:Y:S01]  /*12b0*/  FADD.FTZ R182, -R223, R182 ;  /* 0x000000b6dfb67221 */ /* 0x000fe20000010100 */
[----:B------:R-:W-:Y:S02]  /*12c0*/  HADD2.F32 R24, -RZ, R41.H0_H0 ;  /* 0x20000029ff187230 */ /* 0x000fe40000004100 */
[----:B-1----:R-:W-:Y:S01]  /*12d0*/  FMUL.FTZ R172, R209, R160 ;  /* 0x000000a0d1ac7220 */ /* 0x002fe20000410000 */
[----:B------:R-:W-:Y:S02]  /*12e0*/  HADD2.F32 R160, -RZ, R163.H0_H0 ;  /* 0x200000a3ffa07230 */ /* 0x000fe40000004100 */
[----:B------:R-:W-:Y:S01]  /*12f0*/  FADD.FTZ R146, R146, R161 ;  /* 0x000000a192927221 */ /* 0x000fe20000010000 */
[----:B------:R-:W-:-:S02]  /*1300*/  HADD2.F32 R162, -RZ, R162.H1_H1 ;  /* 0x300000a2ffa27230 */ /* 0x000fc40000004100 */
[-C--:B------:R-:W-:Y:S01]  /*1310*/  FFMA.FTZ R106, R21, R161.reuse, R106 ;  /* 0x000000a1156a7223 */ /* 0x080fe2000001006a */
[----:B------:R-:W-:Y:S01]  /*1320*/  FMUL.FTZ R24, R24, R161 ;  /* 0x000000a118187220 */ /* 0x000fe20000410000 */
[----:B------:R-:W-:Y:S01]  /*1330*/  FMUL.FTZ R173, R209, R182 ;  /* 0x000000b6d1ad7220 */ /* 0x000fe20000410000 */
[----:B------:R-:W-:Y:S02]  /*1340*/  HADD2.F32 R164, -RZ, R164.H1_H1 ;  /* 0x300000a4ffa47230 */ /* 0x000fe40000004100 */
[----:B------:R-:W-:Y:S01]  /*1350*/  FADD.FTZ R160, -R223, R160 ;  /* 0x000000a0dfa07221 */ /* 0x000fe20000010100 */
[----:B------:R-:W-:Y:S02]  /*1360*/  HADD2.F32 R15, -RZ, R40.H1_H1 ;  /* 0x30000028ff0f7230 */ /* 0x000fe40000004100 */
[----:B------:R-:W-:Y:S02]  /*1370*/  HADD2.F32 R161, -RZ, R166.H0_H0 ;  /* 0x200000a6ffa17230 */ /* 0x000fe40000004100 */
[----:B------:R-:W-:-:S02]  /*1380*/  HADD2.F32 R182, -RZ, R42.H0_H0 ;  /* 0x2000002affb67230 */ /* 0x000fc40000004100 */
[----:B------:R-:W-:Y:S01]  /*1390*/  FADD.FTZ R162, -R223, R162 ;  /* 0x000000a2dfa27221 */ /* 0x000fe20000010100 */
[----:B------:R-:W-:Y:S01]  /*13a0*/  FMUL.FTZ R203, R209, R160 ;  /* 0x000000a0d1cb7220 */ /* 0x000fe20000410000 */
        /* <DEDUP_REMOVED lines=9> */
[----:B------:R-:W-:-:S02]  /*1440*/  HADD2.F32 R164, -RZ, R165.H1_H1 ;  /* 0x300000a5ffa47230 */ /* 0x000fc40000004100 */
[----:B------:R-:W-:Y:S01]  /*1450*/  FADD.FTZ R165, R160, R15 ;  /* 0x0000000fa0a57221 */ /* 0x000fe20000010000 */
[----:B------:R-:W-:Y:S02]  /*1460*/  HADD2.F32 R162, -RZ, R167.H0_H0 ;  /* 0x200000a7ffa27230 */ /* 0x000fe40000004100 */
[----:B------:R-:W-:Y:S01]  /*1470*/  FFMA.FTZ R160, R18, R15, R161 ;  /* 0x0000000f12a07223 */ /* 0x000fe200000100a1 */
[----:B------:R-:W-:Y:S02]  /*1480*/  FMUL.FTZ R171, R171, R164 ;  /* 0x000000a4abab7220 */ /* 0x000fe40000410000 */
[----:B------:R-:W-:Y:S01]  /*1490*/  FADD.FTZ R70, R70, R162 ;  /* 0x000000a246467221 */ /* 0x000fe20000010000 */
[-C--:B------:R-:W-:Y:S01]  /*14a0*/  FFMA.FTZ R110, R203, R162.reuse, R110 ;  /* 0x000000a2cb6e7223 */ /* 0x080fe2000001006e */
[----:B------:R-:W-:Y:S01]  /*14b0*/  FMUL.FTZ R201, R201, R162 ;  /* 0x000000a2c9c97220 */ /* 0x000fe20000410000 */
[----:B------:R-:W-:Y:S01]  /*14c0*/  FADD.FTZ R162, R165, R24 ;  /* 0x00000018a5a27221 */ /* 0x000fe20000010000 */
[----:B------:R-:W-:Y:S01]  /*14d0*/  FFMA.FTZ R161, R21, R24, R160 ;  /* 0x0000001815a17223 */ /* 0x000fe200000100a0 */
[----:B------:R-:W-:Y:S01]  /*14e0*/  FADD.FTZ R147, R147, R164 ;  /* 0x000000a493937221 */ /* 0x000fe20000010000 */
[----:B------:R-:W-:Y:S01]  /*14f0*/  FFMA.FTZ R107, R172, R164, R107 ;  /* 0x000000a4ac6b7223 */ /* 0x000fe2000001006b */
[----:B------:R-:W-:-:S02]  /*1500*/  HADD2.F32 R166, -RZ, R166.H1_H1 ;  /* 0x300000a6ffa67230 */ /* 0x000fc40000004100 */
[----:B------:R-:W-:Y:S01]  /*1510*/  FFMA.FTZ R160, R172, R171, R161 ;  /* 0x000000abaca07223 */ /* 0x000fe200000100a1 */
[----:B------:R-:W-:Y:S02]  /*1520*/  HADD2.F32 R164, -RZ, R163.H1_H1 ;  /* 0x300000a3ffa47230 */ /* 0x000fe40000004100 */
[----:B------:R-:W-:Y:S01]  /*1530*/  FADD.FTZ R163, R162, R171 ;  /* 0x000000aba2a37221 */ /* 0x000fe20000010000 */
[----:B------:R-:W-:Y:S01]  /*1540*/  FMUL.FTZ R202, R202, R166 ;  /* 0x000000a6caca7220 */ /* 0x000fe20000410000 */
[----:B------:R-:W-:Y:S02]  /*1550*/  FFMA.FTZ R161, R173, R182, R160 ;  /* 0x000000b6ada17223 */ /* 0x000fe400000100a0 */
[----:B------:R-:W-:Y:S01]  /*1560*/  FADD.FTZ R163, R163, R182 ;  /* 0x000000b6a3a37221 */ /* 0x000fe20000010000 */
[----:B------:R-:W-:Y:S01]  /*1570*/  FADD.FTZ R69, R69, R166 ;  /* 0x000000a645457221 */ /* 0x000fe20000010000 */
[----:B------:R-:W-:Y:S01]  /*1580*/  FFMA.FTZ R109, R204, R166, R109 ;  /* 0x000000a6cc6d7223 */ /* 0x000fe2000001006d */
[----:B------:R-:W-:-:S02]  /*1590*/  HADD2.F32 R166, -RZ, R167.H1_H1 ;  /* 0x300000a7ffa67230 */ /* 0x000fc40000004100 */
[----:B------:R-:W-:Y:S01]  /*15a0*/  FADD.FTZ R164, -R223, R164 ;  /* 0x000000a4dfa47221 */ /* 0x000fe20000010100 */
[----:B------:R-:W-:Y:S01]  /*15b0*/  FADD.FTZ R160, R163, R202 ;  /* 0x000000caa3a07221 */ /* 0x000fe20000010000 */
[----:B------:R-:W-:Y:S02]  /*15c0*/  FFMA.FTZ R162, R204, R202, R161 ;  /* 0x000000cacca27223 */ /* 0x000fe400000100a1 */
        /* <DEDUP_REMOVED lines=8> */
.L_x_1107:
[----:B------:R-:W-:Y:S05]  /*1650*/  BSYNC.RECONVERGENT B1 ;  /* 0x0000000000017941 */ /* 0x000fea0003800200 */
.L_x_1106:
        /* <DEDUP_REMOVED lines=18> */
[----:B------:R-:W5:Y:S04]  /*1780*/  LDG.E.64 R230, desc[UR8][R198.64] ;  /* 0x00000008c6e67981 */ /* 0x000f68000c1e1b00 */
[----:B------:R-:W5:Y:S01]  /*1790*/  @P0 LDG.E.128 R148, desc[UR8][R248.64] ;  /* 0x00000008f8940981 */ /* 0x000f62000c1e1d00 */
[----:B-1----:R-:W-:-:S05]  /*17a0*/  @P3 IMAD.WIDE.U32 R174, R226, 0x8, R174 ;  /* 0x00000008e2ae3825 */ /* 0x002fca00078e00ae */
[----:B------:R0:W5:Y:S01]  /*17b0*/  @P3 LDG.E.64 R242, desc[UR8][R174.64] ;  /* 0x00000008aef23981 */ /* 0x000162000c1e1b00 */
[----:B------:R-:W-:Y:S02]  /*17c0*/  HADD2.F32 R189, -RZ, R47.H0_H0 ;  /* 0x2000002fffbd7230 */ /* 0x000fe40000004100 */
[----:B0-----:R-:W-:Y:S02]  /*17d0*/  HADD2.F32 R175, -RZ, R45.H1_H1 ;  /* 0x3000002dffaf7230 */ /* 0x001fe40000004100 */
[----:B------:R-:W-:Y:S02]  /*17e0*/  HADD2.F32 R198, -RZ, R46.H1_H1 ;  /* 0x3000002effc67230 */ /* 0x000fe40000004100 */
        /* <DEDUP_REMOVED lines=21> */
[----:B------:R-:W-:Y:S01]  /*1940*/  FMUL.FTZ R174, R209, R160 ;  /* 0x000000a0d1ae7220 */ /* 0x000fe20000410000 */
        /* <DEDUP_REMOVED lines=55> */
.L_x_1109:
[----:B------:R-:W-:Y:S05]  /*1cc0*/  BSYNC.RECONVERGENT B1 ;  /* 0x0000000000017941 */ /* 0x000fea0003800200 */
.L_x_1108:
        /* <DEDUP_REMOVED lines=14> */
[----:B--2---:R-:W-:-:S05]  /*1db0*/  IMAD.WIDE.U32 R166, R226, 0x8, R166 ;  /* 0x00000008e2a67825 */ /* 0x004fca00078e00a6 */
[----:B------:R-:W5:Y:S05]  /*1dc0*/  LDG.E.64 R224, desc[UR8][R166.64] ;  /* 0x00000008a6e07981 */ /* 0x000f6a000c1e1b00 */
[----:B------:R-:W0:Y:S08]  /*1dd0*/  @P3 LDC.64 R164, c[0x0][0x3b8] ;  /* 0x0000ee00ffa43b82 */ /* 0x000e300000000a00 */
[----:B------:R-:W1:Y:S01]  /*1de0*/  @P0 LDC.64 R190, c[0x0][0x438] ;  /* 0x00010e00ffbe0b82 */ /* 0x000e620000000a00 */
[----:B0-----:R-:W-:-:S05]  /*1df0*/  @P3 IMAD.WIDE.U32 R164, R226, 0x8, R164 ;  /* 0x00000008e2a43825 */ /* 0x001fca00078e00a4 */
[----:B------:R-:W5:Y:S01]  /*1e00*/  @P3 LDG.E.64 R240, desc[UR8][R164.64] ;  /* 0x00000008a4f03981 */ /* 0x000f62000c1e1b00 */
[----:B------:R-:W-:Y:S02]  /*1e10*/  HADD2.F32 R192, -RZ, R51.H0_H0 ;  /* 0x20000033ffc07230 */ /* 0x000fe40000004100 */
[----:B-1----:R-:W-:-:S05]  /*1e20*/  @P0 IMAD.WIDE.U32 R190, R226, 0x10, R190 ;  /* 0x00000010e2be0825 */ /* 0x002fca00078e00be */
[----:B------:R0:W5:Y:S02]  /*1e30*/  @P0 LDG.E.128 R152, desc[UR8][R190.64] ;  /* 0x00000008be980981 */ /* 0x000164000c1e1d00 */
[----:B0-----:R-:W-:Y:S01]  /*1e40*/  HADD2.F32 R191, -RZ, R50.H1_H1 ;  /* 0x30000032ffbf7230 */ /* 0x001fe20000004100 */
[----:B------:R-:W-:Y:S01]  /*1e50*/  IADD3 R226, PT, PT, R226, 0x20, RZ ;  /* 0x00000020e2e27810 */ /* 0x000fe20007ffe0ff */
[--C-:B---3--:R-:W-:Y:S02]  /*1e60*/  HADD2.F32 R12, -RZ, R28.reuse.H0_H0 ;  /* 0x2000001cff0c7230 */ /* 0x108fe40000004100 */
[----:B------:R-:W-:-:S03]  /*1e70*/  HADD2.F32 R28, -RZ, R28.H1_H1 ;  /* 0x3000001cff1c7230 */ /* 0x000fc60000004100 */
[----:B------:R-:W-:Y:S01]  /*1e80*/  FADD.FTZ R12, -R223, R12 ;  /* 0x0000000cdf0c7221 */ /* 0x000fe20000010100 */
[----:B----4-:R-:W-:-:S03]  /*1e90*/  HADD2.F32 R22, -RZ, R160.H0_H0 ;  /* 0x200000a0ff167230 */ /* 0x010fc60000004100 */
[----:B-----5:R-:W-:Y:S01]  /*1ea0*/  FMUL.FTZ R11, R209, R12 ;  /* 0x0000000cd10b7220 */ /* 0x020fe20000410000 */
[----:B------:R-:W-:Y:S01]  /*1eb0*/  FADD.FTZ R28, -R223, R28 ;  /* 0x0000001cdf1c7221 */ /* 0x000fe20000010100 */
[----:B------:R-:W-:Y:S02]  /*1ec0*/  HADD2.F32 R164, -RZ, R29.H0_H0 ;  /* 0x2000001dffa47230 */ /* 0x000fe40000004100 */
[-C--:B------:R-:W-:Y:S01]  /*1ed0*/  FMUL.FTZ R12, R19, R22.reuse ;  /* 0x00000016130c7220 */ /* 0x080fe20000410000 */
[----:B------:R-:W-:Y:S01]  /*1ee0*/  FADD.FTZ R120, R120, R22 ;  /* 0x0000001678787221 */ /* 0x000fe20000010000 */
[----:B------:R-:W-:Y:S01]  /*1ef0*/  FFMA.FTZ R80, R11, R22, R80 ;  /* 0x000000160b507223 */ /* 0x000fe20000010050 */
[----:B------:R-:W-:Y:S02]  /*1f00*/  HADD2.F32 R160, -RZ, R160.H1_H1 ;  /* 0x300000a0ffa07230 */ /* 0x000fe40000004100 */
[----:B------:R-:W-:Y:S01]  /*1f10*/  FMUL.FTZ R22, R209, R28 ;  /* 0x0000001cd1167220 */ /* 0x000fe20000410000 */
[----:B------:R-:W-:-:S02]  /*1f20*/  HADD2.F32 R19, -RZ, R48.H1_H1 ;  /* 0x30000030ff137230 */ /* 0x000fc40000004100 */
[----:B------:R-:W-:Y:S01]  /*1f30*/  FADD.FTZ R164, -R223, R164 ;  /* 0x000000a4dfa47221 */ /* 0x000fe20000010100 */
[----:B------:R-:W-:Y:S01]  /*1f40*/  FADD.FTZ R121, R121, R160 ;  /* 0x000000a079797221 */ /* 0x000fe20000010000 */
[-C--:B------:R-:W-:Y:S01]  /*1f50*/  FFMA.FTZ R81, R22, R160.reuse, R81 ;  /* 0x000000a016517223 */ /* 0x080fe20000010051 */
[----:B------:R-:W-:Y:S01]  /*1f60*/  FMUL.FTZ R19, R19, R160 ;  /* 0x000000a013137220 */ /* 0x000fe20000410000 */
[----:B------:R-:W-:Y:S02]  /*1f70*/  HADD2.F32 R160, -RZ, R29.H1_H1 ;  /* 0x3000001dffa07230 */ /* 0x000fe40000004100 */
[----:B------:R-:W-:Y:S01]  /*1f80*/  FMUL.FTZ R25, R209, R164 ;  /* 0x000000a4d1197220 */ /* 0x000fe20000410000 */
[----:B------:R-:W-:Y:S02]  /*1f90*/  HADD2.F32 R29, -RZ, R161.H0_H0 ;  /* 0x200000a1ff1d7230 */ /* 0x000fe40000004100 */
[----:B------:R-:W-:Y:S02]  /*1fa0*/  HADD2.F32 R28, -RZ, R49.H0_H0 ;  /* 0x20000031ff1c7230 */ /* 0x000fe40000004100 */
[----:B------:R-:W-:Y:S01]  /*1fb0*/  FADD.FTZ R160, -R223, R160 ;  /* 0x000000a0dfa07221 */ /* 0x000fe20000010100 */
[----:B------:R-:W-:-:S02]  /*1fc0*/  HADD2.F32 R164, -RZ, R161.H1_H1 ;  /* 0x300000a1ffa47230 */ /* 0x000fc40000004100 */
[----:B------:R-:W-:Y:S01]  /*1fd0*/  FADD.FTZ R122, R122, R29 ;  /* 0x0000001d7a7a7221 */ /* 0x000fe20000010000 */
[-C--:B------:R-:W-:Y:S01]  /*1fe0*/  FFMA.FTZ R82, R25, R29.reuse, R82 ;  /* 0x0000001d19527223 */ /* 0x080fe20000010052 */
[----:B------:R-:W-:Y:S01]  /*1ff0*/  FMUL.FTZ R28, R28, R29 ;  /* 0x0000001d1c1c7220 */ /* 0x000fe20000410000 */
[----:B------:R-:W-:Y:S02]  /*2000*/  HADD2.F32 R29, -RZ, R49.H1_H1 ;  /* 0x30000031ff1d7230 */ /* 0x000fe40000004100 */
[----:B------:R-:W-:Y:S01]  /*2010*/  FMUL.FTZ R176, R209, R160 ;  /* 0x000000a0d1b07220 */ /* 0x000fe20000410000 */
[----:B------:R-:W-:Y:S02]  /*2020*/  HADD2.F32 R161, -RZ, R162.H0_H0 ;  /* 0x200000a2ffa17230 */ /* 0x000fe40000004100 */
[----:B------:R-:W-:Y:S02]  /*2030*/  HADD2.F32 R160, -RZ, R50.H0_H0 ;  /* 0x20000032ffa07230 */ /* 0x000fe40000004100 */
[----:B------:R-:W-:Y:S01]  /*2040*/  FADD.FTZ R123, R123, R164 ;  /* 0x000000a47b7b7221 */ /* 0x000fe20000010000 */
[----:B------:R-:W-:-:S02]  /*2050*/  HADD2.F32 R166, -RZ, R30.H0_H0 ;  /* 0x2000001effa67230 */ /* 0x000fc40000004100 */
[-C--:B------:R-:W-:Y:S01]  /*2060*/  FFMA.FTZ R83, R176, R164.reuse, R83 ;  /* 0x000000a4b0537223 */ /* 0x080fe20000010053 */
[----:B------:R-:W-:Y:S01]  /*2070*/  FMUL.FTZ R29, R29, R164 ;  /* 0x000000a41d1d7220 */ /* 0x000fe20000410000 */
[----:B------:R-:W-:Y:S02]  /*2080*/  HADD2.F32 R164, -RZ, R30.H1_H1 ;  /* 0x3000001effa47230 */ /* 0x000fe40000004100 */
[-C--:B------:R-:W-:Y:S01]  /*2090*/  FMUL.FTZ R30, R160, R161.reuse ;  /* 0x000000a1a01e7220 */ /* 0x080fe20000410000 */
[----:B------:R-:W-:Y:S02]  /*20a0*/  HADD2.F32 R160, -RZ, R31.H0_H0 ;  /* 0x2000001fffa07230 */ /* 0x000fe40000004100 */
[C---:B------:R-:W-:Y:S01]  /*20b0*/  FADD.FTZ R166, -R223.reuse, R166 ;  /* 0x000000a6dfa67221 */ /* 0x040fe20000010100 */
[----:B------:R-:W-:Y:S02]  /*20c0*/  HADD2.F32 R165, -RZ, R163.H0_H0 ;  /* 0x200000a3ffa57230 */ /* 0x000fe40000004100 */
[----:B------:R-:W-:Y:S01]  /*20d0*/  FADD.FTZ R160, -R223, R160 ;  /* 0x000000a0dfa07221 */ /* 0x000fe20000010100 */
[----:B------:R-:W-:Y:S01]  /*20e0*/  FMUL.FTZ R179, R209, R166 ;  /* 0x000000a6d1b37220 */ /* 0x000fe20000410000 */
[----:B------:R-:W-:Y:S01]  /*20f0*/  FADD.FTZ R164, -R223, R164 ;  /* 0x000000a4dfa47221 */ /* 0x000fe20000010100 */
[----:B------:R-:W-:Y:S01]  /*2100*/  FADD.FTZ R124, R124, R161 ;  /* 0x000000a17c7c7221 */ /* 0x000fe20000010000 */
[----:B------:R-:W-:Y:S01]  /*2110*/  FMUL.FTZ R193, R209, R160 ;  /* 0x000000a0d1c17220 */ /* 0x000fe20000410000 */
[----:B------:R-:W-:Y:S01]  /*2120*/  FFMA.FTZ R84, R179, R161, R84 ;  /* 0x000000a1b3547223 */ /* 0x000fe20000010054 */
[----:B------:R-:W-:Y:S01]  /*2130*/  FADD.FTZ R160, R227, R12 ;  /* 0x0000000ce3a07221 */ /* 0x000fe20000010000 */
[----:B------:R-:W-:Y:S01]  /*2140*/  FFMA.FTZ R161, R11, R12, R228 ;  /* 0x0000000c0ba17223 */ /* 0x000fe200000100e4 */
[----:B------:R-:W-:-:S02]  /*2150*/  HADD2.F32 R162, -RZ, R162.H1_H1 ;  /* 0x300000a2ffa27230 */ /* 0x000fc40000004100 */
        /* <DEDUP_REMOVED lines=9> */
[----:B------:R-:W-:Y:S02]  /*21f0*/  HADD2.F32 R164, -RZ, R31.H1_H1 ;  /* 0x3000001fffa47230 */ /* 0x000fe40000004100 */
[----:B------:R-:W-:Y:S01]  /*2200*/  FADD.FTZ R162, R165, R28 ;  /* 0x0000001ca5a27221 */ /* 0x000fe20000010000 */
[----:B------:R-:W-:-:S03]  /*2210*/  FFMA.FTZ R31, R25, R28, R160 ;  /* 0x0000001c191f7223 */ /* 0x000fc600000100a0 */
[----:B------:R-:W-:Y:S01]  /*2220*/  FADD.FTZ R161, R162, R29 ;  /* 0x0000001da2a17221 */ /* 0x000fe20000010000 */
[----:B------:R-:W-:-:S03]  /*2230*/  FFMA.FTZ R160, R176, R29, R31 ;  /* 0x0000001db0a07223 */ /* 0x000fc6000001001f */
[----:B------:R-:W-:Y:S01]  /*2240*/  FADD.FTZ R162, R161, R30 ;  /* 0x0000001ea1a27221 */ /* 0x000fe20000010000 */
[----:B------:R-:W-:Y:S01]  /*2250*/  FFMA.FTZ R31, R179, R30, R160 ;  /* 0x0000001eb31f7223 */ /* 0x000fe200000100a0 */
[----:B------:R-:W-:Y:S02]  /*2260*/  HADD2.F32 R166, -RZ, R163.H1_H1 ;  /* 0x300000a3ffa67230 */ /* 0x000fe40000004100 */
[----:B------:R-:W-:Y:S01]  /*2270*/  FADD.FTZ R164, -R223, R164 ;  /* 0x000000a4dfa47221 */ /* 0x000fe20000010100 */
[----:B------:R-:W-:Y:S02]  /*2280*/  HADD2.F32 R163, -RZ, R51.H1_H1 ;  /* 0x30000033ffa37230 */ /* 0x000fe40000004100 */
[----:B------:R-:W-:Y:S01]  /*2290*/  FADD.FTZ R161, R162, R191 ;  /* 0x000000bfa2a17221 */ /* 0x000fe20000010000 */
[----:B------:R-:W-:Y:S01]  /*22a0*/  FFMA.FTZ R160, R190, R191, R31 ;  /* 0x000000bfbea07223 */ /* 0x000fe2000001001f */
[----:B------:R-:W-:Y:S02]  /*22b0*/  FMUL.FTZ R216, R209, R164 ;  /* 0x000000a4d1d87220 */ /* 0x000fe40000410000 */
[----:B------:R-:W-:Y:S01]  /*22c0*/  FADD.FTZ R162, R161, R192 ;  /* 0x000000c0a1a27221 */ /* 0x000fe20000010000 */
[----:B------:R-:W-:Y:S01]  /*22d0*/  FMUL.FTZ R31, R163, R166 ;  /* 0x000000a6a31f7220 */ /* 0x000fe20000410000 */
[----:B------:R-:W-:Y:S01]  /*22e0*/  FFMA.FTZ R161, R193, R192, R160 ;  /* 0x000000c0c1a17223 */ /* 0x000fe200000100a0 */
[----:B------:R-:W-:Y:S01]  /*22f0*/  FADD.FTZ R127, R127, R166 ;  /* 0x000000a67f7f7221 */ /* 0x000fe20000010000 */
[----:B------:R-:W-:Y:S01]  /*2300*/  FFMA.FTZ R87, R216, R166, R87 ;  /* 0x000000a6d8577223 */ /* 0x000fe20000010057 */
[----:B------:R-:W-:Y:S01]  /*2310*/  FADD.FTZ R227, R162, R31 ;  /* 0x0000001fa2e37221 */ /* 0x000fe20000010000 */
[----:B------:R-:W-:-:S07]  /*2320*/  FFMA.FTZ R228, R216, R31, R161 ;  /* 0x0000001fd8e47223 */ /* 0x000fce00000100a1 */
.L_x_1111:
[----:B------:R-:W-:Y:S05]  /*2330*/  BSYNC.RECONVERGENT B1 ;  /* 0x0000000000017941 */ /* 0x000fea0003800200 */
.L_x_1110:
        /* <DEDUP_REMOVED lines=12> */
[----:B------:R-:W-:Y:S01]  /*2400*/  HADD2.F32 R185, -RZ, R52.H1_H1 ;  /* 0x30000034ffb97230 */ /* 0x000fe20000004100 */
[----:B------:R-:W-:Y:S01]  /*2410*/  ISETP.NE.AND.EX P0, PT, RZ, UR21, PT, P0 ;  /* 0x00000015ff007c0c */ /* 0x000fe2000bf05300 */
[----:B--2---:R-:W-:-:S05]  /*2420*/  IMAD.WIDE.U32 R194, R226, 0x8, R194 ;  /* 0x00000008e2c27825 */ /* 0x004fca00078e00c2 */
[----:B------:R0:W5:Y:S05]  /*2430*/  LDG.E.64 R232, desc[UR8][R194.64] ;  /* 0x00000008c2e87981 */ /* 0x00016a000c1e1b00 */
[----:B------:R-:W1:Y:S08]  /*2440*/  @P3 LDC.64 R186, c[0x0][0x3b8] ;  /* 0x0000ee00ffba3b82 */ /* 0x000e700000000a00 */
[----:B------:R-:W2:Y:S01]  /*2450*/  @P0 LDC.64 R196, c[0x0][0x438] ;  /* 0x00010e00ffc40b82 */ /* 0x000ea20000000a00 */
[----:B-1----:R-:W-:-:S05]  /*2460*/  @P3 IMAD.WIDE.U32 R186, R226, 0x8, R186 ;  /* 0x00000008e2ba3825 */ /* 0x002fca00078e00ba */
[----:B------:R1:W5:Y:S01]  /*2470*/  @P3 LDG.E.64 R238, desc[UR8][R186.64] ;  /* 0x00000008baee3981 */ /* 0x000362000c1e1b00 */
[----:B--2---:R-:W-:-:S05]  /*2480*/  @P0 IMAD.WIDE.U32 R196, R226, 0x10, R196 ;  /* 0x00000010e2c40825 */ /* 0x004fca00078e00c4 */
[----:B------:R2:W5:Y:S01]  /*2490*/  @P0 LDG.E.128 R156, desc[UR8][R196.64] ;  /* 0x00000008c49c0981 */ /* 0x000562000c1e1d00 */
[----:B0-----:R-:W-:Y:S02]  /*24a0*/  HADD2.F32 R195, -RZ, R53.H1_H1 ;  /* 0x30000035ffc37230 */ /* 0x001fe40000004100 */
[--C-:B------:R-:W-:Y:S02]  /*24b0*/  HADD2.F32 R213, -RZ, R55.reuse.H0_H0 ;  /* 0x20000037ffd57230 */ /* 0x100fe40000004100 */
[----:B------:R-:W-:Y:S02]  /*24c0*/  HADD2.F32 R211, -RZ, R55.H1_H1 ;  /* 0x30000037ffd37230 */ /* 0x000fe40000004100 */
[----:B---3--:R-:W-:Y:S02]  /*24d0*/  HADD2.F32 R178, -RZ, R160.H0_H0 ;  /* 0x200000a0ffb27230 */ /* 0x008fe40000004100 */
[----:B------:R-:W-:-:S03]  /*24e0*/  HADD2.F32 R188, -RZ, R161.H0_H0 ;  /* 0x200000a1ffbc7230 */ /* 0x000fc60000004100 */
[C---:B------:R-:W-:Y:S01]  /*24f0*/  FADD.FTZ R178, -R223.reuse, R178 ;  /* 0x000000b2dfb27221 */ /* 0x040fe20000010100 */
[----:B------:R-:W-:Y:S02]  /*2500*/  HADD2.F32 R210, -RZ, R161.H1_H1 ;  /* 0x300000a1ffd27230 */ /* 0x000fe40000004100 */
[----:B------:R-:W-:Y:S01]  /*2510*/  FADD.FTZ R188, -R223, R188 ;  /* 0x000000bcdfbc7221 */ /* 0x000fe20000010100 */
[----:B----4-:R-:W-:Y:S02]  /*2520*/  HADD2.F32 R161, -RZ, R164.H0_H0 ;  /* 0x200000a4ffa17230 */ /* 0x010fe40000004100 */
[----:B-----5:R-:W-:Y:S01]  /*2530*/  FMUL.FTZ R181, R209, R178 ;  /* 0x000000b2d1b57220 */ /* 0x020fe20000410000 */
[----:B------:R-:W-:Y:S02]  /*2540*/  HADD2.F32 R178, -RZ, R52.H0_H0 ;  /* 0x20000034ffb27230 */ /* 0x000fe40000004100 */
[----:B------:R-:W-:Y:S02]  /*2550*/  HADD2.F32 R212, -RZ, R162.H0_H0 ;  /* 0x200000a2ffd47230 */ /* 0x000fe40000004100 */
[----:B------:R-:W-:Y:S01]  /*2560*/  FADD.FTZ R128, R128, R161 ;  /* 0x000000a180807221 */ /* 0x000fe20000010000 */
[----:B------:R-:W-:-:S02]  /*2570*/  HADD2.F32 R160, -RZ, R160.H1_H1 ;  /* 0x300000a0ffa07230 */ /* 0x000fc40000004100 */
[-C--:B------:R-:W-:Y:S01]  /*2580*/  FFMA.FTZ R88, R181, R161.reuse, R88 ;  /* 0x000000a1b5587223 */ /* 0x080fe20000010058 */
[----:B------:R-:W-:Y:S01]  /*2590*/  FMUL.FTZ R178, R178, R161 ;  /* 0x000000a1b2b27220 */ /* 0x000fe20000410000 */
[----:B-1----:R-:W-:Y:S01]  /*25a0*/  FMUL.FTZ R187, R209, R188 ;  /* 0x000000bcd1bb7220 */ /* 0x002fe20000410000 */
[----:B------:R-:W-:Y:S02]  /*25b0*/  HADD2.F32 R161, -RZ, R165.H0_H0 ;  /* 0x200000a5ffa17230 */ /* 0x000fe40000004100 */
[C---:B--2---:R-:W-:Y:S01]  /*25c0*/  FADD.FTZ R196, -R223.reuse, R212 ;  /* 0x000000d4dfc47221 */ /* 0x044fe20000010100 */
[----:B------:R-:W-:Y:S02]  /*25d0*/  HADD2.F32 R188, -RZ, R53.H0_H0 ;  /* 0x20000035ffbc7230 */ /* 0x000fe40000004100 */
[----:B------:R-:W-:Y:S01]  /*25e0*/  FADD.FTZ R186, -R223, R160 ;  /* 0x000000a0dfba7221 */ /* 0x000fe20000010100 */
[----:B------:R-:W-:Y:S02]  /*25f0*/  HADD2.F32 R214, -RZ, R163.H0_H0 ;  /* 0x200000a3ffd67230 */ /* 0x000fe40000004100 */
[----:B------:R-:W-:Y:S01]  /*2600*/  FADD.FTZ R130, R130, R161 ;  /* 0x000000a182827221 */ /* 0x000fe20000010000 */
[-C--:B------:R-:W-:Y:S01]  /*2610*/  FFMA.FTZ R90, R187, R161.reuse, R90 ;  /* 0x000000a1bb5a7223 */ /* 0x080fe2000001005a */
[----:B------:R-:W-:Y:S01]  /*2620*/  FMUL.FTZ R188, R188, R161 ;  /* 0x000000a1bcbc7220 */ /* 0x000fe20000410000 */
[----:B------:R-:W-:Y:S01]  /*2630*/  FMUL.FTZ R197, R209, R196 ;  /* 0x000000c4d1c57220 */ /* 0x000fe20000410000 */
[----:B------:R-:W-:-:S02]  /*2640*/  HADD2.F32 R164, -RZ, R164.H1_H1 ;  /* 0x300000a4ffa47230 */ /* 0x000fc40000004100 */
[----:B------:R-:W-:Y:S01]  /*2650*/  FMUL.FTZ R186, R209, R186 ;  /* 0x000000bad1ba7220 */ /* 0x000fe20000410000 */
[----:B------:R-:W-:Y:S02]  /*2660*/  HADD2.F32 R161, -RZ, R166.H0_H0 ;  /* 0x200000a6ffa17230 */ /* 0x000fe40000004100 */
[----:B------:R-:W-:Y:S02]  /*2670*/  HADD2.F32 R196, -RZ, R54.H0_H0 ;  /* 0x20000036ffc47230 */ /* 0x000fe40000004100 */
[----:B------:R-:W-:Y:S02]  /*2680*/  HADD2.F32 R162, -RZ, R162.H1_H1 ;  /* 0x300000a2ffa27230 */ /* 0x000fe40000004100 */
[----:B------:R-:W-:Y:S01]  /*2690*/  FADD.FTZ R160, -R223, R214 ;  /* 0x000000d6dfa07221 */ /* 0x000fe20000010100 */
[----:B------:R-:W-:Y:S01]  /*26a0*/  FADD.FTZ R129, R129, R164 ;  /* 0x000000a481817221 */ /* 0x000fe20000010000 */
[-C--:B------:R-:W-:Y:S01]  /*26b0*/  FFMA.FTZ R89, R186, R164.reuse, R89 ;  /* 0x000000a4ba597223 */ /* 0x080fe20000010059 */
[----:B------:R-:W-:Y:S01]  /*26c0*/  FMUL.FTZ R185, R185, R164 ;  /* 0x000000a4b9b97220 */ /* 0x000fe20000410000 */
[----:B------:R-:W-:Y:S01]  /*26d0*/  FADD.FTZ R132, R132, R161 ;  /* 0x000000a184847221 */ /* 0x000fe20000010000 */
[-C--:B------:R-:W-:Y:S01]  /*26e0*/  FFMA.FTZ R92, R197, R161.reuse, R92 ;  /* 0x000000a1c55c7223 */ /* 0x080fe2000001005c */
[----:B------:R-:W-:Y:S01]  /*26f0*/  FMUL.FTZ R196, R196, R161 ;  /* 0x000000a1c4c47220 */ /* 0x000fe20000410000 */
[----:B------:R-:W-:Y:S01]  /*2700*/  FADD.FTZ R164, R227, R178 ;  /* 0x000000b2e3a47221 */ /* 0x000fe20000010000 */
[----:B------:R-:W-:Y:S01]  /*2710*/  FFMA.FTZ R161, R181, R178, R228 ;  /* 0x000000b2b5a17223 */ /* 0x000fe200000100e4 */
[----:B------:R-:W-:Y:S01]  /*2720*/  FADD.FTZ R212, -R223, R162 ;  /* 0x000000a2dfd47221 */ /* 0x000fe20000010100 */
[----:B------:R-:W-:-:S02]  /*2730*/  HADD2.F32 R226, -RZ, R163.H1_H1 ;  /* 0x300000a3ffe27230 */ /* 0x000fc40000004100 */
[----:B------:R-:W-:Y:S01]  /*2740*/  FMUL.FTZ R215, R209, R160 ;  /* 0x000000a0d1d77220 */ /* 0x000fe20000410000 */
[----:B------:R-:W-:Y:S02]  /*2750*/  HADD2.F32 R162, -RZ, R165.H1_H1 ;  /* 0x300000a5ffa27230 */ /* 0x000fe40000004100 */
[----:B------:R-:W-:Y:S01]  /*2760*/  FADD.FTZ R194, -R223, R210 ;  /* 0x000000d2dfc27221 */ /* 0x000fe20000010100 */
[----:B------:R-:W-:Y:S01]  /*2770*/  FADD.FTZ R163, R164, R185 ;  /* 0x000000b9a4a37221 */ /* 0x000fe20000010000 */
[----:B------:R-:W-:Y:S02]  /*2780*/  FFMA.FTZ R160, R186, R185, R161 ;  /* 0x000000b9baa07223 */ /* 0x000fe400000100a1 */
[----:B------:R-:W-:Y:S01]  /*2790*/  FMUL.FTZ R194, R209, R194 ;  /* 0x000000c2d1c27220 */ /* 0x000fe20000410000 */
[----:B------:R-:W-:Y:S01]  /*27a0*/  FMUL.FTZ R195, R195, R162 ;  /* 0x000000a2c3c37220 */ /* 0x000fe20000410000 */
[----:B------:R-:W-:Y:S01]  /*27b0*/  FADD.FTZ R164, R163, R188 ;  /* 0x000000bca3a47221 */ /* 0x000fe20000010000 */
[----:B------:R-:W-:Y:S01]  /*27c0*/  FFMA.FTZ R161, R187, R188, R160 ;  /* 0x000000bcbba17223 */ /* 0x000fe200000100a0 */
[----:B------:R-:W-:-:S02]  /*27d0*/  HADD2.F32 R166, -RZ, R166.H1_H1 ;  /* 0x300000a6ffa67230 */ /* 0x000fc40000004100 */
[----:B------:R-:W-:Y:S02]  /*27e0*/  HADD2.F32 R210, -RZ, R54.H1_H1 ;  /* 0x30000036ffd27230 */ /* 0x000fe40000004100 */
[----:B------:R-:W-:Y:S01]  /*27f0*/  FADD.FTZ R163, R164, R195 ;  /* 0x000000c3a4a37221 */ /* 0x000fe20000010000 */
[----:B------:R-:W-:Y:S01]  /*2800*/  FFMA.FTZ R160, R194, R195, R161 ;  /* 0x000000c3c2a07223 */ /* 0x000fe200000100a1 */
[--C-:B------:R-:W-:Y:S02]  /*2810*/  HADD2.F32 R165, -RZ, R167.reuse.H0_H0 ;  /* 0x200000a7ffa57230 */ /* 0x100fe40000004100 */
[----:B------:R-:W-:Y:S01]  /*2820*/  FMUL.FTZ R212, R209, R212 ;  /* 0x000000d4d1d47220 */ /* 0x000fe20000410000 */
[----:B------:R-:W-:Y:S01]  /*2830*/  FMUL.FTZ R210, R210, R166 ;  /* 0x000000a6d2d27220 */ /* 0x000fe20000410000 */
[----:B------:R-:W-:Y:S01]  /*2840*/  FADD.FTZ R163, R163, R196 ;  /* 0x000000c4a3a37221 */ /* 0x000fe20000010000 */
[----:B------:R-:W-:Y:S01]  /*2850*/  FFMA.FTZ R161, R197, R196, R160 ;  /* 0x000000c4c5a17223 */ /* 0x000fe200000100a0 */
[----:B------:R-:W-:Y:S01]  /*2860*/  FADD.FTZ R131, R131, R162 ;  /* 0x000000a283837221 */ /* 0x000fe20000010000 */
[----:B------:R-:W-:Y:S01]  /*2870*/  FFMA.FTZ R91, R194, R162, R91 ;  /* 0x000000a2c25b7223 */ /* 0x000fe2000001005b */
[----:B------:R-:W-:-:S02]  /*2880*/  HADD2.F32 R162, -RZ, R167.H1_H1 ;  /* 0x300000a7ffa27230 */ /* 0x000fc40000004100 */
[----:B------:R-:W-:Y:S01]  /*2890*/  FADD.FTZ R214, -R223, R226 ;  /* 0x000000e2dfd67221 */ /* 0x000fe20000010100 */
        /* <DEDUP_REMOVED lines=15> */
.L_x_1113:
[----:B------:R-:W-:Y:S05]  /*2990*/  BSYNC.RECONVERGENT B1 ;  /* 0x0000000000017941 */ /* 0x000fea0003800200 */
.L_x_1112:
        /* <DEDUP_REMOVED lines=23> */
.L_x_1177:
        /* <DEDUP_REMOVED lines=23> */
[----:B------:R-:W-:-:S03]  /*2c80*/  FADD.FTZ R162, R221, -R162 ;  /* 0x800000a2dda27221 */ /* 0x000fc60000010000 */
[C---:B-----5:R-:W-:Y:S01]  /*2c90*/  FMUL.FTZ R160, R209.reuse, R160 ;  /* 0x000000a0d1a07220 */ /* 0x060fe20000410000 */
[----:B------:R-:W-:-:S03]  /*2ca0*/  FMUL.FTZ R162, R209, R162 ;  /* 0x000000a2d1a27220 */ /* 0x000fc60000410000 */
[----:B------:R-:W-:Y:S01]  /*2cb0*/  FMUL.FTZ R160, R160, UR13 ;  /* 0x0000000da0a07c20 */ /* 0x000fe20008410000 */
[----:B------:R-:W-:-:S04]  /*2cc0*/  FMUL.FTZ R162, R162, UR13 ;  /* 0x0000000da2a27c20 */ /* 0x000fc80008410000 */
[----:B------:R-:W-:Y:S01]  /*2cd0*/  FSEL R163, R160, RZ, P0 ;  /* 0x000000ffa0a37208 */ /* 0x000fe20000000000 */
[----:B------:R-:W-:Y:S01]  /*2ce0*/  FADD.FTZ R160, R180, -R161 ;  /* 0x800000a1b4a07221 */ /* 0x000fe20000010000 */
[----:B------:R-:W-:Y:S01]  /*2cf0*/  ISETP.GE.U32.AND P0, PT, R236, RZ, PT ;  /* 0x000000ffec00720c */ /* 0x000fe20003f06070 */
[----:B------:R-:W-:Y:S02]  /*2d00*/  FFMA.FTZ R161, R208, R164, R165 ;  /* 0x000000a4d0a17223 */ /* 0x000fe400000100a5 */
[----:B------:R-:W-:Y:S01]  /*2d10*/  FMUL.FTZ R160, R209, R160 ;  /* 0x000000a0d1a07220 */ /* 0x000fe20000410000 */
[----:B------:R-:W-:Y:S01]  /*2d20*/  ISETP.GE.U32.AND.EX P0, PT, R237, 0x1000000, PT, P0 ;  /* 0x01000000ed00780c */ /* 0x000fe20003f06100 */
[----:B------:R-:W-:Y:S01]  /*2d30*/  FADD.FTZ R226, R206, -R161 ;  /* 0x800000a1cee27221 */ /* 0x000fe20000010000 */
[----:B------:R-:W-:Y:S01]  /*2d40*/  FFMA.FTZ R161, R27, R164, R165 ;  /* 0x000000a41ba17223 */ /* 0x000fe200000100a5 */
[----:B------:R-:W-:Y:S01]  /*2d50*/  FMUL.FTZ R160, R160, UR13 ;  /* 0x0000000da0a07c20 */ /* 0x000fe20008410000 */
[----:B------:R-:W-:Y:S01]  /*2d60*/  FSEL R162, R162, RZ, P0 ;  /* 0x000000ffa2a27208 */ /* 0x000fe20000000000 */
[----:B0-----:R-:W-:Y:S01]  /*2d70*/  FMUL.FTZ R167, R209, R226 ;  /* 0x000000e2d1a77220 */ /* 0x001fe20000410000 */
[----:B------:R-:W-:Y:S01]  /*2d80*/  LOP3.LUT P0, RZ, R237, 0xff, RZ, 0xc0, !PT ;  /* 0x000000ffedff7812 */ /* 0x000fe2000780c0ff */
[----:B------:R-:W-:Y:S01]  /*2d90*/  FADD.FTZ R166, R168, -R161 ;  /* 0x800000a1a8a67221 */ /* 0x000fe20000010000 */
[----:B------:R-:W-:Y:S01]  /*2da0*/  F2FP.F16.F32.PACK_AB R163, R162, R163 ;  /* 0x000000a3a2a3723e */ /* 0x000fe200000000ff */
[-CC-:B------:R-:W-:Y:S01]  /*2db0*/  FFMA.FTZ R226, R170, R164.reuse, R165.reuse ;  /* 0x000000a4aae27223 */ /* 0x180fe200000100a5 */
[----:B------:R-:W-:Y:S01]  /*2dc0*/  FSEL R162, R160, RZ, P0 ;  /* 0x000000ffa0a27208 */ /* 0x000fe20000000000 */
[--C-:B------:R-:W-:Y:S01]  /*2dd0*/  FFMA.FTZ R160, R16, R164, R165.reuse ;  /* 0x000000a410a07223 */ /* 0x100fe200000100a5 */
[----:B------:R-:W-:Y:S01]  /*2de0*/  FMUL.FTZ R161, R209, R166 ;  /* 0x000000a6d1a17220 */ /* 0x000fe20000410000 */
[----:B------:R-:W-:Y:S01]  /*2df0*/  LOP3.LUT P0, RZ, R237, 0xff00, RZ, 0xc0, !PT ;  /* 0x0000ff00edff7812 */ /* 0x000fe2000780c0ff */
[----:B------:R-:W-:Y:S01]  /*2e00*/  FADD.FTZ R226, R169, -R226 ;  /* 0x800000e2a9e27221 */ /* 0x000fe20000010000 */
[----:B------:R-:W-:Y:S01]  /*2e10*/  FADD.FTZ R166, R13, -R160 ;  /* 0x800000a00da67221 */ /* 0x000fe20000010000 */
[----:B------:R-:W-:Y:S01]  /*2e20*/  FMUL.FTZ R160, R167, UR13 ;  /* 0x0000000da7a07c20 */ /* 0x000fe20008410000 */
[----:B------:R-:W-:Y:S01]  /*2e30*/  FMUL.FTZ R167, R161, UR13 ;  /* 0x0000000da1a77c20 */ /* 0x000fe20008410000 */
[----:B------:R-:W-:Y:S01]  /*2e40*/  FFMA.FTZ R161, R3, R164, R165 ;  /* 0x000000a403a17223 */ /* 0x000fe200000100a5 */
[C---:B------:R-:W-:Y:S01]  /*2e50*/  FMUL.FTZ R226, R209.reuse, R226 ;  /* 0x000000e2d1e27220 */ /* 0x040fe20000410000 */
[C---:B------:R-:W-:Y:S01]  /*2e60*/  FMUL.FTZ R166, R209.reuse, R166 ;  /* 0x000000a6d1a67220 */ /* 0x040fe20000410000 */
[----:B------:R-:W-:Y:S01]  /*2e70*/  FSEL R223, R160, RZ, P0 ;  /* 0x000000ffa0df7208 */ /* 0x000fe20000000000 */
[----:B------:R-:W-:Y:S01]  /*2e80*/  FADD.FTZ R160, R14, -R161 ;  /* 0x800000a10ea07221 */ /* 0x000fe20000010000 */
[----:B------:R-:W-:Y:S01]  /*2e90*/  LOP3.LUT P0, RZ, R236, 0xff0000, RZ, 0xc0, !PT ;  /* 0x00ff0000ecff7812 */ /* 0x000fe2000780c0ff */
[----:B------:R-:W-:Y:S01]  /*2ea0*/  FMUL.FTZ R226, R226, UR13 ;  /* 0x0000000de2e27c20 */ /* 0x000fe20008410000 */
[----:B------:R-:W-:Y:S01]  /*2eb0*/  FMUL.FTZ R166, R166, UR13 ;  /* 0x0000000da6a67c20 */ /* 0x000fe20008410000 */
[----:B------:R-:W-:Y:S01]  /*2ec0*/  FMUL.FTZ R160, R209, R160 ;  /* 0x000000a0d1a07220 */ /* 0x000fe20000410000 */
[----:B------:R-:W-:-:S02]  /*2ed0*/  FSEL R161, R167, RZ, P0 ;  /* 0x000000ffa7a17208 */ /* 0x000fc40000000000 */
[----:B------:R-:W-:Y:S01]  /*2ee0*/  LOP3.LUT P0, RZ, R236, 0xff000000, RZ, 0xc0, !PT ;  /* 0xff000000ecff7812 */ /* 0x000fe2000780c0ff */
[----:B------:R-:W-:Y:S01]  /*2ef0*/  FMUL.FTZ R160, R160, UR13 ;  /* 0x0000000da0a07c20 */ /* 0x000fe20008410000 */
[----:B------:R-:W-:Y:S02]  /*2f00*/  F2FP.F16.F32.PACK_AB R162, R223, R162 ;  /* 0x000000a2dfa2723e */ /* 0x000fe400000000ff */
[----:B------:R-:W-:Y:S02]  /*2f10*/  FSEL R226, R226, RZ, P0 ;  /* 0x000000ffe2e27208 */ /* 0x000fe40000000000 */
[----:B------:R-:W-:Y:S02]  /*2f20*/  LOP3.LUT P0, RZ, R236, 0xff00, RZ, 0xc0, !PT ;  /* 0x0000ff00ecff7812 */ /* 0x000fe4000780c0ff */
[----:B------:R-:W-:Y:S02]  /*2f30*/  F2FP.F16.F32.PACK_AB R161, R226, R161 ;  /* 0x000000a1e2a1723e */ /* 0x000fe400000000ff */
[----:B------:R-:W-:-:S02]  /*2f40*/  FSEL R167, R166, RZ, P0 ;  /* 0x000000ffa6a77208 */ /* 0x000fc40000000000 */
[----:B------:R-:W-:-:S04]  /*2f50*/  LOP3.LUT P0, RZ, R236, 0xff, RZ, 0xc0, !PT ;  /* 0x000000ffecff7812 */ /* 0x000fc8000780c0ff */
[----:B------:R-:W-:-:S04]  /*2f60*/  FSEL R160, R160, RZ, P0 ;  /* 0x000000ffa0a07208 */ /* 0x000fc80000000000 */
[----:B------:R-:W-:Y:S01]  /*2f70*/  F2FP.F16.F32.PACK_AB R160, R167, R160 ;  /* 0x000000a0a7a0723e */ /* 0x000fe200000000ff */
[----:B------:R-:W-:Y:S06]  /*2f80*/  BRA `(.L_x_1120) ;  /* 0x0000002000ac7947 */ /* 0x000fec0003800000 */
.L_x_1119:
        /* <DEDUP_REMOVED lines=9> */
[----:B------:R-:W-:-:S03]  /*3020*/  F2FP.F16.F32.PACK_AB R67, R67, R64 ;  /* 0x000000404343723e */ /* 0x000fc600000000ff */
[----:B------:R-:W-:Y:S02]  /*3030*/  FSEL R65, R65, RZ, P0 ;  /* 0x000000ff41417208 */ /* 0x000fe40000000000 */
[----:B------:R-:W-:-:S04]  /*3040*/  ISETP.GE.U32.AND P0, PT, R236, RZ, PT ;  /* 0x000000ffec00720c */ /* 0x000fc80003f06070 */
[----:B------:R-:W-:-:S04]  /*3050*/  ISETP.GE.U32.AND.EX P0, PT, R237, 0x1000000, PT, P0 ;  /* 0x01000000ed00780c */ /* 0x000fc80003f06100 */
[----:B------:R-:W-:Y:S02]  /*3060*/  FSEL R66, R66, RZ, P0 ;  /* 0x000000ff42427208 */ /* 0x000fe40000000000 */
[----:B------:R-:W-:Y:S02]  /*3070*/  LOP3.LUT P0, RZ, R237, 0xff, RZ, 0xc0, !PT ;  /* 0x000000ffedff7812 */ /* 0x000fe4000780c0ff */
[----:B------:R-:W-:Y:S01]  /*3080*/  F2FP.F16.F32.PACK_AB R163, R66, R65 ;  /* 0x0000004142a3723e */ /* 0x000fe200000000ff */
[----:B------:R-:W-:-:S04]  /*3090*/  FFMA.FTZ R65, R183, R164, R165 ;  /* 0x000000a4b7417223 */ /* 0x000fc800000100a5 */
[----:B------:R-:W-:Y:S01]  /*30a0*/  FADD.FTZ R64, R180, -R65 ;  /* 0x80000041b4407221 */ /* 0x000fe20000010000 */
[----:B------:R-:W-:-:S03]  /*30b0*/  FFMA.FTZ R65, R208, R164, R165 ;  /* 0x000000a4d0417223 */ /* 0x000fc600000100a5 */
[----:B------:R-:W-:Y:S01]  /*30c0*/  FMUL.FTZ R64, R209, R64 ;  /* 0x00000040d1407220 */ /* 0x000fe20000410000 */
[----:B------:R-:W-:Y:S01]  /*30d0*/  FADD.FTZ R66, R206, -R65 ;  /* 0x80000041ce427221 */ /* 0x000fe20000010000 */
[----:B------:R-:W-:Y:S02]  /*30e0*/  FFMA.FTZ R65, R27, R164, R165 ;  /* 0x000000a41b417223 */ /* 0x000fe400000100a5 */
[----:B------:R-:W-:Y:S01]  /*30f0*/  FMUL.FTZ R162, R64, UR13 ;  /* 0x0000000d40a27c20 */ /* 0x000fe20008410000 */
[----:B------:R-:W-:Y:S01]  /*3100*/  FMUL.FTZ R161, R209, R66 ;  /* 0x00000042d1a17220 */ /* 0x000fe20000410000 */
[----:B------:R-:W-:Y:S01]  /*3110*/  FADD.FTZ R160, R168, -R65 ;  /* 0x80000041a8a07221 */ /* 0x000fe20000010000 */
[--C-:B------:R-:W-:Y:S02]  /*3120*/  FFMA.FTZ R65, R3, R164, R165.reuse ;  /* 0x000000a403417223 */ /* 0x100fe400000100a5 */
[----:B------:R-:W-:Y:S02]  /*3130*/  FSEL R162, R162, RZ, P0 ;  /* 0x000000ffa2a27208 */ /* 0x000fe40000000000 */
[C---:B------:R-:W-:Y:S01]  /*3140*/  F2FP.F16.F32.PACK_AB R66, R161.reuse, R64 ;  /* 0x00000040a142723e */ /* 0x040fe200000000ff */
[----:B------:R-:W-:Y:S01]  /*3150*/  FFMA.FTZ R64, R170, R164, R165 ;  /* 0x000000a4aa407223 */ /* 0x000fe200000100a5 */
[----:B------:R-:W-:Y:S01]  /*3160*/  FMUL.FTZ R161, R161, UR13 ;  /* 0x0000000da1a17c20 */ /* 0x000fe20008410000 */
[----:B------:R-:W-:-:S02]  /*3170*/  LOP3.LUT P0, RZ, R237, 0xff00, RZ, 0xc0, !PT ;  /* 0x0000ff00edff7812 */ /* 0x000fc4000780c0ff */
[----:B0-----:R-:W-:Y:S01]  /*3180*/  FADD.FTZ R166, R169, -R64 ;  /* 0x80000040a9a67221 */ /* 0x001fe20000010000 */
[----:B------:R-:W-:Y:S01]  /*3190*/  FADD.FTZ R64, R14, -R65 ;  /* 0x800000410e407221 */ /* 0x000fe20000010000 */
[----:B------:R-:W-:Y:S01]  /*31a0*/  FMUL.FTZ R65, R209, R160 ;  /* 0x000000a0d1417220 */ /* 0x000fe20000410000 */
[----:B------:R-:W-:Y:S01]  /*31b0*/  FSEL R161, R161, RZ, P0 ;  /* 0x000000ffa1a17208 */ /* 0x000fe20000000000 */
[----:B------:R-:W-:Y:S01]  /*31c0*/  FMUL.FTZ R226, R209, R166 ;  /* 0x000000a6d1e27220 */ /* 0x000fe20000410000 */
[----:B------:R-:W-:Y:S01]  /*31d0*/  LOP3.LUT P0, RZ, R236, 0xff0000, RZ, 0xc0, !PT ;  /* 0x00ff0000ecff7812 */ /* 0x000fe2000780c0ff */
[----:B------:R-:W-:Y:S01]  /*31e0*/  FMUL.FTZ R166, R65, UR13 ;  /* 0x0000000d41a67c20 */ /* 0x000fe20008410000 */
[----:B------:R-:W-:Y:S01]  /*31f0*/  FFMA.FTZ R160, R16, R164, R165 ;  /* 0x000000a410a07223 */ /* 0x000fe200000100a5 */
[----:B------:R-:W-:Y:S01]  /*3200*/  FMUL.FTZ R64, R209, R64 ;  /* 0x00000040d1407220 */ /* 0x000fe20000410000 */
[C---:B------:R-:W-:Y:S01]  /*3210*/  F2FP.F16.F32.PACK_AB R65, R226.reuse, R65 ;  /* 0x00000041e241723e */ /* 0x040fe200000000ff */
[----:B------:R-:W-:Y:S01]  /*3220*/  FMUL.FTZ R226, R226, UR13 ;  /* 0x0000000de2e27c20 */ /* 0x000fe20008410000 */
[----:B------:R-:W-:Y:S01]  /*3230*/  FADD.FTZ R160, R13, -R160 ;  /* 0x800000a00da07221 */ /* 0x000fe20000010000 */
[----:B------:R-:W-:-:S02]  /*3240*/  FSEL R166, R166, RZ, P0 ;  /* 0x000000ffa6a67208 */ /* 0x000fc40000000000 */
[----:B------:R-:W-:Y:S01]  /*3250*/  LOP3.LUT P0, RZ, R236, 0xff000000, RZ, 0xc0, !PT ;  /* 0xff000000ecff7812 */ /* 0x000fe2000780c0ff */
[----:B------:R-:W-:Y:S01]  /*3260*/  FMUL.FTZ R167, R209, R160 ;  /* 0x000000a0d1a77220 */ /* 0x000fe20000410000 */
[----:B------:R-:W-:Y:S01]  /*3270*/  FMUL.FTZ R160, R64, UR13 ;  /* 0x0000000d40a07c20 */ /* 0x000fe20008410000 */
[----:B------:R-:W-:Y:S02]  /*3280*/  F2FP.F16.F32.PACK_AB R162, R161, R162 ;  /* 0x000000a2a1a2723e */ /* 0x000fe400000000ff */
[----:B------:R-:W-:Y:S02]  /*3290*/  FSEL R223, R226, RZ, P0 ;  /* 0x000000ffe2df7208 */ /* 0x000fe40000000000 */
[----:B------:R-:W-:Y:S02]  /*32a0*/  LOP3.LUT P0, RZ, R236, 0xff, RZ, 0xc0, !PT ;  /* 0x000000ffecff7812 */ /* 0x000fe4000780c0ff */
[C---:B------:R-:W-:Y:S01]  /*32b0*/  F2FP.F16.F32.PACK_AB R64, R167.reuse, R64 ;  /* 0x00000040a740723e */ /* 0x040fe200000000ff */
[----:B------:R-:W-:Y:S01]  /*32c0*/  FMUL.FTZ R167, R167, UR13 ;  /* 0x0000000da7a77c20 */ /* 0x000fe20008410000 */
[----:B------:R-:W-:-:S02]  /*32d0*/  FSEL R160, R160, RZ, P0 ;  /* 0x000000ffa0a07208 */ /* 0x000fc40000000000 */
[----:B------:R-:W-:Y:S02]  /*32e0*/  LOP3.LUT P0, RZ, R236, 0xff00, RZ, 0xc0, !PT ;  /* 0x0000ff00ecff7812 */ /* 0x000fe4000780c0ff */
[----:B------:R-:W-:Y:S02]  /*32f0*/  F2FP.F16.F32.PACK_AB R161, R223, R166 ;  /* 0x000000a6dfa1723e */ /* 0x000fe400000000ff */
[----:B------:R-:W-:-:S04]  /*3300*/  FSEL R167, R167, RZ, P0 ;  /* 0x000000ffa7a77208 */ /* 0x000fc80000000000 */
[----:B------:R-:W-:Y:S01]  /*3310*/  F2FP.F16.F32.PACK_AB R160, R167, R160 ;  /* 0x000000a0a7a0723e */ /* 0x000fe200000000ff */
[----:B------:R-:W-:Y:S06]  /*3320*/  BRA `(.L_x_1120) ;  /* 0x0000001c00c47947 */ /* 0x000fec0003800000 */
.L_x_1118:
        /* <DEDUP_REMOVED lines=10> */
[--C-:B------:R-:W-:Y:S02]  /*33d0*/  HADD2.F32 R160, -RZ, R143.reuse.H0_H0 ;  /* 0x2000008fffa07230 */ /* 0x100fe40000004100 */
[-C--:B0-----:R-:W-:Y:S01]  /*33e0*/  FFMA.FTZ R167, R27, R164.reuse, R165 ;  /* 0x000000a41ba77223 */ /* 0x081fe200000100a5 */
[----:B------:R-:W-:Y:S01]  /*33f0*/  FADD.FTZ R223, R206, -R223 ;  /* 0x800000dfcedf7221 */ /* 0x000fe20000010000 */
[-CC-:B------:R-:W-:Y:S01]  /*3400*/  FFMA.FTZ R166, R16, R164.reuse, R165.reuse ;  /* 0x000000a410a67223 */ /* 0x180fe200000100a5 */
[----:B------:R-:W-:Y:S01]  /*3410*/  FFMA.FTZ R226, R170, R164, R165 ;  /* 0x000000a4aae27223 */ /* 0x000fe200000100a5 */
[----:B-----5:R-:W-:Y:S01]  /*3420*/  FFMA.FTZ R160, R209, R161, R160 ;  /* 0x000000a1d1a07223 */ /* 0x020fe200000100a0 */
[----:B------:R-:W-:Y:S01]  /*3430*/  FADD.FTZ R161, R221, -R162 ;  /* 0x800000a2dda17221 */ /* 0x000fe20000010000 */
[----:B------:R-:W-:-:S02]  /*3440*/  HADD2.F32 R162, -RZ, R143.H1_H1 ;  /* 0x3000008fffa27230 */ /* 0x000fc40000004100 */
[----:B------:R-:W-:Y:S01]  /*3450*/  FADD.FTZ R167, R168, -R167 ;  /* 0x800000a7a8a77221 */ /* 0x000fe20000010000 */
[----:B------:R-:W-:Y:S01]  /*3460*/  FMUL.FTZ R160, R160, UR13 ;  /* 0x0000000da0a07c20 */ /* 0x000fe20008410000 */
[----:B------:R-:W-:Y:S01]  /*3470*/  FADD.FTZ R227, R169, -R226 ;  /* 0x800000e2a9e37221 */ /* 0x000fe20000010000 */
[----:B------:R-:W-:Y:S02]  /*3480*/  HADD2.F32 R226, -RZ, R141.H1_H1 ;  /* 0x3000008dffe27230 */ /* 0x000fe40000004100 */
[----:B------:R-:W-:Y:S01]  /*3490*/  FFMA.FTZ R162, R209, R161, R162 ;  /* 0x000000a1d1a27223 */ /* 0x000fe200000100a2 */
[----:B------:R-:W-:Y:S01]  /*34a0*/  FFMA.FTZ R161, R183, R164, R165 ;  /* 0x000000a4b7a17223 */ /* 0x000fe200000100a5 */
[----:B------:R-:W-:Y:S02]  /*34b0*/  FSEL R160, R160, RZ, P0 ;  /* 0x000000ffa0a07208 */ /* 0x000fe40000000000 */
[----:B------:R-:W-:Y:S01]  /*34c0*/  ISETP.GE.U32.AND P0, PT, R236, RZ, PT ;  /* 0x000000ffec00720c */ /* 0x000fe20003f06070 */
[----:B------:R-:W-:Y:S01]  /*34d0*/  FMUL.FTZ R162, R162, UR13 ;  /* 0x0000000da2a27c20 */ /* 0x000fe20008410000 */
[----:B------:R-:W-:Y:S01]  /*34e0*/  FADD.FTZ R161, R180, -R161 ;  /* 0x800000a1b4a17221 */ /* 0x000fe20000010000 */
[----:B------:R-:W-:Y:S01]  /*34f0*/  FFMA.FTZ R226, R209, R227, R226 ;  /* 0x000000e3d1e27223 */ /* 0x000fe200000100e2 */
[----:B------:R-:W-:-:S03]  /*3500*/  ISETP.GE.U32.AND.EX P0, PT, R237, 0x1000000, PT, P0 ;  /* 0x01000000ed00780c */ /* 0x000fc60003f06100 */
[----:B------:R-:W-:Y:S01]  /*3510*/  FMUL.FTZ R226, R226, UR13 ;  /* 0x0000000de2e27c20 */ /* 0x000fe20008410000 */
[----:B------:R-:W-:Y:S01]  /*3520*/  FSEL R163, R162, RZ, P0 ;  /* 0x000000ffa2a37208 */ /* 0x000fe20000000000 */
[--C-:B------:R-:W-:Y:S01]  /*3530*/  HADD2.F32 R162, -RZ, R142.reuse.H1_H1 ;  /* 0x3000008effa27230 */ /* 0x100fe20000004100 */
[----:B------:R-:W-:Y:S02]  /*3540*/  LOP3.LUT P0, RZ, R237, 0xff, RZ, 0xc0, !PT ;  /* 0x000000ffedff7812 */ /* 0x000fe4000780c0ff */
[----:B------:R-:W-:Y:S01]  /*3550*/  F2FP.F16.F32.PACK_AB R163, R163, R160 ;  /* 0x000000a0a3a3723e */ /* 0x000fe200000000ff */
[----:B------:R-:W-:Y:S02]  /*3560*/  HADD2.F32 R160, -RZ, R142.H0_H0 ;  /* 0x2000008effa07230 */ /* 0x000fe40000004100 */
[----:B------:R-:W-:Y:S01]  /*3570*/  FFMA.FTZ R162, R209, R223, R162 ;  /* 0x000000dfd1a27223 */ /* 0x000fe200000100a2 */
[----:B------:R-:W-:Y:S01]  /*3580*/  FADD.FTZ R223, R13, -R166 ;  /* 0x800000a60ddf7221 */ /* 0x000fe20000010000 */
[----:B------:R-:W-:-:S02]  /*3590*/  HADD2.F32 R166, -RZ, R140.H1_H1 ;  /* 0x3000008cffa67230 */ /* 0x000fc40000004100 */
[C---:B------:R-:W-:Y:S01]  /*35a0*/  FFMA.FTZ R161, R209.reuse, R161, R160 ;  /* 0x000000a1d1a17223 */ /* 0x040fe200000100a0 */
[----:B------:R-:W-:Y:S02]  /*35b0*/  HADD2.F32 R160, -RZ, R141.H0_H0 ;  /* 0x2000008dffa07230 */ /* 0x000fe40000004100 */
[----:B------:R-:W-:Y:S01]  /*35c0*/  FFMA.FTZ R166, R209, R223, R166 ;  /* 0x000000dfd1a67223 */ /* 0x000fe200000100a6 */
[----:B------:R-:W-:Y:S01]  /*35d0*/  FMUL.FTZ R161, R161, UR13 ;  /* 0x0000000da1a17c20 */ /* 0x000fe20008410000 */
[----:B------:R-:W-:Y:S01]  /*35e0*/  FFMA.FTZ R223, R3, R164, R165 ;  /* 0x000000a403df7223 */ /* 0x000fe200000100a5 */
[----:B------:R-:W-:Y:S01]  /*35f0*/  FFMA.FTZ R160, R209, R167, R160 ;  /* 0x000000a7d1a07223 */ /* 0x000fe200000100a0 */
[----:B------:R-:W-:Y:S01]  /*3600*/  FMUL.FTZ R167, R162, UR13 ;  /* 0x0000000da2a77c20 */ /* 0x000fe20008410000 */
[----:B------:R-:W-:Y:S01]  /*3610*/  FMUL.FTZ R166, R166, UR13 ;  /* 0x0000000da6a67c20 */ /* 0x000fe20008410000 */
[----:B------:R-:W-:Y:S01]  /*3620*/  FSEL R162, R161, RZ, P0 ;  /* 0x000000ffa1a27208 */ /* 0x000fe20000000000 */
[----:B------:R-:W-:Y:S01]  /*3630*/  FADD.FTZ R227, R14, -R223 ;  /* 0x800000df0ee37221 */ /* 0x000fe20000010000 */
[----:B------:R-:W-:-:S04]  /*3640*/  LOP3.LUT P0, RZ, R237, 0xff00, RZ, 0xc0, !PT ;  /* 0x0000ff00edff7812 */ /* 0x000fc8000780c0ff */
[----:B------:R-:W-:Y:S01]  /*3650*/  FSEL R161, R167, RZ, P0 ;  /* 0x000000ffa7a17208 */ /* 0x000fe20000000000 */
[----:B------:R-:W-:Y:S01]  /*3660*/  FMUL.FTZ R167, R160, UR13 ;  /* 0x0000000da0a77c20 */ /* 0x000fe20008410000 */
[C---:B------:R-:W-:Y:S01]  /*3670*/  LOP3.LUT P0, RZ, R236.reuse, 0xff0000, RZ, 0xc0, !PT ;  /* 0x00ff0000ecff7812 */ /* 0x040fe2000780c0ff */
[----:B------:R-:W-:Y:S01]  /*3680*/  HADD2.F32 R160, -RZ, R140.H0_H0 ;  /* 0x2000008cffa07230 */ /* 0x000fe20000004100 */
[----:B------:R-:W-:Y:S02]  /*3690*/  F2FP.F16.F32.PACK_AB R162, R161, R162 ;  /* 0x000000a2a1a2723e */ /* 0x000fe400000000ff */
[----:B------:R-:W-:Y:S02]  /*36a0*/  FSEL R223, R167, RZ, P0 ;  /* 0x000000ffa7df7208 */ /* 0x000fe40000000000 */
[----:B------:R-:W-:Y:S01]  /*36b0*/  LOP3.LUT P0, RZ, R236, 0xff000000, RZ, 0xc0, !PT ;  /* 0xff000000ecff7812 */ /* 0x000fe2000780c0ff */
[----:B------:R-:W-:-:S03]  /*36c0*/  FFMA.FTZ R160, R209, R227, R160 ;  /* 0x000000e3d1a07223 */ /* 0x000fc600000100a0 */
[----:B------:R-:W-:Y:S01]  /*36d0*/  FSEL R226, R226, RZ, P0 ;  /* 0x000000ffe2e27208 */ /* 0x000fe20000000000 */
[----:B------:R-:W-:Y:S01]  /*36e0*/  FMUL.FTZ R160, R160, UR13 ;  /* 0x0000000da0a07c20 */ /* 0x000fe20008410000 */
[----:B------:R-:W-:Y:S02]  /*36f0*/  LOP3.LUT P0, RZ, R236, 0xff00, RZ, 0xc0, !PT ;  /* 0x0000ff00ecff7812 */ /* 0x000fe4000780c0ff */
[----:B------:R-:W-:Y:S02]  /*3700*/  F2FP.F16.F32.PACK_AB R161, R226, R223 ;  /* 0x000000dfe2a1723e */ /* 0x000fe400000000ff */
[----:B------:R-:W-:Y:S02]  /*3710*/  FSEL R167, R166, RZ, P0 ;  /* 0x000000ffa6a77208 */ /* 0x000fe40000000000 */
[----:B------:R-:W-:-:S04]  /*3720*/  LOP3.LUT P0, RZ, R236, 0xff, RZ, 0xc0, !PT ;  /* 0x000000ffecff7812 */ /* 0x000fc8000780c0ff */
[----:B------:R-:W-:-:S04]  /*3730*/  FSEL R160, R160, RZ, P0 ;  /* 0x000000ffa0a07208 */ /* 0x000fc80000000000 */
[----:B------:R-:W-:Y:S01]  /*3740*/  F2FP.F16.F32.PACK_AB R160, R167, R160 ;  /* 0x000000a0a7a0723e */ /* 0x000fe200000000ff */
[----:B------:R-:W-:Y:S06]  /*3750*/  BRA `(.L_x_1120) ;  /* 0x0000001800b87947 */ /* 0x000fec0003800000 */
.L_x_1121:
[-CC-:B------:R-:W-:Y:S01]  /*3760*/  FFMA.FTZ R64, R222, R164.reuse, R165.reuse ;  /* 0x000000a4de407223 */ /* 0x180fe200000100a5 */
[--C-:B------:R-:W-:Y:S01]  /*3770*/  HADD2.F32 R160, -RZ, R143.reuse.H1_H1 ;  /* 0x3000008fffa07230 */ /* 0x100fe20000004100 */
[----:B------:R-:W-:Y:S01]  /*3780*/  ISETP.GE.U32.AND P0, PT, R236, RZ, PT ;  /* 0x000000ffec00720c */ /* 0x000fe20003f06070 */
[-CC-:B------:R-:W-:Y:S01]  /*3790*/  FFMA.FTZ R161, R208, R164.reuse, R165.reuse ;  /* 0x000000a4d0a17223 */ /* 0x180fe200000100a5 */
[----:B------:R-:W-:Y:S01]  /*37a0*/  FADD.FTZ R66, R221, -R64 ;  /* 0x80000040dd427221 */ /* 0x000fe20000010000 */
[----:B------:R-:W-:Y:S01]  /*37b0*/  FFMA.FTZ R64, R207, R164, R165 ;  /* 0x000000a4cf407223 */ /* 0x000fe200000100a5 */
[----:B------:R-:W-:Y:S02]  /*37c0*/  ISETP.GE.U32.AND.EX P0, PT, R237, 0x1000000, PT, P0 ;  /* 0x01000000ed00780c */ /* 0x000fe40003f06100 */
[----:B-----5:R-:W-:Y:S01]  /*37d0*/  FFMA.FTZ R67, R209, R66, R160 ;  /* 0x00000042d1437223 */ /* 0x020fe200000100a0 */
[----:B------:R-:W-:Y:S02]  /*37e0*/  HADD2.F32 R66, -RZ, R143.H0_H0 ;  /* 0x2000008fff427230 */ /* 0x000fe40000004100 */
[----:B------:R-:W-:Y:S01]  /*37f0*/  FADD.FTZ R64, R205, -R64 ;  /* 0x80000040cd407221 */ /* 0x000fe20000010000 */
[----:B------:R-:W-:Y:S01]  /*3800*/  FADD.FTZ R160, R206, -R161 ;  /* 0x800000a1cea07221 */ /* 0x000fe20000010000 */
[----:B------:R-:W-:-:S02]  /*3810*/  FMUL.FTZ R65, R67, UR13 ;  /* 0x0000000d43417c20 */ /* 0x000fc40008410000 */
[----:B------:R-:W-:-:S03]  /*3820*/  FFMA.FTZ R64, R209, R64, R66 ;  /* 0x00000040d1407223 */ /* 0x000fc60000010042 */
[----:B------:R-:W-:Y:S01]  /*3830*/  FSEL R66, R65, RZ, P0 ;  /* 0x000000ff41427208 */ /* 0x000fe20000000000 */
[----:B------:R-:W-:Y:S01]  /*3840*/  FMUL.FTZ R65, R64, UR13 ;  /* 0x0000000d40417c20 */ /* 0x000fe20008410000 */
[----:B------:R-:W-:Y:S02]  /*3850*/  LOP3.LUT P0, RZ, R237, 0xff0000, RZ, 0xc0, !PT ;  /* 0x00ff0000edff7812 */ /* 0x000fe4000780c0ff */
[----:B------:R-:W-:Y:S02]  /*3860*/  F2FP.F16.F32.PACK_AB R67, R67, R64 ;  /* 0x000000404343723e */ /* 0x000fe400000000ff */
[----:B------:R-:W-:Y:S02]  /*3870*/  FSEL R65, R65, RZ, P0 ;  /* 0x000000ff41417208 */ /* 0x000fe40000000000 */
[----:B------:R-:W-:Y:S02]  /*3880*/  LOP3.LUT P0, RZ, R237, 0xff, RZ, 0xc0, !PT ;  /* 0x000000ffedff7812 */ /* 0x000fe4000780c0ff */
[----:B------:R-:W-:Y:S01]  /*3890*/  F2FP.F16.F32.PACK_AB R163, R66, R65 ;  /* 0x0000004142a3723e */ /* 0x000fe200000000ff */
[----:B------:R-:W-:Y:S01]  /*38a0*/  FFMA.FTZ R65, R183, R164, R165 ;  /* 0x000000a4b7417223 */ /* 0x000fe200000100a5 */
[----:B------:R-:W-:-:S03]  /*38b0*/  HADD2.F32 R66, -RZ, R142.H0_H0 ;  /* 0x2000008eff427230 */ /* 0x000fc60000004100 */
[----:B------:R-:W-:Y:S01]  /*38c0*/  FADD.FTZ R64, R180, -R65 ;  /* 0x80000041b4407221 */ /* 0x000fe20000010000 */
[----:B------:R-:W-:-:S03]  /*38d0*/  HADD2.F32 R65, -RZ, R142.H1_H1 ;  /* 0x3000008eff417230 */ /* 0x000fc60000004100 */
[C---:B------:R-:W-:Y:S01]  /*38e0*/  FFMA.FTZ R161, R209.reuse, R64, R66 ;  /* 0x00000040d1a17223 */ /* 0x040fe20000010042 */
[----:B------:R-:W-:Y:S01]  /*38f0*/  FFMA.FTZ R66, R170, R164, R165 ;  /* 0x000000a4aa427223 */ /* 0x000fe200000100a5 */
[----:B------:R-:W-:Y:S01]  /*3900*/  FFMA.FTZ R226, R209, R160, R65 ;  /* 0x000000a0d1e27223 */ /* 0x000fe20000010041 */
[----:B------:R-:W-:Y:S01]  /*3910*/  FFMA.FTZ R65, R27, R164, R165 ;  /* 0x000000a41b417223 */ /* 0x000fe200000100a5 */
[----:B------:R-:W-:Y:S01]  /*3920*/  FMUL.FTZ R162, R161, UR13 ;  /* 0x0000000da1a27c20 */ /* 0x000fe20008410000 */
[----:B------:R-:W-:Y:S01]  /*3930*/  FADD.FTZ R160, R169, -R66 ;  /* 0x80000042a9a07221 */ /* 0x000fe20000010000 */
[--C-:B------:R-:W-:Y:S02]  /*3940*/  HADD2.F32 R66, -RZ, R141.reuse.H0_H0 ;  /* 0x2000008dff427230 */ /* 0x100fe40000004100 */
[----:B------:R-:W-:Y:S01]  /*3950*/  FADD.FTZ R64, R168, -R65 ;  /* 0x80000041a8407221 */ /* 0x000fe20000010000 */
[----:B------:R-:W-:Y:S01]  /*3960*/  HADD2.F32 R65, -RZ, R141.H1_H1 ;  /* 0x3000008dff417230 */ /* 0x000fe20000004100 */
[----:B------:R-:W-:-:S02]  /*3970*/  FSEL R162, R162, RZ, P0 ;  /* 0x000000ffa2a27208 */ /* 0x000fc40000000000 */
[C---:B0-----:R-:W-:Y:S01]  /*3980*/  FFMA.FTZ R166, R209.reuse, R64, R66 ;  /* 0x00000040d1a67223 */ /* 0x041fe20000010042 */
[C---:B------:R-:W-:Y:S01]  /*3990*/  F2FP.F16.F32.PACK_AB R66, R226.reuse, R161 ;  /* 0x000000a1e242723e */ /* 0x040fe200000000ff */
[----:B------:R-:W-:Y:S01]  /*39a0*/  FMUL.FTZ R161, R226, UR13 ;  /* 0x0000000de2a17c20 */ /* 0x000fe20008410000 */
[----:B------:R-:W-:Y:S01]  /*39b0*/  FFMA.FTZ R223, R209, R160, R65 ;  /* 0x000000a0d1df7223 */ /* 0x000fe20000010041 */
[----:B------:R-:W-:Y:S01]  /*39c0*/  LOP3.LUT P0, RZ, R237, 0xff00, RZ, 0xc0, !PT ;  /* 0x0000ff00edff7812 */ /* 0x000fe2000780c0ff */
[-CC-:B------:R-:W-:Y:S01]  /*39d0*/  FFMA.FTZ R65, R3, R164.reuse, R165.reuse ;  /* 0x000000a403417223 */ /* 0x180fe200000100a5 */
[----:B------:R-:W-:Y:S01]  /*39e0*/  FFMA.FTZ R160, R16, R164, R165 ;  /* 0x000000a410a07223 */ /* 0x000fe200000100a5 */
[----:B------:R-:W-:Y:S01]  /*39f0*/  FMUL.FTZ R167, R166, UR13 ;  /* 0x0000000da6a77c20 */ /* 0x000fe20008410000 */
[----:B------:R-:W-:Y:S01]  /*3a00*/  FSEL R161, R161, RZ, P0 ;  /* 0x000000ffa1a17208 */ /* 0x000fe20000000000 */
[----:B------:R-:W-:Y:S01]  /*3a10*/  FADD.FTZ R64, R14, -R65 ;  /* 0x800000410e407221 */ /* 0x000fe20000010000 */
[----:B------:R-:W-:Y:S01]  /*3a20*/  LOP3.LUT P0, RZ, R236, 0xff0000, RZ, 0xc0, !PT ;  /* 0x00ff0000ecff7812 */ /* 0x000fe2000780c0ff */
[----:B------:R-:W-:Y:S01]  /*3a30*/  FADD.FTZ R226, R13, -R160 ;  /* 0x800000a00de27221 */ /* 0x000fe20000010000 */
[----:B------:R-:W-:Y:S01]  /*3a40*/  F2FP.F16.F32.PACK_AB R65, R223, R166 ;  /* 0x000000a6df41723e */ /* 0x000fe200000000ff */
[--C-:B------:R-:W-:Y:S01]  /*3a50*/  HADD2.F32 R166, -RZ, R140.reuse.H0_H0 ;  /* 0x2000008cffa67230 */ /* 0x100fe20000004100 */
[----:B------:R-:W-:Y:S01]  /*3a60*/  FSEL R160, R167, RZ, P0 ;  /* 0x000000ffa7a07208 */ /* 0x000fe20000000000 */
[----:B------:R-:W-:-:S02]  /*3a70*/  HADD2.F32 R167, -RZ, R140.H1_H1 ;  /* 0x3000008cffa77230 */ /* 0x000fc40000004100 */
[----:B------:R-:W-:Y:S01]  /*3a80*/  FMUL.FTZ R223, R223, UR13 ;  /* 0x0000000ddfdf7c20 */ /* 0x000fe20008410000 */
[----:B------:R-:W-:Y:S01]  /*3a90*/  LOP3.LUT P0, RZ, R236, 0xff000000, RZ, 0xc0, !PT ;  /* 0xff000000ecff7812 */ /* 0x000fe2000780c0ff */
[----:B------:R-:W-:Y:S01]  /*3aa0*/  FFMA.FTZ R64, R209, R64, R166 ;  /* 0x00000040d1407223 */ /* 0x000fe200000100a6 */
[----:B------:R-:W-:Y:S01]  /*3ab0*/  F2FP.F16.F32.PACK_AB R162, R161, R162 ;  /* 0x000000a2a1a2723e */ /* 0x000fe200000000ff */
[----:B------:R-:W-:Y:S01]  /*3ac0*/  FFMA.FTZ R167, R209, R226, R167 ;  /* 0x000000e2d1a77223 */ /* 0x000fe200000100a7 */
[----:B------:R-:W-:Y:S01]  /*3ad0*/  FSEL R223, R223, RZ, P0 ;  /* 0x000000ffdfdf7208 */ /* 0x000fe20000000000 */
[----:B------:R-:W-:Y:S01]  /*3ae0*/  FMUL.FTZ R166, R64, UR13 ;  /* 0x0000000d40a67c20 */ /* 0x000fe20008410000 */
        /* <DEDUP_REMOVED lines=9> */
.L_x_1117:
        /* <DEDUP_REMOVED lines=11> */
[-CC-:B------:R-:W-:Y:S01]  /*3c30*/  FFMA.FTZ R137, R183, R164.reuse, R165.reuse ;  /* 0x000000a4b7897223 */ /* 0x180fe200000100a5 */
[----:B------:R-:W-:Y:S01]  /*3c40*/  FADD.FTZ R136, R205, -R136 ;  /* 0x80000088cd887221 */ /* 0x000fe20000010000 */
[-CC-:B------:R-:W-:Y:S01]  /*3c50*/  FFMA.FTZ R160, R170, R164.reuse, R165.reuse ;  /* 0x000000a4aaa07223 */ /* 0x180fe200000100a5 */
[----:B------:R-:W-:Y:S01]  /*3c60*/  FADD.FTZ R138, R221, -R138 ;  /* 0x8000008add8a7221 */ /* 0x000fe20000010000 */
[----:B0-----:R-:W-:Y:S01]  /*3c70*/  FFMA.FTZ R167, R3, R164, R165 ;  /* 0x000000a403a77223 */ /* 0x001fe200000100a5 */
[----:B-----5:R-:W-:Y:S01]  /*3c80*/  FMUL.FTZ R136, R209, R136 ;  /* 0x00000088d1887220 */ /* 0x020fe20000410000 */
[----:B------:R-:W-:Y:S01]  /*3c90*/  FADD.FTZ R166, R169, -R160 ;  /* 0x800000a0a9a67221 */ /* 0x000fe20000010000 */
[----:B------:R-:W-:-:S02]  /*3ca0*/  FMUL.FTZ R138, R209, R138 ;  /* 0x0000008ad18a7220 */ /* 0x000fc40000410000 */
[----:B------:R-:W-:Y:S01]  /*3cb0*/  FMUL.FTZ R136, R136, UR13 ;  /* 0x0000000d88887c20 */ /* 0x000fe20008410000 */
[----:B------:R-:W-:Y:S01]  /*3cc0*/  FMUL.FTZ R166, R209, R166 ;  /* 0x000000a6d1a67220 */ /* 0x000fe20000410000 */
[----:B------:R-:W-:-:S03]  /*3cd0*/  FMUL.FTZ R138, R138, UR13 ;  /* 0x0000000d8a8a7c20 */ /* 0x000fc60008410000 */
[----:B------:R-:W-:Y:S01]  /*3ce0*/  FSEL R163, R136, RZ, P0 ;  /* 0x000000ff88a37208 */ /* 0x000fe20000000000 */
[----:B------:R-:W-:Y:S01]  /*3cf0*/  FMUL.FTZ R226, R166, UR13 ;  /* 0x0000000da6e27c20 */ /* 0x000fe20008410000 */
[----:B------:R-:W-:Y:S01]  /*3d00*/  LOP3.LUT P0, RZ, R247, 0xff0000, RZ, 0xc0, !PT ;  /* 0x00ff0000f7ff7812 */ /* 0x000fe2000780c0ff */
[----:B------:R-:W-:-:S03]  /*3d10*/  FADD.FTZ R166, R14, -R167 ;  /* 0x800000a70ea67221 */ /* 0x000fc60000010000 */
[----:B------:R-:W-:Y:S01]  /*3d20*/  FSEL R139, R136, RZ, P0 ;  /* 0x000000ff888b7208 */ /* 0x000fe20000000000 */
[----:B------:R-:W-:Y:S01]  /*3d30*/  FMUL.FTZ R166, R209, R166 ;  /* 0x000000a6d1a67220 */ /* 0x000fe20000410000 */
[----:B------:R-:W-:-:S03]  /*3d40*/  ISETP.GE.U32.AND P0, PT, R246, RZ, PT ;  /* 0x000000fff600720c */ /* 0x000fc60003f06070 */
[----:B------:R-:W-:Y:S01]  /*3d50*/  FMUL.FTZ R166, R166, UR13 ;  /* 0x0000000da6a67c20 */ /* 0x000fe20008410000 */
[----:B------:R-:W-:-:S04]  /*3d60*/  ISETP.GE.U32.AND.EX P0, PT, R247, 0x1000000, PT, P0 ;  /* 0x01000000f700780c */ /* 0x000fc80003f06100 */
[----:B------:R-:W-:Y:S02]  /*3d70*/  FSEL R136, R138, RZ, P0 ;  /* 0x000000ff8a887208 */ /* 0x000fe40000000000 */
[----:B------:R-:W-:Y:S02]  /*3d80*/  ISETP.GE.U32.AND P0, PT, R236, RZ, PT ;  /* 0x000000ffec00720c */ /* 0x000fe40003f06070 */
[----:B------:R-:W-:Y:S01]  /*3d90*/  F2FP.F16.F32.PACK_AB R139, R136, R139 ;  /* 0x0000008b888b723e */ /* 0x000fe200000000ff */
[----:B------:R-:W-:Y:S01]  /*3da0*/  FADD.FTZ R136, R180, -R137 ;  /* 0x80000089b4887221 */ /* 0x000fe20000010000 */
[----:B------:R-:W-:Y:S01]  /*3db0*/  ISETP.GE.U32.AND.EX P0, PT, R237, 0x1000000, PT, P0 ;  /* 0x01000000ed00780c */ /* 0x000fe20003f06100 */
[----:B------:R-:W-:Y:S02]  /*3dc0*/  FFMA.FTZ R137, R208, R164, R165 ;  /* 0x000000a4d0897223 */ /* 0x000fe400000100a5 */
[----:B------:R-:W-:Y:S01]  /*3dd0*/  FMUL.FTZ R136, R209, R136 ;  /* 0x00000088d1887220 */ /* 0x000fe20000410000 */
[----:B------:R-:W-:-:S02]  /*3de0*/  FSEL R138, R138, RZ, P0 ;  /* 0x000000ff8a8a7208 */ /* 0x000fc40000000000 */
[----:B------:R-:W-:Y:S01]  /*3df0*/  LOP3.LUT P0, RZ, R247, 0xff, RZ, 0xc0, !PT ;  /* 0x000000fff7ff7812 */ /* 0x000fe2000780c0ff */
[----:B------:R-:W-:Y:S01]  /*3e00*/  FMUL.FTZ R162, R136, UR13 ;  /* 0x0000000d88a27c20 */ /* 0x000fe20008410000 */
[----:B------:R-:W-:Y:S01]  /*3e10*/  F2FP.F16.F32.PACK_AB R163, R138, R163 ;  /* 0x000000a38aa3723e */ /* 0x000fe200000000ff */
[----:B------:R-:W-:Y:S01]  /*3e20*/  FADD.FTZ R138, R206, -R137 ;  /* 0x80000089ce8a7221 */ /* 0x000fe20000010000 */
[----:B------:R-:W-:-:S03]  /*3e30*/  FFMA.FTZ R137, R27, R164, R165 ;  /* 0x000000a41b897223 */ /* 0x000fc600000100a5 */
[----:B------:R-:W-:Y:S01]  /*3e40*/  FMUL.FTZ R136, R209, R138 ;  /* 0x0000008ad1887220 */ /* 0x000fe20000410000 */
[----:B------:R-:W-:Y:S02]  /*3e50*/  FSEL R138, R162, RZ, P0 ;  /* 0x000000ffa28a7208 */ /* 0x000fe40000000000 */
[----:B------:R-:W-:Y:S01]  /*3e60*/  LOP3.LUT P0, RZ, R247, 0xff00, RZ, 0xc0, !PT ;  /* 0x0000ff00f7ff7812 */ /* 0x000fe2000780c0ff */
[----:B------:R-:W-:Y:S01]  /*3e70*/  FMUL.FTZ R161, R136, UR13 ;  /* 0x0000000d88a17c20 */ /* 0x000fe20008410000 */
[----:B------:R-:W-:-:S04]  /*3e80*/  FADD.FTZ R136, R168, -R137 ;  /* 0x80000089a8887221 */ /* 0x000fc80000010000 */
[----:B------:R-:W-:Y:S01]  /*3e90*/  FSEL R137, R161, RZ, P0 ;  /* 0x000000ffa1897208 */ /* 0x000fe20000000000 */
        /* <DEDUP_REMOVED lines=11> */
[----:B------:R-:W-:Y:S02]  /*3f50*/  F2FP.F16.F32.PACK_AB R162, R137, R162 ;  /* 0x000000a289a2723e */ /* 0x000fe400000000ff */
[----:B------:R-:W-:Y:S01]  /*3f60*/  FSEL R161, R160, RZ, P0 ;  /* 0x000000ffa0a17208 */ /* 0x000fe20000000000 */
[----:B------:R-:W-:Y:S01]  /*3f70*/  FMUL.FTZ R167, R223, UR13 ;  /* 0x0000000ddfa77c20 */ /* 0x000fe20008410000 */
[----:B------:R-:W-:-:S04]  /*3f80*/  LOP3.LUT P0, RZ, R246, 0xff0000, RZ, 0xc0, !PT ;  /* 0x00ff0000f6ff7812 */ /* 0x000fc8000780c0ff */
[----:B------:R-:W-:Y:S02]  /*3f90*/  FSEL R160, R160, RZ, P0 ;  /* 0x000000ffa0a07208 */ /* 0x000fe40000000000 */
[----:B------:R-:W-:-:S04]  /*3fa0*/  LOP3.LUT P0, RZ, R236, 0xff000000, RZ, 0xc0, !PT ;  /* 0xff000000ecff7812 */ /* 0x000fc8000780c0ff */
[----:B------:R-:W-:Y:S02]  /*3fb0*/  FSEL R136, R226, RZ, P0 ;  /* 0x000000ffe2887208 */ /* 0x000fe40000000000 */
[----:B------:R-:W-:Y:S02]  /*3fc0*/  LOP3.LUT P0, RZ, R246, 0xff000000, RZ, 0xc0, !PT ;  /* 0xff000000f6ff7812 */ /* 0x000fe4000780c0ff */
[----:B------:R-:W-:Y:S02]  /*3fd0*/  F2FP.F16.F32.PACK_AB R161, R136, R161 ;  /* 0x000000a188a1723e */ /* 0x000fe400000000ff */
[----:B------:R-:W-:Y:S02]  /*3fe0*/  FSEL R223, R226, RZ, P0 ;  /* 0x000000ffe2df7208 */ /* 0x000fe40000000000 */
[----:B------:R-:W-:Y:S02]  /*3ff0*/  LOP3.LUT P0, RZ, R236, 0xff00, RZ, 0xc0, !PT ;  /* 0x0000ff00ecff7812 */ /* 0x000fe4000780c0ff */
[----:B------:R-:W-:-:S02]  /*4000*/  F2FP.F16.F32.PACK_AB R137, R223, R160 ;  /* 0x000000a0df89723e */ /* 0x000fc400000000ff */
[----:B------:R-:W-:Y:S02]  /*4010*/  FSEL R227, R167, RZ, P0 ;  /* 0x000000ffa7e37208 */ /* 0x000fe40000000000 */
[----:B------:R-:W-:-:S04]  /*4020*/  LOP3.LUT P0, RZ, R246, 0xff00, RZ, 0xc0, !PT ;  /* 0x0000ff00f6ff7812 */ /* 0x000fc8000780c0ff */
[----:B------:R-:W-:Y:S02]  /*4030*/  FSEL R167, R167, RZ, P0 ;  /* 0x000000ffa7a77208 */ /* 0x000fe40000000000 */
[----:B------:R-:W-:-:S04]  /*4040*/  LOP3.LUT P0, RZ, R236, 0xff, RZ, 0xc0, !PT ;  /* 0x000000ffecff7812 */ /* 0x000fc8000780c0ff */
[----:B------:R-:W-:Y:S02]  /*4050*/  FSEL R226, R166, RZ, P0 ;  /* 0x000000ffa6e27208 */ /* 0x000fe40000000000 */
[----:B------:R-:W-:-:S04]  /*4060*/  LOP3.LUT P0, RZ, R246, 0xff, RZ, 0xc0, !PT ;  /* 0x000000fff6ff7812 */ /* 0x000fc8000780c0ff */
[----:B------:R-:W-:-:S04]  /*4070*/  FSEL R160, R166, RZ, P0 ;  /* 0x000000ffa6a07208 */ /* 0x000fc80000000000 */
[----:B------:R-:W-:Y:S02]  /*4080*/  F2FP.F16.F32.PACK_AB R136, R167, R160 ;  /* 0x000000a0a788723e */ /* 0x000fe400000000ff */
[----:B------:R-:W-:Y:S01]  /*4090*/  F2FP.F16.F32.PACK_AB R160, R227, R226 ;  /* 0x000000e2e3a0723e */ /* 0x000fe200000000ff */
[----:B------:R-:W-:Y:S06]  /*40a0*/  BRA `(.L_x_1120) ;  /* 0x0000001000647947 */ /* 0x000fec0003800000 */
.L_x_1123:
[-CC-:B------:R-:W-:Y:S01]  /*40b0*/  FFMA.FTZ R64, R207, R164.reuse, R165.reuse ;  /* 0x000000a4cf407223 */ /* 0x180fe200000100a5 */
[-CC-:B------:R-:W-:Y:S01]  /*40c0*/  FFMA.FTZ R65, R3, R164.reuse, R165.reuse ;  /* 0x000000a403417223 */ /* 0x180fe200000100a5 */
[----:B------:R-:W-:Y:S01]  /*40d0*/  LOP3.LUT P0, RZ, R237, 0xff0000, RZ, 0xc0, !PT ;  /* 0x00ff0000edff7812 */ /* 0x000fe2000780c0ff */
[-C--:B------:R-:W-:Y:S01]  /*40e0*/  FFMA.FTZ R136, R16, R164.reuse, R165 ;  /* 0x000000a410887223 */ /* 0x080fe200000100a5 */
[----:B------:R-:W-:Y:S01]  /*40f0*/  FADD.FTZ R64, R205, -R64 ;  /* 0x80000040cd407221 */ /* 0x000fe20000010000 */
[----:B------:R-:W-:Y:S01]  /*4100*/  FADD.FTZ R66, R14, -R65 ;  /* 0x800000410e427221 */ /* 0x000fe20000010000 */
[--C-:B------:R-:W-:Y:S01]  /*4110*/  FFMA.FTZ R160, R170, R164, R165.reuse ;  /* 0x000000a4aaa07223 */ /* 0x100fe200000100a5 */
[----:B------:R-:W-:Y:S01]  /*4120*/  FADD.FTZ R136, R13, -R136 ;  /* 0x800000880d887221 */ /* 0x000fe20000010000 */
[C---:B-----5:R-:W-:Y:S01]  /*4130*/  FMUL.FTZ R67, R209.reuse, R64 ;  /* 0x00000040d1437220 */ /* 0x060fe20000410000 */
[C---:B------:R-:W-:Y:S01]  /*4140*/  FMUL.FTZ R64, R209.reuse, R66 ;  /* 0x00000042d1407220 */ /* 0x040fe20000410000 */
[--C-:B------:R-:W-:Y:S01]  /*4150*/  FFMA.FTZ R66, R222, R164, R165.reuse ;  /* 0x000000a4de427223 */ /* 0x100fe200000100a5 */
[----:B------:R-:W-:Y:S01]  /*4160*/  FMUL.FTZ R137, R209, R136 ;  /* 0x00000088d1897220 */ /* 0x000fe20000410000 */
[----:B------:R-:W-:Y:S01]  /*4170*/  FMUL.FTZ R65, R67, UR13 ;  /* 0x0000000d43417c20 */ /* 0x000fe20008410000 */
[----:B------:R-:W-:Y:S01]  /*4180*/  FADD.FTZ R160, R169, -R160 ;  /* 0x800000a0a9a07221 */ /* 0x000fe20000010000 */
[----:B------:R-:W-:Y:S01]  /*4190*/  FADD.FTZ R66, R221, -R66 ;  /* 0x80000042dd427221 */ /* 0x000fe20000010000 */
[--C-:B0-----:R-:W-:Y:S01]  /*41a0*/  FFMA.FTZ R167, R3, R164, R165.reuse ;  /* 0x000000a403a77223 */ /* 0x101fe200000100a5 */
[----:B------:R-:W-:Y:S01]  /*41b0*/  F2FP.F16.F32.PACK_AB R64, R137, R64 ;  /* 0x000000408940723e */ /* 0x000fe200000000ff */
[----:B------:R-:W-:Y:S01]  /*41c0*/  FFMA.FTZ R137, R183, R164, R165 ;  /* 0x000000a4b7897223 */ /* 0x000fe200000100a5 */
[----:B------:R-:W-:Y:S01]  /*41d0*/  FSEL R163, R65, RZ, P0 ;  /* 0x000000ff41a37208 */ /* 0x000fe20000000000 */
[----:B------:R-:W-:Y:S01]  /*41e0*/  FMUL.FTZ R66, R209, R66 ;  /* 0x00000042d1427220 */ /* 0x000fe20000410000 */
[----:B------:R-:W-:Y:S01]  /*41f0*/  LOP3.LUT P0, RZ, R247, 0xff0000, RZ, 0xc0, !PT ;  /* 0x00ff0000f7ff7812 */ /* 0x000fe2000780c0ff */
[----:B------:R-:W-:-:S03]  /*4200*/  FMUL.FTZ R160, R209, R160 ;  /* 0x000000a0d1a07220 */ /* 0x000fc60000410000 */
[----:B------:R-:W-:Y:S01]  /*4210*/  FSEL R139, R65, RZ, P0 ;  /* 0x000000ff418b7208 */ /* 0x000fe20000000000 */
[----:B------:R-:W-:Y:S01]  /*4220*/  FFMA.FTZ R65, R27, R164, R165 ;  /* 0x000000a41b417223 */ /* 0x000fe200000100a5 */
[----:B------:R-:W-:Y:S02]  /*4230*/  ISETP.GE.U32.AND P0, PT, R236, RZ, PT ;  /* 0x000000ffec00720c */ /* 0x000fe40003f06070 */
[C---:B------:R-:W-:Y:S01]  /*4240*/  F2FP.F16.F32.PACK_AB R67, R66.reuse, R67 ;  /* 0x000000434243723e */ /* 0x040fe200000000ff */
[----:B------:R-:W-:Y:S01]  /*4250*/  FMUL.FTZ R66, R66, UR13 ;  /* 0x0000000d42427c20 */ /* 0x000fe20008410000 */
[----:B------:R-:W-:Y:S01]  /*4260*/  ISETP.GE.U32.AND.EX P0, PT, R237, 0x1000000, PT, P0 ;  /* 0x01000000ed00780c */ /* 0x000fe20003f06100 */
[----:B------:R-:W-:-:S03]  /*4270*/  FADD.FTZ R138, R168, -R65 ;  /* 0x80000041a88a7221 */ /* 0x000fc60000010000 */
[----:B------:R-:W-:Y:S01]  /*4280*/  FSEL R136, R66, RZ, P0 ;  /* 0x000000ff42887208 */ /* 0x000fe20000000000 */
[----:B------:R-:W-:Y:S01]  /*4290*/  FMUL.FTZ R65, R209, R138 ;  /* 0x0000008ad1417220 */ /* 0x000fe20000410000 */
[----:B------:R-:W-:Y:S02]  /*42a0*/  ISETP.GE.U32.AND P0, PT, R246, RZ, PT ;  /* 0x000000fff600720c */ /* 0x000fe40003f06070 */
[----:B------:R-:W-:Y:S02]  /*42b0*/  F2FP.F16.F32.PACK_AB R163, R136, R163 ;  /* 0x000000a388a3723e */ /* 0x000fe400000000ff */
[----:B------:R-:W-:Y:S02]  /*42c0*/  ISETP.GE.U32.AND.EX P0, PT, R247, 0x1000000, PT, P0 ;  /* 0x01000000f700780c */ /* 0x000fe40003f06100 */
[----:B------:R-:W-:Y:S01]  /*42d0*/  F2FP.F16.F32.PACK_AB R65, R160, R65 ;  /* 0x00000041a041723e */ /* 0x000fe200000000ff */
[----:B------:R-:W-:Y:S01]  /*42e0*/  FFMA.FTZ R160, R170, R164, R165 ;  /* 0x000000a4aaa07223 */ /* 0x000fe200000100a5 */
[----:B------:R-:W-:-:S02]  /*42f0*/  FSEL R66, R66, RZ, P0 ;  /* 0x000000ff42427208 */ /* 0x000fc40000000000 */
[----:B------:R-:W-:Y:S01]  /*4300*/  LOP3.LUT P0, RZ, R247, 0xff, RZ, 0xc0, !PT ;  /* 0x000000fff7ff7812 */ /* 0x000fe2000780c0ff */
[----:B------:R-:W-:Y:S01]  /*4310*/  FADD.FTZ R166, R169, -R160 ;  /* 0x800000a0a9a67221 */ /* 0x000fe20000010000 */
[----:B------:R-:W-:Y:S01]  /*4320*/  F2FP.F16.F32.PACK_AB R139, R66, R139 ;  /* 0x0000008b428b723e */ /* 0x000fe200000000ff */
[----:B------:R-:W-:Y:S01]  /*4330*/  FADD.FTZ R66, R180, -R137 ;  /* 0x80000089b4427221 */ /* 0x000fe20000010000 */
[----:B------:R-:W-:Y:S01]  /*4340*/  FFMA.FTZ R137, R208, R164, R165 ;  /* 0x000000a4d0897223 */ /* 0x000fe200000100a5 */
[C---:B------:R-:W-:Y:S02]  /*4350*/  FMUL.FTZ R166, R209.reuse, R166 ;  /* 0x000000a6d1a67220 */ /* 0x040fe40000410000 */
[C---:B------:R-:W-:Y:S01]  /*4360*/  FMUL.FTZ R66, R209.reuse, R66 ;  /* 0x00000042d1427220 */ /* 0x040fe20000410000 */
[----:B------:R-:W-:Y:S01]  /*4370*/  FADD.FTZ R136, R206, -R137 ;  /* 0x80000089ce887221 */ /* 0x000fe20000010000 */
[----:B------:R-:W-:Y:S01]  /*4380*/  FMUL.FTZ R226, R166, UR13 ;  /* 0x0000000da6e27c20 */ /* 0x000fe20008410000 */
[----:B------:R-:W-:Y:S01]  /*4390*/  FADD.FTZ R166, R14, -R167 ;  /* 0x800000a70ea67221 */ /* 0x000fe20000010000 */
[----:B------:R-:W-:Y:S01]  /*43a0*/  FMUL.FTZ R162, R66, UR13 ;  /* 0x0000000d42a27c20 */ /* 0x000fe20008410000 */
[----:B------:R-:W-:-:S02]  /*43b0*/  FMUL.FTZ R137, R209, R136 ;  /* 0x00000088d1897220 */ /* 0x000fc40000410000 */
[----:B------:R-:W-:Y:S02]  /*43c0*/  FMUL.FTZ R166, R209, R166 ;  /* 0x000000a6d1a67220 */ /* 0x000fe40000410000 */
[C---:B------:R-:W-:Y:S01]  /*43d0*/  FMUL.FTZ R161, R137.reuse, UR13 ;  /* 0x0000000d89a17c20 */ /* 0x040fe20008410000 */
        /* <DEDUP_REMOVED lines=35> */
[----:B------:R-:W-:Y:S02]  /*4610*/  LOP3.LUT P0, RZ, R246, 0xff, RZ, 0xc0, !PT ;  /* 0x000000fff6ff7812 */ /* 0x000fe4000780c0ff */
[----:B------:R-:W-:Y:S02]  /*4620*/  F2FP.F16.F32.PACK_AB R160, R226, R167 ;  /* 0x000000a7e2a0723e */ /* 0x000fe400000000ff */
[----:B------:R-:W-:-:S04]  /*4630*/  FSEL R166, R166, RZ, P0 ;  /* 0x000000ffa6a67208 */ /* 0x000fc80000000000 */
[----:B------:R-:W-:Y:S01]  /*4640*/  F2FP.F16.F32.PACK_AB R136, R223, R166 ;  /* 0x000000a6df88723e */ /* 0x000fe200000000ff */
[----:B------:R-:W-:Y:S06]  /*4650*/  BRA `(.L_x_1120) ;  /* 0x0000000800f87947 */ /* 0x000fec0003800000 */
.L_x_1122:
[----:B------:R-:W-:Y:S01]  /*4660*/  UMOV UR4, UR6 ;  /* 0x0000000600047c82 */ /* 0x000fe20008000000 */
[----:B------:R-:W-:Y:S01]  /*4670*/  UMOV UR5, UR7 ;  /* 0x0000000700057c82 */ /* 0x000fe20008000000 */
[----:B------:R-:W-:-:S04]  /*4680*/  UISETP.NE.U32.AND UP0, UPT, UR4, URZ, UPT ;  /* 0x000000ff0400728c */ /* 0x000fc8000bf05070 */
[----:B------:R-:W-:-:S09]  /*4690*/  UISETP.NE.AND.EX UP0, UPT, UR5, URZ, UPT, UP0 ;  /* 0x000000ff0500728c */ /* 0x000fd2000bf05300 */
[----:B------:R-:W-:Y:S05]  /*46a0*/  BRA.U UP0, `(.L_x_1124) ;  /* 0x00000005004c7547 */ /* 0x000fea000b800000 */
[-CC-:B------:R-:W-:Y:S01]  /*46b0*/  FFMA.FTZ R136, R207, R164.reuse, R165.reuse ;  /* 0x000000a4cf887223 */ /* 0x180fe200000100a5 */
[--C-:B------:R-:W-:Y:S01]  /*46c0*/  HADD2.F32 R138, -RZ, R143.reuse.H0_H0 ;  /* 0x2000008fff8a7230 */ /* 0x100fe20000004100 */
[----:B------:R-:W-:Y:S01]  /*46d0*/  LOP3.LUT P0, RZ, R237, 0xff0000, RZ, 0xc0, !PT ;  /* 0x00ff0000edff7812 */ /* 0x000fe2000780c0ff */
[----:B------:R-:W-:Y:S02]  /*46e0*/  HADD2.F32 R160, -RZ, R143.H1_H1 ;  /* 0x3000008fffa07230 */ /* 0x000fe40000004100 */
[----:B------:R-:W-:Y:S01]  /*46f0*/  FADD.FTZ R136, R205, -R136 ;  /* 0x80000088cd887221 */ /* 0x000fe20000010000 */
[-CC-:B------:R-:W-:Y:S01]  /*4700*/  FFMA.FTZ R137, R183, R164.reuse, R165.reuse ;  /* 0x000000a4b7897223 */ /* 0x180fe200000100a5 */
[--C-:B------:R-:W-:Y:S02]  /*4710*/  FFMA.FTZ R223, R3, R164, R165.reuse ;  /* 0x000000a403df7223 */ /* 0x100fe400000100a5 */
[----:B-----5:R-:W-:Y:S01]  /*4720*/  FFMA.FTZ R136, R209, R136, R138 ;  /* 0x00000088d1887223 */ /* 0x020fe2000001008a */
[----:B------:R-:W-:-:S03]  /*4730*/  FFMA.FTZ R138, R222, R164, R165 ;  /* 0x000000a4de8a7223 */ /* 0x000fc600000100a5 */
[----:B------:R-:W-:Y:S01]  /*4740*/  FMUL.FTZ R136, R136, UR13 ;  /* 0x0000000d88887c20 */ /* 0x000fe20008410000 */
[----:B------:R-:W-:-:S04]  /*4750*/  FADD.FTZ R138, R221, -R138 ;  /* 0x8000008add8a7221 */ /* 0x000fc80000010000 */
[----:B------:R-:W-:Y:S01]  /*4760*/  FSEL R163, R136, RZ, P0 ;  /* 0x000000ff88a37208 */ /* 0x000fe20000000000 */
[----:B------:R-:W-:Y:S01]  /*4770*/  FFMA.FTZ R138, R209, R138, R160 ;  /* 0x0000008ad18a7223 */ /* 0x000fe200000100a0 */
[----:B------:R-:W-:-:S03]  /*4780*/  LOP3.LUT P0, RZ, R247, 0xff0000, RZ, 0xc0, !PT ;  /* 0x00ff0000f7ff7812 */ /* 0x000fc6000780c0ff */
[----:B------:R-:W-:Y:S01]  /*4790*/  FMUL.FTZ R138, R138, UR13 ;  /* 0x0000000d8a8a7c20 */ /* 0x000fe20008410000 */
[----:B------:R-:W-:Y:S02]  /*47a0*/  FSEL R139, R136, RZ, P0 ;  /* 0x000000ff888b7208 */ /* 0x000fe40000000000 */
[----:B------:R-:W-:-:S04]  /*47b0*/  ISETP.GE.U32.AND P0, PT, R236, RZ, PT ;  /* 0x000000ffec00720c */ /* 0x000fc80003f06070 */
[----:B------:R-:W-:-:S04]  /*47c0*/  ISETP.GE.U32.AND.EX P0, PT, R237, 0x1000000, PT, P0 ;  /* 0x01000000ed00780c */ /* 0x000fc80003f06100 */
[----:B------:R-:W-:Y:S02]  /*47d0*/  FSEL R160, R138, RZ, P0 ;  /* 0x000000ff8aa07208 */ /* 0x000fe40000000000 */
[----:B------:R-:W-:Y:S02]  /*47e0*/  ISETP.GE.U32.AND P0, PT, R246, RZ, PT ;  /* 0x000000fff600720c */ /* 0x000fe40003f06070 */
[----:B------:R-:W-:Y:S01]  /*47f0*/  F2FP.F16.F32.PACK_AB R163, R160, R163 ;  /* 0x000000a3a0a3723e */ /* 0x000fe200000000ff */
[----:B------:R-:W-:Y:S01]  /*4800*/  HADD2.F32 R160, -RZ, R142.H1_H1 ;  /* 0x3000008effa07230 */ /* 0x000fe20000004100 */
[----:B------:R-:W-:-:S04]  /*4810*/  ISETP.GE.U32.AND.EX P0, PT, R247, 0x1000000, PT, P0 ;  /* 0x01000000f700780c */ /* 0x000fc80003f06100 */
[----:B------:R-:W-:Y:S01]  /*4820*/  FSEL R136, R138, RZ, P0 ;  /* 0x000000ff8a887208 */ /* 0x000fe20000000000 */
[----:B------:R-:W-:Y:S01]  /*4830*/  HADD2.F32 R138, -RZ, R142.H0_H0 ;  /* 0x2000008eff8a7230 */ /* 0x000fe20000004100 */
[----:B------:R-:W-:Y:S02]  /*4840*/  LOP3.LUT P0, RZ, R237, 0xff, RZ, 0xc0, !PT ;  /* 0x000000ffedff7812 */ /* 0x000fe4000780c0ff */
[----:B------:R-:W-:Y:S01]  /*4850*/  F2FP.F16.F32.PACK_AB R139, R136, R139 ;  /* 0x0000008b888b723e */ /* 0x000fe200000000ff */
[----:B------:R-:W-:Y:S01]  /*4860*/  FADD.FTZ R136, R180, -R137 ;  /* 0x80000089b4887221 */ /* 0x000fe20000010000 */
[----:B------:R-:W-:-:S03]  /*4870*/  FFMA.FTZ R137, R208, R164, R165 ;  /* 0x000000a4d0897223 */ /* 0x000fc600000100a5 */
[----:B------:R-:W-:Y:S01]  /*4880*/  FFMA.FTZ R136, R209, R136, R138 ;  /* 0x00000088d1887223 */ /* 0x000fe2000001008a */
[----:B------:R-:W-:Y:S01]  /*4890*/  FADD.FTZ R138, R206, -R137 ;  /* 0x80000089ce8a7221 */ /* 0x000fe20000010000 */
[----:B------:R-:W-:-:S03]  /*48a0*/  FFMA.FTZ R137, R27, R164, R165 ;  /* 0x000000a41b897223 */ /* 0x000fc600000100a5 */
[----:B------:R-:W-:Y:S01]  /*48b0*/  FFMA.FTZ R161, R209, R138, R160 ;  /* 0x0000008ad1a17223 */ /* 0x000fe200000100a0 */
[----:B------:R-:W-:Y:S01]  /*48c0*/  FMUL.FTZ R160, R136, UR13 ;  /* 0x0000000d88a07c20 */ /* 0x000fe20008410000 */
[----:B------:R-:W-:Y:S01]  /*48d0*/  FFMA.FTZ R138, R170, R164, R165 ;  /* 0x000000a4aa8a7223 */ /* 0x000fe200000100a5 */
[----:B------:R-:W-:Y:S01]  /*48e0*/  FADD.FTZ R136, R168, -R137 ;  /* 0x80000089a8887221 */ /* 0x000fe20000010000 */
[----:B------:R-:W-:Y:S02]  /*48f0*/  HADD2.F32 R137, -RZ, R141.H1_H1 ;  /* 0x3000008dff897230 */ /* 0x000fe40000004100 */
[----:B------:R-:W-:Y:S01]  /*4900*/  FMUL.FTZ R161, R161, UR13 ;  /* 0x0000000da1a17c20 */ /* 0x000fe20008410000 */
[----:B------:R-:W-:Y:S01]  /*4910*/  FSEL R162, R160, RZ, P0 ;  /* 0x000000ffa0a27208 */ /* 0x000fe20000000000 */
[----:B0-----:R-:W-:Y:S01]  /*4920*/  FADD.FTZ R166, R169, -R138 ;  /* 0x8000008aa9a67221 */ /* 0x001fe20000010000 */
[----:B------:R-:W-:-:S03]  /*4930*/  LOP3.LUT P0, RZ, R247, 0xff, RZ, 0xc0, !PT ;  /* 0x000000fff7ff7812 */ /* 0x000fc6000780c0ff */
[----:B------:R-:W-:Y:S01]  /*4940*/  FFMA.FTZ R166, R209, R166, R137 ;  /* 0x000000a6d1a67223 */ /* 0x000fe20000010089 */
[----:B------:R-:W-:Y:S01]  /*4950*/  FSEL R138, R160, RZ, P0 ;  /* 0x000000ffa08a7208 */ /* 0x000fe20000000000 */
[----:B------:R-:W-:Y:S01]  /*4960*/  HADD2.F32 R160, -RZ, R141.H0_H0 ;  /* 0x2000008dffa07230 */ /* 0x000fe20000004100 */
[----:B------:R-:W-:Y:S01]  /*4970*/  LOP3.LUT P0, RZ, R247, 0xff00, RZ, 0xc0, !PT ;  /* 0x0000ff00f7ff7812 */ /* 0x000fe2000780c0ff */
[----:B------:R-:W-:Y:S01]  /*4980*/  FMUL.FTZ R226, R166, UR13 ;  /* 0x0000000da6e27c20 */ /* 0x000fe20008410000 */
[----:B------:R-:W-:Y:S02]  /*4990*/  FADD.FTZ R166, R14, -R223 ;  /* 0x800000df0ea67221 */ /* 0x000fe40000010000 */
[----:B------:R-:W-:Y:S01]  /*49a0*/  FSEL R137, R161, RZ, P0 ;  /* 0x000000ffa1897208 */ /* 0x000fe20000000000 */
[----:B------:R-:W-:Y:S01]  /*49b0*/  FFMA.FTZ R136, R209, R136, R160 ;  /* 0x00000088d1887223 */ /* 0x000fe200000100a0 */
[----:B------:R-:W-:Y:S01]  /*49c0*/  LOP3.LUT P0, RZ, R237, 0xff00, RZ, 0xc0, !PT ;  /* 0x0000ff00edff7812 */ /* 0x000fe2000780c0ff */
[----:B------:R-:W-:Y:S01]  /*49d0*/  HADD2.F32 R160, -RZ, R140.H1_H1 ;  /* 0x3000008cffa07230 */ /* 0x000fe20000004100 */
[----:B------:R-:W-:Y:S01]  /*49e0*/  F2FP.F16.F32.PACK_AB R138, R137, R138 ;  /* 0x0000008a898a723e */ /* 0x000fe200000000ff */
[----:B------:R-:W-:Y:S01]  /*49f0*/  FMUL.FTZ R137, R136, UR13 ;  /* 0x0000000d88897c20 */ /* 0x000fe20008410000 */
[----:B------:R-:W-:Y:S01]  /*4a00*/  FSEL R167, R161, RZ, P0 ;  /* 0x000000ffa1a77208 */ /* 0x000fe20000000000 */
[----:B------:R-:W-:Y:S01]  /*4a10*/  FFMA.FTZ R136, R16, R164, R165 ;  /* 0x000000a410887223 */ /* 0x000fe200000100a5 */
[----:B------:R-:W-:-:S02]  /*4a20*/  LOP3.LUT P0, RZ, R236, 0xff0000, RZ, 0xc0, !PT ;  /* 0x00ff0000ecff7812 */ /* 0x000fc4000780c0ff */
[----:B------:R-:W-:Y:S01]  /*4a30*/  F2FP.F16.F32.PACK_AB R162, R167, R162 ;  /* 0x000000a2a7a2723e */ /* 0x000fe200000000ff */
[----:B------:R-:W-:Y:S01]  /*4a40*/  FADD.FTZ R136, R13, -R136 ;  /* 0x800000880d887221 */ /* 0x000fe20000010000 */
[----:B------:R-:W-:Y:S02]  /*4a50*/  FSEL R161, R137, RZ, P0 ;  /* 0x000000ff89a17208 */ /* 0x000fe40000000000 */
[----:B------:R-:W-:Y:S01]  /*4a60*/  LOP3.LUT P0, RZ, R246, 0xff0000, RZ, 0xc0, !PT ;  /* 0x00ff0000f6ff7812 */ /* 0x000fe2000780c0ff */
[----:B------:R-:W-:-:S03]  /*4a70*/  FFMA.FTZ R160, R209, R136, R160 ;  /* 0x00000088d1a07223 */ /* 0x000fc600000100a0 */
[----:B------:R-:W-:Y:S01]  /*4a80*/  FSEL R137, R137, RZ, P0 ;  /* 0x000000ff89897208 */ /* 0x000fe20000000000 */
[----:B------:R-:W-:Y:S01]  /*4a90*/  FMUL.FTZ R223, R160, UR13 ;  /* 0x0000000da0df7c20 */ /* 0x000fe20008410000 */
[----:B------:R-:W-:-:S04]  /*4aa0*/  LOP3.LUT P0, RZ, R236, 0xff000000, RZ, 0xc0, !PT ;  /* 0xff000000ecff7812 */ /* 0x000fc8000780c0ff */
[----:B------:R-:W-:Y:S02]  /*4ab0*/  FSEL R136, R226, RZ, P0 ;  /* 0x000000ffe2887208 */ /* 0x000fe40000000000 */
[----:B------:R-:W-:Y:S02]  /*4ac0*/  LOP3.LUT P0, RZ, R246, 0xff000000, RZ, 0xc0, !PT ;  /* 0xff000000f6ff7812 */ /* 0x000fe4000780c0ff */
[----:B------:R-:W-:Y:S02]  /*4ad0*/  F2FP.F16.F32.PACK_AB R161, R136, R161 ;  /* 0x000000a188a1723e */ /* 0x000fe400000000ff */
[----:B------:R-:W-:Y:S01]  /*4ae0*/  FSEL R160, R226, RZ, P0 ;  /* 0x000000ffe2a07208 */ /* 0x000fe20000000000 */
[----:B------:R-:W-:Y:S01]  /*4af0*/  HADD2.F32 R226, -RZ, R140.H0_H0 ;  /* 0x2000008cffe27230 */ /* 0x000fe20000004100 */
[----:B------:R-:W-:Y:S02]  /*4b00*/  LOP3.LUT P0, RZ, R236, 0xff00, RZ, 0xc0, !PT ;  /* 0x0000ff00ecff7812 */ /* 0x000fe4000780c0ff */
[----:B------:R-:W-:-:S02]  /*4b10*/  F2FP.F16.F32.PACK_AB R137, R160, R137 ;  /* 0x00000089a089723e */ /* 0x000fc400000000ff */
[----:B------:R-:W-:Y:S01]  /*4b20*/  FFMA.FTZ R166, R209, R166, R226 ;  /* 0x000000a6d1a67223 */ /* 0x000fe200000100e2 */
[----:B------:R-:W-:Y:S02]  /*4b30*/  FSEL R226, R223, RZ, P0 ;  /* 0x000000ffdfe27208 */ /* 0x000fe40000000000 */
[----:B------:R-:W-:Y:S01]  /*4b40*/  LOP3.LUT P0, RZ, R246, 0xff00, RZ, 0xc0, !PT ;  /* 0x0000ff00f6ff7812 */ /* 0x000fe2000780c0ff */
[----:B------:R-:W-:-:S03]  /*4b50*/  FMUL.FTZ R166, R166, UR13 ;  /* 0x0000000da6a67c20 */ /* 0x000fc60008410000 */
        /* <DEDUP_REMOVED lines=8> */
.L_x_1124:
[-CC-:B------:R-:W-:Y:S01]  /*4be0*/  FFMA.FTZ R64, R207, R164.reuse, R165.reuse ;  /* 0x000000a4cf407223 */ /* 0x180fe200000100a5 */
[--C-:B------:R-:W-:Y:S02]  /*4bf0*/  HADD2.F32 R66, -RZ, R143.reuse.H0_H0 ;  /* 0x2000008fff427230 */ /* 0x100fe40000004100 */
[-CC-:B------:R-:W-:Y:S01]  /*4c00*/  FFMA.FTZ R136, R222, R164.reuse, R165.reuse ;  /* 0x000000a4de887223 */ /* 0x180fe200000100a5 */
[----:B------:R-:W-:Y:S02]  /*4c10*/  HADD2.F32 R65, -RZ, R143.H1_H1 ;  /* 0x3000008fff417230 */ /* 0x000fe40000004100 */
[----:B------:R-:W-:Y:S01]  /*4c20*/  FADD.FTZ R64, R205, -R64 ;  /* 0x80000040cd407221 */ /* 0x000fe20000010000 */
[----:B------:R-:W-:Y:S01]  /*4c30*/  FFMA.FTZ R67, R27, R164, R165 ;  /* 0x000000a41b437223 */ /* 0x000fe200000100a5 */
[----:B------:R-:W-:Y:S01]  /*4c40*/  FADD.FTZ R136, R221, -R136 ;  /* 0x80000088dd887221 */ /* 0x000fe20000010000 */
[--C-:B------:R-:W-:Y:S02]  /*4c50*/  HADD2.F32 R139, -RZ, R141.reuse.H0_H0 ;  /* 0x2000008dff8b7230 */ /* 0x100fe40000004100 */
[C---:B-----5:R-:W-:Y:S01]  /*4c60*/  FFMA.FTZ R64, R209.reuse, R64, R66 ;  /* 0x00000040d1407223 */ /* 0x060fe20000010042 */
[----:B------:R-:W-:Y:S01]  /*4c70*/  FADD.FTZ R138, R168, -R67 ;  /* 0x80000043a88a7221 */ /* 0x000fe20000010000 */
[----:B------:R-:W-:Y:S01]  /*4c80*/  FFMA.FTZ R137, R209, R136, R65 ;  /* 0x00000088d1897223 */ /* 0x000fe20000010041 */
[----:B------:R-:W-:Y:S01]  /*4c90*/  LOP3.LUT P0, RZ, R237, 0xff0000, RZ, 0xc0, !PT ;  /* 0x00ff0000edff7812 */ /* 0x000fe2000780c0ff */
[----:B------:R-:W-:Y:S01]  /*4ca0*/  FMUL.FTZ R65, R64, UR13 ;  /* 0x0000000d40417c20 */ /* 0x000fe20008410000 */
[----:B------:R-:W-:Y:S01]  /*4cb0*/  FFMA.FTZ R136, R209, R138, R139 ;  /* 0x0000008ad1887223 */ /* 0x000fe2000001008b */
[-CC-:B------:R-:W-:Y:S01]  /*4cc0*/  FFMA.FTZ R138, R170, R164.reuse, R165.reuse ;  /* 0x000000a4aa8a7223 */ /* 0x180fe200000100a5 */
[----:B------:R-:W-:Y:S01]  /*4cd0*/  FFMA.FTZ R66, R16, R164, R165 ;  /* 0x000000a410427223 */ /* 0x000fe200000100a5 */
[----:B------:R-:W-:Y:S01]  /*4ce0*/  HADD2.F32 R160, -RZ, R141.H1_H1 ;  /* 0x3000008dffa07230 */ /* 0x000fe20000004100 */
[----:B------:R-:W-:Y:S01]  /*4cf0*/  FSEL R163, R65, RZ, P0 ;  /* 0x000000ff41a37208 */ /* 0x000fe20000000000 */
[----:B------:R-:W-:Y:S01]  /*4d00*/  FADD.FTZ R138, R169, -R138 ;  /* 0x8000008aa98a7221 */ /* 0x000fe20000010000 */
[----:B------:R-:W-:Y:S01]  /*4d10*/  LOP3.LUT P0, RZ, R247, 0xff0000, RZ, 0xc0, !PT ;  /* 0x00ff0000f7ff7812 */ /* 0x000fe2000780c0ff */
[----:B------:R-:W-:-:S02]  /*4d20*/  HADD2.F32 R67, -RZ, R140.H1_H1 ;  /* 0x3000008cff437230 */ /* 0x000fc40000004100 */
[----:B------:R-:W-:Y:S01]  /*4d30*/  FADD.FTZ R66, R13, -R66 ;  /* 0x800000420d427221 */ /* 0x000fe20000010000 */
[----:B------:R-:W-:Y:S01]  /*4d40*/  FFMA.FTZ R161, R209, R138, R160 ;  /* 0x0000008ad1a17223 */ /* 0x000fe200000100a0 */
[----:B------:R-:W-:Y:S01]  /*4d50*/  FSEL R139, R65, RZ, P0 ;  /* 0x000000ff418b7208 */ /* 0x000fe20000000000 */
[----:B------:R-:W-:Y:S01]  /*4d60*/  FFMA.FTZ R65, R3, R164, R165 ;  /* 0x000000a403417223 */ /* 0x000fe200000100a5 */
[----:B------:R-:W-:Y:S01]  /*4d70*/  ISETP.GE.U32.AND P0, PT, R236, RZ, PT ;  /* 0x000000ffec00720c */ /* 0x000fe20003f06070 */
[----:B------:R-:W-:Y:S01]  /*4d80*/  FFMA.FTZ R138, R209, R66, R67 ;  /* 0x00000042d18a7223 */ /* 0x000fe20000010043 */
[C---:B------:R-:W-:Y:S01]  /*4d90*/  F2FP.F16.F32.PACK_AB R67, R137.reuse, R64 ;  /* 0x000000408943723e */ /* 0x040fe200000000ff */
[----:B------:R-:W-:Y:S01]  /*4da0*/  FMUL.FTZ R137, R137, UR13 ;  /* 0x0000000d89897c20 */ /* 0x000fe20008410000 */
[----:B------:R-:W-:Y:S01]  /*4db0*/  ISETP.GE.U32.AND.EX P0, PT, R237, 0x1000000, PT, P0 ;  /* 0x01000000ed00780c */ /* 0x000fe20003f06100 */
[----:B------:R-:W-:Y:S01]  /*4dc0*/  FADD.FTZ R64, R14, -R65 ;  /* 0x800000410e407221 */ /* 0x000fe20000010000 */
[----:B------:R-:W-:Y:S01]  /*4dd0*/  HADD2.F32 R160, -RZ, R140.H0_H0 ;  /* 0x2000008cffa07230 */ /* 0x000fe20000004100 */
[----:B------:R-:W-:Y:S01]  /*4de0*/  F2FP.F16.F32.PACK_AB R65, R161, R136 ;  /* 0x00000088a141723e */ /* 0x000fe200000000ff */
[----:B------:R-:W-:Y:S01]  /*4df0*/  FFMA.FTZ R223, R3, R164, R165 ;  /* 0x000000a403df7223 */ /* 0x000fe200000100a5 */
[----:B------:R-:W-:-:S02]  /*4e00*/  FSEL R66, R137, RZ, P0 ;  /* 0x000000ff89427208 */ /* 0x000fc40000000000 */
[----:B------:R-:W-:Y:S01]  /*4e10*/  ISETP.GE.U32.AND P0, PT, R246, RZ, PT ;  /* 0x000000fff600720c */ /* 0x000fe20003f06070 */
[----:B0-----:R-:W-:Y:S01]  /*4e20*/  FFMA.FTZ R167, R209, R64, R160 ;  /* 0x00000040d1a77223 */ /* 0x001fe200000100a0 */
[----:B------:R-:W-:Y:S02]  /*4e30*/  F2FP.F16.F32.PACK_AB R163, R66, R163 ;  /* 0x000000a342a3723e */ /* 0x000fe400000000ff */
[----:B------:R-:W-:Y:S02]  /*4e40*/  ISETP.GE.U32.AND.EX P0, PT, R247, 0x1000000, PT, P0 ;  /* 0x01000000f700780c */ /* 0x000fe40003f06100 */
[----:B------:R-:W-:Y:S02]  /*4e50*/  F2FP.F16.F32.PACK_AB R64, R138, R167 ;  /* 0x000000a78a40723e */ /* 0x000fe400000000ff */
[----:B------:R-:W-:Y:S01]  /*4e60*/  FSEL R136, R137, RZ, P0 ;  /* 0x000000ff89887208 */ /* 0x000fe20000000000 */
[----:B------:R-:W-:Y:S01]  /*4e70*/  FFMA.FTZ R137, R183, R164, R165 ;  /* 0x000000a4b7897223 */ /* 0x000fe200000100a5 */
[----:B------:R-:W-:-:S02]  /*4e80*/  LOP3.LUT P0, RZ, R237, 0xff, RZ, 0xc0, !PT ;  /* 0x000000ffedff7812 */ /* 0x000fc4000780c0ff */
[----:B------:R-:W-:Y:S01]  /*4e90*/  F2FP.F16.F32.PACK_AB R139, R136, R139 ;  /* 0x0000008b888b723e */ /* 0x000fe200000000ff */
[----:B------:R-:W-:Y:S02]  /*4ea0*/  HADD2.F32 R136, -RZ, R142.H0_H0 ;  /* 0x2000008eff887230 */ /* 0x000fe40000004100 */
[----:B------:R-:W-:Y:S01]  /*4eb0*/  FADD.FTZ R66, R180, -R137 ;  /* 0x80000089b4427221 */ /* 0x000fe20000010000 */
[----:B------:R-:W-:-:S03]  /*4ec0*/  FFMA.FTZ R137, R208, R164, R165 ;  /* 0x000000a4d0897223 */ /* 0x000fc600000100a5 */
[----:B------:R-:W-:Y:S01]  /*4ed0*/  FFMA.FTZ R138, R209, R66, R136 ;  /* 0x00000042d18a7223 */ /* 0x000fe20000010088 */
[----:B------:R-:W-:Y:S02]  /*4ee0*/  HADD2.F32 R136, -RZ, R142.H1_H1 ;  /* 0x3000008eff887230 */ /* 0x000fe40000004100 */
[----:B------:R-:W-:Y:S01]  /*4ef0*/  FADD.FTZ R66, R206, -R137 ;  /* 0x80000089ce427221 */ /* 0x000fe20000010000 */
[--C-:B------:R-:W-:Y:S01]  /*4f00*/  FFMA.FTZ R137, R27, R164, R165.reuse ;  /* 0x000000a41b897223 */ /* 0x100fe200000100a5 */
[----:B------:R-:W-:Y:S02]  /*4f10*/  FMUL.FTZ R161, R138, UR13 ;  /* 0x0000000d8aa17c20 */ /* 0x000fe40008410000 */
[----:B------:R-:W-:Y:S01]  /*4f20*/  FFMA.FTZ R167, R209, R66, R136 ;  /* 0x00000042d1a77223 */ /* 0x000fe20000010088 */
[----:B------:R-:W-:Y:S01]  /*4f30*/  FFMA.FTZ R66, R170, R164, R165 ;  /* 0x000000a4aa427223 */ /* 0x000fe200000100a5 */
[----:B------:R-:W-:Y:S01]  /*4f40*/  FADD.FTZ R136, R168, -R137 ;  /* 0x80000089a8887221 */ /* 0x000fe20000010000 */
[----:B------:R-:W-:Y:S01]  /*4f50*/  FSEL R162, R161, RZ, P0 ;  /* 0x000000ffa1a27208 */ /* 0x000fe20000000000 */
[--C-:B------:R-:W-:Y:S01]  /*4f60*/  HADD2.F32 R137, -RZ, R141.reuse.H1_H1 ;  /* 0x3000008dff897230 */ /* 0x100fe20000004100 */
[----:B------:R-:W-:Y:S01]  /*4f70*/  LOP3.LUT P0, RZ, R247, 0xff, RZ, 0xc0, !PT ;  /* 0x000000fff7ff7812 */ /* 0x000fe2000780c0ff */
[----:B------:R-:W-:Y:S01]  /*4f80*/  FADD.FTZ R160, R169, -R66 ;  /* 0x80000042a9a07221 */ /* 0x000fe20000010000 */
[----:B------:R-:W-:Y:S01]  /*4f90*/  F2FP.F16.F32.PACK_AB R66, R167, R138 ;  /* 0x0000008aa742723e */ /* 0x000fe200000000ff */
[----:B------:R-:W-:-:S02]  /*4fa0*/  HADD2.F32 R138, -RZ, R141.H0_H0 ;  /* 0x2000008dff8a7230 */ /* 0x000fc40000004100 */
[----:B------:R-:W-:Y:S01]  /*4fb0*/  FMUL.FTZ R167, R167, UR13 ;  /* 0x0000000da7a77c20 */ /* 0x000fe20008410000 */
[----:B------:R-:W-:Y:S01]  /*4fc0*/  FSEL R161, R161, RZ, P0 ;  /* 0x000000ffa1a17208 */ /* 0x000fe20000000000 */
[----:B------:R-:W-:Y:S01]  /*4fd0*/  FFMA.FTZ R160, R209, R160, R137 ;  /* 0x000000a0d1a07223 */ /* 0x000fe20000010089 */
[----:B------:R-:W-:Y:S01]  /*4fe0*/  LOP3.LUT P0, RZ, R247, 0xff00, RZ, 0xc0, !PT ;  /* 0x0000ff00f7ff7812 */ /* 0x000fe2000780c0ff */
[----:B------:R-:W-:Y:S02]  /*4ff0*/  FFMA.FTZ R136, R209, R136, R138 ;  /* 0x00000088d1887223 */ /* 0x000fe4000001008a */
[----:B------:R-:W-:Y:S01]  /*5000*/  FMUL.FTZ R226, R160, UR13 ;  /* 0x0000000da0e27c20 */ /* 0x000fe20008410000 */
[----:B------:R-:W-:Y:S01]  /*5010*/  FSEL R138, R167, RZ, P0 ;  /* 0x000000ffa78a7208 */ /* 0x000fe20000000000 */
[----:B------:R-:W-:Y:S01]  /*5020*/  FMUL.FTZ R137, R136, UR13 ;  /* 0x0000000d88897c20 */ /* 0x000fe20008410000 */
[----:B------:R-:W-:Y:S01]  /*5030*/  LOP3.LUT P0, RZ, R237, 0xff00, RZ, 0xc0, !PT ;  /* 0x0000ff00edff7812 */ /* 0x000fe2000780c0ff */
[----:B------:R-:W-:Y:S01]  /*5040*/  FFMA.FTZ R136, R16, R164, R165 ;  /* 0x000000a410887223 */ /* 0x000fe200000100a5 */
[----:B------:R-:W-:Y:S01]  /*5050*/  F2FP.F16.F32.PACK_AB R138, R138, R161 ;  /* 0x000000a18a8a723e */ /* 0x000fe200000000ff */
[----:B------:R-:W-:Y:S01]  /*5060*/  HADD2.F32 R160, -RZ, R140.H1_H1 ;  /* 0x3000008cffa07230 */ /* 0x000fe20000004100 */
[----:B------:R-:W-:Y:S01]  /*5070*/  FSEL R167, R167, RZ, P0 ;  /* 0x000000ffa7a77208 */ /* 0x000fe20000000000 */
[----:B------:R-:W-:Y:S01]  /*5080*/  FADD.FTZ R136, R13, -R136 ;  /* 0x800000880d887221 */ /* 0x000fe20000010000 */
[----:B------:R-:W-:-:S02]  /*5090*/  LOP3.LUT P0, RZ, R236, 0xff0000, RZ, 0xc0, !PT ;  /* 0x00ff0000ecff7812 */ /* 0x000fc4000780c0ff */
[----:B------:R-:W-:Y:S01]  /*50a0*/  F2FP.F16.F32.PACK_AB R162, R167, R162 ;  /* 0x000000a2a7a2723e */ /* 0x000fe200000000ff */
[----:B------:R-:W-:Y:S01]  /*50b0*/  FFMA.FTZ R166, R209, R136, R160 ;  /* 0x00000088d1a67223 */ /* 0x000fe200000100a0 */
[C---:B------:R-:W-:Y:S01]  /*50c0*/  FSEL R161, R137.reuse, RZ, P0 ;  /* 0x000000ff89a17208 */ /* 0x040fe20000000000 */
[----:B------:R-:W-:Y:S01]  /*50d0*/  FADD.FTZ R160, R14, -R223 ;  /* 0x800000df0ea07221 */ /* 0x000fe20000010000 */
[----:B------:R-:W-:Y:S01]  /*50e0*/  LOP3.LUT P0, RZ, R246, 0xff0000, RZ, 0xc0, !PT ;  /* 0x00ff0000f6ff7812 */ /* 0x000fe2000780c0ff */
[----:B------:R-:W-:Y:S01]  /*50f0*/  FMUL.FTZ R223, R166, UR13 ;  /* 0x0000000da6df7c20 */ /* 0x000fe20008410000 */
[----:B------:R-:W-:Y:S02]  /*5100*/  HADD2.F32 R166, -RZ, R140.H0_H0 ;  /* 0x2000008cffa67230 */ /* 0x000fe40000004100 */
        /* <DEDUP_REMOVED lines=18> */
[----:B------:R-:W-:-:S07]  /*5230*/  F2FP.F16.F32.PACK_AB R160, R227, R166 ;  /* 0x000000a6e3a0723e */ /* 0x000fce00000000ff */
.L_x_1120:
        /* <DEDUP_REMOVED lines=14> */
.L_x_1116:
[----:B------:R-:W-:Y:S05]  /*5320*/  BSYNC.RECONVERGENT B1 ;  /* 0x0000000000017941 */ /* 0x000fea0003800200 */
.L_x_1115:
        /* <DEDUP_REMOVED lines=12> */
[--C-:B------:R-:W-:Y:S01]  /*53f0*/  HADD2.F32 R66, -RZ, R35.reuse.H0_H0 ;  /* 0x20000023ff427230 */ /* 0x100fe20000004100 */
[----:B------:R-:W-:Y:S01]  /*5400*/  LOP3.LUT P6, RZ, R235, 0xff0000, RZ, 0xc0, !PT ;  /* 0x00ff0000ebff7812 */ /* 0x000fe200078cc0ff */
[----:B------:R-:W-:Y:S02]  /*5410*/  HADD2.F32 R136, -RZ, R35.H1_H1 ;  /* 0x30000023ff887230 */ /* 0x000fe40000004100 */
[----:B------:R-:W-:Y:S01]  /*5420*/  FADD.FTZ R64, R201, -R64 ;  /* 0x80000040c9407221 */ /* 0x000fe20000010000 */
[-CC-:B------:R-:W-:Y:S01]  /*5430*/  FFMA.FTZ R137, R204, R164.reuse, R165.reuse ;  /* 0x000000a4cc897223 */ /* 0x180fe200000100a5 */
[--C-:B0-----:R-:W-:Y:S02]  /*5440*/  HADD2.F32 R166, -RZ, R32.reuse.H1_H1 ;  /* 0x30000020ffa67230 */ /* 0x101fe40000004100 */
[--C-:B------:R-:W-:Y:S01]  /*5450*/  FFMA.FTZ R167, R7, R164, R165.reuse ;  /* 0x000000a407a77223 */ /* 0x100fe200000100a5 */
[----:B-----5:R-:W-:Y:S01]  /*5460*/  FFMA.FTZ R64, R209, R64, R66 ;  /* 0x00000040d1407223 */ /* 0x020fe20000010042 */
[----:B------:R-:W-:Y:S01]  /*5470*/  FFMA.FTZ R66, R220, R164, R165 ;  /* 0x000000a4dc427223 */ /* 0x000fe200000100a5 */
[----:B------:R-:W-:-:S02]  /*5480*/  HADD2.F32 R226, -RZ, R32.H0_H0 ;  /* 0x20000020ffe27230 */ /* 0x000fc40000004100 */
[----:B------:R-:W-:Y:S01]  /*5490*/  FMUL.FTZ R65, R64, UR13 ;  /* 0x0000000d40417c20 */ /* 0x000fe20008410000 */
[----:B------:R-:W-:-:S04]  /*54a0*/  FADD.FTZ R66, R219, -R66 ;  /* 0x80000042db427221 */ /* 0x000fc80000010000 */
[----:B------:R-:W-:Y:S01]  /*54b0*/  FSEL R163, R65, RZ, P6 ;  /* 0x000000ff41a37208 */ /* 0x000fe20003000000 */
[----:B------:R-:W-:Y:S01]  /*54c0*/  FFMA.FTZ R67, R209, R66, R136 ;  /* 0x00000042d1437223 */ /* 0x000fe20000010088 */
[----:B------:R-:W-:Y:S01]  /*54d0*/  LOP3.LUT P6, RZ, R245, 0xff0000, RZ, 0xc0, !PT ;  /* 0x00ff0000f5ff7812 */ /* 0x000fe200078cc0ff */
[----:B------:R-:W-:Y:S01]  /*54e0*/  FADD.FTZ R136, R202, -R137 ;  /* 0x80000089ca887221 */ /* 0x000fe20000010000 */
[----:B------:R-:W-:Y:S02]  /*54f0*/  HADD2.F32 R137, -RZ, R33.H1_H1 ;  /* 0x30000021ff897230 */ /* 0x000fe40000004100 */
[----:B------:R-:W-:Y:S01]  /*5500*/  FSEL R139, R65, RZ, P6 ;  /* 0x000000ff418b7208 */ /* 0x000fe20003000000 */
[C---:B------:R-:W-:Y:S01]  /*5510*/  FMUL.FTZ R65, R67.reuse, UR13 ;  /* 0x0000000d43417c20 */ /* 0x040fe20008410000 */
[----:B------:R-:W-:Y:S02]  /*5520*/  ISETP.GE.U32.AND P6, PT, R244, RZ, PT ;  /* 0x000000fff400720c */ /* 0x000fe40003fc6070 */
[----:B------:R-:W-:-:S02]  /*5530*/  F2FP.F16.F32.PACK_AB R67, R67, R64 ;  /* 0x000000404343723e */ /* 0x000fc400000000ff */
[----:B------:R-:W-:-:S04]  /*5540*/  ISETP.GE.U32.AND.EX P6, PT, R245, 0x1000000, PT, P6 ;  /* 0x01000000f500780c */ /* 0x000fc80003fc6160 */
[----:B------:R-:W-:Y:S02]  /*5550*/  FSEL R66, R65, RZ, P6 ;  /* 0x000000ff41427208 */ /* 0x000fe40003000000 */
[----:B------:R-:W-:Y:S02]  /*5560*/  ISETP.GE.U32.AND P6, PT, R234, RZ, PT ;  /* 0x000000ffea00720c */ /* 0x000fe40003fc6070 */
[----:B------:R-:W-:Y:S01]  /*5570*/  F2FP.F16.F32.PACK_AB R139, R66, R139 ;  /* 0x0000008b428b723e */ /* 0x000fe200000000ff */
[----:B------:R-:W-:Y:S01]  /*5580*/  HADD2.F32 R66, -RZ, R34.H0_H0 ;  /* 0x20000022ff427230 */ /* 0x000fe20000004100 */
[----:B------:R-:W-:-:S04]  /*5590*/  ISETP.GE.U32.AND.EX P6, PT, R235, 0x1000000, PT, P6 ;  /* 0x01000000eb00780c */ /* 0x000fc80003fc6160 */
[----:B------:R-:W-:Y:S01]  /*55a0*/  FSEL R64, R65, RZ, P6 ;  /* 0x000000ff41407208 */ /* 0x000fe20003000000 */
[----:B------:R-:W-:Y:S01]  /*55b0*/  FFMA.FTZ R65, R173, R164, R165 ;  /* 0x000000a4ad417223 */ /* 0x000fe200000100a5 */
[----:B------:R-:W-:Y:S02]  /*55c0*/  LOP3.LUT P6, RZ, R245, 0xff, RZ, 0xc0, !PT ;  /* 0x000000fff5ff7812 */ /* 0x000fe400078cc0ff */
[----:B------:R-:W-:Y:S01]  /*55d0*/  F2FP.F16.F32.PACK_AB R163, R64, R163 ;  /* 0x000000a340a3723e */ /* 0x000fe200000000ff */
        /* <DEDUP_REMOVED lines=8> */
[----:B------:R-:W-:Y:S02]  /*5660*/  HADD2.F32 R66, -RZ, R33.H0_H0 ;  /* 0x20000021ff427230 */ /* 0x000fe40000004100 */
[----:B------:R-:W-:-:S04]  /*5670*/  FADD.FTZ R64, R24, -R65 ;  /* 0x8000004118407221 */ /* 0x000fc80000010000 */
[C---:B------:R-:W-:Y:S01]  /*5680*/  FFMA.FTZ R65, R209.reuse, R64, R66 ;  /* 0x00000040d1417223 */ /* 0x040fe20000010042 */
[----:B------:R-:W-:Y:S01]  /*5690*/  FFMA.FTZ R64, R209, R136, R137 ;  /* 0x00000088d1407223 */ /* 0x000fe20000010089 */
[C---:B------:R-:W-:Y:S01]  /*56a0*/  F2FP.F16.F32.PACK_AB R66, R161.reuse, R138 ;  /* 0x0000008aa142723e */ /* 0x040fe200000000ff */
[----:B------:R-:W-:Y:S01]  /*56b0*/  FMUL.FTZ R137, R161, UR13 ;  /* 0x0000000da1897c20 */ /* 0x000fe20008410000 */
[----:B------:R-:W-:Y:S01]  /*56c0*/  FSEL R138, R162, RZ, P6 ;  /* 0x000000ffa28a7208 */ /* 0x000fe20003000000 */
[----:B------:R-:W-:Y:S01]  /*56d0*/  FFMA.FTZ R136, R18, R164, R165 ;  /* 0x000000a412887223 */ /* 0x000fe200000100a5 */
[----:B------:R-:W-:Y:S01]  /*56e0*/  LOP3.LUT P6, RZ, R245, 0xff00, RZ, 0xc0, !PT ;  /* 0x0000ff00f5ff7812 */ /* 0x000fe200078cc0ff */
[----:B------:R-:W-:Y:S01]  /*56f0*/  FMUL.FTZ R160, R65, UR13 ;  /* 0x0000000d41a07c20 */ /* 0x000fe20008410000 */
[----:B------:R-:W-:Y:S01]  /*5700*/  FMUL.FTZ R223, R64, UR13 ;  /* 0x0000000d40df7c20 */ /* 0x000fe20008410000 */
[----:B------:R-:W-:Y:S01]  /*5710*/  FADD.FTZ R136, R15, -R136 ;  /* 0x800000880f887221 */ /* 0x000fe20000010000 */
[----:B------:R-:W-:-:S02]  /*5720*/  FSEL R161, R137, RZ, P6 ;  /* 0x000000ff89a17208 */ /* 0x000fc40003000000 */
[----:B------:R-:W-:Y:S01]  /*5730*/  LOP3.LUT P6, RZ, R235, 0xff, RZ, 0xc0, !PT ;  /* 0x000000ffebff7812 */ /* 0x000fe200078cc0ff */
[----:B------:R-:W-:Y:S01]  /*5740*/  FFMA.FTZ R166, R209, R136, R166 ;  /* 0x00000088d1a67223 */ /* 0x000fe200000100a6 */
[----:B------:R-:W-:Y:S01]  /*5750*/  F2FP.F16.F32.PACK_AB R138, R161, R138 ;  /* 0x0000008aa18a723e */ /* 0x000fe200000000ff */
[----:B------:R-:W-:Y:S01]  /*5760*/  FFMA.FTZ R161, R7, R164, R165 ;  /* 0x000000a407a17223 */ /* 0x000fe200000100a5 */
[----:B------:R-:W-:Y:S02]  /*5770*/  FSEL R162, R162, RZ, P6 ;  /* 0x000000ffa2a27208 */ /* 0x000fe40003000000 */
[----:B------:R-:W-:Y:S01]  /*5780*/  LOP3.LUT P6, RZ, R235, 0xff00, RZ, 0xc0, !PT ;  /* 0x0000ff00ebff7812 */ /* 0x000fe200078cc0ff */
[----:B------:R-:W-:Y:S01]  /*5790*/  FADD.FTZ R136, R8, -R161 ;  /* 0x800000a108887221 */ /* 0x000fe20000010000 */
[----:B------:R-:W-:Y:S02]  /*57a0*/  F2FP.F16.F32.PACK_AB R65, R64, R65 ;  /* 0x000000414041723e */ /* 0x000fe400000000ff */
[----:B------:R-:W-:Y:S01]  /*57b0*/  FSEL R137, R137, RZ, P6 ;  /* 0x000000ff89897208 */ /* 0x000fe20003000000 */
[----:B------:R-:W-:Y:S01]  /*57c0*/  FFMA.FTZ R227, R209, R136, R226 ;  /* 0x00000088d1e37223 */ /* 0x000fe200000100e2 */
[----:B------:R-:W-:Y:S01]  /*57d0*/  LOP3.LUT P6, RZ, R234, 0xff0000, RZ, 0xc0, !PT ;  /* 0x00ff0000eaff7812 */ /* 0x000fe200078cc0ff */
[----:B------:R-:W-:Y:S01]  /*57e0*/  FADD.FTZ R226, R8, -R167 ;  /* 0x800000a708e27221 */ /* 0x000fe20000010000 */
[----:B------:R-:W-:Y:S01]  /*57f0*/  FMUL.FTZ R167, R166, UR13 ;  /* 0x0000000da6a77c20 */ /* 0x000fe20008410000 */
[----:B------:R-:W-:-:S02]  /*5800*/  F2FP.F16.F32.PACK_AB R162, R137, R162 ;  /* 0x000000a289a2723e */ /* 0x000fc400000000ff */
[----:B------:R-:W-:Y:S02]  /*5810*/  FSEL R161, R160, RZ, P6 ;  /* 0x000000ffa0a17208 */ /* 0x000fe40003000000 */
[----:B------:R-:W-:Y:S02]  /*5820*/  LOP3.LUT P6, RZ, R244, 0xff0000, RZ, 0xc0, !PT ;  /* 0x00ff0000f4ff7812 */ /* 0x000fe400078cc0ff */
[----:B------:R-:W-:Y:S01]  /*5830*/  F2FP.F16.F32.PACK_AB R64, R166, R227 ;  /* 0x000000e3a640723e */ /* 0x000fe200000000ff */
[----:B------:R-:W-:Y:S01]  /*5840*/  HADD2.F32 R166, -RZ, R32.H0_H0 ;  /* 0x20000020ffa67230 */ /* 0x000fe20000004100 */
[----:B------:R-:W-:Y:S02]  /*5850*/  FSEL R160, R160, RZ, P6 ;  /* 0x000000ffa0a07208 */ /* 0x000fe40003000000 */
[----:B------:R-:W-:Y:S02]  /*5860*/  LOP3.LUT P6, RZ, R234, 0xff000000, RZ, 0xc0, !PT ;  /* 0xff000000eaff7812 */ /* 0x000fe400078cc0ff */
[----:B------:R-:W-:-:S02]  /*5870*/  FFMA.FTZ R166, R209, R226, R166 ;  /* 0x000000e2d1a67223 */ /* 0x000fc400000100a6 */
[C---:B------:R-:W-:Y:S02]  /*5880*/  FSEL R136, R223.reuse, RZ, P6 ;  /* 0x000000ffdf887208 */ /* 0x040fe40003000000 */
[----:B------:R-:W-:Y:S01]  /*5890*/  LOP3.LUT P6, RZ, R244, 0xff000000, RZ, 0xc0, !PT ;  /* 0xff000000f4ff7812 */ /* 0x000fe200078cc0ff */
[----:B------:R-:W-:Y:S01]  /*58a0*/  FMUL.FTZ R166, R166, UR13 ;  /* 0x0000000da6a67c20 */ /* 0x000fe20008410000 */
        /* <DEDUP_REMOVED lines=14> */
.L_x_1129:
[-CC-:B-1----:R-:W-:Y:S01]  /*5990*/  FFMA.FTZ R136, R203, R164.reuse, R165.reuse ;  /* 0x000000a4cb887223 */ /* 0x182fe200000100a5 */
        /* <DEDUP_REMOVED lines=12> */
[----:B------:R-:W-:Y:S01]  /*5a60*/  LOP3.LUT P6, RZ, R245, 0xff0000, RZ, 0xc0, !PT ;  /* 0x00ff0000f5ff7812 */ /* 0x000fe200078cc0ff */
[----:B------:R-:W-:Y:S02]  /*5a70*/  HADD2.F32 R160, -RZ, R34.H1_H1 ;  /* 0x30000022ffa07230 */ /* 0x000fe40000004100 */
[----:B------:R-:W-:Y:S01]  /*5a80*/  FMUL.FTZ R138, R138, UR13 ;  /* 0x0000000d8a8a7c20 */ /* 0x000fe20008410000 */
[----:B------:R-:W-:Y:S02]  /*5a90*/  FSEL R139, R136, RZ, P6 ;  /* 0x000000ff888b7208 */ /* 0x000fe40003000000 */
[----:B------:R-:W-:-:S04]  /*5aa0*/  ISETP.GE.U32.AND P6, PT, R234, RZ, PT ;  /* 0x000000ffea00720c */ /* 0x000fc80003fc6070 */
[----:B------:R-:W-:-:S04]  /*5ab0*/  ISETP.GE.U32.AND.EX P6, PT, R235, 0x1000000, PT, P6 ;  /* 0x01000000eb00780c */ /* 0x000fc80003fc6160 */
[----:B------:R-:W-:Y:S02]  /*5ac0*/  FSEL R136, R138, RZ, P6 ;  /* 0x000000ff8a887208 */ /* 0x000fe40003000000 */
[----:B------:R-:W-:Y:S02]  /*5ad0*/  ISETP.GE.U32.AND P6, PT, R244, RZ, PT ;  /* 0x000000fff400720c */ /* 0x000fe40003fc6070 */
[----:B------:R-:W-:Y:S01]  /*5ae0*/  F2FP.F16.F32.PACK_AB R163, R136, R163 ;  /* 0x000000a388a3723e */ /* 0x000fe200000000ff */
[----:B------:R-:W-:Y:S01]  /*5af0*/  FADD.FTZ R136, R182, -R137 ;  /* 0x80000089b6887221 */ /* 0x000fe20000010000 */
[----:B------:R-:W-:Y:S01]  /*5b00*/  ISETP.GE.U32.AND.EX P6, PT, R245, 0x1000000, PT, P6 ;  /* 0x01000000f500780c */ /* 0x000fe20003fc6160 */
[----:B------:R-:W-:-:S03]  /*5b10*/  FFMA.FTZ R137, R204, R164, R165 ;  /* 0x000000a4cc897223 */ /* 0x000fc600000100a5 */
[----:B------:R-:W-:Y:S02]  /*5b20*/  FSEL R138, R138, RZ, P6 ;  /* 0x000000ff8a8a7208 */ /* 0x000fe40003000000 */
[----:B------:R-:W-:Y:S02]  /*5b30*/  LOP3.LUT P6, RZ, R235, 0xff, RZ, 0xc0, !PT ;  /* 0x000000ffebff7812 */ /* 0x000fe400078cc0ff */
[----:B------:R-:W-:Y:S01]  /*5b40*/  F2FP.F16.F32.PACK_AB R139, R138, R139 ;  /* 0x0000008b8a8b723e */ /* 0x000fe200000000ff */
[----:B------:R-:W-:-:S05]  /*5b50*/  HADD2.F32 R138, -RZ, R34.H0_H0 ;  /* 0x20000022ff8a7230 */ /* 0x000fca0000004100 */
[----:B------:R-:W-:Y:S01]  /*5b60*/  FFMA.FTZ R136, R209, R136, R138 ;  /* 0x00000088d1887223 */ /* 0x000fe2000001008a */
[----:B------:R-:W-:Y:S01]  /*5b70*/  FADD.FTZ R138, R202, -R137 ;  /* 0x80000089ca8a7221 */ /* 0x000fe20000010000 */
[--C-:B------:R-:W-:Y:S02]  /*5b80*/  FFMA.FTZ R137, R21, R164, R165.reuse ;  /* 0x000000a415897223 */ /* 0x100fe400000100a5 */
[----:B------:R-:W-:Y:S01]  /*5b90*/  FMUL.FTZ R161, R136, UR13 ;  /* 0x0000000d88a17c20 */ /* 0x000fe20008410000 */
[----:B0-----:R-:W-:Y:S01]  /*5ba0*/  FFMA.FTZ R166, R209, R138, R160 ;  /* 0x0000008ad1a67223 */ /* 0x001fe200000100a0 */
[----:B------:R-:W-:Y:S01]  /*5bb0*/  FFMA.FTZ R138, R172, R164, R165 ;  /* 0x000000a4ac8a7223 */ /* 0x000fe200000100a5 */
[----:B------:R-:W-:Y:S01]  /*5bc0*/  FADD.FTZ R136, R24, -R137 ;  /* 0x8000008918887221 */ /* 0x000fe20000010000 */
[--C-:B------:R-:W-:Y:S01]  /*5bd0*/  HADD2.F32 R137, -RZ, R33.reuse.H1_H1 ;  /* 0x30000021ff897230 */ /* 0x100fe20000004100 */
[----:B------:R-:W-:Y:S01]  /*5be0*/  FSEL R162, R161, RZ, P6 ;  /* 0x000000ffa1a27208 */ /* 0x000fe20003000000 */
[----:B------:R-:W-:Y:S01]  /*5bf0*/  FADD.FTZ R160, R171, -R138 ;  /* 0x8000008aaba07221 */ /* 0x000fe20000010000 */
[----:B------:R-:W-:Y:S01]  /*5c00*/  LOP3.LUT P6, RZ, R245, 0xff, RZ, 0xc0, !PT ;  /* 0x000000fff5ff7812 */ /* 0x000fe200078cc0ff */
[----:B------:R-:W-:-:S02]  /*5c10*/  HADD2.F32 R138, -RZ, R33.H0_H0 ;  /* 0x20000021ff8a7230 */ /* 0x000fc40000004100 */
[----:B------:R-:W-:Y:S01]  /*5c20*/  FMUL.FTZ R166, R166, UR13 ;  /* 0x0000000da6a67c20 */ /* 0x000fe20008410000 */
[----:B------:R-:W-:Y:S01]  /*5c30*/  FFMA.FTZ R160, R209, R160, R137 ;  /* 0x000000a0d1a07223 */ /* 0x000fe20000010089 */
[----:B------:R-:W-:Y:S02]  /*5c40*/  FSEL R161, R161, RZ, P6 ;  /* 0x000000ffa1a17208 */ /* 0x000fe40003000000 */
[----:B------:R-:W-:Y:S01]  /*5c50*/  LOP3.LUT P6, RZ, R245, 0xff00, RZ, 0xc0, !PT ;  /* 0x0000ff00f5ff7812 */ /* 0x000fe200078cc0ff */
[----:B------:R-:W-:Y:S01]  /*5c60*/  FFMA.FTZ R136, R209, R136, R138 ;  /* 0x00000088d1887223 */ /* 0x000fe2000001008a */
[----:B------:R-:W-:Y:S01]  /*5c70*/  FMUL.FTZ R226, R160, UR13 ;  /* 0x0000000da0e27c20 */ /* 0x000fe20008410000 */
[----:B------:R-:W-:Y:S01]  /*5c80*/  HADD2.F32 R160, -RZ, R32.H1_H1 ;  /* 0x30000020ffa07230 */ /* 0x000fe20000004100 */
[----:B------:R-:W-:Y:S01]  /*5c90*/  FSEL R138, R166, RZ, P6 ;  /* 0x000000ffa68a7208 */ /* 0x000fe20003000000 */
[----:B------:R-:W-:Y:S01]  /*5ca0*/  FMUL.FTZ R137, R136, UR13 ;  /* 0x0000000d88897c20 */ /* 0x000fe20008410000 */
[----:B------:R-:W-:Y:S01]  /*5cb0*/  LOP3.LUT P6, RZ, R235, 0xff00, RZ, 0xc0, !PT ;  /* 0x0000ff00ebff7812 */ /* 0x000fe200078cc0ff */
[----:B------:R-:W-:Y:S01]  /*5cc0*/  FFMA.FTZ R136, R18, R164, R165 ;  /* 0x000000a412887223 */ /* 0x000fe200000100a5 */
[----:B------:R-:W-:-:S02]  /*5cd0*/  F2FP.F16.F32.PACK_AB R138, R138, R161 ;  /* 0x000000a18a8a723e */ /* 0x000fc400000000ff */
[----:B------:R-:W-:Y:S01]  /*5ce0*/  FSEL R167, R166, RZ, P6 ;  /* 0x000000ffa6a77208 */ /* 0x000fe20003000000 */
[----:B------:R-:W-:Y:S01]  /*5cf0*/  FADD.FTZ R136, R15, -R136 ;  /* 0x800000880f887221 */ /* 0x000fe20000010000 */
[----:B------:R-:W-:Y:S02]  /*5d00*/  LOP3.LUT P6, RZ, R234, 0xff0000, RZ, 0xc0, !PT ;  /* 0x00ff0000eaff7812 */ /* 0x000fe400078cc0ff */
[----:B------:R-:W-:Y:S01]  /*5d10*/  F2FP.F16.F32.PACK_AB R162, R167, R162 ;  /* 0x000000a2a7a2723e */ /* 0x000fe200000000ff */
[----:B------:R-:W-:Y:S01]  /*5d20*/  FFMA.FTZ R166, R209, R136, R160 ;  /* 0x00000088d1a67223 */ /* 0x000fe200000100a0 */
[----:B------:R-:W-:Y:S01]  /*5d30*/  FSEL R161, R137, RZ, P6 ;  /* 0x000000ff89a17208 */ /* 0x000fe20003000000 */
[----:B------:R-:W-:Y:S01]  /*5d40*/  FADD.FTZ R160, R8, -R223 ;  /* 0x800000df08a07221 */ /* 0x000fe20000010000 */
[----:B------:R-:W-:Y:S01]  /*5d50*/  LOP3.LUT P6, RZ, R244, 0xff0000, RZ, 0xc0, !PT ;  /* 0x00ff0000f4ff7812 */ /* 0x000fe200078cc0ff */
[----:B------:R-:W-:Y:S01]  /*5d60*/  FMUL.FTZ R223, R166, UR13 ;  /* 0x0000000da6df7c20 */ /* 0x000fe20008410000 */
[----:B------:R-:W-:-:S02]  /*5d70*/  HADD2.F32 R166, -RZ, R32.H0_H0 ;  /* 0x20000020ffa67230 */ /* 0x000fc40000004100 */
        /* <DEDUP_REMOVED lines=20> */
.L_x_1128:
[----:B------:R-:W-:-:S04]  /*5ec0*/  UISETP.NE.U32.AND UP0, UPT, UR6, URZ, UPT ;  /* 0x000000ff0600728c */ /* 0x000fc8000bf05070 */
[----:B------:R-:W-:-:S09]  /*5ed0*/  UISETP.NE.AND.EX UP0, UPT, UR7, URZ, UPT, UP0 ;  /* 0x000000ff0700728c */ /* 0x000fd2000bf05300 */
[----:B------:R-:W-:Y:S05]  /*5ee0*/  BRA.U !UP0, `(.L_x_1131) ;  /* 0x0000000508487547 */ /* 0x000fea000b800000 */
[-CC-:B-1----:R-:W-:Y:S01]  /*5ef0*/  FFMA.FTZ R64, R203, R164.reuse, R165.reuse ;  /* 0x000000a4cb407223 */ /* 0x182fe200000100a5 */
[----:B------:R-:W-:Y:S01]  /*5f00*/  LOP3.LUT P6, RZ, R235, 0xff0000, RZ, 0xc0, !PT ;  /* 0x00ff0000ebff7812 */ /* 0x000fe200078cc0ff */
[-CC-:B------:R-:W-:Y:S01]  /*5f10*/  FFMA.FTZ R66, R220, R164.reuse, R165.reuse ;  /* 0x000000a4dc427223 */ /* 0x180fe200000100a5 */
[-CC-:B------:R-:W-:Y:S01]  /*5f20*/  FFMA.FTZ R65, R173, R164.reuse, R165.reuse ;  /* 0x000000a4ad417223 */ /* 0x180fe200000100a5 */
[----:B------:R-:W-:Y:S01]  /*5f30*/  FADD.FTZ R64, R201, -R64 ;  /* 0x80000040c9407221 */ /* 0x000fe20000010000 */
[----:B------:R-:W-:Y:S01]  /*5f40*/  FFMA.FTZ R223, R7, R164, R165 ;  /* 0x000000a407df7223 */ /* 0x000fe200000100a5 */
[----:B------:R-:W-:Y:S01]  /*5f50*/  FADD.FTZ R66, R219, -R66 ;  /* 0x80000042db427221 */ /* 0x000fe20000010000 */
[----:B------:R-:W-:Y:S01]  /*5f60*/  FADD.FTZ R136, R182, -R65 ;  /* 0x80000041b6887221 */ /* 0x000fe20000010000 */
[C---:B-----5:R-:W-:Y:S01]  /*5f70*/  FMUL.FTZ R67, R209.reuse, R64 ;  /* 0x00000040d1437220 */ /* 0x060fe20000410000 */
[----:B------:R-:W-:Y:S01]  /*5f80*/  FFMA.FTZ R65, R204, R164, R165 ;  /* 0x000000a4cc417223 */ /* 0x000fe200000100a5 */
[----:B------:R-:W-:Y:S01]  /*5f90*/  FMUL.FTZ R66, R209, R66 ;  /* 0x00000042d1427220 */ /* 0x000fe20000410000 */
[----:B0-----:R-:W-:Y:S01]  /*5fa0*/  FADD.FTZ R166, R8, -R223 ;  /* 0x800000df08a67221 */ /* 0x001fe20000010000 */
[----:B------:R-:W-:Y:S01]  /*5fb0*/  FMUL.FTZ R64, R67, UR13 ;  /* 0x0000000d43407c20 */ /* 0x000fe20008410000 */
[----:B------:R-:W-:-:S02]  /*5fc0*/  FFMA.FTZ R227, R7, R164, R165 ;  /* 0x000000a407e37223 */ /* 0x000fc400000100a5 */
[----:B------:R-:W-:Y:S01]  /*5fd0*/  F2FP.F16.F32.PACK_AB R67, R66, R67 ;  /* 0x000000434243723e */ /* 0x000fe200000000ff */
[----:B------:R-:W-:Y:S01]  /*5fe0*/  FMUL.FTZ R229, R209, R166 ;  /* 0x000000a6d1e57220 */ /* 0x000fe20000410000 */
[----:B------:R-:W-:Y:S01]  /*5ff0*/  FSEL R163, R64, RZ, P6 ;  /* 0x000000ff40a37208 */ /* 0x000fe20003000000 */
[----:B------:R-:W-:Y:S01]  /*6000*/  FADD.FTZ R228, R8, -R227 ;  /* 0x800000e308e47221 */ /* 0x000fe20000010000 */
[----:B------:R-:W-:-:S04]  /*6010*/  LOP3.LUT P6, RZ, R245, 0xff0000, RZ, 0xc0, !PT ;  /* 0x00ff0000f5ff7812 */ /* 0x000fc800078cc0ff */
[----:B------:R-:W-:Y:S01]  /*6020*/  FSEL R139, R64, RZ, P6 ;  /* 0x000000ff408b7208 */ /* 0x000fe20003000000 */
[----:B------:R-:W-:Y:S01]  /*6030*/  FMUL.FTZ R64, R66, UR13 ;  /* 0x0000000d42407c20 */ /* 0x000fe20008410000 */
[----:B------:R-:W-:-:S04]  /*6040*/  ISETP.GE.U32.AND P6, PT, R244, RZ, PT ;  /* 0x000000fff400720c */ /* 0x000fc80003fc6070 */
[----:B------:R-:W-:-:S04]  /*6050*/  ISETP.GE.U32.AND.EX P6, PT, R245, 0x1000000, PT, P6 ;  /* 0x01000000f500780c */ /* 0x000fc80003fc6160 */
[----:B------:R-:W-:Y:S02]  /*6060*/  FSEL R66, R64, RZ, P6 ;  /* 0x000000ff40427208 */ /* 0x000fe40003000000 */
[----:B------:R-:W-:Y:S02]  /*6070*/  ISETP.GE.U32.AND P6, PT, R234, RZ, PT ;  /* 0x000000ffea00720c */ /* 0x000fe40003fc6070 */
[----:B------:R-:W-:Y:S01]  /*6080*/  F2FP.F16.F32.PACK_AB R139, R66, R139 ;  /* 0x0000008b428b723e */ /* 0x000fe200000000ff */
[----:B------:R-:W-:Y:S01]  /*6090*/  FMUL.FTZ R66, R209, R136 ;  /* 0x00000088d1427220 */ /* 0x000fe20000410000 */
[----:B------:R-:W-:Y:S01]  /*60a0*/  ISETP.GE.U32.AND.EX P6, PT, R235, 0x1000000, PT, P6 ;  /* 0x01000000eb00780c */ /* 0x000fe20003fc6160 */
[----:B------:R-:W-:-:S03]  /*60b0*/  FADD.FTZ R136, R202, -R65 ;  /* 0x80000041ca887221 */ /* 0x000fc60000010000 */
[----:B------:R-:W-:Y:S01]  /*60c0*/  FSEL R64, R64, RZ, P6 ;  /* 0x000000ff40407208 */ /* 0x000fe20003000000 */
[----:B------:R-:W-:Y:S01]  /*60d0*/  FMUL.FTZ R65, R209, R136 ;  /* 0x00000088d1417220 */ /* 0x000fe20000410000 */
[----:B------:R-:W-:Y:S01]  /*60e0*/  LOP3.LUT P6, RZ, R235, 0xff, RZ, 0xc0, !PT ;  /* 0x000000ffebff7812 */ /* 0x000fe200078cc0ff */
[--C-:B------:R-:W-:Y:S01]  /*60f0*/  FFMA.FTZ R136, R18, R164, R165.reuse ;  /* 0x000000a412887223 */ /* 0x100fe200000100a5 */
[----:B------:R-:W-:Y:S01]  /*6100*/  F2FP.F16.F32.PACK_AB R163, R64, R163 ;  /* 0x000000a340a3723e */ /* 0x000fe200000000ff */
[----:B------:R-:W-:Y:S01]  /*6110*/  FMUL.FTZ R64, R66, UR13 ;  /* 0x0000000d42407c20 */ /* 0x000fe20008410000 */
[C---:B------:R-:W-:Y:S01]  /*6120*/  F2FP.F16.F32.PACK_AB R66, R65.reuse, R66 ;  /* 0x000000424142723e */ /* 0x040fe200000000ff */
[----:B------:R-:W-:Y:S01]  /*6130*/  FMUL.FTZ R167, R65, UR13 ;  /* 0x0000000d41a77c20 */ /* 0x000fe20008410000 */
[----:B------:R-:W-:Y:S01]  /*6140*/  FFMA.FTZ R65, R21, R164, R165 ;  /* 0x000000a415417223 */ /* 0x000fe200000100a5 */
[----:B------:R-:W-:Y:S01]  /*6150*/  FADD.FTZ R136, R15, -R136 ;  /* 0x800000880f887221 */ /* 0x000fe20000010000 */
[----:B------:R-:W-:-:S02]  /*6160*/  FSEL R162, R64, RZ, P6 ;  /* 0x000000ff40a27208 */ /* 0x000fc40003000000 */
[----:B------:R-:W-:Y:S01]  /*6170*/  LOP3.LUT P6, RZ, R245, 0xff, RZ, 0xc0, !PT ;  /* 0x000000fff5ff7812 */ /* 0x000fe200078cc0ff */
[----:B------:R-:W-:-:S03]  /*6180*/  FMUL.FTZ R160, R209, R136 ;  /* 0x00000088d1a07220 */ /* 0x000fc60000410000 */
[----:B------:R-:W-:Y:S01]  /*6190*/  FSEL R138, R64, RZ, P6 ;  /* 0x000000ff408a7208 */ /* 0x000fe20003000000 */
[----:B------:R-:W-:Y:S01]  /*61a0*/  FADD.FTZ R64, R24, -R65 ;  /* 0x8000004118407221 */ /* 0x000fe20000010000 */
[----:B------:R-:W-:Y:S01]  /*61b0*/  LOP3.LUT P6, RZ, R245, 0xff00, RZ, 0xc0, !PT ;  /* 0x0000ff00f5ff7812 */ /* 0x000fe200078cc0ff */
[----:B------:R-:W-:-:S03]  /*61c0*/  FMUL.FTZ R166, R160, UR13 ;  /* 0x0000000da0a67c20 */ /* 0x000fc60008410000 */
[----:B------:R-:W-:Y:S02]  /*61d0*/  FSEL R65, R167, RZ, P6 ;  /* 0x000000ffa7417208 */ /* 0x000fe40003000000 */
[----:B------:R-:W-:Y:S02]  /*61e0*/  LOP3.LUT P6, RZ, R235, 0xff00, RZ, 0xc0, !PT ;  /* 0x0000ff00ebff7812 */ /* 0x000fe400078cc0ff */
[----:B------:R-:W-:Y:S01]  /*61f0*/  F2FP.F16.F32.PACK_AB R138, R65, R138 ;  /* 0x0000008a418a723e */ /* 0x000fe200000000ff */
[----:B------:R-:W-:Y:S01]  /*6200*/  FMUL.FTZ R65, R209, R64 ;  /* 0x00000040d1417220 */ /* 0x000fe20000410000 */
[----:B------:R-:W-:Y:S01]  /*6210*/  FFMA.FTZ R64, R172, R164, R165 ;  /* 0x000000a4ac407223 */ /* 0x000fe200000100a5 */
[----:B------:R-:W-:Y:S02]  /*6220*/  FSEL R167, R167, RZ, P6 ;  /* 0x000000ffa7a77208 */ /* 0x000fe40003000000 */
[----:B------:R-:W-:Y:S01]  /*6230*/  FMUL.FTZ R137, R65, UR13 ;  /* 0x0000000d41897c20 */ /* 0x000fe20008410000 */
[----:B------:R-:W-:Y:S01]  /*6240*/  LOP3.LUT P6, RZ, R234, 0xff0000, RZ, 0xc0, !PT ;  /* 0x00ff0000eaff7812 */ /* 0x000fe200078cc0ff */
[----:B------:R-:W-:Y:S01]  /*6250*/  FADD.FTZ R64, R171, -R64 ;  /* 0x80000040ab407221 */ /* 0x000fe20000010000 */
[----:B------:R-:W-:-:S02]  /*6260*/  F2FP.F16.F32.PACK_AB R162, R167, R162 ;  /* 0x000000a2a7a2723e */ /* 0x000fc400000000ff */
[----:B------:R-:W-:Y:S01]  /*6270*/  FSEL R161, R137, RZ, P6 ;  /* 0x000000ff89a17208 */ /* 0x000fe20003000000 */
[----:B------:R-:W-:Y:S01]  /*6280*/  FMUL.FTZ R64, R209, R64 ;  /* 0x00000040d1407220 */ /* 0x000fe20000410000 */
[----:B------:R-:W-:-:S03]  /*6290*/  LOP3.LUT P6, RZ, R244, 0xff0000, RZ, 0xc0, !PT ;  /* 0x00ff0000f4ff7812 */ /* 0x000fc600078cc0ff */
[----:B------:R-:W-:Y:S01]  /*62a0*/  FMUL.FTZ R223, R64, UR13 ;  /* 0x0000000d40df7c20 */ /* 0x000fe20008410000 */
[----:B------:R-:W-:Y:S02]  /*62b0*/  FSEL R137, R137, RZ, P6 ;  /* 0x000000ff89897208 */ /* 0x000fe40003000000 */
[----:B------:R-:W-:Y:S02]  /*62c0*/  LOP3.LUT P6, RZ, R234, 0xff000000, RZ, 0xc0, !PT ;  /* 0xff000000eaff7812 */ /* 0x000fe400078cc0ff */
[----:B------:R-:W-:Y:S02]  /*62d0*/  F2FP.F16.F32.PACK_AB R65, R64, R65 ;  /* 0x000000414041723e */ /* 0x000fe400000000ff */
[----:B------:R-:W-:Y:S02]  /*62e0*/  FSEL R136, R223, RZ, P6 ;  /* 0x000000ffdf887208 */ /* 0x000fe40003000000 */
[----:B------:R-:W-:Y:S02]  /*62f0*/  LOP3.LUT P6, RZ, R244, 0xff000000, RZ, 0xc0, !PT ;  /* 0xff000000f4ff7812 */ /* 0x000fe400078cc0ff */
[----:B------:R-:W-:Y:S01]  /*6300*/  F2FP.F16.F32.PACK_AB R64, R160, R229 ;  /* 0x000000e5a040723e */ /* 0x000fe200000000ff */
        /* <DEDUP_REMOVED lines=10> */
[----:B------:R-:W-:Y:S02]  /*63b0*/  FSEL R166, R160, RZ, P6 ;  /* 0x000000ffa0a67208 */ /* 0x000fe40003000000 */
[----:B------:R-:W-:-:S04]  /*63c0*/  LOP3.LUT P6, RZ, R244, 0xff, RZ, 0xc0, !PT ;  /* 0x000000fff4ff7812 */ /* 0x000fc800078cc0ff */
[----:B------:R-:W-:-:S04]  /*63d0*/  FSEL R160, R160, RZ, P6 ;  /* 0x000000ffa0a07208 */ /* 0x000fc80003000000 */
[----:B------:R-:W-:Y:S02]  /*63e0*/  F2FP.F16.F32.PACK_AB R136, R227, R160 ;  /* 0x000000a0e388723e */ /* 0x000fe400000000ff */
[----:B------:R-:W-:Y:S01]  /*63f0*/  F2FP.F16.F32.PACK_AB R160, R223, R166 ;  /* 0x000000a6dfa0723e */ /* 0x000fe200000000ff */
[----:B------:R-:W-:Y:S06]  /*6400*/  BRA `(.L_x_1130) ;  /* 0x00000014000c7947 */ /* 0x000fec0003800000 */
.L_x_1131:
[-CC-:B-1----:R-:W-:Y:S01]  /*6410*/  FFMA.FTZ R136, R203, R164.reuse, R165.reuse ;  /* 0x000000a4cb887223 */ /* 0x182fe200000100a5 */
        /* <DEDUP_REMOVED lines=74> */
.L_x_1127:
[----:B------:R-:W-:-:S04]  /*68c0*/  UISETP.NE.U32.AND UP0, UPT, UR20, URZ, UPT ;  /* 0x000000ff1400728c */ /* 0x000fc8000bf05070 */
[----:B------:R-:W-:-:S09]  /*68d0*/  UISETP.NE.AND.EX UP0, UPT, UR21, URZ, UPT, UP0 ;  /* 0x000000ff1500728c */ /* 0x000fd2000bf05300 */
[----:B------:R-:W-:Y:S05]  /*68e0*/  BRA.U !UP0, `(.L_x_1132) ;  /* 0x00000009080c7547 */ /* 0x000fea000b800000 */
[----:B------:R-:W-:-:S04]  /*68f0*/  UISETP.NE.U32.AND UP0, UPT, UR6, URZ, UPT ;  /* 0x000000ff0600728c */ /* 0x000fc8000bf05070 */
[----:B------:R-:W-:-:S09]  /*6900*/  UISETP.NE.AND.EX UP0, UPT, UR7, URZ, UPT, UP0 ;  /* 0x000000ff0700728c */ /* 0x000fd2000bf05300 */
[----:B------:R-:W-:Y:S05]  /*6910*/  BRA.U !UP0, `(.L_x_1133) ;  /* 0x0000000508087547 */ /* 0x000fea000b800000 */
[-CC-:B-1----:R-:W-:Y:S01]  /*6920*/  FFMA.FTZ R64, R220, R164.reuse, R165.reuse ;  /* 0x000000a4dc407223 */ /* 0x182fe200000100a5 */
        /* <DEDUP_REMOVED lines=65> */
.L_x_1133:
[-CC-:B-1----:R-:W-:Y:S01]  /*6d40*/  FFMA.FTZ R160, R203, R164.reuse, R165.reuse ;  /* 0x000000a4cba07223 */ /* 0x182fe200000100a5 */
[--C-:B------:R-:W-:Y:S01]  /*6d50*/  HADD2.F32 R162, -RZ, R35.reuse.H0_H0 ;  /* 0x20000023ffa27230 */ /* 0x100fe20000004100 */
[----:B------:R-:W-:Y:S01]  /*6d60*/  LOP3.LUT P6, RZ, R235, 0xff0000, RZ, 0xc0, !PT ;  /* 0x00ff0000ebff7812 */ /* 0x000fe200078cc0ff */
[----:B0-----:R-:W-:Y:S02]  /*6d70*/  HADD2.F32 R166, -RZ, R35.H1_H1 ;  /* 0x30000023ffa67230 */ /* 0x001fe40000004100 */
[----:B------:R-:W-:Y:S01]  /*6d80*/  FADD.FTZ R160, R201, -R160 ;  /* 0x800000a0c9a07221 */ /* 0x000fe20000010000 */
[-CC-:B------:R-:W-:Y:S01]  /*6d90*/  FFMA.FTZ R161, R173, R164.reuse, R165.reuse ;  /* 0x000000a4ada17223 */ /* 0x180fe200000100a5 */
[--C-:B------:R-:W-:Y:S01]  /*6da0*/  FFMA.FTZ R167, R204, R164, R165.reuse ;  /* 0x000000a4cca77223 */ /* 0x100fe200000100a5 */
[----:B------:R-:W-:Y:S02]  /*6db0*/  HADD2.F32 R226, -RZ, R34.H1_H1 ;  /* 0x30000022ffe27230 */ /* 0x000fe40000004100 */
[----:B-----5:R-:W-:Y:S01]  /*6dc0*/  FFMA.FTZ R160, R209, R160, R162 ;  /* 0x000000a0d1a07223 */ /* 0x020fe200000100a2 */
[----:B------:R-:W-:Y:S01]  /*6dd0*/  FFMA.FTZ R162, R220, R164, R165 ;  /* 0x000000a4dca27223 */ /* 0x000fe200000100a5 */
[----:B------:R-:W-:-:S02]  /*6de0*/  HADD2.F32 R228, -RZ, R33.H1_H1 ;  /* 0x30000021ffe47230 */ /* 0x000fc40000004100 */
[----:B------:R-:W-:Y:S01]  /*6df0*/  FMUL.FTZ R160, R160, UR13 ;  /* 0x0000000da0a07c20 */ /* 0x000fe20008410000 */
[----:B------:R-:W-:-:S04]  /*6e00*/  FADD.FTZ R162, R219, -R162 ;  /* 0x800000a2dba27221 */ /* 0x000fc80000010000 */
[C---:B------:R-:W-:Y:S01]  /*6e10*/  FFMA.FTZ R162, R209.reuse, R162, R166 ;  /* 0x000000a2d1a27223 */ /* 0x040fe200000100a6 */
[----:B------:R-:W-:Y:S01]  /*6e20*/  FSEL R160, R160, RZ, P6 ;  /* 0x000000ffa0a07208 */ /* 0x000fe20003000000 */
[----:B------:R-:W-:Y:S01]  /*6e30*/  FADD.FTZ R166, R202, -R167 ;  /* 0x800000a7caa67221 */ /* 0x000fe20000010000 */
[----:B------:R-:W-:Y:S01]  /*6e40*/  ISETP.GE.U32.AND P6, PT, R234, RZ, PT ;  /* 0x000000ffea00720c */ /* 0x000fe20003fc6070 */
[----:B------:R-:W-:Y:S02]  /*6e50*/  FMUL.FTZ R162, R162, UR13 ;  /* 0x0000000da2a27c20 */ /* 0x000fe40008410000 */
[----:B------:R-:W-:Y:S01]  /*6e60*/  FFMA.FTZ R167, R209, R166, R226 ;  /* 0x000000a6d1a77223 */ /* 0x000fe200000100e2 */
[----:B------:R-:W-:Y:S01]  /*6e70*/  ISETP.GE.U32.AND.EX P6, PT, R235, 0x1000000, PT, P6 ;  /* 0x01000000eb00780c */ /* 0x000fe20003fc6160 */
[----:B------:R-:W-:Y:S02]  /*6e80*/  FFMA.FTZ R166, R172, R164, R165 ;  /* 0x000000a4aca67223 */ /* 0x000fe400000100a5 */
[----:B------:R-:W-:Y:S01]  /*6e90*/  FMUL.FTZ R167, R167, UR13 ;  /* 0x0000000da7a77c20 */ /* 0x000fe20008410000 */
[----:B------:R-:W-:Y:S01]  /*6ea0*/  FSEL R163, R162, RZ, P6 ;  /* 0x000000ffa2a37208 */ /* 0x000fe20003000000 */
[----:B------:R-:W-:Y:S01]  /*6eb0*/  HADD2.F32 R162, -RZ, R34.H0_H0 ;  /* 0x20000022ffa27230 */ /* 0x000fe20000004100 */
[----:B------:R-:W-:Y:S01]  /*6ec0*/  LOP3.LUT P6, RZ, R235, 0xff, RZ, 0xc0, !PT ;  /* 0x000000ffebff7812 */ /* 0x000fe200078cc0ff */
[----:B------:R-:W-:Y:S01]  /*6ed0*/  FADD.FTZ R226, R171, -R166 ;  /* 0x800000a6abe27221 */ /* 0x000fe20000010000 */
[----:B------:R-:W-:Y:S01]  /*6ee0*/  F2FP.F16.F32.PACK_AB R163, R163, R160 ;  /* 0x000000a0a3a3723e */ /* 0x000fe200000000ff */
[----:B------:R-:W-:Y:S01]  /*6ef0*/  FADD.FTZ R160, R182, -R161 ;  /* 0x800000a1b6a07221 */ /* 0x000fe20000010000 */
[----:B------:R-:W-:Y:S01]  /*6f00*/  FFMA.FTZ R161, R21, R164, R165 ;  /* 0x000000a415a17223 */ /* 0x000fe200000100a5 */
[----:B------:R-:W-:-:S02]  /*6f10*/  FFMA.FTZ R228, R209, R226, R228 ;  /* 0x000000e2d1e47223 */ /* 0x000fc400000100e4 */
[----:B------:R-:W-:Y:S01]  /*6f20*/  FFMA.FTZ R162, R209, R160, R162 ;  /* 0x000000a0d1a27223 */ /* 0x000fe200000100a2 */
[----:B------:R-:W-:Y:S01]  /*6f30*/  FADD.FTZ R160, R24, -R161 ;  /* 0x800000a118a07221 */ /* 0x000fe20000010000 */
[----:B------:R-:W-:Y:S02]  /*6f40*/  HADD2.F32 R161, -RZ, R33.H0_H0 ;  /* 0x20000021ffa17230 */ /* 0x000fe40000004100 */
[----:B------:R-:W-:-:S03]  /*6f50*/  FMUL.FTZ R228, R228, UR13 ;  /* 0x0000000de4e47c20 */ /* 0x000fc60008410000 */
[----:B------:R-:W-:Y:S01]  /*6f60*/  FFMA.FTZ R160, R209, R160, R161 ;  /* 0x000000a0d1a07223 */ /* 0x000fe200000100a1 */
[----:B------:R-:W-:Y:S01]  /*6f70*/  FMUL.FTZ R161, R162, UR13 ;  /* 0x0000000da2a17c20 */ /* 0x000fe20008410000 */
[----:B------:R-:W-:Y:S02]  /*6f80*/  FFMA.FTZ R162, R18, R164, R165 ;  /* 0x000000a412a27223 */ /* 0x000fe400000100a5 */
[----:B------:R-:W-:Y:S02]  /*6f90*/  FMUL.FTZ R226, R160, UR13 ;  /* 0x0000000da0e27c20 */ /* 0x000fe40008410000 */
[----:B------:R-:W-:Y:S01]  /*6fa0*/  FADD.FTZ R166, R15, -R162 ;  /* 0x800000a20fa67221 */ /* 0x000fe20000010000 */
[----:B------:R-:W-:Y:S01]  /*6fb0*/  FSEL R162, R161, RZ, P6 ;  /* 0x000000ffa1a27208 */ /* 0x000fe20003000000 */
[----:B------:R-:W-:Y:S01]  /*6fc0*/  HADD2.F32 R161, -RZ, R32.H1_H1 ;  /* 0x30000020ffa17230 */ /* 0x000fe20000004100 */
[----:B------:R-:W-:-:S04]  /*6fd0*/  LOP3.LUT P6, RZ, R235, 0xff00, RZ, 0xc0, !PT ;  /* 0x0000ff00ebff7812 */ /* 0x000fc800078cc0ff */
[----:B------:R-:W-:Y:S01]  /*6fe0*/  FFMA.FTZ R223, R209, R166, R161 ;  /* 0x000000a6d1df7223 */ /* 0x000fe200000100a1 */
[----:B------:R-:W-:Y:S01]  /*6ff0*/  FSEL R161, R167, RZ, P6 ;  /* 0x000000ffa7a17208 */ /* 0x000fe20003000000 */
[----:B------:R-:W-:Y:S01]  /*7000*/  FFMA.FTZ R167, R7, R164, R165 ;  /* 0x000000a407a77223 */ /* 0x000fe200000100a5 */
[----:B------:R-:W-:Y:S01]  /*7010*/  LOP3.LUT P6, RZ, R234, 0xff0000, RZ, 0xc0, !PT ;  /* 0x00ff0000eaff7812 */ /* 0x000fe200078cc0ff */
[----:B------:R-:W-:Y:S02]  /*7020*/  HADD2.F32 R166, -RZ, R32.H0_H0 ;  /* 0x20000020ffa67230 */ /* 0x000fe40000004100 */
[----:B------:R-:W-:Y:S01]  /*7030*/  FMUL.FTZ R223, R223, UR13 ;  /* 0x0000000ddfdf7c20 */ /* 0x000fe20008410000 */
[----:B------:R-:W-:Y:S01]  /*7040*/  FADD.FTZ R160, R8, -R167 ;  /* 0x800000a708a07221 */ /* 0x000fe20000010000 */
[----:B------:R-:W-:Y:S02]  /*7050*/  FSEL R226, R226, RZ, P6 ;  /* 0x000000ffe2e27208 */ /* 0x000fe40003000000 */
[----:B------:R-:W-:Y:S01]  /*7060*/  LOP3.LUT P6, RZ, R234, 0xff000000, RZ, 0xc0, !PT ;  /* 0xff000000eaff7812 */ /* 0x000fe200078cc0ff */
[----:B------:R-:W-:Y:S01]  /*7070*/  FFMA.FTZ R160, R209, R160, R166 ;  /* 0x000000a0d1a07223 */ /* 0x000fe200000100a6 */
[----:B------:R-:W-:-:S02]  /*7080*/  F2FP.F16.F32.PACK_AB R162, R161, R162 ;  /* 0x000000a2a1a2723e */ /* 0x000fc400000000ff */
[----:B------:R-:W-:Y:S01]  /*7090*/  FSEL R167, R228, RZ, P6 ;  /* 0x000000ffe4a77208 */ /* 0x000fe20003000000 */
[----:B------:R-:W-:Y:S01]  /*70a0*/  FMUL.FTZ R160, R160, UR13 ;  /* 0x0000000da0a07c20 */ /* 0x000fe20008410000 */
[C---:B------:R-:W-:Y:S02]  /*70b0*/  LOP3.LUT P6, RZ, R234.reuse, 0xff00, RZ, 0xc0, !PT ;  /* 0x0000ff00eaff7812 */ /* 0x040fe400078cc0ff */
[----:B------:R-:W-:Y:S02]  /*70c0*/  F2FP.F16.F32.PACK_AB R161, R167, R226 ;  /* 0x000000e2a7a1723e */ /* 0x000fe400000000ff */
[----:B------:R-:W-:Y:S02]  /*70d0*/  FSEL R223, R223, RZ, P6 ;  /* 0x000000ffdfdf7208 */ /* 0x000fe40003000000 */
[----:B------:R-:W-:-:S04]  /*70e0*/  LOP3.LUT P6, RZ, R234, 0xff, RZ, 0xc0, !PT ;  /* 0x000000ffeaff7812 */ /* 0x000fc800078cc0ff */
[----:B------:R-:W-:-:S04]  /*70f0*/  FSEL R160, R160, RZ, P6 ;  /* 0x000000ffa0a07208 */ /* 0x000fc80003000000 */
[----:B------:R-:W-:Y:S01]  /*7100*/  F2FP.F16.F32.PACK_AB R160, R223, R160 ;  /* 0x000000a0dfa0723e */ /* 0x000fe200000000ff */
[----:B------:R-:W-:Y:S06]  /*7110*/  BRA `(.L_x_1130) ;  /* 0x0000000400c87947 */ /* 0x000fec0003800000 */
.L_x_1132:
        /* <DEDUP_REMOVED lines=61> */
.L_x_1134:
[-CC-:B-1----:R-:W-:Y:S01]  /*74f0*/  FFMA.FTZ R160, R203, R164.reuse, R165.reuse ;  /* 0x000000a4cba07223 */ /* 0x182fe200000100a5 */
        /* <DEDUP_REMOVED lines=51> */
[----:B------:R-:W-:-:S07]  /*7830*/  F2FP.F16.F32.PACK_AB R160, R167, R160 ;  /* 0x000000a0a7a0723e */ /* 0x000fce00000000ff */
.L_x_1130:
        /* <DEDUP_REMOVED lines=9> */
[C---:B--2---:R-:W-:Y:S01]  /*78d0*/  @P0 IMAD.WIDE.U32 R166, R6.reuse, 0x10, R166 ;  /* 0x0000001006a60825 */ /* 0x044fe200078e00a6 */
[----:B------:R-:W-:Y:S02]  /*78e0*/  IADD3 R6, PT, PT, R6, 0x20, RZ ;  /* 0x0000002006067810 */ /* 0x000fe40007ffe0ff */
[----:B------:R3:W-:Y:S04]  /*78f0*/  STG.E.128 desc[UR8][R226.64], R160 ;  /* 0x000000a0e2007986 */ /* 0x0007e8000c101d08 */
[----:B------:R3:W-:Y:S02]  /*7900*/  @P0 STG.E.128 desc[UR8][R166.64], R136 ;  /* 0x00000088a6000986 */ /* 0x0007e4000c101d08 */
.L_x_1126:
[----:B------:R-:W-:Y:S05]  /*7910*/  BSYNC.RECONVERGENT B1 ;  /* 0x0000000000017941 */ /* 0x000fea0003800200 */
.L_x_1125:
        /* <DEDUP_REMOVED lines=13> */
[--C-:B------:R-:W-:Y:S01]  /*79f0*/  HADD2.F32 R66, -RZ, R151.reuse.H0_H0 ;  /* 0x20000097ff427230 */ /* 0x100fe20000004100 */
[----:B------:R-:W-:Y:S01]  /*7a00*/  LOP3.LUT P6, RZ, R231, 0xff0000, RZ, 0xc0, !PT ;  /* 0x00ff0000e7ff7812 */ /* 0x000fe200078cc0ff */
[----:B------:R-:W-:Y:S02]  /*7a10*/  HADD2.F32 R136, -RZ, R151.H1_H1 ;  /* 0x30000097ff887230 */ /* 0x000fe40000004100 */
[----:B------:R-:W-:Y:S01]  /*7a20*/  FADD.FTZ R64, R189, -R64 ;  /* 0x80000040bd407221 */ /* 0x000fe20000010000 */
[----:B0-----:R-:W-:Y:S02]  /*7a30*/  HADD2.F32 R166, -RZ, R148.H1_H1 ;  /* 0x30000094ffa67230 */ /* 0x001fe40000004100 */
[--C-:B------:R-:W-:Y:S01]  /*7a40*/  FFMA.FTZ R223, R9, R164, R165.reuse ;  /* 0x000000a409df7223 */ /* 0x100fe200000100a5 */
[----:B-----5:R-:W-:Y:S01]  /*7a50*/  FFMA.FTZ R64, R209, R64, R66 ;  /* 0x00000040d1407223 */ /* 0x020fe20000010042 */
[----:B------:R-:W-:-:S03]  /*7a60*/  FFMA.FTZ R66, R218, R164, R165 ;  /* 0x000000a4da427223 */ /* 0x000fc600000100a5 */
[----:B------:R-:W-:Y:S01]  /*7a70*/  FMUL.FTZ R65, R64, UR13 ;  /* 0x0000000d40417c20 */ /* 0x000fe20008410000 */
[----:B------:R-:W-:-:S04]  /*7a80*/  FADD.FTZ R66, R217, -R66 ;  /* 0x80000042d9427221 */ /* 0x000fc80000010000 */
[----:B------:R-:W-:Y:S01]  /*7a90*/  FSEL R163, R65, RZ, P6 ;  /* 0x000000ff41a37208 */ /* 0x000fe20003000000 */
[----:B------:R-:W-:Y:S01]  /*7aa0*/  FFMA.FTZ R137, R209, R66, R136 ;  /* 0x00000042d1897223 */ /* 0x000fe20000010088 */
[----:B------:R-:W-:Y:S01]  /*7ab0*/  LOP3.LUT P6, RZ, R243, 0xff0000, RZ, 0xc0, !PT ;  /* 0x00ff0000f3ff7812 */ /* 0x000fe200078cc0ff */
[----:B------:R-:W-:-:S03]  /*7ac0*/  HADD2.F32 R66, -RZ, R150.H0_H0 ;  /* 0x20000096ff427230 */ /* 0x000fc60000004100 */
[----:B------:R-:W-:Y:S01]  /*7ad0*/  FSEL R139, R65, RZ, P6 ;  /* 0x000000ff418b7208 */ /* 0x000fe20003000000 */
[----:B------:R-:W-:Y:S01]  /*7ae0*/  FFMA.FTZ R65, R177, R164, R165 ;  /* 0x000000a4b1417223 */ /* 0x000fe200000100a5 */
[----:B------:R-:W-:Y:S02]  /*7af0*/  ISETP.GE.U32.AND P6, PT, R242, RZ, PT ;  /* 0x000000fff200720c */ /* 0x000fe40003fc6070 */
[C---:B------:R-:W-:Y:S01]  /*7b00*/  F2FP.F16.F32.PACK_AB R67, R137.reuse, R64 ;  /* 0x000000408943723e */ /* 0x040fe200000000ff */
[----:B------:R-:W-:Y:S01]  /*7b10*/  FMUL.FTZ R137, R137, UR13 ;  /* 0x0000000d89897c20 */ /* 0x000fe20008410000 */
[----:B------:R-:W-:Y:S01]  /*7b20*/  ISETP.GE.U32.AND.EX P6, PT, R243, 0x1000000, PT, P6 ;  /* 0x01000000f300780c */ /* 0x000fe20003fc6160 */
[----:B------:R-:W-:Y:S01]  /*7b30*/  FADD.FTZ R64, R184, -R65 ;  /* 0x80000041b8407221 */ /* 0x000fe20000010000 */
[----:B------:R-:W-:Y:S02]  /*7b40*/  FFMA.FTZ R65, R200, R164, R165 ;  /* 0x000000a4c8417223 */ /* 0x000fe400000100a5 */
[----:B------:R-:W-:Y:S01]  /*7b50*/  FSEL R136, R137, RZ, P6 ;  /* 0x000000ff89887208 */ /* 0x000fe20003000000 */
[----:B------:R-:W-:Y:S01]  /*7b60*/  FFMA.FTZ R66, R209, R64, R66 ;  /* 0x00000040d1427223 */ /* 0x000fe20000010042 */
[----:B------:R-:W-:Y:S01]  /*7b70*/  ISETP.GE.U32.AND P6, PT, R230, RZ, PT ;  /* 0x000000ffe600720c */ /* 0x000fe20003fc6070 */
[----:B------:R-:W-:Y:S01]  /*7b80*/  FADD.FTZ R64, R198, -R65 ;  /* 0x80000041c6407221 */ /* 0x000fe20000010000 */
[----:B------:R-:W-:Y:S01]  /*7b90*/  F2FP.F16.F32.PACK_AB R139, R136, R139 ;  /* 0x0000008b888b723e */ /* 0x000fe200000000ff */
[----:B------:R-:W-:Y:S01]  /*7ba0*/  HADD2.F32 R136, -RZ, R150.H1_H1 ;  /* 0x30000096ff887230 */ /* 0x000fe20000004100 */
[----:B------:R-:W-:Y:S01]  /*7bb0*/  ISETP.GE.U32.AND.EX P6, PT, R231, 0x1000000, PT, P6 ;  /* 0x01000000e700780c */ /* 0x000fe20003fc6160 */
[----:B------:R-:W-:-:S03]  /*7bc0*/  FFMA.FTZ R65, R23, R164, R165 ;  /* 0x000000a417417223 */ /* 0x000fc600000100a5 */
[----:B------:R-:W-:Y:S01]  /*7bd0*/  FSEL R138, R137, RZ, P6 ;  /* 0x000000ff898a7208 */ /* 0x000fe20003000000 */
[----:B------:R-:W-:Y:S01]  /*7be0*/  FFMA.FTZ R137, R209, R64, R136 ;  /* 0x00000040d1897223 */ /* 0x000fe20000010088 */
[----:B------:R-:W-:Y:S01]  /*7bf0*/  FMUL.FTZ R136, R66, UR13 ;  /* 0x0000000d42887c20 */ /* 0x000fe20008410000 */
[----:B------:R-:W-:Y:S01]  /*7c00*/  LOP3.LUT P6, RZ, R231, 0xff, RZ, 0xc0, !PT ;  /* 0x000000ffe7ff7812 */ /* 0x000fe200078cc0ff */
[----:B------:R-:W-:Y:S01]  /*7c10*/  FADD.FTZ R64, R26, -R65 ;  /* 0x800000411a407221 */ /* 0x000fe20000010000 */
[----:B------:R-:W-:Y:S01]  /*7c20*/  F2FP.F16.F32.PACK_AB R163, R138, R163 ;  /* 0x000000a38aa3723e */ /* 0x000fe200000000ff */
[--C-:B------:R-:W-:Y:S01]  /*7c30*/  HADD2.F32 R138, -RZ, R149.reuse.H1_H1 ;  /* 0x30000095ff8a7230 */ /* 0x100fe20000004100 */
[C---:B------:R-:W-:Y:S02]  /*7c40*/  FSEL R162, R136.reuse, RZ, P6 ;  /* 0x000000ff88a27208 */ /* 0x040fe40003000000 */
[----:B------:R-:W-:Y:S02]  /*7c50*/  LOP3.LUT P6, RZ, R243, 0xff, RZ, 0xc0, !PT ;  /* 0x000000fff3ff7812 */ /* 0x000fe400078cc0ff */
[C---:B------:R-:W-:Y:S01]  /*7c60*/  F2FP.F16.F32.PACK_AB R66, R137.reuse, R66 ;  /* 0x000000428942723e */ /* 0x040fe200000000ff */
[----:B------:R-:W-:Y:S01]  /*7c70*/  FMUL.FTZ R137, R137, UR13 ;  /* 0x0000000d89897c20 */ /* 0x000fe20008410000 */
[----:B------:R-:W-:Y:S01]  /*7c80*/  FSEL R65, R136, RZ, P6 ;  /* 0x000000ff88417208 */ /* 0x000fe20003000000 */
[----:B------:R-:W-:Y:S01]  /*7c90*/  HADD2.F32 R136, -RZ, R149.H0_H0 ;  /* 0x20000095ff887230 */ /* 0x000fe20000004100 */
[----:B------:R-:W-:-:S04]  /*7ca0*/  LOP3.LUT P6, RZ, R231, 0xff00, RZ, 0xc0, !PT ;  /* 0x0000ff00e7ff7812 */ /* 0x000fc800078cc0ff */
[----:B------:R-:W-:Y:S01]  /*7cb0*/  FSEL R167, R137, RZ, P6 ;  /* 0x000000ff89a77208 */ /* 0x000fe20003000000 */
[----:B------:R-:W-:Y:S01]  /*7cc0*/  FFMA.FTZ R64, R209, R64, R136 ;  /* 0x00000040d1407223 */ /* 0x000fe20000010088 */
[----:B------:R-:W-:Y:S01]  /*7cd0*/  LOP3.LUT P6, RZ, R243, 0xff00, RZ, 0xc0, !PT ;  /* 0x0000ff00f3ff7812 */ /* 0x000fe200078cc0ff */
[--C-:B------:R-:W-:Y:S01]  /*7ce0*/  FFMA.FTZ R136, R174, R164, R165.reuse ;  /* 0x000000a4ae887223 */ /* 0x100fe200000100a5 */
[----:B------:R-:W-:Y:S02]  /*7cf0*/  F2FP.F16.F32.PACK_AB R162, R167, R162 ;  /* 0x000000a2a7a2723e */ /* 0x000fe400000000ff */
[----:B------:R-:W-:Y:S01]  /*7d00*/  FSEL R160, R137, RZ, P6 ;  /* 0x000000ff89a07208 */ /* 0x000fe20003000000 */
[----:B------:R-:W-:Y:S01]  /*7d10*/  FADD.FTZ R136, R175, -R136 ;  /* 0x80000088af887221 */ /* 0x000fe20000010000 */
[----:B------:R-:W-:Y:S01]  /*7d20*/  FMUL.FTZ R137, R64, UR13 ;  /* 0x0000000d40897c20 */ /* 0x000fe20008410000 */
[----:B------:R-:W-:Y:S02]  /*7d30*/  LOP3.LUT P6, RZ, R230, 0xff0000, RZ, 0xc0, !PT ;  /* 0x00ff0000e6ff7812 */ /* 0x000fe400078cc0ff */
[----:B------:R-:W-:Y:S01]  /*7d40*/  FFMA.FTZ R227, R209, R136, R138 ;  /* 0x00000088d1e37223 */ /* 0x000fe2000001008a */
[----:B------:R-:W-:Y:S01]  /*7d50*/  F2FP.F16.F32.PACK_AB R138, R160, R65 ;  /* 0x00000041a08a723e */ /* 0x000fe200000000ff */
[----:B------:R-:W-:Y:S01]  /*7d60*/  FFMA.FTZ R136, R20, R164, R165 ;  /* 0x000000a414887223 */ /* 0x000fe200000100a5 */
[----:B------:R-:W-:-:S02]  /*7d70*/  FSEL R161, R137, RZ, P6 ;  /* 0x000000ff89a17208 */ /* 0x000fc40003000000 */
[----:B------:R-:W-:Y:S01]  /*7d80*/  LOP3.LUT P6, RZ, R242, 0xff0000, RZ, 0xc0, !PT ;  /* 0x00ff0000f2ff7812 */ /* 0x000fe200078cc0ff */
[----:B------:R-:W-:Y:S01]  /*7d90*/  FADD.FTZ R160, R17, -R136 ;  /* 0x8000008811a07221 */ /* 0x000fe20000010000 */
[C---:B------:R-:W-:Y:S01]  /*7da0*/  F2FP.F16.F32.PACK_AB R65, R227.reuse, R64 ;  /* 0x00000040e341723e */ /* 0x040fe200000000ff */
[----:B------:R-:W-:Y:S01]  /*7db0*/  FMUL.FTZ R227, R227, UR13 ;  /* 0x0000000de3e37c20 */ /* 0x000fe20008410000 */
[----:B------:R-:W-:Y:S01]  /*7dc0*/  FSEL R137, R137, RZ, P6 ;  /* 0x000000ff89897208 */ /* 0x000fe20003000000 */
[----:B------:R-:W-:Y:S01]  /*7dd0*/  FFMA.FTZ R166, R209, R160, R166 ;  /* 0x000000a0d1a67223 */ /* 0x000fe200000100a6 */
[----:B------:R-:W-:Y:S01]  /*7de0*/  LOP3.LUT P6, RZ, R230, 0xff000000, RZ, 0xc0, !PT ;  /* 0xff000000e6ff7812 */ /* 0x000fe200078cc0ff */
[----:B------:R-:W-:Y:S01]  /*7df0*/  FADD.FTZ R64, R10, -R223 ;  /* 0x800000df0a407221 */ /* 0x000fe20000010000 */
[----:B------:R-:W-:Y:S02]  /*7e00*/  HADD2.F32 R223, -RZ, R148.H0_H0 ;  /* 0x20000094ffdf7230 */ /* 0x000fe40000004100 */
[----:B------:R-:W-:Y:S01]  /*7e10*/  FMUL.FTZ R226, R166, UR13 ;  /* 0x0000000da6e27c20 */ /* 0x000fe20008410000 */
[----:B------:R-:W-:-:S02]  /*7e20*/  FSEL R136, R227, RZ, P6 ;  /* 0x000000ffe3887208 */ /* 0x000fc40003000000 */
[----:B------:R-:W-:Y:S01]  /*7e30*/  LOP3.LUT P6, RZ, R242, 0xff000000, RZ, 0xc0, !PT ;  /* 0xff000000f2ff7812 */ /* 0x000fe200078cc0ff */
[----:B------:R-:W-:Y:S01]  /*7e40*/  FFMA.FTZ R223, R209, R64, R223 ;  /* 0x00000040d1df7223 */ /* 0x000fe200000100df */
[----:B------:R-:W-:Y:S02]  /*7e50*/  F2FP.F16.F32.PACK_AB R161, R136, R161 ;  /* 0x000000a188a1723e */ /* 0x000fe400000000ff */
[----:B------:R-:W-:Y:S02]  /*7e60*/  FSEL R228, R227, RZ, P6 ;  /* 0x000000ffe3e47208 */ /* 0x000fe40003000000 */
[----:B------:R-:W-:Y:S02]  /*7e70*/  LOP3.LUT P6, RZ, R230, 0xff00, RZ, 0xc0, !PT ;  /* 0x0000ff00e6ff7812 */ /* 0x000fe400078cc0ff */
[----:B------:R-:W-:Y:S01]  /*7e80*/  F2FP.F16.F32.PACK_AB R64, R166, R223 ;  /* 0x000000dfa640723e */ /* 0x000fe200000000ff */
[----:B------:R-:W-:Y:S01]  /*7e90*/  FMUL.FTZ R223, R223, UR13 ;  /* 0x0000000ddfdf7c20 */ /* 0x000fe20008410000 */
[----:B------:R-:W-:-:S02]  /*7ea0*/  FSEL R160, R226, RZ, P6 ;  /* 0x000000ffe2a07208 */ /* 0x000fc40003000000 */
[----:B------:R-:W-:Y:S02]  /*7eb0*/  LOP3.LUT P6, RZ, R242, 0xff00, RZ, 0xc0, !PT ;  /* 0x0000ff00f2ff7812 */ /* 0x000fe400078cc0ff */
[----:B------:R-:W-:Y:S02]  /*7ec0*/  F2FP.F16.F32.PACK_AB R137, R228, R137 ;  /* 0x00000089e489723e */ /* 0x000fe400000000ff */
        /* <DEDUP_REMOVED lines=8> */
.L_x_1139:
[-CC-:B-1-3--:R-:W-:Y:S01]  /*7f50*/  FFMA.FTZ R136, R199, R164.reuse, R165.reuse ;  /* 0x000000a4c7887223 */ /* 0x18afe200000100a5 */
        /* <DEDUP_REMOVED lines=82> */
.L_x_1138:
[----:B-1-3--:R-:W1:Y:S02]  /*8480*/  LDC.64 R136, c[0x0][0x478] ;  /* 0x00011e00ff887b82 */ /* 0x00ae640000000a00 */
[----:B-1----:R-:W-:-:S04]  /*8490*/  ISETP.NE.U32.AND P1, PT, R136, RZ, PT ;  /* 0x000000ff8800720c */ /* 0x002fc80003f25070 */
[----:B------:R-:W-:-:S13]  /*84a0*/  ISETP.NE.AND.EX P1, PT, R137, RZ, PT, P1 ;  /* 0x000000ff8900720c */ /* 0x000fda0003f25310 */
[----:B------:R-:W-:Y:S05]  /*84b0*/  @!P1 BRA `(.L_x_1141) ;  /* 0x00000004003c9947 */ /* 0x000fea0003800000 */
[-CC-:B------:R-:W-:Y:S01]  /*84c0*/  FFMA.FTZ R64, R199, R164.reuse, R165.reuse ;  /* 0x000000a4c7407223 */ /* 0x180fe200000100a5 */
[-CC-:B------:R-:W-:Y:S01]  /*84d0*/  FFMA.FTZ R66, R218, R164.reuse, R165.reuse ;  /* 0x000000a4da427223 */ /* 0x180fe200000100a5 */
[----:B------:R-:W-:Y:S01]  /*84e0*/  LOP3.LUT P6, RZ, R243, 0xff0000, RZ, 0xc0, !PT ;  /* 0x00ff0000f3ff7812 */ /* 0x000fe200078cc0ff */
[-CC-:B------:R-:W-:Y:S01]  /*84f0*/  FFMA.FTZ R65, R177, R164.reuse, R165.reuse ;  /* 0x000000a4b1417223 */ /* 0x180fe200000100a5 */
[----:B------:R-:W-:Y:S01]  /*8500*/  FADD.FTZ R64, R189, -R64 ;  /* 0x80000040bd407221 */ /* 0x000fe20000010000 */
[----:B------:R-:W-:Y:S01]  /*8510*/  FADD.FTZ R66, R217, -R66 ;  /* 0x80000042d9427221 */ /* 0x000fe20000010000 */
[-CC-:B------:R-:W-:Y:S01]  /*8520*/  FFMA.FTZ R137, R200, R164.reuse, R165.reuse ;  /* 0x000000a4c8897223 */ /* 0x180fe200000100a5 */
[----:B0-----:R-:W-:Y:S01]  /*8530*/  FFMA.FTZ R167, R9, R164, R165 ;  /* 0x000000a409a77223 */ /* 0x001fe200000100a5 */
        /* <DEDUP_REMOVED lines=11> */
[----:B------:R-:W-:Y:S01]  /*85f0*/  FADD.FTZ R66, R184, -R65 ;  /* 0x80000041b8427221 */ /* 0x000fe20000010000 */
[----:B------:R-:W-:Y:S01]  /*8600*/  FSEL R163, R64, RZ, P6 ;  /* 0x000000ff40a37208 */ /* 0x000fe20003000000 */
[----:B------:R-:W-:Y:S01]  /*8610*/  FADD.FTZ R64, R198, -R137 ;  /* 0x80000089c6407221 */ /* 0x000fe20000010000 */
[----:B------:R-:W-:Y:S01]  /*8620*/  ISETP.GE.U32.AND P6, PT, R230, RZ, PT ;  /* 0x000000ffe600720c */ /* 0x000fe20003fc6070 */
[C---:B------:R-:W-:Y:S02]  /*8630*/  FMUL.FTZ R66, R209.reuse, R66 ;  /* 0x00000042d1427220 */ /* 0x040fe40000410000 */
[----:B------:R-:W-:Y:S01]  /*8640*/  FMUL.FTZ R65, R209, R64 ;  /* 0x00000040d1417220 */ /* 0x000fe20000410000 */
[----:B------:R-:W-:Y:S01]  /*8650*/  ISETP.GE.U32.AND.EX P6, PT, R231, 0x1000000, PT, P6 ;  /* 0x01000000e700780c */ /* 0x000fe20003fc6160 */
[----:B------:R-:W-:-:S02]  /*8660*/  FMUL.FTZ R162, R66, UR13 ;  /* 0x0000000d42a27c20 */ /* 0x000fc40008410000 */
[----:B------:R-:W-:Y:S01]  /*8670*/  FMUL.FTZ R137, R65, UR13 ;  /* 0x0000000d41897c20 */ /* 0x000fe20008410000 */
[----:B------:R-:W-:Y:S02]  /*8680*/  FSEL R136, R136, RZ, P6 ;  /* 0x000000ff88887208 */ /* 0x000fe40003000000 */
[----:B------:R-:W-:Y:S02]  /*8690*/  LOP3.LUT P6, RZ, R243, 0xff, RZ, 0xc0, !PT ;  /* 0x000000fff3ff7812 */ /* 0x000fe400078cc0ff */
[----:B------:R-:W-:Y:S02]  /*86a0*/  F2FP.F16.F32.PACK_AB R66, R65, R66 ;  /* 0x000000424142723e */ /* 0x000fe400000000ff */
[----:B------:R-:W-:Y:S02]  /*86b0*/  FSEL R138, R162, RZ, P6 ;  /* 0x000000ffa28a7208 */ /* 0x000fe40003000000 */
[----:B------:R-:W-:Y:S02]  /*86c0*/  LOP3.LUT P6, RZ, R243, 0xff00, RZ, 0xc0, !PT ;  /* 0x0000ff00f3ff7812 */ /* 0x000fe400078cc0ff */
[----:B------:R-:W-:-:S02]  /*86d0*/  F2FP.F16.F32.PACK_AB R163, R136, R163 ;  /* 0x000000a388a3723e */ /* 0x000fc400000000ff */
[----:B------:R-:W-:Y:S02]  /*86e0*/  FSEL R65, R137, RZ, P6 ;  /* 0x000000ff89417208 */ /* 0x000fe40003000000 */
[----:B------:R-:W-:Y:S02]  /*86f0*/  LOP3.LUT P6, RZ, R231, 0xff, RZ, 0xc0, !PT ;  /* 0x000000ffe7ff7812 */ /* 0x000fe400078cc0ff */
[----:B------:R-:W-:Y:S01]  /*8700*/  F2FP.F16.F32.PACK_AB R138, R65, R138 ;  /* 0x0000008a418a723e */ /* 0x000fe200000000ff */
[----:B------:R-:W-:Y:S01]  /*8710*/  FFMA.FTZ R65, R23, R164, R165 ;  /* 0x000000a417417223 */ /* 0x000fe200000100a5 */
[----:B------:R-:W-:Y:S02]  /*8720*/  FSEL R162, R162, RZ, P6 ;  /* 0x000000ffa2a27208 */ /* 0x000fe40003000000 */
[----:B------:R-:W-:Y:S01]  /*8730*/  LOP3.LUT P6, RZ, R231, 0xff00, RZ, 0xc0, !PT ;  /* 0x0000ff00e7ff7812 */ /* 0x000fe200078cc0ff */
[----:B------:R-:W-:-:S03]  /*8740*/  FADD.FTZ R64, R26, -R65 ;  /* 0x800000411a407221 */ /* 0x000fc60000010000 */
[----:B------:R-:W-:Y:S01]  /*8750*/  FSEL R137, R137, RZ, P6 ;  /* 0x000000ff89897208 */ /* 0x000fe20003000000 */
[----:B------:R-:W-:Y:S01]  /*8760*/  FMUL.FTZ R65, R209, R64 ;  /* 0x00000040d1417220 */ /* 0x000fe20000410000 */
[----:B------:R-:W-:Y:S01]  /*8770*/  FFMA.FTZ R64, R174, R164, R165 ;  /* 0x000000a4ae407223 */ /* 0x000fe200000100a5 */
[----:B------:R-:W-:Y:S02]  /*8780*/  LOP3.LUT P6, RZ, R230, 0xff0000, RZ, 0xc0, !PT ;  /* 0x00ff0000e6ff7812 */ /* 0x000fe400078cc0ff */
[----:B------:R-:W-:Y:S01]  /*8790*/  FMUL.FTZ R166, R65, UR13 ;  /* 0x0000000d41a67c20 */ /* 0x000fe20008410000 */
[----:B------:R-:W-:Y:S01]  /*87a0*/  FADD.FTZ R64, R175, -R64 ;  /* 0x80000040af407221 */ /* 0x000fe20000010000 */
[----:B------:R-:W-:-:S03]  /*87b0*/  F2FP.F16.F32.PACK_AB R162, R137, R162 ;  /* 0x000000a289a2723e */ /* 0x000fc600000000ff */
[----:B------:R-:W-:Y:S01]  /*87c0*/  FMUL.FTZ R64, R209, R64 ;  /* 0x00000040d1407220 */ /* 0x000fe20000410000 */
[----:B------:R-:W-:Y:S02]  /*87d0*/  FSEL R161, R166, RZ, P6 ;  /* 0x000000ffa6a17208 */ /* 0x000fe40003000000 */
[----:B------:R-:W-:Y:S01]  /*87e0*/  LOP3.LUT P6, RZ, R242, 0xff0000, RZ, 0xc0, !PT ;  /* 0x00ff0000f2ff7812 */ /* 0x000fe200078cc0ff */
[C---:B------:R-:W-:Y:S01]  /*87f0*/  FMUL.FTZ R160, R64.reuse, UR13 ;  /* 0x0000000d40a07c20 */ /* 0x040fe20008410000 */
[----:B------:R-:W-:Y:S01]  /*8800*/  F2FP.F16.F32.PACK_AB R65, R64, R65 ;  /* 0x000000414041723e */ /* 0x000fe200000000ff */
[----:B------:R-:W-:Y:S01]  /*8810*/  FFMA.FTZ R64, R20, R164, R165 ;  /* 0x000000a414407223 */ /* 0x000fe200000100a5 */
[----:B------:R-:W-:Y:S02]  /*8820*/  FSEL R166, R166, RZ, P6 ;  /* 0x000000ffa6a67208 */ /* 0x000fe40003000000 */
        /* <DEDUP_REMOVED lines=8> */
[----:B------:R-:W-:Y:S01]  /*88b0*/  FADD.FTZ R160, R10, -R167 ;  /* 0x800000a70aa07221 */ /* 0x000fe20000010000 */
[----:B------:R-:W-:Y:S02]  /*88c0*/  LOP3.LUT P6, RZ, R230, 0xff00, RZ, 0xc0, !PT ;  /* 0x0000ff00e6ff7812 */ /* 0x000fe400078cc0ff */
[----:B------:R-:W-:Y:S01]  /*88d0*/  F2FP.F16.F32.PACK_AB R137, R227, R166 ;  /* 0x000000a6e389723e */ /* 0x000fe200000000ff */
[----:B------:R-:W-:Y:S01]  /*88e0*/  FMUL.FTZ R167, R209, R160 ;  /* 0x000000a0d1a77220 */ /* 0x000fe20000410000 */
[----:B------:R-:W-:-:S02]  /*88f0*/  FSEL R160, R223, RZ, P6 ;  /* 0x000000ffdfa07208 */ /* 0x000fc40003000000 */
[----:B------:R-:W-:Y:S02]  /*8900*/  LOP3.LUT P6, RZ, R242, 0xff00, RZ, 0xc0, !PT ;  /* 0x0000ff00f2ff7812 */ /* 0x000fe400078cc0ff */
[----:B------:R-:W-:Y:S01]  /*8910*/  F2FP.F16.F32.PACK_AB R64, R64, R167 ;  /* 0x000000a74040723e */ /* 0x000fe200000000ff */
[----:B------:R-:W-:Y:S01]  /*8920*/  FMUL.FTZ R167, R167, UR13 ;  /* 0x0000000da7a77c20 */ /* 0x000fe20008410000 */
        /* <DEDUP_REMOVED lines=8> */
.L_x_1141:
        /* <DEDUP_REMOVED lines=75> */
.L_x_1137:
        /* <DEDUP_REMOVED lines=73> */
.L_x_1143:
[-CC-:B------:R-:W-:Y:S01]  /*92f0*/  FFMA.FTZ R160, R199, R164.reuse, R165.reuse ;  /* 0x000000a4c7a07223 */ /* 0x180fe200000100a5 */
        /* <DEDUP_REMOVED lines=61> */
.L_x_1142:
        /* <DEDUP_REMOVED lines=62> */
.L_x_1144:
        /* <DEDUP_REMOVED lines=53> */
.L_x_1140:
        /* <DEDUP_REMOVED lines=10> */
.L_x_1136:
[----:B------:R-:W-:Y:S05]  /*9ea0*/  BSYNC.RECONVERGENT B1 ;  /* 0x0000000000017941 */ /* 0x000fea0003800200 */
.L_x_1135:
        /* <DEDUP_REMOVED lines=12> */
[-CC-:B-1-34-:R-:W-:Y:S01]  /*9f70*/  FFMA.FTZ R65, R193, R164.reuse, R165.reuse ;  /* 0x000000a4c1417223 */ /* 0x19afe200000100a5 */
[-C--:B------:R-:W-:Y:S01]  /*9f80*/  FFMA.FTZ R136, R216, R164.reuse, R165 ;  /* 0x000000a4d8887223 */ /* 0x080fe200000100a5 */
[--C-:B------:R-:W-:Y:S01]  /*9f90*/  HADD2.F32 R66, -RZ, R155.reuse.H0_H0 ;  /* 0x2000009bff427230 */ /* 0x100fe20000004100 */
[----:B------:R-:W-:Y:S01]  /*9fa0*/  ISETP.GE.U32.AND P2, PT, R240, RZ, PT ;  /* 0x000000fff000720c */ /* 0x000fe20003f46070 */
[----:B------:R-:W-:Y:S02]  /*9fb0*/  HADD2.F32 R137, -RZ, R155.H1_H1 ;  /* 0x3000009bff897230 */ /* 0x000fe40000004100 */
[----:B------:R-:W-:Y:S01]  /*9fc0*/  FADD.FTZ R64, R192, -R65 ;  /* 0x80000041c0407221 */ /* 0x000fe20000010000 */
[----:B------:R-:W-:Y:S01]  /*9fd0*/  FADD.FTZ R136, R31, -R136 ;  /* 0x800000881f887221 */ /* 0x000fe20000010000 */
[----:B------:R-:W-:Y:S01]  /*9fe0*/  FFMA.FTZ R65, R179, R164, R165 ;  /* 0x000000a4b3417223 */ /* 0x000fe200000100a5 */
[----:B------:R-:W-:Y:S01]  /*9ff0*/  LOP3.LUT P6, RZ, R241, 0xff0000, RZ, 0xc0, !PT ;  /* 0x00ff0000f1ff7812 */ /* 0x000fe200078cc0ff */
[C---:B-----5:R-:W-:Y:S01]  /*a000*/  FFMA.FTZ R67, R209.reuse, R64, R66 ;  /* 0x00000040d1437223 */ /* 0x060fe20000010042 */
[----:B------:R-:W-:Y:S01]  /*a010*/  FFMA.FTZ R136, R209, R136, R137 ;  /* 0x00000088d1887223 */ /* 0x000fe20000010089 */
[----:B------:R-:W-:-:S02]  /*a020*/  HADD2.F32 R66, -RZ, R154.H0_H0 ;  /* 0x2000009aff427230 */ /* 0x000fc40000004100 */
[----:B------:R-:W-:Y:S01]  /*a030*/  FADD.FTZ R64, R30, -R65 ;  /* 0x800000411e407221 */ /* 0x000fe20000010000 */
[----:B------:R-:W-:Y:S01]  /*a040*/  FMUL.FTZ R65, R67, UR13 ;  /* 0x0000000d43417c20 */ /* 0x000fe20008410000 */
[C---:B------:R-:W-:Y:S01]  /*a050*/  FMUL.FTZ R137, R136.reuse, UR13 ;  /* 0x0000000d88897c20 */ /* 0x040fe20008410000 */
[----:B------:R-:W-:Y:S01]  /*a060*/  ISETP.GE.U32.AND.EX P2, PT, R241, 0x1000000, PT, P2 ;  /* 0x01000000f100780c */ /* 0x000fe20003f46120 */
[----:B------:R-:W-:Y:S01]  /*a070*/  FFMA.FTZ R66, R209, R64, R66 ;  /* 0x00000040d1427223 */ /* 0x000fe20000010042 */
[----:B------:R-:W-:Y:S01]  /*a080*/  F2FP.F16.F32.PACK_AB R67, R136, R67 ;  /* 0x000000438843723e */ /* 0x000fe200000000ff */
[----:B------:R-:W-:Y:S01]  /*a090*/  HADD2.F32 R136, -RZ, R154.H1_H1 ;  /* 0x3000009aff887230 */ /* 0x000fe20000004100 */
[----:B------:R-:W-:Y:S01]  /*a0a0*/  FSEL R139, R65, RZ, P6 ;  /* 0x000000ff418b7208 */ /* 0x000fe20003000000 */
[----:B------:R-:W-:Y:S01]  /*a0b0*/  HADD2.F32 R160, -RZ, R153.H1_H1 ;  /* 0x30000099ffa07230 */ /* 0x000fe20000004100 */
[----:B------:R-:W-:Y:S01]  /*a0c0*/  FSEL R64, R137, RZ, P2 ;  /* 0x000000ff89407208 */ /* 0x000fe20001000000 */
[----:B0-----:R-:W-:Y:S01]  /*a0d0*/  FFMA.FTZ R167, R11, R164, R165 ;  /* 0x000000a40ba77223 */ /* 0x001fe200000100a5 */
[----:B------:R-:W-:-:S02]  /*a0e0*/  ISETP.GE.U32.AND P2, PT, R224, RZ, PT ;  /* 0x000000ffe000720c */ /* 0x000fc40003f46070 */
[----:B------:R-:W-:Y:S01]  /*a0f0*/  F2FP.F16.F32.PACK_AB R139, R64, R139 ;  /* 0x0000008b408b723e */ /* 0x000fe200000000ff */
[----:B------:R-:W-:Y:S01]  /*a100*/  FFMA.FTZ R64, R190, R164, R165 ;  /* 0x000000a4be407223 */ /* 0x000fe200000100a5 */
[C---:B------:R-:W-:Y:S02]  /*a110*/  LOP3.LUT P6, RZ, R225.reuse, 0xff0000, RZ, 0xc0, !PT ;  /* 0x00ff0000e1ff7812 */ /* 0x040fe400078cc0ff */
[----:B------:R-:W-:Y:S01]  /*a120*/  ISETP.GE.U32.AND.EX P2, PT, R225, 0x1000000, PT, P2 ;  /* 0x01000000e100780c */ /* 0x000fe20003f46120 */
[----:B------:R-:W-:Y:S01]  /*a130*/  FADD.FTZ R64, R191, -R64 ;  /* 0x80000040bf407221 */ /* 0x000fe20000010000 */
[----:B------:R-:W-:Y:S02]  /*a140*/  FSEL R163, R65, RZ, P6 ;  /* 0x000000ff41a37208 */ /* 0x000fe40003000000 */
[----:B------:R-:W-:Y:S01]  /*a150*/  FSEL R138, R137, RZ, P2 ;  /* 0x000000ff898a7208 */ /* 0x000fe20001000000 */
[----:B------:R-:W-:Y:S01]  /*a160*/  FFMA.FTZ R65, R209, R64, R136 ;  /* 0x00000040d1417223 */ /* 0x000fe20000010088 */
[----:B------:R-:W-:Y:S01]  /*a170*/  FMUL.FTZ R64, R66, UR13 ;  /* 0x0000000d42407c20 */ /* 0x000fe20008410000 */
[----:B------:R-:W-:Y:S01]  /*a180*/  LOP3.LUT P6, RZ, R225, 0xff, RZ, 0xc0, !PT ;  /* 0x000000ffe1ff7812 */ /* 0x000fe200078cc0ff */
[----:B------:R-:W-:Y:S01]  /*a190*/  HADD2.F32 R136, -RZ, R153.H0_H0 ;  /* 0x20000099ff887230 */ /* 0x000fe20000004100 */
[----:B------:R-:W-:-:S02]  /*a1a0*/  LOP3.LUT P2, RZ, R241, 0xff, RZ, 0xc0, !PT ;  /* 0x000000fff1ff7812 */ /* 0x000fc4000784c0ff */
[C---:B------:R-:W-:Y:S01]  /*a1b0*/  F2FP.F16.F32.PACK_AB R66, R65.reuse, R66 ;  /* 0x000000424142723e */ /* 0x040fe200000000ff */
[----:B------:R-:W-:Y:S01]  /*a1c0*/  FMUL.FTZ R65, R65, UR13 ;  /* 0x0000000d41417c20 */ /* 0x000fe20008410000 */
[----:B------:R-:W-:Y:S02]  /*a1d0*/  F2FP.F16.F32.PACK_AB R163, R138, R163 ;  /* 0x000000a38aa3723e */ /* 0x000fe400000000ff */
        /* <DEDUP_REMOVED lines=8> */
[----:B------:R-:W-:Y:S01]  /*a260*/  FFMA.FTZ R65, R25, R164, R165 ;  /* 0x000000a419417223 */ /* 0x000fe200000100a5 */
[----:B------:R-:W-:Y:S02]  /*a270*/  LOP3.LUT P6, RZ, R224, 0xff0000, RZ, 0xc0, !PT ;  /* 0x00ff0000e0ff7812 */ /* 0x000fe400078cc0ff */
[----:B------:R-:W-:Y:S01]  /*a280*/  LOP3.LUT P2, RZ, R240, 0xff0000, RZ, 0xc0, !PT ;  /* 0x00ff0000f0ff7812 */ /* 0x000fe2000784c0ff */
[----:B------:R-:W-:-:S04]  /*a290*/  FADD.FTZ R64, R28, -R65 ;  /* 0x800000411c407221 */ /* 0x000fc80000010000 */
[----:B------:R-:W-:Y:S01]  /*a2a0*/  FFMA.FTZ R64, R209, R64, R136 ;  /* 0x00000040d1407223 */ /* 0x000fe20000010088 */
[----:B------:R-:W-:-:S04]  /*a2b0*/  FFMA.FTZ R136, R176, R164, R165 ;  /* 0x000000a4b0887223 */ /* 0x000fc800000100a5 */
[----:B------:R-:W-:-:S04]  /*a2c0*/  FADD.FTZ R136, R29, -R136 ;  /* 0x800000881d887221 */ /* 0x000fc80000010000 */
[----:B------:R-:W-:Y:S01]  /*a2d0*/  FFMA.FTZ R137, R209, R136, R160 ;  /* 0x00000088d1897223 */ /* 0x000fe200000100a0 */
[----:B------:R-:W-:-:S04]  /*a2e0*/  FMUL.FTZ R136, R64, UR13 ;  /* 0x0000000d40887c20 */ /* 0x000fc80008410000 */
[C---:B------:R-:W-:Y:S01]  /*a2f0*/  F2FP.F16.F32.PACK_AB R65, R137.reuse, R64 ;  /* 0x000000408941723e */ /* 0x040fe200000000ff */
[----:B------:R-:W-:Y:S01]  /*a300*/  FMUL.FTZ R64, R137, UR13 ;  /* 0x0000000d89407c20 */ /* 0x000fe20008410000 */
[----:B------:R-:W-:Y:S02]  /*a310*/  FSEL R161, R136, RZ, P6 ;  /* 0x000000ff88a17208 */ /* 0x000fe40003000000 */
[----:B------:R-:W-:Y:S02]  /*a320*/  LOP3.LUT P6, RZ, R240, 0xff000000, RZ, 0xc0, !PT ;  /* 0xff000000f0ff7812 */ /* 0x000fe400078cc0ff */
[----:B------:R-:W-:Y:S02]  /*a330*/  FSEL R137, R136, RZ, P2 ;  /* 0x000000ff88897208 */ /* 0x000fe40001000000 */
[----:B------:R-:W-:Y:S02]  /*a340*/  LOP3.LUT P2, RZ, R224, 0xff000000, RZ, 0xc0, !PT ;  /* 0xff000000e0ff7812 */ /* 0x000fe4000784c0ff */
[----:B------:R-:W-:-:S02]  /*a350*/  FSEL R136, R64, RZ, P6 ;  /* 0x000000ff40887208 */ /* 0x000fc40003000000 */
[----:B------:R-:W-:Y:S02]  /*a360*/  FSEL R64, R64, RZ, P2 ;  /* 0x000000ff40407208 */ /* 0x000fe40001000000 */
[----:B------:R-:W-:Y:S01]  /*a370*/  F2FP.F16.F32.PACK_AB R137, R136, R137 ;  /* 0x000000898889723e */ /* 0x000fe200000000ff */
[----:B------:R-:W-:Y:S01]  /*a380*/  HADD2.F32 R136, -RZ, R152.H1_H1 ;  /* 0x30000098ff887230 */ /* 0x000fe20000004100 */
[----:B------:R-:W-:Y:S01]  /*a390*/  F2FP.F16.F32.PACK_AB R161, R64, R161 ;  /* 0x000000a140a1723e */ /* 0x000fe200000000ff */
[----:B------:R-:W-:Y:S01]  /*a3a0*/  FFMA.FTZ R64, R22, R164, R165 ;  /* 0x000000a416407223 */ /* 0x000fe200000100a5 */
[----:B------:R-:W-:Y:S02]  /*a3b0*/  LOP3.LUT P2, RZ, R224, 0xff00, RZ, 0xc0, !PT ;  /* 0x0000ff00e0ff7812 */ /* 0x000fe4000784c0ff */
[----:B------:R-:W-:Y:S01]  /*a3c0*/  LOP3.LUT P6, RZ, R240, 0xff00, RZ, 0xc0, !PT ;  /* 0x0000ff00f0ff7812 */ /* 0x000fe200078cc0ff */
[----:B------:R-:W-:-:S04]  /*a3d0*/  FADD.FTZ R64, R19, -R64 ;  /* 0x8000004013407221 */ /* 0x000fc80000010000 */
[----:B------:R-:W-:Y:S01]  /*a3e0*/  FFMA.FTZ R223, R209, R64, R136 ;  /* 0x00000040d1df7223 */ /* 0x000fe20000010088 */
[----:B------:R-:W-:Y:S02]  /*a3f0*/  HADD2.F32 R136, -RZ, R152.H0_H0 ;  /* 0x20000098ff887230 */ /* 0x000fe40000004100 */
[----:B------:R-:W-:Y:S01]  /*a400*/  FADD.FTZ R64, R12, -R167 ;  /* 0x800000a70c407221 */ /* 0x000fe20000010000 */
[----:B------:R-:W-:-:S03]  /*a410*/  FMUL.FTZ R160, R223, UR13 ;  /* 0x0000000ddfa07c20 */ /* 0x000fc60008410000 */
[----:B------:R-:W-:Y:S02]  /*a420*/  FFMA.FTZ R136, R209, R64, R136 ;  /* 0x00000040d1887223 */ /* 0x000fe40000010088 */
[----:B------:R-:W-:-:S03]  /*a430*/  FSEL R167, R160, RZ, P2 ;  /* 0x000000ffa0a77208 */ /* 0x000fc60001000000 */
[----:B------:R-:W-:Y:S01]  /*a440*/  F2FP.F16.F32.PACK_AB R64, R223, R136 ;  /* 0x00000088df40723e */ /* 0x000fe200000000ff */
[----:B------:R-:W-:Y:S01]  /*a450*/  FMUL.FTZ R136, R136, UR13 ;  /* 0x0000000d88887c20 */ /* 0x000fe20008410000 */
[----:B------:R-:W-:Y:S02]  /*a460*/  FSEL R223, R160, RZ, P6 ;  /* 0x000000ffa0df7208 */ /* 0x000fe40003000000 */
[----:B------:R-:W-:Y:S02]  /*a470*/  LOP3.LUT P2, RZ, R240, 0xff, RZ, 0xc0, !PT ;  /* 0x000000fff0ff7812 */ /* 0x000fe4000784c0ff */
[----:B------:R-:W-:Y:S02]  /*a480*/  LOP3.LUT P6, RZ, R224, 0xff, RZ, 0xc0, !PT ;  /* 0x000000ffe0ff7812 */ /* 0x000fe400078cc0ff */
[C---:B------:R-:W-:Y:S02]  /*a490*/  FSEL R166, R136.reuse, RZ, P2 ;  /* 0x000000ff88a67208 */ /* 0x040fe40001000000 */
[----:B------:R-:W-:-:S02]  /*a4a0*/  FSEL R160, R136, RZ, P6 ;  /* 0x000000ff88a07208 */ /* 0x000fc40003000000 */
[----:B------:R-:W-:Y:S02]  /*a4b0*/  F2FP.F16.F32.PACK_AB R136, R223, R166 ;  /* 0x000000a6df88723e */ /* 0x000fe400000000ff */
[----:B------:R-:W-:Y:S01]  /*a4c0*/  F2FP.F16.F32.PACK_AB R160, R167, R160 ;  /* 0x000000a0a7a0723e */ /* 0x000fe200000000ff */
[----:B------:R-:W-:Y:S06]  /*a4d0*/  BRA `(.L_x_1150) ;  /* 0x0000001c00ac7947 */ /* 0x000fec0003800000 */
.L_x_1149:
[-CC-:B-1-34-:R-:W-:Y:S01]  /*a4e0*/  FFMA.FTZ R137, R193, R164.reuse, R165.reuse ;  /* 0x000000a4c1897223 */ /* 0x19afe200000100a5 */
[--C-:B------:R-:W-:Y:S02]  /*a4f0*/  HADD2.F32 R138, -RZ, R155.reuse.H0_H0 ;  /* 0x2000009bff8a7230 */ /* 0x100fe40000004100 */
[----:B------:R-:W-:Y:S01]  /*a500*/  FFMA.FTZ R160, R216, R164, R165 ;  /* 0x000000a4d8a07223 */ /* 0x000fe200000100a5 */
[----:B------:R-:W-:Y:S01]  /*a510*/  LOP3.LUT P6, RZ, R225, 0xff0000, RZ, 0xc0, !PT ;  /* 0x00ff0000e1ff7812 */ /* 0x000fe200078cc0ff */
[----:B------:R-:W-:Y:S01]  /*a520*/  FADD.FTZ R136, R192, -R137 ;  /* 0x80000089c0887221 */ /* 0x000fe20000010000 */
[----:B------:R-:W-:Y:S02]  /*a530*/  HADD2.F32 R137, -RZ, R155.H1_H1 ;  /* 0x3000009bff897230 */ /* 0x000fe40000004100 */
[----:B------:R-:W-:Y:S01]  /*a540*/  FADD.FTZ R160, R31, -R160 ;  /* 0x800000a01fa07221 */ /* 0x000fe20000010000 */
[----:B------:R-:W-:Y:S01]  /*a550*/  LOP3.LUT P2, RZ, R241, 0xff0000, RZ, 0xc0, !PT ;  /* 0x00ff0000f1ff7812 */ /* 0x000fe2000784c0ff */
[----:B-----5:R-:W-:Y:S01]  /*a560*/  FFMA.FTZ R136, R209, R136, R138 ;  /* 0x00000088d1887223 */ /* 0x020fe2000001008a */
[----:B0-----:R-:W-:-:S02]  /*a570*/  HADD2.F32 R166, -RZ, R153.H1_H1 ;  /* 0x30000099ffa67230 */ /* 0x001fc40000004100 */
[----:B------:R-:W-:Y:S01]  /*a580*/  FFMA.FTZ R137, R209, R160, R137 ;  /* 0x000000a0d1897223 */ /* 0x000fe20000010089 */
[----:B------:R-:W-:Y:S02]  /*a590*/  HADD2.F32 R160, -RZ, R154.H1_H1 ;  /* 0x3000009affa07230 */ /* 0x000fe40000004100 */
[----:B------:R-:W-:Y:S01]  /*a5a0*/  FMUL.FTZ R136, R136, UR13 ;  /* 0x0000000d88887c20 */ /* 0x000fe20008410000 */
[----:B------:R-:W-:Y:S01]  /*a5b0*/  FFMA.FTZ R167, R11, R164, R165 ;  /* 0x000000a40ba77223 */ /* 0x000fe200000100a5 */
[----:B------:R-:W-:-:S03]  /*a5c0*/  FMUL.FTZ R137, R137, UR13 ;  /* 0x0000000d89897c20 */ /* 0x000fc60008410000 */
[----:B------:R-:W-:Y:S02]  /*a5d0*/  FSEL R163, R136, RZ, P6 ;  /* 0x000000ff88a37208 */ /* 0x000fe40003000000 */
[----:B------:R-:W-:Y:S02]  /*a5e0*/  ISETP.GE.U32.AND P6, PT, R240, RZ, PT ;  /* 0x000000fff000720c */ /* 0x000fe40003fc6070 */
[----:B------:R-:W-:Y:S02]  /*a5f0*/  FSEL R139, R136, RZ, P2 ;  /* 0x000000ff888b7208 */ /* 0x000fe40001000000 */
[----:B------:R-:W-:Y:S02]  /*a600*/  ISETP.GE.U32.AND P2, PT, R224, RZ, PT ;  /* 0x000000ffe000720c */ /* 0x000fe40003f46070 */
[----:B------:R-:W-:Y:S02]  /*a610*/  ISETP.GE.U32.AND.EX P6, PT, R241, 0x1000000, PT, P6 ;  /* 0x01000000f100780c */ /* 0x000fe40003fc6160 */
[----:B------:R-:W-:-:S02]  /*a620*/  ISETP.GE.U32.AND.EX P2, PT, R225, 0x1000000, PT, P2 ;  /* 0x01000000e100780c */ /* 0x000fc40003f46120 */
[C---:B------:R-:W-:Y:S02]  /*a630*/  FSEL R138, R137.reuse, RZ, P6 ;  /* 0x000000ff898a7208 */ /* 0x040fe40003000000 */
[----:B------:R-:W-:Y:S01]  /*a640*/  FSEL R136, R137, RZ, P2 ;  /* 0x000000ff89887208 */ /* 0x000fe20001000000 */
[----:B------:R-:W-:Y:S01]  /*a650*/  FFMA.FTZ R137, R179, R164, R165 ;  /* 0x000000a4b3897223 */ /* 0x000fe200000100a5 */
[----:B------:R-:W-:Y:S01]  /*a660*/  F2FP.F16.F32.PACK_AB R139, R138, R139 ;  /* 0x0000008b8a8b723e */ /* 0x000fe200000000ff */
[----:B------:R-:W-:Y:S01]  /*a670*/  HADD2.F32 R138, -RZ, R154.H0_H0 ;  /* 0x2000009aff8a7230 */ /* 0x000fe20000004100 */
[----:B------:R-:W-:Y:S01]  /*a680*/  F2FP.F16.F32.PACK_AB R163, R136, R163 ;  /* 0x000000a388a3723e */ /* 0x000fe200000000ff */
[----:B------:R-:W-:Y:S01]  /*a690*/  FADD.FTZ R136, R30, -R137 ;  /* 0x800000891e887221 */ /* 0x000fe20000010000 */
[----:B------:R-:W-:Y:S02]  /*a6a0*/  LOP3.LUT P6, RZ, R225, 0xff, RZ, 0xc0, !PT ;  /* 0x000000ffe1ff7812 */ /* 0x000fe400078cc0ff */
[----:B------:R-:W-:Y:S01]  /*a6b0*/  LOP3.LUT P2, RZ, R241, 0xff, RZ, 0xc0, !PT ;  /* 0x000000fff1ff7812 */ /* 0x000fe2000784c0ff */
        /* <DEDUP_REMOVED lines=8> */
[----:B------:R-:W-:Y:S01]  /*a740*/  FMUL.FTZ R137, R138, UR13 ;  /* 0x0000000d8a897c20 */ /* 0x000fe20008410000 */
[----:B------:R-:W-:Y:S02]  /*a750*/  FSEL R138, R136, RZ, P2 ;  /* 0x000000ff888a7208 */ /* 0x000fe40001000000 */
[----:B------:R-:W-:Y:S02]  /*a760*/  LOP3.LUT P2, RZ, R225, 0xff00, RZ, 0xc0, !PT ;  /* 0x0000ff00e1ff7812 */ /* 0x000fe4000784c0ff */
[C---:B------:R-:W-:Y:S02]  /*a770*/  FSEL R161, R137.reuse, RZ, P6 ;  /* 0x000000ff89a17208 */ /* 0x040fe40003000000 */
[----:B------:R-:W-:-:S02]  /*a780*/  FSEL R137, R137, RZ, P2 ;  /* 0x000000ff89897208 */ /* 0x000fc40001000000 */
[----:B------:R-:W-:Y:S02]  /*a790*/  LOP3.LUT P6, RZ, R224, 0xff0000, RZ, 0xc0, !PT ;  /* 0x00ff0000e0ff7812 */ /* 0x000fe400078cc0ff */
[----:B------:R-:W-:Y:S01]  /*a7a0*/  F2FP.F16.F32.PACK_AB R162, R137, R162 ;  /* 0x000000a289a2723e */ /* 0x000fe200000000ff */
[----:B------:R-:W-:Y:S01]  /*a7b0*/  FFMA.FTZ R137, R25, R164, R165 ;  /* 0x000000a419897223 */ /* 0x000fe200000100a5 */
[----:B------:R-:W-:Y:S02]  /*a7c0*/  F2FP.F16.F32.PACK_AB R138, R161, R138 ;  /* 0x0000008aa18a723e */ /* 0x000fe400000000ff */
[----:B------:R-:W-:Y:S01]  /*a7d0*/  LOP3.LUT P2, RZ, R240, 0xff0000, RZ, 0xc0, !PT ;  /* 0x00ff0000f0ff7812 */ /* 0x000fe2000784c0ff */
        /* <DEDUP_REMOVED lines=11> */
[C---:B------:R-:W-:Y:S02]  /*a890*/  FSEL R136, R160.reuse, RZ, P6 ;  /* 0x000000ffa0887208 */ /* 0x040fe40003000000 */
[----:B------:R-:W-:-:S02]  /*a8a0*/  FSEL R160, R160, RZ, P2 ;  /* 0x000000ffa0a07208 */ /* 0x000fc40001000000 */
[----:B------:R-:W-:Y:S01]  /*a8b0*/  F2FP.F16.F32.PACK_AB R137, R136, R137 ;  /* 0x000000898889723e */ /* 0x000fe200000000ff */
[----:B------:R-:W-:Y:S01]  /*a8c0*/  FFMA.FTZ R136, R22, R164, R165 ;  /* 0x000000a416887223 */ /* 0x000fe200000100a5 */
[----:B------:R-:W-:Y:S01]  /*a8d0*/  F2FP.F16.F32.PACK_AB R161, R160, R161 ;  /* 0x000000a1a0a1723e */ /* 0x000fe200000000ff */
[----:B------:R-:W-:Y:S01]  /*a8e0*/  HADD2.F32 R160, -RZ, R152.H1_H1 ;  /* 0x30000098ffa07230 */ /* 0x000fe20000004100 */
[----:B------:R-:W-:Y:S01]  /*a8f0*/  LOP3.LUT P2, RZ, R224, 0xff00, RZ, 0xc0, !PT ;  /* 0x0000ff00e0ff7812 */ /* 0x000fe2000784c0ff */
[----:B------:R-:W-:Y:S01]  /*a900*/  FADD.FTZ R136, R19, -R136 ;  /* 0x8000008813887221 */ /* 0x000fe20000010000 */
[----:B------:R-:W-:-:S03]  /*a910*/  LOP3.LUT P6, RZ, R240, 0xff00, RZ, 0xc0, !PT ;  /* 0x0000ff00f0ff7812 */ /* 0x000fc600078cc0ff */
[----:B------:R-:W-:Y:S01]  /*a920*/  FFMA.FTZ R166, R209, R136, R160 ;  /* 0x00000088d1a67223 */ /* 0x000fe200000100a0 */
[----:B------:R-:W-:Y:S02]  /*a930*/  HADD2.F32 R160, -RZ, R152.H0_H0 ;  /* 0x20000098ffa07230 */ /* 0x000fe40000004100 */
[----:B------:R-:W-:Y:S01]  /*a940*/  FADD.FTZ R136, R12, -R167 ;  /* 0x800000a70c887221 */ /* 0x000fe20000010000 */
[----:B------:R-:W-:-:S03]  /*a950*/  FMUL.FTZ R166, R166, UR13 ;  /* 0x0000000da6a67c20 */ /* 0x000fc60008410000 */
[----:B------:R-:W-:Y:S02]  /*a960*/  FFMA.FTZ R136, R209, R136, R160 ;  /* 0x00000088d1887223 */ /* 0x000fe400000100a0 */
[----:B------:R-:W-:Y:S02]  /*a970*/  FSEL R167, R166, RZ, P2 ;  /* 0x000000ffa6a77208 */ /* 0x000fe40001000000 */
[----:B------:R-:W-:Y:S01]  /*a980*/  FMUL.FTZ R136, R136, UR13 ;  /* 0x0000000d88887c20 */ /* 0x000fe20008410000 */
[----:B------:R-:W-:Y:S02]  /*a990*/  FSEL R223, R166, RZ, P6 ;  /* 0x000000ffa6df7208 */ /* 0x000fe40003000000 */
[----:B------:R-:W-:Y:S02]  /*a9a0*/  LOP3.LUT P2, RZ, R240, 0xff, RZ, 0xc0, !PT ;  /* 0x000000fff0ff7812 */ /* 0x000fe4000784c0ff */
[----:B------:R-:W-:Y:S02]  /*a9b0*/  LOP3.LUT P6, RZ, R224, 0xff, RZ, 0xc0, !PT ;  /* 0x000000ffe0ff7812 */ /* 0x000fe400078cc0ff */
[----:B------:R-:W-:-:S02]  /*a9c0*/  FSEL R166, R136, RZ, P2 ;  /* 0x000000ff88a67208 */ /* 0x000fc40001000000 */
[----:B------:R-:W-:Y:S02]  /*a9d0*/  FSEL R160, R136, RZ, P6 ;  /* 0x000000ff88a07208 */ /* 0x000fe40003000000 */
[----:B------:R-:W-:Y:S02]  /*a9e0*/  F2FP.F16.F32.PACK_AB R136, R223, R166 ;  /* 0x000000a6df88723e */ /* 0x000fe400000000ff */
[----:B------:R-:W-:Y:S01]  /*a9f0*/  F2FP.F16.F32.PACK_AB R160, R167, R160 ;  /* 0x000000a0a7a0723e */ /* 0x000fe200000000ff */
[----:B------:R-:W-:Y:S06]  /*aa00*/  BRA `(.L_x_1150) ;  /* 0x0000001800607947 */ /* 0x000fec0003800000 */
.L_x_1148:
[----:B-1-34-:R-:W1:Y:S02]  /*aa10*/  LDC.64 R136, c[0x0][0x478] ;  /* 0x00011e00ff887b82 */ /* 0x01ae640000000a00 */
[----:B-1----:R-:W-:-:S04]  /*aa20*/  ISETP.NE.U32.AND P1, PT, R136, RZ, PT ;  /* 0x000000ff8800720c */ /* 0x002fc80003f25070 */
[----:B------:R-:W-:-:S13]  /*aa30*/  ISETP.NE.AND.EX P1, PT, R137, RZ, PT, P1 ;  /* 0x000000ff8900720c */ /* 0x000fda0003f25310 */
[----:B------:R-:W-:Y:S05]  /*aa40*/  @!P1 BRA `(.L_x_1151) ;  /* 0x00000004003c9947 */ /* 0x000fea0003800000 */
[-CC-:B------:R-:W-:Y:S01]  /*aa50*/  FFMA.FTZ R65, R193, R164.reuse, R165.reuse ;  /* 0x000000a4c1417223 */ /* 0x180fe200000100a5 */
[-CC-:B------:R-:W-:Y:S01]  /*aa60*/  FFMA.FTZ R66, R216, R164.reuse, R165.reuse ;  /* 0x000000a4d8427223 */ /* 0x180fe200000100a5 */
[----:B------:R-:W-:Y:S01]  /*aa70*/  LOP3.LUT P6, RZ, R225, 0xff0000, RZ, 0xc0, !PT ;  /* 0x00ff0000e1ff7812 */ /* 0x000fe200078cc0ff */
[-C--:B------:R-:W-:Y:S01]  /*aa80*/  FFMA.FTZ R223, R11, R164.reuse, R165 ;  /* 0x000000a40bdf7223 */ /* 0x080fe200000100a5 */
[----:B------:R-:W-:Y:S01]  /*aa90*/  FADD.FTZ R64, R192, -R65 ;  /* 0x80000041c0407221 */ /* 0x000fe20000010000 */
[----:B------:R-:W-:Y:S01]  /*aaa0*/  FADD.FTZ R66, R31, -R66 ;  /* 0x800000421f427221 */ /* 0x000fe20000010000 */
[----:B------:R-:W-:Y:S01]  /*aab0*/  LOP3.LUT P2, RZ, R241, 0xff0000, RZ, 0xc0, !PT ;  /* 0x00ff0000f1ff7812 */ /* 0x000fe2000784c0ff */
[----:B------:R-:W-:Y:S01]  /*aac0*/  FFMA.FTZ R65, R179, R164, R165 ;  /* 0x000000a4b3417223 */ /* 0x000fe200000100a5 */
[C---:B-----5:R-:W-:Y:S01]  /*aad0*/  FMUL.FTZ R67, R209.reuse, R64 ;  /* 0x00000040d1437220 */ /* 0x060fe20000410000 */
[----:B------:R-:W-:-:S03]  /*aae0*/  FMUL.FTZ R66, R209, R66 ;  /* 0x00000042d1427220 */ /* 0x000fc60000410000 */
[----:B------:R-:W-:Y:S02]  /*aaf0*/  FMUL.FTZ R64, R67, UR13 ;  /* 0x0000000d43407c20 */ /* 0x000fe40008410000 */
[----:B------:R-:W-:-:S03]  /*ab00*/  F2FP.F16.F32.PACK_AB R67, R66, R67 ;  /* 0x000000434243723e */ /* 0x000fc600000000ff */
[----:B------:R-:W-:Y:S02]  /*ab10*/  FSEL R163, R64, RZ, P6 ;  /* 0x000000ff40a37208 */ /* 0x000fe40003000000 */
[----:B------:R-:W-:Y:S02]  /*ab20*/  ISETP.GE.U32.AND P6, PT, R240, RZ, PT ;  /* 0x000000fff000720c */ /* 0x000fe40003fc6070 */
[----:B------:R-:W-:Y:S01]  /*ab30*/  FSEL R139, R64, RZ, P2 ;  /* 0x000000ff408b7208 */ /* 0x000fe20001000000 */
[----:B------:R-:W-:Y:S01]  /*ab40*/  FMUL.FTZ R64, R66, UR13 ;  /* 0x0000000d42407c20 */ /* 0x000fe20008410000 */
[----:B------:R-:W-:Y:S02]  /*ab50*/  ISETP.GE.U32.AND P2, PT, R224, RZ, PT ;  /* 0x000000ffe000720c */ /* 0x000fe40003f46070 */
[----:B------:R-:W-:Y:S02]  /*ab60*/  ISETP.GE.U32.AND.EX P6, PT, R241, 0x1000000, PT, P6 ;  /* 0x01000000f100780c */ /* 0x000fe40003fc6160 */
[----:B------:R-:W-:-:S02]  /*ab70*/  ISETP.GE.U32.AND.EX P2, PT, R225, 0x1000000, PT, P2 ;  /* 0x01000000e100780c */ /* 0x000fc40003f46120 */
[C---:B------:R-:W-:Y:S02]  /*ab80*/  FSEL R66, R64.reuse, RZ, P6 ;  /* 0x000000ff40427208 */ /* 0x040fe40003000000 */
[----:B------:R-:W-:Y:S02]  /*ab90*/  FSEL R64, R64, RZ, P2 ;  /* 0x000000ff40407208 */ /* 0x000fe40001000000 */
[----:B------:R-:W-:Y:S01]  /*aba0*/  F2FP.F16.F32.PACK_AB R139, R66, R139 ;  /* 0x0000008b428b723e */ /* 0x000fe200000000ff */
[----:B------:R-:W-:Y:S01]  /*abb0*/  FADD.FTZ R66, R30, -R65 ;  /* 0x800000411e427221 */ /* 0x000fe20000010000 */
[----:B------:R-:W-:Y:S01]  /*abc0*/  F2FP.F16.F32.PACK_AB R163, R64, R163 ;  /* 0x000000a340a3723e */ /* 0x000fe200000000ff */
[----:B------:R-:W-:Y:S01]  /*abd0*/  FFMA.FTZ R64, R190, R164, R165 ;  /* 0x000000a4be407223 */ /* 0x000fe200000100a5 */
[----:B------:R-:W-:Y:S01]  /*abe0*/  LOP3.LUT P6, RZ, R225, 0xff, RZ, 0xc0, !PT ;  /* 0x000000ffe1ff7812 */ /* 0x000fe200078cc0ff */
[----:B------:R-:W-:Y:S01]  /*abf0*/  FMUL.FTZ R66, R209, R66 ;  /* 0x00000042d1427220 */ /* 0x000fe20000410000 */
[----:B------:R-:W-:Y:S01]  /*ac00*/  LOP3.LUT P2, RZ, R241, 0xff, RZ, 0xc0, !PT ;  /* 0x000000fff1ff7812 */ /* 0x000fe2000784c0ff */
[----:B------:R-:W-:-:S02]  /*ac10*/  FADD.FTZ R136, R191, -R64 ;  /* 0x80000040bf887221 */ /* 0x000fc40000010000 */
[----:B------:R-:W-:Y:S02]  /*ac20*/  FMUL.FTZ R64, R66, UR13 ;  /* 0x0000000d42407c20 */ /* 0x000fe40008410000 */
[----:B------:R-:W-:Y:S01]  /*ac30*/  FMUL.FTZ R65, R209, R136 ;  /* 0x00000088d1417220 */ /* 0x000fe20000410000 */
[----:B------:R-:W-:Y:S02]  /*ac40*/  FFMA.FTZ R136, R176, R164, R165 ;  /* 0x000000a4b0887223 */ /* 0x000fe400000100a5 */
[C---:B------:R-:W-:Y:S02]  /*ac50*/  FSEL R162, R64.reuse, RZ, P6 ;  /* 0x000000ff40a27208 */ /* 0x040fe40003000000 */
[C---:B------:R-:W-:Y:S01]  /*ac60*/  F2FP.F16.F32.PACK_AB R66, R65.reuse, R66 ;  /* 0x000000424142723e */ /* 0x040fe200000000ff */
[----:B------:R-:W-:Y:S01]  /*ac70*/  FMUL.FTZ R65, R65, UR13 ;  /* 0x0000000d41417c20 */ /* 0x000fe20008410000 */
[----:B------:R-:W-:Y:S01]  /*ac80*/  LOP3.LUT P6, RZ, R241, 0xff00, RZ, 0xc0, !PT ;  /* 0x0000ff00f1ff7812 */ /* 0x000fe200078cc0ff */
[----:B------:R-:W-:Y:S01]  /*ac90*/  FADD.FTZ R136, R29, -R136 ;  /* 0x800000881d887221 */ /* 0x000fe20000010000 */
[----:B------:R-:W-:-:S02]  /*aca0*/  FSEL R138, R64, RZ, P2 ;  /* 0x000000ff408a7208 */ /* 0x000fc40001000000 */
[----:B------:R-:W-:Y:S01]  /*acb0*/  LOP3.LUT P2, RZ, R225, 0xff00, RZ, 0xc0, !PT ;  /* 0x0000ff00e1ff7812 */ /* 0x000fe2000784c0ff */
[----:B------:R-:W-:Y:S01]  /*acc0*/  FMUL.FTZ R136, R209, R136 ;  /* 0x00000088d1887220 */ /* 0x000fe20000410000 */
[C---:B------:R-:W-:Y:S02]  /*acd0*/  FSEL R137, R65.reuse, RZ, P6 ;  /* 0x000000ff41897208 */ /* 0x040fe40003000000 */
[----:B------:R-:W-:Y:S02]  /*ace0*/  FSEL R65, R65, RZ, P2 ;  /* 0x000000ff41417208 */ /* 0x000fe40001000000 */
[----:B------:R-:W-:Y:S02]  /*acf0*/  LOP3.LUT P6, RZ, R224, 0xff0000, RZ, 0xc0, !PT ;  /* 0x00ff0000e0ff7812 */ /* 0x000fe400078cc0ff */
[----:B------:R-:W-:Y:S01]  /*ad00*/  F2FP.F16.F32.PACK_AB R162, R65, R162 ;  /* 0x000000a241a2723e */ /* 0x000fe200000000ff */
[----:B------:R-:W-:Y:S01]  /*ad10*/  FFMA.FTZ R65, R25, R164, R165 ;  /* 0x000000a419417223 */ /* 0x000fe200000100a5 */
[----:B------:R-:W-:-:S02]  /*ad20*/  LOP3.LUT P2, RZ, R240, 0xff0000, RZ, 0xc0, !PT ;  /* 0x00ff0000f0ff7812 */ /* 0x000fc4000784c0ff */
[----:B------:R-:W-:Y:S01]  /*ad30*/  F2FP.F16.F32.PACK_AB R138, R137, R138 ;  /* 0x0000008a898a723e */ /* 0x000fe200000000ff */
[----:B------:R-:W-:-:S04]  /*ad40*/  FADD.FTZ R64, R28, -R65 ;  /* 0x800000411c407221 */ /* 0x000fc80000010000 */
[----:B------:R-:W-:-:S04]  /*ad50*/  FMUL.FTZ R65, R209, R64 ;  /* 0x00000040d1417220 */ /* 0x000fc80000410000 */
[----:B------:R-:W-:Y:S01]  /*ad60*/  FMUL.FTZ R64, R65, UR13 ;  /* 0x0000000d41407c20 */ /* 0x000fe20008410000 */
[C---:B------:R-:W-:Y:S01]  /*ad70*/  F2FP.F16.F32.PACK_AB R65, R136.reuse, R65 ;  /* 0x000000418841723e */ /* 0x040fe200000000ff */
[----:B------:R-:W-:-:S03]  /*ad80*/  FMUL.FTZ R136, R136, UR13 ;  /* 0x0000000d88887c20 */ /* 0x000fc60008410000 */
[----:B------:R-:W-:Y:S02]  /*ad90*/  FSEL R161, R64, RZ, P6 ;  /* 0x000000ff40a17208 */ /* 0x000fe40003000000 */
[----:B------:R-:W-:Y:S02]  /*ada0*/  LOP3.LUT P6, RZ, R240, 0xff000000, RZ, 0xc0, !PT ;  /* 0xff000000f0ff7812 */ /* 0x000fe400078cc0ff */
[----:B------:R-:W-:Y:S02]  /*adb0*/  FSEL R137, R64, RZ, P2 ;  /* 0x000000ff40897208 */ /* 0x000fe40001000000 */
        /* <DEDUP_REMOVED lines=8> */
[----:B------:R-:W-:Y:S01]  /*ae40*/  FADD.FTZ R136, R12, -R223 ;  /* 0x800000df0c887221 */ /* 0x000fe20000010000 */
[----:B------:R-:W-:Y:S01]  /*ae50*/  LOP3.LUT P6, RZ, R240, 0xff00, RZ, 0xc0, !PT ;  /* 0x0000ff00f0ff7812 */ /* 0x000fe200078cc0ff */
[C---:B0-----:R-:W-:Y:S02]  /*ae60*/  FMUL.FTZ R167, R209.reuse, R64 ;  /* 0x00000040d1a77220 */ /* 0x041fe40000410000 */
[----:B------:R-:W-:Y:S02]  /*ae70*/  FMUL.FTZ R136, R209, R136 ;  /* 0x00000088d1887220 */ /* 0x000fe40000410000 */
[----:B------:R-:W-:-:S03]  /*ae80*/  FMUL.FTZ R160, R167, UR13 ;  /* 0x0000000da7a07c20 */ /* 0x000fc60008410000 */
[----:B------:R-:W-:Y:S01]  /*ae90*/  F2FP.F16.F32.PACK_AB R64, R167, R136 ;  /* 0x00000088a740723e */ /* 0x000fe200000000ff */
[----:B------:R-:W-:Y:S01]  /*aea0*/  FMUL.FTZ R136, R136, UR13 ;  /* 0x0000000d88887c20 */ /* 0x000fe20008410000 */
[C---:B------:R-:W-:Y:S02]  /*aeb0*/  FSEL R223, R160.reuse, RZ, P2 ;  /* 0x000000ffa0df7208 */ /* 0x040fe40001000000 */
        /* <DEDUP_REMOVED lines=8> */
.L_x_1151:
[-CC-:B------:R-:W-:Y:S01]  /*af40*/  FFMA.FTZ R138, R216, R164.reuse, R165.reuse ;  /* 0x000000a4d88a7223 */ /* 0x180fe200000100a5 */
[-CC-:B------:R-:W-:Y:S01]  /*af50*/  FFMA.FTZ R137, R193, R164.reuse, R165.reuse ;  /* 0x000000a4c1897223 */ /* 0x180fe200000100a5 */
[----:B------:R-:W-:Y:S01]  /*af60*/  ISETP.GE.U32.AND P2, PT, R240, RZ, PT ;  /* 0x000000fff000720c */ /* 0x000fe20003f46070 */
[-C--:B0-----:R-:W-:Y:S01]  /*af70*/  FFMA.FTZ R167, R11, R164.reuse, R165 ;  /* 0x000000a40ba77223 */ /* 0x081fe200000100a5 */
[----:B------:R-:W-:Y:S01]  /*af80*/  FADD.FTZ R138, R31, -R138 ;  /* 0x8000008a1f8a7221 */ /* 0x000fe20000010000 */
[----:B------:R-:W-:Y:S01]  /*af90*/  FADD.FTZ R136, R192, -R137 ;  /* 0x80000089c0887221 */ /* 0x000fe20000010000 */
[----:B------:R-:W-:Y:S01]  /*afa0*/  ISETP.GE.U32.AND.EX P2, PT, R241, 0x1000000, PT, P2 ;  /* 0x01000000f100780c */ /* 0x000fe20003f46120 */
[----:B------:R-:W-:Y:S01]  /*afb0*/  FFMA.FTZ R137, R179, R164, R165 ;  /* 0x000000a4b3897223 */ /* 0x000fe200000100a5 */
[C---:B-----5:R-:W-:Y:S01]  /*afc0*/  FMUL.FTZ R138, R209.reuse, R138 ;  /* 0x0000008ad18a7220 */ /* 0x060fe20000410000 */
[----:B------:R-:W-:Y:S01]  /*afd0*/  FMUL.FTZ R136, R209, R136 ;  /* 0x00000088d1887220 */ /* 0x000fe20000410000 */
[----:B------:R-:W-:-:S02]  /*afe0*/  LOP3.LUT P6, RZ, R241, 0xff0000, RZ, 0xc0, !PT ;  /* 0x00ff0000f1ff7812 */ /* 0x000fc400078cc0ff */
[----:B------:R-:W-:Y:S01]  /*aff0*/  FMUL.FTZ R138, R138, UR13 ;  /* 0x0000000d8a8a7c20 */ /* 0x000fe20008410000 */
[----:B------:R-:W-:-:S04]  /*b000*/  FMUL.FTZ R136, R136, UR13 ;  /* 0x0000000d88887c20 */ /* 0x000fc80008410000 */
[----:B------:R-:W-:Y:S02]  /*b010*/  FSEL R160, R138, RZ, P2 ;  /* 0x000000ff8aa07208 */ /* 0x000fe40001000000 */
[----:B------:R-:W-:Y:S02]  /*b020*/  ISETP.GE.U32.AND P2, PT, R224, RZ, PT ;  /* 0x000000ffe000720c */ /* 0x000fe40003f46070 */
[C---:B------:R-:W-:Y:S02]  /*b030*/  FSEL R139, R136.reuse, RZ, P6 ;  /* 0x000000ff888b7208 */ /* 0x040fe40003000000 */
[C---:B------:R-:W-:Y:S02]  /*b040*/  LOP3.LUT P6, RZ, R225.reuse, 0xff0000, RZ, 0xc0, !PT ;  /* 0x00ff0000e1ff7812 */ /* 0x040fe400078cc0ff */
[----:B------:R-:W-:Y:S02]  /*b050*/  ISETP.GE.U32.AND.EX P2, PT, R225, 0x1000000, PT, P2 ;  /* 0x01000000e100780c */ /* 0x000fe40003f46120 */
[----:B------:R-:W-:Y:S01]  /*b060*/  FSEL R163, R136, RZ, P6 ;  /* 0x000000ff88a37208 */ /* 0x000fe20003000000 */
[----:B------:R-:W-:Y:S01]  /*b070*/  FADD.FTZ R136, R30, -R137 ;  /* 0x800000891e887221 */ /* 0x000fe20000010000 */
[----:B------:R-:W-:-:S02]  /*b080*/  FSEL R138, R138, RZ, P2 ;  /* 0x000000ff8a8a7208 */ /* 0x000fc40001000000 */
[----:B------:R-:W-:Y:S01]  /*b090*/  LOP3.LUT P6, RZ, R225, 0xff, RZ, 0xc0, !PT ;  /* 0x000000ffe1ff7812 */ /* 0x000fe200078cc0ff */
[----:B------:R-:W-:Y:S01]  /*b0a0*/  FMUL.FTZ R136, R209, R136 ;  /* 0x00000088d1887220 */ /* 0x000fe20000410000 */
[----:B------:R-:W-:Y:S01]  /*b0b0*/  F2FP.F16.F32.PACK_AB R163, R138, R163 ;  /* 0x000000a38aa3723e */ /* 0x000fe200000000ff */
[-CC-:B------:R-:W-:Y:S01]  /*b0c0*/  FFMA.FTZ R138, R190, R164.reuse, R165.reuse ;  /* 0x000000a4be8a7223 */ /* 0x180fe200000100a5 */
[----:B------:R-:W-:Y:S01]  /*b0d0*/  LOP3.LUT P2, RZ, R241, 0xff, RZ, 0xc0, !PT ;  /* 0x000000fff1ff7812 */ /* 0x000fe2000784c0ff */
[----:B------:R-:W-:Y:S01]  /*b0e0*/  FMUL.FTZ R136, R136, UR13 ;  /* 0x0000000d88887c20 */ /* 0x000fe20008410000 */
[----:B------:R-:W-:Y:S01]  /*b0f0*/  F2FP.F16.F32.PACK_AB R139, R160, R139 ;  /* 0x0000008ba08b723e */ /* 0x000fe200000000ff */
[----:B------:R-:W-:Y:S01]  /*b100*/  FADD.FTZ R138, R191, -R138 ;  /* 0x8000008abf8a7221 */ /* 0x000fe20000010000 */
[----:B------:R-:W-:Y:S02]  /*b110*/  FFMA.FTZ R160, R176, R164, R165 ;  /* 0x000000a4b0a07223 */ /* 0x000fe400000100a5 */
[----:B------:R-:W-:Y:S01]  /*b120*/  FSEL R162, R136, RZ, P6 ;  /* 0x000000ff88a27208 */ /* 0x000fe20003000000 */
[----:B------:R-:W-:Y:S01]  /*b130*/  FMUL.FTZ R138, R209, R138 ;  /* 0x0000008ad18a7220 */ /* 0x000fe20000410000 */
[----:B------:R-:W-:Y:S01]  /*b140*/  LOP3.LUT P6, RZ, R241, 0xff00, RZ, 0xc0, !PT ;  /* 0x0000ff00f1ff7812 */ /* 0x000fe200078cc0ff */
[----:B------:R-:W-:-:S02]  /*b150*/  FADD.FTZ R160, R29, -R160 ;  /* 0x800000a01da07221 */ /* 0x000fc40000010000 */
[----:B------:R-:W-:Y:S01]  /*b160*/  FMUL.FTZ R137, R138, UR13 ;  /* 0x0000000d8a897c20 */ /* 0x000fe20008410000 */
[----:B------:R-:W-:Y:S02]  /*b170*/  FSEL R138, R136, RZ, P2 ;  /* 0x000000ff888a7208 */ /* 0x000fe40001000000 */
[----:B------:R-:W-:Y:S02]  /*b180*/  LOP3.LUT P2, RZ, R225, 0xff00, RZ, 0xc0, !PT ;  /* 0x0000ff00e1ff7812 */ /* 0x000fe4000784c0ff */
[C---:B------:R-:W-:Y:S02]  /*b190*/  FSEL R161, R137.reuse, RZ, P6 ;  /* 0x000000ff89a17208 */ /* 0x040fe40003000000 */
[----:B------:R-:W-:Y:S02]  /*b1a0*/  FSEL R137, R137, RZ, P2 ;  /* 0x000000ff89897208 */ /* 0x000fe40001000000 */
[C---:B------:R-:W-:Y:S02]  /*b1b0*/  LOP3.LUT P2, RZ, R240.reuse, 0xff0000, RZ, 0xc0, !PT ;  /* 0x00ff0000f0ff7812 */ /* 0x040fe4000784c0ff */
[----:B------:R-:W-:Y:S01]  /*b1c0*/  F2FP.F16.F32.PACK_AB R162, R137, R162 ;  /* 0x000000a289a2723e */ /* 0x000fe200000000ff */
[----:B------:R-:W-:Y:S01]  /*b1d0*/  FFMA.FTZ R137, R25, R164, R165 ;  /* 0x000000a419897223 */ /* 0x000fe200000100a5 */
[----:B------:R-:W-:-:S02]  /*b1e0*/  LOP3.LUT P6, RZ, R240, 0xff000000, RZ, 0xc0, !PT ;  /* 0xff000000f0ff7812 */ /* 0x000fc400078cc0ff */
[----:B------:R-:W-:Y:S01]  /*b1f0*/  F2FP.F16.F32.PACK_AB R138, R161, R138 ;  /* 0x0000008aa18a723e */ /* 0x000fe200000000ff */
[----:B------:R-:W-:Y:S01]  /*b200*/  FADD.FTZ R136, R28, -R137 ;  /* 0x800000891c887221 */ /* 0x000fe20000010000 */
[----:B------:R-:W-:-:S03]  /*b210*/  FMUL.FTZ R137, R209, R160 ;  /* 0x000000a0d1897220 */ /* 0x000fc60000410000 */
[----:B------:R-:W-:Y:S01]  /*b220*/  FMUL.FTZ R136, R209, R136 ;  /* 0x00000088d1887220 */ /* 0x000fe20000410000 */
[----:B------:R-:W-:-:S03]  /*b230*/  FMUL.FTZ R166, R137, UR13 ;  /* 0x0000000d89a67c20 */ /* 0x000fc60008410000 */
[----:B------:R-:W-:Y:S02]  /*b240*/  FMUL.FTZ R160, R136, UR13 ;  /* 0x0000000d88a07c20 */ /* 0x000fe40008410000 */
[----:B------:R-:W-:Y:S02]  /*b250*/  FSEL R136, R166, RZ, P6 ;  /* 0x000000ffa6887208 */ /* 0x000fe40003000000 */
[----:B------:R-:W-:Y:S02]  /*b260*/  LOP3.LUT P6, RZ, R224, 0xff000000, RZ, 0xc0, !PT ;  /* 0xff000000e0ff7812 */ /* 0x000fe400078cc0ff */
[----:B------:R-:W-:Y:S02]  /*b270*/  FSEL R137, R160, RZ, P2 ;  /* 0x000000ffa0897208 */ /* 0x000fe40001000000 */
[----:B------:R-:W-:Y:S02]  /*b280*/  LOP3.LUT P2, RZ, R224, 0xff0000, RZ, 0xc0, !PT ;  /* 0x00ff0000e0ff7812 */ /* 0x000fe4000784c0ff */
[----:B------:R-:W-:Y:S01]  /*b290*/  F2FP.F16.F32.PACK_AB R137, R136, R137 ;  /* 0x000000898889723e */ /* 0x000fe200000000ff */
[----:B------:R-:W-:Y:S01]  /*b2a0*/  FFMA.FTZ R136, R22, R164, R165 ;  /* 0x000000a416887223 */ /* 0x000fe200000100a5 */
[----:B------:R-:W-:-:S02]  /*b2b0*/  FSEL R161, R160, RZ, P2 ;  /* 0x000000ffa0a17208 */ /* 0x000fc40001000000 */
[----:B------:R-:W-:Y:S01]  /*b2c0*/  FSEL R166, R166, RZ, P6 ;  /* 0x000000ffa6a67208 */ /* 0x000fe20003000000 */
[----:B------:R-:W-:Y:S01]  /*b2d0*/  FADD.FTZ R136, R19, -R136 ;  /* 0x8000008813887221 */ /* 0x000fe20000010000 */
[----:B------:R-:W-:Y:S02]  /*b2e0*/  LOP3.LUT P2, RZ, R224, 0xff00, RZ, 0xc0, !PT ;  /* 0x0000ff00e0ff7812 */ /* 0x000fe4000784c0ff */
[----:B------:R-:W-:Y:S01]  /*b2f0*/  LOP3.LUT P6, RZ, R240, 0xff00, RZ, 0xc0, !PT ;  /* 0x0000ff00f0ff7812 */ /* 0x000fe200078cc0ff */
[C---:B------:R-:W-:Y:S01]  /*b300*/  FMUL.FTZ R160, R209.reuse, R136 ;  /* 0x00000088d1a07220 */ /* 0x040fe20000410000 */
[----:B------:R-:W-:Y:S01]  /*b310*/  FADD.FTZ R136, R12, -R167 ;  /* 0x800000a70c887221 */ /* 0x000fe20000010000 */
[----:B------:R-:W-:Y:S02]  /*b320*/  F2FP.F16.F32.PACK_AB R161, R166, R161 ;  /* 0x000000a1a6a1723e */ /* 0x000fe400000000ff */
[----:B------:R-:W-:Y:S01]  /*b330*/  FMUL.FTZ R160, R160, UR13 ;  /* 0x0000000da0a07c20 */ /* 0x000fe20008410000 */
[----:B------:R-:W-:-:S04]  /*b340*/  FMUL.FTZ R136, R209, R136 ;  /* 0x00000088d1887220 */ /* 0x000fc80000410000 */
[----:B------:R-:W-:Y:S01]  /*b350*/  FSEL R167, R160, RZ, P2 ;  /* 0x000000ffa0a77208 */ /* 0x000fe20001000000 */
        /* <DEDUP_REMOVED lines=9> */
.L_x_1147:
[----:B------:R-:W-:-:S04]  /*b3f0*/  UISETP.NE.U32.AND UP0, UPT, UR20, URZ, UPT ;  /* 0x000000ff1400728c */ /* 0x000fc8000bf05070 */
[----:B------:R-:W-:-:S09]  /*b400*/  UISETP.NE.AND.EX UP0, UPT, UR21, URZ, UPT, UP0 ;  /* 0x000000ff1500728c */ /* 0x000fd2000bf05300 */
[----:B------:R-:W-:Y:S05]  /*b410*/  BRA.U !UP0, `(.L_x_1152) ;  /* 0x0000000908107547 */ /* 0x000fea000b800000 */
[----:B-1-34-:R-:W1:Y:S02]  /*b420*/  LDC.64 R160, c[0x0][0x478] ;  /* 0x00011e00ffa07b82 */ /* 0x01ae640000000a00 */
[----:B-1----:R-:W-:-:S04]  /*b430*/  ISETP.NE.U32.AND P1, PT, R160, RZ, PT ;  /* 0x000000ffa000720c */ /* 0x002fc80003f25070 */
[----:B------:R-:W-:-:S13]  /*b440*/  ISETP.NE.AND.EX P1, PT, R161, RZ, PT, P1 ;  /* 0x000000ffa100720c */ /* 0x000fda0003f25310 */
[----:B------:R-:W-:Y:S05]  /*b450*/  @!P1 BRA `(.L_x_1153) ;  /* 0x0000000400089947 */ /* 0x000fea0003800000 */
[-CC-:B------:R-:W-:Y:S01]  /*b460*/  FFMA.FTZ R66, R216, R164.reuse, R165.reuse ;  /* 0x000000a4d8427223 */ /* 0x180fe200000100a5 */
[----:B------:R-:W-:Y:S01]  /*b470*/  FFMA.FTZ R65, R193, R164, R165 ;  /* 0x000000a4c1417223 */ /* 0x000fe200000100a5 */
[----:B------:R-:W-:Y:S02]  /*b480*/  ISETP.GE.U32.AND P2, PT, R224, RZ, PT ;  /* 0x000000ffe000720c */ /* 0x000fe40003f46070 */
[----:B------:R-:W-:Y:S01]  /*b490*/  FADD.FTZ R160, R31, -R66 ;  /* 0x800000421fa07221 */ /* 0x000fe20000010000 */
[--C-:B------:R-:W-:Y:S02]  /*b4a0*/  HADD2.F32 R66, -RZ, R155.reuse.H0_H0 ;  /* 0x2000009bff427230 */ /* 0x100fe40000004100 */
[----:B------:R-:W-:Y:S01]  /*b4b0*/  FADD.FTZ R64, R192, -R65 ;  /* 0x80000041c0407221 */ /* 0x000fe20000010000 */
[----:B------:R-:W-:Y:S01]  /*b4c0*/  HADD2.F32 R65, -RZ, R155.H1_H1 ;  /* 0x3000009bff417230 */ /* 0x000fe20000004100 */
[----:B------:R-:W-:Y:S02]  /*b4d0*/  ISETP.GE.U32.AND.EX P2, PT, R225, 0x1000000, PT, P2 ;  /* 0x01000000e100780c */ /* 0x000fe40003f46120 */
[C---:B-----5:R-:W-:Y:S01]  /*b4e0*/  FFMA.FTZ R161, R209.reuse, R64, R66 ;  /* 0x00000040d1a17223 */ /* 0x060fe20000010042 */
[----:B------:R-:W-:Y:S01]  /*b4f0*/  FFMA.FTZ R66, R190, R164, R165 ;  /* 0x000000a4be427223 */ /* 0x000fe200000100a5 */
[----:B------:R-:W-:Y:S01]  /*b500*/  FFMA.FTZ R162, R209, R160, R65 ;  /* 0x000000a0d1a27223 */ /* 0x000fe20000010041 */
[----:B------:R-:W-:Y:S01]  /*b510*/  FFMA.FTZ R65, R179, R164, R165 ;  /* 0x000000a4b3417223 */ /* 0x000fe200000100a5 */
[----:B------:R-:W-:Y:S01]  /*b520*/  LOP3.LUT P6, RZ, R225, 0xff0000, RZ, 0xc0, !PT ;  /* 0x00ff0000e1ff7812 */ /* 0x000fe200078cc0ff */
[----:B------:R-:W-:Y:S01]  /*b530*/  FADD.FTZ R160, R191, -R66 ;  /* 0x80000042bfa07221 */ /* 0x000fe20000010000 */
[----:B------:R-:W-:-:S02]  /*b540*/  HADD2.F32 R66, -RZ, R154.H0_H0 ;  /* 0x2000009aff427230 */ /* 0x000fc40000004100 */
[----:B------:R-:W-:Y:S01]  /*b550*/  FADD.FTZ R64, R30, -R65 ;  /* 0x800000411e407221 */ /* 0x000fe20000010000 */
[----:B------:R-:W-:Y:S01]  /*b560*/  HADD2.F32 R65, -RZ, R154.H1_H1 ;  /* 0x3000009aff417230 */ /* 0x000fe20000004100 */
[C---:B------:R-:W-:Y:S01]  /*b570*/  F2FP.F16.F32.PACK_AB R67, R162.reuse, R161 ;  /* 0x000000a1a243723e */ /* 0x040fe200000000ff */
[----:B------:R-:W-:Y:S01]  /*b580*/  FMUL.FTZ R161, R161, UR13 ;  /* 0x0000000da1a17c20 */ /* 0x000fe20008410000 */
[C---:B------:R-:W-:Y:S01]  /*b590*/  FFMA.FTZ R66, R209.reuse, R64, R66 ;  /* 0x00000040d1427223 */ /* 0x040fe20000010042 */
[----:B------:R-:W-:Y:S01]  /*b5a0*/  FMUL.FTZ R64, R162, UR13 ;  /* 0x0000000da2407c20 */ /* 0x000fe20008410000 */
[----:B------:R-:W-:Y:S02]  /*b5b0*/  FFMA.FTZ R65, R209, R160, R65 ;  /* 0x000000a0d1417223 */ /* 0x000fe40000010041 */
[----:B------:R-:W-:Y:S02]  /*b5c0*/  FSEL R161, R161, RZ, P6 ;  /* 0x000000ffa1a17208 */ /* 0x000fe40003000000 */
[----:B------:R-:W-:Y:S01]  /*b5d0*/  FSEL R160, R64, RZ, P2 ;  /* 0x000000ff40a07208 */ /* 0x000fe20001000000 */
[----:B------:R-:W-:Y:S01]  /*b5e0*/  FMUL.FTZ R64, R66, UR13 ;  /* 0x0000000d42407c20 */ /* 0x000fe20008410000 */
[C---:B------:R-:W-:Y:S01]  /*b5f0*/  F2FP.F16.F32.PACK_AB R66, R65.reuse, R66 ;  /* 0x000000424142723e */ /* 0x040fe200000000ff */
[----:B------:R-:W-:Y:S01]  /*b600*/  FMUL.FTZ R65, R65, UR13 ;  /* 0x0000000d41417c20 */ /* 0x000fe20008410000 */
[----:B------:R-:W-:-:S02]  /*b610*/  LOP3.LUT P2, RZ, R225, 0xff, RZ, 0xc0, !PT ;  /* 0x000000ffe1ff7812 */ /* 0x000fc4000784c0ff */
[----:B------:R-:W-:Y:S02]  /*b620*/  LOP3.LUT P6, RZ, R225, 0xff00, RZ, 0xc0, !PT ;  /* 0x0000ff00e1ff7812 */ /* 0x000fe400078cc0ff */
[----:B------:R-:W-:Y:S02]  /*b630*/  FSEL R64, R64, RZ, P2 ;  /* 0x000000ff40407208 */ /* 0x000fe40001000000 */
[----:B------:R-:W-:Y:S02]  /*b640*/  FSEL R65, R65, RZ, P6 ;  /* 0x000000ff41417208 */ /* 0x000fe40003000000 */
[----:B------:R-:W-:Y:S01]  /*b650*/  F2FP.F16.F32.PACK_AB R163, R160, R161 ;  /* 0x000000a1a0a3723e */ /* 0x000fe200000000ff */
[--C-:B------:R-:W-:Y:S01]  /*b660*/  FFMA.FTZ R160, R176, R164, R165.reuse ;  /* 0x000000a4b0a07223 */ /* 0x100fe200000100a5 */
[----:B------:R-:W-:Y:S01]  /*b670*/  F2FP.F16.F32.PACK_AB R162, R65, R64 ;  /* 0x0000004041a2723e */ /* 0x000fe200000000ff */
[----:B------:R-:W-:Y:S01]  /*b680*/  FFMA.FTZ R65, R25, R164, R165 ;  /* 0x000000a419417223 */ /* 0x000fe200000100a5 */
[----:B------:R-:W-:Y:S01]  /*b690*/  LOP3.LUT P2, RZ, R224, 0xff0000, RZ, 0xc0, !PT ;  /* 0x00ff0000e0ff7812 */ /* 0x000fe2000784c0ff */
[----:B0-----:R-:W-:Y:S01]  /*b6a0*/  FADD.FTZ R166, R29, -R160 ;  /* 0x800000a01da67221 */ /* 0x001fe20000010000 */
[----:B------:R-:W-:-:S02]  /*b6b0*/  HADD2.F32 R160, -RZ, R153.H0_H0 ;  /* 0x20000099ffa07230 */ /* 0x000fc40000004100 */
[----:B------:R-:W-:Y:S01]  /*b6c0*/  FADD.FTZ R64, R28, -R65 ;  /* 0x800000411c407221 */ /* 0x000fe20000010000 */
[----:B------:R-:W-:Y:S01]  /*b6d0*/  HADD2.F32 R65, -RZ, R153.H1_H1 ;  /* 0x30000099ff417230 */ /* 0x000fe20000004100 */
[----:B------:R-:W-:Y:S02]  /*b6e0*/  LOP3.LUT P6, RZ, R224, 0xff000000, RZ, 0xc0, !PT ;  /* 0xff000000e0ff7812 */ /* 0x000fe400078cc0ff */
[C---:B------:R-:W-:Y:S01]  /*b6f0*/  FFMA.FTZ R167, R209.reuse, R64, R160 ;  /* 0x00000040d1a77223 */ /* 0x040fe200000100a0 */
[----:B------:R-:W-:Y:S01]  /*b700*/  FFMA.FTZ R160, R22, R164, R165 ;  /* 0x000000a416a07223 */ /* 0x000fe200000100a5 */
[----:B------:R-:W-:Y:S01]  /*b710*/  FFMA.FTZ R226, R209, R166, R65 ;  /* 0x000000a6d1e27223 */ /* 0x000fe20000010041 */
[----:B------:R-:W-:Y:S02]  /*b720*/  FFMA.FTZ R65, R11, R164, R165 ;  /* 0x000000a40b417223 */ /* 0x000fe400000100a5 */
[----:B------:R-:W-:Y:S01]  /*b730*/  FADD.FTZ R166, R19, -R160 ;  /* 0x800000a013a67221 */ /* 0x000fe20000010000 */
[----:B------:R-:W-:-:S02]  /*b740*/  HADD2.F32 R160, -RZ, R152.H0_H0 ;  /* 0x20000098ffa07230 */ /* 0x000fc40000004100 */
[----:B------:R-:W-:Y:S01]  /*b750*/  FADD.FTZ R64, R12, -R65 ;  /* 0x800000410c407221 */ /* 0x000fe20000010000 */
[----:B------:R-:W-:-:S03]  /*b760*/  HADD2.F32 R65, -RZ, R152.H1_H1 ;  /* 0x30000098ff417230 */ /* 0x000fc60000004100 */
        /* <DEDUP_REMOVED lines=14> */
[----:B------:R-:W-:Y:S02]  /*b850*/  F2FP.F16.F32.PACK_AB R161, R223, R166 ;  /* 0x000000a6dfa1723e */ /* 0x000fe400000000ff */
[----:B------:R-:W-:Y:S01]  /*b860*/  F2FP.F16.F32.PACK_AB R160, R167, R160 ;  /* 0x000000a0a7a0723e */ /* 0x000fe200000000ff */
[----:B------:R-:W-:Y:S06]  /*b870*/  BRA `(.L_x_1150) ;  /* 0x0000000800c47947 */ /* 0x000fec0003800000 */
.L_x_1153:
[-CC-:B------:R-:W-:Y:S01]  /*b880*/  FFMA.FTZ R161, R193, R164.reuse, R165.reuse ;  /* 0x000000a4c1a17223 */ /* 0x180fe200000100a5 */
[----:B------:R-:W-:Y:S01]  /*b890*/  FFMA.FTZ R162, R216, R164, R165 ;  /* 0x000000a4d8a27223 */ /* 0x000fe200000100a5 */
[----:B------:R-:W-:Y:S02]  /*b8a0*/  ISETP.GE.U32.AND P2, PT, R224, RZ, PT ;  /* 0x000000ffe000720c */ /* 0x000fe40003f46070 */
[----:B------:R-:W-:Y:S01]  /*b8b0*/  FADD.FTZ R160, R192, -R161 ;  /* 0x800000a1c0a07221 */ /* 0x000fe20000010000 */
[----:B0-----:R-:W-:Y:S01]  /*b8c0*/  FADD.FTZ R166, R31, -R162 ;  /* 0x800000a21fa67221 */ /* 0x001fe20000010000 */
[--C-:B------:R-:W-:Y:S01]  /*b8d0*/  HADD2.F32 R162, -RZ, R155.reuse.H0_H0 ;  /* 0x2000009bffa27230 */ /* 0x100fe20000004100 */
[C---:B------:R-:W-:Y:S01]  /*b8e0*/  LOP3.LUT P6, RZ, R225.reuse, 0xff0000, RZ, 0xc0, !PT ;  /* 0x00ff0000e1ff7812 */ /* 0x040fe200078cc0ff */
[----:B------:R-:W-:Y:S01]  /*b8f0*/  HADD2.F32 R161, -RZ, R155.H1_H1 ;  /* 0x3000009bffa17230 */ /* 0x000fe20000004100 */
[----:B------:R-:W-:Y:S02]  /*b900*/  ISETP.GE.U32.AND.EX P2, PT, R225, 0x1000000, PT, P2 ;  /* 0x01000000e100780c */ /* 0x000fe40003f46120 */
[C---:B-----5:R-:W-:Y:S01]  /*b910*/  FFMA.FTZ R163, R209.reuse, R160, R162 ;  /* 0x000000a0d1a37223 */ /* 0x060fe200000100a2 */
[----:B------:R-:W-:Y:S01]  /*b920*/  FFMA.FTZ R162, R190, R164, R165 ;  /* 0x000000a4bea27223 */ /* 0x000fe200000100a5 */
[----:B------:R-:W-:Y:S01]  /*b930*/  FFMA.FTZ R167, R209, R166, R161 ;  /* 0x000000a6d1a77223 */ /* 0x000fe200000100a1 */
[----:B------:R-:W-:Y:S01]  /*b940*/  FFMA.FTZ R161, R179, R164, R165 ;  /* 0x000000a4b3a17223 */ /* 0x000fe200000100a5 */
[----:B------:R-:W-:Y:S01]  /*b950*/  FMUL.FTZ R163, R163, UR13 ;  /* 0x0000000da3a37c20 */ /* 0x000fe20008410000 */
[----:B------:R-:W-:Y:S01]  /*b960*/  FADD.FTZ R166, R191, -R162 ;  /* 0x800000a2bfa67221 */ /* 0x000fe20000010000 */
[----:B------:R-:W-:-:S02]  /*b970*/  HADD2.F32 R162, -RZ, R154.H0_H0 ;  /* 0x2000009affa27230 */ /* 0x000fc40000004100 */
[----:B------:R-:W-:Y:S01]  /*b980*/  FADD.FTZ R160, R30, -R161 ;  /* 0x800000a11ea07221 */ /* 0x000fe20000010000 */
[----:B------:R-:W-:Y:S02]  /*b990*/  HADD2.F32 R161, -RZ, R154.H1_H1 ;  /* 0x3000009affa17230 */ /* 0x000fe40000004100 */
[----:B------:R-:W-:Y:S01]  /*b9a0*/  FMUL.FTZ R167, R167, UR13 ;  /* 0x0000000da7a77c20 */ /* 0x000fe20008410000 */
[----:B------:R-:W-:Y:S01]  /*b9b0*/  FSEL R163, R163, RZ, P6 ;  /* 0x000000ffa3a37208 */ /* 0x000fe20003000000 */
[----:B------:R-:W-:Y:S01]  /*b9c0*/  FFMA.FTZ R160, R209, R160, R162 ;  /* 0x000000a0d1a07223 */ /* 0x000fe200000100a2 */
[----:B------:R-:W-:Y:S01]  /*b9d0*/  LOP3.LUT P6, RZ, R225, 0xff, RZ, 0xc0, !PT ;  /* 0x000000ffe1ff7812 */ /* 0x000fe200078cc0ff */
[----:B------:R-:W-:Y:S01]  /*b9e0*/  FFMA.FTZ R161, R209, R166, R161 ;  /* 0x000000a6d1a17223 */ /* 0x000fe200000100a1 */
[----:B------:R-:W-:Y:S01]  /*b9f0*/  FSEL R162, R167, RZ, P2 ;  /* 0x000000ffa7a27208 */ /* 0x000fe20001000000 */
[----:B------:R-:W-:Y:S01]  /*ba00*/  FMUL.FTZ R160, R160, UR13 ;  /* 0x0000000da0a07c20 */ /* 0x000fe20008410000 */
[----:B------:R-:W-:Y:S01]  /*ba10*/  LOP3.LUT P2, RZ, R225, 0xff00, RZ, 0xc0, !PT ;  /* 0x0000ff00e1ff7812 */ /* 0x000fe2000784c0ff */
[----:B------:R-:W-:Y:S01]  /*ba20*/  FMUL.FTZ R161, R161, UR13 ;  /* 0x0000000da1a17c20 */ /* 0x000fe20008410000 */
[----:B------:R-:W-:Y:S01]  /*ba30*/  F2FP.F16.F32.PACK_AB R163, R162, R163 ;  /* 0x000000a3a2a3723e */ /* 0x000fe200000000ff */
[----:B------:R-:W-:Y:S01]  /*ba40*/  FFMA.FTZ R166, R176, R164, R165 ;  /* 0x000000a4b0a67223 */ /* 0x000fe200000100a5 */
[----:B------:R-:W-:-:S02]  /*ba50*/  FSEL R160, R160, RZ, P6 ;  /* 0x000000ffa0a07208 */ /* 0x000fc40003000000 */
[----:B------:R-:W-:Y:S01]  /*ba60*/  FSEL R161, R161, RZ, P2 ;  /* 0x000000ffa1a17208 */ /* 0x000fe20001000000 */
[----:B------:R-:W-:Y:S01]  /*ba70*/  FADD.FTZ R226, R29, -R166 ;  /* 0x800000a61de27221 */ /* 0x000fe20000010000 */
[----:B------:R-:W-:Y:S01]  /*ba80*/  HADD2.F32 R166, -RZ, R153.H0_H0 ;  /* 0x20000099ffa67230 */ /* 0x000fe20000004100 */
[C---:B------:R-:W-:Y:S02]  /*ba90*/  LOP3.LUT P2, RZ, R224.reuse, 0xff0000, RZ, 0xc0, !PT ;  /* 0x00ff0000e0ff7812 */ /* 0x040fe4000784c0ff */
[----:B------:R-:W-:Y:S01]  /*baa0*/  F2FP.F16.F32.PACK_AB R162, R161, R160 ;  /* 0x000000a0a1a2723e */ /* 0x000fe200000000ff */
[----:B------:R-:W-:Y:S01]  /*bab0*/  FFMA.FTZ R161, R25, R164, R165 ;  /* 0x000000a419a17223 */ /* 0x000fe200000100a5 */
[----:B------:R-:W-:-:S03]  /*bac0*/  LOP3.LUT P6, RZ, R224, 0xff000000, RZ, 0xc0, !PT ;  /* 0xff000000e0ff7812 */ /* 0x000fc600078cc0ff */
        /* <DEDUP_REMOVED lines=10> */
[----:B------:R-:W-:Y:S02]  /*bb70*/  HADD2.F32 R161, -RZ, R152.H1_H1 ;  /* 0x30000098ffa17230 */ /* 0x000fe40000004100 */
[----:B------:R-:W-:Y:S01]  /*bb80*/  FMUL.FTZ R223, R223, UR13 ;  /* 0x0000000ddfdf7c20 */ /* 0x000fe20008410000 */
[----:B------:R-:W-:Y:S01]  /*bb90*/  FFMA.FTZ R160, R209, R160, R166 ;  /* 0x000000a0d1a07223 */ /* 0x000fe200000100a6 */
[----:B------:R-:W-:Y:S01]  /*bba0*/  FSEL R166, R167, RZ, P2 ;  /* 0x000000ffa7a67208 */ /* 0x000fe20001000000 */
[----:B------:R-:W-:-:S02]  /*bbb0*/  FFMA.FTZ R161, R209, R226, R161 ;  /* 0x000000e2d1a17223 */ /* 0x000fc400000100a1 */
[----:B------:R-:W-:Y:S01]  /*bbc0*/  FSEL R223, R223, RZ, P6 ;  /* 0x000000ffdfdf7208 */ /* 0x000fe20003000000 */
[----:B------:R-:W-:Y:S01]  /*bbd0*/  FMUL.FTZ R160, R160, UR13 ;  /* 0x0000000da0a07c20 */ /* 0x000fe20008410000 */
[C---:B------:R-:W-:Y:S01]  /*bbe0*/  LOP3.LUT P2, RZ, R224.reuse, 0xff00, RZ, 0xc0, !PT ;  /* 0x0000ff00e0ff7812 */ /* 0x040fe2000784c0ff */
[----:B------:R-:W-:Y:S01]  /*bbf0*/  FMUL.FTZ R161, R161, UR13 ;  /* 0x0000000da1a17c20 */ /* 0x000fe20008410000 */
[----:B------:R-:W-:-:S04]  /*bc00*/  LOP3.LUT P6, RZ, R224, 0xff, RZ, 0xc0, !PT ;  /* 0x000000ffe0ff7812 */ /* 0x000fc800078cc0ff */
[----:B------:R-:W-:Y:S02]  /*bc10*/  FSEL R167, R161, RZ, P2 ;  /* 0x000000ffa1a77208 */ /* 0x000fe40001000000 */
[----:B------:R-:W-:Y:S02]  /*bc20*/  FSEL R160, R160, RZ, P6 ;  /* 0x000000ffa0a07208 */ /* 0x000fe40003000000 */
[----:B------:R-:W-:Y:S02]  /*bc30*/  F2FP.F16.F32.PACK_AB R161, R223, R166 ;  /* 0x000000a6dfa1723e */ /* 0x000fe400000000ff */
[----:B------:R-:W-:Y:S01]  /*bc40*/  F2FP.F16.F32.PACK_AB R160, R167, R160 ;  /* 0x000000a0a7a0723e */ /* 0x000fe200000000ff */
[----:B------:R-:W-:Y:S06]  /*bc50*/  BRA `(.L_x_1150) ;  /* 0x0000000400cc7947 */ /* 0x000fec0003800000 */
.L_x_1152:
[----:B-1-34-:R-:W1:Y:S02]  /*bc60*/  LDC.64 R160, c[0x0][0x478] ;  /* 0x00011e00ffa07b82 */ /* 0x01ae640000000a00 */
[----:B-1----:R-:W-:-:S04]  /*bc70*/  ISETP.NE.U32.AND P1, PT, R160, RZ, PT ;  /* 0x000000ffa000720c */ /* 0x002fc80003f25070 */
[----:B------:R-:W-:-:S13]  /*bc80*/  ISETP.NE.AND.EX P1, PT, R161, RZ, PT, P1 ;  /* 0x000000ffa100720c */ /* 0x000fda0003f25310 */
[----:B------:R-:W-:Y:S05]  /*bc90*/  @!P1 BRA `(.L_x_1154) ;  /* 0x0000000000e89947 */ /* 0x000fea0003800000 */
[-CC-:B------:R-:W-:Y:S01]  /*bca0*/  FFMA.FTZ R65, R193, R164.reuse, R165.reuse ;  /* 0x000000a4c1417223 */ /* 0x180fe200000100a5 */
[-C--:B------:R-:W-:Y:S01]  /*bcb0*/  FFMA.FTZ R66, R216, R164.reuse, R165 ;  /* 0x000000a4d8427223 */ /* 0x080fe200000100a5 */
[----:B------:R-:W-:Y:S02]  /*bcc0*/  ISETP.GE.U32.AND P2, PT, R224, RZ, PT ;  /* 0x000000ffe000720c */ /* 0x000fe40003f46070 */
        /* <DEDUP_REMOVED lines=8> */
[----:B------:R-:W-:Y:S01]  /*bd50*/  FMUL.FTZ R160, R67, UR13 ;  /* 0x0000000d43a07c20 */ /* 0x000fe20008410000 */
[----:B------:R-:W-:Y:S01]  /*bd60*/  LOP3.LUT P6, RZ, R225, 0xff0000, RZ, 0xc0, !PT ;  /* 0x00ff0000e1ff7812 */ /* 0x000fe200078cc0ff */
[C---:B------:R-:W-:Y:S01]  /*bd70*/  FMUL.FTZ R64, R209.reuse, R64 ;  /* 0x00000040d1407220 */ /* 0x040fe20000410000 */
[----:B------:R-:W-:Y:S01]  /*bd80*/  FMUL.FTZ R161, R209, R66 ;  /* 0x00000042d1a17220 */ /* 0x000fe20000410000 */
[C---:B------:R-:W-:Y:S01]  /*bd90*/  F2FP.F16.F32.PACK_AB R67, R162.reuse, R67 ;  /* 0x00000043a243723e */ /* 0x040fe200000000ff */
[----:B------:R-:W-:Y:S01]  /*bda0*/  FMUL.FTZ R162, R162, UR13 ;  /* 0x0000000da2a27c20 */ /* 0x000fe20008410000 */
[----:B------:R-:W-:Y:S01]  /*bdb0*/  ISETP.GE.U32.AND.EX P2, PT, R225, 0x1000000, PT, P2 ;  /* 0x01000000e100780c */ /* 0x000fe20003f46120 */
[----:B------:R-:W-:Y:S01]  /*bdc0*/  FMUL.FTZ R65, R64, UR13 ;  /* 0x0000000d40417c20 */ /* 0x000fe20008410000 */
[C---:B------:R-:W-:Y:S01]  /*bdd0*/  F2FP.F16.F32.PACK_AB R66, R161.reuse, R64 ;  /* 0x00000040a142723e */ /* 0x040fe200000000ff */
[----:B------:R-:W-:Y:S01]  /*bde0*/  FMUL.FTZ R161, R161, UR13 ;  /* 0x0000000da1a17c20 */ /* 0x000fe20008410000 */
[----:B------:R-:W-:Y:S01]  /*bdf0*/  FSEL R160, R160, RZ, P6 ;  /* 0x000000ffa0a07208 */ /* 0x000fe20003000000 */
[----:B------:R-:W-:Y:S01]  /*be00*/  FFMA.FTZ R64, R176, R164, R165 ;  /* 0x000000a4b0407223 */ /* 0x000fe200000100a5 */
[----:B------:R-:W-:-:S02]  /*be10*/  FSEL R163, R162, RZ, P2 ;  /* 0x000000ffa2a37208 */ /* 0x000fc40001000000 */
[----:B------:R-:W-:Y:S01]  /*be20*/  LOP3.LUT P6, RZ, R225, 0xff, RZ, 0xc0, !PT ;  /* 0x000000ffe1ff7812 */ /* 0x000fe200078cc0ff */
[----:B------:R-:W-:Y:S01]  /*be30*/  FADD.FTZ R226, R29, -R64 ;  /* 0x800000401de27221 */ /* 0x000fe20000010000 */
[----:B------:R-:W-:Y:S02]  /*be40*/  LOP3.LUT P2, RZ, R225, 0xff00, RZ, 0xc0, !PT ;  /* 0x0000ff00e1ff7812 */ /* 0x000fe4000784c0ff */
[----:B------:R-:W-:Y:S01]  /*be50*/  FSEL R65, R65, RZ, P6 ;  /* 0x000000ff41417208 */ /* 0x000fe20003000000 */
[----:B------:R-:W-:Y:S01]  /*be60*/  FMUL.FTZ R226, R209, R226 ;  /* 0x000000e2d1e27220 */ /* 0x000fe20000410000 */
[----:B------:R-:W-:Y:S02]  /*be70*/  FSEL R162, R161, RZ, P2 ;  /* 0x000000ffa1a27208 */ /* 0x000fe40001000000 */
[----:B------:R-:W-:Y:S01]  /*be80*/  F2FP.F16.F32.PACK_AB R163, R163, R160 ;  /* 0x000000a0a3a3723e */ /* 0x000fe200000000ff */
[-CC-:B------:R-:W-:Y:S01]  /*be90*/  FFMA.FTZ R160, R22, R164.reuse, R165.reuse ;  /* 0x000000a416a07223 */ /* 0x180fe200000100a5 */
[----:B------:R-:W-:Y:S01]  /*bea0*/  F2FP.F16.F32.PACK_AB R162, R162, R65 ;  /* 0x00000041a2a2723e */ /* 0x000fe200000000ff */
[-C--:B------:R-:W-:Y:S01]  /*beb0*/  FFMA.FTZ R65, R25, R164.reuse, R165 ;  /* 0x000000a419417223 */ /* 0x080fe200000100a5 */
[C---:B------:R-:W-:Y:S01]  /*bec0*/  LOP3.LUT P2, RZ, R224.reuse, 0xff0000, RZ, 0xc0, !PT ;  /* 0x00ff0000e0ff7812 */ /* 0x040fe2000784c0ff */
[----:B------:R-:W-:Y:S01]  /*bed0*/  FADD.FTZ R160, R19, -R160 ;  /* 0x800000a013a07221 */ /* 0x000fe20000010000 */
[----:B------:R-:W-:Y:S01]  /*bee0*/  LOP3.LUT P6, RZ, R224, 0xff000000, RZ, 0xc0, !PT ;  /* 0xff000000e0ff7812 */ /* 0x000fe200078cc0ff */
[----:B0-----:R-:W-:Y:S01]  /*bef0*/  FADD.FTZ R166, R28, -R65 ;  /* 0x800000411ca67221 */ /* 0x001fe20000010000 */
[----:B------:R-:W-:Y:S01]  /*bf00*/  FFMA.FTZ R65, R11, R164, R165 ;  /* 0x000000a40b417223 */ /* 0x000fe200000100a5 */
[----:B------:R-:W-:-:S03]  /*bf10*/  FMUL.FTZ R161, R209, R160 ;  /* 0x000000a0d1a17220 */ /* 0x000fc60000410000 */
[----:B------:R-:W-:Y:S01]  /*bf20*/  FADD.FTZ R64, R12, -R65 ;  /* 0x800000410c407221 */ /* 0x000fe20000010000 */
[----:B------:R-:W-:-:S03]  /*bf30*/  FMUL.FTZ R65, R209, R166 ;  /* 0x000000a6d1417220 */ /* 0x000fc60000410000 */
[----:B------:R-:W-:Y:S01]  /*bf40*/  FMUL.FTZ R64, R209, R64 ;  /* 0x00000040d1407220 */ /* 0x000fe20000410000 */
        /* <DEDUP_REMOVED lines=8> */
[----:B------:R-:W-:-:S02]  /*bfd0*/  LOP3.LUT P2, RZ, R224, 0xff, RZ, 0xc0, !PT ;  /* 0x000000ffe0ff7812 */ /* 0x000fc4000784c0ff */
[----:B------:R-:W-:Y:S02]  /*bfe0*/  LOP3.LUT P6, RZ, R224, 0xff00, RZ, 0xc0, !PT ;  /* 0x0000ff00e0ff7812 */ /* 0x000fe400078cc0ff */
[----:B------:R-:W-:Y:S02]  /*bff0*/  FSEL R160, R160, RZ, P2 ;  /* 0x000000ffa0a07208 */ /* 0x000fe40001000000 */
[----:B------:R-:W-:Y:S02]  /*c000*/  FSEL R167, R161, RZ, P6 ;  /* 0x000000ffa1a77208 */ /* 0x000fe40003000000 */
[----:B------:R-:W-:Y:S02]  /*c010*/  F2FP.F16.F32.PACK_AB R161, R223, R166 ;  /* 0x000000a6dfa1723e */ /* 0x000fe400000000ff */
[----:B------:R-:W-:Y:S01]  /*c020*/  F2FP.F16.F32.PACK_AB R160, R167, R160 ;  /* 0x000000a0a7a0723e */ /* 0x000fe200000000ff */
[----:B------:R-:W-:Y:S06]  /*c030*/  BRA `(.L_x_1150) ;  /* 0x0000000000d47947 */ /* 0x000fec0003800000 */
.L_x_1154:
        /* <DEDUP_REMOVED lines=13> */
[----:B------:R-:W-:Y:S01]  /*c110*/  LOP3.LUT P6, RZ, R225, 0xff0000, RZ, 0xc0, !PT ;  /* 0x00ff0000e1ff7812 */ /* 0x000fe200078cc0ff */
[----:B------:R-:W-:Y:S01]  /*c120*/  FMUL.FTZ R160, R209, R160 ;  /* 0x000000a0d1a07220 */ /* 0x000fe20000410000 */
        /* <DEDUP_REMOVED lines=17> */
[-CC-:B------:R-:W-:Y:S01]  /*c240*/  FFMA.FTZ R160, R22, R164.reuse, R165.reuse ;  /* 0x000000a416a07223 */ /* 0x180fe200000100a5 */
[----:B------:R-:W-:Y:S01]  /*c250*/  FFMA.FTZ R161, R11, R164, R165 ;  /* 0x000000a40ba17223 */ /* 0x000fe200000100a5 */
[C---:B------:R-:W-:Y:S01]  /*c260*/  FMUL.FTZ R167, R209.reuse, R166 ;  /* 0x000000a6d1a77220 */ /* 0x040fe20000410000 */
[----:B------:R-:W-:Y:S01]  /*c270*/  FMUL.FTZ R226, R209, R226 ;  /* 0x000000e2d1e27220 */ /* 0x000fe20000410000 */
[----:B------:R-:W-:Y:S01]  /*c280*/  FADD.FTZ R166, R19, -R160 ;  /* 0x800000a013a67221 */ /* 0x000fe20000010000 */
[----:B------:R-:W-:Y:S01]  /*c290*/  FADD.FTZ R160, R12, -R161 ;  /* 0x800000a10ca07221 */ /* 0x000fe20000010000 */
[----:B------:R-:W-:Y:S01]  /*c2a0*/  FMUL.FTZ R167, R167, UR13 ;  /* 0x0000000da7a77c20 */ /* 0x000fe20008410000 */
[----:B------:R-:W-:Y:S01]  /*c2b0*/  FMUL.FTZ R226, R226, UR13 ;  /* 0x0000000de2e27c20 */ /* 0x000fe20008410000 */
[----:B------:R-:W-:Y:S01]  /*c2c0*/  LOP3.LUT P6, RZ, R224, 0xff000000, RZ, 0xc0, !PT ;  /* 0xff000000e0ff7812 */ /* 0x000fe200078cc0ff */
[C---:B------:R-:W-:Y:S01]  /*c2d0*/  FMUL.FTZ R166, R209.reuse, R166 ;  /* 0x000000a6d1a67220 */ /* 0x040fe20000410000 */
[----:B------:R-:W-:Y:S01]  /*c2e0*/  FMUL.FTZ R160, R209, R160 ;  /* 0x000000a0d1a07220 */ /* 0x000fe20000410000 */
[----:B------:R-:W-:-:S02]  /*c2f0*/  FSEL R161, R167, RZ, P2 ;  /* 0x000000ffa7a17208 */ /* 0x000fc40001000000 */
[----:B------:R-:W-:Y:S01]  /*c300*/  FMUL.FTZ R166, R166, UR13 ;  /* 0x0000000da6a67c20 */ /* 0x000fe20008410000 */
[----:B------:R-:W-:Y:S01]  /*c310*/  FMUL.FTZ R160, R160, UR13 ;  /* 0x0000000da0a07c20 */ /* 0x000fe20008410000 */
[----:B------:R-:W-:Y:S02]  /*c320*/  FSEL R226, R226, RZ, P6 ;  /* 0x000000ffe2e27208 */ /* 0x000fe40003000000 */
[C---:B------:R-:W-:Y:S02]  /*c330*/  LOP3.LUT P2, RZ, R224.reuse, 0xff00, RZ, 0xc0, !PT ;  /* 0x0000ff00e0ff7812 */ /* 0x040fe4000784c0ff */
[----:B------:R-:W-:Y:S02]  /*c340*/  LOP3.LUT P6, RZ, R224, 0xff, RZ, 0xc0, !PT ;  /* 0x000000ffe0ff7812 */ /* 0x000fe400078cc0ff */
[----:B------:R-:W-:Y:S02]  /*c350*/  FSEL R167, R166, RZ, P2 ;  /* 0x000000ffa6a77208 */ /* 0x000fe40001000000 */
[----:B------:R-:W-:-:S02]  /*c360*/  FSEL R160, R160, RZ, P6 ;  /* 0x000000ffa0a07208 */ /* 0x000fc40003000000 */
[----:B------:R-:W-:Y:S02]  /*c370*/  F2FP.F16.F32.PACK_AB R161, R226, R161 ;  /* 0x000000a1e2a1723e */ /* 0x000fe400000000ff */
[----:B------:R-:W-:-:S07]  /*c380*/  F2FP.F16.F32.PACK_AB R160, R167, R160 ;  /* 0x000000a0a7a0723e */ /* 0x000fce00000000ff */
.L_x_1150:
        /* <DEDUP_REMOVED lines=10> */
.L_x_1146:
[----:B------:R-:W-:Y:S05]  /*c430*/  BSYNC.RECONVERGENT B1 ;  /* 0x0000000000017941 */ /* 0x000fea0003800200 */
.L_x_1145:
        /* <DEDUP_REMOVED lines=12> */
[-CC-:B01-34-:R-:W-:Y:S01]  /*c500*/  FFMA.FTZ R66, R214, R164.reuse, R165.reuse ;  /* 0x000000a4d6427223 */ /* 0x19bfe200000100a5 */
[-CC-:B------:R-:W-:Y:S01]  /*c510*/  FFMA.FTZ R64, R215, R164.reuse, R165.reuse ;  /* 0x000000a4d7407223 */ /* 0x180fe200000100a5 */
[--C-:B------:R-:W-:Y:S02]  /*c520*/  HADD2.F32 R67, -RZ, R159.reuse.H0_H0 ;  /* 0x2000009fff437230 */ /* 0x100fe40000004100 */
[-CC-:B------:R-:W-:Y:S01]  /*c530*/  FFMA.FTZ R137, R197, R164.reuse, R165.reuse ;  /* 0x000000a4c5897223 */ /* 0x180fe200000100a5 */
[----:B------:R-:W-:Y:S01]  /*c540*/  FADD.FTZ R136, R211, -R66 ;  /* 0x80000042d3887221 */ /* 0x000fe20000010000 */
[----:B------:R-:W-:Y:S01]  /*c550*/  FADD.FTZ R66, R213, -R64 ;  /* 0x80000040d5427221 */ /* 0x000fe20000010000 */
[----:B------:R-:W-:Y:S02]  /*c560*/  HADD2.F32 R64, -RZ, R159.H1_H1 ;  /* 0x3000009fff407230 */ /* 0x000fe40000004100 */
[-CC-:B------:R-:W-:Y:S01]  /*c570*/  FFMA.FTZ R161, R212, R164.reuse, R165.reuse ;  /* 0x000000a4d4a17223 */ /* 0x180fe200000100a5 */
[----:B------:R-:W-:Y:S01]  /*c580*/  FFMA.FTZ R138, R194, R164, R165 ;  /* 0x000000a4c28a7223 */ /* 0x000fe200000100a5 */
[----:B-----5:R-:W-:Y:S01]  /*c590*/  FFMA.FTZ R67, R209, R66, R67 ;  /* 0x00000042d1437223 */ /* 0x020fe20000010043 */
[----:B------:R-:W-:Y:S01]  /*c5a0*/  FADD.FTZ R66, R196, -R137 ;  /* 0x80000089c4427221 */ /* 0x000fe20000010000 */
[----:B------:R-:W-:-:S02]  /*c5b0*/  HADD2.F32 R137, -RZ, R158.H1_H1 ;  /* 0x3000009eff897230 */ /* 0x000fc40000004100 */
[----:B------:R-:W-:Y:S01]  /*c5c0*/  FFMA.FTZ R64, R209, R136, R64 ;  /* 0x00000088d1407223 */ /* 0x000fe20000010040 */
[----:B------:R-:W-:Y:S01]  /*c5d0*/  FADD.FTZ R160, R210, -R161 ;  /* 0x800000a1d2a07221 */ /* 0x000fe20000010000 */
[----:B------:R-:W-:Y:S02]  /*c5e0*/  HADD2.F32 R136, -RZ, R158.H0_H0 ;  /* 0x2000009eff887230 */ /* 0x000fe40000004100 */
[-CC-:B------:R-:W-:Y:S01]  /*c5f0*/  FFMA.FTZ R65, R187, R164.reuse, R165.reuse ;  /* 0x000000a4bb417223 */ /* 0x180fe200000100a5 */
[----:B------:R-:W-:Y:S01]  /*c600*/  FFMA.FTZ R139, R181, R164, R165 ;  /* 0x000000a4b58b7223 */ /* 0x000fe200000100a5 */
[----:B------:R-:W-:Y:S01]  /*c610*/  FFMA.FTZ R137, R209, R160, R137 ;  /* 0x000000a0d1897223 */ /* 0x000fe20000010089 */
[----:B------:R-:W-:Y:S01]  /*c620*/  FADD.FTZ R160, R195, -R138 ;  /* 0x8000008ac3a07221 */ /* 0x000fe20000010000 */
[----:B------:R-:W-:Y:S01]  /*c630*/  FFMA.FTZ R66, R209, R66, R136 ;  /* 0x00000042d1427223 */ /* 0x000fe20000010088 */
[--C-:B------:R-:W-:Y:S02]  /*c640*/  HADD2.F32 R138, -RZ, R157.reuse.H0_H0 ;  /* 0x2000009dff8a7230 */ /* 0x100fe40000004100 */
[----:B------:R-:W-:Y:S01]  /*c650*/  FADD.FTZ R136, R188, -R65 ;  /* 0x80000041bc887221 */ /* 0x000fe20000010000 */
[----:B------:R-:W-:Y:S01]  /*c660*/  LOP3.LUT P2, RZ, R233, 0xff0000, RZ, 0xc0, !PT ;  /* 0x00ff0000e9ff7812 */ /* 0x000fe2000784c0ff */
[----:B------:R-:W-:Y:S01]  /*c670*/  FFMA.FTZ R164, R186, R164, R165 ;  /* 0x000000a4baa47223 */ /* 0x000fe200000100a5 */
[----:B------:R-:W-:-:S02]  /*c680*/  HADD2.F32 R161, -RZ, R157.H1_H1 ;  /* 0x3000009dffa17230 */ /* 0x000fc40000004100 */
[----:B------:R-:W-:Y:S01]  /*c690*/  FFMA.FTZ R65, R209, R136, R138 ;  /* 0x00000088d1417223 */ /* 0x000fe2000001008a */
[--C-:B------:R-:W-:Y:S02]  /*c6a0*/  HADD2.F32 R138, -RZ, R156.reuse.H0_H0 ;  /* 0x2000009cff8a7230 */ /* 0x100fe40000004100 */
[----:B------:R-:W-:Y:S01]  /*c6b0*/  FADD.FTZ R136, R178, -R139 ;  /* 0x8000008bb2887221 */ /* 0x000fe20000010000 */
[----:B------:R-:W-:Y:S01]  /*c6c0*/  ISETP.GE.U32.AND P5, PT, R238, RZ, PT ;  /* 0x000000ffee00720c */ /* 0x000fe20003fa6070 */
[----:B------:R-:W-:Y:S02]  /*c6d0*/  HADD2.F32 R139, -RZ, R156.H1_H1 ;  /* 0x3000009cff8b7230 */ /* 0x000fe40000004100 */
[----:B------:R-:W-:Y:S01]  /*c6e0*/  FADD.FTZ R164, R185, -R164 ;  /* 0x800000a4b9a47221 */ /* 0x000fe20000010000 */
[----:B------:R-:W-:Y:S01]  /*c6f0*/  FFMA.FTZ R136, R209, R136, R138 ;  /* 0x00000088d1887223 */ /* 0x000fe2000001008a */
[----:B------:R-:W-:Y:S01]  /*c700*/  FMUL.FTZ R138, R67, UR13 ;  /* 0x0000000d438a7c20 */ /* 0x000fe20008410000 */
[C---:B------:R-:W-:Y:S01]  /*c710*/  F2FP.F16.F32.PACK_AB R67, R64.reuse, R67 ;  /* 0x000000434043723e */ /* 0x040fe200000000ff */
[----:B------:R-:W-:Y:S01]  /*c720*/  FMUL.FTZ R64, R64, UR13 ;  /* 0x0000000d40407c20 */ /* 0x000fe20008410000 */
[----:B------:R-:W-:Y:S01]  /*c730*/  LOP3.LUT P6, RZ, R239, 0xff0000, RZ, 0xc0, !PT ;  /* 0x00ff0000efff7812 */ /* 0x000fe200078cc0ff */
[C---:B------:R-:W-:Y:S01]  /*c740*/  FFMA.FTZ R160, R209.reuse, R160, R161 ;  /* 0x000000a0d1a07223 */ /* 0x040fe200000100a1 */
[----:B------:R-:W-:Y:S01]  /*c750*/  FSEL R163, R138, RZ, P2 ;  /* 0x000000ff8aa37208 */ /* 0x000fe20001000000 */
[----:B------:R-:W-:Y:S01]  /*c760*/  FFMA.FTZ R209, R209, R164, R139 ;  /* 0x000000a4d1d17223 */ /* 0x000fe2000001008b */
[----:B------:R-:W-:-:S02]  /*c770*/  ISETP.GE.U32.AND P2, PT, R232, RZ, PT ;  /* 0x000000ffe800720c */ /* 0x000fc40003f46070 */
[----:B------:R-:W-:Y:S02]  /*c780*/  ISETP.GE.U32.AND.EX P5, PT, R239, 0x1000000, PT, P5 ;  /* 0x01000000ef00780c */ /* 0x000fe40003fa6150 */
[C---:B------:R-:W-:Y:S02]  /*c790*/  ISETP.GE.U32.AND.EX P2, PT, R233.reuse, 0x1000000, PT, P2 ;  /* 0x01000000e900780c */ /* 0x040fe40003f46120 */
[----:B------:R-:W-:Y:S02]  /*c7a0*/  FSEL R139, R138, RZ, P6 ;  /* 0x000000ff8a8b7208 */ /* 0x000fe40003000000 */
[C---:B------:R-:W-:Y:S02]  /*c7b0*/  FSEL R138, R64.reuse, RZ, P5 ;  /* 0x000000ff408a7208 */ /* 0x040fe40002800000 */
[----:B------:R-:W-:Y:S02]  /*c7c0*/  FSEL R64, R64, RZ, P2 ;  /* 0x000000ff40407208 */ /* 0x000fe40001000000 */
[----:B------:R-:W-:-:S02]  /*c7d0*/  LOP3.LUT P6, RZ, R233, 0xff, RZ, 0xc0, !PT ;  /* 0x000000ffe9ff7812 */ /* 0x000fc400078cc0ff */
[----:B------:R-:W-:Y:S01]  /*c7e0*/  F2FP.F16.F32.PACK_AB R163, R64, R163 ;  /* 0x000000a340a3723e */ /* 0x000fe200000000ff */
[----:B------:R-:W-:Y:S01]  /*c7f0*/  FMUL.FTZ R64, R66, UR13 ;  /* 0x0000000d42407c20 */ /* 0x000fe20008410000 */
[C---:B------:R-:W-:Y:S01]  /*c800*/  F2FP.F16.F32.PACK_AB R66, R137.reuse, R66 ;  /* 0x000000428942723e */ /* 0x040fe200000000ff */
[----:B------:R-:W-:Y:S01]  /*c810*/  FMUL.FTZ R137, R137, UR13 ;  /* 0x0000000d89897c20 */ /* 0x000fe20008410000 */
[C---:B------:R-:W-:Y:S02]  /*c820*/  LOP3.LUT P5, RZ, R239.reuse, 0xff, RZ, 0xc0, !PT ;  /* 0x000000ffefff7812 */ /* 0x040fe400078ac0ff */
[----:B------:R-:W-:Y:S02]  /*c830*/  LOP3.LUT P2, RZ, R239, 0xff00, RZ, 0xc0, !PT ;  /* 0x0000ff00efff7812 */ /* 0x000fe4000784c0ff */
[----:B------:R-:W-:Y:S02]  /*c840*/  FSEL R162, R64, RZ, P6 ;  /* 0x000000ff40a27208 */ /* 0x000fe40003000000 */
[----:B------:R-:W-:-:S02]  /*c850*/  LOP3.LUT P6, RZ, R233, 0xff00, RZ, 0xc0, !PT ;  /* 0x0000ff00e9ff7812 */ /* 0x000fc400078cc0ff */
[----:B------:R-:W-:Y:S02]  /*c860*/  F2FP.F16.F32.PACK_AB R139, R138, R139 ;  /* 0x0000008b8a8b723e */ /* 0x000fe400000000ff */
[----:B------:R-:W-:Y:S01]  /*c870*/  FSEL R138, R64, RZ, P5 ;  /* 0x000000ff408a7208 */ /* 0x000fe20002800000 */
[----:B------:R-:W-:Y:S01]  /*c880*/  FMUL.FTZ R64, R65, UR13 ;  /* 0x0000000d41407c20 */ /* 0x000fe20008410000 */
[C---:B------:R-:W-:Y:S02]  /*c890*/  FSEL R161, R137.reuse, RZ, P2 ;  /* 0x000000ff89a17208 */ /* 0x040fe40001000000 */
[----:B------:R-:W-:Y:S02]  /*c8a0*/  FSEL R137, R137, RZ, P6 ;  /* 0x000000ff89897208 */ /* 0x000fe40003000000 */
[----:B------:R-:W-:Y:S02]  /*c8b0*/  LOP3.LUT P6, RZ, R232, 0xff0000, RZ, 0xc0, !PT ;  /* 0x00ff0000e8ff7812 */ /* 0x000fe400078cc0ff */
[C---:B------:R-:W-:Y:S01]  /*c8c0*/  F2FP.F16.F32.PACK_AB R65, R160.reuse, R65 ;  /* 0x00000041a041723e */ /* 0x040fe200000000ff */
[----:B------:R-:W-:Y:S01]  /*c8d0*/  FMUL.FTZ R160, R160, UR13 ;  /* 0x0000000da0a07c20 */ /* 0x000fe20008410000 */
[----:B------:R-:W-:-:S02]  /*c8e0*/  F2FP.F16.F32.PACK_AB R138, R161, R138 ;  /* 0x0000008aa18a723e */ /* 0x000fc400000000ff */
[C---:B------:R-:W-:Y:S02]  /*c8f0*/  LOP3.LUT P5, RZ, R238.reuse, 0xff0000, RZ, 0xc0, !PT ;  /* 0x00ff0000eeff7812 */ /* 0x040fe400078ac0ff */
[----:B------:R-:W-:Y:S02]  /*c900*/  LOP3.LUT P2, RZ, R238, 0xff000000, RZ, 0xc0, !PT ;  /* 0xff000000eeff7812 */ /* 0x000fe4000784c0ff */
[----:B------:R-:W-:Y:S02]  /*c910*/  FSEL R161, R64, RZ, P6 ;  /* 0x000000ff40a17208 */ /* 0x000fe40003000000 */
[----:B------:R-:W-:Y:S02]  /*c920*/  LOP3.LUT P6, RZ, R232, 0xff000000, RZ, 0xc0, !PT ;  /* 0xff000000e8ff7812 */ /* 0x000fe400078cc0ff */
[----:B------:R-:W-:Y:S02]  /*c930*/  F2FP.F16.F32.PACK_AB R162, R137, R162 ;  /* 0x000000a289a2723e */ /* 0x000fe400000000ff */
[----:B------:R-:W-:-:S02]  /*c940*/  FSEL R137, R64, RZ, P5 ;  /* 0x000000ff40897208 */ /* 0x000fc40002800000 */
[C---:B------:R-:W-:Y:S02]  /*c950*/  FSEL R64, R160.reuse, RZ, P2 ;  /* 0x000000ffa0407208 */ /* 0x040fe40001000000 */
[----:B------:R-:W-:Y:S02]  /*c960*/  FSEL R160, R160, RZ, P6 ;  /* 0x000000ffa0a07208 */ /* 0x000fe40003000000 */
[----:B------:R-:W-:Y:S02]  /*c970*/  LOP3.LUT P6, RZ, R232, 0xff00, RZ, 0xc0, !PT ;  /* 0x0000ff00e8ff7812 */ /* 0x000fe400078cc0ff */
[----:B------:R-:W-:Y:S01]  /*c980*/  F2FP.F16.F32.PACK_AB R161, R160, R161 ;  /* 0x000000a1a0a1723e */ /* 0x000fe200000000ff */
[C---:B------:R-:W-:Y:S01]  /*c990*/  FMUL.FTZ R160, R209.reuse, UR13 ;  /* 0x0000000dd1a07c20 */ /* 0x040fe20008410000 */
[----:B------:R-:W-:Y:S02]  /*c9a0*/  F2FP.F16.F32.PACK_AB R137, R64, R137 ;  /* 0x000000894089723e */ /* 0x000fe400000000ff */
[----:B------:R-:W-:Y:S01]  /*c9b0*/  F2FP.F16.F32.PACK_AB R64, R209, R136 ;  /* 0x00000088d140723e */ /* 0x000fe200000000ff */
        /* <DEDUP_REMOVED lines=8> */
[----:B------:R-:W-:Y:S02]  /*ca40*/  F2FP.F16.F32.PACK_AB R136, R167, R164 ;  /* 0x000000a4a788723e */ /* 0x000fe400000000ff */
[----:B------:R-:W-:Y:S01]  /*ca50*/  F2FP.F16.F32.PACK_AB R160, R165, R160 ;  /* 0x000000a0a5a0723e */ /* 0x000fe200000000ff */
[----:B------:R-:W-:Y:S06]  /*ca60*/  BRA `(.L_x_1160) ;  /* 0x0000001c00ac7947 */ /* 0x000fec0003800000 */
.L_x_1159:
[-CC-:B01-34-:R-:W-:Y:S01]  /*ca70*/  FFMA.FTZ R160, R214, R164.reuse, R165.reuse ;  /* 0x000000a4d6a07223 */ /* 0x19bfe200000100a5 */
[----:B------:R-:W-:Y:S02]  /*ca80*/  HADD2.F32 R162, -RZ, R159.H1_H1 ;  /* 0x3000009fffa27230 */ /* 0x000fe40000004100 */
[-CC-:B------:R-:W-:Y:S01]  /*ca90*/  FFMA.FTZ R163, R197, R164.reuse, R165.reuse ;  /* 0x000000a4c5a37223 */ /* 0x180fe200000100a5 */
[-CC-:B------:R-:W-:Y:S01]  /*caa0*/  FFMA.FTZ R167, R212, R164.reuse, R165.reuse ;  /* 0x000000a4d4a77223 */ /* 0x180fe200000100a5 */
[----:B------:R-:W-:Y:S01]  /*cab0*/  FADD.FTZ R160, R211, -R160 ;  /* 0x800000a0d3a07221 */ /* 0x000fe20000010000 */
[-CC-:B------:R-:W-:Y:S01]  /*cac0*/  FFMA.FTZ R138, R215, R164.reuse, R165.reuse ;  /* 0x000000a4d78a7223 */ /* 0x180fe200000100a5 */
[-CC-:B------:R-:W-:Y:S01]  /*cad0*/  FFMA.FTZ R161, R187, R164.reuse, R165.reuse ;  /* 0x000000a4bba17223 */ /* 0x180fe200000100a5 */
[----:B------:R-:W-:Y:S01]  /*cae0*/  FFMA.FTZ R166, R194, R164, R165 ;  /* 0x000000a4c2a67223 */ /* 0x000fe200000100a5 */
[----:B-----5:R-:W-:Y:S01]  /*caf0*/  FFMA.FTZ R137, R209, R160, R162 ;  /* 0x000000a0d1897223 */ /* 0x020fe200000100a2 */
[----:B------:R-:W-:Y:S01]  /*cb00*/  FADD.FTZ R162, R196, -R163 ;  /* 0x800000a3c4a27221 */ /* 0x000fe20000010000 */
[----:B------:R-:W-:-:S02]  /*cb10*/  HADD2.F32 R160, -RZ, R158.H0_H0 ;  /* 0x2000009effa07230 */ /* 0x000fc40000004100 */
[-CC-:B------:R-:W-:Y:S01]  /*cb20*/  FFMA.FTZ R139, R181, R164.reuse, R165.reuse ;  /* 0x000000a4b58b7223 */ /* 0x180fe200000100a5 */
[----:B------:R-:W-:Y:S01]  /*cb30*/  FFMA.FTZ R136, R186, R164, R165 ;  /* 0x000000a4ba887223 */ /* 0x000fe200000100a5 */
[----:B------:R-:W-:Y:S02]  /*cb40*/  HADD2.F32 R163, -RZ, R158.H1_H1 ;  /* 0x3000009effa37230 */ /* 0x000fe40000004100 */
[----:B------:R-:W-:Y:S01]  /*cb50*/  FADD.FTZ R164, R210, -R167 ;  /* 0x800000a7d2a47221 */ /* 0x000fe20000010000 */
[----:B------:R-:W-:Y:S02]  /*cb60*/  HADD2.F32 R165, -RZ, R159.H0_H0 ;  /* 0x2000009fffa57230 */ /* 0x000fe40000004100 */
[----:B------:R-:W-:Y:S01]  /*cb70*/  FADD.FTZ R138, R213, -R138 ;  /* 0x8000008ad58a7221 */ /* 0x000fe20000010000 */
[----:B------:R-:W-:Y:S01]  /*cb80*/  FFMA.FTZ R162, R209, R162, R160 ;  /* 0x000000a2d1a27223 */ /* 0x000fe200000100a0 */
[----:B------:R-:W-:Y:S01]  /*cb90*/  FADD.FTZ R226, R195, -R166 ;  /* 0x800000a6c3e27221 */ /* 0x000fe20000010000 */
[----:B------:R-:W-:Y:S01]  /*cba0*/  FFMA.FTZ R160, R209, R164, R163 ;  /* 0x000000a4d1a07223 */ /* 0x000fe200000100a3 */
[----:B------:R-:W-:-:S02]  /*cbb0*/  HADD2.F32 R166, -RZ, R157.H0_H0 ;  /* 0x2000009dffa67230 */ /* 0x000fc40000004100 */
[----:B------:R-:W-:Y:S01]  /*cbc0*/  FFMA.FTZ R138, R209, R138, R165 ;  /* 0x0000008ad18a7223 */ /* 0x000fe200000100a5 */
[----:B------:R-:W-:Y:S01]  /*cbd0*/  FADD.FTZ R164, R188, -R161 ;  /* 0x800000a1bca47221 */ /* 0x000fe20000010000 */
[----:B------:R-:W-:Y:S01]  /*cbe0*/  HADD2.F32 R163, -RZ, R157.H1_H1 ;  /* 0x3000009dffa37230 */ /* 0x000fe20000004100 */
[----:B------:R-:W-:Y:S01]  /*cbf0*/  LOP3.LUT P6, RZ, R233, 0xff0000, RZ, 0xc0, !PT ;  /* 0x00ff0000e9ff7812 */ /* 0x000fe200078cc0ff */
[----:B------:R-:W-:Y:S01]  /*cc00*/  FMUL.FTZ R138, R138, UR13 ;  /* 0x0000000d8a8a7c20 */ /* 0x000fe20008410000 */
[C---:B------:R-:W-:Y:S01]  /*cc10*/  FFMA.FTZ R161, R209.reuse, R164, R166 ;  /* 0x000000a4d1a17223 */ /* 0x040fe200000100a6 */
[----:B------:R-:W-:Y:S01]  /*cc20*/  FADD.FTZ R166, R178, -R139 ;  /* 0x8000008bb2a67221 */ /* 0x000fe20000010000 */
[----:B------:R-:W-:Y:S01]  /*cc30*/  FFMA.FTZ R164, R209, R226, R163 ;  /* 0x000000e2d1a47223 */ /* 0x000fe200000100a3 */
[----:B------:R-:W-:Y:S01]  /*cc40*/  FADD.FTZ R226, R185, -R136 ;  /* 0x80000088b9e27221 */ /* 0x000fe20000010000 */
[--C-:B------:R-:W-:Y:S01]  /*cc50*/  HADD2.F32 R136, -RZ, R156.reuse.H0_H0 ;  /* 0x2000009cff887230 */ /* 0x100fe20000004100 */
[----:B------:R-:W-:Y:S01]  /*cc60*/  FSEL R163, R138, RZ, P6 ;  /* 0x000000ff8aa37208 */ /* 0x000fe20003000000 */
[----:B------:R-:W-:Y:S01]  /*cc70*/  HADD2.F32 R139, -RZ, R156.H1_H1 ;  /* 0x3000009cff8b7230 */ /* 0x000fe20000004100 */
[----:B------:R-:W-:Y:S01]  /*cc80*/  ISETP.GE.U32.AND P2, PT, R232, RZ, PT ;  /* 0x000000ffe800720c */ /* 0x000fe20003f46070 */
[----:B------:R-:W-:Y:S01]  /*cc90*/  FMUL.FTZ R137, R137, UR13 ;  /* 0x0000000d89897c20 */ /* 0x000fe20008410000 */
[----:B------:R-:W-:Y:S01]  /*cca0*/  ISETP.GE.U32.AND P5, PT, R238, RZ, PT ;  /* 0x000000ffee00720c */ /* 0x000fe20003fa6070 */
[----:B------:R-:W-:Y:S01]  /*ccb0*/  FFMA.FTZ R136, R209, R166, R136 ;  /* 0x000000a6d1887223 */ /* 0x000fe20000010088 */
[----:B------:R-:W-:Y:S01]  /*ccc0*/  LOP3.LUT P6, RZ, R239, 0xff0000, RZ, 0xc0, !PT ;  /* 0x00ff0000efff7812 */ /* 0x000fe200078cc0ff */
[----:B------:R-:W-:Y:S01]  /*ccd0*/  FFMA.FTZ R209, R209, R226, R139 ;  /* 0x000000e2d1d17223 */ /* 0x000fe2000001008b */
[----:B------:R-:W-:Y:S01]  /*cce0*/  ISETP.GE.U32.AND.EX P5, PT, R239, 0x1000000, PT, P5 ;  /* 0x01000000ef00780c */ /* 0x000fe20003fa6150 */
[----:B------:R-:W-:Y:S01]  /*ccf0*/  FMUL.FTZ R162, R162, UR13 ;  /* 0x0000000da2a27c20 */ /* 0x000fe20008410000 */
[----:B------:R-:W-:Y:S01]  /*cd00*/  ISETP.GE.U32.AND.EX P2, PT, R233, 0x1000000, PT, P2 ;  /* 0x01000000e900780c */ /* 0x000fe20003f46120 */
[----:B------:R-:W-:Y:S01]  /*cd10*/  FMUL.FTZ R160, R160, UR13 ;  /* 0x0000000da0a07c20 */ /* 0x000fe20008410000 */
[----:B------:R-:W-:Y:S01]  /*cd20*/  FSEL R139, R138, RZ, P6 ;  /* 0x000000ff8a8b7208 */ /* 0x000fe20003000000 */
[----:B------:R-:W-:Y:S01]  /*cd30*/  FMUL.FTZ R161, R161, UR13 ;  /* 0x0000000da1a17c20 */ /* 0x000fe20008410000 */
[----:B------:R-:W-:Y:S01]  /*cd40*/  LOP3.LUT P6, RZ, R233, 0xff, RZ, 0xc0, !PT ;  /* 0x000000ffe9ff7812 */ /* 0x000fe200078cc0ff */
[----:B------:R-:W-:Y:S01]  /*cd50*/  FMUL.FTZ R164, R164, UR13 ;  /* 0x0000000da4a47c20 */ /* 0x000fe20008410000 */
[----:B------:R-:W-:Y:S01]  /*cd60*/  FSEL R166, R137, RZ, P5 ;  /* 0x000000ff89a67208 */ /* 0x000fe20002800000 */
[----:B------:R-:W-:Y:S01]  /*cd70*/  FMUL.FTZ R209, R209, UR13 ;  /* 0x0000000dd1d17c20 */ /* 0x000fe20008410000 */
[----:B------:R-:W-:Y:S01]  /*cd80*/  FSEL R138, R137, RZ, P2 ;  /* 0x000000ff898a7208 */ /* 0x000fe20001000000 */
[----:B------:R-:W-:Y:S01]  /*cd90*/  FMUL.FTZ R136, R136, UR13 ;  /* 0x0000000d88887c20 */ /* 0x000fe20008410000 */
[----:B------:R-:W-:-:S02]  /*cda0*/  LOP3.LUT P5, RZ, R239, 0xff, RZ, 0xc0, !PT ;  /* 0x000000ffefff7812 */ /* 0x000fc400078ac0ff */
[----:B------:R-:W-:Y:S02]  /*cdb0*/  FSEL R137, R162, RZ, P6 ;  /* 0x000000ffa2897208 */ /* 0x000fe40003000000 */
[----:B------:R-:W-:Y:S02]  /*cdc0*/  LOP3.LUT P6, RZ, R233, 0xff00, RZ, 0xc0, !PT ;  /* 0x0000ff00e9ff7812 */ /* 0x000fe400078cc0ff */
[----:B------:R-:W-:Y:S02]  /*cdd0*/  F2FP.F16.F32.PACK_AB R163, R138, R163 ;  /* 0x000000a38aa3723e */ /* 0x000fe400000000ff */
[----:B------:R-:W-:Y:S02]  /*cde0*/  FSEL R138, R162, RZ, P5 ;  /* 0x000000ffa28a7208 */ /* 0x000fe40002800000 */
[----:B------:R-:W-:Y:S02]  /*cdf0*/  LOP3.LUT P2, RZ, R239, 0xff00, RZ, 0xc0, !PT ;  /* 0x0000ff00efff7812 */ /* 0x000fe4000784c0ff */
[----:B------:R-:W-:-:S02]  /*ce00*/  FSEL R162, R160, RZ, P6 ;  /* 0x000000ffa0a27208 */ /* 0x000fc40003000000 */
[----:B------:R-:W-:Y:S02]  /*ce10*/  LOP3.LUT P6, RZ, R232, 0xff0000, RZ, 0xc0, !PT ;  /* 0x00ff0000e8ff7812 */ /* 0x000fe400078cc0ff */
[----:B------:R-:W-:Y:S02]  /*ce20*/  FSEL R165, R160, RZ, P2 ;  /* 0x000000ffa0a57208 */ /* 0x000fe40001000000 */
[----:B------:R-:W-:Y:S02]  /*ce30*/  LOP3.LUT P5, RZ, R238, 0xff0000, RZ, 0xc0, !PT ;  /* 0x00ff0000eeff7812 */ /* 0x000fe400078ac0ff */
[----:B------:R-:W-:Y:S02]  /*ce40*/  FSEL R160, R161, RZ, P6 ;  /* 0x000000ffa1a07208 */ /* 0x000fe40003000000 */
[----:B------:R-:W-:Y:S02]  /*ce50*/  LOP3.LUT P6, RZ, R232, 0xff000000, RZ, 0xc0, !PT ;  /* 0xff000000e8ff7812 */ /* 0x000fe400078cc0ff */
[----:B------:R-:W-:-:S02]  /*ce60*/  F2FP.F16.F32.PACK_AB R162, R162, R137 ;  /* 0x00000089a2a2723e */ /* 0x000fc400000000ff */
[----:B------:R-:W-:Y:S02]  /*ce70*/  FSEL R137, R161, RZ, P5 ;  /* 0x000000ffa1897208 */ /* 0x000fe40002800000 */
[----:B------:R-:W-:Y:S02]  /*ce80*/  FSEL R161, R164, RZ, P6 ;  /* 0x000000ffa4a17208 */ /* 0x000fe40003000000 */
[----:B------:R-:W-:Y:S02]  /*ce90*/  LOP3.LUT P2, RZ, R238, 0xff000000, RZ, 0xc0, !PT ;  /* 0xff000000eeff7812 */ /* 0x000fe4000784c0ff */
[----:B------:R-:W-:Y:S02]  /*cea0*/  LOP3.LUT P6, RZ, R232, 0xff00, RZ, 0xc0, !PT ;  /* 0x0000ff00e8ff7812 */ /* 0x000fe400078cc0ff */
[----:B------:R-:W-:Y:S02]  /*ceb0*/  F2FP.F16.F32.PACK_AB R139, R166, R139 ;  /* 0x0000008ba68b723e */ /* 0x000fe400000000ff */
[----:B------:R-:W-:-:S02]  /*cec0*/  F2FP.F16.F32.PACK_AB R138, R165, R138 ;  /* 0x0000008aa58a723e */ /* 0x000fc400000000ff */
[----:B------:R-:W-:Y:S02]  /*ced0*/  FSEL R166, R164, RZ, P2 ;  /* 0x000000ffa4a67208 */ /* 0x000fe40001000000 */
[----:B------:R-:W-:Y:S02]  /*cee0*/  FSEL R165, R209, RZ, P6 ;  /* 0x000000ffd1a57208 */ /* 0x000fe40003000000 */
[C---:B------:R-:W-:Y:S02]  /*cef0*/  LOP3.LUT P2, RZ, R238.reuse, 0xff00, RZ, 0xc0, !PT ;  /* 0x0000ff00eeff7812 */ /* 0x040fe4000784c0ff */
[----:B------:R-:W-:Y:S02]  /*cf00*/  LOP3.LUT P5, RZ, R238, 0xff, RZ, 0xc0, !PT ;  /* 0x000000ffeeff7812 */ /* 0x000fe400078ac0ff */
[----:B------:R-:W-:Y:S02]  /*cf10*/  LOP3.LUT P6, RZ, R232, 0xff, RZ, 0xc0, !PT ;  /* 0x000000ffe8ff7812 */ /* 0x000fe400078cc0ff */
[----:B------:R-:W-:-:S02]  /*cf20*/  F2FP.F16.F32.PACK_AB R161, R161, R160 ;  /* 0x000000a0a1a1723e */ /* 0x000fc400000000ff */
[----:B------:R-:W-:Y:S02]  /*cf30*/  FSEL R209, R209, RZ, P2 ;  /* 0x000000ffd1d17208 */ /* 0x000fe40001000000 */
[C---:B------:R-:W-:Y:S02]  /*cf40*/  FSEL R164, R136.reuse, RZ, P5 ;  /* 0x000000ff88a47208 */ /* 0x040fe40002800000 */
[----:B------:R-:W-:Y:S02]  /*cf50*/  FSEL R160, R136, RZ, P6 ;  /* 0x000000ff88a07208 */ /* 0x000fe40003000000 */
[----:B------:R-:W-:Y:S02]  /*cf60*/  F2FP.F16.F32.PACK_AB R137, R166, R137 ;  /* 0x00000089a689723e */ /* 0x000fe400000000ff */
[----:B------:R-:W-:Y:S02]  /*cf70*/  F2FP.F16.F32.PACK_AB R136, R209, R164 ;  /* 0x000000a4d188723e */ /* 0x000fe400000000ff */
[----:B------:R-:W-:Y:S01]  /*cf80*/  F2FP.F16.F32.PACK_AB R160, R165, R160 ;  /* 0x000000a0a5a0723e */ /* 0x000fe200000000ff */
[----:B------:R-:W-:Y:S06]  /*cf90*/  BRA `(.L_x_1160) ;  /* 0x0000001800607947 */ /* 0x000fec0003800000 */
.L_x_1158:
[----:B01-34-:R-:W0:Y:S02]  /*cfa0*/  LDC.64 R136, c[0x0][0x478] ;  /* 0x00011e00ff887b82 */ /* 0x01be240000000a00 */
[----:B0-----:R-:W-:-:S04]  /*cfb0*/  ISETP.NE.U32.AND P1, PT, R136, RZ, PT ;  /* 0x000000ff8800720c */ /* 0x001fc80003f25070 */
[----:B------:R-:W-:-:S13]  /*cfc0*/  ISETP.NE.AND.EX P1, PT, R137, RZ, PT, P1 ;  /* 0x000000ff8900720c */ /* 0x000fda0003f25310 */
[----:B------:R-:W-:Y:S05]  /*cfd0*/  @!P1 BRA `(.L_x_1161) ;  /* 0x00000004003c9947 */ /* 0x000fea0003800000 */
[-CC-:B------:R-:W-:Y:S01]  /*cfe0*/  FFMA.FTZ R138, R214, R164.reuse, R165.reuse ;  /* 0x000000a4d68a7223 */ /* 0x180fe200000100a5 */
[-CC-:B------:R-:W-:Y:S01]  /*cff0*/  FFMA.FTZ R136, R215, R164.reuse, R165.reuse ;  /* 0x000000a4d7887223 */ /* 0x180fe200000100a5 */
[-CC-:B------:R-:W-:Y:S01]  /*d000*/  FFMA.FTZ R137, R212, R164.reuse, R165.reuse ;  /* 0x000000a4d4897223 */ /* 0x180fe200000100a5 */
[----:B------:R-:W-:Y:S01]  /*d010*/  ISETP.GE.U32.AND P2, PT, R232, RZ, PT ;  /* 0x000000ffe800720c */ /* 0x000fe20003f46070 */
[----:B------:R-:W-:Y:S01]  /*d020*/  FADD.FTZ R138, R211, -R138 ;  /* 0x8000008ad38a7221 */ /* 0x000fe20000010000 */
[----:B------:R-:W-:Y:S01]  /*d030*/  FADD.FTZ R226, R213, -R136 ;  /* 0x80000088d5e27221 */ /* 0x000fe20000010000 */
[----:B------:R-:W-:Y:S01]  /*d040*/  FFMA.FTZ R65, R187, R164, R165 ;  /* 0x000000a4bb417223 */ /* 0x000fe200000100a5 */
[----:B------:R-:W-:Y:S01]  /*d050*/  FADD.FTZ R166, R210, -R137 ;  /* 0x80000089d2a67221 */ /* 0x000fe20000010000 */
[----:B-----5:R-:W-:Y:S01]  /*d060*/  FMUL.FTZ R138, R209, R138 ;  /* 0x0000008ad18a7220 */ /* 0x020fe20000410000 */
[-CC-:B------:R-:W-:Y:S01]  /*d070*/  FFMA.FTZ R67, R197, R164.reuse, R165.reuse ;  /* 0x000000a4c5437223 */ /* 0x180fe200000100a5 */
[-CC-:B------:R-:W-:Y:S01]  /*d080*/  FFMA.FTZ R66, R194, R164.reuse, R165.reuse ;  /* 0x000000a4c2427223 */ /* 0x180fe200000100a5 */
[--C-:B------:R-:W-:Y:S01]  /*d090*/  FFMA.FTZ R64, R186, R164, R165.reuse ;  /* 0x000000a4ba407223 */ /* 0x100fe200000100a5 */
[----:B------:R-:W-:Y:S01]  /*d0a0*/  FMUL.FTZ R137, R209, R226 ;  /* 0x000000e2d1897220 */ /* 0x000fe20000410000 */
[----:B------:R-:W-:Y:S01]  /*d0b0*/  FFMA.FTZ R165, R181, R164, R165 ;  /* 0x000000a4b5a57223 */ /* 0x000fe200000100a5 */
[----:B------:R-:W-:Y:S01]  /*d0c0*/  FMUL.FTZ R139, R138, UR13 ;  /* 0x0000000d8a8b7c20 */ /* 0x000fe20008410000 */
[----:B------:R-:W-:Y:S01]  /*d0d0*/  ISETP.GE.U32.AND P5, PT, R238, RZ, PT ;  /* 0x000000ffee00720c */ /* 0x000fe20003fa6070 */
[----:B------:R-:W-:Y:S01]  /*d0e0*/  FADD.FTZ R136, R188, -R65 ;  /* 0x80000041bc887221 */ /* 0x000fe20000010000 */
[----:B------:R-:W-:Y:S01]  /*d0f0*/  ISETP.GE.U32.AND.EX P2, PT, R233, 0x1000000, PT, P2 ;  /* 0x01000000e900780c */ /* 0x000fe20003f46120 */
[----:B------:R-:W-:Y:S01]  /*d100*/  FADD.FTZ R164, R196, -R67 ;  /* 0x80000043c4a47221 */ /* 0x000fe20000010000 */
[----:B------:R-:W-:Y:S01]  /*d110*/  FADD.FTZ R162, R195, -R66 ;  /* 0x80000042c3a27221 */ /* 0x000fe20000010000 */
[----:B------:R-:W-:Y:S01]  /*d120*/  FADD.FTZ R64, R185, -R64 ;  /* 0x80000040b9407221 */ /* 0x000fe20000010000 */
[----:B------:R-:W-:Y:S01]  /*d130*/  FADD.FTZ R160, R178, -R165 ;  /* 0x800000a5b2a07221 */ /* 0x000fe20000010000 */
[----:B------:R-:W-:Y:S01]  /*d140*/  F2FP.F16.F32.PACK_AB R67, R138, R137 ;  /* 0x000000898a43723e */ /* 0x000fe200000000ff */
[----:B------:R-:W-:Y:S01]  /*d150*/  FMUL.FTZ R137, R137, UR13 ;  /* 0x0000000d89897c20 */ /* 0x000fe20008410000 */
[----:B------:R-:W-:Y:S01]  /*d160*/  ISETP.GE.U32.AND.EX P5, PT, R239, 0x1000000, PT, P5 ;  /* 0x01000000ef00780c */ /* 0x000fe20003fa6150 */
[----:B------:R-:W-:Y:S01]  /*d170*/  FMUL.FTZ R65, R209, R136 ;  /* 0x00000088d1417220 */ /* 0x000fe20000410000 */
[----:B------:R-:W-:Y:S01]  /*d180*/  FSEL R138, R139, RZ, P2 ;  /* 0x000000ff8b8a7208 */ /* 0x000fe20001000000 */
[----:B------:R-:W-:Y:S01]  /*d190*/  FMUL.FTZ R66, R209, R164 ;  /* 0x000000a4d1427220 */ /* 0x000fe20000410000 */
[----:B------:R-:W-:Y:S01]  /*d1a0*/  LOP3.LUT P6, RZ, R239, 0xff0000, RZ, 0xc0, !PT ;  /* 0x00ff0000efff7812 */ /* 0x000fe200078cc0ff */
[----:B------:R-:W-:Y:S01]  /*d1b0*/  FMUL.FTZ R161, R209, R166 ;  /* 0x000000a6d1a17220 */ /* 0x000fe20000410000 */
[----:B------:R-:W-:Y:S01]  /*d1c0*/  LOP3.LUT P2, RZ, R233, 0xff0000, RZ, 0xc0, !PT ;  /* 0x00ff0000e9ff7812 */ /* 0x000fe2000784c0ff */
[C---:B------:R-:W-:Y:S01]  /*d1d0*/  FMUL.FTZ R136, R209.reuse, R162 ;  /* 0x000000a2d1887220 */ /* 0x040fe20000410000 */
[C---:B------:R-:W-:Y:S01]  /*d1e0*/  FMUL.FTZ R64, R209.reuse, R64 ;  /* 0x00000040d1407220 */ /* 0x040fe20000410000 */
[----:B------:R-:W-:Y:S01]  /*d1f0*/  FMUL.FTZ R209, R209, R160 ;  /* 0x000000a0d1d17220 */ /* 0x000fe20000410000 */
[----:B------:R-:W-:-:S02]  /*d200*/  FSEL R160, R139, RZ, P5 ;  /* 0x000000ff8ba07208 */ /* 0x000fc40002800000 */
[C---:B------:R-:W-:Y:S02]  /*d210*/  FSEL R139, R137.reuse, RZ, P6 ;  /* 0x000000ff898b7208 */ /* 0x040fe40003000000 */
[----:B------:R-:W-:Y:S01]  /*d220*/  FSEL R163, R137, RZ, P2 ;  /* 0x000000ff89a37208 */ /* 0x000fe20001000000 */
[----:B------:R-:W-:Y:S01]  /*d230*/  FMUL.FTZ R137, R66, UR13 ;  /* 0x0000000d42897c20 */ /* 0x000fe20008410000 */
[C---:B------:R-:W-:Y:S01]  /*d240*/  F2FP.F16.F32.PACK_AB R66, R161.reuse, R66 ;  /* 0x00000042a142723e */ /* 0x040fe200000000ff */
[----:B------:R-:W-:Y:S01]  /*d250*/  FMUL.FTZ R161, R161, UR13 ;  /* 0x0000000da1a17c20 */ /* 0x000fe20008410000 */
[----:B------:R-:W-:Y:S02]  /*d260*/  LOP3.LUT P6, RZ, R233, 0xff, RZ, 0xc0, !PT ;  /* 0x000000ffe9ff7812 */ /* 0x000fe400078cc0ff */
[C---:B------:R-:W-:Y:S02]  /*d270*/  LOP3.LUT P5, RZ, R239.reuse, 0xff, RZ, 0xc0, !PT ;  /* 0x000000ffefff7812 */ /* 0x040fe400078ac0ff */
[----:B------:R-:W-:-:S02]  /*d280*/  LOP3.LUT P2, RZ, R239, 0xff00, RZ, 0xc0, !PT ;  /* 0x0000ff00efff7812 */ /* 0x000fc4000784c0ff */
[----:B------:R-:W-:Y:S02]  /*d290*/  F2FP.F16.F32.PACK_AB R163, R138, R163 ;  /* 0x000000a38aa3723e */ /* 0x000fe400000000ff */
[C---:B------:R-:W-:Y:S02]  /*d2a0*/  FSEL R162, R137.reuse, RZ, P6 ;  /* 0x000000ff89a27208 */ /* 0x040fe40003000000 */
[----:B------:R-:W-:Y:S02]  /*d2b0*/  FSEL R138, R137, RZ, P5 ;  /* 0x000000ff898a7208 */ /* 0x000fe40002800000 */
[----:B------:R-:W-:Y:S02]  /*d2c0*/  FSEL R137, R161, RZ, P2 ;  /* 0x000000ffa1897208 */ /* 0x000fe40001000000 */
[----:B------:R-:W-:Y:S02]  /*d2d0*/  LOP3.LUT P6, RZ, R233, 0xff00, RZ, 0xc0, !PT ;  /* 0x0000ff00e9ff7812 */ /* 0x000fe400078cc0ff */
[----:B------:R-:W-:Y:S01]  /*d2e0*/  F2FP.F16.F32.PACK_AB R138, R137, R138 ;  /* 0x0000008a898a723e */ /* 0x000fe200000000ff */
[----:B------:R-:W-:Y:S01]  /*d2f0*/  FMUL.FTZ R137, R65, UR13 ;  /* 0x0000000d41897c20 */ /* 0x000fe20008410000 */
[----:B------:R-:W-:-:S02]  /*d300*/  FSEL R161, R161, RZ, P6 ;  /* 0x000000ffa1a17208 */ /* 0x000fc40003000000 */
[----:B------:R-:W-:Y:S02]  /*d310*/  LOP3.LUT P6, RZ, R232, 0xff0000, RZ, 0xc0, !PT ;  /* 0x00ff0000e8ff7812 */ /* 0x000fe400078cc0ff */
[C---:B------:R-:W-:Y:S01]  /*d320*/  F2FP.F16.F32.PACK_AB R65, R136.reuse, R65 ;  /* 0x000000418841723e */ /* 0x040fe200000000ff */
[----:B------:R-:W-:Y:S01]  /*d330*/  FMUL.FTZ R136, R136, UR13 ;  /* 0x0000000d88887c20 */ /* 0x000fe20008410000 */
[----:B------:R-:W-:Y:S02]  /*d340*/  F2FP.F16.F32.PACK_AB R162, R161, R162 ;  /* 0x000000a2a1a2723e */ /* 0x000fe400000000ff */
        /* <DEDUP_REMOVED lines=10> */
[----:B------:R-:W-:Y:S01]  /*d3f0*/  F2FP.F16.F32.PACK_AB R64, R64, R209 ;  /* 0x000000d14040723e */ /* 0x000fe200000000ff */
[----:B------:R-:W-:Y:S01]  /*d400*/  FMUL.FTZ R209, R209, UR13 ;  /* 0x0000000dd1d17c20 */ /* 0x000fe20008410000 */
[----:B------:R-:W-:Y:S02]  /*d410*/  FSEL R137, R137, RZ, P5 ;  /* 0x000000ff89897208 */ /* 0x000fe40002800000 */
[----:B------:R-:W-:Y:S02]  /*d420*/  LOP3.LUT P2, RZ, R238, 0xff00, RZ, 0xc0, !PT ;  /* 0x0000ff00eeff7812 */ /* 0x000fe4000784c0ff */
[----:B------:R-:W-:Y:S02]  /*d430*/  FSEL R165, R136, RZ, P6 ;  /* 0x000000ff88a57208 */ /* 0x000fe40003000000 */
[----:B------:R-:W-:Y:S02]  /*d440*/  LOP3.LUT P5, RZ, R238, 0xff, RZ, 0xc0, !PT ;  /* 0x000000ffeeff7812 */ /* 0x000fe400078ac0ff */
[----:B------:R-:W-:-:S02]  /*d450*/  LOP3.LUT P6, RZ, R232, 0xff, RZ, 0xc0, !PT ;  /* 0x000000ffe8ff7812 */ /* 0x000fc400078cc0ff */
[----:B------:R-:W-:Y:S02]  /*d460*/  F2FP.F16.F32.PACK_AB R137, R160, R137 ;  /* 0x00000089a089723e */ /* 0x000fe400000000ff */
[----:B------:R-:W-:Y:S02]  /*d470*/  FSEL R167, R136, RZ, P2 ;  /* 0x000000ff88a77208 */ /* 0x000fe40001000000 */
[C---:B------:R-:W-:Y:S02]  /*d480*/  FSEL R136, R209.reuse, RZ, P5 ;  /* 0x000000ffd1887208 */ /* 0x040fe40002800000 */
[----:B------:R-:W-:Y:S02]  /*d490*/  FSEL R160, R209, RZ, P6 ;  /* 0x000000ffd1a07208 */ /* 0x000fe40003000000 */
[----:B------:R-:W-:Y:S02]  /*d4a0*/  F2FP.F16.F32.PACK_AB R136, R167, R136 ;  /* 0x00000088a788723e */ /* 0x000fe400000000ff */
[----:B------:R-:W-:Y:S01]  /*d4b0*/  F2FP.F16.F32.PACK_AB R160, R165, R160 ;  /* 0x000000a0a5a0723e */ /* 0x000fe200000000ff */
[----:B------:R-:W-:Y:S06]  /*d4c0*/  BRA `(.L_x_1160) ;  /* 0x0000001400147947 */ /* 0x000fec0003800000 */
.L_x_1161:
[-CC-:B------:R-:W-:Y:S01]  /*d4d0*/  FFMA.FTZ R160, R215, R164.reuse, R165.reuse ;  /* 0x000000a4d7a07223 */ /* 0x180fe200000100a5 */
[-CC-:B------:R-:W-:Y:S01]  /*d4e0*/  FFMA.FTZ R139, R197, R164.reuse, R165.reuse ;  /* 0x000000a4c58b7223 */ /* 0x180fe200000100a5 */
[-CC-:B------:R-:W-:Y:S01]  /*d4f0*/  FFMA.FTZ R162, R214, R164.reuse, R165.reuse ;  /* 0x000000a4d6a27223 */ /* 0x180fe200000100a5 */
[-CC-:B------:R-:W-:Y:S01]  /*d500*/  FFMA.FTZ R161, R212, R164.reuse, R165.reuse ;  /* 0x000000a4d4a17223 */ /* 0x180fe200000100a5 */
[----:B------:R-:W-:Y:S01]  /*d510*/  FADD.FTZ R226, R213, -R160 ;  /* 0x800000a0d5e27221 */ /* 0x000fe20000010000 */
[-CC-:B------:R-:W-:Y:S01]  /*d520*/  FFMA.FTZ R137, R187, R164.reuse, R165.reuse ;  /* 0x000000a4bb897223 */ /* 0x180fe200000100a5 */
[-CC-:B------:R-:W-:Y:S01]  /*d530*/  FFMA.FTZ R138, R194, R164.reuse, R165.reuse ;  /* 0x000000a4c28a7223 */ /* 0x180fe200000100a5 */
[--C-:B------:R-:W-:Y:S01]  /*d540*/  FFMA.FTZ R136, R186, R164, R165.reuse ;  /* 0x000000a4ba887223 */ /* 0x100fe200000100a5 */
[----:B-----5:R-:W-:Y:S01]  /*d550*/  FMUL.FTZ R226, R209, R226 ;  /* 0x000000e2d1e27220 */ /* 0x020fe20000410000 */
[----:B------:R-:W-:Y:S01]  /*d560*/  FFMA.FTZ R165, R181, R164, R165 ;  /* 0x000000a4b5a57223 */ /* 0x000fe200000100a5 */
[----:B------:R-:W-:Y:S01]  /*d570*/  LOP3.LUT P6, RZ, R233, 0xff0000, RZ, 0xc0, !PT ;  /* 0x00ff0000e9ff7812 */ /* 0x000fe200078cc0ff */
[----:B------:R-:W-:Y:S01]  /*d580*/  FADD.FTZ R164, R196, -R139 ;  /* 0x8000008bc4a47221 */ /* 0x000fe20000010000 */
[----:B------:R-:W-:Y:S01]  /*d590*/  FMUL.FTZ R226, R226, UR13 ;  /* 0x0000000de2e27c20 */ /* 0x000fe20008410000 */
[----:B------:R-:W-:Y:S01]  /*d5a0*/  FADD.FTZ R228, R211, -R162 ;  /* 0x800000a2d3e47221 */ /* 0x000fe20000010000 */
[----:B------:R-:W-:Y:S01]  /*d5b0*/  FADD.FTZ R166, R210, -R161 ;  /* 0x800000a1d2a67221 */ /* 0x000fe20000010000 */
[----:B------:R-:W-:Y:S01]  /*d5c0*/  FMUL.FTZ R164, R209, R164 ;  /* 0x000000a4d1a47220 */ /* 0x000fe20000410000 */
[----:B------:R-:W-:Y:S01]  /*d5d0*/  FADD.FTZ R162, R195, -R138 ;  /* 0x8000008ac3a27221 */ /* 0x000fe20000010000 */
[----:B------:R-:W-:Y:S01]  /*d5e0*/  FSEL R163, R226, RZ, P6 ;  /* 0x000000ffe2a37208 */ /* 0x000fe20003000000 */
[----:B------:R-:W-:Y:S01]  /*d5f0*/  FMUL.FTZ R228, R209, R228 ;  /* 0x000000e4d1e47220 */ /* 0x000fe20000410000 */
[----:B------:R-:W-:Y:S01]  /*d600*/  LOP3.LUT P6, RZ, R239, 0xff0000, RZ, 0xc0, !PT ;  /* 0x00ff0000efff7812 */ /* 0x000fe200078cc0ff */
[----:B------:R-:W-:Y:S01]  /*d610*/  FMUL.FTZ R164, R164, UR13 ;  /* 0x0000000da4a47c20 */ /* 0x000fe20008410000 */
[----:B------:R-:W-:Y:S01]  /*d620*/  ISETP.GE.U32.AND P5, PT, R238, RZ, PT ;  /* 0x000000ffee00720c */ /* 0x000fe20003fa6070 */
[----:B------:R-:W-:Y:S01]  /*d630*/  FMUL.FTZ R166, R209, R166 ;  /* 0x000000a6d1a67220 */ /* 0x000fe20000410000 */
[----:B------:R-:W-:Y:S01]  /*d640*/  FSEL R139, R226, RZ, P6 ;  /* 0x000000ffe28b7208 */ /* 0x000fe20003000000 */
[----:B------:R-:W-:Y:S01]  /*d650*/  FADD.FTZ R160, R188, -R137 ;  /* 0x80000089bca07221 */ /* 0x000fe20000010000 */
[----:B------:R-:W-:Y:S01]  /*d660*/  ISETP.GE.U32.AND P2, PT, R232, RZ, PT ;  /* 0x000000ffe800720c */ /* 0x000fe20003f46070 */
[----:B------:R-:W-:Y:S01]  /*d670*/  FADD.FTZ R136, R185, -R136 ;  /* 0x80000088b9887221 */ /* 0x000fe20000010000 */
[----:B------:R-:W-:Y:S01]  /*d680*/  LOP3.LUT P6, RZ, R233, 0xff, RZ, 0xc0, !PT ;  /* 0x000000ffe9ff7812 */ /* 0x000fe200078cc0ff */
[----:B------:R-:W-:Y:S01]  /*d690*/  FADD.FTZ R138, R178, -R165 ;  /* 0x800000a5b28a7221 */ /* 0x000fe20000010000 */
[----:B------:R-:W-:Y:S01]  /*d6a0*/  FMUL.FTZ R228, R228, UR13 ;  /* 0x0000000de4e47c20 */ /* 0x000fe20008410000 */
[----:B------:R-:W-:Y:S01]  /*d6b0*/  FMUL.FTZ R137, R209, R162 ;  /* 0x000000a2d1897220 */ /* 0x000fe20000410000 */
[----:B------:R-:W-:Y:S01]  /*d6c0*/  ISETP.GE.U32.AND.EX P5, PT, R239, 0x1000000, PT, P5 ;  /* 0x01000000ef00780c */ /* 0x000fe20003fa6150 */
[----:B------:R-:W-:Y:S01]  /*d6d0*/  FMUL.FTZ R166, R166, UR13 ;  /* 0x0000000da6a67c20 */ /* 0x000fe20008410000 */
[----:B------:R-:W-:Y:S01]  /*d6e0*/  ISETP.GE.U32.AND.EX P2, PT, R233, 0x1000000, PT, P2 ;  /* 0x01000000e900780c */ /* 0x000fe20003f46120 */
[C---:B------:R-:W-:Y:S01]  /*d6f0*/  FMUL.FTZ R160, R209.reuse, R160 ;  /* 0x000000a0d1a07220 */ /* 0x040fe20000410000 */
[----:B------:R-:W-:Y:S01]  /*d700*/  FSEL R162, R164, RZ, P6 ;  /* 0x000000ffa4a27208 */ /* 0x000fe20003000000 */
        /* <DEDUP_REMOVED lines=9> */
[----:B------:R-:W-:-:S02]  /*d7a0*/  LOP3.LUT P2, RZ, R239, 0xff00, RZ, 0xc0, !PT ;  /* 0x0000ff00efff7812 */ /* 0x000fc4000784c0ff */
[----:B------:R-:W-:Y:S02]  /*d7b0*/  FSEL R161, R166, RZ, P6 ;  /* 0x000000ffa6a17208 */ /* 0x000fe40003000000 */
[----:B------:R-:W-:Y:S02]  /*d7c0*/  LOP3.LUT P6, RZ, R232, 0xff0000, RZ, 0xc0, !PT ;  /* 0x00ff0000e8ff7812 */ /* 0x000fe400078cc0ff */
[----:B------:R-:W-:Y:S02]  /*d7d0*/  F2FP.F16.F32.PACK_AB R139, R138, R139 ;  /* 0x0000008b8a8b723e */ /* 0x000fe400000000ff */
[----:B------:R-:W-:Y:S01]  /*d7e0*/  FSEL R138, R164, RZ, P5 ;  /* 0x000000ffa48a7208 */ /* 0x000fe20002800000 */
[----:B------:R-:W-:Y:S01]  /*d7f0*/  FMUL.FTZ R164, R137, UR13 ;  /* 0x0000000d89a47c20 */ /* 0x000fe20008410000 */
[----:B------:R-:W-:Y:S02]  /*d800*/  FSEL R165, R166, RZ, P2 ;  /* 0x000000ffa6a57208 */ /* 0x000fe40001000000 */
[----:B------:R-:W-:-:S02]  /*d810*/  F2FP.F16.F32.PACK_AB R162, R161, R162 ;  /* 0x000000a2a1a2723e */ /* 0x000fc400000000ff */
        /* <DEDUP_REMOVED lines=8> */
[----:B------:R-:W-:Y:S02]  /*d8a0*/  F2FP.F16.F32.PACK_AB R138, R165, R138 ;  /* 0x0000008aa58a723e */ /* 0x000fe400000000ff */
[----:B------:R-:W-:Y:S02]  /*d8b0*/  LOP3.LUT P2, RZ, R238, 0xff00, RZ, 0xc0, !PT ;  /* 0x0000ff00eeff7812 */ /* 0x000fe4000784c0ff */
[----:B------:R-:W-:Y:S02]  /*d8c0*/  FSEL R165, R136, RZ, P6 ;  /* 0x000000ff88a57208 */ /* 0x000fe40003000000 */
[----:B------:R-:W-:-:S02]  /*d8d0*/  LOP3.LUT P5, RZ, R238, 0xff, RZ, 0xc0, !PT ;  /* 0x000000ffeeff7812 */ /* 0x000fc400078ac0ff */
[----:B------:R-:W-:Y:S02]  /*d8e0*/  LOP3.LUT P6, RZ, R232, 0xff, RZ, 0xc0, !PT ;  /* 0x000000ffe8ff7812 */ /* 0x000fe400078cc0ff */
[----:B------:R-:W-:Y:S02]  /*d8f0*/  F2FP.F16.F32.PACK_AB R137, R160, R137 ;  /* 0x00000089a089723e */ /* 0x000fe400000000ff */
[----:B------:R-:W-:Y:S02]  /*d900*/  FSEL R167, R136, RZ, P2 ;  /* 0x000000ff88a77208 */ /* 0x000fe40001000000 */
[C---:B------:R-:W-:Y:S02]  /*d910*/  FSEL R136, R209.reuse, RZ, P5 ;  /* 0x000000ffd1887208 */ /* 0x040fe40002800000 */
[----:B------:R-:W-:Y:S02]  /*d920*/  FSEL R160, R209, RZ, P6 ;  /* 0x000000ffd1a07208 */ /* 0x000fe40003000000 */
[----:B------:R-:W-:-:S02]  /*d930*/  F2FP.F16.F32.PACK_AB R163, R228, R163 ;  /* 0x000000a3e4a3723e */ /* 0x000fc400000000ff */
[----:B------:R-:W-:Y:S02]  /*d940*/  F2FP.F16.F32.PACK_AB R161, R164, R161 ;  /* 0x000000a1a4a1723e */ /* 0x000fe400000000ff */
[----:B------:R-:W-:Y:S02]  /*d950*/  F2FP.F16.F32.PACK_AB R136, R167, R136 ;  /* 0x00000088a788723e */ /* 0x000fe400000000ff */
[----:B------:R-:W-:Y:S01]  /*d960*/  F2FP.F16.F32.PACK_AB R160, R165, R160 ;  /* 0x000000a0a5a0723e */ /* 0x000fe200000000ff */
[----:B------:R-:W-:Y:S06]  /*d970*/  BRA `(.L_x_1160) ;  /* 0x0000000c00e87947 */ /* 0x000fec0003800000 */
.L_x_1157:
[----:B------:R-:W-:-:S04]  /*d980*/  UISETP.NE.U32.AND UP0, UPT, UR20, URZ, UPT ;  /* 0x000000ff1400728c */ /* 0x000fc8000bf05070 */
[----:B------:R-:W-:-:S09]  /*d990*/  UISETP.NE.AND.EX UP0, UPT, UR21, URZ, UPT, UP0 ;  /* 0x000000ff1500728c */ /* 0x000fd2000bf05300 */
[----:B------:R-:W-:Y:S05]  /*d9a0*/  BRA.U !UP0, `(.L_x_1162) ;  /* 0x0000000908107547 */ /* 0x000fea000b800000 */
[----:B01-34-:R-:W0:Y:S02]  /*d9b0*/  LDC.64 R160, c[0x0][0x478] ;  /* 0x00011e00ffa07b82 */ /* 0x01be240000000a00 */
[----:B0-----:R-:W-:-:S04]  /*d9c0*/  ISETP.NE.U32.AND P1, PT, R160, RZ, PT ;  /* 0x000000ffa000720c */ /* 0x001fc80003f25070 */
[----:B------:R-:W-:-:S13]  /*d9d0*/  ISETP.NE.AND.EX P1, PT, R161, RZ, PT, P1 ;  /* 0x000000ffa100720c */ /* 0x000fda0003f25310 */
[----:B------:R-:W-:Y:S05]  /*d9e0*/  @!P1 BRA `(.L_x_1163) ;  /* 0x0000000400089947 */ /* 0x000fea0003800000 */
[-CC-:B------:R-:W-:Y:S01]  /*d9f0*/  FFMA.FTZ R66, R214, R164.reuse, R165.reuse ;  /* 0x000000a4d6427223 */ /* 0x180fe200000100a5 */
[----:B------:R-:W-:Y:S02]  /*da00*/  HADD2.F32 R162, -RZ, R159.H1_H1 ;  /* 0x3000009fffa27230 */ /* 0x000fe40000004100 */
[-CC-:B------:R-:W-:Y:S01]  /*da10*/  FFMA.FTZ R65, R197, R164.reuse, R165.reuse ;  /* 0x000000a4c5417223 */ /* 0x180fe200000100a5 */
[-CC-:B------:R-:W-:Y:S01]  /*da20*/  FFMA.FTZ R167, R212, R164.reuse, R165.reuse ;  /* 0x000000a4d4a77223 */ /* 0x180fe200000100a5 */
[----:B------:R-:W-:Y:S01]  /*da30*/  FADD.FTZ R66, R211, -R66 ;  /* 0x80000042d3427221 */ /* 0x000fe20000010000 */
[-CC-:B------:R-:W-:Y:S01]  /*da40*/  FFMA.FTZ R161, R187, R164.reuse, R165.reuse ;  /* 0x000000a4bba17223 */ /* 0x180fe200000100a5 */
[----:B------:R-:W-:Y:S01]  /*da50*/  FFMA.FTZ R160, R194, R164, R165 ;  /* 0x000000a4c2a07223 */ /* 0x000fe200000100a5 */
[----:B------:R-:W-:Y:S01]  /*da60*/  FADD.FTZ R166, R210, -R167 ;  /* 0x800000a7d2a67221 */ /* 0x000fe20000010000 */
[----:B-----5:R-:W-:Y:S01]  /*da70*/  FFMA.FTZ R67, R209, R66, R162 ;  /* 0x00000042d1437223 */ /* 0x020fe200000100a2 */
[----:B------:R-:W-:Y:S01]  /*da80*/  FADD.FTZ R66, R196, -R65 ;  /* 0x80000041c4427221 */ /* 0x000fe20000010000 */
[----:B------:R-:W-:-:S02]  /*da90*/  HADD2.F32 R162, -RZ, R158.H0_H0 ;  /* 0x2000009effa27230 */ /* 0x000fc40000004100 */
[-CC-:B------:R-:W-:Y:S01]  /*daa0*/  FFMA.FTZ R64, R215, R164.reuse, R165.reuse ;  /* 0x000000a4d7407223 */ /* 0x180fe200000100a5 */
[----:B------:R-:W-:Y:S02]  /*dab0*/  HADD2.F32 R65, -RZ, R158.H1_H1 ;  /* 0x3000009eff417230 */ /* 0x000fe40000004100 */
[-CC-:B------:R-:W-:Y:S01]  /*dac0*/  FFMA.FTZ R163, R181, R164.reuse, R165.reuse ;  /* 0x000000a4b5a37223 */ /* 0x180fe200000100a5 */
[----:B------:R-:W-:Y:S01]  /*dad0*/  FFMA.FTZ R164, R186, R164, R165 ;  /* 0x000000a4baa47223 */ /* 0x000fe200000100a5 */
[C---:B------:R-:W-:Y:S01]  /*dae0*/  FFMA.FTZ R66, R209.reuse, R66, R162 ;  /* 0x00000042d1427223 */ /* 0x040fe200000100a2 */
[----:B------:R-:W-:Y:S01]  /*daf0*/  FADD.FTZ R162, R188, -R161 ;  /* 0x800000a1bca27221 */ /* 0x000fe20000010000 */
[----:B------:R-:W-:Y:S01]  /*db00*/  FFMA.FTZ R65, R209, R166, R65 ;  /* 0x000000a6d1417223 */ /* 0x000fe20000010041 */
[----:B------:R-:W-:Y:S01]  /*db10*/  FADD.FTZ R166, R195, -R160 ;  /* 0x800000a0c3a67221 */ /* 0x000fe20000010000 */
[--C-:B------:R-:W-:Y:S02]  /*db20*/  HADD2.F32 R161, -RZ, R157.reuse.H1_H1 ;  /* 0x3000009dffa17230 */ /* 0x100fe40000004100 */
[----:B------:R-:W-:Y:S01]  /*db30*/  FADD.FTZ R64, R213, -R64 ;  /* 0x80000040d5407221 */ /* 0x000fe20000010000 */
[----:B------:R-:W-:Y:S01]  /*db40*/  HADD2.F32 R160, -RZ, R157.H0_H0 ;  /* 0x2000009dffa07230 */ /* 0x000fe20000004100 */
[----:B------:R-:W-:Y:S01]  /*db50*/  ISETP.GE.U32.AND P2, PT, R232, RZ, PT ;  /* 0x000000ffe800720c */ /* 0x000fe20003f46070 */
[----:B------:R-:W-:-:S02]  /*db60*/  HADD2.F32 R165, -RZ, R159.H0_H0 ;  /* 0x2000009fffa57230 */ /* 0x000fc40000004100 */
[----:B------:R-:W-:Y:S01]  /*db70*/  FFMA.FTZ R161, R209, R166, R161 ;  /* 0x000000a6d1a17223 */ /* 0x000fe200000100a1 */
[----:B------:R-:W-:Y:S01]  /*db80*/  FADD.FTZ R166, R185, -R164 ;  /* 0x800000a4b9a67221 */ /* 0x000fe20000010000 */
[C---:B------:R-:W-:Y:S01]  /*db90*/  FFMA.FTZ R160, R209.reuse, R162, R160 ;  /* 0x000000a2d1a07223 */ /* 0x040fe200000100a0 */
[----:B------:R-:W-:Y:S01]  /*dba0*/  FADD.FTZ R162, R178, -R163 ;  /* 0x800000a3b2a27221 */ /* 0x000fe20000010000 */
[--C-:B------:R-:W-:Y:S02]  /*dbb0*/  HADD2.F32 R164, -RZ, R156.reuse.H0_H0 ;  /* 0x2000009cffa47230 */ /* 0x100fe40000004100 */
[----:B------:R-:W-:Y:S01]  /*dbc0*/  FFMA.FTZ R64, R209, R64, R165 ;  /* 0x00000040d1407223 */ /* 0x000fe200000100a5 */
[----:B------:R-:W-:Y:S01]  /*dbd0*/  HADD2.F32 R163, -RZ, R156.H1_H1 ;  /* 0x3000009cffa37230 */ /* 0x000fe20000004100 */
[----:B------:R-:W-:Y:S01]  /*dbe0*/  ISETP.GE.U32.AND.EX P2, PT, R233, 0x1000000, PT, P2 ;  /* 0x01000000e900780c */ /* 0x000fe20003f46120 */
[----:B------:R-:W-:Y:S01]  /*dbf0*/  FMUL.FTZ R165, R160, UR13 ;  /* 0x0000000da0a57c20 */ /* 0x000fe20008410000 */
[C---:B------:R-:W-:Y:S01]  /*dc00*/  FFMA.FTZ R164, R209.reuse, R162, R164 ;  /* 0x000000a2d1a47223 */ /* 0x040fe200000100a4 */
[----:B------:R-:W-:Y:S01]  /*dc10*/  FMUL.FTZ R162, R64, UR13 ;  /* 0x0000000d40a27c20 */ /* 0x000fe20008410000 */
[----:B------:R-:W-:Y:S01]  /*dc20*/  FFMA.FTZ R209, R209, R166, R163 ;  /* 0x000000a6d1d17223 */ /* 0x000fe200000100a3 */
[C---:B------:R-:W-:Y:S01]  /*dc30*/  FMUL.FTZ R163, R67.reuse, UR13 ;  /* 0x0000000d43a37c20 */ /* 0x040fe20008410000 */
[----:B------:R-:W-:Y:S01]  /*dc40*/  F2FP.F16.F32.PACK_AB R67, R67, R64 ;  /* 0x000000404343723e */ /* 0x000fe200000000ff */
[----:B------:R-:W-:Y:S01]  /*dc50*/  FMUL.FTZ R64, R66, UR13 ;  /* 0x0000000d42407c20 */ /* 0x000fe20008410000 */
[C---:B------:R-:W-:Y:S01]  /*dc60*/  F2FP.F16.F32.PACK_AB R66, R65.reuse, R66 ;  /* 0x000000424142723e */ /* 0x040fe200000000ff */
[----:B------:R-:W-:Y:S01]  /*dc70*/  FMUL.FTZ R65, R65, UR13 ;  /* 0x0000000d41417c20 */ /* 0x000fe20008410000 */
[----:B------:R-:W-:Y:S01]  /*dc80*/  LOP3.LUT P5, RZ, R233, 0xff0000, RZ, 0xc0, !PT ;  /* 0x00ff0000e9ff7812 */ /* 0x000fe200078ac0ff */
[----:B------:R-:W-:Y:S01]  /*dc90*/  FMUL.FTZ R166, R161, UR13 ;  /* 0x0000000da1a67c20 */ /* 0x000fe20008410000 */
[----:B------:R-:W-:-:S02]  /*dca0*/  FSEL R163, R163, RZ, P2 ;  /* 0x000000ffa3a37208 */ /* 0x000fc40001000000 */
[C---:B------:R-:W-:Y:S02]  /*dcb0*/  LOP3.LUT P6, RZ, R233.reuse, 0xff, RZ, 0xc0, !PT ;  /* 0x000000ffe9ff7812 */ /* 0x040fe400078cc0ff */
[----:B------:R-:W-:Y:S02]  /*dcc0*/  LOP3.LUT P2, RZ, R233, 0xff00, RZ, 0xc0, !PT ;  /* 0x0000ff00e9ff7812 */ /* 0x000fe4000784c0ff */
[----:B------:R-:W-:Y:S02]  /*dcd0*/  FSEL R162, R162, RZ, P5 ;  /* 0x000000ffa2a27208 */ /* 0x000fe40002800000 */
[----:B------:R-:W-:Y:S02]  /*dce0*/  FSEL R64, R64, RZ, P6 ;  /* 0x000000ff40407208 */ /* 0x000fe40003000000 */
[----:B------:R-:W-:Y:S02]  /*dcf0*/  FSEL R65, R65, RZ, P2 ;  /* 0x000000ff41417208 */ /* 0x000fe40001000000 */
[----:B------:R-:W-:-:S02]  /*dd00*/  LOP3.LUT P6, RZ, R232, 0xff0000, RZ, 0xc0, !PT ;  /* 0x00ff0000e8ff7812 */ /* 0x000fc400078cc0ff */
[----:B------:R-:W-:Y:S02]  /*dd10*/  F2FP.F16.F32.PACK_AB R163, R163, R162 ;  /* 0x000000a2a3a3723e */ /* 0x000fe400000000ff */
[----:B------:R-:W-:Y:S02]  /*dd20*/  F2FP.F16.F32.PACK_AB R162, R65, R64 ;  /* 0x0000004041a2723e */ /* 0x000fe400000000ff */
[----:B------:R-:W-:Y:S01]  /*dd30*/  F2FP.F16.F32.PACK_AB R65, R161, R160 ;  /* 0x000000a0a141723e */ /* 0x000fe200000000ff */
[----:B------:R-:W-:Y:S01]  /*dd40*/  FMUL.FTZ R160, R164, UR13 ;  /* 0x0000000da4a07c20 */ /* 0x000fe20008410000 */
[C---:B------:R-:W-:Y:S01]  /*dd50*/  F2FP.F16.F32.PACK_AB R64, R209.reuse, R164 ;  /* 0x000000a4d140723e */ /* 0x040fe200000000ff */
[----:B------:R-:W-:Y:S01]  /*dd60*/  FMUL.FTZ R209, R209, UR13 ;  /* 0x0000000dd1d17c20 */ /* 0x000fe20008410000 */
[----:B------:R-:W-:Y:S02]  /*dd70*/  FSEL R161, R165, RZ, P6 ;  /* 0x000000ffa5a17208 */ /* 0x000fe40003000000 */
[----:B------:R-:W-:-:S02]  /*dd80*/  LOP3.LUT P2, RZ, R232, 0xff000000, RZ, 0xc0, !PT ;  /* 0xff000000e8ff7812 */ /* 0x000fc4000784c0ff */
[C---:B------:R-:W-:Y:S02]  /*dd90*/  LOP3.LUT P5, RZ, R232.reuse, 0xff, RZ, 0xc0, !PT ;  /* 0x000000ffe8ff7812 */ /* 0x040fe400078ac0ff */
[----:B------:R-:W-:Y:S02]  /*dda0*/  LOP3.LUT P6, RZ, R232, 0xff00, RZ, 0xc0, !PT ;  /* 0x0000ff00e8ff7812 */ /* 0x000fe400078cc0ff */
[----:B------:R-:W-:Y:S02]  /*ddb0*/  FSEL R166, R166, RZ, P2 ;  /* 0x000000ffa6a67208 */ /* 0x000fe40001000000 */
[----:B------:R-:W-:Y:S02]  /*ddc0*/  FSEL R160, R160, RZ, P5 ;  /* 0x000000ffa0a07208 */ /* 0x000fe40002800000 */
[----:B------:R-:W-:Y:S02]  /*ddd0*/  FSEL R209, R209, RZ, P6 ;  /* 0x000000ffd1d17208 */ /* 0x000fe40003000000 */
[----:B------:R-:W-:-:S02]  /*dde0*/  F2FP.F16.F32.PACK_AB R161, R166, R161 ;  /* 0x000000a1a6a1723e */ /* 0x000fc400000000ff */
[----:B------:R-:W-:Y:S01]  /*ddf0*/  F2FP.F16.F32.PACK_AB R160, R209, R160 ;  /* 0x000000a0d1a0723e */ /* 0x000fe200000000ff */
[----:B------:R-:W-:Y:S06]  /*de00*/  BRA `(.L_x_1160) ;  /* 0x0000000800c47947 */ /* 0x000fec0003800000 */
.L_x_1163:
        /* <DEDUP_REMOVED lines=12> */
[--C-:B------:R-:W-:Y:S02]  /*ded0*/  HADD2.F32 R165, -RZ, R158.reuse.H1_H1 ;  /* 0x3000009effa57230 */ /* 0x100fe40000004100 */
[C---:B-----5:R-:W-:Y:S01]  /*dee0*/  FFMA.FTZ R162, R209.reuse, R162, R164 ;  /* 0x000000a2d1a27223 */ /* 0x060fe200000100a4 */
[----:B------:R-:W-:Y:S02]  /*def0*/  HADD2.F32 R164, -RZ, R158.H0_H0 ;  /* 0x2000009effa47230 */ /* 0x000fe40000004100 */
[----:B------:R-:W-:Y:S01]  /*df00*/  FFMA.FTZ R161, R209, R160, R161 ;  /* 0x000000a0d1a17223 */ /* 0x000fe200000100a1 */
[----:B------:R-:W-:Y:S01]  /*df10*/  FADD.FTZ R160, R196, -R163 ;  /* 0x800000a3c4a07221 */ /* 0x000fe20000010000 */
[----:B------:R-:W-:Y:S01]  /*df20*/  FADD.FTZ R228, R210, -R227 ;  /* 0x800000e3d2e47221 */ /* 0x000fe20000010000 */
[----:B------:R-:W-:Y:S01]  /*df30*/  ISETP.GE.U32.AND P2, PT, R232, RZ, PT ;  /* 0x000000ffe800720c */ /* 0x000fe20003f46070 */
[----:B------:R-:W-:Y:S01]  /*df40*/  FMUL.FTZ R161, R161, UR13 ;  /* 0x0000000da1a17c20 */ /* 0x000fe20008410000 */
[C---:B------:R-:W-:Y:S01]  /*df50*/  FFMA.FTZ R163, R209.reuse, R160, R164 ;  /* 0x000000a0d1a37223 */ /* 0x040fe200000100a4 */
[----:B------:R-:W-:Y:S01]  /*df60*/  FFMA.FTZ R160, R209, R228, R165 ;  /* 0x000000e4d1a07223 */ /* 0x000fe200000100a5 */
[----:B------:R-:W-:Y:S01]  /*df70*/  FADD.FTZ R228, R195, -R226 ;  /* 0x800000e2c3e47221 */ /* 0x000fe20000010000 */
[----:B------:R-:W-:-:S02]  /*df80*/  HADD2.F32 R165, -RZ, R157.H1_H1 ;  /* 0x3000009dffa57230 */ /* 0x000fc40000004100 */
[----:B------:R-:W-:Y:S01]  /*df90*/  FADD.FTZ R164, R188, -R223 ;  /* 0x800000dfbca47221 */ /* 0x000fe20000010000 */
[----:B------:R-:W-:Y:S01]  /*dfa0*/  HADD2.F32 R226, -RZ, R157.H0_H0 ;  /* 0x2000009dffe27230 */ /* 0x000fe20000004100 */
[----:B------:R-:W-:Y:S01]  /*dfb0*/  LOP3.LUT P5, RZ, R233, 0xff0000, RZ, 0xc0, !PT ;  /* 0x00ff0000e9ff7812 */ /* 0x000fe200078ac0ff */
[----:B------:R-:W-:Y:S01]  /*dfc0*/  FMUL.FTZ R162, R162, UR13 ;  /* 0x0000000da2a27c20 */ /* 0x000fe20008410000 */
[----:B------:R-:W-:Y:S01]  /*dfd0*/  FFMA.FTZ R165, R209, R228, R165 ;  /* 0x000000e4d1a57223 */ /* 0x000fe200000100a5 */
[----:B------:R-:W-:Y:S01]  /*dfe0*/  FADD.FTZ R228, R185, -R166 ;  /* 0x800000a6b9e47221 */ /* 0x000fe20000010000 */
[----:B------:R-:W-:Y:S01]  /*dff0*/  FFMA.FTZ R164, R209, R164, R226 ;  /* 0x000000a4d1a47223 */ /* 0x000fe200000100e2 */
[----:B------:R-:W-:Y:S01]  /*e000*/  FADD.FTZ R226, R178, -R167 ;  /* 0x800000a7b2e27221 */ /* 0x000fe20000010000 */
[--C-:B------:R-:W-:Y:S01]  /*e010*/  HADD2.F32 R166, -RZ, R156.reuse.H0_H0 ;  /* 0x2000009cffa67230 */ /* 0x100fe20000004100 */
[----:B------:R-:W-:Y:S01]  /*e020*/  ISETP.GE.U32.AND.EX P2, PT, R233, 0x1000000, PT, P2 ;  /* 0x01000000e900780c */ /* 0x000fe20003f46120 */
[----:B------:R-:W-:-:S02]  /*e030*/  HADD2.F32 R167, -RZ, R156.H1_H1 ;  /* 0x3000009cffa77230 */ /* 0x000fc40000004100 */
[----:B------:R-:W-:Y:S01]  /*e040*/  FMUL.FTZ R163, R163, UR13 ;  /* 0x0000000da3a37c20 */ /* 0x000fe20008410000 */
[----:B------:R-:W-:Y:S01]  /*e050*/  FMUL.FTZ R160, R160, UR13 ;  /* 0x0000000da0a07c20 */ /* 0x000fe20008410000 */
[----:B------:R-:W-:Y:S01]  /*e060*/  FFMA.FTZ R166, R209, R226, R166 ;  /* 0x000000e2d1a67223 */ /* 0x000fe200000100a6 */
[----:B------:R-:W-:Y:S01]  /*e070*/  LOP3.LUT P6, RZ, R233, 0xff, RZ, 0xc0, !PT ;  /* 0x000000ffe9ff7812 */ /* 0x000fe200078cc0ff */
[----:B------:R-:W-:Y:S01]  /*e080*/  FFMA.FTZ R209, R209, R228, R167 ;  /* 0x000000e4d1d17223 */ /* 0x000fe200000100a7 */
        /* <DEDUP_REMOVED lines=8> */
[----:B------:R-:W-:-:S02]  /*e110*/  FSEL R161, R160, RZ, P5 ;  /* 0x000000ffa0a17208 */ /* 0x000fc40002800000 */
[----:B------:R-:W-:Y:S02]  /*e120*/  LOP3.LUT P6, RZ, R232, 0xff0000, RZ, 0xc0, !PT ;  /* 0x00ff0000e8ff7812 */ /* 0x000fe400078cc0ff */
[----:B------:R-:W-:Y:S02]  /*e130*/  F2FP.F16.F32.PACK_AB R162, R161, R162 ;  /* 0x000000a2a1a2723e */ /* 0x000fe400000000ff */
[----:B------:R-:W-:Y:S02]  /*e140*/  FSEL R161, R164, RZ, P6 ;  /* 0x000000ffa4a17208 */ /* 0x000fe40003000000 */
[C---:B------:R-:W-:Y:S02]  /*e150*/  LOP3.LUT P2, RZ, R232.reuse, 0xff000000, RZ, 0xc0, !PT ;  /* 0xff000000e8ff7812 */ /* 0x040fe4000784c0ff */
[C---:B------:R-:W-:Y:S02]  /*e160*/  LOP3.LUT P5, RZ, R232.reuse, 0xff00, RZ, 0xc0, !PT ;  /* 0x0000ff00e8ff7812 */ /* 0x040fe400078ac0ff */
[----:B------:R-:W-:-:S02]  /*e170*/  LOP3.LUT P6, RZ, R232, 0xff, RZ, 0xc0, !PT ;  /* 0x000000ffe8ff7812 */ /* 0x000fc400078cc0ff */
[----:B------:R-:W-:Y:S02]  /*e180*/  FSEL R164, R165, RZ, P2 ;  /* 0x000000ffa5a47208 */ /* 0x000fe40001000000 */
[----:B------:R-:W-:Y:S02]  /*e190*/  FSEL R209, R209, RZ, P5 ;  /* 0x000000ffd1d17208 */ /* 0x000fe40002800000 */
[----:B------:R-:W-:Y:S02]  /*e1a0*/  FSEL R160, R166, RZ, P6 ;  /* 0x000000ffa6a07208 */ /* 0x000fe40003000000 */
[----:B------:R-:W-:Y:S02]  /*e1b0*/  F2FP.F16.F32.PACK_AB R163, R226, R167 ;  /* 0x000000a7e2a3723e */ /* 0x000fe400000000ff */
[----:B------:R-:W-:Y:S02]  /*e1c0*/  F2FP.F16.F32.PACK_AB R161, R164, R161 ;  /* 0x000000a1a4a1723e */ /* 0x000fe400000000ff */
[----:B------:R-:W-:Y:S01]  /*e1d0*/  F2FP.F16.F32.PACK_AB R160, R209, R160 ;  /* 0x000000a0d1a0723e */ /* 0x000fe200000000ff */
[----:B------:R-:W-:Y:S06]  /*e1e0*/  BRA `(.L_x_1160) ;  /* 0x0000000400cc7947 */ /* 0x000fec0003800000 */
.L_x_1162:
        /* <DEDUP_REMOVED lines=32> */
[C---:B------:R-:W-:Y:S01]  /*e3f0*/  F2FP.F16.F32.PACK_AB R66, R163.reuse, R162 ;  /* 0x000000a2a342723e */ /* 0x040fe200000000ff */
[----:B------:R-:W-:Y:S01]  /*e400*/  FMUL.FTZ R163, R163, UR13 ;  /* 0x0000000da3a37c20 */ /* 0x000fe20008410000 */
[----:B------:R-:W-:Y:S01]  /*e410*/  FSEL R165, R164, RZ, P2 ;  /* 0x000000ffa4a57208 */ /* 0x000fe20001000000 */
[----:B------:R-:W-:Y:S01]  /*e420*/  FMUL.FTZ R164, R160, UR13 ;  /* 0x0000000da0a47c20 */ /* 0x000fe20008410000 */
[----:B------:R-:W-:-:S02]  /*e430*/  LOP3.LUT P6, RZ, R233, 0xff, RZ, 0xc0, !PT ;  /* 0x000000ffe9ff7812 */ /* 0x000fc400078cc0ff */
[----:B------:R-:W-:Y:S02]  /*e440*/  LOP3.LUT P2, RZ, R233, 0xff00, RZ, 0xc0, !PT ;  /* 0x0000ff00e9ff7812 */ /* 0x000fe4000784c0ff */
[----:B------:R-:W-:Y:S02]  /*e450*/  FSEL R161, R161, RZ, P6 ;  /* 0x000000ffa1a17208 */ /* 0x000fe40003000000 */
[----:B------:R-:W-:Y:S02]  /*e460*/  FSEL R162, R163, RZ, P2 ;  /* 0x000000ffa3a27208 */ /* 0x000fe40001000000 */
[----:B------:R-:W-:Y:S01]  /*e470*/  F2FP.F16.F32.PACK_AB R67, R67, R226 ;  /* 0x000000e24343723e */ /* 0x000fe200000000ff */
[----:B------:R-:W-:Y:S01]  /*e480*/  FMUL.FTZ R226, R226, UR13 ;  /* 0x0000000de2e27c20 */ /* 0x000fe20008410000 */
[----:B------:R-:W-:Y:S01]  /*e490*/  F2FP.F16.F32.PACK_AB R162, R162, R161 ;  /* 0x000000a1a2a2723e */ /* 0x000fe200000000ff */
[----:B------:R-:W-:Y:S01]  /*e4a0*/  FMUL.FTZ R161, R65, UR13 ;  /* 0x0000000d41a17c20 */ /* 0x000fe20008410000 */
[----:B------:R-:W-:-:S02]  /*e4b0*/  LOP3.LUT P5, RZ, R233, 0xff0000, RZ, 0xc0, !PT ;  /* 0x00ff0000e9ff7812 */ /* 0x000fc400078ac0ff */
[----:B------:R-:W-:Y:S02]  /*e4c0*/  LOP3.LUT P6, RZ, R232, 0xff0000, RZ, 0xc0, !PT ;  /* 0x00ff0000e8ff7812 */ /* 0x000fe400078cc0ff */
[----:B------:R-:W-:Y:S01]  /*e4d0*/  F2FP.F16.F32.PACK_AB R65, R160, R65 ;  /* 0x00000041a041723e */ /* 0x000fe200000000ff */
[----:B------:R-:W-:Y:S01]  /*e4e0*/  FMUL.FTZ R160, R64, UR13 ;  /* 0x0000000d40a07c20 */ /* 0x000fe20008410000 */
[C---:B------:R-:W-:Y:S01]  /*e4f0*/  F2FP.F16.F32.PACK_AB R64, R209.reuse, R64 ;  /* 0x00000040d140723e */ /* 0x040fe200000000ff */
[----:B------:R-:W-:Y:S01]  /*e500*/  FMUL.FTZ R209, R209, UR13 ;  /* 0x0000000dd1d17c20 */ /* 0x000fe20008410000 */
[----:B------:R-:W-:Y:S02]  /*e510*/  FSEL R226, R226, RZ, P5 ;  /* 0x000000ffe2e27208 */ /* 0x000fe40002800000 */
        /* <DEDUP_REMOVED lines=8> */
[----:B------:R-:W-:Y:S02]  /*e5a0*/  F2FP.F16.F32.PACK_AB R161, R164, R161 ;  /* 0x000000a1a4a1723e */ /* 0x000fe400000000ff */
[----:B------:R-:W-:Y:S01]  /*e5b0*/  F2FP.F16.F32.PACK_AB R160, R209, R160 ;  /* 0x000000a0d1a0723e */ /* 0x000fe200000000ff */
[----:B------:R-:W-:Y:S06]  /*e5c0*/  BRA `(.L_x_1160) ;  /* 0x0000000000d47947 */ /* 0x000fec0003800000 */
.L_x_1164:
        /* <DEDUP_REMOVED lines=8> */
[----:B-----5:R-:W-:Y:S01]  /*e650*/  FMUL.FTZ R250, R209, R250 ;  /* 0x000000fad1fa7220 */ /* 0x020fe20000410000 */
[-CC-:B------:R-:W-:Y:S01]  /*e660*/  FFMA.FTZ R162, R194, R164.reuse, R165.reuse ;  /* 0x000000a4c2a27223 */ /* 0x180fe200000100a5 */
[-CC-:B------:R-:W-:Y:S01]  /*e670*/  FFMA.FTZ R160, R186, R164.reuse, R165.reuse ;  /* 0x000000a4baa07223 */ /* 0x180fe200000100a5 */
[----:B------:R-:W-:Y:S01]  /*e680*/  FFMA.FTZ R165, R181, R164, R165 ;  /* 0x000000a4b5a57223 */ /* 0x000fe200000100a5 */
[----:B------:R-:W-:Y:S01]  /*e690*/  FMUL.FTZ R250, R250, UR13 ;  /* 0x0000000dfafa7c20 */ /* 0x000fe20008410000 */
[C---:B------:R-:W-:Y:S01]  /*e6a0*/  FMUL.FTZ R228, R209.reuse, R228 ;  /* 0x000000e4d1e47220 */ /* 0x040fe20000410000 */
[----:B------:R-:W-:Y:S01]  /*e6b0*/  FMUL.FTZ R248, R209, R248 ;  /* 0x000000f8d1f87220 */ /* 0x000fe20000410000 */
[----:B------:R-:W-:Y:S01]  /*e6c0*/  LOP3.LUT P5, RZ, R233, 0xff0000, RZ, 0xc0, !PT ;  /* 0x00ff0000e9ff7812 */ /* 0x000fe200078ac0ff */
[----:B------:R-:W-:Y:S01]  /*e6d0*/  FADD.FTZ R252, R211, -R226 ;  /* 0x800000e2d3fc7221 */ /* 0x000fe20000010000 */
[----:B------:R-:W-:Y:S01]  /*e6e0*/  FADD.FTZ R166, R188, -R161 ;  /* 0x800000a1bca67221 */ /* 0x000fe20000010000 */
[----:B------:R-:W-:Y:S01]  /*e6f0*/  FADD.FTZ R226, R195, -R162 ;  /* 0x800000a2c3e27221 */ /* 0x000fe20000010000 */
[----:B------:R-:W-:Y:S01]  /*e700*/  FADD.FTZ R164, R185, -R160 ;  /* 0x800000a0b9a47221 */ /* 0x000fe20000010000 */
[----:B------:R-:W-:Y:S01]  /*e710*/  FADD.FTZ R162, R178, -R165 ;  /* 0x800000a5b2a27221 */ /* 0x000fe20000010000 */
[----:B------:R-:W-:Y:S01]  /*e720*/  FMUL.FTZ R228, R228, UR13 ;  /* 0x0000000de4e47c20 */ /* 0x000fe20008410000 */
[----:B------:R-:W-:Y:S01]  /*e730*/  FMUL.FTZ R248, R248, UR13 ;  /* 0x0000000df8f87c20 */ /* 0x000fe20008410000 */
[----:B------:R-:W-:Y:S01]  /*e740*/  FSEL R163, R250, RZ, P5 ;  /* 0x000000fffaa37208 */ /* 0x000fe20002800000 */
[----:B------:R-:W-:Y:S01]  /*e750*/  FMUL.FTZ R252, R209, R252 ;  /* 0x000000fcd1fc7220 */ /* 0x000fe20000410000 */
[----:B------:R-:W-:Y:S01]  /*e760*/  LOP3.LUT P6, RZ, R233, 0xff, RZ, 0xc0, !PT ;  /* 0x000000ffe9ff7812 */ /* 0x000fe200078cc0ff */
[----:B------:R-:W-:Y:S01]  /*e770*/  FMUL.FTZ R160, R209, R166 ;  /* 0x000000a6d1a07220 */ /* 0x000fe20000410000 */
[----:B------:R-:W-:Y:S01]  /*e780*/  LOP3.LUT P5, RZ, R233, 0xff00, RZ, 0xc0, !PT ;  /* 0x0000ff00e9ff7812 */ /* 0x000fe200078ac0ff */
[C---:B------:R-:W-:Y:S01]  /*e790*/  FMUL.FTZ R161, R209.reuse, R226 ;  /* 0x000000e2d1a17220 */ /* 0x040fe20000410000 */
[----:B------:R-:W-:Y:S01]  /*e7a0*/  ISETP.GE.U32.AND P2, PT, R232, RZ, PT ;  /* 0x000000ffe800720c */ /* 0x000fe20003f46070 */
[C---:B------:R-:W-:Y:S01]  /*e7b0*/  FMUL.FTZ R164, R209.reuse, R164 ;  /* 0x000000a4d1a47220 */ /* 0x040fe20000410000 */
[----:B------:R-:W-:Y:S01]  /*e7c0*/  FMUL.FTZ R209, R209, R162 ;  /* 0x000000a2d1d17220 */ /* 0x000fe20000410000 */
[----:B------:R-:W-:Y:S01]  /*e7d0*/  FMUL.FTZ R252, R252, UR13 ;  /* 0x0000000dfcfc7c20 */ /* 0x000fe20008410000 */
[----:B------:R-:W-:Y:S01]  /*e7e0*/  FSEL R162, R228, RZ, P6 ;  /* 0x000000ffe4a27208 */ /* 0x000fe20003000000 */
[----:B------:R-:W-:Y:S01]  /*e7f0*/  FMUL.FTZ R160, R160, UR13 ;  /* 0x0000000da0a07c20 */ /* 0x000fe20008410000 */
[----:B------:R-:W-:Y:S01]  /*e800*/  FSEL R165, R248, RZ, P5 ;  /* 0x000000fff8a57208 */ /* 0x000fe20002800000 */
[----:B------:R-:W-:Y:S01]  /*e810*/  FMUL.FTZ R164, R164, UR13 ;  /* 0x0000000da4a47c20 */ /* 0x000fe20008410000 */
[----:B------:R-:W-:Y:S01]  /*e820*/  ISETP.GE.U32.AND.EX P2, PT, R233, 0x1000000, PT, P2 ;  /* 0x01000000e900780c */ /* 0x000fe20003f46120 */
[----:B------:R-:W-:Y:S01]  /*e830*/  FMUL.FTZ R209, R209, UR13 ;  /* 0x0000000dd1d17c20 */ /* 0x000fe20008410000 */
[----:B------:R-:W-:-:S02]  /*e840*/  LOP3.LUT P6, RZ, R232, 0xff0000, RZ, 0xc0, !PT ;  /* 0x00ff0000e8ff7812 */ /* 0x000fc400078cc0ff */
[----:B------:R-:W-:Y:S01]  /*e850*/  F2FP.F16.F32.PACK_AB R162, R165, R162 ;  /* 0x000000a2a5a2723e */ /* 0x000fe200000000ff */
[----:B------:R-:W-:Y:S01]  /*e860*/  FMUL.FTZ R165, R161, UR13 ;  /* 0x0000000da1a57c20 */ /* 0x000fe20008410000 */
[----:B------:R-:W-:Y:S02]  /*e870*/  FSEL R252, R252, RZ, P2 ;  /* 0x000000fffcfc7208 */ /* 0x000fe40001000000 */
[----:B------:R-:W-:Y:S02]  /*e880*/  LOP3.LUT P2, RZ, R232, 0xff000000, RZ, 0xc0, !PT ;  /* 0xff000000e8ff7812 */ /* 0x000fe4000784c0ff */
[----:B------:R-:W-:Y:S02]  /*e890*/  FSEL R161, R160, RZ, P6 ;  /* 0x000000ffa0a17208 */ /* 0x000fe40003000000 */
[C---:B------:R-:W-:Y:S02]  /*e8a0*/  LOP3.LUT P5, RZ, R232.reuse, 0xff00, RZ, 0xc0, !PT ;  /* 0x0000ff00e8ff7812 */ /* 0x040fe400078ac0ff */
[----:B------:R-:W-:-:S02]  /*e8b0*/  LOP3.LUT P6, RZ, R232, 0xff, RZ, 0xc0, !PT ;  /* 0x000000ffe8ff7812 */ /* 0x000fc400078cc0ff */
[----:B------:R-:W-:Y:S02]  /*e8c0*/  FSEL R166, R165, RZ, P2 ;  /* 0x000000ffa5a67208 */ /* 0x000fe40001000000 */
[----:B------:R-:W-:Y:S02]  /*e8d0*/  FSEL R165, R164, RZ, P5 ;  /* 0x000000ffa4a57208 */ /* 0x000fe40002800000 */
[----:B------:R-:W-:Y:S02]  /*e8e0*/  FSEL R160, R209, RZ, P6 ;  /* 0x000000ffd1a07208 */ /* 0x000fe40003000000 */
[----:B------:R-:W-:Y:S02]  /*e8f0*/  F2FP.F16.F32.PACK_AB R163, R252, R163 ;  /* 0x000000a3fca3723e */ /* 0x000fe400000000ff */
[----:B------:R-:W-:Y:S02]  /*e900*/  F2FP.F16.F32.PACK_AB R161, R166, R161 ;  /* 0x000000a1a6a1723e */ /* 0x000fe400000000ff */
[----:B------:R-:W-:-:S07]  /*e910*/  F2FP.F16.F32.PACK_AB R160, R165, R160 ;  /* 0x000000a0a5a0723e */ /* 0x000fce00000000ff */
.L_x_1160:
        /* <DEDUP_REMOVED lines=9> */
.L_x_1156:
[----:B------:R-:W-:Y:S05]  /*e9b0*/  BSYNC.RECONVERGENT B1 ;  /* 0x0000000000017941 */ /* 0x000fea0003800200 */
.L_x_1155:
[----:B01-34-:R-:W0:Y:S02]  /*e9c0*/  LDC.64 R160, c[0x0][0x380] ;  /* 0x0000e000ffa07b82 */ /* 0x01be240000000a00 */
[----:B0-----:R-:W-:-:S04]  /*e9d0*/  LEA R5, R160, R5, 0x2 ;  /* 0x00000005a0057211 */ /* 0x001fc800078e10ff */
[----:B------:R-:W-:-:S13]  /*e9e0*/  ISETP.GE.AND P0, PT, R5, R161, PT ;  /* 0x000000a10500720c */ /* 0x000fda0003f06270 */
[----:B------:R-:W-:Y:S05]  /*e9f0*/  @!P0 BRA `(.L_x_1165) ;  /* 0xffffff1c00948947 */ /* 0x000fea000383ffff */
.L_x_1103:
[----:B------:R-:W-:Y:S05]  /*ea00*/  BSYNC B0 ;  /* 0x0000000000007941 */ /* 0x000fea0003800000 */
.L_x_1102:
        /* <DEDUP_REMOVED lines=13> */
[----:B------:R-:W-:Y:S02]  /*eae0*/  IADD3.X R66, PT, PT, RZ, RZ, RZ, P0, !PT ;  /* 0x000000ffff427210 */ /* 0x000fe400007fe4ff */
[-C--:B------:R-:W-:Y:S02]  /*eaf0*/  LEA R2, R2, R3.reuse, 0x5 ;  /* 0x0000000302027211 */ /* 0x080fe400078e28ff */
[----:B------:R-:W-:-:S02]  /*eb00*/  LEA R6, R64, R3, 0x2 ;  /* 0x0000000340067211 */ /* 0x000fc400078e10ff */
[C---:B------:R-:W-:Y:S01]  /*eb10*/  SHF.L.U64.HI R66, R47.reuse, 0x2, R66 ;  /* 0x000000022f427819 */ /* 0x040fe20000010242 */
[----:B------:R-:W-:Y:S01]  /*eb20*/  STS.128 [R2], R96 ;  /* 0x0000006002007388 */ /* 0x000fe20000000c00 */
[----:B------:R-:W-:Y:S02]  /*eb30*/  SHF.L.U32 R47, R47, 0x2, RZ ;  /* 0x000000022f2f7819 */ /* 0x000fe400000006ff */
[----:B------:R-:W-:Y:S01]  /*eb40*/  IADD3 R45, PT, PT, R45, R0, RZ ;  /* 0x000000002d2d7210 */ /* 0x000fe20007ffe0ff */
[----:B------:R-:W-:Y:S01]  /*eb50*/  STS.128 [R2+0x10], R100 ;  /* 0x0000106402007388 */ /* 0x000fe20000000c00 */
[C---:B---3--:R-:W-:Y:S02]  /*eb60*/  IADD3 R49, P0, PT, R47.reuse, UR18, RZ ;  /* 0x000000122f317c10 */ /* 0x048fe4000ff1e0ff */
[----:B------:R-:W-:Y:S01]  /*eb70*/  IADD3 R47, P1, PT, R47, UR16, RZ ;  /* 0x000000102f2f7c10 */ /* 0x000fe2000ff3e0ff */
[----:B------:R-:W-:Y:S01]  /*eb80*/  STS.128 [R2+0x400], R144 ;  /* 0x0004009002007388 */ /* 0x000fe20000000c00 */
[----:B------:R-:W-:-:S02]  /*eb90*/  ISETP.GE.U32.AND P5, PT, R45, 0x180, PT ;  /* 0x000001802d00780c */ /* 0x000fc40003fa6070 */
[----:B------:R-:W-:Y:S01]  /*eba0*/  ISETP.GE.U32.AND P4, PT, R45, 0x280, PT ;  /* 0x000002802d00780c */ /* 0x000fe20003f86070 */
[----:B------:R0:W-:Y:S04]  /*ebb0*/  STS.128 [R2+0x410], R68 ;  /* 0x0004104402007388 */ /* 0x0001e80000000c00 */
[----:B------:R-:W-:Y:S04]  /*ebc0*/  STS.128 [R2+0x800], R112 ;  /* 0x0008007002007388 */ /* 0x000fe80000000c00 */
[----:B------:R-:W-:Y:S04]  /*ebd0*/  STS.128 [R2+0x810], R116 ;  /* 0x0008107402007388 */ /* 0x000fe80000000c00 */
[----:B------:R-:W-:Y:S04]  /*ebe0*/  STS.128 [R2+0xc00], R120 ;  /* 0x000c007802007388 */ /* 0x000fe80000000c00 */
[----:B------:R-:W-:Y:S01]  /*ebf0*/  STS.128 [R2+0xc10], R124 ;  /* 0x000c107c02007388 */ /* 0x000fe20000000c00 */
[----:B0-----:R-:W-:-:S02]  /*ec00*/  IADD3.X R68, PT, PT, R66, UR19, RZ, P0, !PT ;  /* 0x0000001342447c10 */ /* 0x001fc400087fe4ff */
[C---:B------:R-:W-:Y:S01]  /*ec10*/  ISETP.GE.U32.AND P0, PT, R45.reuse, 0x80, PT ;  /* 0x000000802d00780c */ /* 0x040fe20003f06070 */
[----:B------:R-:W-:Y:S01]  /*ec20*/  STS.128 [R2+0x1000], R128 ;  /* 0x0010008002007388 */ /* 0x000fe20000000c00 */
[----:B------:R-:W-:Y:S02]  /*ec30*/  IADD3.X R66, PT, PT, R66, UR17, RZ, P1, !PT ;  /* 0x0000001142427c10 */ /* 0x000fe40008ffe4ff */
[----:B------:R-:W-:Y:S01]  /*ec40*/  ISETP.GE.U32.AND P1, PT, R45, 0x100, PT ;  /* 0x000001002d00780c */ /* 0x000fe20003f26070 */
        /* <DEDUP_REMOVED lines=74> */
[----:B------:R-:W-:Y:S01]  /*f0f0*/  @P0 MOV R3, R68 ;  /* 0x0000004400030202 */ /* 0x000fe20000000f00 */
        /* <DEDUP_REMOVED lines=13> */
[----:B------:R-:W-:Y:S04]  /*f1d0*/  STS.128 [R2+0x800], R72 ;  /* 0x0008004802007388 */ /* 0x000fe80000000c00 */
[----:B------:R-:W-:Y:S04]  /*f1e0*/  STS.128 [R2+0x810], R76 ;  /* 0x0008104c02007388 */ /* 0x000fe80000000c00 */
[----:B------:R-:W-:Y:S04]  /*f1f0*/  STS.128 [R2+0xc00], R80 ;  /* 0x000c005002007388 */ /* 0x000fe80000000c00 */
[----:B------:R-:W-:Y:S04]  /*f200*/  STS.128 [R2+0xc10], R84 ;  /* 0x000c105402007388 */ /* 0x000fe80000000c00 */
[----:B------:R-:W-:Y:S04]  /*f210*/  STS.128 [R2+0x1000], R88 ;  /* 0x0010005802007388 */ /* 0x000fe80000000c00 */
[----:B------:R0:W-:Y:S01]  /*f220*/  STS.128 [R2+0x1010], R92 ;  /* 0x0010105c02007388 */ /* 0x0001e20000000c00 */
[----:B------:R-:W-:Y:S01]  /*f230*/  BAR.SYNC.DEFER_BLOCKING 0x0 ;  /* 0x0000000000007b1d */ /* 0x000fe20000010000 */
[----:B0-----:R-:W-:-:S02]  /*f240*/  @P0 MOV R2, R49 ;  /* 0x0000003100020202 */ /* 0x001fc40000000f00 */
        /* <DEDUP_REMOVED lines=182> */
.L_x_1114:
        /* <DEDUP_REMOVED lines=8> */
.L_x_1167:
[----:B------:R-:W-:Y:S05]  /*fe30*/  BSYNC B1 ;  /* 0x0000000000017941 */ /* 0x000fea0003800000 */
.L_x_1166:
        /* <DEDUP_REMOVED lines=8> */
.L_x_1168:
[----:B------:R-:W-:Y:S01]  /*fec0*/  FADD.FTZ R160, R160, R227 ;  /* 0x000000e3a0a07221 */ /* 0x000fe20000010000 */
[----:B------:R-:W-:-:S04]  /*fed0*/  HFMA2 R229, -RZ, RZ, 0, 1.1920928955078125e-07 ;  /* 0x00000002ffe57431 */ /* 0x000fc800000001ff */
[----:B------:R-:W-:Y:S02]  /*fee0*/  MOV R248, R160 ;  /* 0x000000a000f87202 */ /* 0x000fe40000000f00 */
[----:B------:R-:W-:-:S07]  /*fef0*/  MOV R161, R226 ;  /* 0x000000e200a17202 */ /* 0x000fce0000000f00 */
[----:B------:R-:W-:Y:S05]  /*ff00*/  WARPSYNC.COLLECTIVE R223, `(.L_x_1169) ;  /* 0x00000000df087348 */ /* 0x000fea0003c00000 */
[----:B------:R0:W1:Y:S02]  /*ff10*/  SHFL.BFLY P0, R226, R248, R229, R250 ;  /* 0x0c0000e5f8e27389 */ /* 0x00006400000000fa */
[----:B01----:R-:W-:Y:S05]  /*ff20*/  ENDCOLLECTIVE ;  /* 0x000000000000791b */ /* 0x003fea0003800000 */
.L_x_1169:
[----:B------:R-:W-:-:S05]  /*ff30*/  FADD.FTZ R161, R161, R228 ;  /* 0x000000e4a1a17221 */ /* 0x000fca0000010000 */
[----:B------:R-:W-:Y:S02]  /*ff40*/  MOV R248, R161 ;  /* 0x000000a100f87202 */ /* 0x000fe40000000f00 */
[----:B------:R-:W-:-:S07]  /*ff50*/  MOV R163, R226 ;  /* 0x000000e200a37202 */ /* 0x000fce0000000f00 */
[----:B------:R-:W-:Y:S05]  /*ff60*/  WARPSYNC.COLLECTIVE R223, `(.L_x_1170) ;  /* 0x00000000df087348 */ /* 0x000fea0003c00000 */
[----:B------:R0:W1:Y:S02]  /*ff70*/  SHFL.BFLY P0, R226, R248, R229, R250 ;  /* 0x0c0000e5f8e27389 */ /* 0x00006400000000fa */
[----:B01----:R-:W-:Y:S05]  /*ff80*/  ENDCOLLECTIVE ;  /* 0x000000000000791b */ /* 0x003fea0003800000 */
.L_x_1170:
[----:B------:R-:W-:Y:S01]  /*ff90*/  FADD.FTZ R163, R160, R163 ;  /* 0x000000a3a0a37221 */ /* 0x000fe20000010000 */
[----:B------:R-:W-:-:S04]  /*ffa0*/  HFMA2 R229, -RZ, RZ, 0, 2.384185791015625e-07 ;  /* 0x00000004ffe57431 */ /* 0x000fc800000001ff */
[----:B------:R-:W-:Y:S02]  /*ffb0*/  MOV R248, R163 ;  /* 0x000000a300f87202 */ /* 0x000fe40000000f00 */
[----:B------:R-:W-:-:S07]  /*ffc0*/  MOV R162, R226 ;  /* 0x000000e200a27202 */ /* 0x000fce0000000f00 */
[----:B------:R-:W-:Y:S05]  /*ffd0*/  WARPSYNC.COLLECTIVE R223, `(.L_x_1171) ;  /* 0x00000000df087348 */ /* 0x000fea0003c00000 */
[----:B------:R0:W1:Y:S02]  /*ffe0*/  SHFL.BFLY P0, R226, R248, R229, R250 ;  /* 0x0c0000e5f8e27389 */ /* 0x00006400000000fa */
[----:B01----:R-:W-:Y:S05]  /*fff0*/  ENDCOLLECTIVE ;  /* 0x000000000000791b */ /* 0x003fea0003800000 */
.L_x_1171:
[----:B------:R-:W-:-:S05]  /*10000*/  FADD.FTZ R162, R161, R162 ;  /* 0x000000a2a1a27221 */ /* 0x000fca0000010000 */
[----:B------:R-:W-:Y:S02]  /*10010*/  MOV R248, R162 ;  /* 0x000000a200f87202 */ /* 0x000fe40000000f00 */
[----:B------:R-:W-:-:S07]  /*10020*/  MOV R164, R226 ;  /* 0x000000e200a47202 */ /* 0x000fce0000000f00 */
[----:B------:R-:W-:Y:S05]  /*10030*/  WARPSYNC.COLLECTIVE R223, `(.L_x_1172) ;  /* 0x00000000df087348 */ /* 0x000fea0003c00000 */
[----:B------:R0:W1:Y:S02]  /*10040*/  SHFL.BFLY P0, R226, R248, R229, R250 ;  /* 0x0c0000e5f8e27389 */ /* 0x00006400000000fa */
[----:B01----:R-:W-:Y:S05]  /*10050*/  ENDCOLLECTIVE ;  /* 0x000000000000791b */ /* 0x003fea0003800000 */
.L_x_1172:
[----:B------:R-:W-:Y:S01]  /*10060*/  FADD.FTZ R164, R163, R164 ;  /* 0x000000a4a3a47221 */ /* 0x000fe20000010000 */
[----:B------:R-:W-:-:S04]  /*10070*/  HFMA2 R229, -RZ, RZ, 0, 4.76837158203125e-07 ;  /* 0x00000008ffe57431 */ /* 0x000fc800000001ff */
[----:B------:R-:W-:Y:S02]  /*10080*/  MOV R248, R164 ;  /* 0x000000a400f87202 */ /* 0x000fe40000000f00 */
[----:B------:R-:W-:-:S07]  /*10090*/  MOV R165, R226 ;  /* 0x000000e200a57202 */ /* 0x000fce0000000f00 */
[----:B------:R-:W-:Y:S05]  /*100a0*/  WARPSYNC.COLLECTIVE R223, `(.L_x_1173) ;  /* 0x00000000df087348 */ /* 0x000fea0003c00000 */
[----:B------:R0:W1:Y:S02]  /*100b0*/  SHFL.BFLY P0, R226, R248, R229, R250 ;  /* 0x0c0000e5f8e27389 */ /* 0x00006400000000fa */
[----:B01----:R-:W-:Y:S05]  /*100c0*/  ENDCOLLECTIVE ;  /* 0x000000000000791b */ /* 0x003fea0003800000 */
.L_x_1173:
[----:B------:R-:W-:-:S05]  /*100d0*/  FADD.FTZ R165, R162, R165 ;  /* 0x000000a5a2a57221 */ /* 0x000fca0000010000 */
[----:B------:R-:W-:Y:S02]  /*100e0*/  MOV R248, R165 ;  /* 0x000000a500f87202 */ /* 0x000fe40000000f00 */
[----:B------:R-:W-:-:S07]  /*100f0*/  MOV R167, R226 ;  /* 0x000000e200a77202 */ /* 0x000fce0000000f00 */
[----:B------:R-:W-:Y:S05]  /*10100*/  WARPSYNC.COLLECTIVE R223, `(.L_x_1174) ;  /* 0x00000000df087348 */ /* 0x000fea0003c00000 */
[----:B------:R0:W1:Y:S02]  /*10110*/  SHFL.BFLY P0, R226, R248, R229, R250 ;  /* 0x0c0000e5f8e27389 */ /* 0x00006400000000fa */
[----:B01----:R-:W-:Y:S05]  /*10120*/  ENDCOLLECTIVE ;  /* 0x000000000000791b */ /* 0x003fea0003800000 */
.L_x_1174:
[----:B------:R-:W-:Y:S01]  /*10130*/  FADD.FTZ R167, R164, R167 ;  /* 0x000000a7a4a77221 */ /* 0x000fe20000010000 */
[----:B------:R-:W-:-:S04]  /*10140*/  HFMA2 R229, -RZ, RZ, 0, 9.5367431640625e-07 ;  /* 0x00000010ffe57431 */ /* 0x000fc800000001ff */
[----:B------:R-:W-:Y:S02]  /*10150*/  MOV R248, R167 ;  /* 0x000000a700f87202 */ /* 0x000fe40000000f00 */
[----:B------:R-:W-:-:S07]  /*10160*/  MOV R166, R226 ;  /* 0x000000e200a67202 */ /* 0x000fce0000000f00 */
[----:B------:R-:W-:Y:S05]  /*10170*/  WARPSYNC.COLLECTIVE R223, `(.L_x_1175) ;  /* 0x00000000df087348 */ /* 0x000fea0003c00000 */
[----:B------:R0:W1:Y:S02]  /*10180*/  SHFL.BFLY P0, R226, R248, R229, R250 ;  /* 0x0c0000e5f8e27389 */ /* 0x00006400000000fa */
[----:B01----:R-:W-:Y:S05]  /*10190*/  ENDCOLLECTIVE ;  /* 0x000000000000791b */ /* 0x003fea0003800000 */
.L_x_1175:
[----:B------:R-:W-:-:S05]  /*101a0*/  FADD.FTZ R166, R165, R166 ;  /* 0x000000a6a5a67221 */ /* 0x000fca0000010000 */
[----:B------:R-:W-:Y:S02]  /*101b0*/  MOV R248, R166 ;  /* 0x000000a600f87202 */ /* 0x000fe40000000f00 */
[----:B------:R-:W-:-:S07]  /*101c0*/  MOV R160, R226 ;  /* 0x000000e200a07202 */ /* 0x000fce0000000f00 */
[----:B------:R-:W-:Y:S05]  /*101d0*/  WARPSYNC.COLLECTIVE R223, `(.L_x_1176) ;  /* 0x00000000df087348 */ /* 0x000fea0003c00000 */
[----:B------:R0:W1:Y:S02]  /*101e0*/  SHFL.BFLY P0, R226, R248, R229, R250 ;  /* 0x0c0000e5f8e27389 */ /* 0x00006400000000fa */
[----:B01----:R-:W-:Y:S05]  /*101f0*/  ENDCOLLECTIVE ;  /* 0x000000000000791b */ /* 0x003fea0003800000 */
.L_x_1176:
[----:B------:R-:W-:Y:S01]  /*10200*/  MOV R161, R226 ;  /* 0x000000e200a17202 */ /* 0x000fe20000000f00 */
[----:B------:R-:W-:Y:S06]  /*10210*/  BRA `(.L_x_1177) ;  /* 0xffffff28003c7947 */ /* 0x000fec000383ffff */
.L_x_1178:
        /* <DEDUP_REMOVED lines=14> */
.L_x_7086:


//--------------------- .text._ZN10layer_norm22ln_bwd_finalize_kernelINS_22Kernel_traits_finalizeILj1280E6__halfS2_S2_S2_fjLb0ELj1024ELj4ENS_18Kernel_traits_baseILj1280ES2_S2_S2_S2_fjLj1024EEEEELb0ELb1EEEvNS_9BwdParamsE --------------------------
	.section	.text._ZN10layer_norm22ln_bwd_finalize_kernelINS_22Kernel_traits_finalizeILj1280E6__halfS2_S2_S2_fjLb0ELj1024ELj4ENS_18Kernel_traits_baseILj1280ES2_S2_S2_S2_fjLj1024EEEEELb0ELb1EEEvNS_9BwdParamsE,"ax",@progbits
	.align	128
        .global         _ZN10layer_norm22ln_bwd_finalize_kernelINS_22Kernel_traits_finalizeILj1280E6__halfS2_S2_S2_fjLb0ELj1024ELj4ENS_18Kernel_traits_baseILj1280ES2_S2_S2_S2_fjLj1024EEEEELb0ELb1EEEvNS_9BwdParamsE
        .type           _ZN10layer_norm22ln_bwd_finalize_kernelINS_22Kernel_traits_finalizeILj1280E6__halfS2_S2_S2_fjLb0ELj1024ELj4ENS_18Kernel_traits_baseILj1280ES2_S2_S2_S2_fjLj1024EEEEELb0ELb1EEEvNS_9BwdParamsE,@function
        .size           _ZN10layer_norm22ln_bwd_finalize_kernelINS_22Kernel_traits_finalizeILj1280E6__halfS2_S2_S2_fjLb0ELj1024ELj4ENS_18Kernel_traits_baseILj1280ES2_S2_S2_S2_fjLj1024EEEEELb0ELb1EEEvNS_9BwdParamsE,(.L_x_7087 - _ZN10layer_norm22ln_bwd_finalize_kernelINS_22Kernel_traits_finalizeILj1280E6__halfS2_S2_S2_fjLb0ELj1024ELj4ENS_18Kernel_traits_baseILj1280ES2_S2_S2_S2_fjLj1024EEEEELb0ELb1EEEvNS_9BwdParamsE)
        .other          _ZN10layer_norm22ln_bwd_finalize_kernelINS_22Kernel_traits_finalizeILj1280E6__halfS2_S2_S2_fjLb0ELj1024ELj4ENS_18Kernel_traits_baseILj1280ES2_S2_S2_S2_fjLj1024EEEEELb0ELb1EEEvNS_9BwdParamsE,@"STO_CUDA_ENTRY STV_DEFAULT"
_ZN10layer_norm22ln_bwd_finalize_kernelINS_22Kernel_traits_finalizeILj1280E6__halfS2_S2_S2_fjLb0ELj1024ELj4ENS_18Kernel_traits_baseILj1280ES2_S2_S2_S2_fjLj1024EEEEELb0ELb1EEEvNS_9BwdParamsE:
.text._ZN10layer_norm22ln_bwd_finalize_kernelINS_22Kernel_traits_finalizeILj1280E6__halfS2_S2_S2_fjLb0ELj1024ELj4ENS_18Kernel_traits_baseILj1280ES2_S2_S2_S2_fjLj1024EEEEELb0ELb1EEEvNS_9BwdParamsE:
        /* <DEDUP_REMOVED lines=77> */
.L_x_1183:
        /* <DEDUP_REMOVED lines=118> */
.L_x_1182:
[----:B------:R-:W-:Y:S05]  /*0c30*/  BSYNC.RECONVERGENT B1 ;  /* 0x0000000000017941 */ /* 0x000fea0003800200 */
.L_x_1181:
        /* <DEDUP_REMOVED lines=69> */
.L_x_1185:
[----:B------:R-:W-:Y:S05]  /*1090*/  BSYNC.RECONVERGENT B1 ;  /* 0x0000000000017941 */ /* 0x000fea0003800200 */
.L_x_1184:
        /* <DEDUP_REMOVED lines=38> */
.L_x_1187:
[----:B------:R-:W-:Y:S05]  /*1300*/  BSYNC.RECONVERGENT B1 ;  /* 0x0000000000017941 */ /* 0x000fea0003800200 */
.L_x_1186:
[----:B------:R-:W-:Y:S05]  /*1310*/  @!P1 BRA `(.L_x_1180) ;  /* 0x0000000000409947 */ /* 0x000fea0003800000 */
[----:B------:R-:W0:Y:S01]  /*1320*/  LDC R12, c[0x0][0x388] ;  /* 0x0000e200ff0c7b82 */ /* 0x000e220000000800 */
[----:B------:R-:W-:-:S07]  /*1330*/  IADD3 R0, PT, PT, -R0, RZ, RZ ;  /* 0x000000ff00007210 */ /* 0x000fce0007ffe1ff */
[----:B------:R-:W1:Y:S08]  /*1340*/  LDC.64 R8, c[0x0][0x440] ;  /* 0x00011000ff087b82 */ /* 0x000e700000000a00 */
[----:B------:R-:W2:Y:S01]  /*1350*/  LDC.64 R10, c[0x0][0x448] ;  /* 0x00011200ff0a7b82 */ /* 0x000ea20000000a00 */
[----:B0-----:R-:W-:-:S05]  /*1360*/  IMAD R2, R2, R12, R5 ;  /* 0x0000000c02027224 */ /* 0x001fca00078e0205 */
[----:B------:R-:W-:-:S07]  /*1370*/  IADD3 R13, PT, PT, R57, R2, RZ ;  /* 0x00000002390d7210 */ /* 0x000fce0007ffe0ff */
.L_x_1188:
        /* <DEDUP_REMOVED lines=10> */
.L_x_1180:
[----:B------:R-:W-:Y:S05]  /*1420*/  BSYNC.RECONVERGENT B0 ;  /* 0x0000000000007941 */ /* 0x000fea0003800200 */
.L_x_1179:
        /* <DEDUP_REMOVED lines=54> */
[----:B-1----:R-:W-:Y:S02]  /*1790*/  F2FP.F16.F32.PACK_AB R7, R7, R6 ;  /* 0x000000060707723e */ /* 0x002fe400000000ff */
[----:B--2---:R-:W-:-:S03]  /*17a0*/  F2FP.F16.F32.PACK_AB R9, R9, R8 ;  /* 0x000000080909723e */ /* 0x004fc600000000ff */
[----:B------:R-:W-:Y:S04]  /*17b0*/  STG.E desc[UR6][R2.64], R7 ;  /* 0x0000000702007986 */ /* 0x000fe8000c101906 */
[----:B------:R-:W-:Y:S01]  /*17c0*/  STG.E desc[UR6][R4.64], R9 ;  /* 0x0000000904007986 */ /* 0x000fe2000c101906 */
[----:B------:R-:W-:Y:S05]  /*17d0*/  EXIT ;  /* 0x000000000000794d */ /* 0x000fea0003800000 */
.L_x_1189:
        /* <DEDUP_REMOVED lines=10> */
.L_x_7087:


//--------------------- .text._ZN10layer_norm40ln_parallel_residual_bwd_finalize_kernelINS_22Kernel_traits_finalizeILj1280E6__halfS2_S2_S2_fjLb0ELj1024ELj4ENS_18Kernel_traits_baseILj1280ES2_S2_S2_S2_fjLj1024EEEEELb1EEEvNS_9BwdParamsE --------------------------
	.section	.text._ZN10layer_norm40ln_parallel_residual_bwd_finalize_kernelINS_22Kernel_traits_finalizeILj1280E6__halfS2_S2_S2_fjLb0ELj1024ELj4ENS_18Kernel_traits_baseILj1280ES2_S2_S2_S2_fjLj1024EEEEELb1EEEvNS_9BwdParamsE,"ax",@progbits
	.align	128
        .global         _ZN10layer_norm40ln_parallel_residual_bwd_finalize_kernelINS_22Kernel_traits_finalizeILj1280E6__halfS2_S2_S2_fjLb0ELj1024ELj4ENS_18Kernel_traits_baseILj1280ES2_S2_S2_S2_fjLj1024EEEEELb1EEEvNS_9BwdParamsE
        .type           _ZN10layer_norm40ln_parallel_residual_bwd_finalize_kernelINS_22Kernel_traits_finalizeILj1280E6__halfS2_S2_S2_fjLb0ELj1024ELj4ENS_18Kernel_traits_baseILj1280ES2_S2_S2_S2_fjLj1024EEEEELb1EEEvNS_9BwdParamsE,@function
        .size           _ZN10layer_norm40ln_parallel_residual_bwd_finalize_kernelINS_22Kernel_traits_finalizeILj1280E6__halfS2_S2_S2_fjLb0ELj1024ELj4ENS_18Kernel_traits_baseILj1280ES2_S2_S2_S2_fjLj1024EEEEELb1EEEvNS_9BwdParamsE,(.L_x_7088 - _ZN10layer_norm40ln_parallel_residual_bwd_finalize_kernelINS_22Kernel_traits_finalizeILj1280E6__halfS2_S2_S2_fjLb0ELj1024ELj4ENS_18Kernel_traits_baseILj1280ES2_S2_S2_S2_fjLj1024EEEEELb1EEEvNS_9BwdParamsE)
        .other          _ZN10layer_norm40ln_parallel_residual_bwd_finalize_kernelINS_22Kernel_traits_finalizeILj1280E6__halfS2_S2_S2_fjLb0ELj1024ELj4ENS_18Kernel_traits_baseILj1280ES2_S2_S2_S2_fjLj1024EEEEELb1EEEvNS_9BwdParamsE,@"STO_CUDA_ENTRY STV_DEFAULT"
_ZN10layer_norm40ln_parallel_residual_bwd_finalize_kernelINS_22Kernel_traits_finalizeILj1280E6__halfS2_S2_S2_fjLb0ELj1024ELj4ENS_18Kernel_traits_baseILj1280ES2_S2_S2_S2_fjLj1024EEEEELb1EEEvNS_9BwdParamsE:
.text._ZN10layer_norm40ln_parallel_residual_bwd_finalize_kernelINS_22Kernel_traits_finalizeILj1280E6__halfS2_S2_S2_fjLb0ELj1024ELj4ENS_18Kernel_traits_baseILj1280ES2_S2_S2_S2_fjLj1024EEEEELb1EEEvNS_9BwdParamsE:
        /* <DEDUP_REMOVED lines=57> */
.L_x_1194:
        /* <DEDUP_REMOVED lines=112> */
.L_x_1193:
[----:B------:R-:W-:Y:S05]  /*0a90*/  BSYNC.RECONVERGENT B1 ;  /* 0x0000000000017941 */ /* 0x000fea0003800200 */
.L_x_1192:
        /* <DEDUP_REMOVED lines=67> */
.L_x_1196:
[----:B------:R-:W-:Y:S05]  /*0ed0*/  BSYNC.RECONVERGENT B1 ;  /* 0x0000000000017941 */ /* 0x000fea0003800200 */
.L_x_1195:
        /* <DEDUP_REMOVED lines=37> */
.L_x_1198:
[----:B------:R-:W-:Y:S05]  /*1130*/  BSYNC.RECONVERGENT B1 ;  /* 0x0000000000017941 */ /* 0x000fea0003800200 */
.L_x_1197:
        /* <DEDUP_REMOVED lines=19> */
.L_x_1191:
[----:B------:R-:W-:Y:S05]  /*1270*/  BSYNC.RECONVERGENT B0 ;  /* 0x0000000000007941 */ /* 0x000fea0003800200 */
.L_x_1190:
        /* <DEDUP_REMOVED lines=93> */
.L_x_1199:
        /* <DEDUP_REMOVED lines=11> */
.L_x_7088:


//--------------------- .text._ZN10layer_norm31ln_parallel_residual_bwd_kernelINS_13Kernel_traitsI6__halfS2_S2_S2_fjLj1280ELj1ELj4ELj1ELj16ENS_18Kernel_traits_baseILj1280ES2_S2_S2_S2_fjLj128EEEEELb1ELb1ELb1EEEvNS_9BwdParamsE --------------------------
	.section	.text._ZN10layer_norm31ln_parallel_residual_bwd_kernelINS_13Kernel_traitsI6__halfS2_S2_S2_fjLj1280ELj1ELj4ELj1ELj16ENS_18Kernel_traits_baseILj1280ES2_S2_S2_S2_fjLj128EEEEELb1ELb1ELb1EEEvNS_9BwdParamsE,"ax",@progbits
	.align	128
        .global         _ZN10layer_norm31ln_parallel_residual_bwd_kernelINS_13Kernel_traitsI6__halfS2_S2_S2_fjLj1280ELj1ELj4ELj1ELj16ENS_18Kernel_traits_baseILj1280ES2_S2_S2_S2_fjLj128EEEEELb1ELb1ELb1EEEvNS_9BwdParamsE
        .type           _ZN10layer_norm31ln_parallel_residual_bwd_kernelINS_13Kernel_traitsI6__halfS2_S2_S2_fjLj1280ELj1ELj4ELj1ELj16ENS_18Kernel_traits_baseILj1280ES2_S2_S2_S2_fjLj128EEEEELb1ELb1ELb1EEEvNS_9BwdParamsE,@function
        .size           _ZN10layer_norm31ln_parallel_residual_bwd_kernelINS_13Kernel_traitsI6__halfS2_S2_S2_fjLj1280ELj1ELj4ELj1ELj16ENS_18Kernel_traits_baseILj1280ES2_S2_S2_S2_fjLj128EEEEELb1ELb1ELb1EEEvNS_9BwdParamsE,(.L_x_7089 - _ZN10layer_norm31ln_parallel_residual_bwd_kernelINS_13Kernel_traitsI6__halfS2_S2_S2_fjLj1280ELj1ELj4ELj1ELj16ENS_18Kernel_traits_baseILj1280ES2_S2_S2_S2_fjLj128EEEEELb1ELb1ELb1EEEvNS_9BwdParamsE)
        .other          _ZN10layer_norm31ln_parallel_residual_bwd_kernelINS_13Kernel_traitsI6__halfS2_S2_S2_fjLj1280ELj1ELj4ELj1ELj16ENS_18Kernel_traits_baseILj1280ES2_S2_S2_S2_fjLj128EEEEELb1ELb1ELb1EEEvNS_9BwdParamsE,@"STO_CUDA_ENTRY STV_DEFAULT"
_ZN10layer_norm31ln_parallel_residual_bwd_kernelINS_13Kernel_traitsI6__halfS2_S2_S2_fjLj1280ELj1ELj4ELj1ELj16ENS_18Kernel_traits_baseILj1280ES2_S2_S2_S2_fjLj128EEEEELb1ELb1ELb1EEEvNS_9BwdParamsE:
.text._ZN10layer_norm31ln_parallel_residual_bwd_kernelINS_13Kernel_traitsI6__halfS2_S2_S2_fjLj1280ELj1ELj4ELj1ELj16ENS_18Kernel_traits_baseILj1280ES2_S2_S2_S2_fjLj128EEEEELb1ELb1ELb1EEEvNS_9BwdParamsE:
        /* <DEDUP_REMOVED lines=65> */
[----:B------:R0:W3:Y:S01]  /*0410*/  LDG.E.128 R4, desc[UR10][R2.64+0x800] ;  /* 0x0008000a02047981 */ /* 0x0000e2000c1e1d00 */
[----:B------:R-:W-:Y:S01]  /*0420*/  HFMA2 R225, -RZ, RZ, 0, 0 ;  /* 0x00000000ffe17431 */ /* 0x000fe200000001ff */
[----:B------:R-:W-:Y:S01]  /*0430*/  BSSY B1, `(.L_x_1202) ;  /* 0x0000db0000017945 */ /* 0x000fe20003800000 */
[----:B------:R-:W-:Y:S01]  /*0440*/  HFMA2 R144, -RZ, RZ, 0, 0 ;  /* 0x00000000ff907431 */ /* 0x000fe200000001ff */
        /* <DEDUP_REMOVED lines=28> */
[----:B------:R-:W-:Y:S01]  /*0610*/  MOV R156, RZ ;  /* 0x000000ff009c7202 */ /* 0x000fe20000000f00 */
[--C-:B--2---:R-:W-:Y:S02]  /*0620*/  HADD2.F32 R0, -RZ, R20.reuse.H0_H0 ;  /* 0x20000014ff007230 */ /* 0x104fe40000004100 */
[----:B0-----:R-:W-:Y:S02]  /*0630*/  HADD2.F32 R3, -RZ, R20.H1_H1 ;  /* 0x30000014ff037230 */ /* 0x001fe40000004100 */
[----:B------:R-:W-:Y:S01]  /*0640*/  HADD2.F32 R2, -RZ, R21.H0_H0 ;  /* 0x20000015ff027230 */ /* 0x000fe20000004100 */
[----:B------:R0:W-:Y:S01]  /*0650*/  STL [R1+0x3c], R0 ;  /* 0x00003c0001007387 */ /* 0x0001e20000100800 */
[----:B----4-:R-:W-:-:S03]  /*0660*/  HADD2.F32 R252, -RZ, R12.H0_H0 ;  /* 0x2000000cfffc7230 */ /* 0x010fc60000004100 */
[----:B------:R1:W-:Y:S01]  /*0670*/  STL [R1+0x38], R3 ;  /* 0x0000380301007387 */ /* 0x0003e20000100800 */
[----:B------:R-:W-:Y:S02]  /*0680*/  HADD2.F32 R251, -RZ, R12.H1_H1 ;  /* 0x3000000cfffb7230 */ /* 0x000fe40000004100 */
[--C-:B------:R-:W-:Y:S01]  /*0690*/  HADD2.F32 R250, -RZ, R13.reuse.H0_H0 ;  /* 0x2000000dfffa7230 */ /* 0x100fe20000004100 */
[----:B------:R2:W-:Y:S01]  /*06a0*/  STL [R1+0x34], R2 ;  /* 0x0000340201007387 */ /* 0x0005e20000100800 */
[----:B------:R-:W-:Y:S01]  /*06b0*/  HADD2.F32 R249, -RZ, R13.H1_H1 ;  /* 0x3000000dfff97230 */ /* 0x000fe20000004100 */
[----:B------:R-:W-:Y:S01]  /*06c0*/  CS2R R12, SRZ ;  /* 0x00000000000c7805 */ /* 0x000fe2000001ff00 */
[----:B0-----:R-:W-:Y:S01]  /*06d0*/  HADD2.F32 R0, -RZ, R21.H1_H1 ;  /* 0x30000015ff007230 */ /* 0x001fe20000004100 */
[----:B------:R-:W-:Y:S01]  /*06e0*/  CS2R R20, SRZ ;  /* 0x0000000000147805 */ /* 0x000fe2000001ff00 */
[----:B------:R-:W-:Y:S02]  /*06f0*/  HADD2.F32 R248, -RZ, R14.H0_H0 ;  /* 0x2000000efff87230 */ /* 0x000fe40000004100 */
[----:B-1----:R-:W-:Y:S01]  /*0700*/  HADD2.F32 R3, -RZ, R22.H0_H0 ;  /* 0x20000016ff037230 */ /* 0x002fe20000004100 */
[----:B------:R0:W-:Y:S01]  /*0710*/  STL [R1+0x30], R0 ;  /* 0x0000300001007387 */ /* 0x0001e20000100800 */
[----:B------:R-:W-:-:S02]  /*0720*/  HADD2.F32 R247, -RZ, R14.H1_H1 ;  /* 0x3000000efff77230 */ /* 0x000fc40000004100 */
[----:B--2---:R-:W-:Y:S01]  /*0730*/  HADD2.F32 R2, -RZ, R22.H1_H1 ;  /* 0x30000016ff027230 */ /* 0x004fe20000004100 */
[----:B------:R1:W-:Y:S01]  /*0740*/  STL [R1+0x2c], R3 ;  /* 0x00002c0301007387 */ /* 0x0003e20000100800 */
[--C-:B------:R-:W-:Y:S02]  /*0750*/  HADD2.F32 R246, -RZ, R15.reuse.H0_H0 ;  /* 0x2000000ffff67230 */ /* 0x100fe40000004100 */
[----:B------:R-:W-:Y:S01]  /*0760*/  HADD2.F32 R245, -RZ, R15.H1_H1 ;  /* 0x3000000ffff57230 */ /* 0x000fe20000004100 */
[----:B------:R3:W-:Y:S01]  /*0770*/  STL [R1+0x28], R2 ;  /* 0x0000280201007387 */ /* 0x0007e20000100800 */
[--C-:B-----5:R-:W-:Y:S01]  /*0780*/  HADD2.F32 R244, -RZ, R8.reuse.H0_H0 ;  /* 0x20000008fff47230 */ /* 0x120fe20000004100 */
[----:B------:R-:W-:Y:S01]  /*0790*/  CS2R R14, SRZ ;  /* 0x00000000000e7805 */ /* 0x000fe2000001ff00 */
[----:B0-----:R-:W-:Y:S02]  /*07a0*/  HADD2.F32 R0, -RZ, R23.H0_H0 ;  /* 0x20000017ff007230 */ /* 0x001fe40000004100 */
[----:B------:R-:W-:-:S02]  /*07b0*/  HADD2.F32 R243, -RZ, R8.H1_H1 ;  /* 0x30000008fff37230 */ /* 0x000fc40000004100 */
[----:B-1----:R-:W-:Y:S01]  /*07c0*/  HADD2.F32 R3, -RZ, R23.H1_H1 ;  /* 0x30000017ff037230 */ /* 0x002fe20000004100 */
[----:B------:R0:W-:Y:S01]  /*07d0*/  STL [R1+0x24], R0 ;  /* 0x0000240001007387 */ /* 0x0001e20000100800 */
[--C-:B------:R-:W-:Y:S01]  /*07e0*/  HADD2.F32 R242, -RZ, R9.reuse.H0_H0 ;  /* 0x20000009fff27230 */ /* 0x100fe20000004100 */
[----:B------:R-:W-:Y:S01]  /*07f0*/  CS2R R22, SRZ ;  /* 0x0000000000167805 */ /* 0x000fe2000001ff00 */
[----:B---3--:R-:W-:Y:S01]  /*0800*/  HADD2.F32 R2, -RZ, R16.H0_H0 ;  /* 0x20000010ff027230 */ /* 0x008fe20000004100 */
[----:B------:R1:W-:Y:S01]  /*0810*/  STL [R1+0x20], R3 ;  /* 0x0000200301007387 */ /* 0x0003e20000100800 */
[----:B------:R-:W-:Y:S01]  /*0820*/  HADD2.F32 R241, -RZ, R9.H1_H1 ;  /* 0x30000009fff17230 */ /* 0x000fe20000004100 */
[----:B------:R-:W-:Y:S01]  /*0830*/  CS2R R8, SRZ ;  /* 0x0000000000087805 */ /* 0x000fe2000001ff00 */
[--C-:B------:R-:W-:Y:S01]  /*0840*/  HADD2.F32 R240, -RZ, R10.reuse.H0_H0 ;  /* 0x2000000afff07230 */ /* 0x100fe20000004100 */
[----:B------:R2:W-:Y:S01]  /*0850*/  STL [R1+0x1c], R2 ;  /* 0x00001c0201007387 */ /* 0x0005e20000100800 */
[----:B------:R-:W-:-:S02]  /*0860*/  HADD2.F32 R239, -RZ, R10.H1_H1 ;  /* 0x3000000affef7230 */ /* 0x000fc40000004100 */
[----:B0-----:R-:W-:Y:S02]  /*0870*/  HADD2.F32 R0, -RZ, R16.H1_H1 ;  /* 0x30000010ff007230 */ /* 0x001fe40000004100 */
[----:B------:R-:W-:Y:S02]  /*0880*/  HADD2.F32 R238, -RZ, R11.H0_H0 ;  /* 0x2000000bffee7230 */ /* 0x000fe40000004100 */
[----:B-1----:R-:W-:Y:S01]  /*0890*/  HADD2.F32 R3, -RZ, R17.H0_H0 ;  /* 0x20000011ff037230 */ /* 0x002fe20000004100 */
[----:B------:R0:W-:Y:S01]  /*08a0*/  STL [R1+0x18], R0 ;  /* 0x0000180001007387 */ /* 0x0001e20000100800 */
[----:B------:R-:W-:Y:S01]  /*08b0*/  HADD2.F32 R237, -RZ, R11.H1_H1 ;  /* 0x3000000bffed7230 */ /* 0x000fe20000004100 */
[----:B------:R-:W-:Y:S01]  /*08c0*/  CS2R R10, SRZ ;  /* 0x00000000000a7805 */ /* 0x000fe2000001ff00 */
[----:B--2---:R-:W-:Y:S01]  /*08d0*/  HADD2.F32 R2, -RZ, R17.H1_H1 ;  /* 0x30000011ff027230 */ /* 0x004fe20000004100 */
[----:B------:R1:W-:Y:S01]  /*08e0*/  STL [R1+0x14], R3 ;  /* 0x0000140301007387 */ /* 0x0003e20000100800 */
[--C-:B------:R-:W-:Y:S01]  /*08f0*/  HADD2.F32 R236, -RZ, R4.reuse.H0_H0 ;  /* 0x20000004ffec7230 */ /* 0x100fe20000004100 */
[----:B------:R-:W-:Y:S01]  /*0900*/  CS2R R16, SRZ ;  /* 0x0000000000107805 */ /* 0x000fe2000001ff00 */
[----:B------:R-:W-:Y:S01]  /*0910*/  HADD2.F32 R235, -RZ, R4.H1_H1 ;  /* 0x30000004ffeb7230 */ /* 0x000fe20000004100 */
[----:B------:R2:W-:Y:S01]  /*0920*/  STL [R1+0x10], R2 ;  /* 0x0000100201007387 */ /* 0x0005e20000100800 */
[----:B------:R-:W-:-:S02]  /*0930*/  HADD2.F32 R234, -RZ, R5.H0_H0 ;  /* 0x20000005ffea7230 */ /* 0x000fc40000004100 */
[--C-:B0-----:R-:W-:Y:S02]  /*0940*/  HADD2.F32 R0, -RZ, R18.reuse.H0_H0 ;  /* 0x20000012ff007230 */ /* 0x101fe40000004100 */
[----:B------:R-:W-:Y:S01]  /*0950*/  HADD2.F32 R233, -RZ, R5.H1_H1 ;  /* 0x30000005ffe97230 */ /* 0x000fe20000004100 */
[----:B------:R-:W-:Y:S01]  /*0960*/  CS2R R4, SRZ ;  /* 0x0000000000047805 */ /* 0x000fe2000001ff00 */
[----:B-1----:R-:W-:Y:S01]  /*0970*/  HADD2.F32 R3, -RZ, R18.H1_H1 ;  /* 0x30000012ff037230 */ /* 0x002fe20000004100 */
[----:B------:R0:W-:Y:S01]  /*0980*/  STL [R1+0xc], R0 ;  /* 0x00000c0001007387 */ /* 0x0001e20000100800 */
[--C-:B------:R-:W-:Y:S02]  /*0990*/  HADD2.F32 R232, -RZ, R6.reuse.H0_H0 ;  /* 0x20000006ffe87230 */ /* 0x100fe40000004100 */
[----:B--2---:R-:W-:Y:S01]  /*09a0*/  HADD2.F32 R2, -RZ, R19.H0_H0 ;  /* 0x20000013ff027230 */ /* 0x004fe20000004100 */
[----:B------:R-:W-:Y:S01]  /*09b0*/  STL [R1+0x8], R3 ;  /* 0x0000080301007387 */ /* 0x000fe20000100800 */
[----:B------:R-:W-:-:S02]  /*09c0*/  HADD2.F32 R231, -RZ, R6.H1_H1 ;  /* 0x30000006ffe77230 */ /* 0x000fc40000004100 */
[--C-:B------:R-:W-:Y:S01]  /*09d0*/  HADD2.F32 R230, -RZ, R7.reuse.H0_H0 ;  /* 0x20000007ffe67230 */ /* 0x100fe20000004100 */
[----:B------:R1:W-:Y:S01]  /*09e0*/  STL [R1+0x4], R2 ;  /* 0x0000040201007387 */ /* 0x0003e20000100800 */
[----:B------:R-:W-:Y:S01]  /*09f0*/  HADD2.F32 R229, -RZ, R7.H1_H1 ;  /* 0x30000007ffe57230 */ /* 0x000fe20000004100 */
[----:B------:R-:W-:Y:S01]  /*0a00*/  CS2R R6, SRZ ;  /* 0x0000000000067805 */ /* 0x000fe2000001ff00 */
[----:B0-----:R-:W-:Y:S01]  /*0a10*/  HADD2.F32 R0, -RZ, R19.H1_H1 ;  /* 0x30000013ff007230 */ /* 0x001fe20000004100 */
[----:B------:R-:W-:-:S04]  /*0a20*/  CS2R R18, SRZ ;  /* 0x0000000000127805 */ /* 0x000fc8000001ff00 */
[----:B------:R0:W-:Y:S01]  /*0a30*/  STL [R1], R0 ;  /* 0x0000000001007387 */ /* 0x0001e20000100800 */
[----:B-1----:R-:W-:-:S07]  /*0a40*/  CS2R R2, SRZ ;  /* 0x0000000000027805 */ /* 0x002fce000001ff00 */
.L_x_1244:
[----:B------:R-:W1:Y:S01]  /*0a50*/  S2R R76, SR_TID.X ;  /* 0x00000000004c7919 */ /* 0x000e620000002100 */
[----:B------:R-:W2:Y:S01]  /*0a60*/  LDC.64 R100, c[0x0][0x3a8] ;  /* 0x0000ea00ff647b82 */ /* 0x000ea20000000a00 */
[----:B0-----:R-:W-:-:S05]  /*0a70*/  IMAD R0, R145, UR12, RZ ;  /* 0x0000000c91007c24 */ /* 0x001fca000f8e02ff */
[----:B------:R-:W-:Y:S02]  /*0a80*/  SHF.R.S32.HI R77, RZ, 0x1f, R0 ;  /* 0x0000001fff4d7819 */ /* 0x000fe40000011400 */
[----:B------:R-:W0:Y:S02]  /*0a90*/  LDC.64 R112, c[0x0][0x428] ;  /* 0x00010a00ff707b82 */ /* 0x000e240000000a00 */
[----:B------:R-:W-:-:S06]  /*0aa0*/  LEA.HI R77, R77, R0, RZ, 0x3 ;  /* 0x000000004d4d7211 */ /* 0x000fcc00078f18ff */
[----:B------:R-:W3:Y:S08]  /*0ab0*/  LDC.64 R104, c[0x0][0x3c0] ;  /* 0x0000f000ff687b82 */ /* 0x000ef00000000a00 */
[----:B------:R-:W4:Y:S01]  /*0ac0*/  LDC.64 R160, c[0x0][0x3c8] ;  /* 0x0000f200ffa07b82 */ /* 0x000f220000000a00 */
[----:B-1----:R-:W-:-:S07]  /*0ad0*/  LOP3.LUT R76, R76, 0x1f, RZ, 0xc0, !PT ;  /* 0x0000001f4c4c7812 */ /* 0x002fce00078ec0ff */
[----:B------:R-:W1:Y:S01]  /*0ae0*/  LDC.64 R218, c[0x0][0x3b0] ;  /* 0x0000ec00ffda7b82 */ /* 0x000e620000000a00 */
[----:B------:R-:W-:-:S04]  /*0af0*/  LEA.HI.SX32 R174, R77, R76, 0x1d ;  /* 0x0000004c4dae7211 */ /* 0x000fc800078feaff */
[C---:B------:R-:W-:Y:S01]  /*0b00*/  IADD3 R173, PT, PT, R174.reuse, 0x20, RZ ;  /* 0x00000020aead7810 */ /* 0x040fe20007ffe0ff */
[----:B--2---:R-:W-:-:S04]  /*0b10*/  IMAD.WIDE.U32 R76, R174, 0x10, R100 ;  /* 0x00000010ae4c7825 */ /* 0x004fc800078e0064 */
[C---:B0-----:R-:W-:Y:S02]  /*0b20*/  IMAD.WIDE.U32 R80, R174.reuse, 0x10, R112 ;  /* 0x00000010ae507825 */ /* 0x041fe400078e0070 */
[----:B------:R-:W2:Y:S02]  /*0b30*/  LDG.E.128 R76, desc[UR10][R76.64] ;  /* 0x0000000a4c4c7981 */ /* 0x000ea4000c1e1d00 */
[C---:B------:R-:W-:Y:S02]  /*0b40*/  IMAD.WIDE.U32 R84, R173.reuse, 0x10, R100 ;  /* 0x00000010ad547825 */ /* 0x040fe400078e0064 */
[----:B------:R-:W2:Y:S04]  /*0b50*/  LDG.E.128 R80, desc[UR10][R80.64] ;  /* 0x0000000a50507981 */ /* 0x000ea8000c1e1d00 */
[----:B------:R-:W2:Y:S01]  /*0b60*/  LDG.E.128 R84, desc[UR10][R84.64] ;  /* 0x0000000a54547981 */ /* 0x000ea2000c1e1d00 */
[C---:B------:R-:W-:Y:S01]  /*0b70*/  IADD3 R172, PT, PT, R174.reuse, 0x40, RZ ;  /* 0x00000040aeac7810 */ /* 0x040fe20007ffe0ff */
[----:B------:R-:W-:Y:S01]  /*0b80*/  IMAD.WIDE.U32 R88, R173, 0x10, R112 ;  /* 0x00000010ad587825 */ /* 0x000fe200078e0070 */
[----:B------:R-:W-:-:S02]  /*0b90*/  IADD3 R159, PT, PT, R174, 0x60, RZ ;  /* 0x00000060ae9f7810 */ /* 0x000fc40007ffe0ff */
[----:B------:R-:W-:Y:S01]  /*0ba0*/  IADD3 R157, PT, PT, R174, 0x80, RZ ;  /* 0x00000080ae9d7810 */ /* 0x000fe20007ffe0ff */
[--C-:B------:R-:W-:Y:S02]  /*0bb0*/  IMAD.WIDE.U32 R92, R172, 0x10, R100.reuse ;  /* 0x00000010ac5c7825 */ /* 0x100fe400078e0064 */
[----:B------:R-:W2:Y:S02]  /*0bc0*/  LDG.E.128 R88, desc[UR10][R88.64] ;  /* 0x0000000a58587981 */ /* 0x000ea4000c1e1d00 */
[--C-:B------:R-:W-:Y:S02]  /*0bd0*/  IMAD.WIDE.U32 R96, R159, 0x10, R100.reuse ;  /* 0x000000109f607825 */ /* 0x100fe400078e0064 */
[----:B------:R-:W2:Y:S02]  /*0be0*/  LDG.E.128 R92, desc[UR10][R92.64] ;  /* 0x0000000a5c5c7981 */ /* 0x000ea4000c1e1d00 */
[----:B------:R-:W-:Y:S02]  /*0bf0*/  IMAD.WIDE.U32 R100, R157, 0x10, R100 ;  /* 0x000000109d647825 */ /* 0x000fe400078e0064 */
[----:B------:R-:W2:Y:S02]  /*0c00*/  LDG.E.128 R96, desc[UR10][R96.64] ;  /* 0x0000000a60607981 */ /* 0x000ea4000c1e1d00 */
[----:B---3--:R-:W-:-:S02]  /*0c10*/  IMAD.WIDE R104, R145, 0x4, R104 ;  /* 0x0000000491687825 */ /* 0x008fc400078e0268 */
[----:B------:R-:W3:Y:S04]  /*0c20*/  LDG.E.128 R100, desc[UR10][R100.64] ;  /* 0x0000000a64647981 */ /* 0x000ee8000c1e1d00 */
[----:B------:R0:W3:Y:S02]  /*0c30*/  LDG.E R175, desc[UR10][R104.64] ;  /* 0x0000000a68af7981 */ /* 0x0000e4000c1e1900 */
[----:B0-----:R-:W-:-:S06]  /*0c40*/  IMAD.WIDE.U32 R104, R172, 0x10, R112 ;  /* 0x00000010ac687825 */ /* 0x001fcc00078e0070 */
[----:B------:R-:W3:Y:S01]  /*0c50*/  LDG.E.128 R104, desc[UR10][R104.64] ;  /* 0x0000000a68687981 */ /* 0x000ee2000c1e1d00 */
[----:B----4-:R-:W-:Y:S01]  /*0c60*/  IMAD.WIDE R160, R145, 0x4, R160 ;  /* 0x0000000491a07825 */ /* 0x010fe200078e02a0 */
[----:B------:R-:W-:-:S03]  /*0c70*/  ISETP.NE.U32.AND P0, PT, RZ, UR14, PT ;  /* 0x0000000eff007c0c */ /* 0x000fc6000bf05070 */
[--C-:B------:R-:W-:Y:S01]  /*0c80*/  IMAD.WIDE.U32 R108, R159, 0x10, R112.reuse ;  /* 0x000000109f6c7825 */ /* 0x100fe200078e0070 */
[----:B------:R0:W4:Y:S01]  /*0c90*/  LDG.E R158, desc[UR10][R160.64] ;  /* 0x0000000aa09e7981 */ /* 0x000122000c1e1900 */
[----:B------:R-:W-:Y:S02]  /*0ca0*/  ISETP.NE.AND.EX P0, PT, RZ, UR15, PT, P0 ;  /* 0x0000000fff007c0c */ /* 0x000fe4000bf05300 */
[----:B------:R-:W-:Y:S02]  /*0cb0*/  ISETP.NE.AND P3, PT, RZ, UR7, PT ;  /* 0x00000007ff007c0c */ /* 0x000fe4000bf65270 */
[----:B------:R-:W4:Y:S01]  /*0cc0*/  LDG.E.128 R108, desc[UR10][R108.64] ;  /* 0x0000000a6c6c7981 */ /* 0x000f22000c1e1d00 */
[----:B------:R-:W-:Y:S01]  /*0cd0*/  IMAD.WIDE.U32 R112, R157, 0x10, R112 ;  /* 0x000000109d707825 */ /* 0x000fe200078e0070 */
[----:B0-----:R-:W0:Y:S05]  /*0ce0*/  LDC.64 R160, c[0x0][0x438] ;  /* 0x00010e00ffa07b82 */ /* 0x001e2a0000000a00 */
[----:B------:R-:W4:Y:S03]  /*0cf0*/  LDG.E.128 R112, desc[UR10][R112.64] ;  /* 0x0000000a70707981 */ /* 0x000f26000c1e1d00 */
[----:B------:R-:W1:Y:S08]  /*0d00*/  @P0 LDC.64 R166, c[0x0][0x3b8] ;  /* 0x0000ee00ffa60b82 */ /* 0x000e700000000a00 */
[----:B------:R-:W1:Y:S01]  /*0d10*/  @P0 LDC.64 R164, c[0x0][0x3b8] ;  /* 0x0000ee00ffa40b82 */ /* 0x000e620000000a00 */
[----:B0-----:R-:W-:-:S07]  /*0d20*/  ISETP.NE.U32.AND P1, PT, R160, RZ, PT ;  /* 0x000000ffa000720c */ /* 0x001fce0003f25070 */
[----:B------:R-:W0:Y:S01]  /*0d30*/  @P0 LDC.64 R162, c[0x0][0x3b8] ;  /* 0x0000ee00ffa20b82 */ /* 0x000e220000000a00 */
[----:B------:R-:W-:-:S07]  /*0d40*/  ISETP.NE.AND.EX P1, PT, R161, RZ, PT, P1 ;  /* 0x000000ffa100720c */ /* 0x000fce0003f25310 */
[----:B------:R-:W0:Y:S08]  /*0d50*/  @P0 LDC.64 R170, c[0x0][0x3b8] ;  /* 0x0000ee00ffaa0b82 */ /* 0x000e300000000a00 */
[----:B------:R-:W0:Y:S01]  /*0d60*/  @P0 LDC.64 R168, c[0x0][0x3b8] ;  /* 0x0000ee00ffa80b82 */ /* 0x000e220000000a00 */
[----:B-1----:R-:W-:-:S04]  /*0d70*/  @P0 IMAD.WIDE.U32 R166, R173, 0x8, R166 ;  /* 0x00000008ada60825 */ /* 0x002fc800078e00a6 */
[----:B------:R-:W-:Y:S01]  /*0d80*/  @P0 IMAD.WIDE.U32 R164, R157, 0x8, R164 ;  /* 0x000000089da40825 */ /* 0x000fe200078e00a4 */
[----:B------:R-:W5:Y:S03]  /*0d90*/  @P0 LDG.E.64 R148, desc[UR10][R166.64] ;  /* 0x0000000aa6940981 */ /* 0x000f66000c1e1b00 */
[----:B0-----:R-:W-:Y:S01]  /*0da0*/  @P0 IMAD.WIDE.U32 R162, R174, 0x8, R162 ;  /* 0x00000008aea20825 */ /* 0x001fe200078e00a2 */
[----:B------:R0:W5:Y:S04]  /*0db0*/  @P0 LDG.E.64 R154, desc[UR10][R164.64] ;  /* 0x0000000aa49a0981 */ /* 0x000168000c1e1b00 */
[----:B------:R1:W5:Y:S01]  /*0dc0*/  @P0 LDG.E.64 R146, desc[UR10][R162.64] ;  /* 0x0000000aa2920981 */ /* 0x000362000c1e1b00 */
[----:B------:R-:W-:-:S05]  /*0dd0*/  @P0 IMAD.WIDE.U32 R170, R172, 0x8, R170 ;  /* 0x00000008acaa0825 */ /* 0x000fca00078e00aa */
[----:B------:R-:W5:Y:S01]  /*0de0*/  @P0 LDG.E.64 R150, desc[UR10][R170.64] ;  /* 0x0000000aaa960981 */ /* 0x000f62000c1e1b00 */
[----:B------:R-:W-:-:S05]  /*0df0*/  @P0 IMAD.WIDE.U32 R168, R159, 0x8, R168 ;  /* 0x000000089fa80825 */ /* 0x000fca00078e00a8 */
[----:B------:R1:W5:Y:S01]  /*0e00*/  @P0 LDG.E.64 R152, desc[UR10][R168.64] ;  /* 0x0000000aa8980981 */ /* 0x000362000c1e1b00 */
[--C-:B--2---:R-:W-:Y:S02]  /*0e10*/  HADD2.F32 R209, -RZ, R78.reuse.H0_H0 ;  /* 0x2000004effd17230 */ /* 0x104fe40000004100 */
        /* <DEDUP_REMOVED lines=8> */
[----:B------:R-:W2:Y:S01]  /*0ea0*/  @P1 LDC.64 R82, c[0x0][0x438] ;  /* 0x00010e00ff521b82 */ /* 0x000ea20000000a00 */
[----:B------:R-:W-:Y:S02]  /*0eb0*/  HADD2.F32 R212, -RZ, R80.H1_H1 ;  /* 0x30000050ffd47230 */ /* 0x000fe40000004100 */
[--C-:B------:R-:W-:Y:S02]  /*0ec0*/  HADD2.F32 R210, -RZ, R81.reuse.H0_H0 ;  /* 0x20000051ffd27230 */ /* 0x100fe40000004100 */
[----:B------:R-:W-:-:S02]  /*0ed0*/  HADD2.F32 R208, -RZ, R81.H1_H1 ;  /* 0x30000051ffd07230 */ /* 0x000fc40000004100 */
[--C-:B------:R-:W-:Y:S01]  /*0ee0*/  HADD2.F32 R204, -RZ, R84.reuse.H0_H0 ;  /* 0x20000054ffcc7230 */ /* 0x100fe20000004100 */
[----:B------:R-:W1:Y:S01]  /*0ef0*/  @P1 LDC.64 R80, c[0x0][0x438] ;  /* 0x00010e00ff501b82 */ /* 0x000e620000000a00 */
[----:B------:R-:W-:Y:S02]  /*0f00*/  HADD2.F32 R203, -RZ, R84.H1_H1 ;  /* 0x30000054ffcb7230 */ /* 0x000fe40000004100 */
[--C-:B------:R-:W-:Y:S02]  /*0f10*/  HADD2.F32 R201, -RZ, R85.reuse.H0_H0 ;  /* 0x20000055ffc97230 */ /* 0x100fe40000004100 */
[----:B------:R-:W-:-:S03]  /*0f20*/  HADD2.F32 R199, -RZ, R85.H1_H1 ;  /* 0x30000055ffc77230 */ /* 0x000fc60000004100 */
[----:B------:R-:W4:Y:S01]  /*0f30*/  @P1 LDC.64 R84, c[0x0][0x438] ;  /* 0x00010e00ff541b82 */ /* 0x000f220000000a00 */
[--C-:B------:R-:W-:Y:S02]  /*0f40*/  HADD2.F32 R198, -RZ, R89.reuse.H0_H0 ;  /* 0x20000059ffc67230 */ /* 0x100fe40000004100 */
[----:B------:R-:W-:Y:S01]  /*0f50*/  HADD2.F32 R196, -RZ, R89.H1_H1 ;  /* 0x30000059ffc47230 */ /* 0x000fe20000004100 */
[----:B---3--:R-:W-:Y:S01]  /*0f60*/  FSEL R175, R175, RZ, !P3 ;  /* 0x000000ffafaf7208 */ /* 0x008fe20005800000 */
[--C-:B------:R-:W-:Y:S02]  /*0f70*/  HADD2.F32 R183, -RZ, R94.reuse.H0_H0 ;  /* 0x2000005effb77230 */ /* 0x100fe40000004100 */
[----:B------:R-:W-:Y:S02]  /*0f80*/  HADD2.F32 R180, -RZ, R94.H1_H1 ;  /* 0x3000005effb47230 */ /* 0x000fe40000004100 */
[--C-:B0-----:R-:W-:Y:S02]  /*0f90*/  HADD2.F32 R164, -RZ, R98.reuse.H0_H0 ;  /* 0x20000062ffa47230 */ /* 0x101fe40000004100 */
[----:B------:R-:W-:-:S02]  /*0fa0*/  HADD2.F32 R166, -RZ, R98.H1_H1 ;  /* 0x30000062ffa67230 */ /* 0x000fc40000004100 */
[----:B------:R-:W-:Y:S02]  /*0fb0*/  HADD2.F32 R89, -RZ, R100.H0_H0 ;  /* 0x20000064ff597230 */ /* 0x000fe40000004100 */
[----:B--2---:R-:W-:-:S04]  /*0fc0*/  @P1 IMAD.WIDE.U32 R82, R172, 0x10, R82 ;  /* 0x00000010ac521825 */ /* 0x004fc800078e0052 */
[--C-:B------:R-:W-:Y:S01]  /*0fd0*/  HADD2.F32 R202, -RZ, R88.reuse.H0_H0 ;  /* 0x20000058ffca7230 */ /* 0x100fe20000004100 */
[----:B------:R0:W5:Y:S01]  /*0fe0*/  @P1 LDG.E.128 R56, desc[UR10][R82.64] ;  /* 0x0000000a52381981 */ /* 0x000162000c1e1d00 */
[----:B------:R-:W-:Y:S02]  /*0ff0*/  HADD2.F32 R200, -RZ, R88.H1_H1 ;  /* 0x30000058ffc87230 */ /* 0x000fe40000004100 */
[--C-:B------:R-:W-:Y:S02]  /*1000*/  HADD2.F32 R178, -RZ, R95.reuse.H0_H0 ;  /* 0x2000005fffb27230 */ /* 0x100fe40000004100 */
[----:B------:R-:W-:Y:S02]  /*1010*/  HADD2.F32 R176, -RZ, R95.H1_H1 ;  /* 0x3000005fffb07230 */ /* 0x000fe40000004100 */
[----:B------:R-:W-:Y:S02]  /*1020*/  HADD2.F32 R100, -RZ, R100.H1_H1 ;  /* 0x30000064ff647230 */ /* 0x000fe40000004100 */
[----:B------:R-:W-:-:S02]  /*1030*/  HADD2.F32 R94, -RZ, R102.H0_H0 ;  /* 0x20000066ff5e7230 */ /* 0x000fc40000004100 */
[----:B------:R-:W-:Y:S02]  /*1040*/  HADD2.F32 R98, -RZ, R102.H1_H1 ;  /* 0x30000066ff627230 */ /* 0x000fe40000004100 */
[----:B-1----:R-:W-:-:S04]  /*1050*/  @P1 IMAD.WIDE.U32 R80, R173, 0x10, R80 ;  /* 0x00000010ad501825 */ /* 0x002fc800078e0050 */
[----:B----4-:R-:W-:Y:S01]  /*1060*/  @P1 IMAD.WIDE.U32 R84, R159, 0x10, R84 ;  /* 0x000000109f541825 */ /* 0x010fe200078e0054 */
[----:B------:R1:W5:Y:S03]  /*1070*/  @P1 LDG.E.128 R60, desc[UR10][R80.64] ;  /* 0x0000000a503c1981 */ /* 0x000366000c1e1d00 */
[--C-:B------:R-:W-:Y:S01]  /*1080*/  HADD2.F32 R192, -RZ, R76.reuse.H0_H0 ;  /* 0x2000004cffc07230 */ /* 0x100fe20000004100 */
[----:B------:R2:W5:Y:S01]  /*1090*/  @P1 LDG.E.128 R52, desc[UR10][R84.64] ;  /* 0x0000000a54341981 */ /* 0x000562000c1e1d00 */
        /* <DEDUP_REMOVED lines=21> */
[C---:B0-----:R-:W-:Y:S01]  /*11f0*/  FADD.FTZ R82, -R175.reuse, R100 ;  /* 0x00000064af527221 */ /* 0x041fe20000010100 */
        /* <DEDUP_REMOVED lines=32> */
[C---:B-1----:R-:W-:Y:S01]  /*1400*/  FADD.FTZ R80, -R175.reuse, R89 ;  /* 0x00000059af507221 */ /* 0x042fe20000010100 */
[C---:B--2---:R-:W-:Y:S01]  /*1410*/  FADD.FTZ R84, -R175.reuse, R0 ;  /* 0x00000000af547221 */ /* 0x044fe20000010100 */
[C---:B------:R-:W-:Y:S01]  /*1420*/  FADD.FTZ R88, -R175.reuse, R88 ;  /* 0x00000058af587221 */ /* 0x040fe20000010100 */
[C---:B------:R-:W-:Y:S01]  /*1430*/  FADD.FTZ R94, -R175.reuse, R94 ;  /* 0x0000005eaf5e7221 */ /* 0x040fe20000010100 */
[C---:B------:R-:W-:Y:S01]  /*1440*/  FADD.FTZ R98, -R175.reuse, R98 ;  /* 0x00000062af627221 */ /* 0x040fe20000010100 */
[C---:B------:R-:W-:Y:S01]  /*1450*/  FADD.FTZ R100, -R175.reuse, R95 ;  /* 0x0000005faf647221 */ /* 0x040fe20000010100 */
[----:B------:R-:W-:Y:S01]  /*1460*/  FADD.FTZ R102, -R175, R102 ;  /* 0x00000066af667221 */ /* 0x000fe20000010100 */
[----:B------:R-:W-:-:S02]  /*1470*/  HADD2.F32 R177, -RZ, R107.H0_H0 ;  /* 0x2000006bffb17230 */ /* 0x000fc40000004100 */
[--C-:B------:R-:W-:Y:S02]  /*1480*/  HADD2.F32 R181, -RZ, R106.reuse.H0_H0 ;  /* 0x2000006affb57230 */ /* 0x100fe40000004100 */
[----:B------:R-:W-:Y:S02]  /*1490*/  HADD2.F32 R179, -RZ, R106.H1_H1 ;  /* 0x3000006affb37230 */ /* 0x000fe40000004100 */
[----:B------:R-:W-:Y:S01]  /*14a0*/  HADD2.F32 R169, -RZ, R111.H0_H0 ;  /* 0x2000006fffa97230 */ /* 0x000fe20000004100 */
[----:B------:R-:W2:Y:S01]  /*14b0*/  LDL R106, [R1+0x30] ;  /* 0x00003000016a7983 */ /* 0x000ea20000100800 */
[----:B------:R-:W-:Y:S02]  /*14c0*/  HADD2.F32 R175, -RZ, R107.H1_H1 ;  /* 0x3000006bffaf7230 */ /* 0x000fe40000004100 */
[----:B------:R-:W-:Y:S01]  /*14d0*/  HADD2.F32 R171, -RZ, R111.H1_H1 ;  /* 0x3000006fffab7230 */ /* 0x000fe20000004100 */
[----:B------:R-:W3:Y:S01]  /*14e0*/  LDL R107, [R1+0x34] ;  /* 0x00003400016b7983 */ /* 0x000ee20000100800 */
[----:B------:R-:W-:Y:S01]  /*14f0*/  FMUL.FTZ R213, R158, R213 ;  /* 0x000000d59ed57220 */ /* 0x000fe20000410000 */
[----:B------:R-:W-:-:S02]  /*1500*/  HADD2.F32 R165, -RZ, R110.H0_H0 ;  /* 0x2000006effa57230 */ /* 0x000fc40000004100 */
[----:B------:R-:W-:Y:S01]  /*1510*/  HADD2.F32 R167, -RZ, R110.H1_H1 ;  /* 0x3000006effa77230 */ /* 0x000fe20000004100 */
[----:B------:R-:W4:Y:S01]  /*1520*/  LDL R111, [R1+0x3c] ;  /* 0x00003c00016f7983 */ /* 0x000f220000100800 */
[----:B------:R-:W-:Y:S01]  /*1530*/  FADD.FTZ R140, R210, R140 ;  /* 0x0000008cd28c7221 */ /* 0x000fe20000010000 */
[----:B------:R-:W-:Y:S01]  /*1540*/  FMUL.FTZ R211, R158, R211 ;  /* 0x000000d39ed37220 */ /* 0x000fe20000410000 */
[--C-:B------:R-:W-:Y:S01]  /*1550*/  HADD2.F32 R184, -RZ, R105.reuse.H0_H0 ;  /* 0x20000069ffb87230 */ /* 0x100fe20000004100 */
[----:B------:R-:W4:Y:S01]  /*1560*/  LDL R110, [R1+0x38] ;  /* 0x00003800016e7983 */ /* 0x000f220000100800 */
[----:B------:R-:W-:Y:S01]  /*1570*/  FFMA.FTZ R141, R213, R210, R141 ;  /* 0x000000d2d58d7223 */ /* 0x000fe2000001008d */
[----:B------:R-:W-:Y:S02]  /*1580*/  HADD2.F32 R182, -RZ, R105.H1_H1 ;  /* 0x30000069ffb67230 */ /* 0x000fe40000004100 */
[----:B------:R-:W-:Y:S01]  /*1590*/  FADD.FTZ R138, R208, R138 ;  /* 0x0000008ad08a7221 */ /* 0x000fe20000010000 */
[--C-:B------:R-:W-:Y:S01]  /*15a0*/  HADD2.F32 R220, -RZ, R104.reuse.H0_H0 ;  /* 0x20000068ffdc7230 */ /* 0x100fe20000004100 */
[----:B------:R-:W4:Y:S01]  /*15b0*/  LDL R105, [R1+0x2c] ;  /* 0x00002c0001697983 */ /* 0x000f220000100800 */
[----:B------:R-:W-:-:S02]  /*15c0*/  HADD2.F32 R186, -RZ, R104.H1_H1 ;  /* 0x30000068ffba7230 */ /* 0x000fc40000004100 */
[----:B------:R-:W-:Y:S01]  /*15d0*/  FFMA.FTZ R139, R211, R208, R139 ;  /* 0x000000d0d38b7223 */ /* 0x000fe2000001008b */
[--C-:B------:R-:W-:Y:S01]  /*15e0*/  HADD2.F32 R85, -RZ, R113.reuse.H0_H0 ;  /* 0x20000071ff557230 */ /* 0x100fe20000004100 */
[----:B------:R-:W4:Y:S01]  /*15f0*/  LDL R104, [R1+0x28] ;  /* 0x0000280001687983 */ /* 0x000f220000100800 */
[----:B------:R-:W-:Y:S02]  /*1600*/  HADD2.F32 R89, -RZ, R113.H1_H1 ;  /* 0x30000071ff597230 */ /* 0x000fe40000004100 */
[----:B------:R-:W-:Y:S01]  /*1610*/  FADD.FTZ R144, R214, R144 ;  /* 0x00000090d6907221 */ /* 0x000fe20000010000 */
[--C-:B------:R-:W-:Y:S01]  /*1620*/  HADD2.F32 R101, -RZ, R115.reuse.H0_H0 ;  /* 0x20000073ff657230 */ /* 0x100fe20000004100 */
[----:B------:R-:W4:Y:S01]  /*1630*/  LDL R113, [R1+0x14] ;  /* 0x0000140001717983 */ /* 0x000f220000100800 */
[----:B------:R-:W-:Y:S02]  /*1640*/  HADD2.F32 R103, -RZ, R115.H1_H1 ;  /* 0x30000073ff677230 */ /* 0x000fe40000004100 */
[----:B------:R-:W-:Y:S01]  /*1650*/  FADD.FTZ R142, R212, R142 ;  /* 0x0000008ed48e7221 */ /* 0x000fe20000010000 */
[--C-:B------:R-:W-:Y:S01]  /*1660*/  HADD2.F32 R81, -RZ, R112.reuse.H0_H0 ;  /* 0x20000070ff517230 */ /* 0x100fe20000004100 */
[----:B------:R-:W4:Y:S01]  /*1670*/  LDL R115, [R1+0x1c] ;  /* 0x00001c0001737983 */ /* 0x000f220000100800 */
[----:B------:R-:W-:-:S02]  /*1680*/  HADD2.F32 R83, -RZ, R112.H1_H1 ;  /* 0x30000070ff537230 */ /* 0x000fc40000004100 */
[----:B------:R-:W-:Y:S01]  /*1690*/  FADD.FTZ R132, R79, R132 ;  /* 0x000000844f847221 */ /* 0x000fe20000010000 */
[----:B------:R-:W-:Y:S01]  /*16a0*/  HADD2.F32 R95, -RZ, R114.H0_H0 ;  /* 0x20000072ff5f7230 */ /* 0x000fe20000004100 */
[----:B------:R-:W4:Y:S01]  /*16b0*/  LDL R112, [R1+0x10] ;  /* 0x0000100001707983 */ /* 0x000f220000100800 */
[----:B------:R-:W-:Y:S01]  /*16c0*/  FADD.FTZ R136, R206, R136 ;  /* 0x00000088ce887221 */ /* 0x000fe20000010000 */
[----:B------:R-:W-:Y:S01]  /*16d0*/  FADD.FTZ R134, R78, R134 ;  /* 0x000000864e867221 */ /* 0x000fe20000010000 */
[----:B------:R-:W0:Y:S08]  /*16e0*/  @P1 LDC.64 R76, c[0x0][0x438] ;  /* 0x00010e00ff4c1b82 */ /* 0x000e300000000a00 */
[----:B------:R-:W1:Y:S01]  /*16f0*/  @P1 LDC.64 R86, c[0x0][0x438] ;  /* 0x00010e00ff561b82 */ /* 0x000e620000000a00 */
[----:B--2---:R-:W-:-:S02]  /*1700*/  FMUL.FTZ R208, R106, R208 ;  /* 0x000000d06ad07220 */ /* 0x004fc40000410000 */
[----:B------:R-:W2:Y:S01]  /*1710*/  LDL R106, [R1+0x20] ;  /* 0x00002000016a7983 */ /* 0x000ea20000100800 */
[----:B---3--:R-:W-:-:S03]  /*1720*/  FMUL.FTZ R210, R107, R210 ;  /* 0x000000d26bd27220 */ /* 0x008fc60000410000 */
[----:B------:R-:W3:Y:S01]  /*1730*/  LDL R107, [R1+0x24] ;  /* 0x00002400016b7983 */ /* 0x000ee20000100800 */
[----:B------:R-:W-:-:S03]  /*1740*/  HADD2.F32 R99, -RZ, R114.H1_H1 ;  /* 0x30000072ff637230 */ /* 0x000fc60000004100 */
[----:B------:R-:W3:Y:S01]  /*1750*/  LDL R114, [R1+0x18] ;  /* 0x0000180001727983 */ /* 0x000ee20000100800 */
[C---:B------:R-:W-:Y:S01]  /*1760*/  FMUL.FTZ R0, R158.reuse, R192 ;  /* 0x000000c09e007220 */ /* 0x040fe20000410000 */
[----:B------:R-:W-:-:S03]  /*1770*/  FMUL.FTZ R215, R158, R215 ;  /* 0x000000d79ed77220 */ /* 0x000fc60000410000 */
[-C--:B------:R-:W-:Y:S01]  /*1780*/  FFMA.FTZ R156, R0, R214.reuse, R156 ;  /* 0x000000d6009c7223 */ /* 0x080fe2000001009c */
[----:B----4-:R-:W-:Y:S02]  /*1790*/  FMUL.FTZ R214, R111, R214 ;  /* 0x000000d66fd67220 */ /* 0x010fe40000410000 */
[----:B------:R-:W4:Y:S01]  /*17a0*/  LDL R111, [R1+0xc] ;  /* 0x00000c00016f7983 */ /* 0x000f220000100800 */
[-C--:B------:R-:W-:Y:S01]  /*17b0*/  FFMA.FTZ R143, R215, R212.reuse, R143 ;  /* 0x000000d4d78f7223 */ /* 0x080fe2000001008f */
[----:B------:R-:W-:Y:S01]  /*17c0*/  FMUL.FTZ R205, R158, R205 ;  /* 0x000000cd9ecd7220 */ /* 0x000fe20000410000 */
[----:B------:R-:W-:Y:S01]  /*17d0*/  FMUL.FTZ R212, R110, R212 ;  /* 0x000000d46ed47220 */ /* 0x000fe20000410000 */
[C---:B------:R-:W-:Y:S01]  /*17e0*/  FMUL.FTZ R209, R158.reuse, R209 ;  /* 0x000000d19ed17220 */ /* 0x040fe20000410000 */
[----:B------:R-:W4:Y:S01]  /*17f0*/  LDL R110, [R1+0x8] ;  /* 0x00000800016e7983 */ /* 0x000f220000100800 */
[----:B------:R-:W-:Y:S01]  /*1800*/  FMUL.FTZ R207, R158, R207 ;  /* 0x000000cf9ecf7220 */ /* 0x000fe20000410000 */
[----:B------:R-:W-:Y:S01]  /*1810*/  FFMA.FTZ R133, R205, R79, R133 ;  /* 0x0000004fcd857223 */ /* 0x000fe20000010085 */
[-C--:B------:R-:W-:Y:S01]  /*1820*/  FFMA.FTZ R137, R209, R206.reuse, R137 ;  /* 0x000000ced1897223 */ /* 0x080fe20000010089 */
[----:B------:R-:W-:Y:S01]  /*1830*/  FMUL.FTZ R206, R105, R206 ;  /* 0x000000ce69ce7220 */ /* 0x000fe20000410000 */
[-C--:B------:R-:W-:Y:S01]  /*1840*/  FFMA.FTZ R135, R207, R78.reuse, R135 ;  /* 0x0000004ecf877223 */ /* 0x080fe20000010087 */
[----:B------:R-:W-:Y:S01]  /*1850*/  FMUL.FTZ R105, R104, R78 ;  /* 0x0000004e68697220 */ /* 0x000fe20000410000 */
[----:B0-----:R-:W-:-:S04]  /*1860*/  @P1 IMAD.WIDE.U32 R76, R174, 0x10, R76 ;  /* 0x00000010ae4c1825 */ /* 0x001fc800078e004c */
[----:B-1----:R-:W-:Y:S01]  /*1870*/  @P1 IMAD.WIDE.U32 R86, R157, 0x10, R86 ;  /* 0x000000109d561825 */ /* 0x002fe200078e0056 */
[----:B------:R0:W5:Y:S03]  /*1880*/  @P1 LDG.E.128 R64, desc[UR10][R76.64] ;  /* 0x0000000a4c401981 */ /* 0x000166000c1e1d00 */
[--C-:B------:R-:W-:Y:S01]  /*1890*/  HADD2.F32 R224, -RZ, R90.reuse.H0_H0 ;  /* 0x2000005affe07230 */ /* 0x100fe20000004100 */
[----:B------:R1:W5:Y:S01]  /*18a0*/  @P1 LDG.E.128 R48, desc[UR10][R86.64] ;  /* 0x0000000a56301981 */ /* 0x000362000c1e1d00 */
[----:B------:R-:W-:Y:S02]  /*18b0*/  HADD2.F32 R226, -RZ, R90.H1_H1 ;  /* 0x3000005affe27230 */ /* 0x000fe40000004100 */
[--C-:B------:R-:W-:Y:S02]  /*18c0*/  HADD2.F32 R227, -RZ, R91.reuse.H0_H0 ;  /* 0x2000005bffe37230 */ /* 0x100fe40000004100 */
[----:B------:R-:W-:-:S02]  /*18d0*/  HADD2.F32 R228, -RZ, R91.H1_H1 ;  /* 0x3000005bffe47230 */ /* 0x000fc40000004100 */
[----:B0-----:R-:W-:-:S04]  /*18e0*/  IMAD.WIDE.U32 R76, R174, 0x8, R218 ;  /* 0x00000008ae4c7825 */ /* 0x001fc800078e00da */
[--C-:B------:R-:W-:Y:S02]  /*18f0*/  IMAD.WIDE.U32 R96, R173, 0x8, R218.reuse ;  /* 0x00000008ad607825 */ /* 0x100fe400078e00da */
[----:B------:R-:W5:Y:S02]  /*1900*/  LDG.E.64 R76, desc[UR10][R76.64] ;  /* 0x0000000a4c4c7981 */ /* 0x000f64000c1e1b00 */
[--C-:B------:R-:W-:Y:S02]  /*1910*/  IMAD.WIDE.U32 R92, R172, 0x8, R218.reuse ;  /* 0x00000008ac5c7825 */ /* 0x100fe400078e00da */
[----:B------:R-:W5:Y:S02]  /*1920*/  LDG.E.64 R96, desc[UR10][R96.64] ;  /* 0x0000000a60607981 */ /* 0x000f64000c1e1b00 */
[--C-:B------:R-:W-:Y:S02]  /*1930*/  IMAD.WIDE.U32 R90, R159, 0x8, R218.reuse ;  /* 0x000000089f5a7825 */ /* 0x100fe400078e00da */
[----:B------:R-:W5:Y:S02]  /*1940*/  LDG.E.64 R92, desc[UR10][R92.64] ;  /* 0x0000000a5c5c7981 */ /* 0x000f64000c1e1b00 */
[----:B-1----:R-:W-:-:S02]  /*1950*/  IMAD.WIDE.U32 R86, R157, 0x8, R218 ;  /* 0x000000089d567825 */ /* 0x002fc400078e00da */
[----:B------:R-:W5:Y:S04]  /*1960*/  LDG.E.64 R90, desc[UR10][R90.64] ;  /* 0x0000000a5a5a7981 */ /* 0x000f68000c1e1b00 */
[----:B------:R-:W5:Y:S01]  /*1970*/  LDG.E.64 R86, desc[UR10][R86.64] ;  /* 0x0000000a56567981 */ /* 0x000f62000c1e1b00 */
[----:B--2---:R-:W-:-:S03]  /*1980*/  FMUL.FTZ R78, R106, R194 ;  /* 0x000000c26a4e7220 */ /* 0x004fc60000410000 */
[----:B------:R-:W2:Y:S01]  /*1990*/  LDL R106, [R1] ;  /* 0x00000000016a7983 */ /* 0x000ea20000100800 */
[----:B---3--:R-:W-:-:S03]  /*19a0*/  FMUL.FTZ R79, R107, R79 ;  /* 0x0000004f6b4f7220 */ /* 0x008fc60000410000 */
[----:B------:R-:W3:Y:S01]  /*19b0*/  LDL R107, [R1+0x4] ;  /* 0x00000400016b7983 */ /* 0x000ee20000100800 */
[C---:B------:R-:W-:Y:S01]  /*19c0*/  FMUL.FTZ R201, R158.reuse, R201 ;  /* 0x000000c99ec97220 */ /* 0x040fe20000410000 */
[----:B------:R-:W-:Y:S01]  /*19d0*/  FMUL.FTZ R204, R158, R204 ;  /* 0x000000cc9ecc7220 */ /* 0x000fe20000410000 */
[----:B------:R-:W-:Y:S01]  /*19e0*/  FADD.FTZ R123, R198, R123 ;  /* 0x0000007bc67b7221 */ /* 0x000fe20000010000 */
[----:B------:R-:W-:Y:S01]  /*19f0*/  FADD.FTZ R128, R202, R128 ;  /* 0x00000080ca807221 */ /* 0x000fe20000010000 */
[----:B------:R-:W-:Y:S01]  /*1a00*/  FFMA.FTZ R125, R201, R198, R125 ;  /* 0x000000c6c97d7223 */ /* 0x000fe2000001007d */
[----:B------:R-:W-:Y:S01]  /*1a10*/  FFMA.FTZ R129, R204, R202, R129 ;  /* 0x000000cacc817223 */ /* 0x000fe20000010081 */
[----:B------:R-:W-:Y:S01]  /*1a20*/  FMUL.FTZ R198, R113, R198 ;  /* 0x000000c671c67220 */ /* 0x000fe20000410000 */
[----:B------:R-:W-:Y:S01]  /*1a30*/  FMUL.FTZ R202, R115, R202 ;  /* 0x000000ca73ca7220 */ /* 0x000fe20000410000 */
[----:B------:R-:W-:Y:S01]  /*1a40*/  FADD.FTZ R113, RZ, R214 ;  /* 0x000000d6ff717221 */ /* 0x000fe20000010000 */
[----:B------:R-:W-:-:S03]  /*1a50*/  FFMA.FTZ R115, R0, R214, RZ ;  /* 0x000000d600737223 */ /* 0x000fc600000100ff */
        /* <DEDUP_REMOVED lines=10> */
[C---:B------:R-:W-:Y:S02]  /*1b00*/  FMUL.FTZ R104, R158.reuse, R188 ;  /* 0x000000bc9e687220 */ /* 0x040fe40000410000 */
[----:B------:R-:W-:Y:S01]  /*1b10*/  FADD.FTZ R113, R79, R113 ;  /* 0x000000714f717221 */ /* 0x000fe20000010000 */
[----:B------:R-:W-:Y:S01]  /*1b20*/  FFMA.FTZ R115, R205, R79, R115 ;  /* 0x0000004fcd737223 */ /* 0x000fe20000010073 */
[C---:B------:R-:W-:Y:S01]  /*1b30*/  FMUL.FTZ R203, R158.reuse, R203 ;  /* 0x000000cb9ecb7220 */ /* 0x040fe20000410000 */
[----:B------:R-:W-:Y:S01]  /*1b40*/  FMUL.FTZ R199, R158, R199 ;  /* 0x000000c79ec77220 */ /* 0x000fe20000410000 */
[----:B------:R-:W-:Y:S01]  /*1b50*/  FADD.FTZ R113, R78, R113 ;  /* 0x000000714e717221 */ /* 0x000fe20000010000 */
[----:B------:R-:W-:Y:S01]  /*1b60*/  FFMA.FTZ R115, R104, R78, R115 ;  /* 0x0000004e68737223 */ /* 0x000fe20000010073 */
[----:B------:R-:W-:Y:S01]  /*1b70*/  FADD.FTZ R126, R200, R126 ;  /* 0x0000007ec87e7221 */ /* 0x000fe20000010000 */
[-C--:B------:R-:W-:Y:S01]  /*1b80*/  FFMA.FTZ R127, R203, R200.reuse, R127 ;  /* 0x000000c8cb7f7223 */ /* 0x080fe2000001007f */
[----:B------:R-:W-:Y:S01]  /*1b90*/  FMUL.FTZ R200, R114, R200 ;  /* 0x000000c872c87220 */ /* 0x000fe20000410000 */
[----:B------:R-:W-:Y:S01]  /*1ba0*/  FADD.FTZ R113, R202, R113 ;  /* 0x00000071ca717221 */ /* 0x000fe20000010000 */
[----:B------:R-:W-:Y:S01]  /*1bb0*/  FADD.FTZ R122, R196, R122 ;  /* 0x0000007ac47a7221 */ /* 0x000fe20000010000 */
[----:B------:R-:W-:Y:S01]  /*1bc0*/  FFMA.FTZ R124, R199, R196, R124 ;  /* 0x000000c4c77c7223 */ /* 0x000fe2000001007c */
[----:B------:R-:W-:Y:S01]  /*1bd0*/  FFMA.FTZ R115, R204, R202, R115 ;  /* 0x000000cacc737223 */ /* 0x000fe20000010073 */
[----:B------:R-:W-:Y:S01]  /*1be0*/  FMUL.FTZ R196, R112, R196 ;  /* 0x000000c470c47220 */ /* 0x000fe20000410000 */
[----:B------:R-:W-:Y:S01]  /*1bf0*/  FMUL.FTZ R112, R158, R216 ;  /* 0x000000d89e707220 */ /* 0x000fe20000410000 */
[----:B------:R-:W-:Y:S01]  /*1c00*/  FADD.FTZ R216, R200, R113 ;  /* 0x00000071c8d87221 */ /* 0x000fe20000010000 */
[----:B------:R-:W-:Y:S01]  /*1c10*/  FFMA.FTZ R115, R203, R200, R115 ;  /* 0x000000c8cb737223 */ /* 0x000fe20000010073 */
[----:B------:R-:W-:-:S02]  /*1c20*/  HADD2.F32 R219, -RZ, R108.H0_H0 ;  /* 0x2000006cffdb7230 */ /* 0x000fc40000004100 */
[----:B------:R-:W-:Y:S01]  /*1c30*/  FADD.FTZ R216, R198, R216 ;  /* 0x000000d8c6d87221 */ /* 0x000fe20000010000 */
[----:B------:R-:W-:Y:S01]  /*1c40*/  FFMA.FTZ R115, R201, R198, R115 ;  /* 0x000000c6c9737223 */ /* 0x000fe20000010073 */
[----:B------:R-:W-:Y:S02]  /*1c50*/  HADD2.F32 R218, -RZ, R108.H1_H1 ;  /* 0x3000006cffda7230 */ /* 0x000fe40000004100 */
[----:B------:R-:W-:Y:S01]  /*1c60*/  FADD.FTZ R130, R194, R130 ;  /* 0x00000082c2827221 */ /* 0x000fe20000010000 */
[--C-:B------:R-:W-:Y:S02]  /*1c70*/  HADD2.F32 R108, -RZ, R109.reuse.H0_H0 ;  /* 0x2000006dff6c7230 */ /* 0x100fe40000004100 */
[----:B------:R-:W-:Y:S01]  /*1c80*/  FFMA.FTZ R131, R104, R194, R131 ;  /* 0x000000c268837223 */ /* 0x000fe20000010083 */
[----:B----4-:R-:W-:Y:S01]  /*1c90*/  FMUL.FTZ R194, R111, R224 ;  /* 0x000000e06fc27220 */ /* 0x010fe20000410000 */
[----:B------:R-:W-:Y:S01]  /*1ca0*/  FMUL.FTZ R114, R158, R163 ;  /* 0x000000a39e727220 */ /* 0x000fe20000410000 */
[----:B------:R-:W-:Y:S01]  /*1cb0*/  FADD.FTZ R216, R196, R216 ;  /* 0x000000d8c4d87221 */ /* 0x000fe20000010000 */
[----:B------:R-:W-:Y:S01]  /*1cc0*/  FMUL.FTZ R197, R158, R197 ;  /* 0x000000c59ec57220 */ /* 0x000fe20000410000 */
[----:B------:R-:W-:Y:S01]  /*1cd0*/  FFMA.FTZ R163, R199, R196, R115 ;  /* 0x000000c4c7a37223 */ /* 0x000fe20000010073 */
[----:B------:R-:W-:Y:S01]  /*1ce0*/  FMUL.FTZ R192, R110, R226 ;  /* 0x000000e26ec07220 */ /* 0x000fe20000410000 */
[----:B------:R-:W-:Y:S01]  /*1cf0*/  FADD.FTZ R44, R108, R44 ;  /* 0x0000002c6c2c7221 */ /* 0x000fe20000010000 */
[-C--:B------:R-:W-:Y:S01]  /*1d00*/  FFMA.FTZ R16, R114, R108.reuse, R16 ;  /* 0x0000006c72107223 */ /* 0x080fe20000010010 */
[----:B------:R-:W-:Y:S01]  /*1d10*/  FMUL.FTZ R115, R242, R108 ;  /* 0x0000006cf2737220 */ /* 0x000fe20000410000 */
[----:B------:R-:W-:Y:S01]  /*1d20*/  FADD.FTZ R216, R194, R216 ;  /* 0x000000d8c2d87221 */ /* 0x000fe20000010000 */
[----:B------:R-:W-:Y:S01]  /*1d30*/  FMUL.FTZ R195, R158, R195 ;  /* 0x000000c39ec37220 */ /* 0x000fe20000410000 */
[----:B------:R-:W-:Y:S01]  /*1d40*/  FFMA.FTZ R108, R197, R194, R163 ;  /* 0x000000c2c56c7223 */ /* 0x000fe200000100a3 */
[----:B------:R-:W-:-:S02]  /*1d50*/  HADD2.F32 R109, -RZ, R109.H1_H1 ;  /* 0x3000006dff6d7230 */ /* 0x000fc40000004100 */
[----:B------:R-:W-:Y:S01]  /*1d60*/  FMUL.FTZ R162, R158, R162 ;  /* 0x000000a29ea27220 */ /* 0x000fe20000410000 */
[----:B------:R-:W-:Y:S01]  /*1d70*/  FADD.FTZ R216, R192, R216 ;  /* 0x000000d8c0d87221 */ /* 0x000fe20000010000 */
[----:B------:R-:W-:Y:S01]  /*1d80*/  FMUL.FTZ R193, R158, R193 ;  /* 0x000000c19ec17220 */ /* 0x000fe20000410000 */
[----:B------:R-:W-:Y:S01]  /*1d90*/  FFMA.FTZ R108, R195, R192, R108 ;  /* 0x000000c0c36c7223 */ /* 0x000fe2000001006c */
[----:B------:R-:W-:Y:S01]  /*1da0*/  FADD.FTZ R45, R109, R45 ;  /* 0x0000002d6d2d7221 */ /* 0x000fe20000010000 */
[-C--:B------:R-:W-:Y:S01]  /*1db0*/  FFMA.FTZ R17, R162, R109.reuse, R17 ;  /* 0x0000006da2117223 */ /* 0x080fe20000010011 */
[----:B------:R-:W-:Y:S01]  /*1dc0*/  FMUL.FTZ R163, R241, R109 ;  /* 0x0000006df1a37220 */ /* 0x000fe20000410000 */
[C---:B------:R-:W-:Y:S01]  /*1dd0*/  FMUL.FTZ R191, R158.reuse, R191 ;  /* 0x000000bf9ebf7220 */ /* 0x040fe20000410000 */
[----:B------:R-:W-:Y:S01]  /*1de0*/  FMUL.FTZ R189, R158, R189 ;  /* 0x000000bd9ebd7220 */ /* 0x000fe20000410000 */
[----:B------:R-:W-:Y:S01]  /*1df0*/  FMUL.FTZ R188, R252, R220 ;  /* 0x000000dcfcbc7220 */ /* 0x000fe20000410000 */
[----:B------:R-:W-:Y:S01]  /*1e00*/  FMUL.FTZ R190, R158, R190 ;  /* 0x000000be9ebe7220 */ /* 0x000fe20000410000 */
[----:B------:R-:W-:Y:S01]  /*1e10*/  FADD.FTZ R35, R186, R35 ;  /* 0x00000023ba237221 */ /* 0x000fe20000010000 */
[----:B------:R-:W-:Y:S01]  /*1e20*/  FMUL.FTZ R187, R158, R187 ;  /* 0x000000bb9ebb7220 */ /* 0x000fe20000410000 */
[-C--:B------:R-:W-:Y:S01]  /*1e30*/  FFMA.FTZ R7, R189, R186.reuse, R7 ;  /* 0x000000babd077223 */ /* 0x080fe20000010007 */
[----:B------:R-:W-:Y:S01]  /*1e40*/  FMUL.FTZ R186, R251, R186 ;  /* 0x000000bafbba7220 */ /* 0x000fe20000410000 */
[----:B------:R-:W-:Y:S01]  /*1e50*/  FADD.FTZ R36, R184, R36 ;  /* 0x00000024b8247221 */ /* 0x000fe20000010000 */
[----:B------:R-:W-:Y:S01]  /*1e60*/  FMUL.FTZ R185, R158, R185 ;  /* 0x000000b99eb97220 */ /* 0x000fe20000410000 */
[-C--:B------:R-:W-:Y:S01]  /*1e70*/  FFMA.FTZ R8, R187, R184.reuse, R8 ;  /* 0x000000b8bb087223 */ /* 0x080fe20000010008 */
[----:B------:R-:W-:Y:S01]  /*1e80*/  FMUL.FTZ R184, R250, R184 ;  /* 0x000000b8fab87220 */ /* 0x000fe20000410000 */
[----:B------:R-:W-:Y:S01]  /*1e90*/  FADD.FTZ R37, R182, R37 ;  /* 0x00000025b6257221 */ /* 0x000fe20000010000 */
[C---:B------:R-:W-:Y:S01]  /*1ea0*/  FMUL.FTZ R183, R158.reuse, R183 ;  /* 0x000000b79eb77220 */ /* 0x040fe20000410000 */
        /* <DEDUP_REMOVED lines=8> */
[-C--:B------:R-:W-:Y:S01]  /*1f30*/  FFMA.FTZ R11, R180, R179.reuse, R11 ;  /* 0x000000b3b40b7223 */ /* 0x080fe2000001000b */
[----:B------:R-:W-:Y:S01]  /*1f40*/  FMUL.FTZ R179, R247, R179 ;  /* 0x000000b3f7b37220 */ /* 0x000fe20000410000 */
[----:B------:R-:W-:Y:S01]  /*1f50*/  FADD.FTZ R40, R177, R40 ;  /* 0x00000028b1287221 */ /* 0x000fe20000010000 */
[-C--:B------:R-:W-:Y:S01]  /*1f60*/  FFMA.FTZ R12, R178, R177.reuse, R12 ;  /* 0x000000b1b20c7223 */ /* 0x080fe2000001000c */
[----:B------:R-:W-:Y:S01]  /*1f70*/  FMUL.FTZ R176, R158, R176 ;  /* 0x000000b09eb07220 */ /* 0x000fe20000410000 */
[----:B------:R-:W-:Y:S01]  /*1f80*/  FMUL.FTZ R177, R246, R177 ;  /* 0x000000b1f6b17220 */ /* 0x000fe20000410000 */
[----:B------:R-:W-:-:S02]  /*1f90*/  FADD.FTZ R41, R175, R41 ;  /* 0x00000029af297221 */ /* 0x000fc40000010000 */
[-C--:B------:R-:W-:Y:S01]  /*1fa0*/  FFMA.FTZ R13, R176, R175.reuse, R13 ;  /* 0x000000afb00d7223 */ /* 0x080fe2000001000d */
[----:B------:R-:W-:Y:S01]  /*1fb0*/  FMUL.FTZ R175, R245, R175 ;  /* 0x000000aff5af7220 */ /* 0x000fe20000410000 */
[----:B------:R-:W-:Y:S01]  /*1fc0*/  FMUL.FTZ R111, R244, R219 ;  /* 0x000000dbf46f7220 */ /* 0x000fe20000410000 */
[C---:B------:R-:W-:Y:S01]  /*1fd0*/  FMUL.FTZ R110, R158.reuse, R217 ;  /* 0x000000d99e6e7220 */ /* 0x040fe20000410000 */
[----:B------:R-:W-:Y:S01]  /*1fe0*/  FMUL.FTZ R113, R243, R218 ;  /* 0x000000daf3717220 */ /* 0x000fe20000410000 */
[C---:B------:R-:W-:Y:S01]  /*1ff0*/  FMUL.FTZ R164, R158.reuse, R164 ;  /* 0x000000a49ea47220 */ /* 0x040fe20000410000 */
[----:B------:R-:W-:Y:S01]  /*2000*/  FADD.FTZ R221, R165, R221 ;  /* 0x000000dda5dd7221 */ /* 0x000fe20000010000 */
[----:B------:R-:W-:Y:S02]  /*2010*/  FMUL.FTZ R166, R158, R166 ;  /* 0x000000a69ea67220 */ /* 0x000fe40000410000 */
[-C--:B------:R-:W-:Y:S01]  /*2020*/  FFMA.FTZ R18, R164, R165.reuse, R18 ;  /* 0x000000a5a4127223 */ /* 0x080fe20000010012 */
[----:B------:R-:W-:Y:S01]  /*2030*/  FMUL.FTZ R165, R240, R165 ;  /* 0x000000a5f0a57220 */ /* 0x000fe20000410000 */
[----:B------:R-:W-:Y:S01]  /*2040*/  FADD.FTZ R222, R167, R222 ;  /* 0x000000dea7de7221 */ /* 0x000fe20000010000 */
[-C--:B------:R-:W-:Y:S01]  /*2050*/  FFMA.FTZ R19, R166, R167.reuse, R19 ;  /* 0x000000a7a6137223 */ /* 0x080fe20000010013 */
[C---:B------:R-:W-:Y:S01]  /*2060*/  FMUL.FTZ R168, R158.reuse, R168 ;  /* 0x000000a89ea87220 */ /* 0x040fe20000410000 */
[----:B------:R-:W-:Y:S01]  /*2070*/  FMUL.FTZ R167, R239, R167 ;  /* 0x000000a7efa77220 */ /* 0x000fe20000410000 */
[----:B------:R-:W-:Y:S01]  /*2080*/  FADD.FTZ R223, R169, R223 ;  /* 0x000000dfa9df7221 */ /* 0x000fe20000010000 */
[----:B------:R-:W-:Y:S01]  /*2090*/  FMUL.FTZ R170, R158, R170 ;  /* 0x000000aa9eaa7220 */ /* 0x000fe20000410000 */
        /* <DEDUP_REMOVED lines=37> */
[----:B------:R-:W-:Y:S01]  /*22f0*/  UMOV UR4, 0xffffffff ;  /* 0xffffffff00047882 */ /* 0x000fe20000000000 */
[----:B------:R-:W-:Y:S01]  /*2300*/  ISETP.NE.U32.AND P2, PT, RZ, UR14, PT ;  /* 0x0000000eff007c0c */ /* 0x000fe2000bf45070 */
[----:B------:R-:W-:Y:S01]  /*2310*/  FADD.FTZ R30, R224, R30 ;  /* 0x0000001ee01e7221 */ /* 0x000fe20000010000 */
        /* <DEDUP_REMOVED lines=14> */
[----:B--2---:R-:W-:Y:S01]  /*2400*/  FMUL.FTZ R106, R106, R228 ;  /* 0x000000e46a6a7220 */ /* 0x004fe20000410000 */
[----:B---3--:R-:W-:-:S04]  /*2410*/  FMUL.FTZ R107, R107, R227 ;  /* 0x000000e36b6b7220 */ /* 0x008fc80000410000 */
        /* <DEDUP_REMOVED lines=71> */
.L_x_1256:
[----:B------:R-:W-:Y:S01]  /*2890*/  FADD.FTZ R216, R108, R216 ;  /* 0x000000d86cd87221 */ /* 0x000fe20000010000 */
[----:B01----:R-:W-:-:S03]  /*28a0*/  FADD.FTZ R109, R109, R217 ;  /* 0x000000d96d6d7221 */ /* 0x003fc60000010000 */
        /* <DEDUP_REMOVED lines=66> */
.L_x_1206:
[-CC-:B------:R-:W-:Y:S01]  /*2cd0*/  FFMA.FTZ R71, R104, R109.reuse, R108.reuse ;  /* 0x0000006d68477223 */ /* 0x180fe2000001006c */
[-CC-:B------:R-:W-:Y:S01]  /*2ce0*/  FFMA.FTZ R69, R209, R109.reuse, R108.reuse ;  /* 0x0000006dd1457223 */ /* 0x180fe2000001006c */
[----:B------:R-:W-:Y:S01]  /*2cf0*/  FFMA.FTZ R68, R205, R109, R108 ;  /* 0x0000006dcd447223 */ /* 0x000fe2000001006c */
[----:B-----5:R-:W-:Y:S01]  /*2d00*/  ISETP.GE.U32.AND P2, PT, R76, RZ, PT ;  /* 0x000000ff4c00720c */ /* 0x020fe20003f46070 */
[----:B------:R-:W-:Y:S01]  /*2d10*/  FADD.FTZ R71, R78, -R71 ;  /* 0x800000474e477221 */ /* 0x000fe20000010000 */
[----:B------:R-:W-:Y:S01]  /*2d20*/  FADD.FTZ R69, R206, -R69 ;  /* 0x80000045ce457221 */ /* 0x000fe20000010000 */
[----:B------:R-:W-:Y:S01]  /*2d30*/  FADD.FTZ R79, R79, -R68 ;  /* 0x800000444f4f7221 */ /* 0x000fe20000010000 */
[C---:B------:R-:W-:Y:S01]  /*2d40*/  ISETP.GE.U32.AND.EX P2, PT, R77.reuse, 0x1000000, PT, P2 ;  /* 0x010000004d00780c */ /* 0x040fe20003f46120 */
[C---:B------:R-:W-:Y:S01]  /*2d50*/  FMUL.FTZ R71, R158.reuse, R71 ;  /* 0x000000479e477220 */ /* 0x040fe20000410000 */
[C---:B------:R-:W-:Y:S01]  /*2d60*/  FMUL.FTZ R70, R158.reuse, R69 ;  /* 0x000000459e467220 */ /* 0x040fe20000410000 */
[----:B------:R-:W-:Y:S01]  /*2d70*/  FMUL.FTZ R104, R158, R79 ;  /* 0x0000004f9e687220 */ /* 0x000fe20000410000 */
[----:B------:R-:W-:Y:S01]  /*2d80*/  LOP3.LUT P5, RZ, R77, 0xff0000, RZ, 0xc0, !PT ;  /* 0x00ff00004dff7812 */ /* 0x000fe200078ac0ff */
[----:B------:R-:W-:Y:S01]  /*2d90*/  FMUL.FTZ R68, R71, UR6 ;  /* 0x0000000647447c20 */ /* 0x000fe20008410000 */
[----:B------:R-:W-:Y:S01]  /*2da0*/  FMUL.FTZ R78, R70, UR6 ;  /* 0x00000006464e7c20 */ /* 0x000fe20008410000 */
[----:B------:R-:W-:Y:S01]  /*2db0*/  LOP3.LUT P4, RZ, R77, 0xff, RZ, 0xc0, !PT ;  /* 0x000000ff4dff7812 */ /* 0x000fe2000788c0ff */
[-CC-:B------:R-:W-:Y:S01]  /*2dc0*/  FFMA.FTZ R69, R0, R109.reuse, R108.reuse ;  /* 0x0000006d00457223 */ /* 0x180fe2000001006c */
[----:B------:R-:W-:Y:S01]  /*2dd0*/  LOP3.LUT P6, RZ, R76, 0xff0000, RZ, 0xc0, !PT ;  /* 0x00ff00004cff7812 */ /* 0x000fe200078cc0ff */
[-CC-:B------:R-:W-:Y:S01]  /*2de0*/  FFMA.FTZ R213, R213, R109.reuse, R108.reuse ;  /* 0x0000006dd5d57223 */ /* 0x180fe2000001006c */
[----:B------:R-:W-:Y:S01]  /*2df0*/  FSEL R79, R68, RZ, P2 ;  /* 0x000000ff444f7208 */ /* 0x000fe20001000000 */
[----:B------:R-:W-:Y:S01]  /*2e00*/  FMUL.FTZ R68, R104, UR6 ;  /* 0x0000000668447c20 */ /* 0x000fe20008410000 */
[----:B------:R-:W-:Y:S01]  /*2e10*/  FSEL R78, R78, RZ, P4 ;  /* 0x000000ff4e4e7208 */ /* 0x000fe20002000000 */
[-CC-:B------:R-:W-:Y:S01]  /*2e20*/  FFMA.FTZ R211, R211, R109.reuse, R108.reuse ;  /* 0x0000006dd3d37223 */ /* 0x180fe2000001006c */
[----:B------:R-:W-:Y:S01]  /*2e30*/  LOP3.LUT P2, RZ, R76, 0xff000000, RZ, 0xc0, !PT ;  /* 0xff0000004cff7812 */ /* 0x000fe2000784c0ff */
[-CC-:B------:R-:W-:Y:S01]  /*2e40*/  FFMA.FTZ R215, R215, R109.reuse, R108.reuse ;  /* 0x0000006dd7d77223 */ /* 0x180fe2000001006c */
[----:B------:R-:W-:Y:S01]  /*2e50*/  FSEL R68, R68, RZ, P5 ;  /* 0x000000ff44447208 */ /* 0x000fe20002800000 */
[----:B------:R-:W-:Y:S01]  /*2e60*/  FADD.FTZ R210, R210, -R213 ;  /* 0x800000d5d2d27221 */ /* 0x000fe20000010000 */
[----:B------:R-:W-:Y:S01]  /*2e70*/  LOP3.LUT P5, RZ, R76, 0xff, RZ, 0xc0, !PT ;  /* 0x000000ff4cff7812 */ /* 0x000fe200078ac0ff */
[----:B------:R-:W-:Y:S01]  /*2e80*/  FADD.FTZ R208, R208, -R211 ;  /* 0x800000d3d0d07221 */ /* 0x000fe20000010000 */
[----:B------:R-:W-:Y:S01]  /*2e90*/  LOP3.LUT P4, RZ, R76, 0xff00, RZ, 0xc0, !PT ;  /* 0x0000ff004cff7812 */ /* 0x000fe2000788c0ff */
[----:B------:R-:W-:Y:S01]  /*2ea0*/  FFMA.FTZ R76, R207, R109, R108 ;  /* 0x0000006dcf4c7223 */ /* 0x000fe2000001006c */
[----:B------:R-:W-:Y:S01]  /*2eb0*/  LOP3.LUT P3, RZ, R77, 0xff00, RZ, 0xc0, !PT ;  /* 0x0000ff004dff7812 */ /* 0x000fe2000786c0ff */
[----:B------:R-:W-:Y:S01]  /*2ec0*/  FADD.FTZ R212, R212, -R215 ;  /* 0x800000d7d4d47221 */ /* 0x000fe20000010000 */
[----:B------:R-:W-:Y:S01]  /*2ed0*/  FADD.FTZ R69, R214, -R69 ;  /* 0x80000045d6457221 */ /* 0x000fe20000010000 */
[----:B------:R-:W-:Y:S01]  /*2ee0*/  FADD.FTZ R105, R105, -R76 ;  /* 0x8000004c69697221 */ /* 0x000fe20000010000 */
[----:B------:R-:W-:Y:S01]  /*2ef0*/  F2FP.F16.F32.PACK_AB R79, R79, R68 ;  /* 0x000000444f4f723e */ /* 0x000fe200000000ff */
[C---:B------:R-:W-:Y:S01]  /*2f00*/  FMUL.FTZ R210, R158.reuse, R210 ;  /* 0x000000d29ed27220 */ /* 0x040fe20000410000 */
[C---:B------:R-:W-:Y:S01]  /*2f10*/  FMUL.FTZ R68, R158.reuse, R69 ;  /* 0x000000459e447220 */ /* 0x040fe20000410000 */
[----:B------:R-:W-:Y:S01]  /*2f20*/  FMUL.FTZ R105, R158, R105 ;  /* 0x000000699e697220 */ /* 0x000fe20000410000 */
[----:B------:R-:W-:Y:S01]  /*2f30*/  F2FP.F16.F32.PACK_AB R71, R71, R104 ;  /* 0x000000684747723e */ /* 0x000fe200000000ff */
[----:B------:R-:W-:-:S02]  /*2f40*/  FMUL.FTZ R76, R210, UR6 ;  /* 0x00000006d24c7c20 */ /* 0x000fc40008410000 */
[C---:B------:R-:W-:Y:S01]  /*2f50*/  FMUL.FTZ R0, R105.reuse, UR6 ;  /* 0x0000000669007c20 */ /* 0x040fe20008410000 */
[----:B------:R-:W-:Y:S01]  /*2f60*/  F2FP.F16.F32.PACK_AB R70, R105, R70 ;  /* 0x000000466946723e */ /* 0x000fe200000000ff */
[----:B------:R-:W-:Y:S01]  /*2f70*/  FMUL.FTZ R105, R158, R208 ;  /* 0x000000d09e697220 */ /* 0x000fe20000410000 */
[----:B------:R-:W-:Y:S02]  /*2f80*/  FSEL R76, R76, RZ, P6 ;  /* 0x000000ff4c4c7208 */ /* 0x000fe40003000000 */
[----:B------:R-:W-:Y:S01]  /*2f90*/  FSEL R77, R0, RZ, P3 ;  /* 0x000000ff004d7208 */ /* 0x000fe20001800000 */
[----:B------:R-:W-:Y:S01]  /*2fa0*/  FMUL.FTZ R0, R68, UR6 ;  /* 0x0000000644007c20 */ /* 0x000fe20008410000 */
[C---:B------:R-:W-:Y:S01]  /*2fb0*/  F2FP.F16.F32.PACK_AB R69, R105.reuse, R210 ;  /* 0x000000d26945723e */ /* 0x040fe200000000ff */
[----:B------:R-:W-:Y:S01]  /*2fc0*/  FMUL.FTZ R105, R105, UR6 ;  /* 0x0000000669697c20 */ /* 0x000fe20008410000 */
[----:B------:R-:W-:Y:S01]  /*2fd0*/  F2FP.F16.F32.PACK_AB R78, R77, R78 ;  /* 0x0000004e4d4e723e */ /* 0x000fe200000000ff */
[----:B------:R-:W-:Y:S01]  /*2fe0*/  FMUL.FTZ R77, R158, R212 ;  /* 0x000000d49e4d7220 */ /* 0x000fe20000410000 */
[----:B------:R-:W-:-:S02]  /*2ff0*/  FSEL R0, R0, RZ, P5 ;  /* 0x000000ff00007208 */ /* 0x000fc40002800000 */
[----:B------:R-:W-:Y:S02]  /*3000*/  FSEL R161, R105, RZ, P2 ;  /* 0x000000ff69a17208 */ /* 0x000fe40001000000 */
[C---:B------:R-:W-:Y:S01]  /*3010*/  F2FP.F16.F32.PACK_AB R68, R77.reuse, R68 ;  /* 0x000000444d44723e */ /* 0x040fe200000000ff */
[----:B------:R-:W-:-:S05]  /*3020*/  FMUL.FTZ R77, R77, UR6 ;  /* 0x000000064d4d7c20 */ /* 0x000fca0008410000 */
[----:B------:R-:W-:Y:S02]  /*3030*/  FSEL R105, R77, RZ, P4 ;  /* 0x000000ff4d697208 */ /* 0x000fe40002000000 */
[----:B------:R-:W-:Y:S02]  /*3040*/  F2FP.F16.F32.PACK_AB R77, R161, R76 ;  /* 0x0000004ca14d723e */ /* 0x000fe400000000ff */
[----:B------:R-:W-:Y:S01]  /*3050*/  F2FP.F16.F32.PACK_AB R76, R105, R0 ;  /* 0x00000000694c723e */ /* 0x000fe200000000ff */
[----:B------:R-:W-:Y:S06]  /*3060*/  BRA `(.L_x_1207) ;  /* 0x0000001c00547947 */ /* 0x000fec0003800000 */
.L_x_1205:
[----:B------:R-:W-:Y:S01]  /*3070*/  UMOV UR4, UR8 ;  /* 0x0000000800047c82 */ /* 0x000fe20008000000 */
[----:B------:R-:W-:Y:S01]  /*3080*/  UMOV UR5, UR9 ;  /* 0x0000000900057c82 */ /* 0x000fe20008000000 */
[----:B------:R-:W-:-:S04]  /*3090*/  UISETP.NE.U32.AND UP0, UPT, UR4, URZ, UPT ;  /* 0x000000ff0400728c */ /* 0x000fc8000bf05070 */
[----:B------:R-:W-:-:S09]  /*30a0*/  UISETP.NE.AND.EX UP0, UPT, UR5, URZ, UPT, UP0 ;  /* 0x000000ff0500728c */ /* 0x000fd2000bf05300 */
[----:B------:R-:W-:Y:S05]  /*30b0*/  BRA.U UP0, `(.L_x_1208) ;  /* 0x0000000100f87547 */ /* 0x000fea000b800000 */
[-CC-:B------:R-:W-:Y:S01]  /*30c0*/  FFMA.FTZ R205, R205, R109.reuse, R108.reuse ;  /* 0x0000006dcdcd7223 */ /* 0x180fe2000001006c */
[-CC-:B------:R-:W-:Y:S01]  /*30d0*/  FFMA.FTZ R104, R104, R109.reuse, R108.reuse ;  /* 0x0000006d68687223 */ /* 0x180fe2000001006c */
[----:B------:R-:W-:Y:S01]  /*30e0*/  FFMA.FTZ R209, R209, R109, R108 ;  /* 0x0000006dd1d17223 */ /* 0x000fe2000001006c */
[----:B-----5:R-:W-:Y:S01]  /*30f0*/  ISETP.GE.U32.AND P2, PT, R76, RZ, PT ;  /* 0x000000ff4c00720c */ /* 0x020fe20003f46070 */
[----:B------:R-:W-:Y:S01]  /*3100*/  FADD.FTZ R205, R79, -R205 ;  /* 0x800000cd4fcd7221 */ /* 0x000fe20000010000 */
[--C-:B------:R-:W-:Y:S02]  /*3110*/  HADD2.F32 R79, -RZ, R67.reuse.H1_H1 ;  /* 0x30000043ff4f7230 */ /* 0x100fe40000004100 */
[----:B------:R-:W-:Y:S01]  /*3120*/  FADD.FTZ R78, R78, -R104 ;  /* 0x800000684e4e7221 */ /* 0x000fe20000010000 */
[----:B------:R-:W-:Y:S02]  /*3130*/  HADD2.F32 R104, -RZ, R66.H0_H0 ;  /* 0x20000042ff687230 */ /* 0x000fe40000004100 */
[----:B------:R-:W-:Y:S01]  /*3140*/  FADD.FTZ R209, R206, -R209 ;  /* 0x800000d1ced17221 */ /* 0x000fe20000010000 */
[----:B------:R-:W-:Y:S01]  /*3150*/  LOP3.LUT P5, RZ, R77, 0xff0000, RZ, 0xc0, !PT ;  /* 0x00ff00004dff7812 */ /* 0x000fe200078ac0ff */
[----:B------:R-:W-:Y:S01]  /*3160*/  FFMA.FTZ R78, R158, R78, R79 ;  /* 0x0000004e9e4e7223 */ /* 0x000fe2000001004f */
[----:B------:R-:W-:-:S02]  /*3170*/  HADD2.F32 R79, -RZ, R67.H0_H0 ;  /* 0x20000043ff4f7230 */ /* 0x000fc40000004100 */
[----:B------:R-:W-:Y:S01]  /*3180*/  FFMA.FTZ R104, R158, R209, R104 ;  /* 0x000000d19e687223 */ /* 0x000fe20000010068 */
[C---:B------:R-:W-:Y:S01]  /*3190*/  LOP3.LUT P4, RZ, R77.reuse, 0xff, RZ, 0xc0, !PT ;  /* 0x000000ff4dff7812 */ /* 0x040fe2000788c0ff */
[----:B------:R-:W-:Y:S01]  /*31a0*/  FMUL.FTZ R78, R78, UR6 ;  /* 0x000000064e4e7c20 */ /* 0x000fe20008410000 */
[----:B------:R-:W-:Y:S01]  /*31b0*/  ISETP.GE.U32.AND.EX P2, PT, R77, 0x1000000, PT, P2 ;  /* 0x010000004d00780c */ /* 0x000fe20003f46120 */
[----:B------:R-:W-:Y:S01]  /*31c0*/  FFMA.FTZ R79, R158, R205, R79 ;  /* 0x000000cd9e4f7223 */ /* 0x000fe2000001004f */
[----:B------:R-:W-:Y:S01]  /*31d0*/  FMUL.FTZ R104, R104, UR6 ;  /* 0x0000000668687c20 */ /* 0x000fe20008410000 */
[----:B------:R-:W-:Y:S01]  /*31e0*/  LOP3.LUT P6, RZ, R76, 0xff0000, RZ, 0xc0, !PT ;  /* 0x00ff00004cff7812 */ /* 0x000fe200078cc0ff */
[-CC-:B------:R-:W-:Y:S01]  /*31f0*/  FFMA.FTZ R213, R213, R109.reuse, R108.reuse ;  /* 0x0000006dd5d57223 */ /* 0x180fe2000001006c */
[----:B------:R-:W-:Y:S01]  /*3200*/  FMUL.FTZ R79, R79, UR6 ;  /* 0x000000064f4f7c20 */ /* 0x000fe20008410000 */
[----:B------:R-:W-:Y:S01]  /*3210*/  FSEL R78, R78, RZ, P2 ;  /* 0x000000ff4e4e7208 */ /* 0x000fe20001000000 */
[-CC-:B------:R-:W-:Y:S01]  /*3220*/  FFMA.FTZ R211, R211, R109.reuse, R108.reuse ;  /* 0x0000006dd3d37223 */ /* 0x180fe2000001006c */
[----:B------:R-:W-:Y:S01]  /*3230*/  FSEL R104, R104, RZ, P4 ;  /* 0x000000ff68687208 */ /* 0x000fe20002000000 */
[----:B------:R-:W-:Y:S01]  /*3240*/  FADD.FTZ R210, R210, -R213 ;  /* 0x800000d5d2d27221 */ /* 0x000fe20000010000 */
[----:B------:R-:W-:Y:S01]  /*3250*/  FSEL R79, R79, RZ, P5 ;  /* 0x000000ff4f4f7208 */ /* 0x000fe20002800000 */
[-CC-:B------:R-:W-:Y:S01]  /*3260*/  FFMA.FTZ R215, R215, R109.reuse, R108.reuse ;  /* 0x0000006dd7d77223 */ /* 0x180fe2000001006c */
[C---:B------:R-:W-:Y:S01]  /*3270*/  LOP3.LUT P2, RZ, R76.reuse, 0xff000000, RZ, 0xc0, !PT ;  /* 0xff0000004cff7812 */ /* 0x040fe2000784c0ff */
[----:B------:R-:W-:Y:S01]  /*3280*/  HADD2.F32 R161, -RZ, R65.H1_H1 ;  /* 0x30000041ffa17230 */ /* 0x000fe20000004100 */
[----:B------:R-:W-:Y:S01]  /*3290*/  LOP3.LUT P5, RZ, R76, 0xff, RZ, 0xc0, !PT ;  /* 0x000000ff4cff7812 */ /* 0x000fe200078ac0ff */
[----:B------:R-:W-:Y:S01]  /*32a0*/  FADD.FTZ R208, R208, -R211 ;  /* 0x800000d3d0d07221 */ /* 0x000fe20000010000 */
[----:B------:R-:W-:Y:S01]  /*32b0*/  LOP3.LUT P4, RZ, R76, 0xff00, RZ, 0xc0, !PT ;  /* 0x0000ff004cff7812 */ /* 0x000fe2000788c0ff */
[----:B------:R-:W-:Y:S01]  /*32c0*/  FFMA.FTZ R76, R207, R109, R108 ;  /* 0x0000006dcf4c7223 */ /* 0x000fe2000001006c */
[----:B------:R-:W-:Y:S01]  /*32d0*/  LOP3.LUT P3, RZ, R77, 0xff00, RZ, 0xc0, !PT ;  /* 0x0000ff004dff7812 */ /* 0x000fe2000786c0ff */
[----:B------:R-:W-:Y:S01]  /*32e0*/  HADD2.F32 R77, -RZ, R66.H1_H1 ;  /* 0x30000042ff4d7230 */ /* 0x000fe20000004100 */
[----:B------:R-:W-:Y:S01]  /*32f0*/  F2FP.F16.F32.PACK_AB R79, R78, R79 ;  /* 0x0000004f4e4f723e */ /* 0x000fe200000000ff */
[----:B------:R-:W-:Y:S01]  /*3300*/  FADD.FTZ R76, R105, -R76 ;  /* 0x8000004c694c7221 */ /* 0x000fe20000010000 */
[----:B------:R-:W-:Y:S01]  /*3310*/  FFMA.FTZ R105, R0, R109, R108 ;  /* 0x0000006d00697223 */ /* 0x000fe2000001006c */
[----:B------:R-:W-:Y:S01]  /*3320*/  FADD.FTZ R212, R212, -R215 ;  /* 0x800000d7d4d47221 */ /* 0x000fe20000010000 */
[C---:B------:R-:W-:Y:S01]  /*3330*/  FFMA.FTZ R161, R158.reuse, R208, R161 ;  /* 0x000000d09ea17223 */ /* 0x040fe200000100a1 */
[----:B------:R-:W-:-:S03]  /*3340*/  FFMA.FTZ R77, R158, R76, R77 ;  /* 0x0000004c9e4d7223 */ /* 0x000fc6000001004d */
[----:B------:R-:W-:Y:S01]  /*3350*/  FMUL.FTZ R161, R161, UR6 ;  /* 0x00000006a1a17c20 */ /* 0x000fe20008410000 */
[----:B------:R-:W-:Y:S01]  /*3360*/  FMUL.FTZ R0, R77, UR6 ;  /* 0x000000064d007c20 */ /* 0x000fe20008410000 */
[----:B------:R-:W-:-:S03]  /*3370*/  FADD.FTZ R77, R214, -R105 ;  /* 0x80000069d64d7221 */ /* 0x000fc60000010000 */
[----:B------:R-:W-:Y:S02]  /*3380*/  FSEL R76, R161, RZ, P2 ;  /* 0x000000ffa14c7208 */ /* 0x000fe40001000000 */
[----:B------:R-:W-:Y:S01]  /*3390*/  FSEL R105, R0, RZ, P3 ;  /* 0x000000ff00697208 */ /* 0x000fe20001800000 */
[----:B------:R-:W-:-:S03]  /*33a0*/  HADD2.F32 R0, -RZ, R64.H0_H0 ;  /* 0x20000040ff007230 */ /* 0x000fc60000004100 */
[----:B------:R-:W-:Y:S01]  /*33b0*/  F2FP.F16.F32.PACK_AB R78, R105, R104 ;  /* 0x00000068694e723e */ /* 0x000fe200000000ff */
[----:B------:R-:W-:Y:S02]  /*33c0*/  HADD2.F32 R105, -RZ, R65.H0_H0 ;  /* 0x20000041ff697230 */ /* 0x000fe40000004100 */
[----:B------:R-:W-:-:S03]  /*33d0*/  FFMA.FTZ R0, R158, R77, R0 ;  /* 0x0000004d9e007223 */ /* 0x000fc60000010000 */
[----:B------:R-:W-:Y:S01]  /*33e0*/  FFMA.FTZ R210, R158, R210, R105 ;  /* 0x000000d29ed27223 */ /* 0x000fe20000010069 */
[----:B------:R-:W-:Y:S02]  /*33f0*/  HADD2.F32 R105, -RZ, R64.H1_H1 ;  /* 0x30000040ff697230 */ /* 0x000fe40000004100 */
[----:B------:R-:W-:Y:S01]  /*3400*/  FMUL.FTZ R0, R0, UR6 ;  /* 0x0000000600007c20 */ /* 0x000fe20008410000 */
[----:B------:R-:W-:Y:S02]  /*3410*/  FMUL.FTZ R210, R210, UR6 ;  /* 0x00000006d2d27c20 */ /* 0x000fe40008410000 */
[----:B------:R-:W-:Y:S02]  /*3420*/  FFMA.FTZ R105, R158, R212, R105 ;  /* 0x000000d49e697223 */ /* 0x000fe40000010069 */
[----:B------:R-:W-:Y:S02]  /*3430*/  FSEL R0, R0, RZ, P5 ;  /* 0x000000ff00007208 */ /* 0x000fe40002800000 */
[----:B------:R-:W-:Y:S01]  /*3440*/  FSEL R77, R210, RZ, P6 ;  /* 0x000000ffd24d7208 */ /* 0x000fe20003000000 */
[----:B------:R-:W-:-:S03]  /*3450*/  FMUL.FTZ R105, R105, UR6 ;  /* 0x0000000669697c20 */ /* 0x000fc60008410000 */
[----:B------:R-:W-:Y:S02]  /*3460*/  F2FP.F16.F32.PACK_AB R77, R76, R77 ;  /* 0x0000004d4c4d723e */ /* 0x000fe400000000ff */
[----:B------:R-:W-:-:S04]  /*3470*/  FSEL R105, R105, RZ, P4 ;  /* 0x000000ff69697208 */ /* 0x000fc80002000000 */
[----:B------:R-:W-:Y:S01]  /*3480*/  F2FP.F16.F32.PACK_AB R76, R105, R0 ;  /* 0x00000000694c723e */ /* 0x000fe200000000ff */
[----:B------:R-:W-:Y:S06]  /*3490*/  BRA `(.L_x_1207) ;  /* 0x0000001800487947 */ /* 0x000fec0003800000 */
.L_x_1208:
[-CC-:B------:R-:W-:Y:S01]  /*34a0*/  FFMA.FTZ R68, R205, R109.reuse, R108.reuse ;  /* 0x0000006dcd447223 */ /* 0x180fe2000001006c */
[-CC-:B------:R-:W-:Y:S01]  /*34b0*/  FFMA.FTZ R69, R209, R109.reuse, R108.reuse ;  /* 0x0000006dd1457223 */ /* 0x180fe2000001006c */
[----:B------:R-:W-:Y:S01]  /*34c0*/  FFMA.FTZ R161, R104, R109, R108 ;  /* 0x0000006d68a17223 */ /* 0x000fe2000001006c */
[--C-:B-----5:R-:W-:Y:S02]  /*34d0*/  HADD2.F32 R104, -RZ, R67.reuse.H1_H1 ;  /* 0x30000043ff687230 */ /* 0x120fe40000004100 */
[----:B------:R-:W-:Y:S01]  /*34e0*/  FADD.FTZ R71, R79, -R68 ;  /* 0x800000444f477221 */ /* 0x000fe20000010000 */
[----:B------:R-:W-:Y:S02]  /*34f0*/  HADD2.F32 R79, -RZ, R67.H0_H0 ;  /* 0x20000043ff4f7230 */ /* 0x000fe40000004100 */
[----:B------:R-:W-:Y:S01]  /*3500*/  FADD.FTZ R69, R206, -R69 ;  /* 0x80000045ce457221 */ /* 0x000fe20000010000 */
[--C-:B------:R-:W-:Y:S02]  /*3510*/  HADD2.F32 R70, -RZ, R66.reuse.H0_H0 ;  /* 0x20000042ff467230 */ /* 0x100fe40000004100 */
[----:B------:R-:W-:Y:S01]  /*3520*/  FADD.FTZ R161, R78, -R161 ;  /* 0x800000a14ea17221 */ /* 0x000fe20000010000 */
[----:B------:R-:W-:Y:S01]  /*3530*/  ISETP.GE.U32.AND P2, PT, R76, RZ, PT ;  /* 0x000000ff4c00720c */ /* 0x000fe20003f46070 */
[C---:B------:R-:W-:Y:S01]  /*3540*/  FFMA.FTZ R71, R158.reuse, R71, R79 ;  /* 0x000000479e477223 */ /* 0x040fe2000001004f */
[----:B------:R-:W-:Y:S01]  /*3550*/  LOP3.LUT P3, RZ, R77, 0xff0000, RZ, 0xc0, !PT ;  /* 0x00ff00004dff7812 */ /* 0x000fe2000786c0ff */
[C---:B------:R-:W-:Y:S01]  /*3560*/  FFMA.FTZ R104, R158.reuse, R161, R104 ;  /* 0x000000a19e687223 */ /* 0x040fe20000010068 */
[----:B------:R-:W-:Y:S01]  /*3570*/  FFMA.FTZ R70, R158, R69, R70 ;  /* 0x000000459e467223 */ /* 0x000fe20000010046 */
[----:B------:R-:W-:Y:S01]  /*3580*/  FMUL.FTZ R68, R71, UR6 ;  /* 0x0000000647447c20 */ /* 0x000fe20008410000 */
[C---:B------:R-:W-:Y:S01]  /*3590*/  ISETP.GE.U32.AND.EX P2, PT, R77.reuse, 0x1000000, PT, P2 ;  /* 0x010000004d00780c */ /* 0x040fe20003f46120 */
[----:B------:R-:W-:Y:S01]  /*35a0*/  FMUL.FTZ R79, R104, UR6 ;  /* 0x00000006684f7c20 */ /* 0x000fe20008410000 */
[----:B------:R-:W-:Y:S01]  /*35b0*/  FMUL.FTZ R78, R70, UR6 ;  /* 0x00000006464e7c20 */ /* 0x000fe20008410000 */
[----:B------:R-:W-:Y:S01]  /*35c0*/  LOP3.LUT P5, RZ, R77, 0xff, RZ, 0xc0, !PT ;  /* 0x000000ff4dff7812 */ /* 0x000fe200078ac0ff */
[-CC-:B------:R-:W-:Y:S01]  /*35d0*/  FFMA.FTZ R69, R0, R109.reuse, R108.reuse ;  /* 0x0000006d00457223 */ /* 0x180fe2000001006c */
        /* <DEDUP_REMOVED lines=8> */
[----:B------:R-:W-:Y:S01]  /*3660*/  LOP3.LUT P2, RZ, R76, 0xff000000, RZ, 0xc0, !PT ;  /* 0xff0000004cff7812 */ /* 0x000fe2000784c0ff */
[----:B------:R-:W-:Y:S01]  /*3670*/  FADD.FTZ R208, R208, -R211 ;  /* 0x800000d3d0d07221 */ /* 0x000fe20000010000 */
[----:B------:R-:W-:Y:S01]  /*3680*/  LOP3.LUT P3, RZ, R76, 0xff, RZ, 0xc0, !PT ;  /* 0x000000ff4cff7812 */ /* 0x000fe2000786c0ff */
[----:B------:R-:W-:Y:S01]  /*3690*/  FADD.FTZ R212, R212, -R215 ;  /* 0x800000d7d4d47221 */ /* 0x000fe20000010000 */
[----:B------:R-:W-:Y:S01]  /*36a0*/  LOP3.LUT P5, RZ, R76, 0xff00, RZ, 0xc0, !PT ;  /* 0x0000ff004cff7812 */ /* 0x000fe200078ac0ff */
[----:B------:R-:W-:Y:S01]  /*36b0*/  FFMA.FTZ R76, R207, R109, R108 ;  /* 0x0000006dcf4c7223 */ /* 0x000fe2000001006c */
[----:B------:R-:W-:Y:S01]  /*36c0*/  LOP3.LUT P4, RZ, R77, 0xff00, RZ, 0xc0, !PT ;  /* 0x0000ff004dff7812 */ /* 0x000fe2000788c0ff */
[----:B------:R-:W-:-:S02]  /*36d0*/  HADD2.F32 R77, -RZ, R66.H1_H1 ;  /* 0x30000042ff4d7230 */ /* 0x000fc40000004100 */
[----:B------:R-:W-:Y:S01]  /*36e0*/  FADD.FTZ R69, R214, -R69 ;  /* 0x80000045d6457221 */ /* 0x000fe20000010000 */
[----:B------:R-:W-:Y:S01]  /*36f0*/  FADD.FTZ R105, R105, -R76 ;  /* 0x8000004c69697221 */ /* 0x000fe20000010000 */
[----:B------:R-:W-:Y:S02]  /*3700*/  F2FP.F16.F32.PACK_AB R79, R79, R68 ;  /* 0x000000444f4f723e */ /* 0x000fe400000000ff */
[----:B------:R-:W-:Y:S01]  /*3710*/  F2FP.F16.F32.PACK_AB R71, R104, R71 ;  /* 0x000000476847723e */ /* 0x000fe200000000ff */
[----:B------:R-:W-:Y:S01]  /*3720*/  FFMA.FTZ R77, R158, R105, R77 ;  /* 0x000000699e4d7223 */ /* 0x000fe2000001004d */
[----:B------:R-:W-:-:S03]  /*3730*/  HADD2.F32 R105, -RZ, R65.H1_H1 ;  /* 0x30000041ff697230 */ /* 0x000fc60000004100 */
[C---:B------:R-:W-:Y:S01]  /*3740*/  FMUL.FTZ R0, R77.reuse, UR6 ;  /* 0x000000064d007c20 */ /* 0x040fe20008410000 */
[----:B------:R-:W-:Y:S01]  /*3750*/  F2FP.F16.F32.PACK_AB R70, R77, R70 ;  /* 0x000000464d46723e */ /* 0x000fe200000000ff */
[----:B------:R-:W-:-:S03]  /*3760*/  FFMA.FTZ R105, R158, R208, R105 ;  /* 0x000000d09e697223 */ /* 0x000fc60000010069 */
        /* <DEDUP_REMOVED lines=8> */
[----:B------:R-:W-:Y:S01]  /*37f0*/  FMUL.FTZ R104, R210, UR6 ;  /* 0x00000006d2687c20 */ /* 0x000fe20008410000 */
[C---:B------:R-:W-:Y:S01]  /*3800*/  F2FP.F16.F32.PACK_AB R69, R105.reuse, R210 ;  /* 0x000000d26945723e */ /* 0x040fe200000000ff */
[----:B------:R-:W-:Y:S01]  /*3810*/  FFMA.FTZ R77, R158, R212, R77 ;  /* 0x000000d49e4d7223 */ /* 0x000fe2000001004d */
[----:B------:R-:W-:Y:S01]  /*3820*/  FMUL.FTZ R105, R105, UR6 ;  /* 0x0000000669697c20 */ /* 0x000fe20008410000 */
[----:B------:R-:W-:Y:S02]  /*3830*/  FSEL R76, R76, RZ, P3 ;  /* 0x000000ff4c4c7208 */ /* 0x000fe40001800000 */
[----:B------:R-:W-:-:S02]  /*3840*/  FSEL R104, R104, RZ, P6 ;  /* 0x000000ff68687208 */ /* 0x000fc40003000000 */
[C---:B------:R-:W-:Y:S01]  /*3850*/  F2FP.F16.F32.PACK_AB R68, R77.reuse, R0 ;  /* 0x000000004d44723e */ /* 0x040fe200000000ff */
[----:B------:R-:W-:Y:S01]  /*3860*/  FMUL.FTZ R77, R77, UR6 ;  /* 0x000000064d4d7c20 */ /* 0x000fe20008410000 */
[----:B------:R-:W-:-:S04]  /*3870*/  FSEL R161, R105, RZ, P2 ;  /* 0x000000ff69a17208 */ /* 0x000fc80001000000 */
[----:B------:R-:W-:Y:S02]  /*3880*/  FSEL R105, R77, RZ, P5 ;  /* 0x000000ff4d697208 */ /* 0x000fe40002800000 */
[----:B------:R-:W-:Y:S02]  /*3890*/  F2FP.F16.F32.PACK_AB R77, R161, R104 ;  /* 0x00000068a14d723e */ /* 0x000fe400000000ff */
[----:B------:R-:W-:Y:S01]  /*38a0*/  F2FP.F16.F32.PACK_AB R76, R105, R76 ;  /* 0x0000004c694c723e */ /* 0x000fe200000000ff */
[----:B------:R-:W-:Y:S06]  /*38b0*/  BRA `(.L_x_1207) ;  /* 0x0000001400407947 */ /* 0x000fec0003800000 */
.L_x_1204:
        /* <DEDUP_REMOVED lines=13> */
[----:B------:R-:W-:Y:S01]  /*3990*/  FFMA.FTZ R72, R205, R109, R108 ;  /* 0x0000006dcd487223 */ /* 0x000fe2000001006c */
[----:B------:R-:W-:Y:S01]  /*39a0*/  FADD.FTZ R75, R78, -R75 ;  /* 0x8000004b4e4b7221 */ /* 0x000fe20000010000 */
[----:B------:R-:W-:Y:S01]  /*39b0*/  FADD.FTZ R73, R206, -R73 ;  /* 0x80000049ce497221 */ /* 0x000fe20000010000 */
[----:B------:R-:W-:Y:S01]  /*39c0*/  ISETP.GE.U32.AND.EX P4, PT, R77, 0x1000000, PT, P2 ;  /* 0x010000004d00780c */ /* 0x000fe20003f86120 */
[----:B------:R-:W-:Y:S01]  /*39d0*/  FADD.FTZ R79, R79, -R72 ;  /* 0x800000484f4f7221 */ /* 0x000fe20000010000 */
[C---:B------:R-:W-:Y:S01]  /*39e0*/  FMUL.FTZ R75, R158.reuse, R75 ;  /* 0x0000004b9e4b7220 */ /* 0x040fe20000410000 */
[C---:B------:R-:W-:Y:S01]  /*39f0*/  FMUL.FTZ R73, R158.reuse, R73 ;  /* 0x000000499e497220 */ /* 0x040fe20000410000 */
[----:B------:R-:W-:Y:S01]  /*3a00*/  LOP3.LUT P5, RZ, R77, 0xff, RZ, 0xc0, !PT ;  /* 0x000000ff4dff7812 */ /* 0x000fe200078ac0ff */
[----:B------:R-:W-:Y:S01]  /*3a10*/  FMUL.FTZ R79, R158, R79 ;  /* 0x0000004f9e4f7220 */ /* 0x000fe20000410000 */
[----:B------:R-:W-:Y:S01]  /*3a20*/  FMUL.FTZ R104, R75, UR6 ;  /* 0x000000064b687c20 */ /* 0x000fe20008410000 */
[----:B------:R-:W-:Y:S01]  /*3a30*/  FMUL.FTZ R73, R73, UR6 ;  /* 0x0000000649497c20 */ /* 0x000fe20008410000 */
[-CC-:B------:R-:W-:Y:S01]  /*3a40*/  FFMA.FTZ R213, R213, R109.reuse, R108.reuse ;  /* 0x0000006dd5d57223 */ /* 0x180fe2000001006c */
[----:B------:R-:W-:Y:S01]  /*3a50*/  FMUL.FTZ R75, R79, UR6 ;  /* 0x000000064f4b7c20 */ /* 0x000fe20008410000 */
[----:B------:R-:W-:Y:S01]  /*3a60*/  LOP3.LUT P3, RZ, R77, 0xff0000, RZ, 0xc0, !PT ;  /* 0x00ff00004dff7812 */ /* 0x000fe2000786c0ff */
[--C-:B------:R-:W-:Y:S01]  /*3a70*/  FFMA.FTZ R211, R211, R109, R108.reuse ;  /* 0x0000006dd3d37223 */ /* 0x100fe2000001006c */
[----:B------:R-:W-:Y:S01]  /*3a80*/  FSEL R79, R104, RZ, P4 ;  /* 0x000000ff684f7208 */ /* 0x000fe20002000000 */
[----:B------:R-:W-:Y:S01]  /*3a90*/  FADD.FTZ R210, R210, -R213 ;  /* 0x800000d5d2d27221 */ /* 0x000fe20000010000 */
[----:B------:R-:W-:Y:S01]  /*3aa0*/  LOP3.LUT P4, RZ, R147, 0xff, RZ, 0xc0, !PT ;  /* 0x000000ff93ff7812 */ /* 0x000fe2000788c0ff */
[----:B------:R-:W-:Y:S01]  /*3ab0*/  FADD.FTZ R208, R208, -R211 ;  /* 0x800000d3d0d07221 */ /* 0x000fe20000010000 */
[C---:B------:R-:W-:Y:S01]  /*3ac0*/  FSEL R78, R73.reuse, RZ, P5 ;  /* 0x000000ff494e7208 */ /* 0x040fe20002800000 */
[C---:B------:R-:W-:Y:S01]  /*3ad0*/  FMUL.FTZ R210, R158.reuse, R210 ;  /* 0x000000d29ed27220 */ /* 0x040fe20000410000 */
[----:B------:R-:W-:Y:S01]  /*3ae0*/  FSEL R74, R73, RZ, P4 ;  /* 0x000000ff494a7208 */ /* 0x000fe20002000000 */
[----:B------:R-:W-:Y:S01]  /*3af0*/  FMUL.FTZ R73, R158, R105 ;  /* 0x000000699e497220 */ /* 0x000fe20000410000 */
[----:B------:R-:W-:Y:S01]  /*3b00*/  FSEL R72, R75, RZ, P3 ;  /* 0x000000ff4b487208 */ /* 0x000fe20001800000 */
[----:B------:R-:W-:Y:S01]  /*3b10*/  FMUL.FTZ R210, R210, UR6 ;  /* 0x00000006d2d27c20 */ /* 0x000fe20008410000 */
[----:B------:R-:W-:Y:S01]  /*3b20*/  LOP3.LUT P6, RZ, R147, 0xff0000, RZ, 0xc0, !PT ;  /* 0x00ff000093ff7812 */ /* 0x000fe200078cc0ff */
[----:B------:R-:W-:Y:S01]  /*3b30*/  FMUL.FTZ R73, R73, UR6 ;  /* 0x0000000649497c20 */ /* 0x000fe20008410000 */
[----:B------:R-:W-:Y:S01]  /*3b40*/  LOP3.LUT P3, RZ, R77, 0xff00, RZ, 0xc0, !PT ;  /* 0x0000ff004dff7812 */ /* 0x000fe2000786c0ff */
[----:B------:R-:W-:Y:S01]  /*3b50*/  FMUL.FTZ R208, R158, R208 ;  /* 0x000000d09ed07220 */ /* 0x000fe20000410000 */
[----:B------:R-:W-:Y:S01]  /*3b60*/  FSEL R75, R75, RZ, P6 ;  /* 0x000000ff4b4b7208 */ /* 0x000fe20003000000 */
[-CC-:B------:R-:W-:Y:S01]  /*3b70*/  FFMA.FTZ R215, R215, R109.reuse, R108.reuse ;  /* 0x0000006dd7d77223 */ /* 0x180fe2000001006c */
[----:B------:R-:W-:Y:S01]  /*3b80*/  FSEL R77, R73, RZ, P3 ;  /* 0x000000ff494d7208 */ /* 0x000fe20001800000 */
[----:B------:R-:W-:Y:S01]  /*3b90*/  FFMA.FTZ R105, R0, R109, R108 ;  /* 0x0000006d00697223 */ /* 0x000fe2000001006c */
[----:B------:R-:W-:Y:S01]  /*3ba0*/  LOP3.LUT P6, RZ, R76, 0xff0000, RZ, 0xc0, !PT ;  /* 0x00ff00004cff7812 */ /* 0x000fe200078cc0ff */
[----:B------:R-:W-:Y:S01]  /*3bb0*/  FMUL.FTZ R208, R208, UR6 ;  /* 0x00000006d0d07c20 */ /* 0x000fe20008410000 */
[----:B------:R-:W-:Y:S01]  /*3bc0*/  LOP3.LUT P3, RZ, R147, 0xff00, RZ, 0xc0, !PT ;  /* 0x0000ff0093ff7812 */ /* 0x000fe2000786c0ff */
[----:B------:R-:W-:Y:S01]  /*3bd0*/  FADD.FTZ R212, R212, -R215 ;  /* 0x800000d7d4d47221 */ /* 0x000fe20000010000 */
[----:B------:R-:W-:Y:S01]  /*3be0*/  ISETP.GE.U32.AND P2, PT, R146, RZ, PT ;  /* 0x000000ff9200720c */ /* 0x000fe20003f46070 */
[----:B------:R-:W-:Y:S01]  /*3bf0*/  FADD.FTZ R105, R214, -R105 ;  /* 0x80000069d6697221 */ /* 0x000fe20000010000 */
[----:B------:R-:W-:Y:S01]  /*3c00*/  F2FP.F16.F32.PACK_AB R78, R77, R78 ;  /* 0x0000004e4d4e723e */ /* 0x000fe200000000ff */
[C---:B------:R-:W-:Y:S01]  /*3c10*/  FMUL.FTZ R212, R158.reuse, R212 ;  /* 0x000000d49ed47220 */ /* 0x040fe20000410000 */
[----:B------:R-:W-:Y:S01]  /*3c20*/  FSEL R73, R73, RZ, P3 ;  /* 0x000000ff49497208 */ /* 0x000fe20001800000 */
[----:B------:R-:W-:Y:S01]  /*3c30*/  FMUL.FTZ R105, R158, R105 ;  /* 0x000000699e697220 */ /* 0x000fe20000410000 */
[----:B------:R-:W-:Y:S01]  /*3c40*/  FSEL R77, R210, RZ, P6 ;  /* 0x000000ffd24d7208 */ /* 0x000fe20003000000 */
[----:B------:R-:W-:Y:S01]  /*3c50*/  FMUL.FTZ R212, R212, UR6 ;  /* 0x00000006d4d47c20 */ /* 0x000fe20008410000 */
[----:B------:R-:W-:-:S02]  /*3c60*/  ISETP.GE.U32.AND.EX P2, PT, R147, 0x1000000, PT, P2 ;  /* 0x010000009300780c */ /* 0x000fc40003f46120 */
[C---:B------:R-:W-:Y:S02]  /*3c70*/  LOP3.LUT P3, RZ, R146.reuse, 0xff0000, RZ, 0xc0, !PT ;  /* 0x00ff000092ff7812 */ /* 0x040fe4000786c0ff */
[----:B------:R-:W-:Y:S02]  /*3c80*/  LOP3.LUT P6, RZ, R146, 0xff000000, RZ, 0xc0, !PT ;  /* 0xff00000092ff7812 */ /* 0x000fe400078cc0ff */
[----:B------:R-:W-:Y:S02]  /*3c90*/  F2FP.F16.F32.PACK_AB R74, R73, R74 ;  /* 0x0000004a494a723e */ /* 0x000fe400000000ff */
[----:B------:R-:W-:Y:S02]  /*3ca0*/  FSEL R104, R104, RZ, P2 ;  /* 0x000000ff68687208 */ /* 0x000fe40001000000 */
[----:B------:R-:W-:Y:S02]  /*3cb0*/  FSEL R73, R210, RZ, P3 ;  /* 0x000000ffd2497208 */ /* 0x000fe40001800000 */
[----:B------:R-:W-:-:S02]  /*3cc0*/  FSEL R0, R208, RZ, P6 ;  /* 0x000000ffd0007208 */ /* 0x000fc40003000000 */
[----:B------:R-:W-:Y:S02]  /*3cd0*/  LOP3.LUT P2, RZ, R76, 0xff000000, RZ, 0xc0, !PT ;  /* 0xff0000004cff7812 */ /* 0x000fe4000784c0ff */
[----:B------:R-:W-:Y:S01]  /*3ce0*/  F2FP.F16.F32.PACK_AB R73, R0, R73 ;  /* 0x000000490049723e */ /* 0x000fe200000000ff */
[----:B------:R-:W-:Y:S01]  /*3cf0*/  FMUL.FTZ R0, R105, UR6 ;  /* 0x0000000669007c20 */ /* 0x000fe20008410000 */
[----:B------:R-:W-:Y:S02]  /*3d00*/  FSEL R208, R208, RZ, P2 ;  /* 0x000000ffd0d07208 */ /* 0x000fe40001000000 */
[C---:B------:R-:W-:Y:S02]  /*3d10*/  LOP3.LUT P5, RZ, R76.reuse, 0xff00, RZ, 0xc0, !PT ;  /* 0x0000ff004cff7812 */ /* 0x040fe400078ac0ff */
[----:B------:R-:W-:Y:S02]  /*3d20*/  LOP3.LUT P4, RZ, R76, 0xff, RZ, 0xc0, !PT ;  /* 0x000000ff4cff7812 */ /* 0x000fe4000788c0ff */
[----:B------:R-:W-:-:S02]  /*3d30*/  LOP3.LUT P3, RZ, R146, 0xff00, RZ, 0xc0, !PT ;  /* 0x0000ff0092ff7812 */ /* 0x000fc4000786c0ff */
[----:B------:R-:W-:Y:S02]  /*3d40*/  LOP3.LUT P2, RZ, R146, 0xff, RZ, 0xc0, !PT ;  /* 0x000000ff92ff7812 */ /* 0x000fe4000784c0ff */
[----:B------:R-:W-:Y:S02]  /*3d50*/  F2FP.F16.F32.PACK_AB R79, R79, R72 ;  /* 0x000000484f4f723e */ /* 0x000fe400000000ff */
[C---:B------:R-:W-:Y:S02]  /*3d60*/  FSEL R161, R212.reuse, RZ, P5 ;  /* 0x000000ffd4a17208 */ /* 0x040fe40002800000 */
[----:B------:R-:W-:Y:S02]  /*3d70*/  FSEL R105, R212, RZ, P3 ;  /* 0x000000ffd4697208 */ /* 0x000fe40001800000 */
[C---:B------:R-:W-:Y:S02]  /*3d80*/  FSEL R72, R0.reuse, RZ, P2 ;  /* 0x000000ff00487208 */ /* 0x040fe40001000000 */
[----:B------:R-:W-:-:S02]  /*3d90*/  FSEL R76, R0, RZ, P4 ;  /* 0x000000ff004c7208 */ /* 0x000fc40002000000 */
[----:B------:R-:W-:Y:S02]  /*3da0*/  F2FP.F16.F32.PACK_AB R75, R104, R75 ;  /* 0x0000004b684b723e */ /* 0x000fe400000000ff */
[----:B------:R-:W-:Y:S02]  /*3db0*/  F2FP.F16.F32.PACK_AB R77, R208, R77 ;  /* 0x0000004dd04d723e */ /* 0x000fe400000000ff */
[----:B------:R-:W-:Y:S02]  /*3dc0*/  F2FP.F16.F32.PACK_AB R72, R105, R72 ;  /* 0x000000486948723e */ /* 0x000fe400000000ff */
[----:B------:R-:W-:Y:S01]  /*3dd0*/  F2FP.F16.F32.PACK_AB R76, R161, R76 ;  /* 0x0000004ca14c723e */ /* 0x000fe200000000ff */
[----:B------:R-:W-:Y:S06]  /*3de0*/  BRA `(.L_x_1207) ;  /* 0x0000000c00f47947 */ /* 0x000fec0003800000 */
.L_x_1210:
[-CC-:B------:R-:W-:Y:S01]  /*3df0*/  FFMA.FTZ R68, R205, R109.reuse, R108.reuse ;  /* 0x0000006dcd447223 */ /* 0x180fe2000001006c */
[-CC-:B------:R-:W-:Y:S01]  /*3e00*/  FFMA.FTZ R209, R209, R109.reuse, R108.reuse ;  /* 0x0000006dd1d17223 */ /* 0x180fe2000001006c */
[----:B------:R-:W-:Y:S01]  /*3e10*/  FFMA.FTZ R69, R104, R109, R108 ;  /* 0x0000006d68457223 */ /* 0x000fe2000001006c */
[----:B-----5:R-:W-:Y:S01]  /*3e20*/  ISETP.GE.U32.AND P2, PT, R76, RZ, PT ;  /* 0x000000ff4c00720c */ /* 0x020fe20003f46070 */
[----:B------:R-:W-:Y:S01]  /*3e30*/  FADD.FTZ R79, R79, -R68 ;  /* 0x800000444f4f7221 */ /* 0x000fe20000010000 */
[----:B------:R-:W-:Y:S01]  /*3e40*/  FADD.FTZ R209, R206, -R209 ;  /* 0x800000d1ced17221 */ /* 0x000fe20000010000 */
[----:B------:R-:W-:Y:S01]  /*3e50*/  FADD.FTZ R69, R78, -R69 ;  /* 0x800000454e457221 */ /* 0x000fe20000010000 */
[----:B------:R-:W-:Y:S01]  /*3e60*/  LOP3.LUT P5, RZ, R77, 0xff0000, RZ, 0xc0, !PT ;  /* 0x00ff00004dff7812 */ /* 0x000fe200078ac0ff */
[C---:B------:R-:W-:Y:S01]  /*3e70*/  FMUL.FTZ R104, R158.reuse, R79 ;  /* 0x0000004f9e687220 */ /* 0x040fe20000410000 */
[C---:B------:R-:W-:Y:S01]  /*3e80*/  FMUL.FTZ R70, R158.reuse, R209 ;  /* 0x000000d19e467220 */ /* 0x040fe20000410000 */
[----:B------:R-:W-:Y:S01]  /*3e90*/  FMUL.FTZ R71, R158, R69 ;  /* 0x000000459e477220 */ /* 0x000fe20000410000 */
[----:B------:R-:W-:Y:S01]  /*3ea0*/  ISETP.GE.U32.AND P3, PT, R146, RZ, PT ;  /* 0x000000ff9200720c */ /* 0x000fe20003f66070 */
[----:B------:R-:W-:Y:S01]  /*3eb0*/  FMUL.FTZ R75, R104, UR6 ;  /* 0x00000006684b7c20 */ /* 0x000fe20008410000 */
[----:B------:R-:W-:Y:S01]  /*3ec0*/  FMUL.FTZ R74, R70, UR6 ;  /* 0x00000006464a7c20 */ /* 0x000fe20008410000 */
[----:B------:R-:W-:Y:S01]  /*3ed0*/  FMUL.FTZ R72, R71, UR6 ;  /* 0x0000000647487c20 */ /* 0x000fe20008410000 */
[----:B------:R-:W-:Y:S01]  /*3ee0*/  LOP3.LUT P6, RZ, R77, 0xff, RZ, 0xc0, !PT ;  /* 0x000000ff4dff7812 */ /* 0x000fe200078cc0ff */
[-CC-:B------:R-:W-:Y:S01]  /*3ef0*/  FFMA.FTZ R213, R213, R109.reuse, R108.reuse ;  /* 0x0000006dd5d57223 */ /* 0x180fe2000001006c */
[----:B------:R-:W-:Y:S01]  /*3f00*/  FSEL R68, R75, RZ, P5 ;  /* 0x000000ff4b447208 */ /* 0x000fe20002800000 */
[-CC-:B------:R-:W-:Y:S01]  /*3f10*/  FFMA.FTZ R69, R211, R109.reuse, R108.reuse ;  /* 0x0000006dd3457223 */ /* 0x180fe2000001006c */
[----:B------:R-:W-:Y:S01]  /*3f20*/  ISETP.GE.U32.AND.EX P2, PT, R77, 0x1000000, PT, P2 ;  /* 0x010000004d00780c */ /* 0x000fe20003f46120 */
[----:B------:R-:W-:Y:S01]  /*3f30*/  FADD.FTZ R210, R210, -R213 ;  /* 0x800000d5d2d27221 */ /* 0x000fe20000010000 */
[C---:B------:R-:W-:Y:S01]  /*3f40*/  LOP3.LUT P5, RZ, R147.reuse, 0xff, RZ, 0xc0, !PT ;  /* 0x000000ff93ff7812 */ /* 0x040fe200078ac0ff */
[----:B------:R-:W-:Y:S01]  /*3f50*/  FADD.FTZ R69, R208, -R69 ;  /* 0x80000045d0457221 */ /* 0x000fe20000010000 */
[----:B------:R-:W-:Y:S01]  /*3f60*/  ISETP.GE.U32.AND.EX P3, PT, R147, 0x1000000, PT, P3 ;  /* 0x010000009300780c */ /* 0x000fe20003f66130 */
[----:B------:R-:W-:Y:S01]  /*3f70*/  FMUL.FTZ R210, R158, R210 ;  /* 0x000000d29ed27220 */ /* 0x000fe20000410000 */
[----:B------:R-:W-:Y:S01]  /*3f80*/  FSEL R79, R72, RZ, P2 ;  /* 0x000000ff484f7208 */ /* 0x000fe20001000000 */
[----:B------:R-:W-:Y:S01]  /*3f90*/  FFMA.FTZ R215, R215, R109, R108 ;  /* 0x0000006dd7d77223 */ /* 0x000fe2000001006c */
[----:B------:R-:W-:-:S02]  /*3fa0*/  FSEL R78, R74, RZ, P6 ;  /* 0x000000ff4a4e7208 */ /* 0x000fc40003000000 */
[----:B------:R-:W-:Y:S01]  /*3fb0*/  FSEL R72, R72, RZ, P3 ;  /* 0x000000ff48487208 */ /* 0x000fe20001800000 */
[----:B------:R-:W-:Y:S01]  /*3fc0*/  FADD.FTZ R212, R212, -R215 ;  /* 0x800000d7d4d47221 */ /* 0x000fe20000010000 */
[----:B------:R-:W-:Y:S02]  /*3fd0*/  FSEL R74, R74, RZ, P5 ;  /* 0x000000ff4a4a7208 */ /* 0x000fe40002800000 */
[C---:B------:R-:W-:Y:S02]  /*3fe0*/  LOP3.LUT P2, RZ, R76.reuse, 0xff0000, RZ, 0xc0, !PT ;  /* 0x00ff00004cff7812 */ /* 0x040fe4000784c0ff */
[C---:B------:R-:W-:Y:S02]  /*3ff0*/  LOP3.LUT P3, RZ, R76.reuse, 0xff000000, RZ, 0xc0, !PT ;  /* 0xff0000004cff7812 */ /* 0x040fe4000786c0ff */
[C---:B------:R-:W-:Y:S02]  /*4000*/  LOP3.LUT P6, RZ, R76.reuse, 0xff00, RZ, 0xc0, !PT ;  /* 0x0000ff004cff7812 */ /* 0x040fe400078cc0ff */
[----:B------:R-:W-:Y:S01]  /*4010*/  LOP3.LUT P5, RZ, R76, 0xff, RZ, 0xc0, !PT ;  /* 0x000000ff4cff7812 */ /* 0x000fe200078ac0ff */
[----:B------:R-:W-:Y:S01]  /*4020*/  FFMA.FTZ R76, R207, R109, R108 ;  /* 0x0000006dcf4c7223 */ /* 0x000fe2000001006c */
[----:B------:R-:W-:-:S02]  /*4030*/  LOP3.LUT P4, RZ, R147, 0xff0000, RZ, 0xc0, !PT ;  /* 0x00ff000093ff7812 */ /* 0x000fc4000788c0ff */
[----:B------:R-:W-:Y:S01]  /*4040*/  F2FP.F16.F32.PACK_AB R79, R79, R68 ;  /* 0x000000444f4f723e */ /* 0x000fe200000000ff */
[----:B------:R-:W-:Y:S01]  /*4050*/  FADD.FTZ R73, R105, -R76 ;  /* 0x8000004c69497221 */ /* 0x000fe20000010000 */
[----:B------:R-:W-:Y:S01]  /*4060*/  FFMA.FTZ R105, R0, R109, R108 ;  /* 0x0000006d00697223 */ /* 0x000fe2000001006c */
[----:B------:R-:W-:Y:S02]  /*4070*/  FSEL R75, R75, RZ, P4 ;  /* 0x000000ff4b4b7208 */ /* 0x000fe40002000000 */
[----:B------:R-:W-:Y:S01]  /*4080*/  FMUL.FTZ R73, R158, R73 ;  /* 0x000000499e497220 */ /* 0x000fe20000410000 */
[----:B------:R-:W-:Y:S01]  /*4090*/  LOP3.LUT P4, RZ, R77, 0xff00, RZ, 0xc0, !PT ;  /* 0x0000ff004dff7812 */ /* 0x000fe2000788c0ff */
[----:B------:R-:W-:Y:S01]  /*40a0*/  FADD.FTZ R105, R214, -R105 ;  /* 0x80000069d6697221 */ /* 0x000fe20000010000 */
[----:B------:R-:W-:Y:S01]  /*40b0*/  F2FP.F16.F32.PACK_AB R75, R72, R75 ;  /* 0x0000004b484b723e */ /* 0x000fe200000000ff */
[C---:B------:R-:W-:Y:S01]  /*40c0*/  FMUL.FTZ R0, R73.reuse, UR6 ;  /* 0x0000000649007c20 */ /* 0x040fe20008410000 */
[----:B------:R-:W-:Y:S01]  /*40d0*/  F2FP.F16.F32.PACK_AB R70, R73, R70 ;  /* 0x000000464946723e */ /* 0x000fe200000000ff */
[----:B------:R-:W-:Y:S01]  /*40e0*/  FMUL.FTZ R105, R158, R105 ;  /* 0x000000699e697220 */ /* 0x000fe20000410000 */
[----:B------:R-:W-:-:S02]  /*40f0*/  F2FP.F16.F32.PACK_AB R71, R71, R104 ;  /* 0x000000684747723e */ /* 0x000fc400000000ff */
[----:B------:R-:W-:Y:S02]  /*4100*/  FSEL R73, R0, RZ, P4 ;  /* 0x000000ff00497208 */ /* 0x000fe40002000000 */
[----:B------:R-:W-:Y:S02]  /*4110*/  LOP3.LUT P4, RZ, R147, 0xff00, RZ, 0xc0, !PT ;  /* 0x0000ff0093ff7812 */ /* 0x000fe4000788c0ff */
[----:B------:R-:W-:Y:S01]  /*4120*/  F2FP.F16.F32.PACK_AB R78, R73, R78 ;  /* 0x0000004e494e723e */ /* 0x000fe200000000ff */
[----:B------:R-:W-:Y:S01]  /*4130*/  FMUL.FTZ R73, R158, R69 ;  /* 0x000000459e497220 */ /* 0x000fe20000410000 */
[----:B------:R-:W-:Y:S01]  /*4140*/  FSEL R77, R0, RZ, P4 ;  /* 0x000000ff004d7208 */ /* 0x000fe20002000000 */
[----:B------:R-:W-:Y:S01]  /*4150*/  FMUL.FTZ R0, R210, UR6 ;  /* 0x00000006d2007c20 */ /* 0x000fe20008410000 */
[----:B------:R-:W-:Y:S01]  /*4160*/  LOP3.LUT P4, RZ, R146, 0xff0000, RZ, 0xc0, !PT ;  /* 0x00ff000092ff7812 */ /* 0x000fe2000788c0ff */
[----:B------:R-:W-:Y:S01]  /*4170*/  FMUL.FTZ R68, R73, UR6 ;  /* 0x0000000649447c20 */ /* 0x000fe20008410000 */
[----:B------:R-:W-:-:S02]  /*4180*/  F2FP.F16.F32.PACK_AB R74, R77, R74 ;  /* 0x0000004a4d4a723e */ /* 0x000fc400000000ff */
[----:B------:R-:W-:Y:S02]  /*4190*/  FSEL R77, R0, RZ, P2 ;  /* 0x000000ff004d7208 */ /* 0x000fe40001000000 */
[----:B------:R-:W-:Y:S02]  /*41a0*/  LOP3.LUT P2, RZ, R146, 0xff000000, RZ, 0xc0, !PT ;  /* 0xff00000092ff7812 */ /* 0x000fe4000784c0ff */
[----:B------:R-:W-:Y:S02]  /*41b0*/  F2FP.F16.F32.PACK_AB R69, R73, R210 ;  /* 0x000000d24945723e */ /* 0x000fe400000000ff */
[----:B------:R-:W-:Y:S02]  /*41c0*/  FSEL R73, R0, RZ, P4 ;  /* 0x000000ff00497208 */ /* 0x000fe40002000000 */
[C---:B------:R-:W-:Y:S02]  /*41d0*/  FSEL R0, R68.reuse, RZ, P2 ;  /* 0x000000ff44007208 */ /* 0x040fe40001000000 */
[----:B------:R-:W-:-:S02]  /*41e0*/  FSEL R68, R68, RZ, P3 ;  /* 0x000000ff44447208 */ /* 0x000fc40001800000 */
[----:B------:R-:W-:Y:S02]  /*41f0*/  F2FP.F16.F32.PACK_AB R73, R0, R73 ;  /* 0x000000490049723e */ /* 0x000fe400000000ff */
[----:B------:R-:W-:Y:S01]  /*4200*/  F2FP.F16.F32.PACK_AB R77, R68, R77 ;  /* 0x0000004d444d723e */ /* 0x000fe200000000ff */
[----:B------:R-:W-:Y:S01]  /*4210*/  FMUL.FTZ R68, R158, R212 ;  /* 0x000000d49e447220 */ /* 0x000fe20000410000 */
[C---:B------:R-:W-:Y:S02]  /*4220*/  LOP3.LUT P3, RZ, R146.reuse, 0xff00, RZ, 0xc0, !PT ;  /* 0x0000ff0092ff7812 */ /* 0x040fe4000786c0ff */
[----:B------:R-:W-:Y:S01]  /*4230*/  LOP3.LUT P2, RZ, R146, 0xff, RZ, 0xc0, !PT ;  /* 0x000000ff92ff7812 */ /* 0x000fe2000784c0ff */
[C---:B------:R-:W-:Y:S01]  /*4240*/  FMUL.FTZ R0, R68.reuse, UR6 ;  /* 0x0000000644007c20 */ /* 0x040fe20008410000 */
[----:B------:R-:W-:Y:S01]  /*4250*/  F2FP.F16.F32.PACK_AB R68, R68, R105 ;  /* 0x000000694444723e */ /* 0x000fe200000000ff */
[----:B------:R-:W-:-:S03]  /*4260*/  FMUL.FTZ R105, R105, UR6 ;  /* 0x0000000669697c20 */ /* 0x000fc60008410000 */
[C---:B------:R-:W-:Y:S02]  /*4270*/  FSEL R161, R0.reuse, RZ, P6 ;  /* 0x000000ff00a17208 */ /* 0x040fe40003000000 */
[----:B------:R-:W-:Y:S02]  /*4280*/  FSEL R205, R0, RZ, P3 ;  /* 0x000000ff00cd7208 */ /* 0x000fe40001800000 */
[C---:B------:R-:W-:Y:S02]  /*4290*/  FSEL R72, R105.reuse, RZ, P2 ;  /* 0x000000ff69487208 */ /* 0x040fe40001000000 */
[----:B------:R-:W-:Y:S02]  /*42a0*/  FSEL R76, R105, RZ, P5 ;  /* 0x000000ff694c7208 */ /* 0x000fe40002800000 */
[----:B------:R-:W-:Y:S02]  /*42b0*/  F2FP.F16.F32.PACK_AB R72, R205, R72 ;  /* 0x00000048cd48723e */ /* 0x000fe400000000ff */
[----:B------:R-:W-:Y:S01]  /*42c0*/  F2FP.F16.F32.PACK_AB R76, R161, R76 ;  /* 0x0000004ca14c723e */ /* 0x000fe200000000ff */
[----:B------:R-:W-:Y:S06]  /*42d0*/  BRA `(.L_x_1207) ;  /* 0x0000000800b87947 */ /* 0x000fec0003800000 */
.L_x_1209:
        /* <DEDUP_REMOVED lines=8> */
[--C-:B-----5:R-:W-:Y:S02]  /*4360*/  HADD2.F32 R74, -RZ, R67.reuse.H1_H1 ;  /* 0x30000043ff4a7230 */ /* 0x120fe40000004100 */
[----:B------:R-:W-:Y:S01]  /*4370*/  FADD.FTZ R161, R78, -R75 ;  /* 0x8000004b4ea17221 */ /* 0x000fe20000010000 */
[----:B------:R-:W-:Y:S02]  /*4380*/  HADD2.F32 R75, -RZ, R67.H0_H0 ;  /* 0x20000043ff4b7230 */ /* 0x000fe40000004100 */
[----:B------:R-:W-:Y:S01]  /*4390*/  FADD.FTZ R79, R79, -R72 ;  /* 0x800000484f4f7221 */ /* 0x000fe20000010000 */
[----:B------:R-:W-:Y:S02]  /*43a0*/  HADD2.F32 R72, -RZ, R66.H0_H0 ;  /* 0x20000042ff487230 */ /* 0x000fe40000004100 */
[----:B------:R-:W-:Y:S01]  /*43b0*/  FADD.FTZ R73, R206, -R73 ;  /* 0x80000049ce497221 */ /* 0x000fe20000010000 */
[C---:B------:R-:W-:Y:S01]  /*43c0*/  FFMA.FTZ R74, R158.reuse, R161, R74 ;  /* 0x000000a19e4a7223 */ /* 0x040fe2000001004a */
[----:B------:R-:W-:Y:S01]  /*43d0*/  FFMA.FTZ R75, R158, R79, R75 ;  /* 0x0000004f9e4b7223 */ /* 0x000fe2000001004b */
[----:B------:R-:W-:Y:S01]  /*43e0*/  ISETP.GE.U32.AND P2, PT, R76, RZ, PT ;  /* 0x000000ff4c00720c */ /* 0x000fe20003f46070 */
[----:B------:R-:W-:Y:S01]  /*43f0*/  FFMA.FTZ R73, R158, R73, R72 ;  /* 0x000000499e497223 */ /* 0x000fe20000010048 */
[----:B------:R-:W-:Y:S01]  /*4400*/  LOP3.LUT P5, RZ, R77, 0xff0000, RZ, 0xc0, !PT ;  /* 0x00ff00004dff7812 */ /* 0x000fe200078ac0ff */
[----:B------:R-:W-:Y:S01]  /*4410*/  FMUL.FTZ R75, R75, UR6 ;  /* 0x000000064b4b7c20 */ /* 0x000fe20008410000 */
[----:B------:R-:W-:Y:S01]  /*4420*/  ISETP.GE.U32.AND P3, PT, R146, RZ, PT ;  /* 0x000000ff9200720c */ /* 0x000fe20003f66070 */
[----:B------:R-:W-:Y:S01]  /*4430*/  FMUL.FTZ R74, R74, UR6 ;  /* 0x000000064a4a7c20 */ /* 0x000fe20008410000 */
[----:B------:R-:W-:Y:S01]  /*4440*/  ISETP.GE.U32.AND.EX P2, PT, R77, 0x1000000, PT, P2 ;  /* 0x010000004d00780c */ /* 0x000fe20003f46120 */
[----:B------:R-:W-:Y:S01]  /*4450*/  FMUL.FTZ R73, R73, UR6 ;  /* 0x0000000649497c20 */ /* 0x000fe20008410000 */
[----:B------:R-:W-:Y:S01]  /*4460*/  FSEL R72, R75, RZ, P5 ;  /* 0x000000ff4b487208 */ /* 0x000fe20002800000 */
[-CC-:B------:R-:W-:Y:S01]  /*4470*/  FFMA.FTZ R211, R211, R109.reuse, R108.reuse ;  /* 0x0000006dd3d37223 */ /* 0x180fe2000001006c */
[----:B------:R-:W-:Y:S01]  /*4480*/  ISETP.GE.U32.AND.EX P3, PT, R147, 0x1000000, PT, P3 ;  /* 0x010000009300780c */ /* 0x000fe20003f66130 */
[-CC-:B------:R-:W-:Y:S01]  /*4490*/  FFMA.FTZ R213, R213, R109.reuse, R108.reuse ;  /* 0x0000006dd5d57223 */ /* 0x180fe2000001006c */
[----:B------:R-:W-:Y:S01]  /*44a0*/  LOP3.LUT P6, RZ, R77, 0xff, RZ, 0xc0, !PT ;  /* 0x000000ff4dff7812 */ /* 0x000fe200078cc0ff */
[----:B------:R-:W-:Y:S01]  /*44b0*/  FADD.FTZ R208, R208, -R211 ;  /* 0x800000d3d0d07221 */ /* 0x000fe20000010000 */
[----:B------:R-:W-:Y:S01]  /*44c0*/  LOP3.LUT P5, RZ, R147, 0xff, RZ, 0xc0, !PT ;  /* 0x000000ff93ff7812 */ /* 0x000fe200078ac0ff */
[----:B------:R-:W-:Y:S01]  /*44d0*/  FADD.FTZ R210, R210, -R213 ;  /* 0x800000d5d2d27221 */ /* 0x000fe20000010000 */
[C---:B------:R-:W-:Y:S01]  /*44e0*/  FSEL R79, R74.reuse, RZ, P2 ;  /* 0x000000ff4a4f7208 */ /* 0x040fe20001000000 */
[----:B------:R-:W-:Y:S01]  /*44f0*/  FFMA.FTZ R215, R215, R109, R108 ;  /* 0x0000006dd7d77223 */ /* 0x000fe2000001006c */
[----:B------:R-:W-:-:S02]  /*4500*/  FSEL R104, R74, RZ, P3 ;  /* 0x000000ff4a687208 */ /* 0x000fc40001800000 */
[C---:B------:R-:W-:Y:S01]  /*4510*/  FSEL R78, R73.reuse, RZ, P6 ;  /* 0x000000ff494e7208 */ /* 0x040fe20003000000 */
[----:B------:R-:W-:Y:S01]  /*4520*/  FADD.FTZ R212, R212, -R215 ;  /* 0x800000d7d4d47221 */ /* 0x000fe20000010000 */
[----:B------:R-:W-:Y:S01]  /*4530*/  FSEL R74, R73, RZ, P5 ;  /* 0x000000ff494a7208 */ /* 0x000fe20002800000 */
[----:B------:R-:W-:Y:S01]  /*4540*/  HADD2.F32 R73, -RZ, R66.H1_H1 ;  /* 0x30000042ff497230 */ /* 0x000fe20000004100 */
        /* <DEDUP_REMOVED lines=8> */
[----:B------:R-:W-:Y:S02]  /*45d0*/  FSEL R75, R75, RZ, P4 ;  /* 0x000000ff4b4b7208 */ /* 0x000fe40002000000 */
[----:B------:R-:W-:Y:S01]  /*45e0*/  LOP3.LUT P4, RZ, R77, 0xff00, RZ, 0xc0, !PT ;  /* 0x0000ff004dff7812 */ /* 0x000fe2000788c0ff */
[----:B------:R-:W-:Y:S01]  /*45f0*/  FFMA.FTZ R73, R158, R105, R73 ;  /* 0x000000699e497223 */ /* 0x000fe20000010049 */
[----:B------:R-:W-:Y:S01]  /*4600*/  FFMA.FTZ R77, R0, R109, R108 ;  /* 0x0000006d004d7223 */ /* 0x000fe2000001006c */
[----:B------:R-:W-:Y:S02]  /*4610*/  F2FP.F16.F32.PACK_AB R75, R104, R75 ;  /* 0x0000004b684b723e */ /* 0x000fe400000000ff */
[----:B------:R-:W-:Y:S01]  /*4620*/  FMUL.FTZ R73, R73, UR6 ;  /* 0x0000000649497c20 */ /* 0x000fe20008410000 */
[----:B------:R-:W-:-:S04]  /*4630*/  FADD.FTZ R77, R214, -R77 ;  /* 0x8000004dd64d7221 */ /* 0x000fc80000010000 */
[----:B------:R-:W-:Y:S02]  /*4640*/  FSEL R105, R73, RZ, P4 ;  /* 0x000000ff49697208 */ /* 0x000fe40002000000 */
[----:B------:R-:W-:Y:S02]  /*4650*/  LOP3.LUT P4, RZ, R147, 0xff00, RZ, 0xc0, !PT ;  /* 0x0000ff0093ff7812 */ /* 0x000fe4000788c0ff */
[----:B------:R-:W-:Y:S01]  /*4660*/  F2FP.F16.F32.PACK_AB R78, R105, R78 ;  /* 0x0000004e694e723e */ /* 0x000fe200000000ff */
[--C-:B------:R-:W-:Y:S01]  /*4670*/  HADD2.F32 R105, -RZ, R65.reuse.H1_H1 ;  /* 0x30000041ff697230 */ /* 0x100fe20000004100 */
[----:B------:R-:W-:Y:S02]  /*4680*/  FSEL R73, R73, RZ, P4 ;  /* 0x000000ff49497208 */ /* 0x000fe40002000000 */
[----:B------:R-:W-:Y:S02]  /*4690*/  LOP3.LUT P4, RZ, R146, 0xff0000, RZ, 0xc0, !PT ;  /* 0x00ff000092ff7812 */ /* 0x000fe4000788c0ff */
[----:B------:R-:W-:Y:S01]  /*46a0*/  F2FP.F16.F32.PACK_AB R74, R73, R74 ;  /* 0x0000004a494a723e */ /* 0x000fe200000000ff */
[----:B------:R-:W-:-:S02]  /*46b0*/  HADD2.F32 R73, -RZ, R65.H0_H0 ;  /* 0x20000041ff497230 */ /* 0x000fc40000004100 */
[----:B------:R-:W-:-:S03]  /*46c0*/  FFMA.FTZ R105, R158, R208, R105 ;  /* 0x000000d09e697223 */ /* 0x000fc60000010069 */
[----:B------:R-:W-:Y:S01]  /*46d0*/  FFMA.FTZ R73, R158, R210, R73 ;  /* 0x000000d29e497223 */ /* 0x000fe20000010049 */
[----:B------:R-:W-:Y:S01]  /*46e0*/  FMUL.FTZ R76, R105, UR6 ;  /* 0x00000006694c7c20 */ /* 0x000fe20008410000 */
[--C-:B------:R-:W-:Y:S02]  /*46f0*/  HADD2.F32 R105, -RZ, R64.reuse.H1_H1 ;  /* 0x30000040ff697230 */ /* 0x100fe40000004100 */
[----:B------:R-:W-:Y:S02]  /*4700*/  FMUL.FTZ R72, R73, UR6 ;  /* 0x0000000649487c20 */ /* 0x000fe40008410000 */
[----:B------:R-:W-:Y:S01]  /*4710*/  FSEL R161, R76, RZ, P3 ;  /* 0x000000ff4ca17208 */ /* 0x000fe20001800000 */
[----:B------:R-:W-:Y:S01]  /*4720*/  FFMA.FTZ R212, R158, R212, R105 ;  /* 0x000000d49ed47223 */ /* 0x000fe20000010069 */
[----:B------:R-:W-:Y:S01]  /*4730*/  HADD2.F32 R105, -RZ, R64.H0_H0 ;  /* 0x20000040ff697230 */ /* 0x000fe20000004100 */
[----:B------:R-:W-:Y:S02]  /*4740*/  FSEL R73, R72, RZ, P4 ;  /* 0x000000ff48497208 */ /* 0x000fe40002000000 */
[----:B------:R-:W-:Y:S01]  /*4750*/  LOP3.LUT P4, RZ, R146, 0xff000000, RZ, 0xc0, !PT ;  /* 0xff00000092ff7812 */ /* 0x000fe2000788c0ff */
[----:B------:R-:W-:Y:S01]  /*4760*/  FMUL.FTZ R212, R212, UR6 ;  /* 0x00000006d4d47c20 */ /* 0x000fe20008410000 */
[----:B------:R-:W-:Y:S01]  /*4770*/  FFMA.FTZ R105, R158, R77, R105 ;  /* 0x0000004d9e697223 */ /* 0x000fe20000010069 */
[----:B------:R-:W-:-:S02]  /*4780*/  FSEL R72, R72, RZ, P2 ;  /* 0x000000ff48487208 */ /* 0x000fc40001000000 */
[----:B------:R-:W-:Y:S02]  /*4790*/  FSEL R0, R76, RZ, P4 ;  /* 0x000000ff4c007208 */ /* 0x000fe40002000000 */
[----:B------:R-:W-:Y:S02]  /*47a0*/  LOP3.LUT P3, RZ, R146, 0xff00, RZ, 0xc0, !PT ;  /* 0x0000ff0092ff7812 */ /* 0x000fe4000786c0ff */
[----:B------:R-:W-:Y:S01]  /*47b0*/  F2FP.F16.F32.PACK_AB R73, R0, R73 ;  /* 0x000000490049723e */ /* 0x000fe200000000ff */
[----:B------:R-:W-:Y:S01]  /*47c0*/  FMUL.FTZ R0, R105, UR6 ;  /* 0x0000000669007c20 */ /* 0x000fe20008410000 */
[----:B------:R-:W-:Y:S02]  /*47d0*/  LOP3.LUT P2, RZ, R146, 0xff, RZ, 0xc0, !PT ;  /* 0x000000ff92ff7812 */ /* 0x000fe4000784c0ff */
[----:B------:R-:W-:Y:S02]  /*47e0*/  F2FP.F16.F32.PACK_AB R77, R161, R72 ;  /* 0x00000048a14d723e */ /* 0x000fe400000000ff */
[----:B------:R-:W-:-:S02]  /*47f0*/  FSEL R161, R212, RZ, P6 ;  /* 0x000000ffd4a17208 */ /* 0x000fc40003000000 */
[----:B------:R-:W-:Y:S02]  /*4800*/  FSEL R105, R212, RZ, P3 ;  /* 0x000000ffd4697208 */ /* 0x000fe40001800000 */
[C---:B------:R-:W-:Y:S02]  /*4810*/  FSEL R72, R0.reuse, RZ, P2 ;  /* 0x000000ff00487208 */ /* 0x040fe40001000000 */
[----:B------:R-:W-:Y:S02]  /*4820*/  FSEL R76, R0, RZ, P5 ;  /* 0x000000ff004c7208 */ /* 0x000fe40002800000 */
[----:B------:R-:W-:Y:S02]  /*4830*/  F2FP.F16.F32.PACK_AB R72, R105, R72 ;  /* 0x000000486948723e */ /* 0x000fe400000000ff */
[----:B------:R-:W-:Y:S01]  /*4840*/  F2FP.F16.F32.PACK_AB R76, R161, R76 ;  /* 0x0000004ca14c723e */ /* 0x000fe200000000ff */
[----:B------:R-:W-:Y:S06]  /*4850*/  BRA `(.L_x_1207) ;  /* 0x0000000400587947 */ /* 0x000fec0003800000 */
.L_x_1211:
        /* <DEDUP_REMOVED lines=17> */
[----:B------:R-:W-:Y:S01]  /*4970*/  FMUL.FTZ R74, R70, UR6 ;  /* 0x00000006464a7c20 */ /* 0x000fe20008410000 */
[----:B------:R-:W-:Y:S01]  /*4980*/  LOP3.LUT P6, RZ, R77, 0xff, RZ, 0xc0, !PT ;  /* 0x000000ff4dff7812 */ /* 0x000fe200078cc0ff */
[-CC-:B------:R-:W-:Y:S01]  /*4990*/  FFMA.FTZ R73, R0, R109.reuse, R108.reuse ;  /* 0x0000006d00497223 */ /* 0x180fe2000001006c */
[----:B------:R-:W-:Y:S01]  /*49a0*/  FSEL R79, R75, RZ, P5 ;  /* 0x000000ff4b4f7208 */ /* 0x000fe20002800000 */
[-CC-:B------:R-:W-:Y:S01]  /*49b0*/  FFMA.FTZ R213, R213, R109.reuse, R108.reuse ;  /* 0x0000006dd5d57223 */ /* 0x180fe2000001006c */
[----:B------:R-:W-:Y:S01]  /*49c0*/  ISETP.GE.U32.AND.EX P2, PT, R77, 0x1000000, PT, P2 ;  /* 0x010000004d00780c */ /* 0x000fe20003f46120 */
[-CC-:B------:R-:W-:Y:S01]  /*49d0*/  FFMA.FTZ R69, R211, R109.reuse, R108.reuse ;  /* 0x0000006dd3457223 */ /* 0x180fe2000001006c */
[C---:B------:R-:W-:Y:S01]  /*49e0*/  LOP3.LUT P5, RZ, R147.reuse, 0xff, RZ, 0xc0, !PT ;  /* 0x000000ff93ff7812 */ /* 0x040fe200078ac0ff */
[----:B------:R-:W-:Y:S01]  /*49f0*/  FADD.FTZ R210, R210, -R213 ;  /* 0x800000d5d2d27221 */ /* 0x000fe20000010000 */
[C---:B------:R-:W-:Y:S01]  /*4a00*/  ISETP.GE.U32.AND.EX P3, PT, R147.reuse, 0x1000000, PT, P3 ;  /* 0x010000009300780c */ /* 0x040fe20003f66130 */
[----:B------:R-:W-:Y:S01]  /*4a10*/  FADD.FTZ R69, R208, -R69 ;  /* 0x80000045d0457221 */ /* 0x000fe20000010000 */
[----:B------:R-:W-:Y:S01]  /*4a20*/  LOP3.LUT P4, RZ, R147, 0xff0000, RZ, 0xc0, !PT ;  /* 0x00ff000093ff7812 */ /* 0x000fe2000788c0ff */
[----:B------:R-:W-:Y:S01]  /*4a30*/  FADD.FTZ R73, R214, -R73 ;  /* 0x80000049d6497221 */ /* 0x000fe20000010000 */
        /* <DEDUP_REMOVED lines=11> */
[----:B------:R-:W-:-:S02]  /*4af0*/  FSEL R75, R75, RZ, P4 ;  /* 0x000000ff4b4b7208 */ /* 0x000fc40002000000 */
[----:B------:R-:W-:Y:S01]  /*4b00*/  LOP3.LUT P4, RZ, R77, 0xff00, RZ, 0xc0, !PT ;  /* 0x0000ff004dff7812 */ /* 0x000fe2000788c0ff */
[----:B------:R-:W-:Y:S02]  /*4b10*/  HADD2.F32 R77, -RZ, R66.H1_H1 ;  /* 0x30000042ff4d7230 */ /* 0x000fe40000004100 */
[----:B------:R-:W-:Y:S01]  /*4b20*/  FADD.FTZ R105, R105, -R76 ;  /* 0x8000004c69697221 */ /* 0x000fe20000010000 */
[----:B------:R-:W-:Y:S01]  /*4b30*/  F2FP.F16.F32.PACK_AB R79, R68, R79 ;  /* 0x0000004f444f723e */ /* 0x000fe200000000ff */
[----:B------:R-:W-:Y:S01]  /*4b40*/  HADD2.F32 R68, -RZ, R65.H1_H1 ;  /* 0x30000041ff447230 */ /* 0x000fe20000004100 */
[----:B------:R-:W-:Y:S01]  /*4b50*/  F2FP.F16.F32.PACK_AB R75, R72, R75 ;  /* 0x0000004b484b723e */ /* 0x000fe200000000ff */
[----:B------:R-:W-:Y:S01]  /*4b60*/  FFMA.FTZ R77, R158, R105, R77 ;  /* 0x000000699e4d7223 */ /* 0x000fe2000001004d */
[----:B------:R-:W-:Y:S02]  /*4b70*/  F2FP.F16.F32.PACK_AB R71, R104, R71 ;  /* 0x000000476847723e */ /* 0x000fe400000000ff */
[----:B------:R-:W-:Y:S01]  /*4b80*/  FFMA.FTZ R72, R158, R69, R68 ;  /* 0x000000459e487223 */ /* 0x000fe20000010044 */
[C---:B------:R-:W-:Y:S01]  /*4b90*/  FMUL.FTZ R0, R77.reuse, UR6 ;  /* 0x000000064d007c20 */ /* 0x040fe20008410000 */
[----:B------:R-:W-:-:S04]  /*4ba0*/  F2FP.F16.F32.PACK_AB R70, R77, R70 ;  /* 0x000000464d46723e */ /* 0x000fc800000000ff */
[C---:B------:R-:W-:Y:S02]  /*4bb0*/  FSEL R77, R0.reuse, RZ, P4 ;  /* 0x000000ff004d7208 */ /* 0x040fe40002000000 */
[----:B------:R-:W-:Y:S02]  /*4bc0*/  LOP3.LUT P4, RZ, R147, 0xff00, RZ, 0xc0, !PT ;  /* 0x0000ff0093ff7812 */ /* 0x000fe4000788c0ff */
[----:B------:R-:W-:Y:S01]  /*4bd0*/  F2FP.F16.F32.PACK_AB R78, R77, R78 ;  /* 0x0000004e4d4e723e */ /* 0x000fe200000000ff */
[----:B------:R-:W-:Y:S01]  /*4be0*/  HADD2.F32 R77, -RZ, R65.H0_H0 ;  /* 0x20000041ff4d7230 */ /* 0x000fe20000004100 */
[----:B------:R-:W-:Y:S01]  /*4bf0*/  FSEL R105, R0, RZ, P4 ;  /* 0x000000ff00697208 */ /* 0x000fe20002000000 */
[--C-:B------:R-:W-:Y:S01]  /*4c00*/  HADD2.F32 R0, -RZ, R64.reuse.H0_H0 ;  /* 0x20000040ff007230 */ /* 0x100fe20000004100 */
[----:B------:R-:W-:Y:S02]  /*4c10*/  LOP3.LUT P4, RZ, R146, 0xff0000, RZ, 0xc0, !PT ;  /* 0x00ff000092ff7812 */ /* 0x000fe4000788c0ff */
[C---:B------:R-:W-:Y:S01]  /*4c20*/  FFMA.FTZ R77, R158.reuse, R210, R77 ;  /* 0x000000d29e4d7223 */ /* 0x040fe2000001004d */
[----:B------:R-:W-:Y:S01]  /*4c30*/  F2FP.F16.F32.PACK_AB R74, R105, R74 ;  /* 0x0000004a694a723e */ /* 0x000fe200000000ff */
[----:B------:R-:W-:Y:S01]  /*4c40*/  FFMA.FTZ R0, R158, R73, R0 ;  /* 0x000000499e007223 */ /* 0x000fe20000010000 */
[----:B------:R-:W-:-:S02]  /*4c50*/  HADD2.F32 R73, -RZ, R64.H1_H1 ;  /* 0x30000040ff497230 */ /* 0x000fc40000004100 */
[----:B------:R-:W-:Y:S01]  /*4c60*/  FMUL.FTZ R68, R77, UR6 ;  /* 0x000000064d447c20 */ /* 0x000fe20008410000 */
[C---:B------:R-:W-:Y:S01]  /*4c70*/  F2FP.F16.F32.PACK_AB R69, R72.reuse, R77 ;  /* 0x0000004d4845723e */ /* 0x040fe200000000ff */
[----:B------:R-:W-:Y:S01]  /*4c80*/  FMUL.FTZ R72, R72, UR6 ;  /* 0x0000000648487c20 */ /* 0x000fe20008410000 */
[----:B------:R-:W-:Y:S02]  /*4c90*/  FFMA.FTZ R105, R158, R212, R73 ;  /* 0x000000d49e697223 */ /* 0x000fe40000010049 */
[----:B------:R-:W-:Y:S02]  /*4ca0*/  FSEL R77, R68, RZ, P2 ;  /* 0x000000ff444d7208 */ /* 0x000fe40001000000 */
[----:B------:R-:W-:Y:S02]  /*4cb0*/  LOP3.LUT P2, RZ, R146, 0xff000000, RZ, 0xc0, !PT ;  /* 0xff00000092ff7812 */ /* 0x000fe4000784c0ff */
[----:B------:R-:W-:Y:S02]  /*4cc0*/  FSEL R68, R68, RZ, P4 ;  /* 0x000000ff44447208 */ /* 0x000fe40002000000 */
[----:B------:R-:W-:-:S02]  /*4cd0*/  FSEL R161, R72, RZ, P2 ;  /* 0x000000ff48a17208 */ /* 0x000fc40001000000 */
[----:B------:R-:W-:Y:S02]  /*4ce0*/  FSEL R72, R72, RZ, P3 ;  /* 0x000000ff48487208 */ /* 0x000fe40001800000 */
[----:B------:R-:W-:Y:S02]  /*4cf0*/  F2FP.F16.F32.PACK_AB R73, R161, R68 ;  /* 0x00000044a149723e */ /* 0x000fe400000000ff */
[----:B------:R-:W-:Y:S01]  /*4d00*/  F2FP.F16.F32.PACK_AB R77, R72, R77 ;  /* 0x0000004d484d723e */ /* 0x000fe200000000ff */
[C---:B------:R-:W-:Y:S01]  /*4d10*/  FMUL.FTZ R72, R105.reuse, UR6 ;  /* 0x0000000669487c20 */ /* 0x040fe20008410000 */
[----:B------:R-:W-:Y:S01]  /*4d20*/  F2FP.F16.F32.PACK_AB R68, R105, R0 ;  /* 0x000000006944723e */ /* 0x000fe200000000ff */
[----:B------:R-:W-:Y:S01]  /*4d30*/  FMUL.FTZ R0, R0, UR6 ;  /* 0x0000000600007c20 */ /* 0x000fe20008410000 */
[C---:B------:R-:W-:Y:S02]  /*4d40*/  LOP3.LUT P3, RZ, R146.reuse, 0xff00, RZ, 0xc0, !PT ;  /* 0x0000ff0092ff7812 */ /* 0x040fe4000786c0ff */
[----:B------:R-:W-:-:S02]  /*4d50*/  LOP3.LUT P2, RZ, R146, 0xff, RZ, 0xc0, !PT ;  /* 0x000000ff92ff7812 */ /* 0x000fc4000784c0ff */
[C---:B------:R-:W-:Y:S02]  /*4d60*/  FSEL R105, R72.reuse, RZ, P6 ;  /* 0x000000ff48697208 */ /* 0x040fe40003000000 */
[----:B------:R-:W-:Y:S02]  /*4d70*/  FSEL R161, R72, RZ, P3 ;  /* 0x000000ff48a17208 */ /* 0x000fe40001800000 */
[C---:B------:R-:W-:Y:S02]  /*4d80*/  FSEL R72, R0.reuse, RZ, P2 ;  /* 0x000000ff00487208 */ /* 0x040fe40001000000 */
[----:B------:R-:W-:Y:S02]  /*4d90*/  FSEL R76, R0, RZ, P5 ;  /* 0x000000ff004c7208 */ /* 0x000fe40002800000 */
[----:B------:R-:W-:Y:S02]  /*4da0*/  F2FP.F16.F32.PACK_AB R72, R161, R72 ;  /* 0x00000048a148723e */ /* 0x000fe400000000ff */
[----:B------:R-:W-:-:S07]  /*4db0*/  F2FP.F16.F32.PACK_AB R76, R105, R76 ;  /* 0x0000004c694c723e */ /* 0x000fce00000000ff */
.L_x_1207:
        /* <DEDUP_REMOVED lines=18> */
[----:B------:R-:W-:Y:S01]  /*4ee0*/  FADD.FTZ R107, R107, -R0 ;  /* 0x800000006b6b7221 */ /* 0x000fe20000010000 */
[----:B------:R-:W-:Y:S02]  /*4ef0*/  HADD2.F32 R68, -RZ, R63.H1_H1 ;  /* 0x3000003fff447230 */ /* 0x000fe40000004100 */
[----:B------:R-:W-:Y:S01]  /*4f00*/  FADD.FTZ R191, R106, -R191 ;  /* 0x800000bf6abf7221 */ /* 0x000fe20000010000 */
[----:B------:R-:W-:Y:S01]  /*4f10*/  FFMA.FTZ R195, R195, R109, R108 ;  /* 0x0000006dc3c37223 */ /* 0x000fe2000001006c */
[----:B0-----:R-:W-:Y:S01]  /*4f20*/  FFMA.FTZ R72, R158, R107, R71 ;  /* 0x0000006b9e487223 */ /* 0x001fe20000010047 */
[----:B------:R-:W-:Y:S01]  /*4f30*/  ISETP.GE.U32.AND P3, PT, R96, RZ, PT ;  /* 0x000000ff6000720c */ /* 0x000fe20003f66070 */
[----:B------:R-:W-:Y:S01]  /*4f40*/  FFMA.FTZ R71, R158, R191, R68 ;  /* 0x000000bf9e477223 */ /* 0x000fe20000010044 */
[----:B------:R-:W-:-:S02]  /*4f50*/  HADD2.F32 R0, -RZ, R62.H0_H0 ;  /* 0x2000003eff007230 */ /* 0x000fc40000004100 */
[----:B------:R-:W-:Y:S01]  /*4f60*/  FADD.FTZ R69, R194, -R197 ;  /* 0x800000c5c2457221 */ /* 0x000fe20000010000 */
[----:B------:R-:W-:Y:S02]  /*4f70*/  HADD2.F32 R70, -RZ, R62.H1_H1 ;  /* 0x3000003eff467230 */ /* 0x000fe40000004100 */
[----:B------:R-:W-:Y:S01]  /*4f80*/  FADD.FTZ R195, R192, -R195 ;  /* 0x800000c3c0c37221 */ /* 0x000fe20000010000 */
[----:B------:R-:W-:Y:S01]  /*4f90*/  FMUL.FTZ R68, R72, UR6 ;  /* 0x0000000648447c20 */ /* 0x000fe20008410000 */
[----:B------:R-:W-:Y:S01]  /*4fa0*/  ISETP.GE.U32.AND P4, PT, R148, RZ, PT ;  /* 0x000000ff9400720c */ /* 0x000fe20003f86070 */
[----:B------:R-:W-:Y:S01]  /*4fb0*/  FMUL.FTZ R75, R71, UR6 ;  /* 0x00000006474b7c20 */ /* 0x000fe20008410000 */
[C---:B------:R-:W-:Y:S01]  /*4fc0*/  LOP3.LUT P6, RZ, R97.reuse, 0xff0000, RZ, 0xc0, !PT ;  /* 0x00ff000061ff7812 */ /* 0x040fe200078cc0ff */
[C---:B------:R-:W-:Y:S01]  /*4fd0*/  FFMA.FTZ R69, R158.reuse, R69, R0 ;  /* 0x000000459e457223 */ /* 0x040fe20000010000 */
[----:B------:R-:W-:Y:S01]  /*4fe0*/  ISETP.GE.U32.AND.EX P3, PT, R97, 0x1000000, PT, P3 ;  /* 0x010000006100780c */ /* 0x000fe20003f66130 */
[----:B------:R-:W-:Y:S01]  /*4ff0*/  FFMA.FTZ R70, R158, R195, R70 ;  /* 0x000000c39e467223 */ /* 0x000fe20000010046 */
[----:B------:R-:W-:Y:S01]  /*5000*/  LOP3.LUT P5, RZ, R149, 0xff0000, RZ, 0xc0, !PT ;  /* 0x00ff000095ff7812 */ /* 0x000fe200078ac0ff */
[-CC-:B------:R-:W-:Y:S01]  /*5010*/  FFMA.FTZ R201, R201, R109.reuse, R108.reuse ;  /* 0x0000006dc9c97223 */ /* 0x180fe2000001006c */
        /* <DEDUP_REMOVED lines=10> */
[----:B------:R-:W-:Y:S01]  /*50c0*/  FSEL R68, R68, RZ, P5 ;  /* 0x000000ff44447208 */ /* 0x000fe20002800000 */
[--C-:B------:R-:W-:Y:S01]  /*50d0*/  HADD2.F32 R76, -RZ, R60.reuse.H0_H0 ;  /* 0x2000003cff4c7230 */ /* 0x100fe20000004100 */
[----:B------:R-:W-:Y:S01]  /*50e0*/  FSEL R75, R75, RZ, P4 ;  /* 0x000000ff4b4b7208 */ /* 0x000fe20002000000 */
[-CC-:B------:R-:W-:Y:S01]  /*50f0*/  FFMA.FTZ R199, R199, R109.reuse, R108.reuse ;  /* 0x0000006dc7c77223 */ /* 0x180fe2000001006c */
[C---:B------:R-:W-:Y:S01]  /*5100*/  LOP3.LUT P5, RZ, R149.reuse, 0xff, RZ, 0xc0, !PT ;  /* 0x000000ff95ff7812 */ /* 0x040fe200078ac0ff */
[----:B------:R-:W-:Y:S01]  /*5110*/  FADD.FTZ R97, R202, -R97 ;  /* 0x80000061ca617221 */ /* 0x000fe20000010000 */
[----:B------:R-:W-:Y:S01]  /*5120*/  LOP3.LUT P4, RZ, R149, 0xff00, RZ, 0xc0, !PT ;  /* 0x0000ff0095ff7812 */ /* 0x000fe2000788c0ff */
[----:B------:R-:W-:Y:S01]  /*5130*/  FFMA.FTZ R203, R203, R109, R108 ;  /* 0x0000006dcbcb7223 */ /* 0x000fe2000001006c */
[C---:B------:R-:W-:Y:S01]  /*5140*/  FSEL R78, R77.reuse, RZ, P6 ;  /* 0x000000ff4d4e7208 */ /* 0x040fe20003000000 */
[----:B------:R-:W-:Y:S01]  /*5150*/  FFMA.FTZ R105, R158, R201, R105 ;  /* 0x000000c99e697223 */ /* 0x000fe20000010069 */
[----:B------:R-:W-:Y:S01]  /*5160*/  FSEL R73, R74, RZ, P3 ;  /* 0x000000ff4a497208 */ /* 0x000fe20001800000 */
[----:B------:R-:W-:Y:S01]  /*5170*/  HADD2.F32 R104, -RZ, R61.H1_H1 ;  /* 0x3000003dff687230 */ /* 0x000fe20000004100 */
[----:B------:R-:W-:Y:S01]  /*5180*/  FSEL R77, R77, RZ, P5 ;  /* 0x000000ff4d4d7208 */ /* 0x000fe20002800000 */
[----:B------:R-:W-:Y:S01]  /*5190*/  FADD.FTZ R199, R196, -R199 ;  /* 0x800000c7c4c77221 */ /* 0x000fe20000010000 */
[----:B------:R-:W-:Y:S01]  /*51a0*/  FSEL R74, R74, RZ, P4 ;  /* 0x000000ff4a4a7208 */ /* 0x000fe20002000000 */
[----:B------:R-:W-:Y:S01]  /*51b0*/  FFMA.FTZ R76, R158, R97, R76 ;  /* 0x000000619e4c7223 */ /* 0x000fe2000001004c */
[----:B------:R-:W-:Y:S01]  /*51c0*/  LOP3.LUT P6, RZ, R96, 0xff0000, RZ, 0xc0, !PT ;  /* 0x00ff000060ff7812 */ /* 0x000fe200078cc0ff */
[----:B------:R-:W-:Y:S01]  /*51d0*/  FADD.FTZ R203, R200, -R203 ;  /* 0x800000cbc8cb7221 */ /* 0x000fe20000010000 */
[C---:B------:R-:W-:Y:S01]  /*51e0*/  LOP3.LUT P5, RZ, R96.reuse, 0xff000000, RZ, 0xc0, !PT ;  /* 0xff00000060ff7812 */ /* 0x040fe200078ac0ff */
[----:B------:R-:W-:Y:S01]  /*51f0*/  FMUL.FTZ R97, R105, UR6 ;  /* 0x0000000669617c20 */ /* 0x000fe20008410000 */
[----:B------:R-:W-:Y:S01]  /*5200*/  LOP3.LUT P3, RZ, R96, 0xff00, RZ, 0xc0, !PT ;  /* 0x0000ff0060ff7812 */ /* 0x000fe2000786c0ff */
[----:B------:R-:W-:Y:S01]  /*5210*/  FFMA.FTZ R104, R158, R199, R104 ;  /* 0x000000c79e687223 */ /* 0x000fe20000010068 */
[----:B------:R-:W-:Y:S01]  /*5220*/  LOP3.LUT P4, RZ, R96, 0xff, RZ, 0xc0, !PT ;  /* 0x000000ff60ff7812 */ /* 0x000fe2000788c0ff */
[----:B------:R-:W-:Y:S01]  /*5230*/  HADD2.F32 R96, -RZ, R60.H1_H1 ;  /* 0x3000003cff607230 */ /* 0x000fe20000004100 */
[----:B------:R-:W-:-:S02]  /*5240*/  F2FP.F16.F32.PACK_AB R70, R70, R69 ;  /* 0x000000454646723e */ /* 0x000fc400000000ff */
[C---:B------:R-:W-:Y:S01]  /*5250*/  F2FP.F16.F32.PACK_AB R69, R104.reuse, R105 ;  /* 0x000000696845723e */ /* 0x040fe200000000ff */
[----:B------:R-:W-:Y:S01]  /*5260*/  FMUL.FTZ R104, R104, UR6 ;  /* 0x0000000668687c20 */ /* 0x000fe20008410000 */
[----:B------:R-:W-:Y:S01]  /*5270*/  FFMA.FTZ R203, R158, R203, R96 ;  /* 0x000000cb9ecb7223 */ /* 0x000fe20000010060 */
[C---:B------:R-:W-:Y:S02]  /*5280*/  FSEL R96, R97.reuse, RZ, P6 ;  /* 0x000000ff61607208 */ /* 0x040fe40003000000 */
[----:B------:R-:W-:Y:S02]  /*5290*/  LOP3.LUT P6, RZ, R148, 0xff0000, RZ, 0xc0, !PT ;  /* 0x00ff000094ff7812 */ /* 0x000fe400078cc0ff */
[----:B------:R-:W-:Y:S02]  /*52a0*/  F2FP.F16.F32.PACK_AB R74, R74, R77 ;  /* 0x0000004d4a4a723e */ /* 0x000fe400000000ff */
[----:B------:R-:W-:Y:S02]  /*52b0*/  FSEL R77, R97, RZ, P6 ;  /* 0x000000ff614d7208 */ /* 0x000fe40003000000 */
[----:B------:R-:W-:-:S02]  /*52c0*/  LOP3.LUT P6, RZ, R148, 0xff000000, RZ, 0xc0, !PT ;  /* 0xff00000094ff7812 */ /* 0x000fc400078cc0ff */
[----:B------:R-:W-:Y:S02]  /*52d0*/  F2FP.F16.F32.PACK_AB R75, R75, R68 ;  /* 0x000000444b4b723e */ /* 0x000fe400000000ff */
[----:B------:R-:W-:Y:S02]  /*52e0*/  FSEL R107, R104, RZ, P5 ;  /* 0x000000ff686b7208 */ /* 0x000fe40002800000 */
[C---:B------:R-:W-:Y:S01]  /*52f0*/  F2FP.F16.F32.PACK_AB R68, R203.reuse, R76 ;  /* 0x0000004ccb44723e */ /* 0x040fe200000000ff */
[----:B------:R-:W-:Y:S01]  /*5300*/  FMUL.FTZ R76, R76, UR6 ;  /* 0x000000064c4c7c20 */ /* 0x000fe20008410000 */
[----:B------:R-:W-:Y:S01]  /*5310*/  F2FP.F16.F32.PACK_AB R79, R0, R79 ;  /* 0x0000004f004f723e */ /* 0x000fe200000000ff */
[----:B------:R-:W-:Y:S01]  /*5320*/  FMUL.FTZ R0, R203, UR6 ;  /* 0x00000006cb007c20 */ /* 0x000fe20008410000 */
[----:B------:R-:W-:Y:S02]  /*5330*/  FSEL R104, R104, RZ, P6 ;  /* 0x000000ff68687208 */ /* 0x000fe40003000000 */
[----:B------:R-:W-:-:S02]  /*5340*/  LOP3.LUT P6, RZ, R148, 0xff, RZ, 0xc0, !PT ;  /* 0x000000ff94ff7812 */ /* 0x000fc400078cc0ff */
[----:B------:R-:W-:Y:S02]  /*5350*/  LOP3.LUT P5, RZ, R148, 0xff00, RZ, 0xc0, !PT ;  /* 0x0000ff0094ff7812 */ /* 0x000fe400078ac0ff */
[----:B------:R-:W-:Y:S02]  /*5360*/  F2FP.F16.F32.PACK_AB R71, R71, R72 ;  /* 0x000000484747723e */ /* 0x000fe400000000ff */
[----:B------:R-:W-:Y:S02]  /*5370*/  FSEL R72, R76, RZ, P6 ;  /* 0x000000ff4c487208 */ /* 0x000fe40003000000 */
[C---:B------:R-:W-:Y:S02]  /*5380*/  FSEL R97, R0.reuse, RZ, P3 ;  /* 0x000000ff00617208 */ /* 0x040fe40001800000 */
[----:B------:R-:W-:Y:S02]  /*5390*/  FSEL R105, R0, RZ, P5 ;  /* 0x000000ff00697208 */ /* 0x000fe40002800000 */
[----:B------:R-:W-:-:S02]  /*53a0*/  FSEL R76, R76, RZ, P4 ;  /* 0x000000ff4c4c7208 */ /* 0x000fc40002000000 */
[----:B------:R-:W-:Y:S02]  /*53b0*/  F2FP.F16.F32.PACK_AB R78, R73, R78 ;  /* 0x0000004e494e723e */ /* 0x000fe400000000ff */
[----:B------:R-:W-:Y:S02]  /*53c0*/  F2FP.F16.F32.PACK_AB R73, R104, R77 ;  /* 0x0000004d6849723e */ /* 0x000fe400000000ff */
[----:B------:R-:W-:Y:S02]  /*53d0*/  F2FP.F16.F32.PACK_AB R77, R107, R96 ;  /* 0x000000606b4d723e */ /* 0x000fe400000000ff */
[----:B------:R-:W-:Y:S02]  /*53e0*/  F2FP.F16.F32.PACK_AB R72, R105, R72 ;  /* 0x000000486948723e */ /* 0x000fe400000000ff */
[----:B------:R-:W-:Y:S01]  /*53f0*/  F2FP.F16.F32.PACK_AB R76, R97, R76 ;  /* 0x0000004c614c723e */ /* 0x000fe200000000ff */
[----:B------:R-:W-:Y:S06]  /*5400*/  BRA `(.L_x_1215) ;  /* 0x0000001c00807947 */ /* 0x000fec0003800000 */
.L_x_1214:
[-CC-:B------:R-:W-:Y:S01]  /*5410*/  FFMA.FTZ R0, R193, R109.reuse, R108.reuse ;  /* 0x0000006dc1007223 */ /* 0x180fe2000001006c */
[-CC-:B------:R-:W-:Y:S01]  /*5420*/  FFMA.FTZ R191, R191, R109.reuse, R108.reuse ;  /* 0x0000006dbfbf7223 */ /* 0x180fe2000001006c */
[--C-:B0-----:R-:W-:Y:S02]  /*5430*/  HADD2.F32 R73, -RZ, R63.reuse.H0_H0 ;  /* 0x2000003fff497230 */ /* 0x101fe40000004100 */
[----:B------:R-:W-:Y:S01]  /*5440*/  FFMA.FTZ R197, R197, R109, R108 ;  /* 0x0000006dc5c57223 */ /* 0x000fe2000001006c */
[----:B------:R-:W-:Y:S01]  /*5450*/  FADD.FTZ R107, R107, -R0 ;  /* 0x800000006b6b7221 */ /* 0x000fe20000010000 */
[----:B------:R-:W-:Y:S02]  /*5460*/  HADD2.F32 R0, -RZ, R63.H1_H1 ;  /* 0x3000003fff007230 */ /* 0x000fe40000004100 */
[----:B------:R-:W-:Y:S01]  /*5470*/  FADD.FTZ R191, R106, -R191 ;  /* 0x800000bf6abf7221 */ /* 0x000fe20000010000 */
[----:B------:R-:W-:Y:S01]  /*5480*/  FADD.FTZ R197, R194, -R197 ;  /* 0x800000c5c2c57221 */ /* 0x000fe20000010000 */
[C---:B------:R-:W-:Y:S01]  /*5490*/  FFMA.FTZ R73, R158.reuse, R107, R73 ;  /* 0x0000006b9e497223 */ /* 0x040fe20000010049 */
[----:B------:R-:W-:Y:S01]  /*54a0*/  FFMA.FTZ R195, R195, R109, R108 ;  /* 0x0000006dc3c37223 */ /* 0x000fe2000001006c */
[----:B------:R-:W-:Y:S01]  /*54b0*/  FFMA.FTZ R191, R158, R191, R0 ;  /* 0x000000bf9ebf7223 */ /* 0x000fe20000010000 */
[----:B------:R-:W-:-:S02]  /*54c0*/  HADD2.F32 R0, -RZ, R62.H0_H0 ;  /* 0x2000003eff007230 */ /* 0x000fc40000004100 */
[----:B------:R-:W-:Y:S01]  /*54d0*/  FFMA.FTZ R201, R201, R109, R108 ;  /* 0x0000006dc9c97223 */ /* 0x000fe2000001006c */
[----:B------:R-:W-:Y:S01]  /*54e0*/  FMUL.FTZ R73, R73, UR6 ;  /* 0x0000000649497c20 */ /* 0x000fe20008410000 */
[----:B------:R-:W-:Y:S01]  /*54f0*/  HADD2.F32 R72, -RZ, R62.H1_H1 ;  /* 0x3000003eff487230 */ /* 0x000fe20000004100 */
[----:B------:R-:W-:Y:S01]  /*5500*/  LOP3.LUT P6, RZ, R97, 0xff0000, RZ, 0xc0, !PT ;  /* 0x00ff000061ff7812 */ /* 0x000fe200078cc0ff */
[----:B------:R-:W-:Y:S01]  /*5510*/  FFMA.FTZ R0, R158, R197, R0 ;  /* 0x000000c59e007223 */ /* 0x000fe20000010000 */
[--C-:B------:R-:W-:Y:S02]  /*5520*/  HADD2.F32 R105, -RZ, R61.reuse.H0_H0 ;  /* 0x2000003dff697230 */ /* 0x100fe40000004100 */
[----:B------:R-:W-:Y:S01]  /*5530*/  FADD.FTZ R195, R192, -R195 ;  /* 0x800000c3c0c37221 */ /* 0x000fe20000010000 */
[----:B------:R-:W-:Y:S01]  /*5540*/  ISETP.GE.U32.AND P3, PT, R96, RZ, PT ;  /* 0x000000ff6000720c */ /* 0x000fe20003f66070 */
[----:B------:R-:W-:Y:S01]  /*5550*/  FADD.FTZ R201, R198, -R201 ;  /* 0x800000c9c6c97221 */ /* 0x000fe20000010000 */
[----:B------:R-:W-:Y:S01]  /*5560*/  ISETP.GE.U32.AND P4, PT, R148, RZ, PT ;  /* 0x000000ff9400720c */ /* 0x000fe20003f86070 */
[----:B------:R-:W-:Y:S01]  /*5570*/  FMUL.FTZ R191, R191, UR6 ;  /* 0x00000006bfbf7c20 */ /* 0x000fe20008410000 */
[----:B------:R-:W-:Y:S01]  /*5580*/  FSEL R79, R73, RZ, P6 ;  /* 0x000000ff494f7208 */ /* 0x000fe20003000000 */
[----:B------:R-:W-:Y:S01]  /*5590*/  FMUL.FTZ R77, R0, UR6 ;  /* 0x00000006004d7c20 */ /* 0x000fe20008410000 */
[C---:B------:R-:W-:Y:S01]  /*55a0*/  FFMA.FTZ R195, R158.reuse, R195, R72 ;  /* 0x000000c39ec37223 */ /* 0x040fe20000010048 */
[----:B------:R-:W-:Y:S01]  /*55b0*/  LOP3.LUT P5, RZ, R149, 0xff0000, RZ, 0xc0, !PT ;  /* 0x00ff000095ff7812 */ /* 0x000fe200078ac0ff */
[----:B------:R-:W-:Y:S01]  /*55c0*/  FFMA.FTZ R105, R158, R201, R105 ;  /* 0x000000c99e697223 */ /* 0x000fe20000010069 */
[----:B------:R-:W-:Y:S01]  /*55d0*/  LOP3.LUT P6, RZ, R97, 0xff, RZ, 0xc0, !PT ;  /* 0x000000ff61ff7812 */ /* 0x000fe200078cc0ff */
[-CC-:B------:R-:W-:Y:S01]  /*55e0*/  FFMA.FTZ R199, R199, R109.reuse, R108.reuse ;  /* 0x0000006dc7c77223 */ /* 0x180fe2000001006c */
[----:B------:R-:W-:Y:S01]  /*55f0*/  ISETP.GE.U32.AND.EX P3, PT, R97, 0x1000000, PT, P3 ;  /* 0x010000006100780c */ /* 0x000fe20003f66130 */
[----:B------:R-:W-:Y:S01]  /*5600*/  FMUL.FTZ R195, R195, UR6 ;  /* 0x00000006c3c37c20 */ /* 0x000fe20008410000 */
[----:B------:R-:W-:Y:S01]  /*5610*/  ISETP.GE.U32.AND.EX P4, PT, R149, 0x1000000, PT, P4 ;  /* 0x010000009500780c */ /* 0x000fe20003f86140 */
[----:B------:R-:W-:Y:S01]  /*5620*/  HADD2.F32 R107, -RZ, R61.H1_H1 ;  /* 0x3000003dff6b7230 */ /* 0x000fe20000004100 */
[----:B------:R-:W-:Y:S01]  /*5630*/  FSEL R72, R73, RZ, P5 ;  /* 0x000000ff49487208 */ /* 0x000fe20002800000 */
[----:B------:R-:W-:Y:S01]  /*5640*/  FMUL.FTZ R105, R105, UR6 ;  /* 0x0000000669697c20 */ /* 0x000fe20008410000 */
[C---:B------:R-:W-:Y:S01]  /*5650*/  FSEL R0, R191.reuse, RZ, P3 ;  /* 0x000000ffbf007208 */ /* 0x040fe20001800000 */
[----:B------:R-:W-:Y:S01]  /*5660*/  FADD.FTZ R199, R196, -R199 ;  /* 0x800000c7c4c77221 */ /* 0x000fe20000010000 */
[----:B------:R-:W-:Y:S01]  /*5670*/  FSEL R75, R191, RZ, P4 ;  /* 0x000000ffbf4b7208 */ /* 0x000fe20002000000 */
[--C-:B------:R-:W-:Y:S01]  /*5680*/  FFMA.FTZ R203, R203, R109, R108.reuse ;  /* 0x0000006dcbcb7223 */ /* 0x100fe2000001006c */
[----:B------:R-:W-:Y:S01]  /*5690*/  FSEL R78, R77, RZ, P6 ;  /* 0x000000ff4d4e7208 */ /* 0x000fe20003000000 */
[----:B------:R-:W-:Y:S01]  /*56a0*/  FFMA.FTZ R107, R158, R199, R107 ;  /* 0x000000c79e6b7223 */ /* 0x000fe2000001006b */
[----:B------:R-:W-:Y:S01]  /*56b0*/  LOP3.LUT P5, RZ, R149, 0xff, RZ, 0xc0, !PT ;  /* 0x000000ff95ff7812 */ /* 0x000fe200078ac0ff */
[----:B------:R-:W-:Y:S01]  /*56c0*/  HADD2.F32 R76, -RZ, R60.H0_H0 ;  /* 0x2000003cff4c7230 */ /* 0x000fe20000004100 */
[----:B------:R-:W-:Y:S01]  /*56d0*/  LOP3.LUT P3, RZ, R97, 0xff00, RZ, 0xc0, !PT ;  /* 0x0000ff0061ff7812 */ /* 0x000fe2000786c0ff */
[----:B------:R-:W-:Y:S01]  /*56e0*/  FFMA.FTZ R97, R204, R109, R108 ;  /* 0x0000006dcc617223 */ /* 0x000fe2000001006c */
[----:B------:R-:W-:Y:S01]  /*56f0*/  LOP3.LUT P4, RZ, R149, 0xff00, RZ, 0xc0, !PT ;  /* 0x0000ff0095ff7812 */ /* 0x000fe2000788c0ff */
[----:B------:R-:W-:Y:S01]  /*5700*/  FADD.FTZ R203, R200, -R203 ;  /* 0x800000cbc8cb7221 */ /* 0x000fe20000010000 */
[----:B------:R-:W-:Y:S01]  /*5710*/  LOP3.LUT P6, RZ, R96, 0xff0000, RZ, 0xc0, !PT ;  /* 0x00ff000060ff7812 */ /* 0x000fe200078cc0ff */
[----:B------:R-:W-:Y:S01]  /*5720*/  FADD.FTZ R97, R202, -R97 ;  /* 0x80000061ca617221 */ /* 0x000fe20000010000 */
[----:B------:R-:W-:Y:S01]  /*5730*/  FSEL R77, R77, RZ, P5 ;  /* 0x000000ff4d4d7208 */ /* 0x000fe20002800000 */
[----:B------:R-:W-:Y:S01]  /*5740*/  FMUL.FTZ R107, R107, UR6 ;  /* 0x000000066b6b7c20 */ /* 0x000fe20008410000 */
[C---:B------:R-:W-:Y:S01]  /*5750*/  FSEL R73, R195.reuse, RZ, P3 ;  /* 0x000000ffc3497208 */ /* 0x040fe20001800000 */
[----:B------:R-:W-:Y:S01]  /*5760*/  FFMA.FTZ R76, R158, R97, R76 ;  /* 0x000000619e4c7223 */ /* 0x000fe2000001004c */
[----:B------:R-:W-:-:S02]  /*5770*/  FSEL R74, R195, RZ, P4 ;  /* 0x000000ffc34a7208 */ /* 0x000fc40002000000 */
[----:B------:R-:W-:Y:S01]  /*5780*/  FSEL R104, R105, RZ, P6 ;  /* 0x000000ff69687208 */ /* 0x000fe20003000000 */
[----:B------:R-:W-:Y:S01]  /*5790*/  FMUL.FTZ R76, R76, UR6 ;  /* 0x000000064c4c7c20 */ /* 0x000fe20008410000 */
[C---:B------:R-:W-:Y:S02]  /*57a0*/  LOP3.LUT P5, RZ, R96.reuse, 0xff000000, RZ, 0xc0, !PT ;  /* 0xff00000060ff7812 */ /* 0x040fe400078ac0ff */
[C---:B------:R-:W-:Y:S02]  /*57b0*/  LOP3.LUT P3, RZ, R96.reuse, 0xff00, RZ, 0xc0, !PT ;  /* 0x0000ff0060ff7812 */ /* 0x040fe4000786c0ff */
[----:B------:R-:W-:Y:S01]  /*57c0*/  LOP3.LUT P4, RZ, R96, 0xff, RZ, 0xc0, !PT ;  /* 0x000000ff60ff7812 */ /* 0x000fe2000788c0ff */
[----:B------:R-:W-:Y:S01]  /*57d0*/  HADD2.F32 R96, -RZ, R60.H1_H1 ;  /* 0x3000003cff607230 */ /* 0x000fe20000004100 */
[----:B------:R-:W-:Y:S02]  /*57e0*/  LOP3.LUT P6, RZ, R148, 0xff0000, RZ, 0xc0, !PT ;  /* 0x00ff000094ff7812 */ /* 0x000fe400078cc0ff */
[----:B------:R-:W-:-:S02]  /*57f0*/  F2FP.F16.F32.PACK_AB R79, R0, R79 ;  /* 0x0000004f004f723e */ /* 0x000fc400000000ff */
[----:B------:R-:W-:Y:S01]  /*5800*/  FSEL R0, R105, RZ, P6 ;  /* 0x000000ff69007208 */ /* 0x000fe20003000000 */
[----:B------:R-:W-:Y:S01]  /*5810*/  FFMA.FTZ R96, R158, R203, R96 ;  /* 0x000000cb9e607223 */ /* 0x000fe20000010060 */
[----:B------:R-:W-:Y:S02]  /*5820*/  LOP3.LUT P6, RZ, R148, 0xff000000, RZ, 0xc0, !PT ;  /* 0xff00000094ff7812 */ /* 0x000fe400078cc0ff */
[----:B------:R-:W-:Y:S01]  /*5830*/  F2FP.F16.F32.PACK_AB R74, R74, R77 ;  /* 0x0000004d4a4a723e */ /* 0x000fe200000000ff */
[----:B------:R-:W-:Y:S01]  /*5840*/  FMUL.FTZ R96, R96, UR6 ;  /* 0x0000000660607c20 */ /* 0x000fe20008410000 */
[C---:B------:R-:W-:Y:S02]  /*5850*/  FSEL R77, R107.reuse, RZ, P5 ;  /* 0x000000ff6b4d7208 */ /* 0x040fe40002800000 */
        /* <DEDUP_REMOVED lines=14> */
.L_x_1213:
        /* <DEDUP_REMOVED lines=8> */
[----:B0-----:R-:W-:Y:S01]  /*59c0*/  FADD.FTZ R77, R192, -R195 ;  /* 0x800000c3c04d7221 */ /* 0x001fe20000010000 */
[----:B------:R-:W-:Y:S01]  /*59d0*/  FMUL.FTZ R72, R158, R191 ;  /* 0x000000bf9e487220 */ /* 0x000fe20000410000 */
[----:B------:R-:W-:Y:S01]  /*59e0*/  ISETP.GE.U32.AND P4, PT, R148, RZ, PT ;  /* 0x000000ff9400720c */ /* 0x000fe20003f86070 */
[----:B------:R-:W-:Y:S01]  /*59f0*/  FMUL.FTZ R71, R158, R71 ;  /* 0x000000479e477220 */ /* 0x000fe20000410000 */
[----:B------:R-:W-:Y:S01]  /*5a00*/  FADD.FTZ R197, R194, -R197 ;  /* 0x800000c5c2c57221 */ /* 0x000fe20000010000 */
[----:B------:R-:W-:Y:S01]  /*5a10*/  FMUL.FTZ R68, R72, UR6 ;  /* 0x0000000648447c20 */ /* 0x000fe20008410000 */
[--C-:B------:R-:W-:Y:S01]  /*5a20*/  FFMA.FTZ R201, R201, R109, R108.reuse ;  /* 0x0000006dc9c97223 */ /* 0x100fe2000001006c */
[----:B------:R-:W-:Y:S01]  /*5a30*/  ISETP.GE.U32.AND.EX P3, PT, R97, 0x1000000, PT, P3 ;  /* 0x010000006100780c */ /* 0x000fe20003f66130 */
[----:B------:R-:W-:Y:S01]  /*5a40*/  FMUL.FTZ R75, R71, UR6 ;  /* 0x00000006474b7c20 */ /* 0x000fe20008410000 */
[----:B------:R-:W-:Y:S01]  /*5a50*/  ISETP.GE.U32.AND.EX P4, PT, R149, 0x1000000, PT, P4 ;  /* 0x010000009500780c */ /* 0x000fe20003f86140 */
[C---:B------:R-:W-:Y:S01]  /*5a60*/  FMUL.FTZ R77, R158.reuse, R77 ;  /* 0x0000004d9e4d7220 */ /* 0x040fe20000410000 */
[----:B------:R-:W-:Y:S01]  /*5a70*/  LOP3.LUT P6, RZ, R97, 0xff0000, RZ, 0xc0, !PT ;  /* 0x00ff000061ff7812 */ /* 0x000fe200078cc0ff */
[----:B------:R-:W-:Y:S01]  /*5a80*/  FMUL.FTZ R70, R158, R197 ;  /* 0x000000c59e467220 */ /* 0x000fe20000410000 */
[----:B------:R-:W-:Y:S01]  /*5a90*/  FADD.FTZ R69, R198, -R201 ;  /* 0x800000c9c6457221 */ /* 0x000fe20000010000 */
[C---:B------:R-:W-:Y:S01]  /*5aa0*/  FSEL R0, R68.reuse, RZ, P3 ;  /* 0x000000ff44007208 */ /* 0x040fe20001800000 */
[--C-:B------:R-:W-:Y:S01]  /*5ab0*/  FFMA.FTZ R199, R199, R109, R108.reuse ;  /* 0x0000006dc7c77223 */ /* 0x100fe2000001006c */
[----:B------:R-:W-:Y:S01]  /*5ac0*/  FSEL R76, R68, RZ, P4 ;  /* 0x000000ff444c7208 */ /* 0x000fe20002000000 */
[----:B------:R-:W-:Y:S01]  /*5ad0*/  FMUL.FTZ R68, R77, UR6 ;  /* 0x000000064d447c20 */ /* 0x000fe20008410000 */
[----:B------:R-:W-:Y:S01]  /*5ae0*/  LOP3.LUT P5, RZ, R149, 0xff0000, RZ, 0xc0, !PT ;  /* 0x00ff000095ff7812 */ /* 0x000fe200078ac0ff */
[----:B------:R-:W-:Y:S01]  /*5af0*/  FMUL.FTZ R74, R70, UR6 ;  /* 0x00000006464a7c20 */ /* 0x000fe20008410000 */
[----:B------:R-:W-:Y:S01]  /*5b00*/  FSEL R79, R75, RZ, P6 ;  /* 0x000000ff4b4f7208 */ /* 0x000fe20003000000 */
[----:B------:R-:W-:Y:S01]  /*5b10*/  FMUL.FTZ R69, R158, R69 ;  /* 0x000000459e457220 */ /* 0x000fe20000410000 */
[----:B------:R-:W-:Y:S01]  /*5b20*/  LOP3.LUT P3, RZ, R97, 0xff00, RZ, 0xc0, !PT ;  /* 0x0000ff0061ff7812 */ /* 0x000fe2000786c0ff */
[-CC-:B------:R-:W-:Y:S01]  /*5b30*/  FFMA.FTZ R203, R203, R109.reuse, R108.reuse ;  /* 0x0000006dcbcb7223 */ /* 0x180fe2000001006c */
[----:B------:R-:W-:Y:S01]  /*5b40*/  LOP3.LUT P4, RZ, R149, 0xff00, RZ, 0xc0, !PT ;  /* 0x0000ff0095ff7812 */ /* 0x000fe2000788c0ff */
[----:B------:R-:W-:Y:S01]  /*5b50*/  FFMA.FTZ R105, R204, R109, R108 ;  /* 0x0000006dcc697223 */ /* 0x000fe2000001006c */
[----:B------:R-:W-:Y:S01]  /*5b60*/  LOP3.LUT P6, RZ, R97, 0xff, RZ, 0xc0, !PT ;  /* 0x000000ff61ff7812 */ /* 0x000fe200078cc0ff */
[----:B------:R-:W-:Y:S01]  /*5b70*/  FADD.FTZ R199, R196, -R199 ;  /* 0x800000c7c4c77221 */ /* 0x000fe20000010000 */
[----:B------:R-:W-:Y:S01]  /*5b80*/  FSEL R75, R75, RZ, P5 ;  /* 0x000000ff4b4b7208 */ /* 0x000fe20002800000 */
[----:B------:R-:W-:Y:S01]  /*5b90*/  FADD.FTZ R203, R200, -R203 ;  /* 0x800000cbc8cb7221 */ /* 0x000fe20000010000 */
[----:B------:R-:W-:Y:S01]  /*5ba0*/  LOP3.LUT P5, RZ, R149, 0xff, RZ, 0xc0, !PT ;  /* 0x000000ff95ff7812 */ /* 0x000fe200078ac0ff */
[----:B------:R-:W-:Y:S01]  /*5bb0*/  FADD.FTZ R105, R202, -R105 ;  /* 0x80000069ca697221 */ /* 0x000fe20000010000 */
[----:B------:R-:W-:-:S02]  /*5bc0*/  FSEL R73, R68, RZ, P3 ;  /* 0x000000ff44497208 */ /* 0x000fc40001800000 */
[----:B------:R-:W-:Y:S01]  /*5bd0*/  FSEL R97, R68, RZ, P4 ;  /* 0x000000ff44617208 */ /* 0x000fe20002000000 */
[----:B------:R-:W-:Y:S01]  /*5be0*/  FMUL.FTZ R68, R69, UR6 ;  /* 0x0000000645447c20 */ /* 0x000fe20008410000 */
[----:B------:R-:W-:Y:S02]  /*5bf0*/  FSEL R78, R74, RZ, P6 ;  /* 0x000000ff4a4e7208 */ /* 0x000fe40003000000 */
[----:B------:R-:W-:Y:S02]  /*5c00*/  LOP3.LUT P6, RZ, R96, 0xff0000, RZ, 0xc0, !PT ;  /* 0x00ff000060ff7812 */ /* 0x000fe400078cc0ff */
[----:B------:R-:W-:Y:S02]  /*5c10*/  FSEL R74, R74, RZ, P5 ;  /* 0x000000ff4a4a7208 */ /* 0x000fe40002800000 */
[C---:B------:R-:W-:Y:S02]  /*5c20*/  LOP3.LUT P5, RZ, R96.reuse, 0xff000000, RZ, 0xc0, !PT ;  /* 0xff00000060ff7812 */ /* 0x040fe400078ac0ff */
[----:B------:R-:W-:-:S02]  /*5c30*/  LOP3.LUT P3, RZ, R96, 0xff00, RZ, 0xc0, !PT ;  /* 0x0000ff0060ff7812 */ /* 0x000fc4000786c0ff */
[----:B------:R-:W-:Y:S02]  /*5c40*/  LOP3.LUT P4, RZ, R96, 0xff, RZ, 0xc0, !PT ;  /* 0x000000ff60ff7812 */ /* 0x000fe4000788c0ff */
[----:B------:R-:W-:Y:S01]  /*5c50*/  F2FP.F16.F32.PACK_AB R71, R72, R71 ;  /* 0x000000474847723e */ /* 0x000fe200000000ff */
[----:B------:R-:W-:Y:S01]  /*5c60*/  FMUL.FTZ R72, R158, R199 ;  /* 0x000000c79e487220 */ /* 0x000fe20000410000 */
[----:B------:R-:W-:Y:S02]  /*5c70*/  FSEL R96, R68, RZ, P6 ;  /* 0x000000ff44607208 */ /* 0x000fe40003000000 */
[----:B------:R-:W-:Y:S02]  /*5c80*/  LOP3.LUT P6, RZ, R148, 0xff0000, RZ, 0xc0, !PT ;  /* 0x00ff000094ff7812 */ /* 0x000fe400078cc0ff */
[----:B------:R-:W-:Y:S01]  /*5c90*/  F2FP.F16.F32.PACK_AB R70, R77, R70 ;  /* 0x000000464d46723e */ /* 0x000fe200000000ff */
[----:B------:R-:W-:Y:S01]  /*5ca0*/  FMUL.FTZ R77, R158, R203 ;  /* 0x000000cb9e4d7220 */ /* 0x000fe20000410000 */
[----:B------:R-:W-:Y:S01]  /*5cb0*/  F2FP.F16.F32.PACK_AB R75, R76, R75 ;  /* 0x0000004b4c4b723e */ /* 0x000fe200000000ff */
[----:B------:R-:W-:Y:S01]  /*5cc0*/  FMUL.FTZ R76, R72, UR6 ;  /* 0x00000006484c7c20 */ /* 0x000fe20008410000 */
[----:B------:R-:W-:Y:S01]  /*5cd0*/  F2FP.F16.F32.PACK_AB R79, R0, R79 ;  /* 0x0000004f004f723e */ /* 0x000fe200000000ff */
[----:B------:R-:W-:Y:S01]  /*5ce0*/  FMUL.FTZ R0, R158, R105 ;  /* 0x000000699e007220 */ /* 0x000fe20000410000 */
[----:B------:R-:W-:-:S02]  /*5cf0*/  FSEL R104, R68, RZ, P6 ;  /* 0x000000ff44687208 */ /* 0x000fc40003000000 */
[----:B------:R-:W-:Y:S02]  /*5d00*/  LOP3.LUT P6, RZ, R148, 0xff000000, RZ, 0xc0, !PT ;  /* 0xff00000094ff7812 */ /* 0x000fe400078cc0ff */
[----:B------:R-:W-:Y:S01]  /*5d10*/  F2FP.F16.F32.PACK_AB R69, R72, R69 ;  /* 0x000000454845723e */ /* 0x000fe200000000ff */
[C---:B------:R-:W-:Y:S01]  /*5d20*/  FMUL.FTZ R72, R77.reuse, UR6 ;  /* 0x000000064d487c20 */ /* 0x040fe20008410000 */
[----:B------:R-:W-:Y:S02]  /*5d30*/  FSEL R107, R76, RZ, P5 ;  /* 0x000000ff4c6b7208 */ /* 0x000fe40002800000 */
[----:B------:R-:W-:Y:S01]  /*5d40*/  F2FP.F16.F32.PACK_AB R68, R77, R0 ;  /* 0x000000004d44723e */ /* 0x000fe200000000ff */
[----:B------:R-:W-:Y:S01]  /*5d50*/  FMUL.FTZ R0, R0, UR6 ;  /* 0x0000000600007c20 */ /* 0x000fe20008410000 */
[----:B------:R-:W-:Y:S02]  /*5d60*/  LOP3.LUT P5, RZ, R148, 0xff00, RZ, 0xc0, !PT ;  /* 0x0000ff0094ff7812 */ /* 0x000fe400078ac0ff */
[----:B------:R-:W-:-:S02]  /*5d70*/  FSEL R77, R76, RZ, P6 ;  /* 0x000000ff4c4d7208 */ /* 0x000fc40003000000 */
        /* <DEDUP_REMOVED lines=9> */
[----:B------:R-:W-:Y:S02]  /*5e10*/  F2FP.F16.F32.PACK_AB R72, R105, R72 ;  /* 0x000000486948723e */ /* 0x000fe400000000ff */
[----:B------:R-:W-:Y:S01]  /*5e20*/  F2FP.F16.F32.PACK_AB R76, R97, R76 ;  /* 0x0000004c614c723e */ /* 0x000fe200000000ff */
[----:B------:R-:W-:Y:S06]  /*5e30*/  BRA `(.L_x_1215) ;  /* 0x0000001000f47947 */ /* 0x000fec0003800000 */
.L_x_1216:
        /* <DEDUP_REMOVED lines=10> */
[--C-:B------:R-:W-:Y:S01]  /*5ee0*/  FFMA.FTZ R201, R201, R109, R108.reuse ;  /* 0x0000006dc9c97223 */ /* 0x100fe2000001006c */
[----:B------:R-:W-:Y:S01]  /*5ef0*/  FADD.FTZ R195, R192, -R195 ;  /* 0x800000c3c0c37221 */ /* 0x000fe20000010000 */
[----:B------:R-:W-:Y:S01]  /*5f00*/  ISETP.GE.U32.AND.EX P5, PT, R97, 0x1000000, PT, P3 ;  /* 0x010000006100780c */ /* 0x000fe20003fa6130 */
[----:B------:R-:W-:Y:S01]  /*5f10*/  FMUL.FTZ R191, R191, UR6 ;  /* 0x00000006bfbf7c20 */ /* 0x000fe20008410000 */
[----:B------:R-:W-:Y:S01]  /*5f20*/  ISETP.GE.U32.AND P3, PT, R148, RZ, PT ;  /* 0x000000ff9400720c */ /* 0x000fe20003f66070 */
[----:B------:R-:W-:Y:S01]  /*5f30*/  FMUL.FTZ R107, R107, UR6 ;  /* 0x000000066b6b7c20 */ /* 0x000fe20008410000 */
[----:B------:R-:W-:Y:S01]  /*5f40*/  FMUL.FTZ R197, R158, R197 ;  /* 0x000000c59ec57220 */ /* 0x000fe20000410000 */
[----:B------:R-:W-:Y:S01]  /*5f50*/  LOP3.LUT P4, RZ, R97, 0xff0000, RZ, 0xc0, !PT ;  /* 0x00ff000061ff7812 */ /* 0x000fe2000788c0ff */
[----:B------:R-:W-:Y:S01]  /*5f60*/  FADD.FTZ R201, R198, -R201 ;  /* 0x800000c9c6c97221 */ /* 0x000fe20000010000 */
[C---:B------:R-:W-:Y:S01]  /*5f70*/  LOP3.LUT P6, RZ, R149.reuse, 0xff0000, RZ, 0xc0, !PT ;  /* 0x00ff000095ff7812 */ /* 0x040fe200078cc0ff */
[C---:B------:R-:W-:Y:S01]  /*5f80*/  FMUL.FTZ R195, R158.reuse, R195 ;  /* 0x000000c39ec37220 */ /* 0x040fe20000410000 */
[----:B------:R-:W-:Y:S01]  /*5f90*/  ISETP.GE.U32.AND.EX P3, PT, R149, 0x1000000, PT, P3 ;  /* 0x010000009500780c */ /* 0x000fe20003f66130 */
[----:B------:R-:W-:Y:S01]  /*5fa0*/  FMUL.FTZ R197, R197, UR6 ;  /* 0x00000006c5c57c20 */ /* 0x000fe20008410000 */
[----:B------:R-:W-:Y:S01]  /*5fb0*/  FSEL R79, R191, RZ, P5 ;  /* 0x000000ffbf4f7208 */ /* 0x000fe20002800000 */
[----:B------:R-:W-:Y:S01]  /*5fc0*/  FMUL.FTZ R201, R158, R201 ;  /* 0x000000c99ec97220 */ /* 0x000fe20000410000 */
[----:B------:R-:W-:Y:S01]  /*5fd0*/  LOP3.LUT P5, RZ, R97, 0xff, RZ, 0xc0, !PT ;  /* 0x000000ff61ff7812 */ /* 0x000fe200078ac0ff */
[----:B------:R-:W-:Y:S01]  /*5fe0*/  FMUL.FTZ R195, R195, UR6 ;  /* 0x00000006c3c37c20 */ /* 0x000fe20008410000 */
[----:B------:R-:W-:Y:S01]  /*5ff0*/  FSEL R0, R107, RZ, P4 ;  /* 0x000000ff6b007208 */ /* 0x000fe20002000000 */
[-CC-:B------:R-:W-:Y:S01]  /*6000*/  FFMA.FTZ R199, R199, R109.reuse, R108.reuse ;  /* 0x0000006dc7c77223 */ /* 0x180fe2000001006c */
[----:B------:R-:W-:Y:S01]  /*6010*/  FSEL R107, R107, RZ, P6 ;  /* 0x000000ff6b6b7208 */ /* 0x000fe20003000000 */
[----:B------:R-:W-:Y:S01]  /*6020*/  FMUL.FTZ R201, R201, UR6 ;  /* 0x00000006c9c97c20 */ /* 0x000fe20008410000 */
[----:B------:R-:W-:Y:S01]  /*6030*/  LOP3.LUT P6, RZ, R97, 0xff00, RZ, 0xc0, !PT ;  /* 0x0000ff0061ff7812 */ /* 0x000fe200078cc0ff */
[----:B------:R-:W-:Y:S01]  /*6040*/  FADD.FTZ R199, R196, -R199 ;  /* 0x800000c7c4c77221 */ /* 0x000fe20000010000 */
[----:B0-----:R-:W-:Y:S01]  /*6050*/  FSEL R72, R191, RZ, P3 ;  /* 0x000000ffbf487208 */ /* 0x001fe20001800000 */
[-CC-:B------:R-:W-:Y:S01]  /*6060*/  FFMA.FTZ R203, R203, R109.reuse, R108.reuse ;  /* 0x0000006dcbcb7223 */ /* 0x180fe2000001006c */
[C---:B------:R-:W-:Y:S01]  /*6070*/  LOP3.LUT P4, RZ, R149.reuse, 0xff, RZ, 0xc0, !PT ;  /* 0x000000ff95ff7812 */ /* 0x040fe2000788c0ff */
[----:B------:R-:W-:Y:S01]  /*6080*/  FFMA.FTZ R75, R204, R109, R108 ;  /* 0x0000006dcc4b7223 */ /* 0x000fe2000001006c */
[----:B------:R-:W-:Y:S01]  /*6090*/  LOP3.LUT P3, RZ, R149, 0xff00, RZ, 0xc0, !PT ;  /* 0x0000ff0095ff7812 */ /* 0x000fe2000786c0ff */
[----:B------:R-:W-:Y:S01]  /*60a0*/  FADD.FTZ R203, R200, -R203 ;  /* 0x800000cbc8cb7221 */ /* 0x000fe20000010000 */
[----:B------:R-:W-:Y:S01]  /*60b0*/  FSEL R78, R197, RZ, P5 ;  /* 0x000000ffc54e7208 */ /* 0x000fe20002800000 */
[----:B------:R-:W-:Y:S01]  /*60c0*/  FMUL.FTZ R199, R158, R199 ;  /* 0x000000c79ec77220 */ /* 0x000fe20000410000 */
[----:B------:R-:W-:Y:S01]  /*60d0*/  LOP3.LUT P5, RZ, R96, 0xff0000, RZ, 0xc0, !PT ;  /* 0x00ff000060ff7812 */ /* 0x000fe200078ac0ff */
[----:B------:R-:W-:Y:S01]  /*60e0*/  FADD.FTZ R77, R202, -R75 ;  /* 0x8000004bca4d7221 */ /* 0x000fe20000010000 */
[----:B------:R-:W-:Y:S01]  /*60f0*/  FSEL R73, R195, RZ, P6 ;  /* 0x000000ffc3497208 */ /* 0x000fe20003000000 */
[----:B------:R-:W-:Y:S01]  /*6100*/  FMUL.FTZ R199, R199, UR6 ;  /* 0x00000006c7c77c20 */ /* 0x000fe20008410000 */
[----:B------:R-:W-:Y:S01]  /*6110*/  FSEL R74, R197, RZ, P4 ;  /* 0x000000ffc54a7208 */ /* 0x000fe20002000000 */
[C---:B------:R-:W-:Y:S01]  /*6120*/  FMUL.FTZ R203, R158.reuse, R203 ;  /* 0x000000cb9ecb7220 */ /* 0x040fe20000410000 */
[----:B------:R-:W-:Y:S01]  /*6130*/  FSEL R195, R195, RZ, P3 ;  /* 0x000000ffc3c37208 */ /* 0x000fe20001800000 */
[----:B------:R-:W-:Y:S01]  /*6140*/  FMUL.FTZ R77, R158, R77 ;  /* 0x0000004d9e4d7220 */ /* 0x000fe20000410000 */
[C---:B------:R-:W-:Y:S01]  /*6150*/  LOP3.LUT P4, RZ, R96.reuse, 0xff000000, RZ, 0xc0, !PT ;  /* 0xff00000060ff7812 */ /* 0x040fe2000788c0ff */
[----:B------:R-:W-:Y:S01]  /*6160*/  FMUL.FTZ R203, R203, UR6 ;  /* 0x00000006cbcb7c20 */ /* 0x000fe20008410000 */
[C---:B------:R-:W-:Y:S01]  /*6170*/  LOP3.LUT P6, RZ, R96.reuse, 0xff00, RZ, 0xc0, !PT ;  /* 0x0000ff0060ff7812 */ /* 0x040fe200078cc0ff */
[----:B------:R-:W-:Y:S01]  /*6180*/  FMUL.FTZ R77, R77, UR6 ;  /* 0x000000064d4d7c20 */ /* 0x000fe20008410000 */
[----:B------:R-:W-:-:S02]  /*6190*/  LOP3.LUT P3, RZ, R96, 0xff, RZ, 0xc0, !PT ;  /* 0x000000ff60ff7812 */ /* 0x000fc4000786c0ff */
[----:B------:R-:W-:Y:S02]  /*61a0*/  FSEL R96, R201, RZ, P5 ;  /* 0x000000ffc9607208 */ /* 0x000fe40002800000 */
[C---:B------:R-:W-:Y:S02]  /*61b0*/  LOP3.LUT P5, RZ, R148.reuse, 0xff0000, RZ, 0xc0, !PT ;  /* 0x00ff000094ff7812 */ /* 0x040fe400078ac0ff */
[----:B------:R-:W-:Y:S02]  /*61c0*/  F2FP.F16.F32.PACK_AB R79, R79, R0 ;  /* 0x000000004f4f723e */ /* 0x000fe400000000ff */
[----:B------:R-:W-:Y:S02]  /*61d0*/  FSEL R201, R201, RZ, P5 ;  /* 0x000000ffc9c97208 */ /* 0x000fe40002800000 */
[----:B------:R-:W-:Y:S02]  /*61e0*/  LOP3.LUT P5, RZ, R148, 0xff000000, RZ, 0xc0, !PT ;  /* 0xff00000094ff7812 */ /* 0x000fe400078ac0ff */
[----:B------:R-:W-:-:S02]  /*61f0*/  FSEL R105, R199, RZ, P4 ;  /* 0x000000ffc7697208 */ /* 0x000fc40002000000 */
[----:B------:R-:W-:Y:S02]  /*6200*/  FSEL R0, R199, RZ, P5 ;  /* 0x000000ffc7007208 */ /* 0x000fe40002800000 */
[C---:B------:R-:W-:Y:S02]  /*6210*/  LOP3.LUT P4, RZ, R148.reuse, 0xff00, RZ, 0xc0, !PT ;  /* 0x0000ff0094ff7812 */ /* 0x040fe4000788c0ff */
[----:B------:R-:W-:Y:S02]  /*6220*/  LOP3.LUT P5, RZ, R148, 0xff, RZ, 0xc0, !PT ;  /* 0x000000ff94ff7812 */ /* 0x000fe400078ac0ff */
[----:B------:R-:W-:Y:S02]  /*6230*/  F2FP.F16.F32.PACK_AB R75, R72, R107 ;  /* 0x0000006b484b723e */ /* 0x000fe400000000ff */
[C---:B------:R-:W-:Y:S02]  /*6240*/  FSEL R97, R203.reuse, RZ, P6 ;  /* 0x000000ffcb617208 */ /* 0x040fe40003000000 */
[----:B------:R-:W-:-:S02]  /*6250*/  FSEL R203, R203, RZ, P4 ;  /* 0x000000ffcbcb7208 */ /* 0x000fc40002000000 */
[C---:B------:R-:W-:Y:S02]  /*6260*/  FSEL R72, R77.reuse, RZ, P5 ;  /* 0x000000ff4d487208 */ /* 0x040fe40002800000 */
[----:B------:R-:W-:Y:S02]  /*6270*/  FSEL R76, R77, RZ, P3 ;  /* 0x000000ff4d4c7208 */ /* 0x000fe40001800000 */
[----:B------:R-:W-:Y:S02]  /*6280*/  F2FP.F16.F32.PACK_AB R78, R73, R78 ;  /* 0x0000004e494e723e */ /* 0x000fe400000000ff */
[----:B------:R-:W-:Y:S02]  /*6290*/  F2FP.F16.F32.PACK_AB R74, R195, R74 ;  /* 0x0000004ac34a723e */ /* 0x000fe400000000ff */
[----:B------:R-:W-:Y:S02]  /*62a0*/  F2FP.F16.F32.PACK_AB R73, R0, R201 ;  /* 0x000000c90049723e */ /* 0x000fe400000000ff */
[----:B------:R-:W-:-:S02]  /*62b0*/  F2FP.F16.F32.PACK_AB R77, R105, R96 ;  /* 0x00000060694d723e */ /* 0x000fc400000000ff */
[----:B------:R-:W-:Y:S02]  /*62c0*/  F2FP.F16.F32.PACK_AB R72, R203, R72 ;  /* 0x00000048cb48723e */ /* 0x000fe400000000ff */
[----:B------:R-:W-:Y:S01]  /*62d0*/  F2FP.F16.F32.PACK_AB R76, R97, R76 ;  /* 0x0000004c614c723e */ /* 0x000fe200000000ff */
[----:B------:R-:W-:Y:S06]  /*62e0*/  BRA `(.L_x_1215) ;  /* 0x0000000c00c87947 */ /* 0x000fec0003800000 */
.L_x_1212:
        /* <DEDUP_REMOVED lines=10> */
[----:B------:R-:W-:Y:S01]  /*6390*/  FFMA.FTZ R68, R158, R107, R71 ;  /* 0x0000006b9e447223 */ /* 0x000fe20000010047 */
[----:B------:R-:W-:-:S02]  /*63a0*/  HADD2.F32 R70, -RZ, R62.H1_H1 ;  /* 0x3000003eff467230 */ /* 0x000fc40000004100 */
[----:B------:R-:W-:Y:S01]  /*63b0*/  FFMA.FTZ R71, R158, R191, R0 ;  /* 0x000000bf9e477223 */ /* 0x000fe20000010000 */
[----:B------:R-:W-:Y:S02]  /*63c0*/  HADD2.F32 R0, -RZ, R62.H0_H0 ;  /* 0x2000003eff007230 */ /* 0x000fe40000004100 */
[----:B------:R-:W-:Y:S01]  /*63d0*/  FADD.FTZ R69, R194, -R197 ;  /* 0x800000c5c2457221 */ /* 0x000fe20000010000 */
[----:B------:R-:W-:Y:S01]  /*63e0*/  FADD.FTZ R195, R192, -R195 ;  /* 0x800000c3c0c37221 */ /* 0x000fe20000010000 */
[----:B------:R-:W-:Y:S01]  /*63f0*/  ISETP.GE.U32.AND P3, PT, R96, RZ, PT ;  /* 0x000000ff6000720c */ /* 0x000fe20003f66070 */
[----:B------:R-:W-:Y:S01]  /*6400*/  FMUL.FTZ R79, R68, UR6 ;  /* 0x00000006444f7c20 */ /* 0x000fe20008410000 */
[C---:B------:R-:W-:Y:S01]  /*6410*/  FFMA.FTZ R69, R158.reuse, R69, R0 ;  /* 0x000000459e457223 */ /* 0x040fe20000010000 */
[----:B------:R-:W-:Y:S01]  /*6420*/  FFMA.FTZ R70, R158, R195, R70 ;  /* 0x000000c39e467223 */ /* 0x000fe20000010046 */
[----:B------:R-:W-:Y:S01]  /*6430*/  FMUL.FTZ R0, R71, UR6 ;  /* 0x0000000647007c20 */ /* 0x000fe20008410000 */
[----:B------:R-:W-:Y:S01]  /*6440*/  LOP3.LUT P4, RZ, R97, 0xff0000, RZ, 0xc0, !PT ;  /* 0x00ff000061ff7812 */ /* 0x000fe2000788c0ff */
[----:B0-----:R-:W-:Y:S01]  /*6450*/  FMUL.FTZ R77, R69, UR6 ;  /* 0x00000006454d7c20 */ /* 0x001fe20008410000 */
[----:B------:R-:W-:Y:S01]  /*6460*/  FMUL.FTZ R78, R70, UR6 ;  /* 0x00000006464e7c20 */ /* 0x000fe20008410000 */
[----:B------:R-:W-:Y:S01]  /*6470*/  LOP3.LUT P5, RZ, R97, 0xff, RZ, 0xc0, !PT ;  /* 0x000000ff61ff7812 */ /* 0x000fe200078ac0ff */
[-CC-:B------:R-:W-:Y:S01]  /*6480*/  FFMA.FTZ R201, R201, R109.reuse, R108.reuse ;  /* 0x0000006dc9c97223 */ /* 0x180fe2000001006c */
[----:B------:R-:W-:Y:S01]  /*6490*/  ISETP.GE.U32.AND.EX P3, PT, R97, 0x1000000, PT, P3 ;  /* 0x010000006100780c */ /* 0x000fe20003f66130 */
[-CC-:B------:R-:W-:Y:S01]  /*64a0*/  FFMA.FTZ R199, R199, R109.reuse, R108.reuse ;  /* 0x0000006dc7c77223 */ /* 0x180fe2000001006c */
[----:B------:R-:W-:Y:S01]  /*64b0*/  LOP3.LUT P6, RZ, R97, 0xff00, RZ, 0xc0, !PT ;  /* 0x0000ff0061ff7812 */ /* 0x000fe200078cc0ff */
[-CC-:B------:R-:W-:Y:S01]  /*64c0*/  FFMA.FTZ R203, R203, R109.reuse, R108.reuse ;  /* 0x0000006dcbcb7223 */ /* 0x180fe2000001006c */
[----:B------:R-:W-:Y:S01]  /*64d0*/  FFMA.FTZ R97, R204, R109, R108 ;  /* 0x0000006dcc617223 */ /* 0x000fe2000001006c */
[----:B------:R-:W-:Y:S01]  /*64e0*/  FSEL R0, R0, RZ, P3 ;  /* 0x000000ff00007208 */ /* 0x000fe20001800000 */
[--C-:B------:R-:W-:Y:S01]  /*64f0*/  HADD2.F32 R105, -RZ, R61.reuse.H0_H0 ;  /* 0x2000003dff697230 */ /* 0x100fe20000004100 */
[----:B------:R-:W-:Y:S01]  /*6500*/  FSEL R79, R79, RZ, P4 ;  /* 0x000000ff4f4f7208 */ /* 0x000fe20002000000 */
[----:B------:R-:W-:Y:S01]  /*6510*/  HADD2.F32 R107, -RZ, R61.H1_H1 ;  /* 0x3000003dff6b7230 */ /* 0x000fe20000004100 */
[----:B------:R-:W-:Y:S01]  /*6520*/  FSEL R77, R77, RZ, P5 ;  /* 0x000000ff4d4d7208 */ /* 0x000fe20002800000 */
[----:B------:R-:W-:Y:S01]  /*6530*/  FADD.FTZ R201, R198, -R201 ;  /* 0x800000c9c6c97221 */ /* 0x000fe20000010000 */
[----:B------:R-:W-:Y:S01]  /*6540*/  FSEL R78, R78, RZ, P6 ;  /* 0x000000ff4e4e7208 */ /* 0x000fe20003000000 */
[----:B------:R-:W-:Y:S01]  /*6550*/  FADD.FTZ R199, R196, -R199 ;  /* 0x800000c7c4c77221 */ /* 0x000fe20000010000 */
[C---:B------:R-:W-:Y:S01]  /*6560*/  LOP3.LUT P3, RZ, R96.reuse, 0xff0000, RZ, 0xc0, !PT ;  /* 0x00ff000060ff7812 */ /* 0x040fe2000786c0ff */
[--C-:B------:R-:W-:Y:S01]  /*6570*/  HADD2.F32 R76, -RZ, R60.reuse.H0_H0 ;  /* 0x2000003cff4c7230 */ /* 0x100fe20000004100 */
[----:B------:R-:W-:Y:S01]  /*6580*/  LOP3.LUT P4, RZ, R96, 0xff000000, RZ, 0xc0, !PT ;  /* 0xff00000060ff7812 */ /* 0x000fe2000788c0ff */
[----:B------:R-:W-:Y:S01]  /*6590*/  FADD.FTZ R203, R200, -R203 ;  /* 0x800000cbc8cb7221 */ /* 0x000fe20000010000 */
[----:B------:R-:W-:Y:S01]  /*65a0*/  LOP3.LUT P5, RZ, R96, 0xff, RZ, 0xc0, !PT ;  /* 0x000000ff60ff7812 */ /* 0x000fe200078ac0ff */
[----:B------:R-:W-:Y:S01]  /*65b0*/  FADD.FTZ R97, R202, -R97 ;  /* 0x80000061ca617221 */ /* 0x000fe20000010000 */
[----:B------:R-:W-:Y:S01]  /*65c0*/  LOP3.LUT P6, RZ, R96, 0xff00, RZ, 0xc0, !PT ;  /* 0x0000ff0060ff7812 */ /* 0x000fe200078cc0ff */
[----:B------:R-:W-:-:S02]  /*65d0*/  HADD2.F32 R96, -RZ, R60.H1_H1 ;  /* 0x3000003cff607230 */ /* 0x000fc40000004100 */
[C---:B------:R-:W-:Y:S01]  /*65e0*/  FFMA.FTZ R105, R158.reuse, R201, R105 ;  /* 0x000000c99e697223 */ /* 0x040fe20000010069 */
[C---:B------:R-:W-:Y:S01]  /*65f0*/  FFMA.FTZ R106, R158.reuse, R199, R107 ;  /* 0x000000c79e6a7223 */ /* 0x040fe2000001006b */
[----:B------:R-:W-:Y:S01]  /*6600*/  FFMA.FTZ R76, R158, R97, R76 ;  /* 0x000000619e4c7223 */ /* 0x000fe2000001004c */
[----:B------:R-:W-:Y:S01]  /*6610*/  F2FP.F16.F32.PACK_AB R70, R70, R69 ;  /* 0x000000454646723e */ /* 0x000fe200000000ff */
[----:B------:R-:W-:Y:S01]  /*6620*/  FFMA.FTZ R203, R158, R203, R96 ;  /* 0x000000cb9ecb7223 */ /* 0x000fe20000010060 */
[----:B------:R-:W-:Y:S01]  /*6630*/  FMUL.FTZ R104, R105, UR6 ;  /* 0x0000000669687c20 */ /* 0x000fe20008410000 */
[C---:B------:R-:W-:Y:S01]  /*6640*/  F2FP.F16.F32.PACK_AB R69, R106.reuse, R105 ;  /* 0x000000696a45723e */ /* 0x040fe200000000ff */
[----:B------:R-:W-:Y:S01]  /*6650*/  FMUL.FTZ R106, R106, UR6 ;  /* 0x000000066a6a7c20 */ /* 0x000fe20008410000 */
[----:B------:R-:W-:Y:S01]  /*6660*/  FMUL.FTZ R96, R76, UR6 ;  /* 0x000000064c607c20 */ /* 0x000fe20008410000 */
[----:B------:R-:W-:Y:S01]  /*6670*/  FMUL.FTZ R97, R203, UR6 ;  /* 0x00000006cb617c20 */ /* 0x000fe20008410000 */
[----:B------:R-:W-:-:S02]  /*6680*/  F2FP.F16.F32.PACK_AB R71, R71, R68 ;  /* 0x000000444747723e */ /* 0x000fc400000000ff */
        /* <DEDUP_REMOVED lines=10> */
.L_x_1218:
[-CC-:B------:R-:W-:Y:S01]  /*6730*/  FFMA.FTZ R0, R193, R109.reuse, R108.reuse ;  /* 0x0000006dc1007223 */ /* 0x180fe2000001006c */
[-CC-:B------:R-:W-:Y:S01]  /*6740*/  FFMA.FTZ R197, R197, R109.reuse, R108.reuse ;  /* 0x0000006dc5c57223 */ /* 0x180fe2000001006c */
[-C--:B------:R-:W-:Y:S01]  /*6750*/  FFMA.FTZ R195, R195, R109.reuse, R108 ;  /* 0x0000006dc3c37223 */ /* 0x080fe2000001006c */
[--C-:B0-----:R-:W-:Y:S02]  /*6760*/  HADD2.F32 R76, -RZ, R62.reuse.H1_H1 ;  /* 0x3000003eff4c7230 */ /* 0x101fe40000004100 */
[----:B------:R-:W-:Y:S01]  /*6770*/  FADD.FTZ R193, R107, -R0 ;  /* 0x800000006bc17221 */ /* 0x000fe20000010000 */
[----:B------:R-:W-:Y:S02]  /*6780*/  HADD2.F32 R0, -RZ, R63.H0_H0 ;  /* 0x2000003fff007230 */ /* 0x000fe40000004100 */
[----:B------:R-:W-:Y:S01]  /*6790*/  FADD.FTZ R197, R194, -R197 ;  /* 0x800000c5c2c57221 */ /* 0x000fe20000010000 */
[----:B------:R-:W-:Y:S01]  /*67a0*/  FADD.FTZ R195, R192, -R195 ;  /* 0x800000c3c0c37221 */ /* 0x000fe20000010000 */
[-CC-:B------:R-:W-:Y:S01]  /*67b0*/  FFMA.FTZ R79, R201, R109.reuse, R108.reuse ;  /* 0x0000006dc94f7223 */ /* 0x180fe2000001006c */
[----:B------:R-:W-:Y:S01]  /*67c0*/  FFMA.FTZ R105, R199, R109, R108 ;  /* 0x0000006dc7697223 */ /* 0x000fe2000001006c */
[----:B------:R-:W-:Y:S01]  /*67d0*/  FFMA.FTZ R193, R158, R193, R0 ;  /* 0x000000c19ec17223 */ /* 0x000fe20000010000 */
[----:B------:R-:W-:-:S02]  /*67e0*/  HADD2.F32 R0, -RZ, R62.H0_H0 ;  /* 0x2000003eff007230 */ /* 0x000fc40000004100 */
[----:B------:R-:W-:Y:S01]  /*67f0*/  FFMA.FTZ R191, R191, R109, R108 ;  /* 0x0000006dbfbf7223 */ /* 0x000fe2000001006c */
[----:B------:R-:W-:Y:S01]  /*6800*/  FFMA.FTZ R195, R158, R195, R76 ;  /* 0x000000c39ec37223 */ /* 0x000fe2000001004c */
[--C-:B------:R-:W-:Y:S02]  /*6810*/  HADD2.F32 R76, -RZ, R61.reuse.H1_H1 ;  /* 0x3000003dff4c7230 */ /* 0x100fe40000004100 */
[----:B------:R-:W-:Y:S01]  /*6820*/  FADD.FTZ R79, R198, -R79 ;  /* 0x8000004fc64f7221 */ /* 0x000fe20000010000 */
[----:B------:R-:W-:Y:S01]  /*6830*/  FFMA.FTZ R197, R158, R197, R0 ;  /* 0x000000c59ec57223 */ /* 0x000fe20000010000 */
[----:B------:R-:W-:Y:S02]  /*6840*/  HADD2.F32 R0, -RZ, R61.H0_H0 ;  /* 0x2000003dff007230 */ /* 0x000fe40000004100 */
[----:B------:R-:W-:Y:S01]  /*6850*/  FADD.FTZ R105, R196, -R105 ;  /* 0x80000069c4697221 */ /* 0x000fe20000010000 */
[----:B------:R-:W-:Y:S02]  /*6860*/  HADD2.F32 R199, -RZ, R63.H1_H1 ;  /* 0x3000003fffc77230 */ /* 0x000fe40000004100 */
[----:B------:R-:W-:Y:S01]  /*6870*/  FADD.FTZ R191, R106, -R191 ;  /* 0x800000bf6abf7221 */ /* 0x000fe20000010000 */
[-CC-:B------:R-:W-:Y:S01]  /*6880*/  FFMA.FTZ R77, R203, R109.reuse, R108.reuse ;  /* 0x0000006dcb4d7223 */ /* 0x180fe2000001006c */
[----:B------:R-:W-:Y:S01]  /*6890*/  FFMA.FTZ R107, R204, R109, R108 ;  /* 0x0000006dcc6b7223 */ /* 0x000fe2000001006c */
[C---:B------:R-:W-:Y:S01]  /*68a0*/  FFMA.FTZ R79, R158.reuse, R79, R0 ;  /* 0x0000004f9e4f7223 */ /* 0x040fe20000010000 */
[C---:B------:R-:W-:Y:S01]  /*68b0*/  FFMA.FTZ R105, R158.reuse, R105, R76 ;  /* 0x000000699e697223 */ /* 0x040fe2000001004c */
[----:B------:R-:W-:Y:S01]  /*68c0*/  FFMA.FTZ R191, R158, R191, R199 ;  /* 0x000000bf9ebf7223 */ /* 0x000fe200000100c7 */
[----:B------:R-:W-:-:S02]  /*68d0*/  HADD2.F32 R0, -RZ, R60.H0_H0 ;  /* 0x2000003cff007230 */ /* 0x000fc40000004100 */
[----:B------:R-:W-:Y:S01]  /*68e0*/  FADD.FTZ R77, R200, -R77 ;  /* 0x8000004dc84d7221 */ /* 0x000fe20000010000 */
[----:B------:R-:W-:Y:S02]  /*68f0*/  HADD2.F32 R76, -RZ, R60.H1_H1 ;  /* 0x3000003cff4c7230 */ /* 0x000fe40000004100 */
[----:B------:R-:W-:Y:S01]  /*6900*/  FADD.FTZ R107, R202, -R107 ;  /* 0x8000006bca6b7221 */ /* 0x000fe20000010000 */
[----:B------:R-:W-:Y:S01]  /*6910*/  ISETP.GE.U32.AND P3, PT, R96, RZ, PT ;  /* 0x000000ff6000720c */ /* 0x000fe20003f66070 */
[----:B------:R-:W-:Y:S01]  /*6920*/  FMUL.FTZ R191, R191, UR6 ;  /* 0x00000006bfbf7c20 */ /* 0x000fe20008410000 */
[----:B------:R-:W-:Y:S01]  /*6930*/  FMUL.FTZ R193, R193, UR6 ;  /* 0x00000006c1c17c20 */ /* 0x000fe20008410000 */
[----:B------:R-:W-:Y:S01]  /*6940*/  FMUL.FTZ R197, R197, UR6 ;  /* 0x00000006c5c57c20 */ /* 0x000fe20008410000 */
[----:B------:R-:W-:Y:S01]  /*6950*/  FMUL.FTZ R195, R195, UR6 ;  /* 0x00000006c3c37c20 */ /* 0x000fe20008410000 */
[C---:B------:R-:W-:Y:S01]  /*6960*/  FFMA.FTZ R0, R158.reuse, R107, R0 ;  /* 0x0000006b9e007223 */ /* 0x040fe20000010000 */
[----:B------:R-:W-:Y:S01]  /*6970*/  FFMA.FTZ R76, R158, R77, R76 ;  /* 0x0000004d9e4c7223 */ /* 0x000fe2000001004c */
[----:B------:R-:W-:Y:S01]  /*6980*/  LOP3.LUT P4, RZ, R97, 0xff0000, RZ, 0xc0, !PT ;  /* 0x00ff000061ff7812 */ /* 0x000fe2000788c0ff */
[----:B------:R-:W-:Y:S01]  /*6990*/  FMUL.FTZ R79, R79, UR6 ;  /* 0x000000064f4f7c20 */ /* 0x000fe20008410000 */
[----:B------:R-:W-:Y:S01]  /*69a0*/  LOP3.LUT P5, RZ, R97, 0xff, RZ, 0xc0, !PT ;  /* 0x000000ff61ff7812 */ /* 0x000fe200078ac0ff */
[----:B------:R-:W-:Y:S01]  /*69b0*/  FMUL.FTZ R105, R105, UR6 ;  /* 0x0000000669697c20 */ /* 0x000fe20008410000 */
[C---:B------:R-:W-:Y:S01]  /*69c0*/  ISETP.GE.U32.AND.EX P3, PT, R97.reuse, 0x1000000, PT, P3 ;  /* 0x010000006100780c */ /* 0x040fe20003f66130 */
        /* <DEDUP_REMOVED lines=20> */
.L_x_1217:
        /* <DEDUP_REMOVED lines=26> */
[C---:B------:R-:W-:Y:S01]  /*6cb0*/  LOP3.LUT P4, RZ, R97.reuse, 0xff0000, RZ, 0xc0, !PT ;  /* 0x00ff000061ff7812 */ /* 0x040fe2000788c0ff */
[C---:B------:R-:W-:Y:S01]  /*6cc0*/  FMUL.FTZ R201, R158.reuse, R201 ;  /* 0x000000c99ec97220 */ /* 0x040fe20000410000 */
[C---:B------:R-:W-:Y:S01]  /*6cd0*/  LOP3.LUT P6, RZ, R97.reuse, 0xff, RZ, 0xc0, !PT ;  /* 0x000000ff61ff7812 */ /* 0x040fe200078cc0ff */
[C---:B------:R-:W-:Y:S01]  /*6ce0*/  FMUL.FTZ R76, R158.reuse, R199 ;  /* 0x000000c79e4c7220 */ /* 0x040fe20000410000 */
[C---:B------:R-:W-:Y:S01]  /*6cf0*/  LOP3.LUT P5, RZ, R97.reuse, 0xff00, RZ, 0xc0, !PT ;  /* 0x0000ff0061ff7812 */ /* 0x040fe200078ac0ff */
[----:B------:R-:W-:Y:S01]  /*6d00*/  FMUL.FTZ R203, R158, R203 ;  /* 0x000000cb9ecb7220 */ /* 0x000fe20000410000 */
[----:B------:R-:W-:Y:S01]  /*6d10*/  ISETP.GE.U32.AND.EX P3, PT, R97, 0x1000000, PT, P3 ;  /* 0x010000006100780c */ /* 0x000fe20003f66130 */
[----:B------:R-:W-:Y:S01]  /*6d20*/  FMUL.FTZ R97, R201, UR6 ;  /* 0x00000006c9617c20 */ /* 0x000fe20008410000 */
[----:B------:R-:W-:Y:S01]  /*6d30*/  F2FP.F16.F32.PACK_AB R71, R68, R71 ;  /* 0x000000474447723e */ /* 0x000fe200000000ff */
[----:B------:R-:W-:Y:S01]  /*6d40*/  FMUL.FTZ R68, R158, R69 ;  /* 0x000000459e447220 */ /* 0x000fe20000410000 */
[----:B------:R-:W-:Y:S01]  /*6d50*/  FSEL R79, R79, RZ, P3 ;  /* 0x000000ff4f4f7208 */ /* 0x000fe20001800000 */
[----:B------:R-:W-:Y:S01]  /*6d60*/  FMUL.FTZ R105, R76, UR6 ;  /* 0x000000064c697c20 */ /* 0x000fe20008410000 */
[----:B------:R-:W-:-:S02]  /*6d70*/  FSEL R0, R0, RZ, P4 ;  /* 0x000000ff00007208 */ /* 0x000fc40002000000 */
[----:B------:R-:W-:Y:S02]  /*6d80*/  FSEL R77, R77, RZ, P6 ;  /* 0x000000ff4d4d7208 */ /* 0x000fe40003000000 */
[----:B------:R-:W-:Y:S02]  /*6d90*/  FSEL R78, R78, RZ, P5 ;  /* 0x000000ff4e4e7208 */ /* 0x000fe40002800000 */
[C---:B------:R-:W-:Y:S02]  /*6da0*/  LOP3.LUT P3, RZ, R96.reuse, 0xff0000, RZ, 0xc0, !PT ;  /* 0x00ff000060ff7812 */ /* 0x040fe4000786c0ff */
[C---:B------:R-:W-:Y:S02]  /*6db0*/  LOP3.LUT P4, RZ, R96.reuse, 0xff000000, RZ, 0xc0, !PT ;  /* 0xff00000060ff7812 */ /* 0x040fe4000788c0ff */
[C---:B------:R-:W-:Y:S02]  /*6dc0*/  LOP3.LUT P6, RZ, R96.reuse, 0xff, RZ, 0xc0, !PT ;  /* 0x000000ff60ff7812 */ /* 0x040fe400078cc0ff */
[----:B------:R-:W-:Y:S01]  /*6dd0*/  LOP3.LUT P5, RZ, R96, 0xff00, RZ, 0xc0, !PT ;  /* 0x0000ff0060ff7812 */ /* 0x000fe200078ac0ff */
[----:B------:R-:W-:Y:S01]  /*6de0*/  FMUL.FTZ R96, R203, UR6 ;  /* 0x00000006cb607c20 */ /* 0x000fe20008410000 */
[----:B------:R-:W-:Y:S01]  /*6df0*/  F2FP.F16.F32.PACK_AB R69, R76, R201 ;  /* 0x000000c94c45723e */ /* 0x000fe200000000ff */
[----:B------:R-:W-:Y:S01]  /*6e00*/  FMUL.FTZ R76, R68, UR6 ;  /* 0x00000006444c7c20 */ /* 0x000fe20008410000 */
[----:B------:R-:W-:-:S02]  /*6e10*/  FSEL R104, R97, RZ, P3 ;  /* 0x000000ff61687208 */ /* 0x000fc40001800000 */
[----:B------:R-:W-:Y:S02]  /*6e20*/  FSEL R105, R105, RZ, P4 ;  /* 0x000000ff69697208 */ /* 0x000fe40002000000 */
[----:B------:R-:W-:Y:S02]  /*6e30*/  FSEL R76, R76, RZ, P6 ;  /* 0x000000ff4c4c7208 */ /* 0x000fe40003000000 */
[----:B------:R-:W-:Y:S02]  /*6e40*/  FSEL R97, R96, RZ, P5 ;  /* 0x000000ff60617208 */ /* 0x000fe40002800000 */
[----:B------:R-:W-:Y:S02]  /*6e50*/  F2FP.F16.F32.PACK_AB R78, R78, R77 ;  /* 0x0000004d4e4e723e */ /* 0x000fe400000000ff */
[----:B------:R-:W-:Y:S02]  /*6e60*/  F2FP.F16.F32.PACK_AB R70, R195, R70 ;  /* 0x00000046c346723e */ /* 0x000fe400000000ff */
[----:B------:R-:W-:-:S02]  /*6e70*/  F2FP.F16.F32.PACK_AB R68, R203, R68 ;  /* 0x00000044cb44723e */ /* 0x000fc400000000ff */
[----:B------:R-:W-:Y:S02]  /*6e80*/  F2FP.F16.F32.PACK_AB R79, R79, R0 ;  /* 0x000000004f4f723e */ /* 0x000fe400000000ff */
[----:B------:R-:W-:Y:S02]  /*6e90*/  F2FP.F16.F32.PACK_AB R77, R105, R104 ;  /* 0x00000068694d723e */ /* 0x000fe400000000ff */
[----:B------:R-:W-:Y:S01]  /*6ea0*/  F2FP.F16.F32.PACK_AB R76, R97, R76 ;  /* 0x0000004c614c723e */ /* 0x000fe200000000ff */
[----:B------:R-:W-:Y:S06]  /*6eb0*/  BRA `(.L_x_1215) ;  /* 0x0000000000d47947 */ /* 0x000fec0003800000 */
.L_x_1219:
        /* <DEDUP_REMOVED lines=9> */
[-CC-:B0-----:R-:W-:Y:S01]  /*6f50*/  FFMA.FTZ R77, R201, R109.reuse, R108.reuse ;  /* 0x0000006dc94d7223 */ /* 0x181fe2000001006c */
        /* <DEDUP_REMOVED lines=19> */
[C---:B------:R-:W-:Y:S01]  /*7090*/  ISETP.GE.U32.AND.EX P3, PT, R97.reuse, 0x1000000, PT, P3 ;  /* 0x010000006100780c */ /* 0x040fe20003f66130 */
[C---:B------:R-:W-:Y:S01]  /*70a0*/  FMUL.FTZ R105, R158.reuse, R105 ;  /* 0x000000699e697220 */ /* 0x040fe20000410000 */
        /* <DEDUP_REMOVED lines=18> */
[----:B------:R-:W-:Y:S02]  /*71d0*/  F2FP.F16.F32.PACK_AB R79, R104, R193 ;  /* 0x000000c1684f723e */ /* 0x000fe400000000ff */
[----:B------:R-:W-:Y:S02]  /*71e0*/  F2FP.F16.F32.PACK_AB R78, R195, R78 ;  /* 0x0000004ec34e723e */ /* 0x000fe400000000ff */
[----:B------:R-:W-:Y:S02]  /*71f0*/  F2FP.F16.F32.PACK_AB R77, R0, R77 ;  /* 0x0000004d004d723e */ /* 0x000fe400000000ff */
[----:B------:R-:W-:-:S07]  /*7200*/  F2FP.F16.F32.PACK_AB R76, R97, R76 ;  /* 0x0000004c614c723e */ /* 0x000fce00000000ff */
.L_x_1215:
        /* <DEDUP_REMOVED lines=11> */
[-CC-:B------:R-:W-:Y:S01]  /*72c0*/  FFMA.FTZ R178, R178, R109.reuse, R108.reuse ;  /* 0x0000006db2b27223 */ /* 0x180fe2000001006c */
[-CC-:B------:R-:W-:Y:S01]  /*72d0*/  FFMA.FTZ R0, R183, R109.reuse, R108.reuse ;  /* 0x0000006db7007223 */ /* 0x180fe2000001006c */
[-C--:B------:R-:W-:Y:S01]  /*72e0*/  FFMA.FTZ R176, R176, R109.reuse, R108 ;  /* 0x0000006db0b07223 */ /* 0x080fe2000001006c */
[--C-:B0-----:R-:W-:Y:S02]  /*72f0*/  HADD2.F32 R69, -RZ, R59.reuse.H0_H0 ;  /* 0x2000003bff457230 */ /* 0x101fe40000004100 */
[----:B------:R-:W-:Y:S01]  /*7300*/  FADD.FTZ R177, R177, -R178 ;  /* 0x800000b2b1b17221 */ /* 0x000fe20000010000 */
[----:B------:R-:W-:Y:S01]  /*7310*/  FADD.FTZ R181, R181, -R0 ;  /* 0x80000000b5b57221 */ /* 0x000fe20000010000 */
[----:B------:R-:W-:Y:S01]  /*7320*/  FFMA.FTZ R180, R180, R109, R108 ;  /* 0x0000006db4b47223 */ /* 0x000fe2000001006c */
[----:B------:R-:W-:Y:S02]  /*7330*/  HADD2.F32 R70, -RZ, R59.H1_H1 ;  /* 0x3000003bff467230 */ /* 0x000fe40000004100 */
[----:B------:R-:W-:Y:S01]  /*7340*/  FADD.FTZ R175, R175, -R176 ;  /* 0x800000b0afaf7221 */ /* 0x000fe20000010000 */
[----:B------:R-:W-:-:S02]  /*7350*/  HADD2.F32 R0, -RZ, R58.H0_H0 ;  /* 0x2000003aff007230 */ /* 0x000fc40000004100 */
[C---:B------:R-:W-:Y:S01]  /*7360*/  FFMA.FTZ R177, R158.reuse, R177, R69 ;  /* 0x000000b19eb17223 */ /* 0x040fe20000010045 */
[----:B------:R-:W-:Y:S02]  /*7370*/  HADD2.F32 R68, -RZ, R58.H1_H1 ;  /* 0x3000003aff447230 */ /* 0x000fe40000004100 */
[----:B------:R-:W-:Y:S01]  /*7380*/  FADD.FTZ R179, R179, -R180 ;  /* 0x800000b4b3b37221 */ /* 0x000fe20000010000 */
[C---:B------:R-:W-:Y:S01]  /*7390*/  FFMA.FTZ R104, R158.reuse, R175, R70 ;  /* 0x000000af9e687223 */ /* 0x040fe20000010046 */
[----:B------:R-:W-:Y:S01]  /*73a0*/  FFMA.FTZ R181, R158, R181, R0 ;  /* 0x000000b59eb57223 */ /* 0x000fe20000010000 */
[----:B------:R-:W-:Y:S01]  /*73b0*/  FFMA.FTZ R187, R187, R109, R108 ;  /* 0x0000006dbbbb7223 */ /* 0x000fe2000001006c */
[----:B------:R-:W-:Y:S01]  /*73c0*/  FMUL.FTZ R0, R177, UR6 ;  /* 0x00000006b1007c20 */ /* 0x000fe20008410000 */
[----:B------:R-:W-:Y:S01]  /*73d0*/  ISETP.GE.U32.AND P3, PT, R92, RZ, PT ;  /* 0x000000ff5c00720c */ /* 0x000fe20003f66070 */
[----:B------:R-:W-:Y:S01]  /*73e0*/  FFMA.FTZ R76, R158, R179, R68 ;  /* 0x000000b39e4c7223 */ /* 0x000fe20000010044 */
[----:B------:R-:W-:Y:S01]  /*73f0*/  ISETP.GE.U32.AND P4, PT, R150, RZ, PT ;  /* 0x000000ff9600720c */ /* 0x000fe20003f86070 */
[--C-:B------:R-:W-:Y:S01]  /*7400*/  HADD2.F32 R71, -RZ, R57.reuse.H0_H0 ;  /* 0x20000039ff477230 */ /* 0x100fe20000004100 */
[----:B------:R-:W-:Y:S01]  /*7410*/  LOP3.LUT P6, RZ, R93, 0xff0000, RZ, 0xc0, !PT ;  /* 0x00ff00005dff7812 */ /* 0x000fe200078cc0ff */
[----:B------:R-:W-:Y:S01]  /*7420*/  FMUL.FTZ R68, R104, UR6 ;  /* 0x0000000668447c20 */ /* 0x000fe20008410000 */
[----:B------:R-:W-:Y:S01]  /*7430*/  LOP3.LUT P5, RZ, R151, 0xff0000, RZ, 0xc0, !PT ;  /* 0x00ff000097ff7812 */ /* 0x000fe200078ac0ff */
[----:B------:R-:W-:Y:S01]  /*7440*/  FADD.FTZ R187, R184, -R187 ;  /* 0x800000bbb8bb7221 */ /* 0x000fe20000010000 */
[----:B------:R-:W-:Y:S01]  /*7450*/  ISETP.GE.U32.AND.EX P3, PT, R93, 0x1000000, PT, P3 ;  /* 0x010000005d00780c */ /* 0x000fe20003f66130 */
[--C-:B------:R-:W-:Y:S01]  /*7460*/  FFMA.FTZ R185, R185, R109, R108.reuse ;  /* 0x0000006db9b97223 */ /* 0x100fe2000001006c */
[----:B------:R-:W-:Y:S01]  /*7470*/  ISETP.GE.U32.AND.EX P4, PT, R151, 0x1000000, PT, P4 ;  /* 0x010000009700780c */ /* 0x000fe20003f86140 */
[----:B------:R-:W-:Y:S01]  /*7480*/  FFMA.FTZ R187, R158, R187, R71 ;  /* 0x000000bb9ebb7223 */ /* 0x000fe20000010047 */
[C---:B------:R-:W-:Y:S01]  /*7490*/  FSEL R79, R0.reuse, RZ, P6 ;  /* 0x000000ff004f7208 */ /* 0x040fe20003000000 */
[----:B------:R-:W-:Y:S01]  /*74a0*/  HADD2.F32 R70, -RZ, R57.H1_H1 ;  /* 0x30000039ff467230 */ /* 0x000fe20000004100 */
[----:B------:R-:W-:Y:S01]  /*74b0*/  FSEL R75, R0, RZ, P5 ;  /* 0x000000ff004b7208 */ /* 0x000fe20002800000 */
[----:B------:R-:W-:Y:S01]  /*74c0*/  FMUL.FTZ R0, R181, UR6 ;  /* 0x00000006b5007c20 */ /* 0x000fe20008410000 */
[----:B------:R-:W-:Y:S01]  /*74d0*/  LOP3.LUT P6, RZ, R93, 0xff, RZ, 0xc0, !PT ;  /* 0x000000ff5dff7812 */ /* 0x000fe200078cc0ff */
[-CC-:B------:R-:W-:Y:S01]  /*74e0*/  FFMA.FTZ R69, R190, R109.reuse, R108.reuse ;  /* 0x0000006dbe457223 */ /* 0x180fe2000001006c */
[----:B------:R-:W-:Y:S01]  /*74f0*/  LOP3.LUT P5, RZ, R151, 0xff, RZ, 0xc0, !PT ;  /* 0x000000ff97ff7812 */ /* 0x000fe200078ac0ff */
[----:B------:R-:W-:Y:S01]  /*7500*/  FADD.FTZ R185, R182, -R185 ;  /* 0x800000b9b6b97221 */ /* 0x000fe20000010000 */
[C---:B------:R-:W-:Y:S01]  /*7510*/  FSEL R106, R68.reuse, RZ, P3 ;  /* 0x000000ff446a7208 */ /* 0x040fe20001800000 */
[----:B------:R-:W-:Y:S01]  /*7520*/  FMUL.FTZ R72, R187, UR6 ;  /* 0x00000006bb487c20 */ /* 0x000fe20008410000 */
[----:B------:R-:W-:Y:S01]  /*7530*/  FSEL R174, R68, RZ, P4 ;  /* 0x000000ff44ae7208 */ /* 0x000fe20002000000 */
[----:B------:R-:W-:Y:S01]  /*7540*/  FMUL.FTZ R68, R76, UR6 ;  /* 0x000000064c447c20 */ /* 0x000fe20008410000 */
[----:B------:R-:W-:Y:S01]  /*7550*/  LOP3.LUT P3, RZ, R93, 0xff00, RZ, 0xc0, !PT ;  /* 0x0000ff005dff7812 */ /* 0x000fe2000786c0ff */
[----:B------:R-:W-:Y:S01]  /*7560*/  FFMA.FTZ R189, R189, R109, R108 ;  /* 0x0000006dbdbd7223 */ /* 0x000fe2000001006c */
[----:B------:R-:W-:Y:S01]  /*7570*/  LOP3.LUT P4, RZ, R151, 0xff00, RZ, 0xc0, !PT ;  /* 0x0000ff0097ff7812 */ /* 0x000fe2000788c0ff */
[----:B------:R-:W-:Y:S01]  /*7580*/  FADD.FTZ R69, R188, -R69 ;  /* 0x80000045bc457221 */ /* 0x000fe20000010000 */
[----:B------:R-:W-:Y:S01]  /*7590*/  FSEL R78, R0, RZ, P6 ;  /* 0x000000ff004e7208 */ /* 0x000fe20003000000 */
[----:B------:R-:W-:Y:S01]  /*75a0*/  FFMA.FTZ R74, R158, R185, R70 ;  /* 0x000000b99e4a7223 */ /* 0x000fe20000010046 */
[----:B------:R-:W-:Y:S01]  /*75b0*/  LOP3.LUT P6, RZ, R92, 0xff0000, RZ, 0xc0, !PT ;  /* 0x00ff00005cff7812 */ /* 0x000fe200078cc0ff */
[----:B------:R-:W-:Y:S01]  /*75c0*/  FADD.FTZ R189, R186, -R189 ;  /* 0x800000bdbabd7221 */ /* 0x000fe20000010000 */
[----:B------:R-:W-:Y:S01]  /*75d0*/  FSEL R73, R0, RZ, P5 ;  /* 0x000000ff00497208 */ /* 0x000fe20002800000 */
[----:B------:R-:W-:Y:S01]  /*75e0*/  HADD2.F32 R0, -RZ, R56.H0_H0 ;  /* 0x20000038ff007230 */ /* 0x000fe20000004100 */
[----:B------:R-:W-:-:S02]  /*75f0*/  FSEL R93, R68, RZ, P3 ;  /* 0x000000ff445d7208 */ /* 0x000fc40001800000 */
[----:B------:R-:W-:Y:S01]  /*7600*/  FSEL R96, R68, RZ, P4 ;  /* 0x000000ff44607208 */ /* 0x000fe20002000000 */
[----:B------:R-:W-:Y:S01]  /*7610*/  HADD2.F32 R68, -RZ, R56.H1_H1 ;  /* 0x30000038ff447230 */ /* 0x000fe20000004100 */
[----:B------:R-:W-:Y:S01]  /*7620*/  FSEL R77, R72, RZ, P6 ;  /* 0x000000ff484d7208 */ /* 0x000fe20003000000 */
[----:B------:R-:W-:Y:S01]  /*7630*/  FFMA.FTZ R0, R158, R69, R0 ;  /* 0x000000459e007223 */ /* 0x000fe20000010000 */
[----:B------:R-:W-:Y:S02]  /*7640*/  LOP3.LUT P6, RZ, R150, 0xff0000, RZ, 0xc0, !PT ;  /* 0x00ff000096ff7812 */ /* 0x000fe400078cc0ff */
[----:B------:R-:W-:Y:S01]  /*7650*/  F2FP.F16.F32.PACK_AB R70, R76, R181 ;  /* 0x000000b54c46723e */ /* 0x000fe200000000ff */
[C---:B------:R-:W-:Y:S01]  /*7660*/  FMUL.FTZ R76, R74.reuse, UR6 ;  /* 0x000000064a4c7c20 */ /* 0x040fe20008410000 */
[----:B------:R-:W-:Y:S01]  /*7670*/  F2FP.F16.F32.PACK_AB R69, R74, R187 ;  /* 0x000000bb4a45723e */ /* 0x000fe200000000ff */
[----:B------:R-:W-:Y:S01]  /*7680*/  FFMA.FTZ R189, R158, R189, R68 ;  /* 0x000000bd9ebd7223 */ /* 0x000fe20000010044 */
[----:B------:R-:W-:-:S02]  /*7690*/  F2FP.F16.F32.PACK_AB R74, R96, R73 ;  /* 0x00000049604a723e */ /* 0x000fc400000000ff */
[----:B------:R-:W-:Y:S02]  /*76a0*/  LOP3.LUT P5, RZ, R92, 0xff000000, RZ, 0xc0, !PT ;  /* 0xff0000005cff7812 */ /* 0x000fe400078ac0ff */
[----:B------:R-:W-:Y:S01]  /*76b0*/  FSEL R73, R72, RZ, P6 ;  /* 0x000000ff48497208 */ /* 0x000fe20003000000 */
[----:B------:R-:W-:Y:S01]  /*76c0*/  FMUL.FTZ R72, R189, UR6 ;  /* 0x00000006bd487c20 */ /* 0x000fe20008410000 */
[----:B------:R-:W-:Y:S02]  /*76d0*/  LOP3.LUT P6, RZ, R150, 0xff000000, RZ, 0xc0, !PT ;  /* 0xff00000096ff7812 */ /* 0x000fe400078cc0ff */
[C---:B------:R-:W-:Y:S02]  /*76e0*/  LOP3.LUT P3, RZ, R92.reuse, 0xff00, RZ, 0xc0, !PT ;  /* 0x0000ff005cff7812 */ /* 0x040fe4000786c0ff */
[----:B------:R-:W-:Y:S02]  /*76f0*/  LOP3.LUT P4, RZ, R92, 0xff, RZ, 0xc0, !PT ;  /* 0x000000ff5cff7812 */ /* 0x000fe4000788c0ff */
[----:B------:R-:W-:-:S02]  /*7700*/  FSEL R92, R76, RZ, P5 ;  /* 0x000000ff4c5c7208 */ /* 0x000fc40002800000 */
[----:B------:R-:W-:Y:S01]  /*7710*/  F2FP.F16.F32.PACK_AB R68, R189, R0 ;  /* 0x00000000bd44723e */ /* 0x000fe200000000ff */
[----:B------:R-:W-:Y:S01]  /*7720*/  FMUL.FTZ R0, R0, UR6 ;  /* 0x0000000600007c20 */ /* 0x000fe20008410000 */
[----:B------:R-:W-:Y:S02]  /*7730*/  LOP3.LUT P5, RZ, R150, 0xff00, RZ, 0xc0, !PT ;  /* 0x0000ff0096ff7812 */ /* 0x000fe400078ac0ff */
[----:B------:R-:W-:Y:S02]  /*7740*/  FSEL R96, R76, RZ, P6 ;  /* 0x000000ff4c607208 */ /* 0x000fe40003000000 */
[----:B------:R-:W-:Y:S02]  /*7750*/  LOP3.LUT P6, RZ, R150, 0xff, RZ, 0xc0, !PT ;  /* 0x000000ff96ff7812 */ /* 0x000fe400078cc0ff */
[----:B------:R-:W-:Y:S02]  /*7760*/  F2FP.F16.F32.PACK_AB R78, R93, R78 ;  /* 0x0000004e5d4e723e */ /* 0x000fe400000000ff */
[----:B------:R-:W-:-:S02]  /*7770*/  FSEL R93, R72, RZ, P3 ;  /* 0x000000ff485d7208 */ /* 0x000fc40001800000 */
[----:B------:R-:W-:Y:S02]  /*7780*/  FSEL R97, R72, RZ, P5 ;  /* 0x000000ff48617208 */ /* 0x000fe40002800000 */
[C---:B------:R-:W-:Y:S02]  /*7790*/  FSEL R72, R0.reuse, RZ, P6 ;  /* 0x000000ff00487208 */ /* 0x040fe40003000000 */
[----:B------:R-:W-:Y:S02]  /*77a0*/  FSEL R76, R0, RZ, P4 ;  /* 0x000000ff004c7208 */ /* 0x000fe40002000000 */
[----:B------:R-:W-:Y:S02]  /*77b0*/  F2FP.F16.F32.PACK_AB R71, R104, R177 ;  /* 0x000000b16847723e */ /* 0x000fe400000000ff */
[----:B------:R-:W-:Y:S02]  /*77c0*/  F2FP.F16.F32.PACK_AB R75, R174, R75 ;  /* 0x0000004bae4b723e */ /* 0x000fe400000000ff */
[----:B------:R-:W-:-:S02]  /*77d0*/  F2FP.F16.F32.PACK_AB R79, R106, R79 ;  /* 0x0000004f6a4f723e */ /* 0x000fc400000000ff */
[----:B------:R-:W-:Y:S02]  /*77e0*/  F2FP.F16.F32.PACK_AB R73, R96, R73 ;  /* 0x000000496049723e */ /* 0x000fe400000000ff */
[----:B------:R-:W-:Y:S02]  /*77f0*/  F2FP.F16.F32.PACK_AB R77, R92, R77 ;  /* 0x0000004d5c4d723e */ /* 0x000fe400000000ff */
[----:B------:R-:W-:Y:S02]  /*7800*/  F2FP.F16.F32.PACK_AB R72, R97, R72 ;  /* 0x000000486148723e */ /* 0x000fe400000000ff */
[----:B------:R-:W-:Y:S01]  /*7810*/  F2FP.F16.F32.PACK_AB R76, R93, R76 ;  /* 0x0000004c5d4c723e */ /* 0x000fe200000000ff */
[----:B------:R-:W-:Y:S06]  /*7820*/  BRA `(.L_x_1223) ;  /* 0x0000001c00807947 */ /* 0x000fec0003800000 */
.L_x_1222:
[-CC-:B------:R-:W-:Y:S01]  /*7830*/  FFMA.FTZ R178, R178, R109.reuse, R108.reuse ;  /* 0x0000006db2b27223 */ /* 0x180fe2000001006c */
[-CC-:B------:R-:W-:Y:S01]  /*7840*/  FFMA.FTZ R0, R183, R109.reuse, R108.reuse ;  /* 0x0000006db7007223 */ /* 0x180fe2000001006c */
[--C-:B0-----:R-:W-:Y:S02]  /*7850*/  HADD2.F32 R73, -RZ, R59.reuse.H0_H0 ;  /* 0x2000003bff497230 */ /* 0x101fe40000004100 */
[----:B------:R-:W-:Y:S01]  /*7860*/  FFMA.FTZ R176, R176, R109, R108 ;  /* 0x0000006db0b07223 */ /* 0x000fe2000001006c */
[----:B------:R-:W-:Y:S01]  /*7870*/  FADD.FTZ R177, R177, -R178 ;  /* 0x800000b2b1b17221 */ /* 0x000fe20000010000 */
[----:B------:R-:W-:Y:S01]  /*7880*/  FADD.FTZ R181, R181, -R0 ;  /* 0x80000000b5b57221 */ /* 0x000fe20000010000 */
[----:B------:R-:W-:Y:S02]  /*7890*/  HADD2.F32 R74, -RZ, R59.H1_H1 ;  /* 0x3000003bff4a7230 */ /* 0x000fe40000004100 */
[----:B------:R-:W-:Y:S01]  /*78a0*/  FADD.FTZ R175, R175, -R176 ;  /* 0x800000b0afaf7221 */ /* 0x000fe20000010000 */
[----:B------:R-:W-:-:S02]  /*78b0*/  HADD2.F32 R0, -RZ, R58.H0_H0 ;  /* 0x2000003aff007230 */ /* 0x000fc40000004100 */
[----:B------:R-:W-:Y:S01]  /*78c0*/  FFMA.FTZ R73, R158, R177, R73 ;  /* 0x000000b19e497223 */ /* 0x000fe20000010049 */
[-CC-:B------:R-:W-:Y:S01]  /*78d0*/  FFMA.FTZ R180, R180, R109.reuse, R108.reuse ;  /* 0x0000006db4b47223 */ /* 0x180fe2000001006c */
[----:B------:R-:W-:Y:S01]  /*78e0*/  FFMA.FTZ R187, R187, R109, R108 ;  /* 0x0000006dbbbb7223 */ /* 0x000fe2000001006c */
[----:B------:R-:W-:Y:S02]  /*78f0*/  HADD2.F32 R72, -RZ, R58.H1_H1 ;  /* 0x3000003aff487230 */ /* 0x000fe40000004100 */
[C---:B------:R-:W-:Y:S01]  /*7900*/  FFMA.FTZ R74, R158.reuse, R175, R74 ;  /* 0x000000af9e4a7223 */ /* 0x040fe2000001004a */
[----:B------:R-:W-:Y:S01]  /*7910*/  FMUL.FTZ R73, R73, UR6 ;  /* 0x0000000649497c20 */ /* 0x000fe20008410000 */
[----:B------:R-:W-:Y:S01]  /*7920*/  FADD.FTZ R179, R179, -R180 ;  /* 0x800000b4b3b37221 */ /* 0x000fe20000010000 */
[----:B------:R-:W-:Y:S01]  /*7930*/  FFMA.FTZ R0, R158, R181, R0 ;  /* 0x000000b59e007223 */ /* 0x000fe20000010000 */
[----:B------:R-:W-:Y:S01]  /*7940*/  LOP3.LUT P6, RZ, R93, 0xff0000, RZ, 0xc0, !PT ;  /* 0x00ff00005dff7812 */ /* 0x000fe200078cc0ff */
[--C-:B------:R-:W-:Y:S01]  /*7950*/  HADD2.F32 R75, -RZ, R57.reuse.H0_H0 ;  /* 0x20000039ff4b7230 */ /* 0x100fe20000004100 */
[----:B------:R-:W-:Y:S01]  /*7960*/  ISETP.GE.U32.AND P3, PT, R92, RZ, PT ;  /* 0x000000ff5c00720c */ /* 0x000fe20003f66070 */
[----:B------:R-:W-:Y:S01]  /*7970*/  FADD.FTZ R187, R184, -R187 ;  /* 0x800000bbb8bb7221 */ /* 0x000fe20000010000 */
[----:B------:R-:W-:Y:S01]  /*7980*/  ISETP.GE.U32.AND P4, PT, R150, RZ, PT ;  /* 0x000000ff9600720c */ /* 0x000fe20003f86070 */
[----:B------:R-:W-:Y:S01]  /*7990*/  FMUL.FTZ R74, R74, UR6 ;  /* 0x000000064a4a7c20 */ /* 0x000fe20008410000 */
[----:B------:R-:W-:Y:S01]  /*79a0*/  LOP3.LUT P5, RZ, R151, 0xff0000, RZ, 0xc0, !PT ;  /* 0x00ff000097ff7812 */ /* 0x000fe200078ac0ff */
[----:B------:R-:W-:Y:S01]  /*79b0*/  FFMA.FTZ R72, R158, R179, R72 ;  /* 0x000000b39e487223 */ /* 0x000fe20000010048 */
[----:B------:R-:W-:Y:S01]  /*79c0*/  FSEL R79, R73, RZ, P6 ;  /* 0x000000ff494f7208 */ /* 0x000fe20003000000 */
[----:B------:R-:W-:Y:S01]  /*79d0*/  FMUL.FTZ R0, R0, UR6 ;  /* 0x0000000600007c20 */ /* 0x000fe20008410000 */
[----:B------:R-:W-:Y:S01]  /*79e0*/  ISETP.GE.U32.AND.EX P3, PT, R93, 0x1000000, PT, P3 ;  /* 0x010000005d00780c */ /* 0x000fe20003f66130 */
[--C-:B------:R-:W-:Y:S01]  /*79f0*/  FFMA.FTZ R185, R185, R109, R108.reuse ;  /* 0x0000006db9b97223 */ /* 0x100fe2000001006c */
[----:B------:R-:W-:Y:S01]  /*7a00*/  ISETP.GE.U32.AND.EX P4, PT, R151, 0x1000000, PT, P4 ;  /* 0x010000009700780c */ /* 0x000fe20003f86140 */
[----:B------:R-:W-:Y:S01]  /*7a10*/  FFMA.FTZ R75, R158, R187, R75 ;  /* 0x000000bb9e4b7223 */ /* 0x000fe2000001004b */
[----:B------:R-:W-:Y:S01]  /*7a20*/  LOP3.LUT P6, RZ, R93, 0xff, RZ, 0xc0, !PT ;  /* 0x000000ff5dff7812 */ /* 0x000fe200078cc0ff */
[----:B------:R-:W-:Y:S01]  /*7a30*/  FMUL.FTZ R72, R72, UR6 ;  /* 0x0000000648487c20 */ /* 0x000fe20008410000 */
[----:B------:R-:W-:Y:S01]  /*7a40*/  FSEL R96, R73, RZ, P5 ;  /* 0x000000ff49607208 */ /* 0x000fe20002800000 */
[----:B------:R-:W-:Y:S01]  /*7a50*/  HADD2.F32 R77, -RZ, R57.H1_H1 ;  /* 0x30000039ff4d7230 */ /* 0x000fe20000004100 */
[----:B------:R-:W-:Y:S01]  /*7a60*/  LOP3.LUT P5, RZ, R151, 0xff, RZ, 0xc0, !PT ;  /* 0x000000ff97ff7812 */ /* 0x000fe200078ac0ff */
[----:B------:R-:W-:Y:S01]  /*7a70*/  FADD.FTZ R185, R182, -R185 ;  /* 0x800000b9b6b97221 */ /* 0x000fe20000010000 */
[C---:B------:R-:W-:Y:S01]  /*7a80*/  FSEL R104, R74.reuse, RZ, P3 ;  /* 0x000000ff4a687208 */ /* 0x040fe20001800000 */
[----:B------:R-:W-:Y:S01]  /*7a90*/  FMUL.FTZ R76, R75, UR6 ;  /* 0x000000064b4c7c20 */ /* 0x000fe20008410000 */
[----:B------:R-:W-:Y:S01]  /*7aa0*/  FSEL R105, R74, RZ, P4 ;  /* 0x000000ff4a697208 */ /* 0x000fe20002000000 */
[-CC-:B------:R-:W-:Y:S01]  /*7ab0*/  FFMA.FTZ R73, R190, R109.reuse, R108.reuse ;  /* 0x0000006dbe497223 */ /* 0x180fe2000001006c */
[----:B------:R-:W-:Y:S01]  /*7ac0*/  LOP3.LUT P3, RZ, R93, 0xff00, RZ, 0xc0, !PT ;  /* 0x0000ff005dff7812 */ /* 0x000fe2000786c0ff */
[----:B------:R-:W-:Y:S01]  /*7ad0*/  FFMA.FTZ R189, R189, R109, R108 ;  /* 0x0000006dbdbd7223 */ /* 0x000fe2000001006c */
[----:B------:R-:W-:Y:S01]  /*7ae0*/  LOP3.LUT P4, RZ, R151, 0xff00, RZ, 0xc0, !PT ;  /* 0x0000ff0097ff7812 */ /* 0x000fe2000788c0ff */
[----:B------:R-:W-:Y:S01]  /*7af0*/  FFMA.FTZ R185, R158, R185, R77 ;  /* 0x000000b99eb97223 */ /* 0x000fe2000001004d */
[----:B------:R-:W-:Y:S01]  /*7b00*/  FSEL R78, R0, RZ, P6 ;  /* 0x000000ff004e7208 */ /* 0x000fe20003000000 */
[----:B------:R-:W-:Y:S01]  /*7b10*/  FADD.FTZ R73, R188, -R73 ;  /* 0x80000049bc497221 */ /* 0x000fe20000010000 */
[----:B------:R-:W-:Y:S01]  /*7b20*/  LOP3.LUT P6, RZ, R92, 0xff0000, RZ, 0xc0, !PT ;  /* 0x00ff00005cff7812 */ /* 0x000fe200078cc0ff */
[----:B------:R-:W-:Y:S01]  /*7b30*/  FADD.FTZ R189, R186, -R189 ;  /* 0x800000bdbabd7221 */ /* 0x000fe20000010000 */
[----:B------:R-:W-:Y:S01]  /*7b40*/  FSEL R74, R0, RZ, P5 ;  /* 0x000000ff004a7208 */ /* 0x000fe20002800000 */
[--C-:B------:R-:W-:Y:S01]  /*7b50*/  HADD2.F32 R0, -RZ, R56.reuse.H0_H0 ;  /* 0x20000038ff007230 */ /* 0x100fe20000004100 */
[C---:B------:R-:W-:Y:S01]  /*7b60*/  FSEL R93, R72.reuse, RZ, P3 ;  /* 0x000000ff485d7208 */ /* 0x040fe20001800000 */
[----:B------:R-:W-:Y:S01]  /*7b70*/  FMUL.FTZ R185, R185, UR6 ;  /* 0x00000006b9b97c20 */ /* 0x000fe20008410000 */
[----:B------:R-:W-:Y:S01]  /*7b80*/  FSEL R97, R72, RZ, P4 ;  /* 0x000000ff48617208 */ /* 0x000fe20002000000 */
[----:B------:R-:W-:Y:S01]  /*7b90*/  HADD2.F32 R72, -RZ, R56.H1_H1 ;  /* 0x30000038ff487230 */ /* 0x000fe20000004100 */
[----:B------:R-:W-:Y:S01]  /*7ba0*/  FSEL R77, R76, RZ, P6 ;  /* 0x000000ff4c4d7208 */ /* 0x000fe20003000000 */
[----:B------:R-:W-:Y:S01]  /*7bb0*/  FFMA.FTZ R0, R158, R73, R0 ;  /* 0x000000499e007223 */ /* 0x000fe20000010000 */
[----:B------:R-:W-:-:S02]  /*7bc0*/  LOP3.LUT P6, RZ, R150, 0xff0000, RZ, 0xc0, !PT ;  /* 0x00ff000096ff7812 */ /* 0x000fc400078cc0ff */
[----:B------:R-:W-:Y:S01]  /*7bd0*/  LOP3.LUT P5, RZ, R92, 0xff000000, RZ, 0xc0, !PT ;  /* 0xff0000005cff7812 */ /* 0x000fe200078ac0ff */
[----:B------:R-:W-:Y:S01]  /*7be0*/  FFMA.FTZ R72, R158, R189, R72 ;  /* 0x000000bd9e487223 */ /* 0x000fe20000010048 */
[----:B------:R-:W-:Y:S01]  /*7bf0*/  FSEL R73, R76, RZ, P6 ;  /* 0x000000ff4c497208 */ /* 0x000fe20003000000 */
[----:B------:R-:W-:Y:S01]  /*7c00*/  FMUL.FTZ R0, R0, UR6 ;  /* 0x0000000600007c20 */ /* 0x000fe20008410000 */
[----:B------:R-:W-:Y:S01]  /*7c10*/  LOP3.LUT P6, RZ, R150, 0xff000000, RZ, 0xc0, !PT ;  /* 0xff00000096ff7812 */ /* 0x000fe200078cc0ff */
[----:B------:R-:W-:Y:S01]  /*7c20*/  FMUL.FTZ R72, R72, UR6 ;  /* 0x0000000648487c20 */ /* 0x000fe20008410000 */
[C---:B------:R-:W-:Y:S02]  /*7c30*/  LOP3.LUT P3, RZ, R92.reuse, 0xff00, RZ, 0xc0, !PT ;  /* 0x0000ff005cff7812 */ /* 0x040fe4000786c0ff */
[----:B------:R-:W-:Y:S02]  /*7c40*/  LOP3.LUT P4, RZ, R92, 0xff, RZ, 0xc0, !PT ;  /* 0x000000ff5cff7812 */ /* 0x000fe4000788c0ff */
[----:B------:R-:W-:-:S02]  /*7c50*/  F2FP.F16.F32.PACK_AB R75, R105, R96 ;  /* 0x00000060694b723e */ /* 0x000fc400000000ff */
[C---:B------:R-:W-:Y:S02]  /*7c60*/  FSEL R92, R185.reuse, RZ, P5 ;  /* 0x000000ffb95c7208 */ /* 0x040fe40002800000 */
[C---:B------:R-:W-:Y:S02]  /*7c70*/  LOP3.LUT P5, RZ, R150.reuse, 0xff00, RZ, 0xc0, !PT ;  /* 0x0000ff0096ff7812 */ /* 0x040fe400078ac0ff */
[----:B------:R-:W-:Y:S02]  /*7c80*/  FSEL R96, R185, RZ, P6 ;  /* 0x000000ffb9607208 */ /* 0x000fe40003000000 */
[----:B------:R-:W-:Y:S02]  /*7c90*/  LOP3.LUT P6, RZ, R150, 0xff, RZ, 0xc0, !PT ;  /* 0x000000ff96ff7812 */ /* 0x000fe400078cc0ff */
[----:B------:R-:W-:Y:S02]  /*7ca0*/  F2FP.F16.F32.PACK_AB R74, R97, R74 ;  /* 0x0000004a614a723e */ /* 0x000fe400000000ff */
[----:B------:R-:W-:-:S02]  /*7cb0*/  F2FP.F16.F32.PACK_AB R78, R93, R78 ;  /* 0x0000004e5d4e723e */ /* 0x000fc400000000ff */
[C---:B------:R-:W-:Y:S02]  /*7cc0*/  FSEL R93, R72.reuse, RZ, P3 ;  /* 0x000000ff485d7208 */ /* 0x040fe40001800000 */
[----:B------:R-:W-:Y:S02]  /*7cd0*/  FSEL R97, R72, RZ, P5 ;  /* 0x000000ff48617208 */ /* 0x000fe40002800000 */
[C---:B------:R-:W-:Y:S02]  /*7ce0*/  FSEL R72, R0.reuse, RZ, P6 ;  /* 0x000000ff00487208 */ /* 0x040fe40003000000 */
[----:B------:R-:W-:Y:S02]  /*7cf0*/  FSEL R76, R0, RZ, P4 ;  /* 0x000000ff004c7208 */ /* 0x000fe40002000000 */
[----:B------:R-:W-:Y:S02]  /*7d00*/  F2FP.F16.F32.PACK_AB R79, R104, R79 ;  /* 0x0000004f684f723e */ /* 0x000fe400000000ff */
[----:B------:R-:W-:-:S02]  /*7d10*/  F2FP.F16.F32.PACK_AB R73, R96, R73 ;  /* 0x000000496049723e */ /* 0x000fc400000000ff */
[----:B------:R-:W-:Y:S02]  /*7d20*/  F2FP.F16.F32.PACK_AB R77, R92, R77 ;  /* 0x0000004d5c4d723e */ /* 0x000fe400000000ff */
[----:B------:R-:W-:Y:S02]  /*7d30*/  F2FP.F16.F32.PACK_AB R72, R97, R72 ;  /* 0x000000486148723e */ /* 0x000fe400000000ff */
[----:B------:R-:W-:Y:S01]  /*7d40*/  F2FP.F16.F32.PACK_AB R76, R93, R76 ;  /* 0x0000004c5d4c723e */ /* 0x000fe200000000ff */
[----:B------:R-:W-:Y:S06]  /*7d50*/  BRA `(.L_x_1223) ;  /* 0x0000001800347947 */ /* 0x000fec0003800000 */
.L_x_1221:
[----:B------:R-:W-:Y:S05]  /*7d60*/  @!P2 BRA `(.L_x_1224) ;  /* 0x00000004003ca947 */ /* 0x000fea0003800000 */
[-CC-:B------:R-:W-:Y:S01]  /*7d70*/  FFMA.FTZ R176, R176, R109.reuse, R108.reuse ;  /* 0x0000006db0b07223 */ /* 0x180fe2000001006c */
[-CC-:B------:R-:W-:Y:S01]  /*7d80*/  FFMA.FTZ R178, R178, R109.reuse, R108.reuse ;  /* 0x0000006db2b27223 */ /* 0x180fe2000001006c */
[-CC-:B------:R-:W-:Y:S01]  /*7d90*/  FFMA.FTZ R180, R180, R109.reuse, R108.reuse ;  /* 0x0000006db4b47223 */ /* 0x180fe2000001006c */
[----:B------:R-:W-:Y:S01]  /*7da0*/  FFMA.FTZ R0, R183, R109, R108 ;  /* 0x0000006db7007223 */ /* 0x000fe2000001006c */
[----:B------:R-:W-:Y:S01]  /*7db0*/  FADD.FTZ R175, R175, -R176 ;  /* 0x800000b0afaf7221 */ /* 0x000fe20000010000 */
[----:B0-----:R-:W-:Y:S01]  /*7dc0*/  FADD.FTZ R71, R177, -R178 ;  /* 0x800000b2b1477221 */ /* 0x001fe20000010000 */
[----:B------:R-:W-:Y:S01]  /*7dd0*/  ISETP.GE.U32.AND P3, PT, R92, RZ, PT ;  /* 0x000000ff5c00720c */ /* 0x000fe20003f66070 */
[----:B------:R-:W-:Y:S01]  /*7de0*/  FADD.FTZ R73, R179, -R180 ;  /* 0x800000b4b3497221 */ /* 0x000fe20000010000 */
[C---:B------:R-:W-:Y:S01]  /*7df0*/  FMUL.FTZ R72, R158.reuse, R175 ;  /* 0x000000af9e487220 */ /* 0x040fe20000410000 */
[----:B------:R-:W-:Y:S01]  /*7e00*/  FMUL.FTZ R71, R158, R71 ;  /* 0x000000479e477220 */ /* 0x000fe20000410000 */
[----:B------:R-:W-:Y:S01]  /*7e10*/  ISETP.GE.U32.AND P4, PT, R150, RZ, PT ;  /* 0x000000ff9600720c */ /* 0x000fe20003f86070 */
[----:B------:R-:W-:Y:S01]  /*7e20*/  FADD.FTZ R181, R181, -R0 ;  /* 0x80000000b5b57221 */ /* 0x000fe20000010000 */
[--C-:B------:R-:W-:Y:S01]  /*7e30*/  FFMA.FTZ R187, R187, R109, R108.reuse ;  /* 0x0000006dbbbb7223 */ /* 0x100fe2000001006c */
[----:B------:R-:W-:Y:S01]  /*7e40*/  FMUL.FTZ R68, R72, UR6 ;  /* 0x0000000648447c20 */ /* 0x000fe20008410000 */
[----:B------:R-:W-:Y:S01]  /*7e50*/  FMUL.FTZ R0, R71, UR6 ;  /* 0x0000000647007c20 */ /* 0x000fe20008410000 */
[----:B------:R-:W-:Y:S01]  /*7e60*/  ISETP.GE.U32.AND.EX P3, PT, R93, 0x1000000, PT, P3 ;  /* 0x010000005d00780c */ /* 0x000fe20003f66130 */
[C---:B------:R-:W-:Y:S01]  /*7e70*/  FMUL.FTZ R73, R158.reuse, R73 ;  /* 0x000000499e497220 */ /* 0x040fe20000410000 */
[----:B------:R-:W-:Y:S01]  /*7e80*/  ISETP.GE.U32.AND.EX P4, PT, R151, 0x1000000, PT, P4 ;  /* 0x010000009700780c */ /* 0x000fe20003f86140 */
[----:B------:R-:W-:Y:S01]  /*7e90*/  FMUL.FTZ R70, R158, R181 ;  /* 0x000000b59e467220 */ /* 0x000fe20000410000 */
[----:B------:R-:W-:Y:S01]  /*7ea0*/  LOP3.LUT P6, RZ, R93, 0xff0000, RZ, 0xc0, !PT ;  /* 0x00ff00005dff7812 */ /* 0x000fe200078cc0ff */
[----:B------:R-:W-:Y:S01]  /*7eb0*/  FADD.FTZ R69, R184, -R187 ;  /* 0x800000bbb8457221 */ /* 0x000fe20000010000 */
[----:B------:R-:W-:Y:S01]  /*7ec0*/  LOP3.LUT P5, RZ, R151, 0xff0000, RZ, 0xc0, !PT ;  /* 0x00ff000097ff7812 */ /* 0x000fe200078ac0ff */
[--C-:B------:R-:W-:Y:S01]  /*7ed0*/  FFMA.FTZ R185, R185, R109, R108.reuse ;  /* 0x0000006db9b97223 */ /* 0x100fe2000001006c */
[----:B------:R-:W-:Y:S01]  /*7ee0*/  FSEL R76, R68, RZ, P3 ;  /* 0x000000ff444c7208 */ /* 0x000fe20001800000 */
[----:B------:R-:W-:Y:S01]  /*7ef0*/  FMUL.FTZ R69, R158, R69 ;  /* 0x000000459e457220 */ /* 0x000fe20000410000 */
[----:B------:R-:W-:Y:S01]  /*7f00*/  FSEL R96, R68, RZ, P4 ;  /* 0x000000ff44607208 */ /* 0x000fe20002000000 */
[----:B------:R-:W-:Y:S01]  /*7f10*/  FMUL.FTZ R68, R73, UR6 ;  /* 0x0000000649447c20 */ /* 0x000fe20008410000 */
[----:B------:R-:W-:Y:S01]  /*7f20*/  FSEL R79, R0, RZ, P6 ;  /* 0x000000ff004f7208 */ /* 0x000fe20003000000 */
[----:B------:R-:W-:Y:S01]  /*7f30*/  FADD.FTZ R185, R182, -R185 ;  /* 0x800000b9b6b97221 */ /* 0x000fe20000010000 */
        /* <DEDUP_REMOVED lines=12> */
[----:B------:R-:W-:Y:S01]  /*8000*/  FMUL.FTZ R68, R69, UR6 ;  /* 0x0000000645447c20 */ /* 0x000fe20008410000 */
[C---:B------:R-:W-:Y:S02]  /*8010*/  FSEL R78, R0.reuse, RZ, P6 ;  /* 0x000000ff004e7208 */ /* 0x040fe40003000000 */
[----:B------:R-:W-:Y:S01]  /*8020*/  FSEL R74, R0, RZ, P5 ;  /* 0x000000ff004a7208 */ /* 0x000fe20002800000 */
[----:B------:R-:W-:Y:S01]  /*8030*/  FMUL.FTZ R0, R158, R185 ;  /* 0x000000b99e007220 */ /* 0x000fe20000410000 */
[----:B------:R-:W-:Y:S02]  /*8040*/  LOP3.LUT P6, RZ, R92, 0xff0000, RZ, 0xc0, !PT ;  /* 0x00ff00005cff7812 */ /* 0x000fe400078cc0ff */
[----:B------:R-:W-:Y:S02]  /*8050*/  F2FP.F16.F32.PACK_AB R74, R77, R74 ;  /* 0x0000004a4d4a723e */ /* 0x000fe400000000ff */
[----:B------:R-:W-:-:S02]  /*8060*/  FSEL R77, R68, RZ, P6 ;  /* 0x000000ff444d7208 */ /* 0x000fc40003000000 */
[----:B------:R-:W-:Y:S02]  /*8070*/  LOP3.LUT P6, RZ, R150, 0xff0000, RZ, 0xc0, !PT ;  /* 0x00ff000096ff7812 */ /* 0x000fe400078cc0ff */
[----:B------:R-:W-:Y:S01]  /*8080*/  F2FP.F16.F32.PACK_AB R79, R76, R79 ;  /* 0x0000004f4c4f723e */ /* 0x000fe200000000ff */
[----:B------:R-:W-:Y:S01]  /*8090*/  FMUL.FTZ R76, R0, UR6 ;  /* 0x00000006004c7c20 */ /* 0x000fe20008410000 */
[----:B------:R-:W-:Y:S01]  /*80a0*/  F2FP.F16.F32.PACK_AB R70, R73, R70 ;  /* 0x000000464946723e */ /* 0x000fe200000000ff */
[----:B------:R-:W-:Y:S01]  /*80b0*/  FMUL.FTZ R73, R158, R189 ;  /* 0x000000bd9e497220 */ /* 0x000fe20000410000 */
[----:B------:R-:W-:Y:S01]  /*80c0*/  F2FP.F16.F32.PACK_AB R69, R0, R69 ;  /* 0x000000450045723e */ /* 0x000fe200000000ff */
[----:B------:R-:W-:Y:S01]  /*80d0*/  FMUL.FTZ R0, R158, R97 ;  /* 0x000000619e007220 */ /* 0x000fe20000410000 */
[C---:B------:R-:W-:Y:S02]  /*80e0*/  LOP3.LUT P5, RZ, R92.reuse, 0xff000000, RZ, 0xc0, !PT ;  /* 0xff0000005cff7812 */ /* 0x040fe400078ac0ff */
[----:B------:R-:W-:-:S02]  /*80f0*/  LOP3.LUT P3, RZ, R92, 0xff00, RZ, 0xc0, !PT ;  /* 0x0000ff005cff7812 */ /* 0x000fc4000786c0ff */
[----:B------:R-:W-:Y:S02]  /*8100*/  LOP3.LUT P4, RZ, R92, 0xff, RZ, 0xc0, !PT ;  /* 0x000000ff5cff7812 */ /* 0x000fe4000788c0ff */
[----:B------:R-:W-:Y:S02]  /*8110*/  FSEL R92, R68, RZ, P6 ;  /* 0x000000ff445c7208 */ /* 0x000fe40003000000 */
[----:B------:R-:W-:Y:S02]  /*8120*/  LOP3.LUT P6, RZ, R150, 0xff000000, RZ, 0xc0, !PT ;  /* 0xff00000096ff7812 */ /* 0x000fe400078cc0ff */
[----:B------:R-:W-:Y:S01]  /*8130*/  F2FP.F16.F32.PACK_AB R71, R72, R71 ;  /* 0x000000474847723e */ /* 0x000fe200000000ff */
[----:B------:R-:W-:Y:S01]  /*8140*/  FMUL.FTZ R72, R73, UR6 ;  /* 0x0000000649487c20 */ /* 0x000fe20008410000 */
[----:B------:R-:W-:Y:S02]  /*8150*/  F2FP.F16.F32.PACK_AB R75, R96, R75 ;  /* 0x0000004b604b723e */ /* 0x000fe400000000ff */
        /* <DEDUP_REMOVED lines=14> */
[----:B------:R-:W-:Y:S01]  /*8240*/  F2FP.F16.F32.PACK_AB R76, R93, R76 ;  /* 0x0000004c5d4c723e */ /* 0x000fe200000000ff */
[----:B------:R-:W-:Y:S06]  /*8250*/  BRA `(.L_x_1223) ;  /* 0x0000001000f47947 */ /* 0x000fec0003800000 */
.L_x_1224:
[-CC-:B------:R-:W-:Y:S01]  /*8260*/  FFMA.FTZ R176, R176, R109.reuse, R108.reuse ;  /* 0x0000006db0b07223 */ /* 0x180fe2000001006c */
[-CC-:B------:R-:W-:Y:S01]  /*8270*/  FFMA.FTZ R0, R183, R109.reuse, R108.reuse ;  /* 0x0000006db7007223 */ /* 0x180fe2000001006c */
[----:B------:R-:W-:Y:S01]  /*8280*/  ISETP.GE.U32.AND P3, PT, R92, RZ, PT ;  /* 0x000000ff5c00720c */ /* 0x000fe20003f66070 */
[-C--:B------:R-:W-:Y:S01]  /*8290*/  FFMA.FTZ R187, R187, R109.reuse, R108 ;  /* 0x0000006dbbbb7223 */ /* 0x080fe2000001006c */
[----:B------:R-:W-:Y:S01]  /*82a0*/  FADD.FTZ R175, R175, -R176 ;  /* 0x800000b0afaf7221 */ /* 0x000fe20000010000 */
[----:B------:R-:W-:Y:S01]  /*82b0*/  FADD.FTZ R181, R181, -R0 ;  /* 0x80000000b5b57221 */ /* 0x000fe20000010000 */
[----:B------:R-:W-:Y:S01]  /*82c0*/  FFMA.FTZ R178, R178, R109, R108 ;  /* 0x0000006db2b27223 */ /* 0x000fe2000001006c */
[----:B------:R-:W-:Y:S01]  /*82d0*/  ISETP.GE.U32.AND.EX P5, PT, R93, 0x1000000, PT, P3 ;  /* 0x010000005d00780c */ /* 0x000fe20003fa6130 */
[C---:B------:R-:W-:Y:S01]  /*82e0*/  FMUL.FTZ R175, R158.reuse, R175 ;  /* 0x000000af9eaf7220 */ /* 0x040fe20000410000 */
[----:B------:R-:W-:Y:S01]  /*82f0*/  FMUL.FTZ R181, R158, R181 ;  /* 0x000000b59eb57220 */ /* 0x000fe20000410000 */
[----:B------:R-:W-:Y:S01]  /*8300*/  FADD.FTZ R187, R184, -R187 ;  /* 0x800000bbb8bb7221 */ /* 0x000fe20000010000 */
[----:B------:R-:W-:Y:S01]  /*8310*/  FADD.FTZ R177, R177, -R178 ;  /* 0x800000b2b1b17221 */ /* 0x000fe20000010000 */
[----:B------:R-:W-:Y:S01]  /*8320*/  FMUL.FTZ R175, R175, UR6 ;  /* 0x00000006afaf7c20 */ /* 0x000fe20008410000 */
[--C-:B------:R-:W-:Y:S01]  /*8330*/  FFMA.FTZ R180, R180, R109, R108.reuse ;  /* 0x0000006db4b47223 */ /* 0x100fe2000001006c */
[----:B------:R-:W-:Y:S01]  /*8340*/  FMUL.FTZ R181, R181, UR6 ;  /* 0x00000006b5b57c20 */ /* 0x000fe20008410000 */
[C---:B------:R-:W-:Y:S01]  /*8350*/  FMUL.FTZ R177, R158.reuse, R177 ;  /* 0x000000b19eb17220 */ /* 0x040fe20000410000 */
[----:B------:R-:W-:Y:S01]  /*8360*/  FMUL.FTZ R187, R158, R187 ;  /* 0x000000bb9ebb7220 */ /* 0x000fe20000410000 */
[----:B------:R-:W-:Y:S01]  /*8370*/  FSEL R0, R175, RZ, P5 ;  /* 0x000000ffaf007208 */ /* 0x000fe20002800000 */
[-C--:B------:R-:W-:Y:S01]  /*8380*/  FFMA.FTZ R185, R185, R109.reuse, R108 ;  /* 0x0000006db9b97223 */ /* 0x080fe2000001006c */
[----:B------:R-:W-:Y:S01]  /*8390*/  LOP3.LUT P5, RZ, R93, 0xff, RZ, 0xc0, !PT ;  /* 0x000000ff5dff7812 */ /* 0x000fe200078ac0ff */
[----:B------:R-:W-:Y:S01]  /*83a0*/  FADD.FTZ R179, R179, -R180 ;  /* 0x800000b4b3b37221 */ /* 0x000fe20000010000 */
[----:B------:R-:W-:Y:S01]  /*83b0*/  FMUL.FTZ R177, R177, UR6 ;  /* 0x00000006b1b17c20 */ /* 0x000fe20008410000 */
[----:B------:R-:W-:Y:S01]  /*83c0*/  ISETP.GE.U32.AND P3, PT, R150, RZ, PT ;  /* 0x000000ff9600720c */ /* 0x000fe20003f66070 */
[----:B------:R-:W-:Y:S01]  /*83d0*/  FMUL.FTZ R187, R187, UR6 ;  /* 0x00000006bbbb7c20 */ /* 0x000fe20008410000 */
[----:B0-----:R-:W-:Y:S01]  /*83e0*/  FSEL R78, R181, RZ, P5 ;  /* 0x000000ffb54e7208 */ /* 0x001fe20002800000 */
[--C-:B------:R-:W-:Y:S01]  /*83f0*/  FFMA.FTZ R189, R189, R109, R108.reuse ;  /* 0x0000006dbdbd7223 */ /* 0x100fe2000001006c */
[----:B------:R-:W-:Y:S01]  /*8400*/  LOP3.LUT P4, RZ, R93, 0xff0000, RZ, 0xc0, !PT ;  /* 0x00ff00005dff7812 */ /* 0x000fe2000788c0ff */
[----:B------:R-:W-:Y:S01]  /*8410*/  FADD.FTZ R185, R182, -R185 ;  /* 0x800000b9b6b97221 */ /* 0x000fe20000010000 */
[----:B------:R-:W-:Y:S01]  /*8420*/  LOP3.LUT P5, RZ, R92, 0xff0000, RZ, 0xc0, !PT ;  /* 0x00ff00005cff7812 */ /* 0x000fe200078ac0ff */
[----:B------:R-:W-:Y:S01]  /*8430*/  FMUL.FTZ R179, R158, R179 ;  /* 0x000000b39eb37220 */ /* 0x000fe20000410000 */
[C---:B------:R-:W-:Y:S01]  /*8440*/  LOP3.LUT P6, RZ, R151.reuse, 0xff0000, RZ, 0xc0, !PT ;  /* 0x00ff000097ff7812 */ /* 0x040fe200078cc0ff */
[----:B------:R-:W-:Y:S01]  /*8450*/  FFMA.FTZ R73, R190, R109, R108 ;  /* 0x0000006dbe497223 */ /* 0x000fe2000001006c */
[----:B------:R-:W-:Y:S01]  /*8460*/  ISETP.GE.U32.AND.EX P3, PT, R151, 0x1000000, PT, P3 ;  /* 0x010000009700780c */ /* 0x000fe20003f66130 */
[----:B------:R-:W-:Y:S01]  /*8470*/  FADD.FTZ R189, R186, -R189 ;  /* 0x800000bdbabd7221 */ /* 0x000fe20000010000 */
[----:B------:R-:W-:Y:S01]  /*8480*/  FSEL R79, R177, RZ, P4 ;  /* 0x000000ffb14f7208 */ /* 0x000fe20002000000 */
[----:B------:R-:W-:Y:S01]  /*8490*/  FMUL.FTZ R185, R158, R185 ;  /* 0x000000b99eb97220 */ /* 0x000fe20000410000 */
[----:B------:R-:W-:Y:S01]  /*84a0*/  FSEL R77, R187, RZ, P5 ;  /* 0x000000ffbb4d7208 */ /* 0x000fe20002800000 */
[----:B------:R-:W-:Y:S01]  /*84b0*/  FMUL.FTZ R179, R179, UR6 ;  /* 0x00000006b3b37c20 */ /* 0x000fe20008410000 */
[----:B------:R-:W-:Y:S01]  /*84c0*/  LOP3.LUT P4, RZ, R151, 0xff, RZ, 0xc0, !PT ;  /* 0x000000ff97ff7812 */ /* 0x000fe2000788c0ff */
[----:B------:R-:W-:Y:S01]  /*84d0*/  FADD.FTZ R73, R188, -R73 ;  /* 0x80000049bc497221 */ /* 0x000fe20000010000 */
[----:B------:R-:W-:Y:S01]  /*84e0*/  LOP3.LUT P5, RZ, R150, 0xff0000, RZ, 0xc0, !PT ;  /* 0x00ff000096ff7812 */ /* 0x000fe200078ac0ff */
[----:B------:R-:W-:Y:S01]  /*84f0*/  FMUL.FTZ R185, R185, UR6 ;  /* 0x00000006b9b97c20 */ /* 0x000fe20008410000 */
[----:B------:R-:W-:Y:S01]  /*8500*/  FSEL R75, R177, RZ, P6 ;  /* 0x000000ffb14b7208 */ /* 0x000fe20003000000 */
[C---:B------:R-:W-:Y:S01]  /*8510*/  FMUL.FTZ R189, R158.reuse, R189 ;  /* 0x000000bd9ebd7220 */ /* 0x040fe20000410000 */
[----:B------:R-:W-:Y:S01]  /*8520*/  LOP3.LUT P6, RZ, R93, 0xff00, RZ, 0xc0, !PT ;  /* 0x0000ff005dff7812 */ /* 0x000fe200078cc0ff */
[----:B------:R-:W-:Y:S01]  /*8530*/  FMUL.FTZ R73, R158, R73 ;  /* 0x000000499e497220 */ /* 0x000fe20000410000 */
[----:B------:R-:W-:Y:S01]  /*8540*/  FSEL R72, R175, RZ, P3 ;  /* 0x000000ffaf487208 */ /* 0x000fe20001800000 */
[----:B------:R-:W-:Y:S01]  /*8550*/  FMUL.FTZ R189, R189, UR6 ;  /* 0x00000006bdbd7c20 */ /* 0x000fe20008410000 */
[----:B------:R-:W-:Y:S01]  /*8560*/  LOP3.LUT P3, RZ, R151, 0xff00, RZ, 0xc0, !PT ;  /* 0x0000ff0097ff7812 */ /* 0x000fe2000786c0ff */
[----:B------:R-:W-:Y:S01]  /*8570*/  FMUL.FTZ R73, R73, UR6 ;  /* 0x0000000649497c20 */ /* 0x000fe20008410000 */
[----:B------:R-:W-:-:S02]  /*8580*/  FSEL R74, R181, RZ, P4 ;  /* 0x000000ffb54a7208 */ /* 0x000fc40002000000 */
[----:B------:R-:W-:Y:S02]  /*8590*/  FSEL R187, R187, RZ, P5 ;  /* 0x000000ffbbbb7208 */ /* 0x000fe40002800000 */
[----:B------:R-:W-:Y:S02]  /*85a0*/  LOP3.LUT P4, RZ, R92, 0xff000000, RZ, 0xc0, !PT ;  /* 0xff0000005cff7812 */ /* 0x000fe4000788c0ff */
[----:B------:R-:W-:Y:S02]  /*85b0*/  LOP3.LUT P5, RZ, R150, 0xff000000, RZ, 0xc0, !PT ;  /* 0xff00000096ff7812 */ /* 0x000fe400078ac0ff */
[C---:B------:R-:W-:Y:S02]  /*85c0*/  FSEL R93, R179.reuse, RZ, P6 ;  /* 0x000000ffb35d7208 */ /* 0x040fe40003000000 */
[----:B------:R-:W-:Y:S02]  /*85d0*/  FSEL R179, R179, RZ, P3 ;  /* 0x000000ffb3b37208 */ /* 0x000fe40001800000 */
[----:B------:R-:W-:-:S02]  /*85e0*/  LOP3.LUT P6, RZ, R92, 0xff00, RZ, 0xc0, !PT ;  /* 0x0000ff005cff7812 */ /* 0x000fc400078cc0ff */
[----:B------:R-:W-:Y:S02]  /*85f0*/  LOP3.LUT P3, RZ, R92, 0xff, RZ, 0xc0, !PT ;  /* 0x000000ff5cff7812 */ /* 0x000fe4000786c0ff */
[----:B------:R-:W-:Y:S02]  /*8600*/  F2FP.F16.F32.PACK_AB R79, R0, R79 ;  /* 0x0000004f004f723e */ /* 0x000fe400000000ff */
[C---:B------:R-:W-:Y:S02]  /*8610*/  FSEL R0, R185.reuse, RZ, P4 ;  /* 0x000000ffb9007208 */ /* 0x040fe40002000000 */
[----:B------:R-:W-:Y:S02]  /*8620*/  FSEL R92, R185, RZ, P5 ;  /* 0x000000ffb95c7208 */ /* 0x000fe40002800000 */
[C---:B------:R-:W-:Y:S02]  /*8630*/  LOP3.LUT P4, RZ, R150.reuse, 0xff00, RZ, 0xc0, !PT ;  /* 0x0000ff0096ff7812 */ /* 0x040fe4000788c0ff */
[----:B------:R-:W-:-:S02]  /*8640*/  LOP3.LUT P5, RZ, R150, 0xff, RZ, 0xc0, !PT ;  /* 0x000000ff96ff7812 */ /* 0x000fc400078ac0ff */
[----:B------:R-:W-:Y:S02]  /*8650*/  F2FP.F16.F32.PACK_AB R78, R93, R78 ;  /* 0x0000004e5d4e723e */ /* 0x000fe400000000ff */
        /* <DEDUP_REMOVED lines=11> */
.L_x_1220:
[----:B------:R-:W-:Y:S05]  /*8710*/  @!P1 BRA `(.L_x_1225) ;  /* 0x0000000800049947 */ /* 0x000fea0003800000 */
[----:B------:R-:W-:Y:S05]  /*8720*/  @!P2 BRA `(.L_x_1226) ;  /* 0x000000040008a947 */ /* 0x000fea0003800000 */
[-CC-:B------:R-:W-:Y:S01]  /*8730*/  FFMA.FTZ R176, R176, R109.reuse, R108.reuse ;  /* 0x0000006db0b07223 */ /* 0x180fe2000001006c */
[-CC-:B------:R-:W-:Y:S01]  /*8740*/  FFMA.FTZ R0, R183, R109.reuse, R108.reuse ;  /* 0x0000006db7007223 */ /* 0x180fe2000001006c */
[-C--:B------:R-:W-:Y:S01]  /*8750*/  FFMA.FTZ R178, R178, R109.reuse, R108 ;  /* 0x0000006db2b27223 */ /* 0x080fe2000001006c */
[--C-:B0-----:R-:W-:Y:S02]  /*8760*/  HADD2.F32 R70, -RZ, R59.reuse.H1_H1 ;  /* 0x3000003bff467230 */ /* 0x101fe40000004100 */
[----:B------:R-:W-:Y:S01]  /*8770*/  FADD.FTZ R175, R175, -R176 ;  /* 0x800000b0afaf7221 */ /* 0x000fe20000010000 */
[----:B------:R-:W-:Y:S01]  /*8780*/  FADD.FTZ R181, R181, -R0 ;  /* 0x80000000b5b57221 */ /* 0x000fe20000010000 */
[----:B------:R-:W-:Y:S01]  /*8790*/  FFMA.FTZ R180, R180, R109, R108 ;  /* 0x0000006db4b47223 */ /* 0x000fe2000001006c */
[----:B------:R-:W-:Y:S02]  /*87a0*/  HADD2.F32 R69, -RZ, R59.H0_H0 ;  /* 0x2000003bff457230 */ /* 0x000fe40000004100 */
[----:B------:R-:W-:Y:S01]  /*87b0*/  FADD.FTZ R177, R177, -R178 ;  /* 0x800000b2b1b17221 */ /* 0x000fe20000010000 */
[----:B------:R-:W-:-:S02]  /*87c0*/  HADD2.F32 R0, -RZ, R58.H0_H0 ;  /* 0x2000003aff007230 */ /* 0x000fc40000004100 */
[----:B------:R-:W-:Y:S01]  /*87d0*/  FFMA.FTZ R106, R158, R175, R70 ;  /* 0x000000af9e6a7223 */ /* 0x000fe20000010046 */
[----:B------:R-:W-:Y:S01]  /*87e0*/  HADD2.F32 R68, -RZ, R58.H1_H1 ;  /* 0x3000003aff447230 */ /* 0x000fe20000004100 */
[----:B------:R-:W-:Y:S01]  /*87f0*/  ISETP.GE.U32.AND P3, PT, R92, RZ, PT ;  /* 0x000000ff5c00720c */ /* 0x000fe20003f66070 */
[----:B------:R-:W-:Y:S01]  /*8800*/  FADD.FTZ R179, R179, -R180 ;  /* 0x800000b4b3b37221 */ /* 0x000fe20000010000 */
[C---:B------:R-:W-:Y:S01]  /*8810*/  FFMA.FTZ R177, R158.reuse, R177, R69 ;  /* 0x000000b19eb17223 */ /* 0x040fe20000010045 */
[----:B------:R-:W-:Y:S01]  /*8820*/  FFMA.FTZ R181, R158, R181, R0 ;  /* 0x000000b59eb57223 */ /* 0x000fe20000010000 */
[----:B------:R-:W-:Y:S01]  /*8830*/  FMUL.FTZ R0, R106, UR6 ;  /* 0x000000066a007c20 */ /* 0x000fe20008410000 */
[----:B------:R-:W-:Y:S01]  /*8840*/  ISETP.GE.U32.AND.EX P3, PT, R93, 0x1000000, PT, P3 ;  /* 0x010000005d00780c */ /* 0x000fe20003f66130 */
[----:B------:R-:W-:Y:S01]  /*8850*/  FFMA.FTZ R78, R158, R179, R68 ;  /* 0x000000b39e4e7223 */ /* 0x000fe20000010044 */
[----:B------:R-:W-:Y:S01]  /*8860*/  FMUL.FTZ R69, R177, UR6 ;  /* 0x00000006b1457c20 */ /* 0x000fe20008410000 */
[----:B------:R-:W-:Y:S01]  /*8870*/  LOP3.LUT P4, RZ, R93, 0xff0000, RZ, 0xc0, !PT ;  /* 0x00ff00005dff7812 */ /* 0x000fe2000788c0ff */
[-CC-:B------:R-:W-:Y:S01]  /*8880*/  FFMA.FTZ R187, R187, R109.reuse, R108.reuse ;  /* 0x0000006dbbbb7223 */ /* 0x180fe2000001006c */
[----:B------:R-:W-:Y:S01]  /*8890*/  FSEL R107, R0, RZ, P3 ;  /* 0x000000ff006b7208 */ /* 0x000fe20001800000 */
[----:B------:R-:W-:Y:S01]  /*88a0*/  FMUL.FTZ R0, R181, UR6 ;  /* 0x00000006b5007c20 */ /* 0x000fe20008410000 */
[----:B------:R-:W-:Y:S01]  /*88b0*/  FMUL.FTZ R68, R78, UR6 ;  /* 0x000000064e447c20 */ /* 0x000fe20008410000 */
[-CC-:B------:R-:W-:Y:S01]  /*88c0*/  FFMA.FTZ R185, R185, R109.reuse, R108.reuse ;  /* 0x0000006db9b97223 */ /* 0x180fe2000001006c */
[----:B------:R-:W-:Y:S01]  /*88d0*/  LOP3.LUT P6, RZ, R93, 0xff, RZ, 0xc0, !PT ;  /* 0x000000ff5dff7812 */ /* 0x000fe200078cc0ff */
[-CC-:B------:R-:W-:Y:S01]  /*88e0*/  FFMA.FTZ R189, R189, R109.reuse, R108.reuse ;  /* 0x0000006dbdbd7223 */ /* 0x180fe2000001006c */
[----:B------:R-:W-:Y:S01]  /*88f0*/  LOP3.LUT P5, RZ, R93, 0xff00, RZ, 0xc0, !PT ;  /* 0x0000ff005dff7812 */ /* 0x000fe200078ac0ff */
[--C-:B------:R-:W-:Y:S01]  /*8900*/  HADD2.F32 R71, -RZ, R57.reuse.H0_H0 ;  /* 0x20000039ff477230 */ /* 0x100fe20000004100 */
[----:B------:R-:W-:Y:S01]  /*8910*/  FSEL R104, R69, RZ, P4 ;  /* 0x000000ff45687208 */ /* 0x000fe20002000000 */
[----:B------:R-:W-:Y:S01]  /*8920*/  FFMA.FTZ R69, R190, R109, R108 ;  /* 0x0000006dbe457223 */ /* 0x000fe2000001006c */
[----:B------:R-:W-:Y:S01]  /*8930*/  HADD2.F32 R70, -RZ, R57.H1_H1 ;  /* 0x30000039ff467230 */ /* 0x000fe20000004100 */
[----:B------:R-:W-:Y:S01]  /*8940*/  FSEL R96, R0, RZ, P6 ;  /* 0x000000ff00607208 */ /* 0x000fe20003000000 */
[----:B------:R-:W-:Y:S01]  /*8950*/  FADD.FTZ R187, R184, -R187 ;  /* 0x800000bbb8bb7221 */ /* 0x000fe20000010000 */
[----:B------:R-:W-:Y:S01]  /*8960*/  FSEL R105, R68, RZ, P5 ;  /* 0x000000ff44697208 */ /* 0x000fe20002800000 */
        /* <DEDUP_REMOVED lines=9> */
[----:B------:R-:W-:Y:S01]  /*8a00*/  F2FP.F16.F32.PACK_AB R70, R78, R181 ;  /* 0x000000b54e46723e */ /* 0x000fe200000000ff */
[C---:B------:R-:W-:Y:S01]  /*8a10*/  FMUL.FTZ R79, R76.reuse, UR6 ;  /* 0x000000064c4f7c20 */ /* 0x040fe20008410000 */
[----:B------:R-:W-:Y:S01]  /*8a20*/  F2FP.F16.F32.PACK_AB R69, R76, R187 ;  /* 0x000000bb4c45723e */ /* 0x000fe200000000ff */
[----:B------:R-:W-:Y:S01]  /*8a30*/  FMUL.FTZ R78, R187, UR6 ;  /* 0x00000006bb4e7c20 */ /* 0x000fe20008410000 */
[----:B------:R-:W-:Y:S01]  /*8a40*/  FMUL.FTZ R76, R0, UR6 ;  /* 0x00000006004c7c20 */ /* 0x000fe20008410000 */
        /* <DEDUP_REMOVED lines=13> */
[----:B------:R-:W-:-:S02]  /*8b20*/  F2FP.F16.F32.PACK_AB R77, R97, R0 ;  /* 0x00000000614d723e */ /* 0x000fc400000000ff */
[----:B------:R-:W-:Y:S01]  /*8b30*/  F2FP.F16.F32.PACK_AB R76, R93, R76 ;  /* 0x0000004c5d4c723e */ /* 0x000fe200000000ff */
[----:B------:R-:W-:Y:S06]  /*8b40*/  BRA `(.L_x_1223) ;  /* 0x0000000800b87947 */ /* 0x000fec0003800000 */
.L_x_1226:
[-CC-:B------:R-:W-:Y:S01]  /*8b50*/  FFMA.FTZ R176, R176, R109.reuse, R108.reuse ;  /* 0x0000006db0b07223 */ /* 0x180fe2000001006c */
[-CC-:B------:R-:W-:Y:S01]  /*8b60*/  FFMA.FTZ R0, R183, R109.reuse, R108.reuse ;  /* 0x0000006db7007223 */ /* 0x180fe2000001006c */
[--C-:B0-----:R-:W-:Y:S02]  /*8b70*/  HADD2.F32 R79, -RZ, R59.reuse.H1_H1 ;  /* 0x3000003bff4f7230 */ /* 0x101fe40000004100 */
[-C--:B------:R-:W-:Y:S01]  /*8b80*/  FFMA.FTZ R178, R178, R109.reuse, R108 ;  /* 0x0000006db2b27223 */ /* 0x080fe2000001006c */
[----:B------:R-:W-:Y:S01]  /*8b90*/  FADD.FTZ R175, R175, -R176 ;  /* 0x800000b0afaf7221 */ /* 0x000fe20000010000 */
[----:B------:R-:W-:Y:S01]  /*8ba0*/  FFMA.FTZ R180, R180, R109, R108 ;  /* 0x0000006db4b47223 */ /* 0x000fe2000001006c */
[----:B------:R-:W-:Y:S01]  /*8bb0*/  FADD.FTZ R181, R181, -R0 ;  /* 0x80000000b5b57221 */ /* 0x000fe20000010000 */
[----:B------:R-:W-:Y:S02]  /*8bc0*/  HADD2.F32 R76, -RZ, R59.H0_H0 ;  /* 0x2000003bff4c7230 */ /* 0x000fe40000004100 */
[----:B------:R-:W-:Y:S01]  /*8bd0*/  FFMA.FTZ R175, R158, R175, R79 ;  /* 0x000000af9eaf7223 */ /* 0x000fe2000001004f */
[----:B------:R-:W-:-:S02]  /*8be0*/  HADD2.F32 R0, -RZ, R58.H0_H0 ;  /* 0x2000003aff007230 */ /* 0x000fc40000004100 */
        /* <DEDUP_REMOVED lines=8> */
[----:B------:R-:W-:Y:S01]  /*8c70*/  FFMA.FTZ R181, R158, R181, R0 ;  /* 0x000000b59eb57223 */ /* 0x000fe20000010000 */
[----:B------:R-:W-:-:S02]  /*8c80*/  HADD2.F32 R78, -RZ, R57.H0_H0 ;  /* 0x20000039ff4e7230 */ /* 0x000fc40000004100 */
[----:B------:R-:W-:Y:S01]  /*8c90*/  FFMA.FTZ R79, R158, R179, R79 ;  /* 0x000000b39e4f7223 */ /* 0x000fe2000001004f */
[----:B------:R-:W-:Y:S02]  /*8ca0*/  HADD2.F32 R96, -RZ, R57.H1_H1 ;  /* 0x30000039ff607230 */ /* 0x000fe40000004100 */
[----:B------:R-:W-:Y:S01]  /*8cb0*/  FADD.FTZ R189, R186, -R189 ;  /* 0x800000bdbabd7221 */ /* 0x000fe20000010000 */
[--C-:B------:R-:W-:Y:S02]  /*8cc0*/  HADD2.F32 R0, -RZ, R56.reuse.H0_H0 ;  /* 0x20000038ff007230 */ /* 0x100fe40000004100 */
[----:B------:R-:W-:Y:S01]  /*8cd0*/  FADD.FTZ R187, R184, -R187 ;  /* 0x800000bbb8bb7221 */ /* 0x000fe20000010000 */
[----:B------:R-:W-:Y:S02]  /*8ce0*/  HADD2.F32 R76, -RZ, R56.H1_H1 ;  /* 0x30000038ff4c7230 */ /* 0x000fe40000004100 */
[----:B------:R-:W-:Y:S01]  /*8cf0*/  FADD.FTZ R185, R182, -R185 ;  /* 0x800000b9b6b97221 */ /* 0x000fe20000010000 */
[----:B------:R-:W-:Y:S01]  /*8d00*/  FADD.FTZ R77, R188, -R77 ;  /* 0x8000004dbc4d7221 */ /* 0x000fe20000010000 */
[----:B------:R-:W-:Y:S01]  /*8d10*/  ISETP.GE.U32.AND P3, PT, R92, RZ, PT ;  /* 0x000000ff5c00720c */ /* 0x000fe20003f66070 */
[----:B------:R-:W-:Y:S01]  /*8d20*/  FMUL.FTZ R175, R175, UR6 ;  /* 0x00000006afaf7c20 */ /* 0x000fe20008410000 */
[----:B------:R-:W-:Y:S01]  /*8d30*/  FMUL.FTZ R177, R177, UR6 ;  /* 0x00000006b1b17c20 */ /* 0x000fe20008410000 */
[----:B------:R-:W-:Y:S01]  /*8d40*/  FMUL.FTZ R181, R181, UR6 ;  /* 0x00000006b5b57c20 */ /* 0x000fe20008410000 */
[----:B------:R-:W-:Y:S01]  /*8d50*/  FMUL.FTZ R79, R79, UR6 ;  /* 0x000000064f4f7c20 */ /* 0x000fe20008410000 */
[C---:B------:R-:W-:Y:S01]  /*8d60*/  FFMA.FTZ R78, R158.reuse, R187, R78 ;  /* 0x000000bb9e4e7223 */ /* 0x040fe2000001004e */
[C---:B------:R-:W-:Y:S01]  /*8d70*/  FFMA.FTZ R96, R158.reuse, R185, R96 ;  /* 0x000000b99e607223 */ /* 0x040fe20000010060 */
[C---:B------:R-:W-:Y:S01]  /*8d80*/  FFMA.FTZ R0, R158.reuse, R77, R0 ;  /* 0x0000004d9e007223 */ /* 0x040fe20000010000 */
[----:B------:R-:W-:Y:S01]  /*8d90*/  FFMA.FTZ R76, R158, R189, R76 ;  /* 0x000000bd9e4c7223 */ /* 0x000fe2000001004c */
[C---:B------:R-:W-:Y:S01]  /*8da0*/  LOP3.LUT P4, RZ, R93.reuse, 0xff0000, RZ, 0xc0, !PT ;  /* 0x00ff00005dff7812 */ /* 0x040fe2000788c0ff */
[----:B------:R-:W-:Y:S01]  /*8db0*/  FMUL.FTZ R78, R78, UR6 ;  /* 0x000000064e4e7c20 */ /* 0x000fe20008410000 */
[C---:B------:R-:W-:Y:S01]  /*8dc0*/  LOP3.LUT P5, RZ, R93.reuse, 0xff, RZ, 0xc0, !PT ;  /* 0x000000ff5dff7812 */ /* 0x040fe200078ac0ff */
        /* <DEDUP_REMOVED lines=22> */
.L_x_1225:
        /* <DEDUP_REMOVED lines=10> */
[C---:B------:R-:W-:Y:S01]  /*8fd0*/  FMUL.FTZ R76, R158.reuse, R175 ;  /* 0x000000af9e4c7220 */ /* 0x040fe20000410000 */
[----:B------:R-:W-:Y:S01]  /*8fe0*/  FADD.FTZ R179, R179, -R180 ;  /* 0x800000b4b3b37221 */ /* 0x000fe20000010000 */
[----:B------:R-:W-:Y:S01]  /*8ff0*/  LOP3.LUT P4, RZ, R93, 0xff0000, RZ, 0xc0, !PT ;  /* 0x00ff00005dff7812 */ /* 0x000fe2000788c0ff */
[----:B------:R-:W-:Y:S01]  /*9000*/  FMUL.FTZ R69, R71, UR6 ;  /* 0x0000000647457c20 */ /* 0x000fe20008410000 */
[----:B------:R-:W-:Y:S01]  /*9010*/  FMUL.FTZ R70, R158, R181 ;  /* 0x000000b59e467220 */ /* 0x000fe20000410000 */
[----:B------:R-:W-:Y:S01]  /*9020*/  FMUL.FTZ R68, R76, UR6 ;  /* 0x000000064c447c20 */ /* 0x000fe20008410000 */
[----:B------:R-:W-:Y:S01]  /*9030*/  ISETP.GE.U32.AND.EX P3, PT, R93, 0x1000000, PT, P3 ;  /* 0x010000005d00780c */ /* 0x000fe20003f66130 */
[----:B------:R-:W-:Y:S01]  /*9040*/  FMUL.FTZ R179, R158, R179 ;  /* 0x000000b39eb37220 */ /* 0x000fe20000410000 */
[-CC-:B------:R-:W-:Y:S01]  /*9050*/  FFMA.FTZ R187, R187, R109.reuse, R108.reuse ;  /* 0x0000006dbbbb7223 */ /* 0x180fe2000001006c */
[-CC-:B------:R-:W-:Y:S01]  /*9060*/  FFMA.FTZ R185, R185, R109.reuse, R108.reuse ;  /* 0x0000006db9b97223 */ /* 0x180fe2000001006c */
[----:B------:R-:W-:Y:S01]  /*9070*/  FSEL R79, R69, RZ, P4 ;  /* 0x000000ff454f7208 */ /* 0x000fe20002000000 */
[----:B------:R-:W-:Y:S01]  /*9080*/  FMUL.FTZ R0, R70, UR6 ;  /* 0x0000000646007c20 */ /* 0x000fe20008410000 */
[-CC-:B------:R-:W-:Y:S01]  /*9090*/  FFMA.FTZ R189, R189, R109.reuse, R108.reuse ;  /* 0x0000006dbdbd7223 */ /* 0x180fe2000001006c */
[----:B------:R-:W-:Y:S01]  /*90a0*/  FFMA.FTZ R69, R190, R109, R108 ;  /* 0x0000006dbe457223 */ /* 0x000fe2000001006c */
[----:B------:R-:W-:Y:S01]  /*90b0*/  LOP3.LUT P6, RZ, R93, 0xff, RZ, 0xc0, !PT ;  /* 0x000000ff5dff7812 */ /* 0x000fe200078cc0ff */
[----:B------:R-:W-:Y:S01]  /*90c0*/  FADD.FTZ R187, R184, -R187 ;  /* 0x800000bbb8bb7221 */ /* 0x000fe20000010000 */
[----:B------:R-:W-:Y:S01]  /*90d0*/  FSEL R104, R68, RZ, P3 ;  /* 0x000000ff44687208 */ /* 0x000fe20001800000 */
[----:B------:R-:W-:Y:S01]  /*90e0*/  FMUL.FTZ R68, R179, UR6 ;  /* 0x00000006b3447c20 */ /* 0x000fe20008410000 */
[----:B------:R-:W-:Y:S01]  /*90f0*/  FADD.FTZ R185, R182, -R185 ;  /* 0x800000b9b6b97221 */ /* 0x000fe20000010000 */
[----:B------:R-:W-:Y:S01]  /*9100*/  LOP3.LUT P5, RZ, R93, 0xff00, RZ, 0xc0, !PT ;  /* 0x0000ff005dff7812 */ /* 0x000fe200078ac0ff */
[----:B------:R-:W-:Y:S01]  /*9110*/  FADD.FTZ R189, R186, -R189 ;  /* 0x800000bdbabd7221 */ /* 0x000fe20000010000 */
[----:B------:R-:W-:Y:S01]  /*9120*/  FADD.FTZ R69, R188, -R69 ;  /* 0x80000045bc457221 */ /* 0x000fe20000010000 */
[----:B------:R-:W-:Y:S01]  /*9130*/  FSEL R96, R0, RZ, P6 ;  /* 0x000000ff00607208 */ /* 0x000fe20003000000 */
[C---:B------:R-:W-:Y:S01]  /*9140*/  FMUL.FTZ R187, R158.reuse, R187 ;  /* 0x000000bb9ebb7220 */ /* 0x040fe20000410000 */
[----:B------:R-:W-:Y:S01]  /*9150*/  FMUL.FTZ R0, R158, R185 ;  /* 0x000000b99e007220 */ /* 0x000fe20000410000 */
[----:B------:R-:W-:Y:S01]  /*9160*/  FSEL R97, R68, RZ, P5 ;  /* 0x000000ff44617208 */ /* 0x000fe20002800000 */
[C---:B------:R-:W-:Y:S01]  /*9170*/  FMUL.FTZ R189, R158.reuse, R189 ;  /* 0x000000bd9ebd7220 */ /* 0x040fe20000410000 */
[----:B------:R-:W-:Y:S01]  /*9180*/  FMUL.FTZ R68, R158, R69 ;  /* 0x000000459e447220 */ /* 0x000fe20000410000 */
        /* <DEDUP_REMOVED lines=18> */
[----:B------:R-:W-:-:S02]  /*92b0*/  F2FP.F16.F32.PACK_AB R77, R92, R77 ;  /* 0x0000004d5c4d723e */ /* 0x000fc400000000ff */
[----:B------:R-:W-:Y:S01]  /*92c0*/  F2FP.F16.F32.PACK_AB R76, R93, R0 ;  /* 0x000000005d4c723e */ /* 0x000fe200000000ff */
[----:B------:R-:W-:Y:S06]  /*92d0*/  BRA `(.L_x_1223) ;  /* 0x0000000000d47947 */ /* 0x000fec0003800000 */
.L_x_1227:
        /* <DEDUP_REMOVED lines=11> */
[----:B0-----:R-:W-:Y:S01]  /*9390*/  FFMA.FTZ R77, R190, R109, R108 ;  /* 0x0000006dbe4d7223 */ /* 0x001fe2000001006c */
        /* <DEDUP_REMOVED lines=41> */
.L_x_1223:
        /* <DEDUP_REMOVED lines=16> */
[----:B------:R-:W-:Y:S01]  /*9730*/  FFMA.FTZ R166, R166, R109, R108 ;  /* 0x0000006da6a67223 */ /* 0x000fe2000001006c */
[----:B------:R-:W-:Y:S02]  /*9740*/  HADD2.F32 R70, -RZ, R55.H1_H1 ;  /* 0x30000037ff467230 */ /* 0x000fe40000004100 */
[----:B------:R-:W-:Y:S01]  /*9750*/  FADD.FTZ R165, R165, -R164 ;  /* 0x800000a4a5a57221 */ /* 0x000fe20000010000 */
[----:B------:R-:W-:-:S02]  /*9760*/  HADD2.F32 R0, -RZ, R54.H0_H0 ;  /* 0x20000036ff007230 */ /* 0x000fc40000004100 */
[----:B------:R-:W-:Y:S01]  /*9770*/  FADD.FTZ R171, R171, -R170 ;  /* 0x800000aaabab7221 */ /* 0x000fe20000010000 */
        /* <DEDUP_REMOVED lines=16> */
[----:B------:R-:W-:Y:S01]  /*9880*/  FFMA.FTZ R162, R162, R109, R108 ;  /* 0x0000006da2a27223 */ /* 0x000fe2000001006c */
[----:B------:R-:W-:Y:S01]  /*9890*/  ISETP.GE.U32.AND.EX P4, PT, R153, 0x1000000, PT, P4 ;  /* 0x010000009900780c */ /* 0x000fe20003f86140 */
[----:B------:R-:W-:Y:S01]  /*98a0*/  FFMA.FTZ R69, R158, R115, R69 ;  /* 0x000000739e457223 */ /* 0x000fe20000010045 */
[C---:B------:R-:W-:Y:S01]  /*98b0*/  FSEL R79, R0.reuse, RZ, P6 ;  /* 0x000000ff004f7208 */ /* 0x040fe20003000000 */
[----:B------:R-:W-:Y:S01]  /*98c0*/  HADD2.F32 R70, -RZ, R53.H1_H1 ;  /* 0x30000035ff467230 */ /* 0x000fe20000004100 */
[----:B------:R-:W-:Y:S01]  /*98d0*/  FSEL R75, R0, RZ, P5 ;  /* 0x000000ff004b7208 */ /* 0x000fe20002800000 */
[----:B------:R-:W-:Y:S01]  /*98e0*/  FMUL.FTZ R0, R165, UR6 ;  /* 0x00000006a5007c20 */ /* 0x000fe20008410000 */
[----:B------:R-:W-:Y:S01]  /*98f0*/  LOP3.LUT P6, RZ, R91, 0xff, RZ, 0xc0, !PT ;  /* 0x000000ff5bff7812 */ /* 0x000fe200078cc0ff */
[----:B------:R-:W-:Y:S01]  /*9900*/  FADD.FTZ R163, R163, -R162 ;  /* 0x800000a2a3a37221 */ /* 0x000fe20000010000 */
[C---:B------:R-:W-:Y:S01]  /*9910*/  FSEL R104, R68.reuse, RZ, P3 ;  /* 0x000000ff44687208 */ /* 0x040fe20001800000 */
[----:B------:R-:W-:Y:S01]  /*9920*/  FMUL.FTZ R72, R69, UR6 ;  /* 0x0000000645487c20 */ /* 0x000fe20008410000 */
[----:B------:R-:W-:Y:S01]  /*9930*/  FSEL R106, R68, RZ, P4 ;  /* 0x000000ff446a7208 */ /* 0x000fe20002000000 */
[----:B------:R-:W-:Y:S01]  /*9940*/  FMUL.FTZ R68, R76, UR6 ;  /* 0x000000064c447c20 */ /* 0x000fe20008410000 */
[----:B------:R-:W-:Y:S01]  /*9950*/  LOP3.LUT P5, RZ, R153, 0xff, RZ, 0xc0, !PT ;  /* 0x000000ff99ff7812 */ /* 0x000fe200078ac0ff */
        /* <DEDUP_REMOVED lines=47> */
.L_x_1230:
[-CC-:B------:R-:W-:Y:S01]  /*9c50*/  FFMA.FTZ R168, R168, R109.reuse, R108.reuse ;  /* 0x0000006da8a87223 */ /* 0x180fe2000001006c */
[--C-:B0-----:R-:W-:Y:S02]  /*9c60*/  HADD2.F32 R73, -RZ, R55.reuse.H0_H0 ;  /* 0x20000037ff497230 */ /* 0x101fe40000004100 */
[-CC-:B------:R-:W-:Y:S01]  /*9c70*/  FFMA.FTZ R170, R170, R109.reuse, R108.reuse ;  /* 0x0000006daaaa7223 */ /* 0x180fe2000001006c */
[----:B------:R-:W-:Y:S01]  /*9c80*/  FFMA.FTZ R164, R164, R109, R108 ;  /* 0x0000006da4a47223 */ /* 0x000fe2000001006c */
[----:B------:R-:W-:Y:S01]  /*9c90*/  FADD.FTZ R169, R169, -R168 ;  /* 0x800000a8a9a97221 */ /* 0x000fe20000010000 */
[----:B------:R-:W-:Y:S02]  /*9ca0*/  HADD2.F32 R74, -RZ, R55.H1_H1 ;  /* 0x30000037ff4a7230 */ /* 0x000fe40000004100 */
[----:B------:R-:W-:Y:S01]  /*9cb0*/  FADD.FTZ R171, R171, -R170 ;  /* 0x800000aaabab7221 */ /* 0x000fe20000010000 */
[--C-:B------:R-:W-:Y:S02]  /*9cc0*/  HADD2.F32 R0, -RZ, R54.reuse.H0_H0 ;  /* 0x20000036ff007230 */ /* 0x100fe40000004100 */
[----:B------:R-:W-:Y:S01]  /*9cd0*/  FFMA.FTZ R73, R158, R169, R73 ;  /* 0x000000a99e497223 */ /* 0x000fe20000010049 */
[----:B------:R-:W-:Y:S01]  /*9ce0*/  LOP3.LUT P6, RZ, R91, 0xff0000, RZ, 0xc0, !PT ;  /* 0x00ff00005bff7812 */ /* 0x000fe200078cc0ff */
[----:B------:R-:W-:Y:S01]  /*9cf0*/  FADD.FTZ R165, R165, -R164 ;  /* 0x800000a4a5a57221 */ /* 0x000fe20000010000 */
[----:B------:R-:W-:Y:S01]  /*9d00*/  LOP3.LUT P5, RZ, R153, 0xff0000, RZ, 0xc0, !PT ;  /* 0x00ff000099ff7812 */ /* 0x000fe200078ac0ff */
[----:B------:R-:W-:Y:S01]  /*9d10*/  FMUL.FTZ R73, R73, UR6 ;  /* 0x0000000649497c20 */ /* 0x000fe20008410000 */
[-CC-:B------:R-:W-:Y:S01]  /*9d20*/  FFMA.FTZ R166, R166, R109.reuse, R108.reuse ;  /* 0x0000006da6a67223 */ /* 0x180fe2000001006c */
[----:B------:R-:W-:Y:S01]  /*9d30*/  FFMA.FTZ R114, R114, R109, R108 ;  /* 0x0000006d72727223 */ /* 0x000fe2000001006c */
[----:B------:R-:W-:-:S02]  /*9d40*/  HADD2.F32 R72, -RZ, R54.H1_H1 ;  /* 0x30000036ff487230 */ /* 0x000fc40000004100 */
[C---:B------:R-:W-:Y:S01]  /*9d50*/  FFMA.FTZ R74, R158.reuse, R171, R74 ;  /* 0x000000ab9e4a7223 */ /* 0x040fe2000001004a */
[----:B------:R-:W-:Y:S01]  /*9d60*/  FSEL R79, R73, RZ, P6 ;  /* 0x000000ff494f7208 */ /* 0x000fe20003000000 */
[----:B------:R-:W-:Y:S01]  /*9d70*/  FADD.FTZ R167, R167, -R166 ;  /* 0x800000a6a7a77221 */ /* 0x000fe20000010000 */
[----:B------:R-:W-:Y:S01]  /*9d80*/  FSEL R76, R73, RZ, P5 ;  /* 0x000000ff494c7208 */ /* 0x000fe20002800000 */
[----:B------:R-:W-:Y:S01]  /*9d90*/  FFMA.FTZ R0, R158, R165, R0 ;  /* 0x000000a59e007223 */ /* 0x000fe20000010000 */
[----:B------:R-:W-:Y:S01]  /*9da0*/  ISETP.GE.U32.AND P3, PT, R90, RZ, PT ;  /* 0x000000ff5a00720c */ /* 0x000fe20003f66070 */
[--C-:B------:R-:W-:Y:S01]  /*9db0*/  HADD2.F32 R73, -RZ, R53.reuse.H0_H0 ;  /* 0x20000035ff497230 */ /* 0x100fe20000004100 */
[----:B------:R-:W-:Y:S01]  /*9dc0*/  ISETP.GE.U32.AND P4, PT, R152, RZ, PT ;  /* 0x000000ff9800720c */ /* 0x000fe20003f86070 */
[----:B------:R-:W-:Y:S01]  /*9dd0*/  FADD.FTZ R115, R115, -R114 ;  /* 0x8000007273737221 */ /* 0x000fe20000010000 */
[----:B------:R-:W-:Y:S01]  /*9de0*/  FMUL.FTZ R74, R74, UR6 ;  /* 0x000000064a4a7c20 */ /* 0x000fe20008410000 */
[----:B------:R-:W-:Y:S01]  /*9df0*/  FFMA.FTZ R72, R158, R167, R72 ;  /* 0x000000a79e487223 */ /* 0x000fe20000010048 */
[----:B------:R-:W-:Y:S01]  /*9e00*/  FFMA.FTZ R162, R162, R109, R108 ;  /* 0x0000006da2a27223 */ /* 0x000fe2000001006c */
[----:B------:R-:W-:Y:S01]  /*9e10*/  ISETP.GE.U32.AND.EX P3, PT, R91, 0x1000000, PT, P3 ;  /* 0x010000005b00780c */ /* 0x000fe20003f66130 */
[----:B------:R-:W-:Y:S01]  /*9e20*/  FMUL.FTZ R0, R0, UR6 ;  /* 0x0000000600007c20 */ /* 0x000fe20008410000 */
[----:B------:R-:W-:Y:S01]  /*9e30*/  ISETP.GE.U32.AND.EX P4, PT, R153, 0x1000000, PT, P4 ;  /* 0x010000009900780c */ /* 0x000fe20003f86140 */
[----:B------:R-:W-:Y:S01]  /*9e40*/  FFMA.FTZ R73, R158, R115, R73 ;  /* 0x000000739e497223 */ /* 0x000fe20000010049 */
[----:B------:R-:W-:Y:S01]  /*9e50*/  LOP3.LUT P6, RZ, R91, 0xff, RZ, 0xc0, !PT ;  /* 0x000000ff5bff7812 */ /* 0x000fe200078cc0ff */
[----:B------:R-:W-:Y:S01]  /*9e60*/  HADD2.F32 R75, -RZ, R53.H1_H1 ;  /* 0x30000035ff4b7230 */ /* 0x000fe20000004100 */
[----:B------:R-:W-:Y:S01]  /*9e70*/  FSEL R92, R74, RZ, P3 ;  /* 0x000000ff4a5c7208 */ /* 0x000fe20001800000 */
[----:B------:R-:W-:Y:S01]  /*9e80*/  FMUL.FTZ R72, R72, UR6 ;  /* 0x0000000648487c20 */ /* 0x000fe20008410000 */
[----:B------:R-:W-:Y:S01]  /*9e90*/  FSEL R77, R74, RZ, P4 ;  /* 0x000000ff4a4d7208 */ /* 0x000fe20002000000 */
[----:B------:R-:W-:Y:S01]  /*9ea0*/  FADD.FTZ R163, R163, -R162 ;  /* 0x800000a2a3a37221 */ /* 0x000fe20000010000 */
[----:B------:R-:W-:Y:S01]  /*9eb0*/  LOP3.LUT P3, RZ, R91, 0xff00, RZ, 0xc0, !PT ;  /* 0x0000ff005bff7812 */ /* 0x000fe2000786c0ff */
[----:B------:R-:W-:Y:S01]  /*9ec0*/  FMUL.FTZ R73, R73, UR6 ;  /* 0x0000000649497c20 */ /* 0x000fe20008410000 */
[C---:B------:R-:W-:Y:S01]  /*9ed0*/  LOP3.LUT P4, RZ, R153.reuse, 0xff00, RZ, 0xc0, !PT ;  /* 0x0000ff0099ff7812 */ /* 0x040fe2000788c0ff */
[-CC-:B------:R-:W-:Y:S01]  /*9ee0*/  FFMA.FTZ R112, R112, R109.reuse, R108.reuse ;  /* 0x0000006d70707223 */ /* 0x180fe2000001006c */
[----:B------:R-:W-:Y:S01]  /*9ef0*/  FSEL R78, R0, RZ, P6 ;  /* 0x000000ff004e7208 */ /* 0x000fe20003000000 */
[----:B------:R-:W-:Y:S01]  /*9f00*/  FFMA.FTZ R110, R110, R109, R108 ;  /* 0x0000006d6e6e7223 */ /* 0x000fe2000001006c */
[----:B------:R-:W-:Y:S01]  /*9f10*/  LOP3.LUT P5, RZ, R153, 0xff, RZ, 0xc0, !PT ;  /* 0x000000ff99ff7812 */ /* 0x000fe200078ac0ff */
[----:B------:R-:W-:Y:S01]  /*9f20*/  FFMA.FTZ R163, R158, R163, R75 ;  /* 0x000000a39ea37223 */ /* 0x000fe2000001004b */
[----:B------:R-:W-:Y:S01]  /*9f30*/  LOP3.LUT P6, RZ, R90, 0xff0000, RZ, 0xc0, !PT ;  /* 0x00ff00005aff7812 */ /* 0x000fe200078cc0ff */
[----:B------:R-:W-:Y:S01]  /*9f40*/  FADD.FTZ R113, R113, -R112 ;  /* 0x8000007071717221 */ /* 0x000fe20000010000 */
[C---:B------:R-:W-:Y:S01]  /*9f50*/  FSEL R91, R72.reuse, RZ, P3 ;  /* 0x000000ff485b7208 */ /* 0x040fe20001800000 */
[----:B------:R-:W-:Y:S01]  /*9f60*/  FADD.FTZ R111, R111, -R110 ;  /* 0x8000006e6f6f7221 */ /* 0x000fe20000010000 */
[----:B------:R-:W-:Y:S01]  /*9f70*/  FSEL R93, R72, RZ, P4 ;  /* 0x000000ff485d7208 */ /* 0x000fe20002000000 */
[--C-:B------:R-:W-:Y:S01]  /*9f80*/  HADD2.F32 R72, -RZ, R52.reuse.H1_H1 ;  /* 0x30000034ff487230 */ /* 0x100fe20000004100 */
[----:B------:R-:W-:Y:S01]  /*9f90*/  F2FP.F16.F32.PACK_AB R75, R77, R76 ;  /* 0x0000004c4d4b723e */ /* 0x000fe200000000ff */
[----:B------:R-:W-:Y:S01]  /*9fa0*/  FMUL.FTZ R163, R163, UR6 ;  /* 0x00000006a3a37c20 */ /* 0x000fe20008410000 */
[----:B------:R-:W-:Y:S01]  /*9fb0*/  FSEL R74, R0, RZ, P5 ;  /* 0x000000ff004a7208 */ /* 0x000fe20002800000 */
[----:B------:R-:W-:Y:S01]  /*9fc0*/  HADD2.F32 R0, -RZ, R52.H0_H0 ;  /* 0x20000034ff007230 */ /* 0x000fe20000004100 */
        /* <DEDUP_REMOVED lines=25> */
[----:B------:R-:W-:Y:S01]  /*a160*/  F2FP.F16.F32.PACK_AB R76, R91, R76 ;  /* 0x0000004c5b4c723e */ /* 0x000fe200000000ff */
[----:B------:R-:W-:Y:S06]  /*a170*/  BRA `(.L_x_1231) ;  /* 0x0000001800347947 */ /* 0x000fec0003800000 */
.L_x_1229:
        /* <DEDUP_REMOVED lines=13> */
[----:B------:R-:W-:Y:S01]  /*a250*/  FFMA.FTZ R114, R114, R109, R108 ;  /* 0x0000006d72727223 */ /* 0x000fe2000001006c */
        /* <DEDUP_REMOVED lines=9> */
[----:B------:R-:W-:Y:S01]  /*a2f0*/  FFMA.FTZ R162, R162, R109, R108 ;  /* 0x0000006da2a27223 */ /* 0x000fe2000001006c */
[----:B------:R-:W-:Y:S01]  /*a300*/  FSEL R76, R68, RZ, P3 ;  /* 0x000000ff444c7208 */ /* 0x000fe20001800000 */
[----:B------:R-:W-:Y:S01]  /*a310*/  FMUL.FTZ R69, R158, R69 ;  /* 0x000000459e457220 */ /* 0x000fe20000410000 */
[----:B------:R-:W-:Y:S01]  /*a320*/  FSEL R92, R68, RZ, P4 ;  /* 0x000000ff445c7208 */ /* 0x000fe20002000000 */
[----:B------:R-:W-:Y:S01]  /*a330*/  FMUL.FTZ R68, R73, UR6 ;  /* 0x0000000649447c20 */ /* 0x000fe20008410000 */
[C---:B------:R-:W-:Y:S01]  /*a340*/  FSEL R79, R0.reuse, RZ, P6 ;  /* 0x000000ff004f7208 */ /* 0x040fe20003000000 */
        /* <DEDUP_REMOVED lines=51> */
.L_x_1232:
        /* <DEDUP_REMOVED lines=25> */
[----:B------:R-:W-:Y:S01]  /*a810*/  FFMA.FTZ R112, R112, R109, R108 ;  /* 0x0000006d70707223 */ /* 0x000fe2000001006c */
        /* <DEDUP_REMOVED lines=49> */
.L_x_1228:
[----:B------:R-:W-:Y:S05]  /*ab30*/  @!P1 BRA `(.L_x_1233) ;  /* 0x0000000800049947 */ /* 0x000fea0003800000 */
[----:B------:R-:W-:Y:S05]  /*ab40*/  @!P2 BRA `(.L_x_1234) ;  /* 0x000000040008a947 */ /* 0x000fea0003800000 */
[-CC-:B------:R-:W-:Y:S01]  /*ab50*/  FFMA.FTZ R170, R170, R109.reuse, R108.reuse ;  /* 0x0000006daaaa7223 */ /* 0x180fe2000001006c */
[-CC-:B------:R-:W-:Y:S01]  /*ab60*/  FFMA.FTZ R164, R164, R109.reuse, R108.reuse ;  /* 0x0000006da4a47223 */ /* 0x180fe2000001006c */
[--C-:B0-----:R-:W-:Y:S02]  /*ab70*/  HADD2.F32 R70, -RZ, R55.reuse.H1_H1 ;  /* 0x30000037ff467230 */ /* 0x101fe40000004100 */
[-C--:B------:R-:W-:Y:S01]  /*ab80*/  FFMA.FTZ R168, R168, R109.reuse, R108 ;  /* 0x0000006da8a87223 */ /* 0x080fe2000001006c */
[----:B------:R-:W-:Y:S01]  /*ab90*/  FADD.FTZ R171, R171, -R170 ;  /* 0x800000aaabab7221 */ /* 0x000fe20000010000 */
[----:B------:R-:W-:Y:S01]  /*aba0*/  FFMA.FTZ R166, R166, R109, R108 ;  /* 0x0000006da6a67223 */ /* 0x000fe2000001006c */
[----:B------:R-:W-:Y:S02]  /*abb0*/  HADD2.F32 R0, -RZ, R54.H0_H0 ;  /* 0x20000036ff007230 */ /* 0x000fe40000004100 */
[----:B------:R-:W-:Y:S01]  /*abc0*/  FADD.FTZ R165, R165, -R164 ;  /* 0x800000a4a5a57221 */ /* 0x000fe20000010000 */
[----:B------:R-:W-:-:S02]  /*abd0*/  HADD2.F32 R69, -RZ, R55.H0_H0 ;  /* 0x20000037ff457230 */ /* 0x000fc40000004100 */
[----:B------:R-:W-:Y:S01]  /*abe0*/  FADD.FTZ R169, R169, -R168 ;  /* 0x800000a8a9a97221 */ /* 0x000fe20000010000 */
        /* <DEDUP_REMOVED lines=16> */
[C---:B------:R-:W-:Y:S01]  /*acf0*/  LOP3.LUT P6, RZ, R91.reuse, 0xff, RZ, 0xc0, !PT ;  /* 0x000000ff5bff7812 */ /* 0x040fe200078cc0ff */
[-CC-:B------:R-:W-:Y:S01]  /*ad00*/  FFMA.FTZ R110, R110, R109.reuse, R108.reuse ;  /* 0x0000006d6e6e7223 */ /* 0x180fe2000001006c */
[----:B------:R-:W-:Y:S01]  /*ad10*/  LOP3.LUT P5, RZ, R91, 0xff00, RZ, 0xc0, !PT ;  /* 0x0000ff005bff7812 */ /* 0x000fe200078ac0ff */
[----:B------:R-:W-:Y:S01]  /*ad20*/  FFMA.FTZ R112, R112, R109, R108 ;  /* 0x0000006d70707223 */ /* 0x000fe2000001006c */
[----:B------:R-:W-:Y:S01]  /*ad30*/  FSEL R96, R69, RZ, P4 ;  /* 0x000000ff45607208 */ /* 0x000fe20002000000 */
[--C-:B------:R-:W-:Y:S01]  /*ad40*/  HADD2.F32 R69, -RZ, R53.reuse.H0_H0 ;  /* 0x20000035ff457230 */ /* 0x100fe20000004100 */
[----:B------:R-:W-:Y:S01]  /*ad50*/  FSEL R92, R0, RZ, P6 ;  /* 0x000000ff005c7208 */ /* 0x000fe20003000000 */
[----:B------:R-:W-:Y:S01]  /*ad60*/  HADD2.F32 R70, -RZ, R53.H1_H1 ;  /* 0x30000035ff467230 */ /* 0x000fe20000004100 */
[----:B------:R-:W-:Y:S01]  /*ad70*/  FSEL R97, R68, RZ, P5 ;  /* 0x000000ff44617208 */ /* 0x000fe20002800000 */
[----:B------:R-:W-:Y:S01]  /*ad80*/  FADD.FTZ R115, R115, -R114 ;  /* 0x8000007273737221 */ /* 0x000fe20000010000 */
        /* <DEDUP_REMOVED lines=10> */
[----:B------:R-:W-:Y:S01]  /*ae30*/  FMUL.FTZ R78, R69, UR6 ;  /* 0x00000006454e7c20 */ /* 0x000fe20008410000 */
[C---:B------:R-:W-:Y:S01]  /*ae40*/  F2FP.F16.F32.PACK_AB R69, R76.reuse, R69 ;  /* 0x000000454c45723e */ /* 0x040fe200000000ff */
        /* <DEDUP_REMOVED lines=18> */
.L_x_1234:
[-CC-:B------:R-:W-:Y:S01]  /*af70*/  FFMA.FTZ R170, R170, R109.reuse, R108.reuse ;  /* 0x0000006daaaa7223 */ /* 0x180fe2000001006c */
[--C-:B0-----:R-:W-:Y:S02]  /*af80*/  HADD2.F32 R77, -RZ, R55.reuse.H1_H1 ;  /* 0x30000037ff4d7230 */ /* 0x101fe40000004100 */
[-CC-:B------:R-:W-:Y:S01]  /*af90*/  FFMA.FTZ R164, R164, R109.reuse, R108.reuse ;  /* 0x0000006da4a47223 */ /* 0x180fe2000001006c */
[-C--:B------:R-:W-:Y:S01]  /*afa0*/  FFMA.FTZ R168, R168, R109.reuse, R108 ;  /* 0x0000006da8a87223 */ /* 0x080fe2000001006c */
[----:B------:R-:W-:Y:S01]  /*afb0*/  FADD.FTZ R171, R171, -R170 ;  /* 0x800000aaabab7221 */ /* 0x000fe20000010000 */
[----:B------:R-:W-:Y:S01]  /*afc0*/  FFMA.FTZ R166, R166, R109, R108 ;  /* 0x0000006da6a67223 */ /* 0x000fe2000001006c */
[----:B------:R-:W-:Y:S02]  /*afd0*/  HADD2.F32 R76, -RZ, R55.H0_H0 ;  /* 0x20000037ff4c7230 */ /* 0x000fe40000004100 */
[----:B------:R-:W-:Y:S01]  /*afe0*/  FADD.FTZ R165, R165, -R164 ;  /* 0x800000a4a5a57221 */ /* 0x000fe20000010000 */
[----:B------:R-:W-:-:S02]  /*aff0*/  HADD2.F32 R0, -RZ, R54.H0_H0 ;  /* 0x20000036ff007230 */ /* 0x000fc40000004100 */
[----:B------:R-:W-:Y:S01]  /*b000*/  FFMA.FTZ R171, R158, R171, R77 ;  /* 0x000000ab9eab7223 */ /* 0x000fe2000001004d */
        /* <DEDUP_REMOVED lines=52> */
.L_x_1233:
        /* <DEDUP_REMOVED lines=10> */
[----:B------:R-:W-:Y:S01]  /*b3f0*/  FADD.FTZ R167, R167, -R166 ;  /* 0x800000a6a7a77221 */ /* 0x000fe20000010000 */
[C---:B------:R-:W-:Y:S01]  /*b400*/  FMUL.FTZ R70, R158.reuse, R165 ;  /* 0x000000a59e467220 */ /* 0x040fe20000410000 */
[----:B------:R-:W-:Y:S01]  /*b410*/  FMUL.FTZ R71, R158, R169 ;  /* 0x000000a99e477220 */ /* 0x000fe20000410000 */
[----:B------:R-:W-:Y:S01]  /*b420*/  FMUL.FTZ R68, R76, UR6 ;  /* 0x000000064c447c20 */ /* 0x000fe20008410000 */
[----:B------:R-:W-:Y:S01]  /*b430*/  ISETP.GE.U32.AND.EX P3, PT, R91, 0x1000000, PT, P3 ;  /* 0x010000005b00780c */ /* 0x000fe20003f66130 */
[----:B------:R-:W-:Y:S01]  /*b440*/  FMUL.FTZ R167, R158, R167 ;  /* 0x000000a79ea77220 */ /* 0x000fe20000410000 */
[-CC-:B------:R-:W-:Y:S01]  /*b450*/  FFMA.FTZ R114, R114, R109.reuse, R108.reuse ;  /* 0x0000006d72727223 */ /* 0x180fe2000001006c */
[-CC-:B------:R-:W-:Y:S01]  /*b460*/  FFMA.FTZ R162, R162, R109.reuse, R108.reuse ;  /* 0x0000006da2a27223 */ /* 0x180fe2000001006c */
[----:B------:R-:W-:Y:S01]  /*b470*/  FMUL.FTZ R69, R71, UR6 ;  /* 0x0000000647457c20 */ /* 0x000fe20008410000 */
[----:B------:R-:W-:Y:S01]  /*b480*/  FMUL.FTZ R0, R70, UR6 ;  /* 0x0000000646007c20 */ /* 0x000fe20008410000 */
[-CC-:B------:R-:W-:Y:S01]  /*b490*/  FFMA.FTZ R112, R112, R109.reuse, R108.reuse ;  /* 0x0000006d70707223 */ /* 0x180fe2000001006c */
[----:B------:R-:W-:Y:S01]  /*b4a0*/  FFMA.FTZ R110, R110, R109, R108 ;  /* 0x0000006d6e6e7223 */ /* 0x000fe2000001006c */
[----:B------:R-:W-:Y:S01]  /*b4b0*/  LOP3.LUT P4, RZ, R91, 0xff0000, RZ, 0xc0, !PT ;  /* 0x00ff00005bff7812 */ /* 0x000fe2000788c0ff */
[----:B------:R-:W-:Y:S01]  /*b4c0*/  FADD.FTZ R115, R115, -R114 ;  /* 0x8000007273737221 */ /* 0x000fe20000010000 */
[----:B------:R-:W-:Y:S01]  /*b4d0*/  LOP3.LUT P6, RZ, R91, 0xff, RZ, 0xc0, !PT ;  /* 0x000000ff5bff7812 */ /* 0x000fe200078cc0ff */
[----:B------:R-:W-:Y:S01]  /*b4e0*/  FADD.FTZ R163, R163, -R162 ;  /* 0x800000a2a3a37221 */ /* 0x000fe20000010000 */
[----:B------:R-:W-:Y:S01]  /*b4f0*/  FSEL R96, R68, RZ, P3 ;  /* 0x000000ff44607208 */ /* 0x000fe20001800000 */
[----:B------:R-:W-:Y:S01]  /*b500*/  FMUL.FTZ R68, R167, UR6 ;  /* 0x00000006a7447c20 */ /* 0x000fe20008410000 */
[----:B------:R-:W-:Y:S01]  /*b510*/  LOP3.LUT P5, RZ, R91, 0xff00, RZ, 0xc0, !PT ;  /* 0x0000ff005bff7812 */ /* 0x000fe200078ac0ff */
[----:B------:R-:W-:Y:S01]  /*b520*/  FADD.FTZ R113, R113, -R112 ;  /* 0x8000007071717221 */ /* 0x000fe20000010000 */
[----:B------:R-:W-:Y:S01]  /*b530*/  FADD.FTZ R111, R111, -R110 ;  /* 0x8000006e6f6f7221 */ /* 0x000fe20000010000 */
[----:B------:R-:W-:Y:S01]  /*b540*/  FSEL R79, R69, RZ, P4 ;  /* 0x000000ff454f7208 */ /* 0x000fe20002000000 */
[----:B------:R-:W-:Y:S01]  /*b550*/  FMUL.FTZ R69, R158, R115 ;  /* 0x000000739e457220 */ /* 0x000fe20000410000 */
[----:B------:R-:W-:Y:S01]  /*b560*/  FSEL R92, R0, RZ, P6 ;  /* 0x000000ff005c7208 */ /* 0x000fe20003000000 */
[----:B------:R-:W-:Y:S01]  /*b570*/  FMUL.FTZ R0, R158, R163 ;  /* 0x000000a39e007220 */ /* 0x000fe20000410000 */
[----:B------:R-:W-:Y:S01]  /*b580*/  FSEL R93, R68, RZ, P5 ;  /* 0x000000ff445d7208 */ /* 0x000fe20002800000 */
[C---:B------:R-:W-:Y:S01]  /*b590*/  FMUL.FTZ R113, R158.reuse, R113 ;  /* 0x000000719e717220 */ /* 0x040fe20000410000 */
[----:B------:R-:W-:Y:S01]  /*b5a0*/  FMUL.FTZ R68, R158, R111 ;  /* 0x0000006f9e447220 */ /* 0x000fe20000410000 */
[----:B------:R-:W-:Y:S01]  /*b5b0*/  FMUL.FTZ R77, R69, UR6 ;  /* 0x00000006454d7c20 */ /* 0x000fe20008410000 */
[----:B------:R-:W-:Y:S01]  /*b5c0*/  F2FP.F16.F32.PACK_AB R71, R76, R71 ;  /* 0x000000474c47723e */ /* 0x000fe200000000ff */
[C---:B------:R-:W-:Y:S01]  /*b5d0*/  FMUL.FTZ R78, R0.reuse, UR6 ;  /* 0x00000006004e7c20 */ /* 0x040fe20008410000 */
[----:B------:R-:W-:Y:S01]  /*b5e0*/  F2FP.F16.F32.PACK_AB R69, R0, R69 ;  /* 0x000000450045723e */ /* 0x000fe200000000ff */
        /* <DEDUP_REMOVED lines=17> */
.L_x_1235:
        /* <DEDUP_REMOVED lines=33> */
[----:B0-----:R-:W-:Y:S01]  /*b910*/  FSEL R92, R171, RZ, P3 ;  /* 0x000000ffab5c7208 */ /* 0x001fe20001800000 */
        /* <DEDUP_REMOVED lines=19> */
.L_x_1231:
        /* <DEDUP_REMOVED lines=13> */
[--C-:B0-----:R-:W-:Y:S02]  /*bb20*/  HADD2.F32 R69, -RZ, R51.reuse.H0_H0 ;  /* 0x20000033ff457230 */ /* 0x101fe40000004100 */
[-C--:B------:R-:W-:Y:S01]  /*bb30*/  FFMA.FTZ R102, R102, R109.reuse, R108 ;  /* 0x0000006d66667223 */ /* 0x080fe2000001006c */
[----:B------:R-:W-:Y:S01]  /*bb40*/  FADD.FTZ R101, R101, -R100 ;  /* 0x8000006465657221 */ /* 0x000fe20000010000 */
[----:B------:R-:W-:Y:S02]  /*bb50*/  HADD2.F32 R0, -RZ, R50.H0_H0 ;  /* 0x20000032ff007230 */ /* 0x000fe40000004100 */
[----:B------:R-:W-:Y:S01]  /*bb60*/  FFMA.FTZ R98, R98, R109, R108 ;  /* 0x0000006d62627223 */ /* 0x000fe2000001006c */
[----:B------:R-:W-:Y:S01]  /*bb70*/  FADD.FTZ R95, R95, -R94 ;  /* 0x8000005e5f5f7221 */ /* 0x000fe20000010000 */
[----:B------:R-:W-:-:S02]  /*bb80*/  HADD2.F32 R68, -RZ, R51.H1_H1 ;  /* 0x30000033ff447230 */ /* 0x000fc40000004100 */
[----:B------:R-:W-:Y:S01]  /*bb90*/  FADD.FTZ R103, R103, -R102 ;  /* 0x8000006667677221 */ /* 0x000fe20000010000 */
[C---:B------:R-:W-:Y:S01]  /*bba0*/  FFMA.FTZ R71, R158.reuse, R101, R69 ;  /* 0x000000659e477223 */ /* 0x040fe20000010045 */
[----:B------:R-:W-:Y:S02]  /*bbb0*/  HADD2.F32 R69, -RZ, R50.H1_H1 ;  /* 0x30000032ff457230 */ /* 0x000fe40000004100 */
[----:B------:R-:W-:Y:S01]  /*bbc0*/  FADD.FTZ R99, R99, -R98 ;  /* 0x8000006263637221 */ /* 0x000fe20000010000 */
[C---:B------:R-:W-:Y:S01]  /*bbd0*/  FFMA.FTZ R95, R158.reuse, R95, R0 ;  /* 0x0000005f9e5f7223 */ /* 0x040fe20000010000 */
[----:B------:R-:W-:Y:S01]  /*bbe0*/  FFMA.FTZ R90, R158, R103, R68 ;  /* 0x000000679e5a7223 */ /* 0x000fe20000010044 */
[----:B------:R-:W-:Y:S01]  /*bbf0*/  FMUL.FTZ R0, R71, UR6 ;  /* 0x0000000647007c20 */ /* 0x000fe20008410000 */
[----:B------:R-:W-:Y:S01]  /*bc00*/  ISETP.GE.U32.AND P1, PT, R86, RZ, PT ;  /* 0x000000ff5600720c */ /* 0x000fe20003f26070 */
[----:B------:R-:W-:Y:S01]  /*bc10*/  FFMA.FTZ R76, R158, R99, R69 ;  /* 0x000000639e4c7223 */ /* 0x000fe20000010045 */
[----:B------:R-:W-:Y:S01]  /*bc20*/  LOP3.LUT P6, RZ, R87, 0xff0000, RZ, 0xc0, !PT ;  /* 0x00ff000057ff7812 */ /* 0x000fe200078cc0ff */
[-CC-:B------:R-:W-:Y:S01]  /*bc30*/  FFMA.FTZ R84, R84, R109.reuse, R108.reuse ;  /* 0x0000006d54547223 */ /* 0x180fe2000001006c */
[----:B------:R-:W-:Y:S01]  /*bc40*/  LOP3.LUT P4, RZ, R155, 0xff0000, RZ, 0xc0, !PT ;  /* 0x00ff00009bff7812 */ /* 0x000fe2000788c0ff */
[----:B------:R-:W-:Y:S01]  /*bc50*/  FMUL.FTZ R68, R90, UR6 ;  /* 0x000000065a447c20 */ /* 0x000fe20008410000 */
[----:B------:R-:W-:Y:S01]  /*bc60*/  ISETP.GE.U32.AND P3, PT, R154, RZ, PT ;  /* 0x000000ff9a00720c */ /* 0x000fe20003f66070 */
[-CC-:B------:R-:W-:Y:S01]  /*bc70*/  FFMA.FTZ R88, R88, R109.reuse, R108.reuse ;  /* 0x0000006d58587223 */ /* 0x180fe2000001006c */
[----:B------:R-:W-:Y:S01]  /*bc80*/  FSEL R79, R0, RZ, P6 ;  /* 0x000000ff004f7208 */ /* 0x000fe20003000000 */
[----:B------:R-:W-:Y:S01]  /*bc90*/  FMUL.FTZ R73, R76, UR6 ;  /* 0x000000064c497c20 */ /* 0x000fe20008410000 */
[----:B------:R-:W-:Y:S01]  /*bca0*/  ISETP.GE.U32.AND.EX P1, PT, R87, 0x1000000, PT, P1 ;  /* 0x010000005700780c */ /* 0x000fe20003f26110 */
[-C--:B------:R-:W-:Y:S01]  /*bcb0*/  FFMA.FTZ R82, R82, R109.reuse, R108 ;  /* 0x0000006d52527223 */ /* 0x080fe2000001006c */
[----:B------:R-:W-:Y:S01]  /*bcc0*/  FSEL R75, R0, RZ, P4 ;  /* 0x000000ff004b7208 */ /* 0x000fe20002000000 */
[----:B------:R-:W-:Y:S01]  /*bcd0*/  FMUL.FTZ R0, R95, UR6 ;  /* 0x000000065f007c20 */ /* 0x000fe20008410000 */
[----:B------:R-:W-:Y:S01]  /*bce0*/  ISETP.GE.U32.AND.EX P3, PT, R155, 0x1000000, PT, P3 ;  /* 0x010000009b00780c */ /* 0x000fe20003f66130 */
[--C-:B------:R-:W-:Y:S01]  /*bcf0*/  HADD2.F32 R69, -RZ, R49.reuse.H0_H0 ;  /* 0x20000031ff457230 */ /* 0x100fe20000004100 */
[----:B------:R-:W-:Y:S01]  /*bd00*/  LOP3.LUT P5, RZ, R87, 0xff, RZ, 0xc0, !PT ;  /* 0x000000ff57ff7812 */ /* 0x000fe200078ac0ff */
[----:B------:R-:W-:Y:S01]  /*bd10*/  FADD.FTZ R85, R85, -R84 ;  /* 0x8000005455557221 */ /* 0x000fe20000010000 */
[----:B------:R-:W-:Y:S01]  /*bd20*/  LOP3.LUT P6, RZ, R155, 0xff, RZ, 0xc0, !PT ;  /* 0x000000ff9bff7812 */ /* 0x000fe200078cc0ff */
[----:B------:R-:W-:Y:S01]  /*bd30*/  FFMA.FTZ R80, R80, R109, R108 ;  /* 0x0000006d50507223 */ /* 0x000fe2000001006c */
[----:B------:R-:W-:Y:S01]  /*bd40*/  LOP3.LUT P4, RZ, R87, 0xff00, RZ, 0xc0, !PT ;  /* 0x0000ff0057ff7812 */ /* 0x000fe2000788c0ff */
[----:B------:R-:W-:Y:S01]  /*bd50*/  HADD2.F32 R70, -RZ, R49.H1_H1 ;  /* 0x30000031ff467230 */ /* 0x000fe20000004100 */
[C---:B------:R-:W-:Y:S01]  /*bd60*/  FSEL R92, R68.reuse, RZ, P1 ;  /* 0x000000ff445c7208 */ /* 0x040fe20000800000 */
[----:B------:R-:W-:Y:S01]  /*bd70*/  FADD.FTZ R89, R89, -R88 ;  /* 0x8000005859597221 */ /* 0x000fe20000010000 */
[----:B------:R-:W-:Y:S01]  /*bd80*/  FSEL R94, R68, RZ, P3 ;  /* 0x000000ff445e7208 */ /* 0x000fe20001800000 */
[--C-:B------:R-:W-:Y:S01]  /*bd90*/  HADD2.F32 R68, -RZ, R48.reuse.H1_H1 ;  /* 0x30000030ff447230 */ /* 0x100fe20000004100 */
[C---:B------:R-:W-:Y:S01]  /*bda0*/  FSEL R78, R0.reuse, RZ, P5 ;  /* 0x000000ff004e7208 */ /* 0x040fe20002800000 */
[----:B------:R-:W-:Y:S01]  /*bdb0*/  FADD.FTZ R83, R83, -R82 ;  /* 0x8000005253537221 */ /* 0x000fe20000010000 */
[----:B------:R-:W-:Y:S01]  /*bdc0*/  FSEL R74, R0, RZ, P6 ;  /* 0x000000ff004a7208 */ /* 0x000fe20003000000 */
[----:B------:R-:W-:Y:S01]  /*bdd0*/  HADD2.F32 R0, -RZ, R48.H0_H0 ;  /* 0x20000030ff007230 */ /* 0x000fe20000004100 */
[----:B------:R-:W-:Y:S01]  /*bde0*/  FSEL R77, R73, RZ, P4 ;  /* 0x000000ff494d7208 */ /* 0x000fe20002000000 */
[C---:B------:R-:W-:Y:S01]  /*bdf0*/  FFMA.FTZ R69, R158.reuse, R85, R69 ;  /* 0x000000559e457223 */ /* 0x040fe20000010045 */
[----:B------:R-:W-:Y:S01]  /*be00*/  LOP3.LUT P4, RZ, R155, 0xff00, RZ, 0xc0, !PT ;  /* 0x0000ff009bff7812 */ /* 0x000fe2000788c0ff */
[----:B------:R-:W-:Y:S01]  /*be10*/  FADD.FTZ R81, R81, -R80 ;  /* 0x8000005051517221 */ /* 0x000fe20000010000 */
[C---:B------:R-:W-:Y:S01]  /*be20*/  FFMA.FTZ R72, R158.reuse, R89, R70 ;  /* 0x000000599e487223 */ /* 0x040fe20000010046 */
[----:B------:R-:W-:Y:S01]  /*be30*/  FFMA.FTZ R83, R158, R83, R68 ;  /* 0x000000539e537223 */ /* 0x000fe20000010044 */
[----:B------:R-:W-:Y:S01]  /*be40*/  FSEL R73, R73, RZ, P4 ;  /* 0x000000ff49497208 */ /* 0x000fe20002000000 */
[----:B------:R-:W-:Y:S01]  /*be50*/  FMUL.FTZ R68, R69, UR6 ;  /* 0x0000000645447c20 */ /* 0x000fe20008410000 */
[----:B------:R-:W-:Y:S01]  /*be60*/  LOP3.LUT P1, RZ, R86, 0xff0000, RZ, 0xc0, !PT ;  /* 0x00ff000056ff7812 */ /* 0x000fe2000782c0ff */
[----:B------:R-:W-:Y:S01]  /*be70*/  FFMA.FTZ R0, R158, R81, R0 ;  /* 0x000000519e007223 */ /* 0x000fe20000010000 */
[----:B------:R-:W-:Y:S01]  /*be80*/  F2FP.F16.F32.PACK_AB R70, R76, R95 ;  /* 0x0000005f4c46723e */ /* 0x000fe200000000ff */
[----:B------:R-:W-:Y:S01]  /*be90*/  FMUL.FTZ R76, R72, UR6 ;  /* 0x00000006484c7c20 */ /* 0x000fe20008410000 */
[----:B------:R-:W-:-:S02]  /*bea0*/  LOP3.LUT P4, RZ, R154, 0xff0000, RZ, 0xc0, !PT ;  /* 0x00ff00009aff7812 */ /* 0x000fc4000788c0ff */
[----:B------:R-:W-:Y:S02]  /*beb0*/  LOP3.LUT P3, RZ, R86, 0xff000000, RZ, 0xc0, !PT ;  /* 0xff00000056ff7812 */ /* 0x000fe4000786c0ff */
[----:B------:R-:W-:Y:S02]  /*bec0*/  F2FP.F16.F32.PACK_AB R74, R73, R74 ;  /* 0x0000004a494a723e */ /* 0x000fe400000000ff */
[----:B------:R-:W-:Y:S02]  /*bed0*/  F2FP.F16.F32.PACK_AB R78, R77, R78 ;  /* 0x0000004e4d4e723e */ /* 0x000fe400000000ff */
[----:B------:R-:W-:Y:S02]  /*bee0*/  FSEL R77, R68, RZ, P1 ;  /* 0x000000ff444d7208 */ /* 0x000fe40000800000 */
[----:B------:R-:W-:Y:S01]  /*bef0*/  F2FP.F16.F32.PACK_AB R69, R72, R69 ;  /* 0x000000454845723e */ /* 0x000fe200000000ff */
[----:B------:R-:W-:Y:S01]  /*bf00*/  FMUL.FTZ R72, R83, UR6 ;  /* 0x0000000653487c20 */ /* 0x000fe20008410000 */
[----:B------:R-:W-:-:S02]  /*bf10*/  FSEL R73, R68, RZ, P4 ;  /* 0x000000ff44497208 */ /* 0x000fc40002000000 */
[----:B------:R-:W-:Y:S01]  /*bf20*/  F2FP.F16.F32.PACK_AB R68, R83, R0 ;  /* 0x000000005344723e */ /* 0x000fe200000000ff */
[----:B------:R-:W-:Y:S01]  /*bf30*/  FMUL.FTZ R0, R0, UR6 ;  /* 0x0000000600007c20 */ /* 0x000fe20008410000 */
[----:B------:R-:W-:Y:S02]  /*bf40*/  LOP3.LUT P5, RZ, R86, 0xff00, RZ, 0xc0, !PT ;  /* 0x0000ff0056ff7812 */ /* 0x000fe400078ac0ff */
[C---:B------:R-:W-:Y:S02]  /*bf50*/  LOP3.LUT P1, RZ, R154.reuse, 0xff000000, RZ, 0xc0, !PT ;  /* 0xff0000009aff7812 */ /* 0x040fe4000782c0ff */
[----:B------:R-:W-:Y:S02]  /*bf60*/  LOP3.LUT P4, RZ, R154, 0xff00, RZ, 0xc0, !PT ;  /* 0x0000ff009aff7812 */ /* 0x000fe4000788c0ff */
[----:B------:R-:W-:Y:S02]  /*bf70*/  FSEL R80, R76, RZ, P3 ;  /* 0x000000ff4c507208 */ /* 0x000fe40001800000 */
[----:B------:R-:W-:-:S02]  /*bf80*/  LOP3.LUT P6, RZ, R86, 0xff, RZ, 0xc0, !PT ;  /* 0x000000ff56ff7812 */ /* 0x000fc400078cc0ff */
[----:B------:R-:W-:Y:S02]  /*bf90*/  LOP3.LUT P3, RZ, R154, 0xff, RZ, 0xc0, !PT ;  /* 0x000000ff9aff7812 */ /* 0x000fe4000786c0ff */
[----:B------:R-:W-:Y:S02]  /*bfa0*/  FSEL R82, R76, RZ, P1 ;  /* 0x000000ff4c527208 */ /* 0x000fe40000800000 */
        /* <DEDUP_REMOVED lines=8> */
[----:B------:R-:W-:Y:S02]  /*c030*/  F2FP.F16.F32.PACK_AB R77, R80, R77 ;  /* 0x0000004d504d723e */ /* 0x000fe400000000ff */
[----:B------:R-:W-:-:S02]  /*c040*/  F2FP.F16.F32.PACK_AB R72, R83, R72 ;  /* 0x000000485348723e */ /* 0x000fc400000000ff */
[----:B------:R-:W-:Y:S01]  /*c050*/  F2FP.F16.F32.PACK_AB R76, R81, R76 ;  /* 0x0000004c514c723e */ /* 0x000fe200000000ff */
[----:B------:R-:W-:Y:S06]  /*c060*/  BRA `(.L_x_1239) ;  /* 0x0000001c00807947 */ /* 0x000fec0003800000 */
.L_x_1238:
[-CC-:B------:R-:W-:Y:S01]  /*c070*/  FFMA.FTZ R100, R100, R109.reuse, R108.reuse ;  /* 0x0000006d64647223 */ /* 0x180fe2000001006c */
[----:B------:R-:W-:Y:S01]  /*c080*/  FFMA.FTZ R102, R102, R109, R108 ;  /* 0x0000006d66667223 */ /* 0x000fe2000001006c */
[--C-:B0-----:R-:W-:Y:S01]  /*c090*/  HADD2.F32 R72, -RZ, R51.reuse.H0_H0 ;  /* 0x20000033ff487230 */ /* 0x101fe20000004100 */
[----:B------:R-:W-:Y:S01]  /*c0a0*/  ISETP.GE.U32.AND P1, PT, R86, RZ, PT ;  /* 0x000000ff5600720c */ /* 0x000fe20003f26070 */
[----:B------:R-:W-:Y:S01]  /*c0b0*/  FADD.FTZ R101, R101, -R100 ;  /* 0x8000006465657221 */ /* 0x000fe20000010000 */
[----:B------:R-:W-:Y:S02]  /*c0c0*/  HADD2.F32 R73, -RZ, R51.H1_H1 ;  /* 0x30000033ff497230 */ /* 0x000fe40000004100 */
[----:B------:R-:W-:Y:S01]  /*c0d0*/  FADD.FTZ R103, R103, -R102 ;  /* 0x8000006667677221 */ /* 0x000fe20000010000 */
[C---:B------:R-:W-:Y:S01]  /*c0e0*/  ISETP.GE.U32.AND.EX P5, PT, R87.reuse, 0x1000000, PT, P1 ;  /* 0x010000005700780c */ /* 0x040fe20003fa6110 */
[----:B------:R-:W-:Y:S01]  /*c0f0*/  FFMA.FTZ R72, R158, R101, R72 ;  /* 0x000000659e487223 */ /* 0x000fe20000010048 */
[----:B------:R-:W-:Y:S01]  /*c100*/  ISETP.GE.U32.AND P1, PT, R154, RZ, PT ;  /* 0x000000ff9a00720c */ /* 0x000fe20003f26070 */
[----:B------:R-:W-:Y:S01]  /*c110*/  FFMA.FTZ R73, R158, R103, R73 ;  /* 0x000000679e497223 */ /* 0x000fe20000010049 */
[----:B------:R-:W-:Y:S01]  /*c120*/  LOP3.LUT P3, RZ, R87, 0xff0000, RZ, 0xc0, !PT ;  /* 0x00ff000057ff7812 */ /* 0x000fe2000786c0ff */
[----:B------:R-:W-:Y:S01]  /*c130*/  FMUL.FTZ R72, R72, UR6 ;  /* 0x0000000648487c20 */ /* 0x000fe20008410000 */
[----:B------:R-:W-:Y:S01]  /*c140*/  ISETP.GE.U32.AND.EX P1, PT, R155, 0x1000000, PT, P1 ;  /* 0x010000009b00780c */ /* 0x000fe20003f26110 */
[----:B------:R-:W-:Y:S01]  /*c150*/  FMUL.FTZ R73, R73, UR6 ;  /* 0x0000000649497c20 */ /* 0x000fe20008410000 */
[-CC-:B------:R-:W-:Y:S01]  /*c160*/  FFMA.FTZ R98, R98, R109.reuse, R108.reuse ;  /* 0x0000006d62627223 */ /* 0x180fe2000001006c */
[-C--:B------:R-:W-:Y:S01]  /*c170*/  FFMA.FTZ R94, R94, R109.reuse, R108 ;  /* 0x0000006d5e5e7223 */ /* 0x080fe2000001006c */
[----:B------:R-:W-:Y:S01]  /*c180*/  FSEL R79, R72, RZ, P3 ;  /* 0x000000ff484f7208 */ /* 0x000fe20001800000 */
[--C-:B------:R-:W-:Y:S01]  /*c190*/  HADD2.F32 R0, -RZ, R50.reuse.H0_H0 ;  /* 0x20000032ff007230 */ /* 0x100fe20000004100 */
[----:B------:R-:W-:Y:S01]  /*c1a0*/  LOP3.LUT P4, RZ, R87, 0xff, RZ, 0xc0, !PT ;  /* 0x000000ff57ff7812 */ /* 0x000fe2000788c0ff */
[----:B------:R-:W-:Y:S01]  /*c1b0*/  FADD.FTZ R99, R99, -R98 ;  /* 0x8000006263637221 */ /* 0x000fe20000010000 */
[----:B------:R-:W-:Y:S01]  /*c1c0*/  LOP3.LUT P3, RZ, R87, 0xff00, RZ, 0xc0, !PT ;  /* 0x0000ff0057ff7812 */ /* 0x000fe2000786c0ff */
[----:B------:R-:W-:Y:S01]  /*c1d0*/  FADD.FTZ R95, R95, -R94 ;  /* 0x8000005e5f5f7221 */ /* 0x000fe20000010000 */
[C---:B------:R-:W-:Y:S01]  /*c1e0*/  FSEL R90, R73.reuse, RZ, P5 ;  /* 0x000000ff495a7208 */ /* 0x040fe20002800000 */
[----:B------:R-:W-:Y:S01]  /*c1f0*/  FFMA.FTZ R84, R84, R109, R108 ;  /* 0x0000006d54547223 */ /* 0x000fe2000001006c */
[----:B------:R-:W-:Y:S01]  /*c200*/  FSEL R87, R73, RZ, P1 ;  /* 0x000000ff49577208 */ /* 0x000fe20000800000 */
[----:B------:R-:W-:-:S02]  /*c210*/  HADD2.F32 R73, -RZ, R50.H1_H1 ;  /* 0x30000032ff497230 */ /* 0x000fc40000004100 */
[----:B------:R-:W-:Y:S01]  /*c220*/  FFMA.FTZ R0, R158, R95, R0 ;  /* 0x0000005f9e007223 */ /* 0x000fe20000010000 */
[----:B------:R-:W-:Y:S01]  /*c230*/  FFMA.FTZ R88, R88, R109, R108 ;  /* 0x0000006d58587223 */ /* 0x000fe2000001006c */
[----:B------:R-:W-:Y:S01]  /*c240*/  LOP3.LUT P6, RZ, R155, 0xff0000, RZ, 0xc0, !PT ;  /* 0x00ff00009bff7812 */ /* 0x000fe200078cc0ff */
[----:B------:R-:W-:Y:S01]  /*c250*/  FADD.FTZ R85, R85, -R84 ;  /* 0x8000005455557221 */ /* 0x000fe20000010000 */
[----:B------:R-:W-:Y:S01]  /*c260*/  FFMA.FTZ R99, R158, R99, R73 ;  /* 0x000000639e637223 */ /* 0x000fe20000010049 */
[--C-:B------:R-:W-:Y:S02]  /*c270*/  HADD2.F32 R73, -RZ, R49.reuse.H0_H0 ;  /* 0x20000031ff497230 */ /* 0x100fe40000004100 */
[----:B------:R-:W-:Y:S01]  /*c280*/  FMUL.FTZ R0, R0, UR6 ;  /* 0x0000000600007c20 */ /* 0x000fe20008410000 */
[----:B------:R-:W-:Y:S01]  /*c290*/  LOP3.LUT P5, RZ, R155, 0xff, RZ, 0xc0, !PT ;  /* 0x000000ff9bff7812 */ /* 0x000fe200078ac0ff */
[----:B------:R-:W-:Y:S01]  /*c2a0*/  FMUL.FTZ R99, R99, UR6 ;  /* 0x0000000663637c20 */ /* 0x000fe20008410000 */
[----:B------:R-:W-:-:S02]  /*c2b0*/  HADD2.F32 R75, -RZ, R49.H1_H1 ;  /* 0x30000031ff4b7230 */ /* 0x000fc40000004100 */
[-C--:B------:R-:W-:Y:S01]  /*c2c0*/  FFMA.FTZ R82, R82, R109.reuse, R108 ;  /* 0x0000006d52527223 */ /* 0x080fe2000001006c */
[----:B------:R-:W-:Y:S01]  /*c2d0*/  FADD.FTZ R89, R89, -R88 ;  /* 0x8000005859597221 */ /* 0x000fe20000010000 */
[----:B------:R-:W-:Y:S01]  /*c2e0*/  FFMA.FTZ R80, R80, R109, R108 ;  /* 0x0000006d50507223 */ /* 0x000fe2000001006c */
[----:B------:R-:W-:Y:S01]  /*c2f0*/  FSEL R76, R72, RZ, P6 ;  /* 0x000000ff484c7208 */ /* 0x000fe20003000000 */
[----:B------:R-:W-:Y:S01]  /*c300*/  FFMA.FTZ R73, R158, R85, R73 ;  /* 0x000000559e497223 */ /* 0x000fe20000010049 */
[----:B------:R-:W-:Y:S01]  /*c310*/  FSEL R77, R99, RZ, P3 ;  /* 0x000000ff634d7208 */ /* 0x000fe20001800000 */
[--C-:B------:R-:W-:Y:S01]  /*c320*/  HADD2.F32 R72, -RZ, R48.reuse.H1_H1 ;  /* 0x30000030ff487230 */ /* 0x100fe20000004100 */
[C---:B------:R-:W-:Y:S01]  /*c330*/  FSEL R78, R0.reuse, RZ, P4 ;  /* 0x000000ff004e7208 */ /* 0x040fe20002000000 */
[----:B------:R-:W-:Y:S01]  /*c340*/  FADD.FTZ R83, R83, -R82 ;  /* 0x8000005253537221 */ /* 0x000fe20000010000 */
[----:B------:R-:W-:Y:S01]  /*c350*/  FSEL R74, R0, RZ, P5 ;  /* 0x000000ff004a7208 */ /* 0x000fe20002800000 */
[----:B------:R-:W-:Y:S01]  /*c360*/  HADD2.F32 R0, -RZ, R48.H0_H0 ;  /* 0x20000030ff007230 */ /* 0x000fe20000004100 */
[----:B------:R-:W-:Y:S01]  /*c370*/  LOP3.LUT P3, RZ, R155, 0xff00, RZ, 0xc0, !PT ;  /* 0x0000ff009bff7812 */ /* 0x000fe2000786c0ff */
[----:B------:R-:W-:Y:S01]  /*c380*/  FFMA.FTZ R89, R158, R89, R75 ;  /* 0x000000599e597223 */ /* 0x000fe2000001004b */
[----:B------:R-:W-:Y:S01]  /*c390*/  FADD.FTZ R81, R81, -R80 ;  /* 0x8000005051517221 */ /* 0x000fe20000010000 */
[----:B------:R-:W-:Y:S01]  /*c3a0*/  FMUL.FTZ R73, R73, UR6 ;  /* 0x0000000649497c20 */ /* 0x000fe20008410000 */
[----:B------:R-:W-:Y:S01]  /*c3b0*/  LOP3.LUT P6, RZ, R86, 0xff0000, RZ, 0xc0, !PT ;  /* 0x00ff000056ff7812 */ /* 0x000fe200078cc0ff */
[----:B------:R-:W-:Y:S01]  /*c3c0*/  FFMA.FTZ R72, R158, R83, R72 ;  /* 0x000000539e487223 */ /* 0x000fe20000010048 */
[----:B------:R-:W-:Y:S01]  /*c3d0*/  FSEL R99, R99, RZ, P3 ;  /* 0x000000ff63637208 */ /* 0x000fe20001800000 */
[----:B------:R-:W-:Y:S01]  /*c3e0*/  FMUL.FTZ R89, R89, UR6 ;  /* 0x0000000659597c20 */ /* 0x000fe20008410000 */
[----:B------:R-:W-:Y:S01]  /*c3f0*/  LOP3.LUT P3, RZ, R154, 0xff0000, RZ, 0xc0, !PT ;  /* 0x00ff00009aff7812 */ /* 0x000fe2000786c0ff */
[----:B------:R-:W-:Y:S01]  /*c400*/  FFMA.FTZ R0, R158, R81, R0 ;  /* 0x000000519e007223 */ /* 0x000fe20000010000 */
[----:B------:R-:W-:Y:S01]  /*c410*/  LOP3.LUT P1, RZ, R86, 0xff000000, RZ, 0xc0, !PT ;  /* 0xff00000056ff7812 */ /* 0x000fe2000782c0ff */
[----:B------:R-:W-:Y:S01]  /*c420*/  FMUL.FTZ R72, R72, UR6 ;  /* 0x0000000648487c20 */ /* 0x000fe20008410000 */
[----:B------:R-:W-:Y:S01]  /*c430*/  F2FP.F16.F32.PACK_AB R78, R77, R78 ;  /* 0x0000004e4d4e723e */ /* 0x000fe200000000ff */
[----:B------:R-:W-:Y:S01]  /*c440*/  FMUL.FTZ R0, R0, UR6 ;  /* 0x0000000600007c20 */ /* 0x000fe20008410000 */
[----:B------:R-:W-:-:S02]  /*c450*/  FSEL R77, R73, RZ, P6 ;  /* 0x000000ff494d7208 */ /* 0x000fc40003000000 */
[----:B------:R-:W-:Y:S02]  /*c460*/  FSEL R73, R73, RZ, P3 ;  /* 0x000000ff49497208 */ /* 0x000fe40001800000 */
[----:B------:R-:W-:Y:S02]  /*c470*/  LOP3.LUT P4, RZ, R86, 0xff00, RZ, 0xc0, !PT ;  /* 0x0000ff0056ff7812 */ /* 0x000fe4000788c0ff */
[----:B------:R-:W-:Y:S02]  /*c480*/  LOP3.LUT P3, RZ, R154, 0xff00, RZ, 0xc0, !PT ;  /* 0x0000ff009aff7812 */ /* 0x000fe4000786c0ff */
[----:B------:R-:W-:Y:S02]  /*c490*/  FSEL R80, R89, RZ, P1 ;  /* 0x000000ff59507208 */ /* 0x000fe40000800000 */
[----:B------:R-:W-:Y:S02]  /*c4a0*/  LOP3.LUT P5, RZ, R86, 0xff, RZ, 0xc0, !PT ;  /* 0x000000ff56ff7812 */ /* 0x000fe400078ac0ff */
[----:B------:R-:W-:-:S02]  /*c4b0*/  LOP3.LUT P6, RZ, R154, 0xff000000, RZ, 0xc0, !PT ;  /* 0xff0000009aff7812 */ /* 0x000fc400078cc0ff */
[----:B------:R-:W-:Y:S02]  /*c4c0*/  LOP3.LUT P1, RZ, R154, 0xff, RZ, 0xc0, !PT ;  /* 0x000000ff9aff7812 */ /* 0x000fe4000782c0ff */
[----:B------:R-:W-:Y:S02]  /*c4d0*/  F2FP.F16.F32.PACK_AB R75, R87, R76 ;  /* 0x0000004c574b723e */ /* 0x000fe400000000ff */
[C---:B------:R-:W-:Y:S02]  /*c4e0*/  FSEL R81, R72.reuse, RZ, P4 ;  /* 0x000000ff48517208 */ /* 0x040fe40002000000 */
        /* <DEDUP_REMOVED lines=11> */
.L_x_1237:
[----:B------:R-:W-:Y:S05]  /*c5a0*/  @!P2 BRA `(.L_x_1240) ;  /* 0x00000004003ca947 */ /* 0x000fea0003800000 */
[-CC-:B------:R-:W-:Y:S01]  /*c5b0*/  FFMA.FTZ R100, R100, R109.reuse, R108.reuse ;  /* 0x0000006d64647223 */ /* 0x180fe2000001006c */
[-CC-:B------:R-:W-:Y:S01]  /*c5c0*/  FFMA.FTZ R94, R94, R109.reuse, R108.reuse ;  /* 0x0000006d5e5e7223 */ /* 0x180fe2000001006c */
[-C--:B------:R-:W-:Y:S01]  /*c5d0*/  FFMA.FTZ R98, R98, R109.reuse, R108 ;  /* 0x0000006d62627223 */ /* 0x080fe2000001006c */
[----:B------:R-:W-:Y:S01]  /*c5e0*/  LOP3.LUT P6, RZ, R87, 0xff0000, RZ, 0xc0, !PT ;  /* 0x00ff000057ff7812 */ /* 0x000fe200078cc0ff */
[----:B0-----:R-:W-:Y:S01]  /*c5f0*/  FADD.FTZ R71, R101, -R100 ;  /* 0x8000006465477221 */ /* 0x001fe20000010000 */
[----:B------:R-:W-:Y:S01]  /*c600*/  FADD.FTZ R95, R95, -R94 ;  /* 0x8000005e5f5f7221 */ /* 0x000fe20000010000 */
[----:B------:R-:W-:Y:S01]  /*c610*/  LOP3.LUT P4, RZ, R155, 0xff0000, RZ, 0xc0, !PT ;  /* 0x00ff00009bff7812 */ /* 0x000fe2000788c0ff */
[----:B------:R-:W-:Y:S01]  /*c620*/  FFMA.FTZ R102, R102, R109, R108 ;  /* 0x0000006d66667223 */ /* 0x000fe2000001006c */
[C---:B------:R-:W-:Y:S01]  /*c630*/  FMUL.FTZ R71, R158.reuse, R71 ;  /* 0x000000479e477220 */ /* 0x040fe20000410000 */
[C---:B------:R-:W-:Y:S01]  /*c640*/  FMUL.FTZ R70, R158.reuse, R95 ;  /* 0x0000005f9e467220 */ /* 0x040fe20000410000 */
[----:B------:R-:W-:Y:S01]  /*c650*/  FADD.FTZ R75, R99, -R98 ;  /* 0x80000062634b7221 */ /* 0x000fe20000010000 */
[----:B------:R-:W-:Y:S01]  /*c660*/  FADD.FTZ R103, R103, -R102 ;  /* 0x8000006667677221 */ /* 0x000fe20000010000 */
[----:B------:R-:W-:Y:S01]  /*c670*/  FMUL.FTZ R0, R71, UR6 ;  /* 0x0000000647007c20 */ /* 0x000fe20008410000 */
[----:B------:R-:W-:Y:S01]  /*c680*/  LOP3.LUT P5, RZ, R87, 0xff, RZ, 0xc0, !PT ;  /* 0x000000ff57ff7812 */ /* 0x000fe200078ac0ff */
[C---:B------:R-:W-:Y:S01]  /*c690*/  FMUL.FTZ R75, R158.reuse, R75 ;  /* 0x0000004b9e4b7220 */ /* 0x040fe20000410000 */
[----:B------:R-:W-:Y:S01]  /*c6a0*/  FMUL.FTZ R76, R158, R103 ;  /* 0x000000679e4c7220 */ /* 0x000fe20000410000 */
[-CC-:B------:R-:W-:Y:S01]  /*c6b0*/  FFMA.FTZ R84, R84, R109.reuse, R108.reuse ;  /* 0x0000006d54547223 */ /* 0x180fe2000001006c */
[----:B------:R-:W-:Y:S01]  /*c6c0*/  FSEL R79, R0, RZ, P6 ;  /* 0x000000ff004f7208 */ /* 0x000fe20003000000 */
[-CC-:B------:R-:W-:Y:S01]  /*c6d0*/  FFMA.FTZ R82, R82, R109.reuse, R108.reuse ;  /* 0x0000006d52527223 */ /* 0x180fe2000001006c */
[----:B------:R-:W-:Y:S01]  /*c6e0*/  FSEL R72, R0, RZ, P4 ;  /* 0x000000ff00487208 */ /* 0x000fe20002000000 */
[----:B------:R-:W-:Y:S01]  /*c6f0*/  FMUL.FTZ R0, R70, UR6 ;  /* 0x0000000646007c20 */ /* 0x000fe20008410000 */
[----:B------:R-:W-:Y:S01]  /*c700*/  LOP3.LUT P6, RZ, R155, 0xff, RZ, 0xc0, !PT ;  /* 0x000000ff9bff7812 */ /* 0x000fe200078cc0ff */
[-CC-:B------:R-:W-:Y:S01]  /*c710*/  FFMA.FTZ R88, R88, R109.reuse, R108.reuse ;  /* 0x0000006d58587223 */ /* 0x180fe2000001006c */
[----:B------:R-:W-:Y:S01]  /*c720*/  ISETP.GE.U32.AND P1, PT, R86, RZ, PT ;  /* 0x000000ff5600720c */ /* 0x000fe20003f26070 */
[----:B------:R-:W-:Y:S01]  /*c730*/  FFMA.FTZ R108, R80, R109, R108 ;  /* 0x0000006d506c7223 */ /* 0x000fe2000001006c */
[----:B------:R-:W-:Y:S01]  /*c740*/  ISETP.GE.U32.AND P3, PT, R154, RZ, PT ;  /* 0x000000ff9a00720c */ /* 0x000fe20003f66070 */
[----:B------:R-:W-:Y:S01]  /*c750*/  FMUL.FTZ R68, R76, UR6 ;  /* 0x000000064c447c20 */ /* 0x000fe20008410000 */
[C---:B------:R-:W-:Y:S01]  /*c760*/  FSEL R78, R0.reuse, RZ, P5 ;  /* 0x000000ff004e7208 */ /* 0x040fe20002800000 */
[----:B------:R-:W-:Y:S01]  /*c770*/  FADD.FTZ R69, R85, -R84 ;  /* 0x8000005455457221 */ /* 0x000fe20000010000 */
[----:B------:R-:W-:Y:S01]  /*c780*/  FSEL R74, R0, RZ, P6 ;  /* 0x000000ff004a7208 */ /* 0x000fe20003000000 */
[----:B------:R-:W-:Y:S01]  /*c790*/  FMUL.FTZ R0, R75, UR6 ;  /* 0x000000064b007c20 */ /* 0x000fe20008410000 */
[----:B------:R-:W-:Y:S01]  /*c7a0*/  LOP3.LUT P4, RZ, R87, 0xff00, RZ, 0xc0, !PT ;  /* 0x0000ff0057ff7812 */ /* 0x000fe2000788c0ff */
[----:B------:R-:W-:Y:S01]  /*c7b0*/  FADD.FTZ R73, R83, -R82 ;  /* 0x8000005253497221 */ /* 0x000fe20000010000 */
[----:B------:R-:W-:Y:S01]  /*c7c0*/  ISETP.GE.U32.AND.EX P1, PT, R87, 0x1000000, PT, P1 ;  /* 0x010000005700780c */ /* 0x000fe20003f26110 */
[----:B------:R-:W-:Y:S01]  /*c7d0*/  FADD.FTZ R89, R89, -R88 ;  /* 0x8000005859597221 */ /* 0x000fe20000010000 */
[----:B------:R-:W-:Y:S01]  /*c7e0*/  ISETP.GE.U32.AND.EX P3, PT, R155, 0x1000000, PT, P3 ;  /* 0x010000009b00780c */ /* 0x000fe20003f66130 */
[----:B------:R-:W-:Y:S01]  /*c7f0*/  FADD.FTZ R81, R81, -R108 ;  /* 0x8000006c51517221 */ /* 0x000fe20000010000 */
[----:B------:R-:W-:Y:S01]  /*c800*/  FSEL R77, R0, RZ, P4 ;  /* 0x000000ff004d7208 */ /* 0x000fe20002000000 */
[C---:B------:R-:W-:Y:S01]  /*c810*/  FMUL.FTZ R69, R158.reuse, R69 ;  /* 0x000000459e457220 */ /* 0x040fe20000410000 */
[----:B------:R-:W-:Y:S01]  /*c820*/  LOP3.LUT P4, RZ, R155, 0xff00, RZ, 0xc0, !PT ;  /* 0x0000ff009bff7812 */ /* 0x000fe2000788c0ff */
[----:B------:R-:W-:Y:S01]  /*c830*/  FMUL.FTZ R73, R158, R73 ;  /* 0x000000499e497220 */ /* 0x000fe20000410000 */
[----:B------:R-:W-:-:S02]  /*c840*/  FSEL R80, R68, RZ, P1 ;  /* 0x000000ff44507208 */ /* 0x000fc40000800000 */
[----:B------:R-:W-:Y:S01]  /*c850*/  FSEL R87, R68, RZ, P3 ;  /* 0x000000ff44577208 */ /* 0x000fe20001800000 */
[C---:B------:R-:W-:Y:S01]  /*c860*/  FMUL.FTZ R68, R158.reuse, R89 ;  /* 0x000000599e447220 */ /* 0x040fe20000410000 */
[----:B------:R-:W-:Y:S01]  /*c870*/  FMUL.FTZ R158, R158, R81 ;  /* 0x000000519e9e7220 */ /* 0x000fe20000410000 */
[----:B------:R-:W-:Y:S02]  /*c880*/  F2FP.F16.F32.PACK_AB R70, R75, R70 ;  /* 0x000000464b46723e */ /* 0x000fe400000000ff */
[----:B------:R-:W-:Y:S01]  /*c890*/  FSEL R81, R0, RZ, P4 ;  /* 0x000000ff00517208 */ /* 0x000fe20002000000 */
[----:B------:R-:W-:Y:S01]  /*c8a0*/  FMUL.FTZ R0, R69, UR6 ;  /* 0x0000000645007c20 */ /* 0x000fe20008410000 */
[----:B------:R-:W-:Y:S01]  /*c8b0*/  F2FP.F16.F32.PACK_AB R75, R87, R72 ;  /* 0x00000048574b723e */ /* 0x000fe200000000ff */
[----:B------:R-:W-:Y:S01]  /*c8c0*/  FMUL.FTZ R72, R68, UR6 ;  /* 0x0000000644487c20 */ /* 0x000fe20008410000 */
[----:B------:R-:W-:Y:S02]  /*c8d0*/  LOP3.LUT P1, RZ, R86, 0xff0000, RZ, 0xc0, !PT ;  /* 0x00ff000056ff7812 */ /* 0x000fe4000782c0ff */
[----:B------:R-:W-:-:S02]  /*c8e0*/  LOP3.LUT P4, RZ, R154, 0xff0000, RZ, 0xc0, !PT ;  /* 0x00ff00009aff7812 */ /* 0x000fc4000788c0ff */
[----:B------:R-:W-:Y:S02]  /*c8f0*/  LOP3.LUT P3, RZ, R86, 0xff000000, RZ, 0xc0, !PT ;  /* 0xff00000056ff7812 */ /* 0x000fe4000786c0ff */
[----:B------:R-:W-:Y:S02]  /*c900*/  F2FP.F16.F32.PACK_AB R79, R80, R79 ;  /* 0x0000004f504f723e */ /* 0x000fe400000000ff */
[----:B------:R-:W-:Y:S02]  /*c910*/  F2FP.F16.F32.PACK_AB R78, R77, R78 ;  /* 0x0000004e4d4e723e */ /* 0x000fe400000000ff */
[----:B------:R-:W-:Y:S02]  /*c920*/  F2FP.F16.F32.PACK_AB R69, R68, R69 ;  /* 0x000000454445723e */ /* 0x000fe400000000ff */
[C---:B------:R-:W-:Y:S02]  /*c930*/  FSEL R77, R0.reuse, RZ, P1 ;  /* 0x000000ff004d7208 */ /* 0x040fe40000800000 */
[----:B------:R-:W-:Y:S01]  /*c940*/  FSEL R80, R0, RZ, P4 ;  /* 0x000000ff00507208 */ /* 0x000fe20002000000 */
[C---:B------:R-:W-:Y:S01]  /*c950*/  FMUL.FTZ R0, R73.reuse, UR6 ;  /* 0x0000000649007c20 */ /* 0x040fe20008410000 */
[----:B------:R-:W-:Y:S01]  /*c960*/  F2FP.F16.F32.PACK_AB R68, R73, R158 ;  /* 0x0000009e4944723e */ /* 0x000fe200000000ff */
[----:B------:R-:W-:Y:S01]  /*c970*/  FMUL.FTZ R158, R158, UR6 ;  /* 0x000000069e9e7c20 */ /* 0x000fe20008410000 */
[----:B------:R-:W-:-:S02]  /*c980*/  LOP3.LUT P1, RZ, R154, 0xff000000, RZ, 0xc0, !PT ;  /* 0xff0000009aff7812 */ /* 0x000fc4000782c0ff */
[----:B------:R-:W-:Y:S02]  /*c990*/  FSEL R82, R72, RZ, P3 ;  /* 0x000000ff48527208 */ /* 0x000fe40001800000 */
[C---:B------:R-:W-:Y:S02]  /*c9a0*/  LOP3.LUT P5, RZ, R86.reuse, 0xff00, RZ, 0xc0, !PT ;  /* 0x0000ff0056ff7812 */ /* 0x040fe400078ac0ff */
[----:B------:R-:W-:Y:S02]  /*c9b0*/  LOP3.LUT P6, RZ, R86, 0xff, RZ, 0xc0, !PT ;  /* 0x000000ff56ff7812 */ /* 0x000fe400078cc0ff */
[C---:B------:R-:W-:Y:S02]  /*c9c0*/  LOP3.LUT P4, RZ, R154.reuse, 0xff00, RZ, 0xc0, !PT ;  /* 0x0000ff009aff7812 */ /* 0x040fe4000788c0ff */
[----:B------:R-:W-:Y:S02]  /*c9d0*/  LOP3.LUT P3, RZ, R154, 0xff, RZ, 0xc0, !PT ;  /* 0x000000ff9aff7812 */ /* 0x000fe4000786c0ff */
[----:B------:R-:W-:-:S02]  /*c9e0*/  F2FP.F16.F32.PACK_AB R71, R76, R71 ;  /* 0x000000474c47723e */ /* 0x000fc400000000ff */
[----:B------:R-:W-:Y:S02]  /*c9f0*/  F2FP.F16.F32.PACK_AB R74, R81, R74 ;  /* 0x0000004a514a723e */ /* 0x000fe400000000ff */
        /* <DEDUP_REMOVED lines=10> */
.L_x_1240:
[-CC-:B------:R-:W-:Y:S01]  /*caa0*/  FFMA.FTZ R100, R100, R109.reuse, R108.reuse ;  /* 0x0000006d64647223 */ /* 0x180fe2000001006c */
[-CC-:B------:R-:W-:Y:S01]  /*cab0*/  FFMA.FTZ R98, R98, R109.reuse, R108.reuse ;  /* 0x0000006d62627223 */ /* 0x180fe2000001006c */
[-CC-:B------:R-:W-:Y:S01]  /*cac0*/  FFMA.FTZ R94, R94, R109.reuse, R108.reuse ;  /* 0x0000006d5e5e7223 */ /* 0x180fe2000001006c */
[----:B------:R-:W-:Y:S01]  /*cad0*/  FFMA.FTZ R102, R102, R109, R108 ;  /* 0x0000006d66667223 */ /* 0x000fe2000001006c */
[----:B------:R-:W-:Y:S01]  /*cae0*/  FADD.FTZ R101, R101, -R100 ;  /* 0x8000006465657221 */ /* 0x000fe20000010000 */
[----:B------:R-:W-:Y:S01]  /*caf0*/  FADD.FTZ R99, R99, -R98 ;  /* 0x8000006263637221 */ /* 0x000fe20000010000 */
[----:B------:R-:W-:Y:S01]  /*cb00*/  LOP3.LUT P3, RZ, R87, 0xff0000, RZ, 0xc0, !PT ;  /* 0x00ff000057ff7812 */ /* 0x000fe2000786c0ff */
[----:B------:R-:W-:Y:S01]  /*cb10*/  FADD.FTZ R95, R95, -R94 ;  /* 0x8000005e5f5f7221 */ /* 0x000fe20000010000 */
[C---:B------:R-:W-:Y:S01]  /*cb20*/  FMUL.FTZ R101, R158.reuse, R101 ;  /* 0x000000659e657220 */ /* 0x040fe20000410000 */
[----:B------:R-:W-:Y:S01]  /*cb30*/  FMUL.FTZ R99, R158, R99 ;  /* 0x000000639e637220 */ /* 0x000fe20000410000 */
[----:B------:R-:W-:Y:S01]  /*cb40*/  FADD.FTZ R103, R103, -R102 ;  /* 0x8000006667677221 */ /* 0x000fe20000010000 */
[----:B------:R-:W-:Y:S01]  /*cb50*/  ISETP.GE.U32.AND P1, PT, R86, RZ, PT ;  /* 0x000000ff5600720c */ /* 0x000fe20003f26070 */
[----:B------:R-:W-:Y:S01]  /*cb60*/  FMUL.FTZ R101, R101, UR6 ;  /* 0x0000000665657c20 */ /* 0x000fe20008410000 */
[-CC-:B------:R-:W-:Y:S01]  /*cb70*/  FFMA.FTZ R84, R84, R109.reuse, R108.reuse ;  /* 0x0000006d54547223 */ /* 0x180fe2000001006c */
[--C-:B------:R-:W-:Y:S01]  /*cb80*/  FFMA.FTZ R88, R88, R109, R108.reuse ;  /* 0x0000006d58587223 */ /* 0x100fe2000001006c */
[----:B------:R-:W-:Y:S01]  /*cb90*/  FMUL.FTZ R99, R99, UR6 ;  /* 0x0000000663637c20 */ /* 0x000fe20008410000 */
[C---:B------:R-:W-:Y:S01]  /*cba0*/  FMUL.FTZ R103, R158.reuse, R103 ;  /* 0x000000679e677220 */ /* 0x040fe20000410000 */
[----:B0-----:R-:W-:Y:S01]  /*cbb0*/  FSEL R79, R101, RZ, P3 ;  /* 0x000000ff654f7208 */ /* 0x001fe20001800000 */
[----:B------:R-:W-:Y:S01]  /*cbc0*/  FMUL.FTZ R95, R158, R95 ;  /* 0x0000005f9e5f7220 */ /* 0x000fe20000410000 */
[C---:B------:R-:W-:Y:S01]  /*cbd0*/  ISETP.GE.U32.AND.EX P5, PT, R87.reuse, 0x1000000, PT, P1 ;  /* 0x010000005700780c */ /* 0x040fe20003fa6110 */
[-C--:B------:R-:W-:Y:S01]  /*cbe0*/  FFMA.FTZ R82, R82, R109.reuse, R108 ;  /* 0x0000006d52527223 */ /* 0x080fe2000001006c */
[----:B------:R-:W-:Y:S01]  /*cbf0*/  LOP3.LUT P3, RZ, R87, 0xff00, RZ, 0xc0, !PT ;  /* 0x0000ff0057ff7812 */ /* 0x000fe2000786c0ff */
[----:B------:R-:W-:Y:S01]  /*cc00*/  FADD.FTZ R85, R85, -R84 ;  /* 0x8000005455557221 */ /* 0x000fe20000010000 */
[----:B------:R-:W-:Y:S01]  /*cc10*/  ISETP.GE.U32.AND P1, PT, R154, RZ, PT ;  /* 0x000000ff9a00720c */ /* 0x000fe20003f26070 */
[----:B------:R-:W-:Y:S01]  /*cc20*/  FADD.FTZ R89, R89, -R88 ;  /* 0x8000005859597221 */ /* 0x000fe20000010000 */
[----:B------:R-:W-:Y:S01]  /*cc30*/  FFMA.FTZ R80, R80, R109, R108 ;  /* 0x0000006d50507223 */ /* 0x000fe2000001006c */
[----:B------:R-:W-:Y:S01]  /*cc40*/  FMUL.FTZ R103, R103, UR6 ;  /* 0x0000000667677c20 */ /* 0x000fe20008410000 */
[----:B------:R-:W-:Y:S01]  /*cc50*/  FMUL.FTZ R95, R95, UR6 ;  /* 0x000000065f5f7c20 */ /* 0x000fe20008410000 */
[----:B------:R-:W-:Y:S01]  /*cc60*/  FSEL R73, R99, RZ, P3 ;  /* 0x000000ff63497208 */ /* 0x000fe20001800000 */
[----:B------:R-:W-:Y:S01]  /*cc70*/  FADD.FTZ R83, R83, -R82 ;  /* 0x8000005253537221 */ /* 0x000fe20000010000 */
[----:B------:R-:W-:Y:S01]  /*cc80*/  LOP3.LUT P6, RZ, R155, 0xff0000, RZ, 0xc0, !PT ;  /* 0x00ff00009bff7812 */ /* 0x000fe200078cc0ff */
[C---:B------:R-:W-:Y:S01]  /*cc90*/  FMUL.FTZ R85, R158.reuse, R85 ;  /* 0x000000559e557220 */ /* 0x040fe20000410000 */
[----:B------:R-:W-:Y:S01]  /*cca0*/  LOP3.LUT P4, RZ, R87, 0xff, RZ, 0xc0, !PT ;  /* 0x000000ff57ff7812 */ /* 0x000fe2000788c0ff */
[C---:B------:R-:W-:Y:S01]  /*ccb0*/  FMUL.FTZ R89, R158.reuse, R89 ;  /* 0x000000599e597220 */ /* 0x040fe20000410000 */
[----:B------:R-:W-:Y:S01]  /*ccc0*/  ISETP.GE.U32.AND.EX P1, PT, R155, 0x1000000, PT, P1 ;  /* 0x010000009b00780c */ /* 0x000fe20003f26110 */
[----:B------:R-:W-:Y:S01]  /*ccd0*/  FADD.FTZ R81, R81, -R80 ;  /* 0x8000005051517221 */ /* 0x000fe20000010000 */
[----:B------:R-:W-:Y:S01]  /*cce0*/  LOP3.LUT P3, RZ, R155, 0xff00, RZ, 0xc0, !PT ;  /* 0x0000ff009bff7812 */ /* 0x000fe2000786c0ff */
[C---:B------:R-:W-:Y:S01]  /*ccf0*/  FMUL.FTZ R83, R158.reuse, R83 ;  /* 0x000000539e537220 */ /* 0x040fe20000410000 */
[----:B------:R-:W-:Y:S01]  /*cd00*/  FSEL R0, R103, RZ, P5 ;  /* 0x000000ff67007208 */ /* 0x000fe20002800000 */
[----:B------:R-:W-:Y:S01]  /*cd10*/  FMUL.FTZ R85, R85, UR6 ;  /* 0x0000000655557c20 */ /* 0x000fe20008410000 */
[----:B------:R-:W-:Y:S01]  /*cd20*/  FSEL R75, R101, RZ, P6 ;  /* 0x000000ff654b7208 */ /* 0x000fe20003000000 */
[----:B------:R-:W-:Y:S01]  /*cd30*/  FMUL.FTZ R89, R89, UR6 ;  /* 0x0000000659597c20 */ /* 0x000fe20008410000 */
[----:B------:R-:W-:Y:S01]  /*cd40*/  FSEL R72, R103, RZ, P1 ;  /* 0x000000ff67487208 */ /* 0x000fe20000800000 */
[----:B------:R-:W-:Y:S01]  /*cd50*/  FMUL.FTZ R81, R158, R81 ;  /* 0x000000519e517220 */ /* 0x000fe20000410000 */
[----:B------:R-:W-:Y:S01]  /*cd60*/  FSEL R78, R95, RZ, P4 ;  /* 0x000000ff5f4e7208 */ /* 0x000fe20002000000 */
[----:B------:R-:W-:Y:S01]  /*cd70*/  FMUL.FTZ R83, R83, UR6 ;  /* 0x0000000653537c20 */ /* 0x000fe20008410000 */
[----:B------:R-:W-:Y:S01]  /*cd80*/  FSEL R99, R99, RZ, P3 ;  /* 0x000000ff63637208 */ /* 0x000fe20001800000 */
[----:B------:R-:W-:Y:S01]  /*cd90*/  FMUL.FTZ R81, R81, UR6 ;  /* 0x0000000651517c20 */ /* 0x000fe20008410000 */
[----:B------:R-:W-:-:S02]  /*cda0*/  LOP3.LUT P5, RZ, R155, 0xff, RZ, 0xc0, !PT ;  /* 0x000000ff9bff7812 */ /* 0x000fc400078ac0ff */
[C---:B------:R-:W-:Y:S02]  /*cdb0*/  LOP3.LUT P6, RZ, R86.reuse, 0xff0000, RZ, 0xc0, !PT ;  /* 0x00ff000056ff7812 */ /* 0x040fe400078cc0ff */
[----:B------:R-:W-:Y:S02]  /*cdc0*/  LOP3.LUT P1, RZ, R86, 0xff000000, RZ, 0xc0, !PT ;  /* 0xff00000056ff7812 */ /* 0x000fe4000782c0ff */
[----:B------:R-:W-:Y:S02]  /*cdd0*/  LOP3.LUT P3, RZ, R154, 0xff0000, RZ, 0xc0, !PT ;  /* 0x00ff00009aff7812 */ /* 0x000fe4000786c0ff */
[----:B------:R-:W-:Y:S02]  /*cde0*/  F2FP.F16.F32.PACK_AB R79, R0, R79 ;  /* 0x0000004f004f723e */ /* 0x000fe400000000ff */
[----:B------:R-:W-:Y:S02]  /*cdf0*/  F2FP.F16.F32.PACK_AB R78, R73, R78 ;  /* 0x0000004e494e723e */ /* 0x000fe400000000ff */
[----:B------:R-:W-:-:S02]  /*ce00*/  LOP3.LUT P4, RZ, R86, 0xff00, RZ, 0xc0, !PT ;  /* 0x0000ff0056ff7812 */ /* 0x000fc4000788c0ff */
[----:B------:R-:W-:Y:S02]  /*ce10*/  FSEL R74, R95, RZ, P5 ;  /* 0x000000ff5f4a7208 */ /* 0x000fe40002800000 */
[C---:B------:R-:W-:Y:S02]  /*ce20*/  FSEL R77, R85.reuse, RZ, P6 ;  /* 0x000000ff554d7208 */ /* 0x040fe40003000000 */
[----:B------:R-:W-:Y:S02]  /*ce30*/  FSEL R73, R85, RZ, P3 ;  /* 0x000000ff55497208 */ /* 0x000fe40001800000 */
[----:B------:R-:W-:Y:S02]  /*ce40*/  FSEL R0, R89, RZ, P1 ;  /* 0x000000ff59007208 */ /* 0x000fe40000800000 */
[----:B------:R-:W-:Y:S02]  /*ce50*/  LOP3.LUT P5, RZ, R86, 0xff, RZ, 0xc0, !PT ;  /* 0x000000ff56ff7812 */ /* 0x000fe400078ac0ff */
[----:B------:R-:W-:-:S02]  /*ce60*/  LOP3.LUT P6, RZ, R154, 0xff000000, RZ, 0xc0, !PT ;  /* 0xff0000009aff7812 */ /* 0x000fc400078cc0ff */
[C---:B------:R-:W-:Y:S02]  /*ce70*/  LOP3.LUT P3, RZ, R154.reuse, 0xff00, RZ, 0xc0, !PT ;  /* 0x0000ff009aff7812 */ /* 0x040fe4000786c0ff */
[----:B------:R-:W-:Y:S02]  /*ce80*/  LOP3.LUT P1, RZ, R154, 0xff, RZ, 0xc0, !PT ;  /* 0x000000ff9aff7812 */ /* 0x000fe4000782c0ff */
[----:B------:R-:W-:Y:S02]  /*ce90*/  F2FP.F16.F32.PACK_AB R75, R72, R75 ;  /* 0x0000004b484b723e */ /* 0x000fe400000000ff */
[----:B------:R-:W-:Y:S02]  /*cea0*/  FSEL R85, R83, RZ, P4 ;  /* 0x000000ff53557208 */ /* 0x000fe40002000000 */
[----:B------:R-:W-:Y:S02]  /*ceb0*/  FSEL R80, R89, RZ, P6 ;  /* 0x000000ff59507208 */ /* 0x000fe40003000000 */
[----:B------:R-:W-:-:S02]  /*cec0*/  FSEL R83, R83, RZ, P3 ;  /* 0x000000ff53537208 */ /* 0x000fc40001800000 */
[C---:B------:R-:W-:Y:S02]  /*ced0*/  FSEL R72, R81.reuse, RZ, P1 ;  /* 0x000000ff51487208 */ /* 0x040fe40000800000 */
[----:B------:R-:W-:Y:S02]  /*cee0*/  FSEL R76, R81, RZ, P5 ;  /* 0x000000ff514c7208 */ /* 0x000fe40002800000 */
[----:B------:R-:W-:Y:S02]  /*cef0*/  F2FP.F16.F32.PACK_AB R74, R99, R74 ;  /* 0x0000004a634a723e */ /* 0x000fe400000000ff */
[----:B------:R-:W-:Y:S02]  /*cf00*/  F2FP.F16.F32.PACK_AB R73, R80, R73 ;  /* 0x000000495049723e */ /* 0x000fe400000000ff */
[----:B------:R-:W-:Y:S02]  /*cf10*/  F2FP.F16.F32.PACK_AB R77, R0, R77 ;  /* 0x0000004d004d723e */ /* 0x000fe400000000ff */
[----:B------:R-:W-:-:S02]  /*cf20*/  F2FP.F16.F32.PACK_AB R72, R83, R72 ;  /* 0x000000485348723e */ /* 0x000fc400000000ff */
[----:B------:R-:W-:Y:S01]  /*cf30*/  F2FP.F16.F32.PACK_AB R76, R85, R76 ;  /* 0x0000004c554c723e */ /* 0x000fe200000000ff */
[----:B------:R-:W-:Y:S06]  /*cf40*/  BRA `(.L_x_1239) ;  /* 0x0000000c00c87947 */ /* 0x000fec0003800000 */
.L_x_1236:
[----:B------:R-:W-:Y:S05]  /*cf50*/  @!P1 BRA `(.L_x_1241) ;  /* 0x0000000800049947 */ /* 0x000fea0003800000 */
[----:B------:R-:W-:Y:S05]  /*cf60*/  @!P2 BRA `(.L_x_1242) ;  /* 0x000000040008a947 */ /* 0x000fea0003800000 */
[-CC-:B------:R-:W-:Y:S01]  /*cf70*/  FFMA.FTZ R102, R102, R109.reuse, R108.reuse ;  /* 0x0000006d66667223 */ /* 0x180fe2000001006c */
[-CC-:B------:R-:W-:Y:S01]  /*cf80*/  FFMA.FTZ R94, R94, R109.reuse, R108.reuse ;  /* 0x0000006d5e5e7223 */ /* 0x180fe2000001006c */
[----:B------:R-:W-:Y:S01]  /*cf90*/  FFMA.FTZ R100, R100, R109, R108 ;  /* 0x0000006d64647223 */ /* 0x000fe2000001006c */
[--C-:B0-----:R-:W-:Y:S02]  /*cfa0*/  HADD2.F32 R69, -RZ, R51.reuse.H1_H1 ;  /* 0x30000033ff457230 */ /* 0x101fe40000004100 */
[----:B------:R-:W-:Y:S01]  /*cfb0*/  FADD.FTZ R103, R103, -R102 ;  /* 0x8000006667677221 */ /* 0x000fe20000010000 */
[----:B------:R-:W-:Y:S02]  /*cfc0*/  HADD2.F32 R68, -RZ, R51.H0_H0 ;  /* 0x20000033ff447230 */ /* 0x000fe40000004100 */
[----:B------:R-:W-:Y:S01]  /*cfd0*/  FADD.FTZ R95, R95, -R94 ;  /* 0x8000005e5f5f7221 */ /* 0x000fe20000010000 */
[--C-:B------:R-:W-:Y:S02]  /*cfe0*/  HADD2.F32 R0, -RZ, R50.reuse.H0_H0 ;  /* 0x20000032ff007230 */ /* 0x100fe40000004100 */
[----:B------:R-:W-:Y:S01]  /*cff0*/  FADD.FTZ R101, R101, -R100 ;  /* 0x8000006465657221 */ /* 0x000fe20000010000 */
[----:B------:R-:W-:Y:S01]  /*d000*/  FFMA.FTZ R92, R158, R103, R69 ;  /* 0x000000679e5c7223 */ /* 0x000fe20000010045 */
[----:B------:R-:W-:Y:S01]  /*d010*/  ISETP.GE.U32.AND P1, PT, R86, RZ, PT ;  /* 0x000000ff5600720c */ /* 0x000fe20003f26070 */
[----:B------:R-:W-:Y:S01]  /*d020*/  FFMA.FTZ R98, R98, R109, R108 ;  /* 0x0000006d62627223 */ /* 0x000fe2000001006c */
[C---:B------:R-:W-:Y:S01]  /*d030*/  FFMA.FTZ R71, R158.reuse, R101, R68 ;  /* 0x000000659e477223 */ /* 0x040fe20000010044 */
[----:B------:R-:W-:Y:S01]  /*d040*/  FFMA.FTZ R95, R158, R95, R0 ;  /* 0x0000005f9e5f7223 */ /* 0x000fe20000010000 */
[----:B------:R-:W-:Y:S01]  /*d050*/  FMUL.FTZ R69, R92, UR6 ;  /* 0x000000065c457c20 */ /* 0x000fe20008410000 */
[----:B------:R-:W-:Y:S01]  /*d060*/  ISETP.GE.U32.AND.EX P1, PT, R87, 0x1000000, PT, P1 ;  /* 0x010000005700780c */ /* 0x000fe20003f26110 */
[----:B------:R-:W-:Y:S01]  /*d070*/  FMUL.FTZ R68, R71, UR6 ;  /* 0x0000000647447c20 */ /* 0x000fe20008410000 */
[----:B------:R-:W-:Y:S01]  /*d080*/  FMUL.FTZ R0, R95, UR6 ;  /* 0x000000065f007c20 */ /* 0x000fe20008410000 */
[C---:B------:R-:W-:Y:S01]  /*d090*/  LOP3.LUT P5, RZ, R87.reuse, 0xff0000, RZ, 0xc0, !PT ;  /* 0x00ff000057ff7812 */ /* 0x040fe200078ac0ff */
[-CC-:B------:R-:W-:Y:S01]  /*d0a0*/  FFMA.FTZ R82, R82, R109.reuse, R108.reuse ;  /* 0x0000006d52527223 */ /* 0x180fe2000001006c */
[C---:B------:R-:W-:Y:S01]  /*d0b0*/  LOP3.LUT P4, RZ, R87.reuse, 0xff, RZ, 0xc0, !PT ;  /* 0x000000ff57ff7812 */ /* 0x040fe2000788c0ff */
[-CC-:B------:R-:W-:Y:S01]  /*d0c0*/  FFMA.FTZ R84, R84, R109.reuse, R108.reuse ;  /* 0x0000006d54547223 */ /* 0x180fe2000001006c */
[-CC-:B------:R-:W-:Y:S01]  /*d0d0*/  FFMA.FTZ R88, R88, R109.reuse, R108.reuse ;  /* 0x0000006d58587223 */ /* 0x180fe2000001006c */
[----:B------:R-:W-:Y:S01]  /*d0e0*/  FFMA.FTZ R80, R80, R109, R108 ;  /* 0x0000006d50507223 */ /* 0x000fe2000001006c */
[----:B------:R-:W-:Y:S01]  /*d0f0*/  LOP3.LUT P3, RZ, R87, 0xff00, RZ, 0xc0, !PT ;  /* 0x0000ff0057ff7812 */ /* 0x000fe2000786c0ff */
[----:B------:R-:W-:Y:S01]  /*d100*/  FADD.FTZ R99, R99, -R98 ;  /* 0x8000006263637221 */ /* 0x000fe20000010000 */
[----:B------:R-:W-:Y:S01]  /*d110*/  FSEL R91, R69, RZ, P1 ;  /* 0x000000ff455b7208 */ /* 0x000fe20000800000 */
[----:B------:R-:W-:Y:S01]  /*d120*/  HADD2.F32 R69, -RZ, R50.H1_H1 ;  /* 0x30000032ff457230 */ /* 0x000fe20000004100 */
[----:B------:R-:W-:Y:S01]  /*d130*/  FSEL R90, R68, RZ, P5 ;  /* 0x000000ff445a7208 */ /* 0x000fe20002800000 */
[--C-:B------:R-:W-:Y:S01]  /*d140*/  HADD2.F32 R70, -RZ, R49.reuse.H0_H0 ;  /* 0x20000031ff467230 */ /* 0x100fe20000004100 */
[----:B------:R-:W-:Y:S01]  /*d150*/  FSEL R87, R0, RZ, P4 ;  /* 0x000000ff00577208 */ /* 0x000fe20002000000 */
[----:B------:R-:W-:-:S02]  /*d160*/  HADD2.F32 R76, -RZ, R49.H1_H1 ;  /* 0x30000031ff4c7230 */ /* 0x000fc40000004100 */
[----:B------:R-:W-:Y:S01]  /*d170*/  FADD.FTZ R83, R83, -R82 ;  /* 0x8000005253537221 */ /* 0x000fe20000010000 */
[--C-:B------:R-:W-:Y:S02]  /*d180*/  HADD2.F32 R0, -RZ, R48.reuse.H0_H0 ;  /* 0x20000030ff007230 */ /* 0x100fe40000004100 */
        /* <DEDUP_REMOVED lines=8> */
[----:B------:R-:W-:Y:S01]  /*d210*/  FFMA.FTZ R83, R158, R83, R68 ;  /* 0x000000539e537223 */ /* 0x000fe20000010044 */
[C---:B------:R-:W-:Y:S01]  /*d220*/  F2FP.F16.F32.PACK_AB R70, R78.reuse, R95 ;  /* 0x0000005f4e46723e */ /* 0x040fe200000000ff */
[----:B------:R-:W-:Y:S01]  /*d230*/  FMUL.FTZ R79, R78, UR6 ;  /* 0x000000064e4f7c20 */ /* 0x000fe20008410000 */
[----:B------:R-:W-:Y:S01]  /*d240*/  FMUL.FTZ R77, R69, UR6 ;  /* 0x00000006454d7c20 */ /* 0x000fe20008410000 */
        /* <DEDUP_REMOVED lines=20> */
.L_x_1242:
        /* <DEDUP_REMOVED lines=15> */
[C---:B------:R-:W-:Y:S01]  /*d480*/  ISETP.GE.U32.AND.EX P1, PT, R87.reuse, 0x1000000, PT, P1 ;  /* 0x010000005700780c */ /* 0x040fe20003f26110 */
        /* <DEDUP_REMOVED lines=13> */
[----:B------:R-:W-:Y:S01]  /*d560*/  FADD.FTZ R99, R99, -R98 ;  /* 0x8000006263637221 */ /* 0x000fe20000010000 */
[----:B------:R-:W-:Y:S01]  /*d570*/  FSEL R87, R0, RZ, P4 ;  /* 0x000000ff00577208 */ /* 0x000fe20002000000 */
[----:B------:R-:W-:-:S02]  /*d580*/  HADD2.F32 R78, -RZ, R49.H0_H0 ;  /* 0x20000031ff4e7230 */ /* 0x000fc40000004100 */
[----:B------:R-:W-:Y:S01]  /*d590*/  FADD.FTZ R83, R83, -R82 ;  /* 0x8000005253537221 */ /* 0x000fe20000010000 */
[----:B------:R-:W-:Y:S02]  /*d5a0*/  HADD2.F32 R80, -RZ, R49.H1_H1 ;  /* 0x30000031ff507230 */ /* 0x000fe40000004100 */
[----:B------:R-:W-:Y:S01]  /*d5b0*/  FADD.FTZ R85, R85, -R84 ;  /* 0x8000005455557221 */ /* 0x000fe20000010000 */
[--C-:B------:R-:W-:Y:S02]  /*d5c0*/  HADD2.F32 R0, -RZ, R48.reuse.H0_H0 ;  /* 0x20000030ff007230 */ /* 0x100fe40000004100 */
[----:B------:R-:W-:Y:S01]  /*d5d0*/  FADD.FTZ R89, R89, -R88 ;  /* 0x8000005859597221 */ /* 0x000fe20000010000 */
[----:B------:R-:W-:Y:S02]  /*d5e0*/  HADD2.F32 R76, -RZ, R48.H1_H1 ;  /* 0x30000030ff4c7230 */ /* 0x000fe40000004100 */
[C---:B------:R-:W-:Y:S01]  /*d5f0*/  FFMA.FTZ R77, R158.reuse, R99, R77 ;  /* 0x000000639e4d7223 */ /* 0x040fe2000001004d */
[C---:B------:R-:W-:Y:S01]  /*d600*/  FFMA.FTZ R78, R158.reuse, R85, R78 ;  /* 0x000000559e4e7223 */ /* 0x040fe2000001004e */
[C---:B------:R-:W-:Y:S01]  /*d610*/  FFMA.FTZ R80, R158.reuse, R89, R80 ;  /* 0x000000599e507223 */ /* 0x040fe20000010050 */
[C---:B------:R-:W-:Y:S01]  /*d620*/  FFMA.FTZ R0, R158.reuse, R81, R0 ;  /* 0x000000519e007223 */ /* 0x040fe20000010000 */
[----:B------:R-:W-:Y:S01]  /*d630*/  FFMA.FTZ R76, R158, R83, R76 ;  /* 0x000000539e4c7223 */ /* 0x000fe2000001004c */
[----:B------:R-:W-:Y:S01]  /*d640*/  FMUL.FTZ R77, R77, UR6 ;  /* 0x000000064d4d7c20 */ /* 0x000fe20008410000 */
[----:B------:R-:W-:Y:S01]  /*d650*/  FMUL.FTZ R78, R78, UR6 ;  /* 0x000000064e4e7c20 */ /* 0x000fe20008410000 */
        /* <DEDUP_REMOVED lines=17> */
.L_x_1241:
[----:B------:R-:W-:Y:S05]  /*d770*/  @!P2 BRA `(.L_x_1243) ;  /* 0x0000000000e8a947 */ /* 0x000fea0003800000 */
[-CC-:B------:R-:W-:Y:S01]  /*d780*/  FFMA.FTZ R94, R94, R109.reuse, R108.reuse ;  /* 0x0000006d5e5e7223 */ /* 0x180fe2000001006c */
[-CC-:B------:R-:W-:Y:S01]  /*d790*/  FFMA.FTZ R102, R102, R109.reuse, R108.reuse ;  /* 0x0000006d66667223 */ /* 0x180fe2000001006c */
[-C--:B------:R-:W-:Y:S01]  /*d7a0*/  FFMA.FTZ R100, R100, R109.reuse, R108 ;  /* 0x0000006d64647223 */ /* 0x080fe2000001006c */
[----:B------:R-:W-:Y:S01]  /*d7b0*/  ISETP.GE.U32.AND P1, PT, R86, RZ, PT ;  /* 0x000000ff5600720c */ /* 0x000fe20003f26070 */
[----:B------:R-:W-:Y:S01]  /*d7c0*/  FADD.FTZ R95, R95, -R94 ;  /* 0x8000005e5f5f7221 */ /* 0x000fe20000010000 */
[----:B------:R-:W-:Y:S01]  /*d7d0*/  FADD.FTZ R103, R103, -R102 ;  /* 0x8000006667677221 */ /* 0x000fe20000010000 */
[----:B------:R-:W-:Y:S01]  /*d7e0*/  FADD.FTZ R101, R101, -R100 ;  /* 0x8000006465657221 */ /* 0x000fe20000010000 */
[--C-:B------:R-:W-:Y:S01]  /*d7f0*/  FFMA.FTZ R84, R84, R109, R108.reuse ;  /* 0x0000006d54547223 */ /* 0x100fe2000001006c */
[C---:B0-----:R-:W-:Y:S01]  /*d800*/  FMUL.FTZ R70, R158.reuse, R95 ;  /* 0x0000005f9e467220 */ /* 0x041fe20000410000 */
[----:B------:R-:W-:Y:S01]  /*d810*/  FMUL.FTZ R76, R158, R103 ;  /* 0x000000679e4c7220 */ /* 0x000fe20000410000 */
[--C-:B------:R-:W-:Y:S01]  /*d820*/  FFMA.FTZ R88, R88, R109, R108.reuse ;  /* 0x0000006d58587223 */ /* 0x100fe2000001006c */
[----:B------:R-:W-:Y:S01]  /*d830*/  FMUL.FTZ R71, R158, R101 ;  /* 0x000000659e477220 */ /* 0x000fe20000410000 */
[-CC-:B------:R-:W-:Y:S01]  /*d840*/  FFMA.FTZ R82, R82, R109.reuse, R108.reuse ;  /* 0x0000006d52527223 */ /* 0x180fe2000001006c */
[-CC-:B------:R-:W-:Y:S01]  /*d850*/  FFMA.FTZ R98, R98, R109.reuse, R108.reuse ;  /* 0x0000006d62627223 */ /* 0x180fe2000001006c */
[----:B------:R-:W-:Y:S01]  /*d860*/  FFMA.FTZ R80, R80, R109, R108 ;  /* 0x0000006d50507223 */ /* 0x000fe2000001006c */
[----:B------:R-:W-:Y:S01]  /*d870*/  FMUL.FTZ R69, R76, UR6 ;  /* 0x000000064c457c20 */ /* 0x000fe20008410000 */
[----:B------:R-:W-:Y:S01]  /*d880*/  FMUL.FTZ R0, R70, UR6 ;  /* 0x0000000646007c20 */ /* 0x000fe20008410000 */
[----:B------:R-:W-:Y:S01]  /*d890*/  LOP3.LUT P4, RZ, R87, 0xff, RZ, 0xc0, !PT ;  /* 0x000000ff57ff7812 */ /* 0x000fe2000788c0ff */
[----:B------:R-:W-:Y:S01]  /*d8a0*/  FMUL.FTZ R68, R71, UR6 ;  /* 0x0000000647447c20 */ /* 0x000fe20008410000 */
[----:B------:R-:W-:Y:S01]  /*d8b0*/  ISETP.GE.U32.AND.EX P1, PT, R87, 0x1000000, PT, P1 ;  /* 0x010000005700780c */ /* 0x000fe20003f26110 */
[----:B------:R-:W-:Y:S01]  /*d8c0*/  FADD.FTZ R85, R85, -R84 ;  /* 0x8000005455557221 */ /* 0x000fe20000010000 */
[----:B------:R-:W-:Y:S01]  /*d8d0*/  FADD.FTZ R89, R89, -R88 ;  /* 0x8000005859597221 */ /* 0x000fe20000010000 */
[----:B------:R-:W-:Y:S01]  /*d8e0*/  LOP3.LUT P5, RZ, R87, 0xff0000, RZ, 0xc0, !PT ;  /* 0x00ff000057ff7812 */ /* 0x000fe200078ac0ff */
[----:B------:R-:W-:Y:S01]  /*d8f0*/  FADD.FTZ R83, R83, -R82 ;  /* 0x8000005253537221 */ /* 0x000fe20000010000 */
        /* <DEDUP_REMOVED lines=8> */
[C---:B------:R-:W-:Y:S01]  /*d980*/  FMUL.FTZ R99, R158.reuse, R99 ;  /* 0x000000639e637220 */ /* 0x040fe20000410000 */
[----:B------:R-:W-:Y:S01]  /*d990*/  FMUL.FTZ R68, R158, R81 ;  /* 0x000000519e447220 */ /* 0x000fe20000410000 */
[----:B------:R-:W-:Y:S01]  /*d9a0*/  F2FP.F16.F32.PACK_AB R71, R76, R71 ;  /* 0x000000474c47723e */ /* 0x000fe200000000ff */
[----:B------:R-:W-:Y:S01]  /*d9b0*/  FMUL.FTZ R76, R69, UR6 ;  /* 0x00000006454c7c20 */ /* 0x000fe20008410000 */
[C---:B------:R-:W-:Y:S01]  /*d9c0*/  F2FP.F16.F32.PACK_AB R69, R0.reuse, R69 ;  /* 0x000000450045723e */ /* 0x040fe200000000ff */
[----:B------:R-:W-:Y:S01]  /*d9d0*/  FMUL.FTZ R77, R0, UR6 ;  /* 0x00000006004d7c20 */ /* 0x000fe20008410000 */
[----:B------:R-:W-:Y:S01]  /*d9e0*/  FMUL.FTZ R0, R68, UR6 ;  /* 0x0000000644007c20 */ /* 0x000fe20008410000 */
[C---:B------:R-:W-:Y:S01]  /*d9f0*/  F2FP.F16.F32.PACK_AB R70, R99.reuse, R70 ;  /* 0x000000466346723e */ /* 0x040fe200000000ff */
[----:B------:R-:W-:Y:S01]  /*da00*/  FMUL.FTZ R99, R99, UR6 ;  /* 0x0000000663637c20 */ /* 0x000fe20008410000 */
[C---:B------:R-:W-:Y:S01]  /*da10*/  F2FP.F16.F32.PACK_AB R68, R83.reuse, R68 ;  /* 0x000000445344723e */ /* 0x040fe200000000ff */
        /* <DEDUP_REMOVED lines=16> */
.L_x_1243:
        /* <DEDUP_REMOVED lines=52> */
[----:B------:R-:W-:-:S07]  /*de60*/  F2FP.F16.F32.PACK_AB R76, R83, R76 ;  /* 0x0000004c534c723e */ /* 0x000fce00000000ff */
.L_x_1239:
        /* <DEDUP_REMOVED lines=13> */
.L_x_1202:
        /* <DEDUP_REMOVED lines=80> */
.L_x_1201:
[----:B------:R-:W-:Y:S05]  /*e440*/  BSYNC B0 ;  /* 0x0000000000007941 */ /* 0x000fea0003800000 */
.L_x_1200:
        /* <DEDUP_REMOVED lines=153> */
[----:B------:R-:W-:Y:S01]  /*ede0*/  IADD3.X R5, PT, PT, RZ, RZ, RZ, P0, !PT ;  /* 0x000000ffff057210 */ /* 0x000fe200007fe4ff */
[----:B--2---:R-:W-:Y:S02]  /*edf0*/  FADD.FTZ R0, RZ, R0 ;  /* 0x00000000ff007221 */ /* 0x004fe40000010000 */
[----:B------:R-:W2:Y:S01]  /*ee00*/  LDS R10, [R28+0xe00] ;  /* 0x000e00001c0a7984 */ /* 0x000ea20000000800 */
[----:B------:R-:W-:Y:S01]  /*ee10*/  SHF.L.U64.HI R5, R2, 0x2, R5 ;  /* 0x0000000202057819 */ /* 0x000fe20000010205 */
[----:B---3--:R-:W-:Y:S02]  /*ee20*/  FADD.FTZ R0, R0, R13 ;  /* 0x0000000d00007221 */ /* 0x008fe40000010000 */
        /* <DEDUP_REMOVED lines=68> */
.L_x_1203:
        /* <DEDUP_REMOVED lines=8> */
.L_x_1246:
[----:B------:R-:W-:Y:S05]  /*f2f0*/  BSYNC B2 ;  /* 0x0000000000027941 */ /* 0x000fea0003800000 */
.L_x_1245:
        /* <DEDUP_REMOVED lines=8> */
.L_x_1247:
[----:B------:R-:W-:Y:S01]  /*f380*/  HFMA2 R219, -RZ, RZ, 0, 1.1920928955078125e-07 ;  /* 0x00000002ffdb7431 */ /* 0x000fe200000001ff */
[----:B------:R-:W-:Y:S01]  /*f390*/  MOV R220, R108 ;  /* 0x0000006c00dc7202 */ /* 0x000fe20000000f00 */
[----:B------:R-:W-:-:S07]  /*f3a0*/  FADD.FTZ R109, R109, R224 ;  /* 0x000000e06d6d7221 */ /* 0x000fce0000010000 */
[----:B------:R-:W-:Y:S05]  /*f3b0*/  WARPSYNC.COLLECTIVE R217, `(.L_x_1248) ;  /* 0x00000000d9087348 */ /* 0x000fea0003c00000 */
[----:B------:R0:W1:Y:S02]  /*f3c0*/  SHFL.BFLY P4, R224, R220, R219, R218 ;  /* 0x0c0000dbdce07389 */ /* 0x00006400000800da */
[----:B01----:R-:W-:Y:S05]  /*f3d0*/  ENDCOLLECTIVE ;  /* 0x000000000000791b */ /* 0x003fea0003800000 */
.L_x_1248:
[----:B------:R-:W-:Y:S01]  /*f3e0*/  MOV R220, R109 ;  /* 0x0000006d00dc7202 */ /* 0x000fe20000000f00 */
[----:B------:R-:W-:-:S07]  /*f3f0*/  FADD.FTZ R108, R108, R224 ;  /* 0x000000e06c6c7221 */ /* 0x000fce0000010000 */
[----:B------:R-:W-:Y:S05]  /*f400*/  WARPSYNC.COLLECTIVE R217, `(.L_x_1249) ;  /* 0x00000000d9087348 */ /* 0x000fea0003c00000 */
[----:B------:R0:W1:Y:S02]  /*f410*/  SHFL.BFLY P4, R224, R220, R219, R218 ;  /* 0x0c0000dbdce07389 */ /* 0x00006400000800da */
[----:B01----:R-:W-:Y:S05]  /*f420*/  ENDCOLLECTIVE ;  /* 0x000000000000791b */ /* 0x003fea0003800000 */
.L_x_1249:
[----:B------:R-:W-:Y:S01]  /*f430*/  HFMA2 R219, -RZ, RZ, 0, 2.384185791015625e-07 ;  /* 0x00000004ffdb7431 */ /* 0x000fe200000001ff */
[----:B------:R-:W-:Y:S01]  /*f440*/  MOV R220, R108 ;  /* 0x0000006c00dc7202 */ /* 0x000fe20000000f00 */
[----:B------:R-:W-:-:S07]  /*f450*/  FADD.FTZ R109, R109, R224 ;  /* 0x000000e06d6d7221 */ /* 0x000fce0000010000 */
[----:B------:R-:W-:Y:S05]  /*f460*/  WARPSYNC.COLLECTIVE R217, `(.L_x_1250) ;  /* 0x00000000d9087348 */ /* 0x000fea0003c00000 */
[----:B------:R0:W1:Y:S02]  /*f470*/  SHFL.BFLY P4, R224, R220, R219, R218 ;  /* 0x0c0000dbdce07389 */ /* 0x00006400000800da */
[----:B01----:R-:W-:Y:S05]  /*f480*/  ENDCOLLECTIVE ;  /* 0x000000000000791b */ /* 0x003fea0003800000 */
.L_x_1250:
[----:B------:R-:W-:Y:S01]  /*f490*/  MOV R220, R109 ;  /* 0x0000006d00dc7202 */ /* 0x000fe20000000f00 */
[----:B------:R-:W-:-:S07]  /*f4a0*/  FADD.FTZ R108, R108, R224 ;  /* 0x000000e06c6c7221 */ /* 0x000fce0000010000 */
[----:B------:R-:W-:Y:S05]  /*f4b0*/  WARPSYNC.COLLECTIVE R217, `(.L_x_1251) ;  /* 0x00000000d9087348 */ /* 0x000fea0003c00000 */
[----:B------:R0:W1:Y:S02]  /*f4c0*/  SHFL.BFLY P4, R224, R220, R219, R218 ;  /* 0x0c0000dbdce07389 */ /* 0x00006400000800da */
[----:B01----:R-:W-:Y:S05]  /*f4d0*/  ENDCOLLECTIVE ;  /* 0x000000000000791b */ /* 0x003fea0003800000 */
.L_x_1251:
[----:B------:R-:W-:Y:S01]  /*f4e0*/  HFMA2 R219, -RZ, RZ, 0, 4.76837158203125e-07 ;  /* 0x00000008ffdb7431 */ /* 0x000fe200000001ff */
[----:B------:R-:W-:Y:S01]  /*f4f0*/  MOV R220, R108 ;  /* 0x0000006c00dc7202 */ /* 0x000fe20000000f00 */
[----:B------:R-:W-:-:S07]  /*f500*/  FADD.FTZ R109, R109, R224 ;  /* 0x000000e06d6d7221 */ /* 0x000fce0000010000 */
[----:B------:R-:W-:Y:S05]  /*f510*/  WARPSYNC.COLLECTIVE R217, `(.L_x_1252) ;  /* 0x00000000d9087348 */ /* 0x000fea0003c00000 */
[----:B------:R0:W1:Y:S02]  /*f520*/  SHFL.BFLY P4, R224, R220, R219, R218 ;  /* 0x0c0000dbdce07389 */ /* 0x00006400000800da */
[----:B01----:R-:W-:Y:S05]  /*f530*/  ENDCOLLECTIVE ;  /* 0x000000000000791b */ /* 0x003fea0003800000 */
.L_x_1252:
[----:B------:R-:W-:Y:S01]  /*f540*/  MOV R220, R109 ;  /* 0x0000006d00dc7202 */ /* 0x000fe20000000f00 */
[----:B------:R-:W-:-:S07]  /*f550*/  FADD.FTZ R108, R108, R224 ;  /* 0x000000e06c6c7221 */ /* 0x000fce0000010000 */
[----:B------:R-:W-:Y:S05]  /*f560*/  WARPSYNC.COLLECTIVE R217, `(.L_x_1253) ;  /* 0x00000000d9087348 */ /* 0x000fea0003c00000 */
[----:B------:R0:W1:Y:S02]  /*f570*/  SHFL.BFLY P4, R224, R220, R219, R218 ;  /* 0x0c0000dbdce07389 */ /* 0x00006400000800da */
[----:B01----:R-:W-:Y:S05]  /*f580*/  ENDCOLLECTIVE ;  /* 0x000000000000791b */ /* 0x003fea0003800000 */
.L_x_1253:
[----:B------:R-:W-:Y:S01]  /*f590*/  HFMA2 R219, -RZ, RZ, 0, 9.5367431640625e-07 ;  /* 0x00000010ffdb7431 */ /* 0x000fe200000001ff */
[----:B------:R-:W-:Y:S01]  /*f5a0*/  MOV R220, R108 ;  /* 0x0000006c00dc7202 */ /* 0x000fe20000000f00 */
[----:B------:R-:W-:-:S07]  /*f5b0*/  FADD.FTZ R109, R109, R224 ;  /* 0x000000e06d6d7221 */ /* 0x000fce0000010000 */
[----:B------:R-:W-:Y:S05]  /*f5c0*/  WARPSYNC.COLLECTIVE R217, `(.L_x_1254) ;  /* 0x00000000d9087348 */ /* 0x000fea0003c00000 */
[----:B------:R0:W1:Y:S02]  /*f5d0*/  SHFL.BFLY P4, R224, R220, R219, R218 ;  /* 0x0c0000dbdce07389 */ /* 0x00006400000800da */
[----:B01----:R-:W-:Y:S05]  /*f5e0*/  ENDCOLLECTIVE ;  /* 0x000000000000791b */ /* 0x003fea0003800000 */
.L_x_1254:
[----:B------:R-:W-:Y:S02]  /*f5f0*/  MOV R220, R109 ;  /* 0x0000006d00dc7202 */ /* 0x000fe40000000f00 */
[----:B------:R-:W-:-:S07]  /*f600*/  MOV R216, R224 ;  /* 0x000000e000d87202 */ /* 0x000fce0000000f00 */
[----:B------:R-:W-:Y:S05]  /*f610*/  WARPSYNC.COLLECTIVE R217, `(.L_x_1255) ;  /* 0x00000000d9087348 */ /* 0x000fea0003c00000 */
[----:B------:R0:W1:Y:S02]  /*f620*/  SHFL.BFLY P4, R224, R220, R219, R218 ;  /* 0x0c0000dbdce07389 */ /* 0x00006400000800da */
[----:B01----:R-:W-:Y:S05]  /*f630*/  ENDCOLLECTIVE ;  /* 0x000000000000791b */ /* 0x003fea0003800000 */
.L_x_1255:
[----:B------:R-:W-:Y:S01]  /*f640*/  MOV R217, R224 ;  /* 0x000000e000d97202 */ /* 0x000fe20000000f00 */
[----:B------:R-:W-:Y:S06]  /*f650*/  BRA `(.L_x_1256) ;  /* 0xffffff30008c7947 */ /* 0x000fec000383ffff */
.L_x_1257:
        /* <DEDUP_REMOVED lines=10> */
.L_x_7089:


//--------------------- .text._ZN10layer_norm31ln_parallel_residual_bwd_kernelINS_13Kernel_traitsIf13__nv_bfloat16S2_S2_fjLj1280ELj1ELj4ELj1ELj16ENS_18Kernel_traits_baseILj1280EfS2_S2_S2_fjLj128EEEEELb0ELb0ELb0EEEvNS_9BwdParamsE --------------------------
	.section	.text._ZN10layer_norm31ln_parallel_residual_bwd_kernelINS_13Kernel_traitsIf13__nv_bfloat16S2_S2_fjLj1280ELj1ELj4ELj1ELj16ENS_18Kernel_traits_baseILj1280EfS2_S2_S2_fjLj128EEEEELb0ELb0ELb0EEEvNS_9BwdParamsE,"ax",@progbits
	.align	128
        .global         _ZN10layer_norm31ln_parallel_residual_bwd_kernelINS_13Kernel_traitsIf13__nv_bfloat16S2_S2_fjLj1280ELj1ELj4ELj1ELj16ENS_18Kernel_traits_baseILj1280EfS2_S2_S2_fjLj128EEEEELb0ELb0ELb0EEEvNS_9BwdParamsE
        .type           _ZN10layer_norm31ln_parallel_residual_bwd_kernelINS_13Kernel_traitsIf13__nv_bfloat16S2_S2_fjLj1280ELj1ELj4ELj1ELj16ENS_18Kernel_traits_baseILj1280EfS2_S2_S2_fjLj128EEEEELb0ELb0ELb0EEEvNS_9BwdParamsE,@function
        .size           _ZN10layer_norm31ln_parallel_residual_bwd_kernelINS_13Kernel_traitsIf13__nv_bfloat16S2_S2_fjLj1280ELj1ELj4ELj1ELj16ENS_18Kernel_traits_baseILj1280EfS2_S2_S2_fjLj128EEEEELb0ELb0ELb0EEEvNS_9BwdParamsE,(.L_x_7090 - _ZN10layer_norm31ln_parallel_residual_bwd_kernelINS_13Kernel_traitsIf13__nv_bfloat16S2_S2_fjLj1280ELj1ELj4ELj1ELj16ENS_18Kernel_traits_baseILj1280EfS2_S2_S2_fjLj128EEEEELb0ELb0ELb0EEEvNS_9BwdParamsE)
        .other          _ZN10layer_norm31ln_parallel_residual_bwd_kernelINS_13Kernel_traitsIf13__nv_bfloat16S2_S2_fjLj1280ELj1ELj4ELj1ELj16ENS_18Kernel_traits_baseILj1280EfS2_S2_S2_fjLj128EEEEELb0ELb0ELb0EEEvNS_9BwdParamsE,@"STO_CUDA_ENTRY STV_DEFAULT"
_ZN10layer_norm31ln_parallel_residual_bwd_kernelINS_13Kernel_traitsIf13__nv_bfloat16S2_S2_fjLj1280ELj1ELj4ELj1ELj16ENS_18Kernel_traits_baseILj1280EfS2_S2_S2_fjLj128EEEEELb0ELb0ELb0EEEvNS_9BwdParamsE:
.text._ZN10layer_norm31ln_parallel_residual_bwd_kernelINS_13Kernel_traitsIf13__nv_bfloat16S2_S2_fjLj1280ELj1ELj4ELj1ELj16ENS_18Kernel_traits_baseILj1280EfS2_S2_S2_fjLj128EEEEELb0ELb0ELb0EEEvNS_9BwdParamsE:
[----:B------:R-:W0:Y:S01]  /*0000*/  LDC R1, c[0x0][0x37c] ;  /* 0x0000df00ff017b82 */ /* 0x000e220000000800 */
[----:B------:R-:W1:Y:S01]  /*0010*/  LDCU UR4, c[0x0][0x388] ;  /* 0x00007100ff0477ac */ /* 0x000e620008000800 */
[----:B0-----:R-:W-:Y:S01]  /*0020*/  IADD3 R1, PT, PT, R1, -0x1d8, RZ ;  /* 0xfffffe2801017810 */ /* 0x001fe20007ffe0ff */
[----:B------:R-:W0:Y:S05]  /*0030*/  S2R R0, SR_TID.X ;  /* 0x0000000000007919 */ /* 0x000e2a0000002100 */
[----:B------:R-:W2:Y:S01]  /*0040*/  LDC.64 R2, c[0x0][0x3d0] ;  /* 0x0000f400ff027b82 */ /* 0x000ea20000000a00 */
[----:B------:R-:W3:Y:S01]  /*0050*/  LDCU.64 UR10, c[0x0][0x358] ;  /* 0x00006b00ff0a77ac */ /* 0x000ee20008000a00 */
[----:B------:R-:W4:Y:S06]  /*0060*/  LDCU UR5, c[0x0][0x384] ;  /* 0x00007080ff0577ac */ /* 0x000f2c0008000800 */
[----:B------:R-:W5:Y:S01]  /*0070*/  LDC.64 R4, c[0x0][0x3d8] ;  /* 0x0000f600ff047b82 */ /* 0x000f620000000a00 */
[----:B------:R-:W0:Y:S01]  /*0080*/  LDCU UR24, c[0x0][0x388] ;  /* 0x00007100ff1877ac */ /* 0x000e220008000800 */
[----:B------:R-:W0:Y:S01]  /*0090*/  LDCU.U8 UR15, c[0x0][0x410] ;  /* 0x00008200ff0f77ac */ /* 0x000e220008000000 */
[----:B-1----:R-:W-:-:S05]  /*00a0*/  MOV R8, UR4 ;  /* 0x0000000400087c02 */ /* 0x002fca0008000f00 */
[----:B------:R-:W1:Y:S01]  /*00b0*/  LDC.64 R14, c[0x0][0x3d0] ;  /* 0x0000f400ff0e7b82 */ /* 0x000e620000000a00 */
[----:B------:R-:W1:Y:S01]  /*00c0*/  LDCU UR14, c[0x0][0x400] ;  /* 0x00008000ff0e77ac */ /* 0x000e620008000800 */
[----:B------:R-:W-:Y:S01]  /*00d0*/  SHF.R.S32.HI R6, RZ, 0x1f, R8 ;  /* 0x0000001fff067819 */ /* 0x000fe20000011408 */
[----:B------:R3:W-:Y:S01]  /*00e0*/  STL [R1+0x1d0], R8 ;  /* 0x0001d00801007387 */ /* 0x0007e20000100800 */
[----:B------:R-:W1:Y:S02]  /*00f0*/  LDCU.64 UR6, c[0x0][0x470] ;  /* 0x00008e00ff0677ac */ /* 0x000e640008000a00 */
[----:B------:R-:W-:Y:S01]  /*0100*/  LEA.HI R6, R6, R8, RZ, 0x3 ;  /* 0x0000000806067211 */ /* 0x000fe200078f18ff */
[----:B------:R1:W4:Y:S01]  /*0110*/  LDL.64 R104, [R1+0x1c0] ;  /* 0x0001c00001687983 */ /* 0x0003220000100a00 */
[----:B------:R-:W1:Y:S01]  /*0120*/  LDC.64 R16, c[0x0][0x3d8] ;  /* 0x0000f600ff107b82 */ /* 0x000e620000000a00 */
[----:B------:R-:W1:Y:S02]  /*0130*/  LDCU.64 UR12, c[0x0][0x438] ;  /* 0x00008700ff0c77ac */ /* 0x000e640008000a00 */
[----:B------:R1:W4:Y:S01]  /*0140*/  LDL.64 R106, [R1+0x1c8] ;  /* 0x0001c800016a7983 */ /* 0x0003220000100a00 */
[----:B------:R-:W1:Y:S01]  /*0150*/  LDCU.64 UR8, c[0x0][0x478] ;  /* 0x00008f00ff0877ac */ /* 0x000e620008000a00 */
[----:B0-----:R-:W-:-:S02]  /*0160*/  LOP3.LUT R7, R0, 0x1f, RZ, 0xc, !PT ;  /* 0x0000001f00077812 */ /* 0x001fc400078e0cff */
[----:B------:R0:W4:Y:S01]  /*0170*/  LDL.64 R100, [R1+0x1b0] ;  /* 0x0001b00001647983 */ /* 0x0001220000100a00 */
[----:B---3--:R-:W3:Y:S01]  /*0180*/  LDC.64 R8, c[0x0][0x3d8] ;  /* 0x0000f600ff087b82 */ /* 0x008ee20000000a00 */
[----:B------:R-:W-:Y:S02]  /*0190*/  LOP3.LUT R10, R0, 0x1f, RZ, 0xc0, !PT ;  /* 0x0000001f000a7812 */ /* 0x000fe400078ec0ff */
[----:B------:R0:W4:Y:S01]  /*01a0*/  LDL.64 R102, [R1+0x1b8] ;  /* 0x0001b80001667983 */ /* 0x0001220000100a00 */
[----:B------:R-:W-:Y:S02]  /*01b0*/  LEA.HI.SX32 R252, R6, R7, 0x1d ;  /* 0x0000000706fc7211 */ /* 0x000fe400078feaff */
[----:B------:R-:W-:Y:S01]  /*01c0*/  MOV R27, R10 ;  /* 0x0000000a001b7202 */ /* 0x000fe20000000f00 */
[----:B------:R0:W4:Y:S01]  /*01d0*/  LDL.64 R96, [R1+0x1a0] ;  /* 0x0001a00001607983 */ /* 0x0001220000100a00 */
[----:B------:R-:W0:Y:S01]  /*01e0*/  LDC.64 R6, c[0x0][0x3d0] ;  /* 0x0000f400ff067b82 */ /* 0x000e220000000a00 */
[----:B------:R-:W-:-:S02]  /*01f0*/  ISETP.GE.U32.AND P3, PT, R252, 0x20, PT ;  /* 0x00000020fc00780c */ /* 0x000fc40003f66070 */
[----:B------:R0:W4:Y:S01]  /*0200*/  LDL.64 R98, [R1+0x1a8] ;  /* 0x0001a80001627983 */ /* 0x0001220000100a00 */
[----:B------:R-:W-:-:S03]  /*0210*/  ISETP.GE.U32.AND P0, PT, R252, 0x40, PT ;  /* 0x00000040fc00780c */ /* 0x000fc60003f06070 */
[----:B------:R0:W4:Y:S01]  /*0220*/  LDL.64 R92, [R1+0x190] ;  /* 0x00019000015c7983 */ /* 0x0001220000100a00 */
[----:B------:R-:W1:Y:S03]  /*0230*/  LDC.64 R18, c[0x0][0x3d0] ;  /* 0x0000f400ff127b82 */ /* 0x000e660000000a00 */
[----:B------:R0:W4:Y:S04]  /*0240*/  LDL.64 R94, [R1+0x198] ;  /* 0x00019800015e7983 */ /* 0x0001280000100a00 */
        /* <DEDUP_REMOVED lines=34> */
[----:B------:R0:W4:Y:S01]  /*0470*/  LDL.64 R30, [R1+0x98] ;  /* 0x00009800011e7983 */ /* 0x0001220000100a00 */
[----:B--2---:R-:W-:Y:S01]  /*0480*/  @P3 IMAD.WIDE.U32 R2, R27, 0x20, R2 ;  /* 0x000000201b023825 */ /* 0x004fe200078e0002 */
[----:B------:R-:W-:-:S03]  /*0490*/  ISETP.GE.U32.AND P1, PT, R252, 0x60, PT ;  /* 0x00000060fc00780c */ /* 0x000fc60003f26070 */
[C---:B-----5:R-:W-:Y:S01]  /*04a0*/  @P3 IMAD.WIDE.U32 R4, R27.reuse, 0x20, R4 ;  /* 0x000000201b043825 */ /* 0x060fe200078e0004 */
[----:B------:R-:W-:-:S05]  /*04b0*/  @P3 LOP3.LUT R27, R27, 0x20, RZ, 0xfc, !PT ;  /* 0x000000201b1b3812 */ /* 0x000fca00078efcff */
[----:B0-----:R-:W-:Y:S01]  /*04c0*/  @P0 IMAD.WIDE.U32 R10, R27, 0x20, R6 ;  /* 0x000000201b0a0825 */ /* 0x001fe200078e0006 */
[----:B------:R-:W-:-:S03]  /*04d0*/  ISETP.GE.U32.AND P2, PT, R252, 0x80, PT ;  /* 0x00000080fc00780c */ /* 0x000fc60003f46070 */
[C---:B---3--:R-:W-:Y:S01]  /*04e0*/  @P0 IMAD.WIDE.U32 R12, R27.reuse, 0x20, R8 ;  /* 0x000000201b0c0825 */ /* 0x048fe200078e0008 */
[----:B------:R-:W-:-:S05]  /*04f0*/  @P0 IADD3 R27, PT, PT, R27, 0x20, RZ ;  /* 0x000000201b1b0810 */ /* 0x000fca0007ffe0ff */
[----:B-1----:R-:W-:Y:S01]  /*0500*/  @P1 IMAD.WIDE.U32 R14, R27, 0x20, R14 ;  /* 0x000000201b0e1825 */ /* 0x002fe200078e000e */
[----:B------:R-:W-:-:S03]  /*0510*/  ISETP.GE.U32.AND P4, PT, R252, 0xa0, PT ;  /* 0x000000a0fc00780c */ /* 0x000fc60003f86070 */
[C---:B------:R-:W-:Y:S01]  /*0520*/  @P1 IMAD.WIDE.U32 R16, R27.reuse, 0x20, R16 ;  /* 0x000000201b101825 */ /* 0x040fe200078e0010 */
[----:B------:R-:W-:-:S05]  /*0530*/  @P1 IADD3 R27, PT, PT, R27, 0x20, RZ ;  /* 0x000000201b1b1810 */ /* 0x000fca0007ffe0ff */
[----:B------:R-:W-:-:S04]  /*0540*/  @P2 IMAD.WIDE.U32 R18, R27, 0x20, R18 ;  /* 0x000000201b122825 */ /* 0x000fc800078e0012 */
[C---:B------:R-:W-:Y:S01]  /*0550*/  @P2 IMAD.WIDE.U32 R20, R27.reuse, 0x20, R20 ;  /* 0x000000201b142825 */ /* 0x040fe200078e0014 */
[----:B------:R-:W-:-:S05]  /*0560*/  @P2 IADD3 R27, PT, PT, R27, 0x20, RZ ;  /* 0x000000201b1b2810 */ /* 0x000fca0007ffe0ff */
[----:B------:R-:W-:-:S04]  /*0570*/  @P4 IMAD.WIDE.U32 R6, R27, 0x20, R22 ;  /* 0x000000201b064825 */ /* 0x000fc800078e0016 */
[----:B------:R-:W-:Y:S01]  /*0580*/  @P4 IMAD.WIDE.U32 R8, R27, 0x20, R24 ;  /* 0x000000201b084825 */ /* 0x000fe200078e0018 */
[----:B----4-:R-:W2:Y:S04]  /*0590*/  @P3 LDG.E.128 R104, desc[UR10][R2.64] ;  /* 0x0000000a02683981 */ /* 0x010ea8000c1e1d00 */
[----:B------:R-:W3:Y:S04]  /*05a0*/  @P3 LDG.E.128 R100, desc[UR10][R2.64+0x10] ;  /* 0x0000100a02643981 */ /* 0x000ee8000c1e1d00 */
[----:B------:R-:W4:Y:S04]  /*05b0*/  @P3 LDG.E.128 R96, desc[UR10][R4.64] ;  /* 0x0000000a04603981 */ /* 0x000f28000c1e1d00 */
[----:B------:R-:W5:Y:S04]  /*05c0*/  @P3 LDG.E.128 R92, desc[UR10][R4.64+0x10] ;  /* 0x0000100a045c3981 */ /* 0x000f68000c1e1d00 */
        /* <DEDUP_REMOVED lines=16> */
[----:B------:R-:W-:Y:S01]  /*06d0*/  STL [R1+0x80], RZ ;  /* 0x000080ff01007387 */ /* 0x000fe20000100800 */
[----:B------:R-:W0:Y:S01]  /*06e0*/  S2UR UR4, SR_CTAID.X ;  /* 0x00000000000479c3 */ /* 0x000e220000002500 */
[----:B------:R-:W-:Y:S01]  /*06f0*/  SHF.R.U32.HI R0, RZ, 0x5, R0 ;  /* 0x00000005ff007819 */ /* 0x000fe20000011600 */
[----:B------:R-:W-:Y:S01]  /*0700*/  BSSY B0, `(.L_x_1258) ;  /* 0x0000b39000007945 */ /* 0x000fe20003800000 */
[----:B0-----:R-:W-:-:S06]  /*0710*/  USHF.L.U32 UR4, UR4, 0x2, URZ ;  /* 0x0000000204047899 */ /* 0x001fcc00080006ff */
[----:B------:R-:W-:Y:S02]  /*0720*/  LOP3.LUT R215, R0, UR4, RZ, 0xfc, !PT ;  /* 0x0000000400d77c12 */ /* 0x000fe4000f8efcff */
        /* <DEDUP_REMOVED lines=19> */
[----:B--2---:R-:W-:Y:S04]  /*0860*/  @P3 STL.64 [R1+0x1c0], R104 ;  /* 0x0001c06801003387 */ /* 0x004fe80000100a00 */
[----:B------:R-:W-:Y:S04]  /*0870*/  @P3 STL.64 [R1+0x1c8], R106 ;  /* 0x0001c86a01003387 */ /* 0x000fe80000100a00 */
[----:B------:R-:W-:Y:S04]  /*0880*/  STL [R1+0x84], RZ ;  /* 0x000084ff01007387 */ /* 0x000fe80000100800 */
[----:B---3--:R-:W-:Y:S04]  /*0890*/  @P3 STL.64 [R1+0x1b0], R100 ;  /* 0x0001b06401003387 */ /* 0x008fe80000100a00 */
[----:B------:R-:W-:Y:S04]  /*08a0*/  @P3 STL.64 [R1+0x1b8], R102 ;  /* 0x0001b86601003387 */ /* 0x000fe80000100a00 */
[----:B------:R-:W-:Y:S04]  /*08b0*/  STL [R1+0x88], RZ ;  /* 0x000088ff01007387 */ /* 0x000fe80000100800 */
[----:B----4-:R-:W-:Y:S04]  /*08c0*/  @P3 STL.64 [R1+0x1a0], R96 ;  /* 0x0001a06001003387 */ /* 0x010fe80000100a00 */
[----:B------:R-:W-:Y:S04]  /*08d0*/  @P3 STL.64 [R1+0x1a8], R98 ;  /* 0x0001a86201003387 */ /* 0x000fe80000100a00 */
[----:B-----5:R-:W-:Y:S04]  /*08e0*/  @P3 STL.64 [R1+0x190], R92 ;  /* 0x0001905c01003387 */ /* 0x020fe80000100a00 */
[----:B------:R-:W-:Y:S04]  /*08f0*/  @P3 STL.64 [R1+0x198], R94 ;  /* 0x0001985e01003387 */ /* 0x000fe80000100a00 */
[----:B------:R-:W-:Y:S04]  /*0900*/  STL [R1+0x8c], RZ ;  /* 0x00008cff01007387 */ /* 0x000fe80000100800 */
[----:B------:R-:W-:Y:S04]  /*0910*/  @P0 STL.64 [R1+0x180], R88 ;  /* 0x0001805801000387 */ /* 0x000fe80000100a00 */
[----:B------:R-:W-:Y:S04]  /*0920*/  @P0 STL.64 [R1+0x188], R90 ;  /* 0x0001885a01000387 */ /* 0x000fe80000100a00 */
[----:B------:R-:W-:Y:S04]  /*0930*/  @P0 STL.64 [R1+0x170], R84 ;  /* 0x0001705401000387 */ /* 0x000fe80000100a00 */
        /* <DEDUP_REMOVED lines=29> */
[----:B------:R0:W-:Y:S04]  /*0b10*/  @P4 STL.64 [R1+0xb0], R36 ;  /* 0x0000b02401004387 */ /* 0x0001e80000100a00 */
[----:B------:R1:W-:Y:S04]  /*0b20*/  @P4 STL.64 [R1+0xb8], R38 ;  /* 0x0000b82601004387 */ /* 0x0003e80000100a00 */
[----:B------:R2:W-:Y:S04]  /*0b30*/  STL [R1+0x68], RZ ;  /* 0x000068ff01007387 */ /* 0x0005e80000100800 */
[----:B------:R2:W-:Y:S04]  /*0b40*/  @P4 STL.64 [R1+0xa0], R32 ;  /* 0x0000a02001004387 */ /* 0x0005e80000100a00 */
        /* <DEDUP_REMOVED lines=28> */
[----:B------:R-:W-:-:S02]  /*0d10*/  ISETP.GE.AND P0, PT, R215, UR5, PT ;  /* 0x00000005d7007c0c */ /* 0x000fc4000bf06270 */
        /* <DEDUP_REMOVED lines=43> */
[----:B--2---:R-:W-:Y:S06]  /*0fd0*/  @P0 BRA `(.L_x_1259) ;  /* 0x000000a800ac0947 */ /* 0x004fec0003800000 */
        /* <DEDUP_REMOVED lines=101> */
.L_x_1321:
        /* <DEDUP_REMOVED lines=24> */
[----:B------:R-:W2:Y:S04]  /*17b0*/  LDL R4, [R1+0x1a0] ;  /* 0x0001a00001047983 */ /* 0x000ea80000100800 */
[----:B------:R-:W3:Y:S03]  /*17c0*/  LDL.LU R213, [R1+0x80] ;  /* 0x0000800001d57983 */ /* 0x000ee60000300800 */
[----:B------:R-:W4:Y:S01]  /*17d0*/  LDC.64 R28, c[0x0][0x430] ;  /* 0x00010c00ff1c7b82 */ /* 0x000f220000000a00 */
[----:B------:R-:W3:Y:S04]  /*17e0*/  LDL R27, [R1+0x1c0] ;  /* 0x0001c000011b7983 */ /* 0x000ee80000100800 */
[----:B------:R-:W3:Y:S03]  /*17f0*/  LDL R214, [R1+0x1a8] ;  /* 0x0001a80001d67983 */ /* 0x000ee60000100800 */
[----:B------:R-:W0:Y:S01]  /*1800*/  LDC.64 R144, c[0x0][0x428] ;  /* 0x00010a00ff907b82 */ /* 0x000e220000000a00 */
[----:B------:R-:W3:Y:S04]  /*1810*/  LDL.LU R30, [R1+0x88] ;  /* 0x00008800011e7983 */ /* 0x000ee80000300800 */
[----:B------:R-:W3:Y:S01]  /*1820*/  LDL R160, [R1+0x1c8] ;  /* 0x0001c80001a07983 */ /* 0x000ee20000100800 */
[----:B-1----:R-:W-:-:S03]  /*1830*/  IMAD.WIDE.U32 R2, R5, 0x10, R2 ;  /* 0x0000001005027825 */ /* 0x002fc600078e0002 */
[----:B------:R-:W3:Y:S04]  /*1840*/  LDL R159, [R1+0x1a4] ;  /* 0x0001a400019f7983 */ /* 0x000ee80000100800 */
[----:B------:R-:W2:Y:S01]  /*1850*/  LDG.E.128 R136, desc[UR10][R2.64] ;  /* 0x0000000a02887981 */ /* 0x000ea2000c1e1d00 */
[----:B----4-:R-:W-:-:S03]  /*1860*/  IMAD.WIDE.U32 R28, R5, 0x10, R28 ;  /* 0x00000010051c7825 */ /* 0x010fc600078e001c */
[----:B------:R-:W4:Y:S04]  /*1870*/  LDL.LU R180, [R1+0x84] ;  /* 0x0000840001b47983 */ /* 0x000f280000300800 */
[----:B------:R-:W3:Y:S01]  /*1880*/  LDG.E.128 R140, desc[UR10][R28.64] ;  /* 0x0000000a1c8c7981 */ /* 0x000ee2000c1e1d00 */
[----:B0-----:R-:W-:-:S03]  /*1890*/  IMAD.WIDE.U32 R144, R5, 0x10, R144 ;  /* 0x0000001005907825 */ /* 0x001fc600078e0090 */
[----:B------:R-:W4:Y:S04]  /*18a0*/  LDL R179, [R1+0x1c4] ;  /* 0x0001c40001b37983 */ /* 0x000f280000100800 */
[----:B------:R-:W4:Y:S04]  /*18b0*/  LDL R178, [R1+0x190] ;  /* 0x0001900001b27983 */ /* 0x000f280000100800 */
[----:B------:R-:W4:Y:S04]  /*18c0*/  LDG.E.128 R144, desc[UR10][R144.64] ;  /* 0x0000000a90907981 */ /* 0x000f28000c1e1d00 */
[----:B------:R-:W4:Y:S04]  /*18d0*/  LDL.LU R177, [R1+0x70] ;  /* 0x0000700001b17983 */ /* 0x000f280000300800 */
[----:B------:R-:W4:Y:S04]  /*18e0*/  LDL R185, [R1+0x1b0] ;  /* 0x0001b00001b97983 */ /* 0x000f280000100800 */
[----:B------:R-:W4:Y:S01]  /*18f0*/  LDL R186, [R1+0x1ac] ;  /* 0x0001ac0001ba7983 */ /* 0x000f220000100800 */
[----:B--2---:R-:W-:-:S05]  /*1900*/  SHF.L.U32 R0, R136, 0x10, RZ ;  /* 0x0000001088007819 */ /* 0x004fca00000006ff */
[----:B------:R-:W-:Y:S01]  /*1910*/  FADD.FTZ R0, -R195, R0 ;  /* 0x00000000c3007221 */ /* 0x000fe20000010100 */
[----:B---3--:R-:W-:-:S03]  /*1920*/  SHF.L.U32 R2, R140, 0x10, RZ ;  /* 0x000000108c027819 */ /* 0x008fc600000006ff */
[----:B-----5:R-:W-:Y:S02]  /*1930*/  FMUL.FTZ R0, R6, R0 ;  /* 0x0000000006007220 */ /* 0x020fe40000410000 */
[----:B------:R-:W-:Y:S01]  /*1940*/  FMUL.FTZ R4, R4, R2 ;  /* 0x0000000204047220 */ /* 0x000fe20000410000 */
[----:B----4-:R-:W-:-:S05]  /*1950*/  SHF.L.U32 R3, R144, 0x10, RZ ;  /* 0x0000001090037819 */ /* 0x010fca00000006ff */
[----:B------:R-:W-:Y:S01]  /*1960*/  FADD.FTZ R244, R244, R3 ;  /* 0x00000003f4f47221 */ /* 0x000fe20000010000 */
[-C--:B------:R-:W-:Y:S01]  /*1970*/  FFMA.FTZ R213, R0, R3.reuse, R213 ;  /* 0x0000000300d57223 */ /* 0x080fe200000100d5 */
[----:B------:R-:W-:Y:S01]  /*1980*/  FFMA.FTZ R4, R27, R3, R4 ;  /* 0x000000031b047223 */ /* 0x000fe20000010004 */
[----:B------:R-:W-:Y:S02]  /*1990*/  SHF.L.U32 R3, R137, 0x10, RZ ;  /* 0x0000001089037819 */ /* 0x000fe400000006ff */
[----:B------:R-:W-:Y:S01]  /*19a0*/  SHF.L.U32 R27, R141, 0x10, RZ ;  /* 0x000000108d1b7819 */ /* 0x000fe200000006ff */
[----:B------:R-:W-:Y:S02]  /*19b0*/  FADD.FTZ R68, R68, R2 ;  /* 0x0000000244447221 */ /* 0x000fe40000010000 */
[----:B------:R-:W-:Y:S01]  /*19c0*/  FADD.FTZ R3, -R195, R3 ;  /* 0x00000003c3037221 */ /* 0x000fe20000010100 */
[----:B------:R-:W-:Y:S01]  /*19d0*/  FFMA.FTZ R200, R0, R2, R200 ;  /* 0x0000000200c87223 */ /* 0x000fe200000100c8 */
[----:B------:R-:W-:Y:S01]  /*19e0*/  SHF.L.U32 R2, R145, 0x10, RZ ;  /* 0x0000001091027819 */ /* 0x000fe200000006ff */
[----:B------:R-:W-:Y:S01]  /*19f0*/  FMUL.FTZ R28, R214, R27 ;  /* 0x0000001bd61c7220 */ /* 0x000fe20000410000 */
[----:B------:R-:W-:-:S03]  /*1a00*/  FMUL.FTZ R3, R6, R3 ;  /* 0x0000000306037220 */ /* 0x000fc60000410000 */
[----:B------:R-:W-:Y:S01]  /*1a10*/  FADD.FTZ R246, R246, R2 ;  /* 0x00000002f6f67221 */ /* 0x000fe20000010000 */
[CC--:B------:R-:W-:Y:S01]  /*1a20*/  FFMA.FTZ R30, R3.reuse, R2.reuse, R30 ;  /* 0x00000002031e7223 */ /* 0x0c0fe2000001001e */
[--C-:B------:R-:W-:Y:S01]  /*1a30*/  FFMA.FTZ R2, R160, R2, R28.reuse ;  /* 0x00000002a0027223 */ /* 0x100fe2000001001c */
[----:B------:R-:W-:Y:S01]  /*1a40*/  PRMT R28, R136, 0x7632, R28 ;  /* 0x00007632881c7816 */ /* 0x000fe2000000001c */
[----:B------:R-:W-:Y:S01]  /*1a50*/  FADD.FTZ R70, R70, R27 ;  /* 0x0000001b46467221 */ /* 0x000fe20000010000 */
[----:B------:R-:W-:Y:S02]  /*1a60*/  FFMA.FTZ R202, R3, R27, R202 ;  /* 0x0000001b03ca7223 */ /* 0x000fe400000100ca */
[----:B------:R-:W-:Y:S02]  /*1a70*/  SHF.L.U32 R27, R28, 0x10, RZ ;  /* 0x000000101c1b7819 */ /* 0x000fe400000006ff */
[----:B------:R-:W-:Y:S01]  /*1a80*/  PRMT R29, R144, 0x7632, R29 ;  /* 0x00007632901d7816 */ /* 0x000fe2000000001d */
[----:B------:R-:W-:Y:S02]  /*1a90*/  STL [R1+0x80], R213 ;  /* 0x000080d501007387 */ /* 0x000fe40000100800 */
[----:B------:R-:W-:Y:S01]  /*1aa0*/  FADD.FTZ R27, -R195, R27 ;  /* 0x0000001bc31b7221 */ /* 0x000fe20000010100 */
[----:B------:R-:W-:Y:S01]  /*1ab0*/  SHF.L.U32 R29, R29, 0x10, RZ ;  /* 0x000000101d1d7819 */ /* 0x000fe200000006ff */
[----:B------:R0:W-:Y:S02]  /*1ac0*/  STL [R1+0x88], R30 ;  /* 0x0000881e01007387 */ /* 0x0001e40000100800 */
[----:B0-----:R-:W-:-:S04]  /*1ad0*/  FMUL.FTZ R30, R6, R27 ;  /* 0x0000001b061e7220 */ /* 0x001fc80000410000 */
[----:B------:R-:W-:-:S05]  /*1ae0*/  FFMA.FTZ R180, R30, R29, R180 ;  /* 0x0000001d1eb47223 */ /* 0x000fca00000100b4 */
[----:B------:R0:W-:Y:S04]  /*1af0*/  STL [R1+0x84], R180 ;  /* 0x000084b401007387 */ /* 0x0001e80000100800 */
[----:B0-----:R-:W2:Y:S01]  /*1b00*/  LDL.LU R180, [R1+0x8c] ;  /* 0x00008c0001b47983 */ /* 0x001ea20000300800 */
[----:B------:R-:W-:-:S04]  /*1b10*/  PRMT R28, R140, 0x7632, R28 ;  /* 0x000076328c1c7816 */ /* 0x000fc8000000001c */
[----:B------:R-:W-:Y:S02]  /*1b20*/  SHF.L.U32 R136, R28, 0x10, RZ ;  /* 0x000000101c887819 */ /* 0x000fe400000006ff */
[----:B------:R-:W-:-:S03]  /*1b30*/  SHF.L.U32 R27, R138, 0x10, RZ ;  /* 0x000000108a1b7819 */ /* 0x000fc600000006ff */
[----:B------:R-:W-:Y:S01]  /*1b40*/  FMUL.FTZ R28, R159, R136 ;  /* 0x000000889f1c7220 */ /* 0x000fe20000410000 */
[----:B------:R-:W-:Y:S01]  /*1b50*/  FADD.FTZ R245, R245, R29 ;  /* 0x0000001df5f57221 */ /* 0x000fe20000010000 */
[----:B------:R-:W3:Y:S02]  /*1b60*/  LDL R159, [R1+0x1cc] ;  /* 0x0001cc00019f7983 */ /* 0x000ee40000100800 */
[----:B------:R-:W-:Y:S01]  /*1b70*/  FFMA.FTZ R29, R179, R29, R28 ;  /* 0x0000001db31d7223 */ /* 0x000fe2000001001c */
[----:B------:R-:W-:Y:S01]  /*1b80*/  FADD.FTZ R28, -R195, R27 ;  /* 0x0000001bc31c7221 */ /* 0x000fe20000010100 */
[----:B------:R-:W-:-:S03]  /*1b90*/  SHF.L.U32 R27, R146, 0x10, RZ ;  /* 0x00000010921b7819 */ /* 0x000fc600000006ff */
[----:B------:R-:W-:-:S04]  /*1ba0*/  FMUL.FTZ R28, R6, R28 ;  /* 0x0000001c061c7220 */ /* 0x000fc80000410000 */
[----:B------:R-:W-:Y:S01]  /*1bb0*/  FFMA.FTZ R177, R28, R27, R177 ;  /* 0x0000001b1cb17223 */ /* 0x000fe200000100b1 */
[----:B------:R-:W-:-:S04]  /*1bc0*/  SHF.L.U32 R144, R142, 0x10, RZ ;  /* 0x000000108e907819 */ /* 0x000fc800000006ff */
[----:B------:R0:W-:Y:S01]  /*1bd0*/  STL [R1+0x70], R177 ;  /* 0x000070b101007387 */ /* 0x0001e20000100800 */
[----:B------:R-:W-:-:S03]  /*1be0*/  PRMT R137, R137, 0x7632, R137 ;  /* 0x0000763289897816 */ /* 0x000fc60000000089 */
[----:B------:R-:W4:Y:S04]  /*1bf0*/  LDL R212, [R1+0x194] ;  /* 0x0001940001d47983 */ /* 0x000f280000100800 */
[----:B------:R-:W4:Y:S01]  /*1c00*/  LDL.LU R179, [R1+0x74] ;  /* 0x0000740001b37983 */ /* 0x000f220000300800 */
[----:B------:R-:W-:Y:S01]  /*1c10*/  FMUL.FTZ R140, R178, R144 ;  /* 0x00000090b28c7220 */ /* 0x000fe20000410000 */
[--C-:B------:R-:W-:Y:S01]  /*1c20*/  FADD.FTZ R69, R69, R136.reuse ;  /* 0x0000008845457221 */ /* 0x100fe20000010000 */
[----:B------:R-:W-:Y:S01]  /*1c30*/  FFMA.FTZ R201, R30, R136, R201 ;  /* 0x000000881ec97223 */ /* 0x000fe200000100c9 */
[----:B------:R-:W-:Y:S01]  /*1c40*/  SHF.L.U32 R137, R137, 0x10, RZ ;  /* 0x0000001089897819 */ /* 0x000fe200000006ff */
[----:B------:R-:W4:Y:S01]  /*1c50*/  LDL R178, [R1+0x1b4] ;  /* 0x0001b40001b27983 */ /* 0x000f220000100800 */
[----:B------:R-:W-:Y:S01]  /*1c60*/  PRMT R136, R141, 0x7632, R136 ;  /* 0x000076328d887816 */ /* 0x000fe20000000088 */
[----:B------:R-:W-:Y:S01]  /*1c70*/  FADD.FTZ R240, R240, R27 ;  /* 0x0000001bf0f07221 */ /* 0x000fe20000010000 */
[----:B------:R-:W-:Y:S01]  /*1c80*/  FFMA.FTZ R27, R185, R27, R140 ;  /* 0x0000001bb91b7223 */ /* 0x000fe2000001008c */
[----:B------:R-:W-:Y:S01]  /*1c90*/  FADD.FTZ R140, -R195, R137 ;  /* 0x00000089c38c7221 */ /* 0x000fe20000010100 */
[----:B------:R-:W-:Y:S01]  /*1ca0*/  SHF.L.U32 R136, R136, 0x10, RZ ;  /* 0x0000001088887819 */ /* 0x000fe200000006ff */
[----:B0-----:R-:W4:Y:S02]  /*1cb0*/  LDL R177, [R1+0x1b8] ;  /* 0x0001b80001b17983 */ /* 0x001f240000100800 */
[----:B------:R-:W-:-:S02]  /*1cc0*/  FMUL.FTZ R160, R6, R140 ;  /* 0x0000008c06a07220 */ /* 0x000fc40000410000 */
[----:B------:R-:W-:Y:S01]  /*1cd0*/  FMUL.FTZ R140, R186, R136 ;  /* 0x00000088ba8c7220 */ /* 0x000fe20000410000 */
[----:B------:R-:W4:Y:S04]  /*1ce0*/  LDL.LU R185, [R1+0x78] ;  /* 0x0000780001b97983 */ /* 0x000f280000300800 */
[----:B------:R-:W4:Y:S01]  /*1cf0*/  LDL R186, [R1+0x198] ;  /* 0x0001980001ba7983 */ /* 0x000f220000100800 */
[----:B------:R-:W-:-:S04]  /*1d00*/  PRMT R138, R145, 0x7632, R138 ;  /* 0x00007632918a7816 */ /* 0x000fc8000000008a */
[----:B------:R-:W-:Y:S01]  /*1d10*/  SHF.L.U32 R137, R138, 0x10, RZ ;  /* 0x000000108a897819 */ /* 0x000fe200000006ff */
[----:B------:R-:W-:Y:S01]  /*1d20*/  FADD.FTZ R72, R72, R144 ;  /* 0x0000009048487221 */ /* 0x000fe20000010000 */
[----:B------:R-:W-:Y:S01]  /*1d30*/  FFMA.FTZ R196, R28, R144, R196 ;  /* 0x000000901cc47223 */ /* 0x000fe200000100c4 */
[--C-:B------:R-:W-:Y:S01]  /*1d40*/  FADD.FTZ R71, R71, R136.reuse ;  /* 0x0000008847477221 */ /* 0x100fe20000010000 */
[----:B------:R-:W-:Y:S01]  /*1d50*/  FFMA.FTZ R203, R160, R136, R203 ;  /* 0x00000088a0cb7223 */ /* 0x000fe200000100cb */
[----:B------:R-:W-:Y:S01]  /*1d60*/  PRMT R136, R138, 0x7632, R136 ;  /* 0x000076328a887816 */ /* 0x000fe20000000088 */
[----:B------:R-:W-:-:S03]  /*1d70*/  FADD.FTZ R247, R247, R137 ;  /* 0x00000089f7f77221 */ /* 0x000fc60000010000 */
[----:B------:R-:W-:Y:S01]  /*1d80*/  SHF.L.U32 R136, R136, 0x10, RZ ;  /* 0x0000001088887819 */ /* 0x000fe200000006ff */
[----:B--2---:R-:W-:-:S05]  /*1d90*/  FFMA.FTZ R180, R160, R137, R180 ;  /* 0x00000089a0b47223 */ /* 0x004fca00000100b4 */
[----:B------:R0:W-:Y:S04]  /*1da0*/  STL [R1+0x8c], R180 ;  /* 0x00008cb401007387 */ /* 0x0001e80000100800 */
[----:B------:R-:W2:Y:S04]  /*1db0*/  LDL R145, [R1+0x19c] ;  /* 0x00019c0001917983 */ /* 0x000ea80000100800 */
[----:B------:R-:W2:Y:S04]  /*1dc0*/  LDL.LU R144, [R1+0x7c] ;  /* 0x00007c0001907983 */ /* 0x000ea80000300800 */
[----:B------:R-:W2:Y:S01]  /*1dd0*/  LDL R141, [R1+0x1bc] ;  /* 0x0001bc00018d7983 */ /* 0x000ea20000100800 */
[----:B---3--:R-:W-:Y:S01]  /*1de0*/  FFMA.FTZ R159, R159, R137, R140 ;  /* 0x000000899f9f7223 */ /* 0x008fe2000001008c */
[----:B------:R-:W-:Y:S01]  /*1df0*/  PRMT R137, R146, 0x7632, R137 ;  /* 0x0000763292897816 */ /* 0x000fe20000000089 */
[----:B------:R-:W-:Y:S01]  /*1e00*/  FADD.FTZ R136, -R195, R136 ;  /* 0x00000088c3887221 */ /* 0x000fe20000010100 */
[----:B------:R-:W-:-:S02]  /*1e10*/  PRMT R138, R142, 0x7632, R138 ;  /* 0x000076328e8a7816 */ /* 0x000fc4000000008a */
[----:B------:R-:W-:Y:S01]  /*1e20*/  SHF.L.U32 R137, R137, 0x10, RZ ;  /* 0x0000001089897819 */ /* 0x000fe200000006ff */
[----:B0-----:R-:W-:Y:S01]  /*1e30*/  FMUL.FTZ R180, R6, R136 ;  /* 0x0000008806b47220 */ /* 0x001fe20000410000 */
[----:B------:R-:W-:Y:S02]  /*1e40*/  SHF.L.U32 R138, R138, 0x10, RZ ;  /* 0x000000108a8a7819 */ /* 0x000fe400000006ff */
[----:B------:R-:W-:Y:S01]  /*1e50*/  ISETP.NE.U32.AND P0, PT, RZ, UR12, PT ;  /* 0x0000000cff007c0c */ /* 0x000fe2000bf05070 */
[----:B------:R-:W-:Y:S02]  /*1e60*/  FADD.FTZ R241, R241, R137 ;  /* 0x00000089f1f17221 */ /* 0x000fe40000010000 */
[----:B----4-:R-:W-:Y:S01]  /*1e70*/  FMUL.FTZ R136, R212, R138 ;  /* 0x0000008ad4887220 */ /* 0x010fe20000410000 */
[----:B------:R-:W-:-:S05]  /*1e80*/  FFMA.FTZ R179, R180, R137, R179 ;  /* 0x00000089b4b37223 */ /* 0x000fca00000100b3 */
[----:B------:R0:W-:Y:S01]  /*1e90*/  STL [R1+0x74], R179 ;  /* 0x000074b301007387 */ /* 0x0001e20000100800 */
[----:B------:R-:W-:Y:S02]  /*1ea0*/  ISETP.NE.AND.EX P0, PT, RZ, UR13, PT, P0 ;  /* 0x0000000dff007c0c */ /* 0x000fe4000bf05300 */
[----:B------:R-:W-:Y:S01]  /*1eb0*/  SHF.L.U32 R140, R143, 0x10, RZ ;  /* 0x000000108f8c7819 */ /* 0x000fe200000006ff */
[----:B0-----:R-:W-:Y:S01]  /*1ec0*/  FFMA.FTZ R179, R178, R137, R136 ;  /* 0x00000089b2b37223 */ /* 0x001fe20000010088 */
[----:B------:R-:W-:-:S05]  /*1ed0*/  SHF.L.U32 R137, R139, 0x10, RZ ;  /* 0x000000108b897819 */ /* 0x000fca00000006ff */
[----:B------:R-:W-:Y:S01]  /*1ee0*/  FADD.FTZ R137, -R195, R137 ;  /* 0x00000089c3897221 */ /* 0x000fe20000010100 */
[----:B------:R-:W-:-:S03]  /*1ef0*/  SHF.L.U32 R136, R147, 0x10, RZ ;  /* 0x0000001093887819 */ /* 0x000fc600000006ff */
[----:B------:R-:W-:Y:S01]  /*1f00*/  FMUL.FTZ R178, R6, R137 ;  /* 0x0000008906b27220 */ /* 0x000fe20000410000 */
[----:B------:R-:W-:Y:S01]  /*1f10*/  FMUL.FTZ R137, R186, R140 ;  /* 0x0000008cba897220 */ /* 0x000fe20000410000 */
[----:B------:R-:W-:Y:S02]  /*1f20*/  FADD.FTZ R242, R242, R136 ;  /* 0x00000088f2f27221 */ /* 0x000fe40000010000 */
[-C--:B------:R-:W-:Y:S01]  /*1f30*/  FFMA.FTZ R185, R178, R136.reuse, R185 ;  /* 0x00000088b2b97223 */ /* 0x080fe200000100b9 */
[----:B------:R-:W-:Y:S02]  /*1f40*/  FFMA.FTZ R177, R177, R136, R137 ;  /* 0x00000088b1b17223 */ /* 0x000fe40000010089 */
[----:B------:R-:W0:Y:S01]  /*1f50*/  @P0 LDC.64 R136, c[0x0][0x438] ;  /* 0x00010e00ff880b82 */ /* 0x000e220000000a00 */
[--C-:B------:R-:W-:Y:S01]  /*1f60*/  FADD.FTZ R73, R73, R138.reuse ;  /* 0x0000008a49497221 */ /* 0x100fe20000010000 */
[----:B------:R-:W-:Y:S01]  /*1f70*/  FFMA.FTZ R197, R180, R138, R197 ;  /* 0x0000008ab4c57223 */ /* 0x000fe200000100c5 */
[----:B------:R-:W-:Y:S01]  /*1f80*/  PRMT R138, R147, 0x7632, R138 ;  /* 0x00007632938a7816 */ /* 0x000fe2000000008a */
[----:B------:R1:W-:Y:S01]  /*1f90*/  STL [R1+0x78], R185 ;  /* 0x000078b901007387 */ /* 0x0003e20000100800 */
[----:B0-----:R-:W-:-:S05]  /*1fa0*/  @P0 IMAD.WIDE.U32 R136, R5, 0x10, R136 ;  /* 0x0000001005880825 */ /* 0x001fca00078e0088 */
[----:B------:R0:W5:Y:S02]  /*1fb0*/  @P0 LDG.E.128 R108, desc[UR10][R136.64] ;  /* 0x0000000a886c0981 */ /* 0x000164000c1e1d00 */
[----:B0-----:R-:W-:Y:S02]  /*1fc0*/  PRMT R137, R139, 0x7632, R137 ;  /* 0x000076328b897816 */ /* 0x001fe40000000089 */
[----:B------:R-:W-:Y:S02]  /*1fd0*/  PRMT R136, R143, 0x7632, R136 ;  /* 0x000076328f887816 */ /* 0x000fe40000000088 */
[----:B------:R-:W-:Y:S02]  /*1fe0*/  SHF.L.U32 R137, R137, 0x10, RZ ;  /* 0x0000001089897819 */ /* 0x000fe400000006ff */
[----:B------:R-:W-:-:S03]  /*1ff0*/  SHF.L.U32 R136, R136, 0x10, RZ ;  /* 0x0000001088887819 */ /* 0x000fc600000006ff */
[----:B------:R-:W-:Y:S01]  /*2000*/  FADD.FTZ R137, -R195, R137 ;  /* 0x00000089c3897221 */ /* 0x000fe20000010100 */
[----:B------:R-:W-:-:S03]  /*2010*/  SHF.L.U32 R138, R138, 0x10, RZ ;  /* 0x000000108a8a7819 */ /* 0x000fc600000006ff */
[----:B-1----:R-:W-:Y:S01]  /*2020*/  FMUL.FTZ R185, R6, R137 ;  /* 0x0000008906b97220 */ /* 0x002fe20000410000 */
[----:B------:R-:W-:-:S03]  /*2030*/  FADD.FTZ R75, R75, R136 ;  /* 0x000000884b4b7221 */ /* 0x000fc60000010000 */
[----:B------:R-:W-:Y:S01]  /*2040*/  FFMA.FTZ R199, R185, R136, R199 ;  /* 0x00000088b9c77223 */ /* 0x000fe200000100c7 */
[----:B------:R-:W-:Y:S01]  /*2050*/  FADD.FTZ R74, R74, R140 ;  /* 0x0000008c4a4a7221 */ /* 0x000fe20000010000 */
[----:B------:R-:W-:Y:S01]  /*2060*/  FFMA.FTZ R198, R178, R140, R198 ;  /* 0x0000008cb2c67223 */ /* 0x000fe200000100c6 */
[----:B------:R-:W-:Y:S01]  /*2070*/  FADD.FTZ R243, R243, R138 ;  /* 0x0000008af3f37221 */ /* 0x000fe20000010000 */
[----:B------:R-:W-:Y:S01]  /*2080*/  IADD3 R214, PT, PT, R5, 0x20, RZ ;  /* 0x0000002005d67810 */ /* 0x000fe20007ffe0ff */
[----:B--2---:R-:W-:Y:S01]  /*2090*/  FMUL.FTZ R137, R145, R136 ;  /* 0x0000008891897220 */ /* 0x004fe20000410000 */
[----:B------:R-:W-:Y:S01]  /*20a0*/  FFMA.FTZ R136, R0, R4, RZ ;  /* 0x0000000400887223 */ /* 0x000fe200000100ff */
[-C--:B------:R-:W-:Y:S02]  /*20b0*/  FFMA.FTZ R144, R185, R138.reuse, R144 ;  /* 0x0000008ab9907223 */ /* 0x080fe40000010090 */
[----:B------:R-:W-:Y:S01]  /*20c0*/  FFMA.FTZ R186, R141, R138, R137 ;  /* 0x0000008a8dba7223 */ /* 0x000fe20000010089 */
[----:B------:R-:W-:Y:S01]  /*20d0*/  FADD.FTZ R137, RZ, R4 ;  /* 0x00000004ff897221 */ /* 0x000fe20000010000 */
[----:B------:R-:W-:-:S03]  /*20e0*/  FFMA.FTZ R136, R30, R29, R136 ;  /* 0x0000001d1e887223 */ /* 0x000fc60000010088 */
[----:B------:R-:W-:Y:S01]  /*20f0*/  FADD.FTZ R137, R137, R29 ;  /* 0x0000001d89897221 */ /* 0x000fe20000010000 */
[----:B------:R1:W-:Y:S01]  /*2100*/  STL [R1+0x7c], R144 ;  /* 0x00007c9001007387 */ /* 0x0003e20000100800 */
[----:B------:R-:W-:Y:S02]  /*2110*/  FFMA.FTZ R136, R3, R2, R136 ;  /* 0x0000000203887223 */ /* 0x000fe40000010088 */
[----:B------:R-:W-:Y:S02]  /*2120*/  FADD.FTZ R137, R137, R2 ;  /* 0x0000000289897221 */ /* 0x000fe40000010000 */
[----:B------:R-:W-:Y:S02]  /*2130*/  FFMA.FTZ R136, R160, R159, R136 ;  /* 0x0000009fa0887223 */ /* 0x000fe40000010088 */
[----:B------:R-:W-:Y:S02]  /*2140*/  FADD.FTZ R137, R137, R159 ;  /* 0x0000009f89897221 */ /* 0x000fe40000010000 */
[----:B------:R-:W-:-:S02]  /*2150*/  FFMA.FTZ R136, R28, R27, R136 ;  /* 0x0000001b1c887223 */ /* 0x000fc40000010088 */
[----:B------:R-:W-:Y:S02]  /*2160*/  FADD.FTZ R137, R137, R27 ;  /* 0x0000001b89897221 */ /* 0x000fe40000010000 */
[----:B------:R-:W-:Y:S02]  /*2170*/  FFMA.FTZ R136, R180, R179, R136 ;  /* 0x000000b3b4887223 */ /* 0x000fe40000010088 */
[----:B------:R-:W-:Y:S02]  /*2180*/  FADD.FTZ R137, R137, R179 ;  /* 0x000000b389897221 */ /* 0x000fe40000010000 */
[----:B------:R-:W-:Y:S02]  /*2190*/  FFMA.FTZ R136, R178, R177, R136 ;  /* 0x000000b1b2887223 */ /* 0x000fe40000010088 */
[----:B------:R-:W-:Y:S02]  /*21a0*/  FADD.FTZ R137, R137, R177 ;  /* 0x000000b189897221 */ /* 0x000fe40000010000 */
[----:B------:R-:W-:-:S02]  /*21b0*/  FFMA.FTZ R213, R185, R186, R136 ;  /* 0x000000bab9d57223 */ /* 0x000fc40000010088 */
[----:B-1----:R-:W-:-:S07]  /*21c0*/  FADD.FTZ R212, R137, R186 ;  /* 0x000000ba89d47221 */ /* 0x002fce0000010000 */
.L_x_1261:
[----:B------:R-:W-:Y:S05]  /*21d0*/  BSYNC.RECONVERGENT B1 ;  /* 0x0000000000017941 */ /* 0x000fea0003800200 */
.L_x_1260:
[----:B------:R-:W-:Y:S04]  /*21e0*/  BSSY.RECONVERGENT B1, `(.L_x_1262) ;  /* 0x00000a5000017945 */ /* 0x000fe80003800200 */
[----:B------:R-:W-:Y:S05]  /*21f0*/  @!P6 BRA `(.L_x_1263) ;  /* 0x00000008008ce947 */ /* 0x000fea0003800000 */
[----:B------:R-:W1:Y:S01]  /*2200*/  LDC.64 R8, c[0x0][0x3a8] ;  /* 0x0000ea00ff087b82 */ /* 0x000e620000000a00 */
[----:B------:R-:W2:Y:S04]  /*2210*/  LDL R10, [R1+0x160] ;  /* 0x00016000010a7983 */ /* 0x000ea80000100800 */
[----:B------:R-:W3:Y:S03]  /*2220*/  LDL R23, [R1+0x180] ;  /* 0x0001800001177983 */ /* 0x000ee60000100800 */
[----:B------:R-:W4:Y:S01]  /*2230*/  LDC.64 R144, c[0x0][0x428] ;  /* 0x00010a00ff907b82 */ /* 0x000f220000000a00 */
[----:B------:R-:W3:Y:S04]  /*2240*/  LDL R26, [R1+0x168] ;  /* 0x00016800011a7983 */ /* 0x000ee80000100800 */
[----:B------:R-:W3:Y:S03]  /*2250*/  LDL.LU R158, [R1+0x68] ;  /* 0x00006800019e7983 */ /* 0x000ee60000300800 */
[----:B------:R-:W0:Y:S01]  /*2260*/  LDC.64 R24, c[0x0][0x430] ;  /* 0x00010c00ff187b82 */ /* 0x000e220000000a00 */
[----:B------:R-:W3:Y:S04]  /*2270*/  LDL R157, [R1+0x188] ;  /* 0x00018800019d7983 */ /* 0x000ee80000100800 */
[----:B------:R-:W3:Y:S01]  /*2280*/  LDL R176, [R1+0x164] ;  /* 0x0001640001b07983 */ /* 0x000ee20000100800 */
[----:B-1----:R-:W-:-:S03]  /*2290*/  IMAD.WIDE.U32 R8, R214, 0x10, R8 ;  /* 0x00000010d6087825 */ /* 0x002fc600078e0008 */
[----:B------:R-:W3:Y:S04]  /*22a0*/  LDL.LU R173, [R1+0x64] ;  /* 0x0000640001ad7983 */ /* 0x000ee80000300800 */
[----:B------:R-:W2:Y:S01]  /*22b0*/  LDG.E.128 R136, desc[UR10][R8.64] ;  /* 0x0000000a08887981 */ /* 0x000ea2000c1e1d00 */
[----:B----4-:R-:W-:-:S03]  /*22c0*/  IMAD.WIDE.U32 R144, R214, 0x10, R144 ;  /* 0x00000010d6907825 */ /* 0x010fc600078e0090 */
[----:B------:R-:W4:Y:S04]  /*22d0*/  LDL R175, [R1+0x150] ;  /* 0x0001500001af7983 */ /* 0x000f280000100800 */
[----:B------:R-:W4:Y:S01]  /*22e0*/  LDL.LU R174, [R1+0x50] ;  /* 0x0000500001ae7983 */ /* 0x000f220000300800 */
[----:B0-----:R-:W-:-:S03]  /*22f0*/  IMAD.WIDE.U32 R24, R214, 0x10, R24 ;  /* 0x00000010d6187825 */ /* 0x001fc600078e0018 */
[----:B------:R-:W3:Y:S04]  /*2300*/  LDG.E.128 R144, desc[UR10][R144.64] ;  /* 0x0000000a90907981 */ /* 0x000ee8000c1e1d00 */
[----:B------:R-:W4:Y:S04]  /*2310*/  LDG.E.128 R140, desc[UR10][R24.64] ;  /* 0x0000000a188c7981 */ /* 0x000f28000c1e1d00 */
[----:B------:R-:W4:Y:S04]  /*2320*/  LDL R187, [R1+0x170] ;  /* 0x0001700001bb7983 */ /* 0x000f280000100800 */
[----:B------:R-:W4:Y:S04]  /*2330*/  LDL R188, [R1+0x18c] ;  /* 0x00018c0001bc7983 */ /* 0x000f280000100800 */
[----:B------:R-:W4:Y:S01]  /*2340*/  LDL.LU R24, [R1+0x60] ;  /* 0x0000600001187983 */ /* 0x000f220000300800 */
[----:B--2---:R-:W-:-:S05]  /*2350*/  SHF.L.U32 R7, R136, 0x10, RZ ;  /* 0x0000001088077819 */ /* 0x004fca00000006ff */
[----:B------:R-:W-:-:S04]  /*2360*/  FADD.FTZ R7, -R195, R7 ;  /* 0x00000007c3077221 */ /* 0x000fc80000010100 */
[----:B-----5:R-:W-:Y:S01]  /*2370*/  FMUL.FTZ R7, R6, R7 ;  /* 0x0000000706077220 */ /* 0x020fe20000410000 */
[----:B---3--:R-:W-:Y:S02]  /*2380*/  SHF.L.U32 R8, R144, 0x10, RZ ;  /* 0x0000001090087819 */ /* 0x008fe400000006ff */
[----:B----4-:R-:W-:-:S05]  /*2390*/  SHF.L.U32 R9, R140, 0x10, RZ ;  /* 0x000000108c097819 */ /* 0x010fca00000006ff */
[-C--:B------:R-:W-:Y:S01]  /*23a0*/  FMUL.FTZ R10, R10, R9.reuse ;  /* 0x000000090a0a7220 */ /* 0x080fe20000410000 */
[----:B------:R-:W-:Y:S01]  /*23b0*/  FADD.FTZ R40, R40, R9 ;  /* 0x0000000928287221 */ /* 0x000fe20000010000 */
[----:B------:R-:W-:Y:S01]  /*23c0*/  FFMA.FTZ R36, R7, R9, R36 ;  /* 0x0000000907247223 */ /* 0x000fe20000010024 */
[----:B------:R-:W-:Y:S01]  /*23d0*/  SHF.L.U32 R9, R137, 0x10, RZ ;  /* 0x0000001089097819 */ /* 0x000fe200000006ff */
[----:B------:R-:W-:-:S04]  /*23e0*/  FFMA.FTZ R24, R7, R8, R24 ;  /* 0x0000000807187223 */ /* 0x000fc80000010018 */
[----:B------:R-:W-:Y:S01]  /*23f0*/  FADD.FTZ R9, -R195, R9 ;  /* 0x00000009c3097221 */ /* 0x000fe20000010100 */
[----:B------:R-:W-:Y:S01]  /*2400*/  FADD.FTZ R236, R236, R8 ;  /* 0x00000008ecec7221 */ /* 0x000fe20000010000 */
[----:B------:R0:W-:Y:S01]  /*2410*/  STL [R1+0x60], R24 ;  /* 0x0000601801007387 */ /* 0x0001e20000100800 */
[----:B------:R-:W-:Y:S01]  /*2420*/  FFMA.FTZ R8, R23, R8, R10 ;  /* 0x0000000817087223 */ /* 0x000fe2000001000a */
[----:B------:R-:W-:Y:S01]  /*2430*/  SHF.L.U32 R23, R145, 0x10, RZ ;  /* 0x0000001091177819 */ /* 0x000fe200000006ff */
[----:B------:R-:W-:Y:S01]  /*2440*/  FMUL.FTZ R9, R6, R9 ;  /* 0x0000000906097220 */ /* 0x000fe20000410000 */
[----:B0-----:R-:W-:-:S03]  /*2450*/  SHF.L.U32 R24, R141, 0x10, RZ ;  /* 0x000000108d187819 */ /* 0x001fc600000006ff */
[----:B------:R-:W-:Y:S02]  /*2460*/  FADD.FTZ R238, R238, R23 ;  /* 0x00000017eeee7221 */ /* 0x000fe40000010000 */
[----:B------:R-:W-:Y:S01]  /*2470*/  FMUL.FTZ R10, R26, R24 ;  /* 0x000000181a0a7220 */ /* 0x000fe20000410000 */
[----:B------:R-:W-:-:S03]  /*2480*/  FFMA.FTZ R158, R9, R23, R158 ;  /* 0x00000017099e7223 */ /* 0x000fc6000001009e */
[----:B------:R-:W-:Y:S01]  /*2490*/  FFMA.FTZ R10, R157, R23, R10 ;  /* 0x000000179d0a7223 */ /* 0x000fe2000001000a */
[----:B------:R-:W-:Y:S01]  /*24a0*/  PRMT R23, R136, 0x7632, R23 ;  /* 0x0000763288177816 */ /* 0x000fe20000000017 */
[----:B------:R-:W-:-:S03]  /*24b0*/  FADD.FTZ R42, R42, R24 ;  /* 0x000000182a2a7221 */ /* 0x000fc60000010000 */
[----:B------:R-:W-:Y:S01]  /*24c0*/  SHF.L.U32 R23, R23, 0x10, RZ ;  /* 0x0000001017177819 */ /* 0x000fe200000006ff */
[----:B------:R-:W-:Y:S01]  /*24d0*/  FFMA.FTZ R38, R9, R24, R38 ;  /* 0x0000001809267223 */ /* 0x000fe20000010026 */
[----:B------:R-:W-:Y:S01]  /*24e0*/  PRMT R24, R144, 0x7632, R24 ;  /* 0x0000763290187816 */ /* 0x000fe20000000018 */
[----:B------:R0:W-:Y:S02]  /*24f0*/  STL [R1+0x68], R158 ;  /* 0x0000689e01007387 */ /* 0x0001e40000100800 */
[----:B------:R-:W-:Y:S01]  /*2500*/  FADD.FTZ R26, -R195, R23 ;  /* 0x00000017c31a7221 */ /* 0x000fe20000010100 */
[----:B------:R-:W-:-:S03]  /*2510*/  SHF.L.U32 R23, R24, 0x10, RZ ;  /* 0x0000001018177819 */ /* 0x000fc600000006ff */
[----:B------:R-:W-:Y:S01]  /*2520*/  FMUL.FTZ R26, R6, R26 ;  /* 0x0000001a061a7220 */ /* 0x000fe20000410000 */
[----:B0-----:R-:W2:Y:S03]  /*2530*/  LDL R158, [R1+0x184] ;  /* 0x00018400019e7983 */ /* 0x001ea60000100800 */
[----:B------:R-:W-:-:S05]  /*2540*/  FFMA.FTZ R173, R26, R23, R173 ;  /* 0x000000171aad7223 */ /* 0x000fca00000100ad */
[----:B------:R0:W-:Y:S04]  /*2550*/  STL [R1+0x64], R173 ;  /* 0x000064ad01007387 */ /* 0x0001e80000100800 */
[----:B0-----:R-:W3:Y:S04]  /*2560*/  LDL R173, [R1+0x16c] ;  /* 0x00016c0001ad7983 */ /* 0x001ee80000100800 */
[----:B------:R-:W4:Y:S01]  /*2570*/  LDL.LU R157, [R1+0x6c] ;  /* 0x00006c00019d7983 */ /* 0x000f220000300800 */
[----:B------:R-:W-:-:S04]  /*2580*/  PRMT R25, R140, 0x7632, R25 ;  /* 0x000076328c197816 */ /* 0x000fc80000000019 */
[----:B------:R-:W-:Y:S02]  /*2590*/  SHF.L.U32 R136, R25, 0x10, RZ ;  /* 0x0000001019887819 */ /* 0x000fe400000006ff */
[----:B------:R-:W-:Y:S02]  /*25a0*/  SHF.L.U32 R24, R138, 0x10, RZ ;  /* 0x000000108a187819 */ /* 0x000fe400000006ff */
[----:B------:R-:W-:Y:S01]  /*25b0*/  PRMT R137, R137, 0x7632, R137 ;  /* 0x0000763289897816 */ /* 0x000fe20000000089 */
[-C--:B------:R-:W-:Y:S01]  /*25c0*/  FMUL.FTZ R25, R176, R136.reuse ;  /* 0x00000088b0197220 */ /* 0x080fe20000410000 */
[----:B------:R-:W-:Y:S01]  /*25d0*/  FADD.FTZ R237, R237, R23 ;  /* 0x00000017eded7221 */ /* 0x000fe20000010000 */
[----:B------:R-:W-:Y:S02]  /*25e0*/  SHF.L.U32 R144, R142, 0x10, RZ ;  /* 0x000000108e907819 */ /* 0x000fe400000006ff */
[----:B------:R-:W-:Y:S01]  /*25f0*/  SHF.L.U32 R137, R137, 0x10, RZ ;  /* 0x0000001089897819 */ /* 0x000fe200000006ff */
[----:B------:R-:W-:Y:S01]  /*2600*/  FADD.FTZ R41, R41, R136 ;  /* 0x0000008829297221 */ /* 0x000fe20000010000 */
[----:B------:R-:W-:Y:S01]  /*2610*/  FFMA.FTZ R37, R26, R136, R37 ;  /* 0x000000881a257223 */ /* 0x000fe20000010025 */
[----:B------:R-:W-:-:S02]  /*2620*/  SHF.L.U32 R140, R146, 0x10, RZ ;  /* 0x00000010928c7819 */ /* 0x000fc400000006ff */
[----:B------:R-:W-:Y:S01]  /*2630*/  PRMT R136, R145, 0x7632, R136 ;  /* 0x0000763291887816 */ /* 0x000fe20000000088 */
[----:B------:R-:W-:Y:S01]  /*2640*/  FADD.FTZ R137, -R195, R137 ;  /* 0x00000089c3897221 */ /* 0x000fe20000010100 */
[----:B------:R-:W-:Y:S01]  /*2650*/  PRMT R138, R141, 0x7632, R138 ;  /* 0x000076328d8a7816 */ /* 0x000fe2000000008a */
[----:B------:R-:W-:Y:S01]  /*2660*/  FADD.FTZ R232, R232, R140 ;  /* 0x0000008ce8e87221 */ /* 0x000fe20000010000 */
[----:B------:R-:W-:Y:S01]  /*2670*/  SHF.L.U32 R136, R136, 0x10, RZ ;  /* 0x0000001088887819 */ /* 0x000fe200000006ff */
[----:B------:R-:W-:-:S04]  /*2680*/  FADD.FTZ R116, R116, R144 ;  /* 0x0000009074747221 */ /* 0x000fc80000010000 */
[----:B------:R-:W-:Y:S01]  /*2690*/  FADD.FTZ R239, R239, R136 ;  /* 0x00000088efef7221 */ /* 0x000fe20000010000 */
[----:B--2---:R-:W-:Y:S01]  /*26a0*/  FFMA.FTZ R25, R158, R23, R25 ;  /* 0x000000179e197223 */ /* 0x004fe20000010019 */
[----:B------:R-:W-:-:S04]  /*26b0*/  FADD.FTZ R23, -R195, R24 ;  /* 0x00000018c3177221 */ /* 0x000fc80000010100 */
[C---:B------:R-:W-:Y:S01]  /*26c0*/  FMUL.FTZ R24, R6.reuse, R23 ;  /* 0x0000001706187220 */ /* 0x040fe20000410000 */
[----:B------:R-:W-:Y:S01]  /*26d0*/  FMUL.FTZ R23, R175, R144 ;  /* 0x00000090af177220 */ /* 0x000fe20000410000 */
[----:B------:R-:W-:Y:S02]  /*26e0*/  FMUL.FTZ R158, R6, R137 ;  /* 0x00000089069e7220 */ /* 0x000fe40000410000 */
[-C--:B------:R-:W-:Y:S01]  /*26f0*/  FFMA.FTZ R174, R24, R140.reuse, R174 ;  /* 0x0000008c18ae7223 */ /* 0x080fe200000100ae */
[----:B------:R-:W-:Y:S01]  /*2700*/  FFMA.FTZ R23, R187, R140, R23 ;  /* 0x0000008cbb177223 */ /* 0x000fe20000010017 */
[----:B------:R-:W-:-:S03]  /*2710*/  SHF.L.U32 R140, R138, 0x10, RZ ;  /* 0x000000108a8c7819 */ /* 0x000fc600000006ff */
[----:B------:R0:W-:Y:S02]  /*2720*/  STL [R1+0x50], R174 ;  /* 0x000050ae01007387 */ /* 0x0001e40000100800 */
[----:B---3--:R-:W-:Y:S01]  /*2730*/  FMUL.FTZ R137, R173, R140 ;  /* 0x0000008cad897220 */ /* 0x008fe20000410000 */
[----:B----4-:R-:W-:Y:S01]  /*2740*/  FFMA.FTZ R157, R158, R136, R157 ;  /* 0x000000889e9d7223 */ /* 0x010fe2000001009d */
[----:B------:R-:W-:-:S04]  /*2750*/  FFMA.FTZ R76, R24, R144, R76 ;  /* 0x00000090184c7223 */ /* 0x000fc8000001004c */
[----:B------:R1:W-:Y:S04]  /*2760*/  STL [R1+0x6c], R157 ;  /* 0x00006c9d01007387 */ /* 0x0003e80000100800 */
[----:B------:R-:W2:Y:S04]  /*2770*/  LDL.LU R175, [R1+0x54] ;  /* 0x0000540001af7983 */ /* 0x000ea80000300800 */
[----:B0-----:R-:W3:Y:S01]  /*2780*/  LDL R174, [R1+0x174] ;  /* 0x0001740001ae7983 */ /* 0x001ee20000100800 */
[----:B-1----:R-:W-:-:S03]  /*2790*/  FFMA.FTZ R157, R188, R136, R137 ;  /* 0x00000088bc9d7223 */ /* 0x002fc60000010089 */
[----:B------:R-:W4:Y:S01]  /*27a0*/  LDL R188, [R1+0x158] ;  /* 0x0001580001bc7983 */ /* 0x000f220000100800 */
[----:B------:R-:W-:-:S03]  /*27b0*/  PRMT R136, R138, 0x7632, R136 ;  /* 0x000076328a887816 */ /* 0x000fc60000000088 */
[----:B------:R-:W4:Y:S01]  /*27c0*/  LDL.LU R187, [R1+0x58] ;  /* 0x0000580001bb7983 */ /* 0x000f220000300800 */
[----:B------:R-:W-:-:S03]  /*27d0*/  PRMT R138, R142, 0x7632, R138 ;  /* 0x000076328e8a7816 */ /* 0x000fc6000000008a */
[----:B------:R-:W4:Y:S04]  /*27e0*/  LDL R173, [R1+0x178] ;  /* 0x0001780001ad7983 */ /* 0x000f280000100800 */
[----:B------:R-:W4:Y:S04]  /*27f0*/  LDL R145, [R1+0x15c] ;  /* 0x00015c0001917983 */ /* 0x000f280000100800 */
[----:B------:R-:W4:Y:S04]  /*2800*/  LDL.LU R144, [R1+0x5c] ;  /* 0x00005c0001907983 */ /* 0x000f280000300800 */
[----:B------:R-:W3:Y:S04]  /*2810*/  LDL R142, [R1+0x154] ;  /* 0x00015400018e7983 */ /* 0x000ee80000100800 */
[----:B------:R-:W4:Y:S01]  /*2820*/  LDL R141, [R1+0x17c] ;  /* 0x00017c00018d7983 */ /* 0x000f220000100800 */
[----:B------:R-:W-:Y:S01]  /*2830*/  SHF.L.U32 R136, R136, 0x10, RZ ;  /* 0x0000001088887819 */ /* 0x000fe200000006ff */
[--C-:B------:R-:W-:Y:S01]  /*2840*/  FADD.FTZ R43, R43, R140.reuse ;  /* 0x0000008c2b2b7221 */ /* 0x100fe20000010000 */
[----:B------:R-:W-:Y:S01]  /*2850*/  FFMA.FTZ R39, R158, R140, R39 ;  /* 0x0000008c9e277223 */ /* 0x000fe20000010027 */
[----:B------:R-:W-:-:S02]  /*2860*/  PRMT R140, R146, 0x7632, R140 ;  /* 0x00007632928c7816 */ /* 0x000fc4000000008c */
[----:B------:R-:W-:Y:S02]  /*2870*/  FADD.FTZ R137, -R195, R136 ;  /* 0x00000088c3897221 */ /* 0x000fe40000010100 */
[----:B------:R-:W-:Y:S02]  /*2880*/  SHF.L.U32 R136, R140, 0x10, RZ ;  /* 0x000000108c887819 */ /* 0x000fe400000006ff */
[----:B------:R-:W-:Y:S01]  /*2890*/  FMUL.FTZ R176, R6, R137 ;  /* 0x0000008906b07220 */ /* 0x000fe20000410000 */
[----:B------:R-:W-:Y:S02]  /*28a0*/  SHF.L.U32 R138, R138, 0x10, RZ ;  /* 0x000000108a8a7819 */ /* 0x000fe400000006ff */
[----:B------:R-:W-:Y:S01]  /*28b0*/  FADD.FTZ R233, R233, R136 ;  /* 0x00000088e9e97221 */ /* 0x000fe20000010000 */
[----:B------:R-:W-:Y:S02]  /*28c0*/  ISETP.NE.U32.AND P0, PT, RZ, UR12, PT ;  /* 0x0000000cff007c0c */ /* 0x000fe4000bf05070 */
[----:B------:R-:W-:-:S02]  /*28d0*/  SHF.L.U32 R140, R143, 0x10, RZ ;  /* 0x000000108f8c7819 */ /* 0x000fc400000006ff */
[----:B------:R-:W-:Y:S01]  /*28e0*/  ISETP.NE.AND.EX P0, PT, RZ, UR13, PT, P0 ;  /* 0x0000000dff007c0c */ /* 0x000fe2000bf05300 */
[----:B------:R-:W-:Y:S01]  /*28f0*/  FADD.FTZ R117, R117, R138 ;  /* 0x0000008a75757221 */ /* 0x000fe20000010000 */
[----:B------:R-:W-:Y:S01]  /*2900*/  FFMA.FTZ R77, R176, R138, R77 ;  /* 0x0000008ab04d7223 */ /* 0x000fe2000001004d */
[----:B------:R-:W-:Y:S01]  /*2910*/  FADD.FTZ R118, R118, R140 ;  /* 0x0000008c76767221 */ /* 0x000fe20000010000 */
[----:B--2---:R-:W-:-:S05]  /*2920*/  FFMA.FTZ R175, R176, R136, R175 ;  /* 0x00000088b0af7223 */ /* 0x004fca00000100af */
[----:B------:R0:W-:Y:S01]  /*2930*/  STL [R1+0x54], R175 ;  /* 0x000054af01007387 */ /* 0x0001e20000100800 */
[----:B---3--:R-:W-:-:S04]  /*2940*/  FMUL.FTZ R137, R142, R138 ;  /* 0x0000008a8e897220 */ /* 0x008fc80000410000 */
[----:B0-----:R-:W-:Y:S01]  /*2950*/  FFMA.FTZ R175, R174, R136, R137 ;  /* 0x00000088aeaf7223 */ /* 0x001fe20000010089 */
[----:B------:R-:W-:-:S05]  /*2960*/  SHF.L.U32 R136, R139, 0x10, RZ ;  /* 0x000000108b887819 */ /* 0x000fca00000006ff */
[----:B------:R-:W-:Y:S01]  /*2970*/  FADD.FTZ R136, -R195, R136 ;  /* 0x00000088c3887221 */ /* 0x000fe20000010100 */
[----:B------:R-:W-:-:S03]  /*2980*/  SHF.L.U32 R137, R147, 0x10, RZ ;  /* 0x0000001093897819 */ /* 0x000fc600000006ff */
[----:B------:R-:W-:Y:S01]  /*2990*/  FMUL.FTZ R174, R6, R136 ;  /* 0x0000008806ae7220 */ /* 0x000fe20000410000 */
[----:B----4-:R-:W-:Y:S01]  /*29a0*/  FMUL.FTZ R136, R188, R140 ;  /* 0x0000008cbc887220 */ /* 0x010fe20000410000 */
[----:B------:R-:W-:Y:S02]  /*29b0*/  FADD.FTZ R234, R234, R137 ;  /* 0x00000089eaea7221 */ /* 0x000fe40000010000 */
[-C--:B------:R-:W-:Y:S01]  /*29c0*/  FFMA.FTZ R187, R174, R137.reuse, R187 ;  /* 0x00000089aebb7223 */ /* 0x080fe200000100bb */
[----:B------:R-:W-:Y:S02]  /*29d0*/  FFMA.FTZ R173, R173, R137, R136 ;  /* 0x00000089adad7223 */ /* 0x000fe40000010088 */
[----:B------:R-:W0:Y:S01]  /*29e0*/  @P0 LDC.64 R136, c[0x0][0x438] ;  /* 0x00010e00ff880b82 */ /* 0x000e220000000a00 */
[----:B------:R-:W-:Y:S01]  /*29f0*/  PRMT R138, R143, 0x7632, R138 ;  /* 0x000076328f8a7816 */ /* 0x000fe2000000008a */
[----:B------:R1:W-:Y:S03]  /*2a00*/  STL [R1+0x58], R187 ;  /* 0x000058bb01007387 */ /* 0x0003e60000100800 */
[----:B------:R-:W-:Y:S01]  /*2a10*/  SHF.L.U32 R138, R138, 0x10, RZ ;  /* 0x000000108a8a7819 */ /* 0x000fe200000006ff */
[----:B0-----:R-:W-:-:S05]  /*2a20*/  @P0 IMAD.WIDE.U32 R136, R214, 0x10, R136 ;  /* 0x00000010d6880825 */ /* 0x001fca00078e0088 */
[----:B------:R0:W5:Y:S02]  /*2a30*/  @P0 LDG.E.128 R120, desc[UR10][R136.64] ;  /* 0x0000000a88780981 */ /* 0x000164000c1e1d00 */
[----:B0-----:R-:W-:-:S04]  /*2a40*/  PRMT R137, R139, 0x7632, R137 ;  /* 0x000076328b897816 */ /* 0x001fc80000000089 */
[----:B------:R-:W-:Y:S02]  /*2a50*/  SHF.L.U32 R137, R137, 0x10, RZ ;  /* 0x0000001089897819 */ /* 0x000fe400000006ff */
[----:B------:R-:W-:-:S03]  /*2a60*/  PRMT R136, R147, 0x7632, R136 ;  /* 0x0000763293887816 */ /* 0x000fc60000000088 */
[----:B------:R-:W-:Y:S01]  /*2a70*/  FADD.FTZ R137, -R195, R137 ;  /* 0x00000089c3897221 */ /* 0x000fe20000010100 */
[----:B------:R-:W-:-:S03]  /*2a80*/  SHF.L.U32 R136, R136, 0x10, RZ ;  /* 0x0000001088887819 */ /* 0x000fc600000006ff */
[----:B-1----:R-:W-:Y:S01]  /*2a90*/  FMUL.FTZ R187, R6, R137 ;  /* 0x0000008906bb7220 */ /* 0x002fe20000410000 */
[----:B------:R-:W-:Y:S01]  /*2aa0*/  FMUL.FTZ R137, R145, R138 ;  /* 0x0000008a91897220 */ /* 0x000fe20000410000 */
[----:B------:R-:W-:Y:S02]  /*2ab0*/  FADD.FTZ R235, R235, R136 ;  /* 0x00000088ebeb7221 */ /* 0x000fe40000010000 */
[-C--:B------:R-:W-:Y:S01]  /*2ac0*/  FFMA.FTZ R144, R187, R136.reuse, R144 ;  /* 0x00000088bb907223 */ /* 0x080fe20000010090 */
[----:B------:R-:W-:Y:S01]  /*2ad0*/  FFMA.FTZ R188, R141, R136, R137 ;  /* 0x000000888dbc7223 */ /* 0x000fe20000010089 */
        /* <DEDUP_REMOVED lines=14> */
[C---:B------:R-:W-:Y:S01]  /*2bc0*/  FFMA.FTZ R137, R174.reuse, R173, R137 ;  /* 0x000000adae897223 */ /* 0x040fe20000010089 */
[----:B------:R-:W-:Y:S01]  /*2bd0*/  FFMA.FTZ R78, R174, R140, R78 ;  /* 0x0000008cae4e7223 */ /* 0x000fe2000001004e */
[----:B------:R-:W-:Y:S01]  /*2be0*/  FADD.FTZ R119, R119, R138 ;  /* 0x0000008a77777221 */ /* 0x000fe20000010000 */
[C---:B------:R-:W-:Y:S01]  /*2bf0*/  FFMA.FTZ R79, R187.reuse, R138, R79 ;  /* 0x0000008abb4f7223 */ /* 0x040fe2000001004f */
[----:B------:R-:W-:Y:S01]  /*2c00*/  IADD3 R214, PT, PT, R214, 0x20, RZ ;  /* 0x00000020d6d67810 */ /* 0x000fe20007ffe0ff */
[----:B------:R-:W-:Y:S01]  /*2c10*/  FADD.FTZ R212, R136, R188 ;  /* 0x000000bc88d47221 */ /* 0x000fe20000010000 */
[----:B-1----:R-:W-:-:S07]  /*2c20*/  FFMA.FTZ R213, R187, R188, R137 ;  /* 0x000000bcbbd57223 */ /* 0x002fce0000010089 */
.L_x_1263:
[----:B------:R-:W-:Y:S05]  /*2c30*/  BSYNC.RECONVERGENT B1 ;  /* 0x0000000000017941 */ /* 0x000fea0003800200 */
.L_x_1262:
        /* <DEDUP_REMOVED lines=77> */
[----:B------:R-:W-:Y:S01]  /*3110*/  FADD.FTZ R33, -R195, R34 ;  /* 0x00000022c3217221 */ /* 0x000fe20000010100 */
[----:B------:R-:W-:-:S03]  /*3120*/  FMUL.FTZ R34, R171, R144 ;  /* 0x00000090ab227220 */ /* 0x000fc60000410000 */
[C---:B------:R-:W-:Y:S01]  /*3130*/  FMUL.FTZ R33, R6.reuse, R33 ;  /* 0x0000002106217220 */ /* 0x040fe20000410000 */
[-C--:B------:R-:W-:Y:S01]  /*3140*/  FFMA.FTZ R34, R189, R140.reuse, R34 ;  /* 0x0000008cbd227223 */ /* 0x080fe20000010022 */
[----:B------:R-:W-:Y:S02]  /*3150*/  FMUL.FTZ R156, R6, R137 ;  /* 0x00000089069c7220 */ /* 0x000fe40000410000 */
[----:B------:R-:W-:Y:S01]  /*3160*/  FFMA.FTZ R170, R33, R140, R170 ;  /* 0x0000008c21aa7223 */ /* 0x000fe200000100aa */
[----:B------:R-:W-:-:S04]  /*3170*/  SHF.L.U32 R140, R138, 0x10, RZ ;  /* 0x000000108a8c7819 */ /* 0x000fc800000006ff */
[----:B------:R0:W-:Y:S01]  /*3180*/  STL [R1+0x30], R170 ;  /* 0x000030aa01007387 */ /* 0x0001e20000100800 */
        /* <DEDUP_REMOVED lines=80> */
.L_x_1265:
[----:B------:R-:W-:Y:S05]  /*3690*/  BSYNC.RECONVERGENT B1 ;  /* 0x0000000000017941 */ /* 0x000fea0003800200 */
.L_x_1264:
[----:B------:R-:W-:Y:S04]  /*36a0*/  BSSY.RECONVERGENT B1, `(.L_x_1266) ;  /* 0x00000a5000017945 */ /* 0x000fe80003800200 */
[----:B------:R-:W-:Y:S05]  /*36b0*/  @!P4 BRA `(.L_x_1267) ;  /* 0x00000008008cc947 */ /* 0x000fea0003800000 */
[----:B------:R-:W1:Y:S01]  /*36c0*/  LDC.64 R16, c[0x0][0x3a8] ;  /* 0x0000ea00ff107b82 */ /* 0x000e620000000a00 */
[----:B------:R-:W2:Y:S04]  /*36d0*/  LDL R35, [R1+0xe0] ;  /* 0x0000e00001237983 */ /* 0x000ea80000100800 */
[----:B------:R-:W3:Y:S03]  /*36e0*/  LDL.LU R148, [R1+0x20] ;  /* 0x0000200001947983 */ /* 0x000ee60000300800 */
[----:B------:R-:W4:Y:S01]  /*36f0*/  LDC.64 R144, c[0x0][0x428] ;  /* 0x00010a00ff907b82 */ /* 0x000f220000000a00 */
[----:B------:R-:W2:Y:S04]  /*3700*/  LDL R149, [R1+0x100] ;  /* 0x0001000001957983 */ /* 0x000ea80000100800 */
[----:B------:R-:W2:Y:S03]  /*3710*/  LDL R150, [R1+0xe8] ;  /* 0x0000e80001967983 */ /* 0x000ea60000100800 */
[----:B------:R-:W0:Y:S01]  /*3720*/  LDC.64 R140, c[0x0][0x430] ;  /* 0x00010c00ff8c7b82 */ /* 0x000e220000000a00 */
[----:B------:R-:W2:Y:S04]  /*3730*/  LDL.LU R154, [R1+0x28] ;  /* 0x00002800019a7983 */ /* 0x000ea80000300800 */
[----:B------:R-:W2:Y:S01]  /*3740*/  LDL R153, [R1+0x108] ;  /* 0x0001080001997983 */ /* 0x000ea20000100800 */
[----:B-1----:R-:W-:-:S03]  /*3750*/  IMAD.WIDE.U32 R16, R214, 0x10, R16 ;  /* 0x00000010d6107825 */ /* 0x002fc600078e0010 */
[----:B------:R-:W2:Y:S04]  /*3760*/  LDL R167, [R1+0xe4] ;  /* 0x0000e40001a77983 */ /* 0x000ea80000100800 */
[----:B------:R-:W3:Y:S01]  /*3770*/  LDG.E.128 R136, desc[UR10][R16.64] ;  /* 0x0000000a10887981 */ /* 0x000ee2000c1e1d00 */
[----:B----4-:R-:W-:-:S03]  /*3780*/  IMAD.WIDE.U32 R144, R214, 0x10, R144 ;  /* 0x00000010d6907825 */ /* 0x010fc600078e0090 */
[----:B------:R-:W4:Y:S04]  /*3790*/  LDL.LU R166, [R1+0x24] ;  /* 0x0000240001a67983 */ /* 0x000f280000300800 */
[----:B------:R-:W4:Y:S01]  /*37a0*/  LDL R165, [R1+0x104] ;  /* 0x0001040001a57983 */ /* 0x000f220000100800 */
[----:B0-----:R-:W-:-:S03]  /*37b0*/  IMAD.WIDE.U32 R140, R214, 0x10, R140 ;  /* 0x00000010d68c7825 */ /* 0x001fc600078e008c */
[----:B------:R-:W2:Y:S04]  /*37c0*/  LDG.E.128 R144, desc[UR10][R144.64] ;  /* 0x0000000a90907981 */ /* 0x000ea8000c1e1d00 */
[----:B------:R-:W4:Y:S04]  /*37d0*/  LDL R168, [R1+0xd0] ;  /* 0x0000d00001a87983 */ /* 0x000f280000100800 */
[----:B------:R-:W4:Y:S04]  /*37e0*/  LDG.E.128 R140, desc[UR10][R140.64] ;  /* 0x0000000a8c8c7981 */ /* 0x000f28000c1e1d00 */
[----:B------:R-:W4:Y:S04]  /*37f0*/  LDL.LU R191, [R1+0x10] ;  /* 0x0000100001bf7983 */ /* 0x000f280000300800 */
[----:B------:R-:W4:Y:S01]  /*3800*/  LDL R192, [R1+0xf0] ;  /* 0x0000f00001c07983 */ /* 0x000f220000100800 */
[----:B---3--:R-:W-:-:S05]  /*3810*/  SHF.L.U32 R15, R136, 0x10, RZ ;  /* 0x00000010880f7819 */ /* 0x008fca00000006ff */
[----:B------:R-:W-:-:S04]  /*3820*/  FADD.FTZ R15, -R195, R15 ;  /* 0x0000000fc30f7221 */ /* 0x000fc80000010100 */
[----:B-----5:R-:W-:Y:S01]  /*3830*/  FMUL.FTZ R15, R6, R15 ;  /* 0x0000000f060f7220 */ /* 0x020fe20000410000 */
[----:B--2---:R-:W-:Y:S02]  /*3840*/  SHF.L.U32 R16, R144, 0x10, RZ ;  /* 0x0000001090107819 */ /* 0x004fe400000006ff */
[----:B----4-:R-:W-:-:S03]  /*3850*/  SHF.L.U32 R17, R140, 0x10, RZ ;  /* 0x000000108c117819 */ /* 0x010fc600000006ff */
[----:B------:R-:W-:Y:S02]  /*3860*/  FFMA.FTZ R148, R15, R16, R148 ;  /* 0x000000100f947223 */ /* 0x000fe40000010094 */
[-C--:B------:R-:W-:Y:S01]  /*3870*/  FMUL.FTZ R18, R35, R17.reuse ;  /* 0x0000001123127220 */ /* 0x080fe20000410000 */
[----:B------:R-:W-:Y:S01]  /*3880*/  FADD.FTZ R88, R88, R17 ;  /* 0x0000001158587221 */ /* 0x000fe20000010000 */
[----:B------:R-:W-:Y:S01]  /*3890*/  FFMA.FTZ R52, R15, R17, R52 ;  /* 0x000000110f347223 */ /* 0x000fe20000010034 */
[----:B------:R-:W-:Y:S01]  /*38a0*/  SHF.L.U32 R17, R137, 0x10, RZ ;  /* 0x0000001089117819 */ /* 0x000fe200000006ff */
[----:B------:R0:W-:Y:S01]  /*38b0*/  STL [R1+0x20], R148 ;  /* 0x0000209401007387 */ /* 0x0001e20000100800 */
[----:B------:R-:W-:-:S03]  /*38c0*/  FADD.FTZ R220, R220, R16 ;  /* 0x00000010dcdc7221 */ /* 0x000fc60000010000 */
[----:B------:R-:W-:Y:S01]  /*38d0*/  FADD.FTZ R17, -R195, R17 ;  /* 0x00000011c3117221 */ /* 0x000fe20000010100 */
[----:B------:R-:W-:Y:S01]  /*38e0*/  FFMA.FTZ R16, R149, R16, R18 ;  /* 0x0000001095107223 */ /* 0x000fe20000010012 */
[----:B------:R-:W-:Y:S02]  /*38f0*/  SHF.L.U32 R35, R145, 0x10, RZ ;  /* 0x0000001091237819 */ /* 0x000fe400000006ff */
[----:B0-----:R-:W-:Y:S01]  /*3900*/  SHF.L.U32 R148, R141, 0x10, RZ ;  /* 0x000000108d947819 */ /* 0x001fe200000006ff */
[----:B------:R-:W-:-:S04]  /*3910*/  FMUL.FTZ R17, R6, R17 ;  /* 0x0000001106117220 */ /* 0x000fc80000410000 */
[----:B------:R-:W-:Y:S01]  /*3920*/  FMUL.FTZ R18, R150, R148 ;  /* 0x0000009496127220 */ /* 0x000fe20000410000 */
[--C-:B------:R-:W-:Y:S01]  /*3930*/  FADD.FTZ R222, R222, R35.reuse ;  /* 0x00000023dede7221 */ /* 0x100fe20000010000 */
[-C--:B------:R-:W-:Y:S02]  /*3940*/  FFMA.FTZ R154, R17, R35.reuse, R154 ;  /* 0x00000023119a7223 */ /* 0x080fe4000001009a */
[----:B------:R-:W-:Y:S01]  /*3950*/  FFMA.FTZ R18, R153, R35, R18 ;  /* 0x0000002399127223 */ /* 0x000fe20000010012 */
[----:B------:R-:W-:-:S04]  /*3960*/  PRMT R35, R136, 0x7632, R35 ;  /* 0x0000763288237816 */ /* 0x000fc80000000023 */
[----:B------:R-:W-:Y:S02]  /*3970*/  SHF.L.U32 R35, R35, 0x10, RZ ;  /* 0x0000001023237819 */ /* 0x000fe400000006ff */
[----:B------:R-:W-:-:S03]  /*3980*/  PRMT R136, R144, 0x7632, R136 ;  /* 0x0000763290887816 */ /* 0x000fc60000000088 */
[----:B------:R-:W-:Y:S01]  /*3990*/  FADD.FTZ R35, -R195, R35 ;  /* 0x00000023c3237221 */ /* 0x000fe20000010100 */
[----:B------:R-:W-:Y:S02]  /*39a0*/  PRMT R137, R140, 0x7632, R137 ;  /* 0x000076328c897816 */ /* 0x000fe40000000089 */
[----:B------:R-:W-:Y:S01]  /*39b0*/  SHF.L.U32 R136, R136, 0x10, RZ ;  /* 0x0000001088887819 */ /* 0x000fe200000006ff */
[----:B------:R-:W-:Y:S01]  /*39c0*/  FMUL.FTZ R35, R6, R35 ;  /* 0x0000002306237220 */ /* 0x000fe20000410000 */
[----:B------:R-:W-:-:S03]  /*39d0*/  SHF.L.U32 R140, R137, 0x10, RZ ;  /* 0x00000010898c7819 */ /* 0x000fc600000006ff */
[----:B------:R-:W-:Y:S01]  /*39e0*/  FFMA.FTZ R166, R35, R136, R166 ;  /* 0x0000008823a67223 */ /* 0x000fe200000100a6 */
[----:B------:R-:W-:Y:S01]  /*39f0*/  STL [R1+0x28], R154 ;  /* 0x0000289a01007387 */ /* 0x000fe20000100800 */
[----:B------:R-:W-:-:S03]  /*3a00*/  FMUL.FTZ R144, R167, R140 ;  /* 0x0000008ca7907220 */ /* 0x000fc60000410000 */
[----:B------:R-:W2:Y:S04]  /*3a10*/  LDL R167, [R1+0xec] ;  /* 0x0000ec0001a77983 */ /* 0x000ea80000100800 */
[----:B------:R0:W-:Y:S01]  /*3a20*/  STL [R1+0x24], R166 ;  /* 0x000024a601007387 */ /* 0x0001e20000100800 */
[----:B------:R-:W-:Y:S01]  /*3a30*/  FADD.FTZ R90, R90, R148 ;  /* 0x000000945a5a7221 */ /* 0x000fe20000010000 */
[----:B------:R-:W-:Y:S01]  /*3a40*/  FFMA.FTZ R54, R17, R148, R54 ;  /* 0x0000009411367223 */ /* 0x000fe20000010036 */
[----:B------:R-:W-:Y:S01]  /*3a50*/  FFMA.FTZ R148, R165, R136, R144 ;  /* 0x00000088a5947223 */ /* 0x000fe20000010090 */
[----:B0-----:R-:W3:Y:S04]  /*3a60*/  LDL.LU R166, [R1+0x2c] ;  /* 0x00002c0001a67983 */ /* 0x001ee80000300800 */
[----:B------:R-:W4:Y:S01]  /*3a70*/  LDL R165, [R1+0x10c] ;  /* 0x00010c0001a57983 */ /* 0x000f220000100800 */
[----:B------:R-:W-:Y:S01]  /*3a80*/  SHF.L.U32 R149, R138, 0x10, RZ ;  /* 0x000000108a957819 */ /* 0x000fe200000006ff */
[----:B------:R-:W-:Y:S01]  /*3a90*/  FADD.FTZ R221, R221, R136 ;  /* 0x00000088dddd7221 */ /* 0x000fe20000010000 */
[----:B------:R-:W-:-:S03]  /*3aa0*/  SHF.L.U32 R153, R142, 0x10, RZ ;  /* 0x000000108e997819 */ /* 0x000fc600000006ff */
[----:B------:R-:W-:Y:S01]  /*3ab0*/  FADD.FTZ R136, -R195, R149 ;  /* 0x00000095c3887221 */ /* 0x000fe20000010100 */
[----:B------:R-:W-:Y:S02]  /*3ac0*/  PRMT R137, R137, 0x7632, R137 ;  /* 0x0000763289897816 */ /* 0x000fe40000000089 */
[----:B------:R-:W-:Y:S01]  /*3ad0*/  SHF.L.U32 R144, R146, 0x10, RZ ;  /* 0x0000001092907819 */ /* 0x000fe200000006ff */
[----:B------:R-:W-:Y:S01]  /*3ae0*/  FMUL.FTZ R149, R6, R136 ;  /* 0x0000008806957220 */ /* 0x000fe20000410000 */
[----:B------:R-:W-:Y:S01]  /*3af0*/  FMUL.FTZ R136, R168, R153 ;  /* 0x00000099a8887220 */ /* 0x000fe20000410000 */
[----:B------:R-:W-:-:S03]  /*3b00*/  SHF.L.U32 R137, R137, 0x10, RZ ;  /* 0x0000001089897819 */ /* 0x000fc600000006ff */
[--C-:B------:R-:W-:Y:S01]  /*3b10*/  FFMA.FTZ R150, R192, R144, R136.reuse ;  /* 0x00000090c0967223 */ /* 0x100fe20000010088 */
[----:B------:R-:W-:Y:S01]  /*3b20*/  PRMT R136, R145, 0x7632, R136 ;  /* 0x0000763291887816 */ /* 0x000fe20000000088 */
[----:B------:R-:W-:Y:S01]  /*3b30*/  FADD.FTZ R137, -R195, R137 ;  /* 0x00000089c3897221 */ /* 0x000fe20000010100 */
[----:B------:R-:W-:Y:S02]  /*3b40*/  PRMT R138, R141, 0x7632, R138 ;  /* 0x000076328d8a7816 */ /* 0x000fe4000000008a */
[----:B------:R-:W-:Y:S01]  /*3b50*/  SHF.L.U32 R136, R136, 0x10, RZ ;  /* 0x0000001088887819 */ /* 0x000fe200000006ff */
[----:B------:R-:W-:Y:S01]  /*3b60*/  FMUL.FTZ R154, R6, R137 ;  /* 0x00000089069a7220 */ /* 0x000fe20000410000 */
[----:B------:R-:W-:Y:S01]  /*3b70*/  FADD.FTZ R89, R89, R140 ;  /* 0x0000008c59597221 */ /* 0x000fe20000010000 */
[----:B------:R-:W-:Y:S01]  /*3b80*/  FFMA.FTZ R53, R35, R140, R53 ;  /* 0x0000008c23357223 */ /* 0x000fe20000010035 */
[----:B------:R-:W-:Y:S01]  /*3b90*/  FFMA.FTZ R191, R149, R144, R191 ;  /* 0x0000009095bf7223 */ /* 0x000fe200000100bf */
[----:B------:R-:W-:Y:S01]  /*3ba0*/  SHF.L.U32 R140, R138, 0x10, RZ ;  /* 0x000000108a8c7819 */ /* 0x000fe200000006ff */
[----:B------:R-:W-:-:S03]  /*3bb0*/  FADD.FTZ R92, R92, R153 ;  /* 0x000000995c5c7221 */ /* 0x000fc60000010000 */
[----:B------:R-:W-:Y:S01]  /*3bc0*/  STL [R1+0x10], R191 ;  /* 0x000010bf01007387 */ /* 0x000fe20000100800 */
[----:B------:R-:W-:Y:S01]  /*3bd0*/  FFMA.FTZ R56, R149, R153, R56 ;  /* 0x0000009995387223 */ /* 0x000fe20000010038 */
[----:B------:R-:W-:Y:S01]  /*3be0*/  FADD.FTZ R223, R223, R136 ;  /* 0x00000088dfdf7221 */ /* 0x000fe20000010000 */
[----:B------:R-:W-:Y:S01]  /*3bf0*/  FADD.FTZ R216, R216, R144 ;  /* 0x00000090d8d87221 */ /* 0x000fe20000010000 */
[----:B--2---:R-:W-:Y:S02]  /*3c00*/  FMUL.FTZ R137, R167, R140 ;  /* 0x0000008ca7897220 */ /* 0x004fe40000410000 */
[----:B------:R-:W2:Y:S01]  /*3c10*/  LDL.LU R167, [R1+0x14] ;  /* 0x0000140001a77983 */ /* 0x000ea20000300800 */
[----:B---3--:R-:W-:-:S05]  /*3c20*/  FFMA.FTZ R166, R154, R136, R166 ;  /* 0x000000889aa67223 */ /* 0x008fca00000100a6 */
[----:B------:R0:W-:Y:S01]  /*3c30*/  STL [R1+0x2c], R166 ;  /* 0x00002ca601007387 */ /* 0x0001e20000100800 */
[----:B----4-:R-:W-:Y:S01]  /*3c40*/  FFMA.FTZ R153, R165, R136, R137 ;  /* 0x00000088a5997223 */ /* 0x010fe20000010089 */
[----:B------:R-:W-:Y:S02]  /*3c50*/  PRMT R136, R138, 0x7632, R136 ;  /* 0x000076328a887816 */ /* 0x000fe40000000088 */
[----:B------:R-:W3:Y:S01]  /*3c60*/  LDL R192, [R1+0xd8] ;  /* 0x0000d80001c07983 */ /* 0x000ee20000100800 */
[----:B------:R-:W-:-:S03]  /*3c70*/  PRMT R138, R142, 0x7632, R138 ;  /* 0x000076328e8a7816 */ /* 0x000fc6000000008a */
[----:B0-----:R-:W4:Y:S04]  /*3c80*/  LDL R166, [R1+0xf4] ;  /* 0x0000f40001a67983 */ /* 0x001f280000100800 */
[----:B------:R-:W3:Y:S04]  /*3c90*/  LDL.LU R191, [R1+0x18] ;  /* 0x0000180001bf7983 */ /* 0x000ee80000300800 */
[----:B------:R-:W3:Y:S04]  /*3ca0*/  LDL R165, [R1+0xf8] ;  /* 0x0000f80001a57983 */ /* 0x000ee80000100800 */
[----:B------:R-:W3:Y:S04]  /*3cb0*/  LDL R145, [R1+0xdc] ;  /* 0x0000dc0001917983 */ /* 0x000ee80000100800 */
[----:B------:R-:W3:Y:S04]  /*3cc0*/  LDL.LU R144, [R1+0x1c] ;  /* 0x00001c0001907983 */ /* 0x000ee80000300800 */
[----:B------:R-:W4:Y:S04]  /*3cd0*/  LDL R142, [R1+0xd4] ;  /* 0x0000d400018e7983 */ /* 0x000f280000100800 */
[----:B------:R-:W3:Y:S01]  /*3ce0*/  LDL R141, [R1+0xfc] ;  /* 0x0000fc00018d7983 */ /* 0x000ee20000100800 */
        /* <DEDUP_REMOVED lines=17> */
[----:B----4-:R-:W-:-:S04]  /*3e00*/  FMUL.FTZ R137, R142, R138 ;  /* 0x0000008a8e897220 */ /* 0x010fc80000410000 */
[----:B0-----:R-:W-:Y:S01]  /*3e10*/  FFMA.FTZ R167, R166, R136, R137 ;  /* 0x00000088a6a77223 */ /* 0x001fe20000010089 */
[----:B------:R-:W-:-:S05]  /*3e20*/  SHF.L.U32 R136, R139, 0x10, RZ ;  /* 0x000000108b887819 */ /* 0x000fca00000006ff */
[----:B------:R-:W-:Y:S01]  /*3e30*/  FADD.FTZ R136, -R195, R136 ;  /* 0x00000088c3887221 */ /* 0x000fe20000010100 */
[----:B------:R-:W-:-:S03]  /*3e40*/  SHF.L.U32 R137, R147, 0x10, RZ ;  /* 0x0000001093897819 */ /* 0x000fc600000006ff */
[----:B------:R-:W-:Y:S01]  /*3e50*/  FMUL.FTZ R166, R6, R136 ;  /* 0x0000008806a67220 */ /* 0x000fe20000410000 */
[----:B---3--:R-:W-:Y:S01]  /*3e60*/  FMUL.FTZ R136, R192, R140 ;  /* 0x0000008cc0887220 */ /* 0x008fe20000410000 */
        /* <DEDUP_REMOVED lines=40> */
.L_x_1267:
[----:B------:R-:W-:Y:S05]  /*40f0*/  BSYNC.RECONVERGENT B1 ;  /* 0x0000000000017941 */ /* 0x000fea0003800200 */
.L_x_1266:
[----:B------:R-:W-:Y:S04]  /*4100*/  BSSY.RECONVERGENT B1, `(.L_x_1268) ;  /* 0x000009c000017945 */ /* 0x000fe80003800200 */
[----:B------:R-:W-:Y:S05]  /*4110*/  @!P1 BRA `(.L_x_1269) ;  /* 0x0000000800689947 */ /* 0x000fea0003800000 */
[----:B------:R-:W1:Y:S01]  /*4120*/  LDC.64 R20, c[0x0][0x3a8] ;  /* 0x0000ea00ff147b82 */ /* 0x000e620000000a00 */
[----:B------:R-:W2:Y:S04]  /*4130*/  LDL R22, [R1+0xa0] ;  /* 0x0000a00001167983 */ /* 0x000ea80000100800 */
[----:B------:R-:W3:Y:S03]  /*4140*/  LDL.LU R151, [R1] ;  /* 0x0000000001977983 */ /* 0x000ee60000300800 */
        /* <DEDUP_REMOVED lines=8> */
[----:B------:R1:W2:Y:S01]  /*41d0*/  LDG.E.128 R136, desc[UR10][R20.64] ;  /* 0x0000000a14887981 */ /* 0x0002a2000c1e1d00 */
[----:B----4-:R-:W-:-:S03]  /*41e0*/  IMAD.WIDE.U32 R140, R214, 0x10, R140 ;  /* 0x00000010d68c7825 */ /* 0x010fc600078e008c */
[----:B------:R-:W4:Y:S04]  /*41f0*/  LDL.LU R181, [R1+0x4] ;  /* 0x0000040001b57983 */ /* 0x000f280000300800 */
[----:B------:R-:W4:Y:S01]  /*4200*/  LDL R182, [R1+0xc4] ;  /* 0x0000c40001b67983 */ /* 0x000f220000100800 */
[----:B0-----:R-:W-:-:S03]  /*4210*/  IMAD.WIDE.U32 R144, R214, 0x10, R144 ;  /* 0x00000010d6907825 */ /* 0x001fc600078e0090 */
[----:B------:R-:W3:Y:S04]  /*4220*/  LDG.E.128 R140, desc[UR10][R140.64] ;  /* 0x0000000a8c8c7981 */ /* 0x000ee8000c1e1d00 */
[----:B------:R-:W4:Y:S04]  /*4230*/  LDL R183, [R1+0xac] ;  /* 0x0000ac0001b77983 */ /* 0x000f280000100800 */
[----:B------:R-:W4:Y:S04]  /*4240*/  LDG.E.128 R144, desc[UR10][R144.64] ;  /* 0x0000000a90907981 */ /* 0x000f28000c1e1d00 */
[----:B------:R-:W4:Y:S04]  /*4250*/  LDL.LU R184, [R1+0xc] ;  /* 0x00000c0001b87983 */ /* 0x000f280000300800 */
[----:B------:R-:W4:Y:S01]  /*4260*/  LDL R193, [R1+0xcc] ;  /* 0x0000cc0001c17983 */ /* 0x000f220000100800 */
[----:B------:R-:W-:-:S03]  /*4270*/  ISETP.NE.U32.AND P0, PT, RZ, UR12, PT ;  /* 0x0000000cff007c0c */ /* 0x000fc6000bf05070 */
[----:B------:R-:W4:Y:S01]  /*4280*/  LDL R194, [R1+0x90] ;  /* 0x0000900001c27983 */ /* 0x000f220000100800 */
[----:B------:R-:W-:-:S13]  /*4290*/  ISETP.NE.AND.EX P0, PT, RZ, UR13, PT, P0 ;  /* 0x0000000dff007c0c */ /* 0x000fda000bf05300 */
[----:B-1----:R-:W0:Y:S02]  /*42a0*/  @P0 LDC.64 R20, c[0x0][0x438] ;  /* 0x00010e00ff140b82 */ /* 0x002e240000000a00 */
[----:B0-----:R-:W-:-:S05]  /*42b0*/  @P0 IMAD.WIDE.U32 R20, R214, 0x10, R20 ;  /* 0x00000010d6140825 */ /* 0x001fca00078e0014 */
[----:B------:R3:W5:Y:S01]  /*42c0*/  @P0 LDG.E.128 R132, desc[UR10][R20.64] ;  /* 0x0000000a14840981 */ /* 0x000762000c1e1d00 */
[----:B--2---:R-:W-:-:S05]  /*42d0*/  SHF.L.U32 R19, R136, 0x10, RZ ;  /* 0x0000001088137819 */ /* 0x004fca00000006ff */
[----:B------:R-:W-:-:S04]  /*42e0*/  FADD.FTZ R19, -R195, R19 ;  /* 0x00000013c3137221 */ /* 0x000fc80000010100 */
[----:B-----5:R-:W-:Y:S01]  /*42f0*/  FMUL.FTZ R19, R6, R19 ;  /* 0x0000001306137220 */ /* 0x020fe20000410000 */
[----:B---3--:R-:W-:-:S05]  /*4300*/  SHF.L.U32 R21, R140, 0x10, RZ ;  /* 0x000000108c157819 */ /* 0x008fca00000006ff */
[-C--:B------:R-:W-:Y:S01]  /*4310*/  FMUL.FTZ R22, R22, R21.reuse ;  /* 0x0000001516167220 */ /* 0x080fe20000410000 */
[----:B------:R-:W-:Y:S01]  /*4320*/  FADD.FTZ R96, R96, R21 ;  /* 0x0000001560607221 */ /* 0x000fe20000010000 */
[----:B------:R-:W-:Y:S01]  /*4330*/  FFMA.FTZ R60, R19, R21, R60 ;  /* 0x00000015133c7223 */ /* 0x000fe2000001003c */
[----:B----4-:R-:W-:Y:S02]  /*4340*/  SHF.L.U32 R20, R144, 0x10, RZ ;  /* 0x0000001090147819 */ /* 0x010fe400000006ff */
[----:B------:R-:W-:Y:S02]  /*4350*/  SHF.L.U32 R21, R137, 0x10, RZ ;  /* 0x0000001089157819 */ /* 0x000fe400000006ff */
[----:B------:R-:W-:Y:S01]  /*4360*/  PRMT R137, R136, 0x7632, R137 ;  /* 0x0000763288897816 */ /* 0x000fe20000000089 */
[----:B------:R-:W-:Y:S01]  /*4370*/  FADD.FTZ R208, R208, R20 ;  /* 0x00000014d0d07221 */ /* 0x000fe20000010000 */
[-C--:B------:R-:W-:Y:S01]  /*4380*/  FFMA.FTZ R151, R19, R20.reuse, R151 ;  /* 0x0000001413977223 */ /* 0x080fe20000010097 */
[----:B------:R-:W-:Y:S01]  /*4390*/  FFMA.FTZ R20, R152, R20, R22 ;  /* 0x0000001498147223 */ /* 0x000fe20000010016 */
[----:B------:R-:W-:Y:S01]  /*43a0*/  FADD.FTZ R21, -R195, R21 ;  /* 0x00000015c3157221 */ /* 0x000fe20000010100 */
[----:B------:R-:W-:-:S02]  /*43b0*/  SHF.L.U32 R152, R141, 0x10, RZ ;  /* 0x000000108d987819 */ /* 0x000fc400000006ff */
[----:B------:R-:W-:Y:S02]  /*43c0*/  PRMT R136, R140, 0x7632, R136 ;  /* 0x000076328c887816 */ /* 0x000fe40000000088 */
[----:B------:R-:W-:Y:S01]  /*43d0*/  SHF.L.U32 R140, R137, 0x10, RZ ;  /* 0x00000010898c7819 */ /* 0x000fe200000006ff */
[----:B------:R0:W-:Y:S01]  /*43e0*/  STL [R1], R151 ;  /* 0x0000009701007387 */ /* 0x0001e20000100800 */
[----:B------:R-:W-:Y:S01]  /*43f0*/  SHF.L.U32 R22, R145, 0x10, RZ ;  /* 0x0000001091167819 */ /* 0x000fe200000006ff */
[----:B------:R-:W-:Y:S01]  /*4400*/  FMUL.FTZ R21, R6, R21 ;  /* 0x0000001506157220 */ /* 0x000fe20000410000 */
[----:B------:R-:W-:Y:S01]  /*4410*/  PRMT R137, R144, 0x7632, R137 ;  /* 0x0000763290897816 */ /* 0x000fe20000000089 */
[----:B------:R-:W-:Y:S02]  /*4420*/  FADD.FTZ R144, -R195, R140 ;  /* 0x0000008cc3907221 */ /* 0x000fe40000010100 */
[----:B------:R-:W-:Y:S01]  /*4430*/  FADD.FTZ R210, R210, R22 ;  /* 0x00000016d2d27221 */ /* 0x000fe20000010000 */
[----:B------:R-:W-:Y:S01]  /*4440*/  FFMA.FTZ R162, R21, R22, R162 ;  /* 0x0000001615a27223 */ /* 0x000fe200000100a2 */
[----:B0-----:R-:W-:Y:S01]  /*4450*/  FMUL.FTZ R151, R161, R152 ;  /* 0x00000098a1977220 */ /* 0x001fe20000410000 */
[----:B------:R-:W-:-:S03]  /*4460*/  SHF.L.U32 R140, R137, 0x10, RZ ;  /* 0x00000010898c7819 */ /* 0x000fc600000006ff */
[----:B------:R-:W-:Y:S01]  /*4470*/  FFMA.FTZ R22, R163, R22, R151 ;  /* 0x00000016a3167223 */ /* 0x000fe20000010097 */
[----:B------:R-:W-:Y:S01]  /*4480*/  FMUL.FTZ R151, R6, R144 ;  /* 0x0000009006977220 */ /* 0x000fe20000410000 */
[----:B------:R-:W-:-:S03]  /*4490*/  SHF.L.U32 R136, R136, 0x10, RZ ;  /* 0x0000001088887819 */ /* 0x000fc600000006ff */
[----:B------:R-:W-:Y:S01]  /*44a0*/  FFMA.FTZ R181, R151, R140, R181 ;  /* 0x0000008c97b57223 */ /* 0x000fe200000100b5 */
[----:B------:R0:W-:Y:S01]  /*44b0*/  STL [R1+0x8], R162 ;  /* 0x000008a201007387 */ /* 0x0001e20000100800 */
[----:B------:R-:W-:Y:S01]  /*44c0*/  FMUL.FTZ R144, R164, R136 ;  /* 0x00000088a4907220 */ /* 0x000fe20000410000 */
[----:B------:R-:W-:Y:S01]  /*44d0*/  PRMT R137, R137, 0x7632, R137 ;  /* 0x0000763289897816 */ /* 0x000fe20000000089 */
[----:B------:R-:W-:Y:S01]  /*44e0*/  FADD.FTZ R98, R98, R152 ;  /* 0x0000009862627221 */ /* 0x000fe20000010000 */
[----:B------:R-:W-:Y:S01]  /*44f0*/  STL [R1+0x4], R181 ;  /* 0x000004b501007387 */ /* 0x000fe20000100800 */
[----:B------:R-:W-:Y:S01]  /*4500*/  FFMA.FTZ R62, R21, R152, R62 ;  /* 0x00000098153e7223 */ /* 0x000fe2000001003e */
[----:B------:R-:W-:Y:S01]  /*4510*/  FADD.FTZ R209, R209, R140 ;  /* 0x0000008cd1d17221 */ /* 0x000fe20000010000 */
[----:B------:R-:W-:Y:S01]  /*4520*/  FFMA.FTZ R152, R182, R140, R144 ;  /* 0x0000008cb6987223 */ /* 0x000fe20000010090 */
[----:B------:R-:W2:Y:S01]  /*4530*/  LDL R164, [R1+0xb0] ;  /* 0x0000b00001a47983 */ /* 0x000ea20000100800 */
[----:B------:R-:W-:Y:S01]  /*4540*/  FADD.FTZ R97, R97, R136 ;  /* 0x0000008861617221 */ /* 0x000fe20000010000 */
[----:B------:R-:W-:Y:S01]  /*4550*/  FFMA.FTZ R61, R151, R136, R61 ;  /* 0x00000088973d7223 */ /* 0x000fe2000001003d */
[----:B------:R-:W-:Y:S01]  /*4560*/  PRMT R140, R141, 0x7632, R140 ;  /* 0x000076328d8c7816 */ /* 0x000fe2000000008c */
[----:B------:R-:W3:Y:S01]  /*4570*/  LDL R182, [R1+0xb4] ;  /* 0x0000b40001b67983 */ /* 0x000ee20000100800 */
[----:B------:R-:W-:-:S02]  /*4580*/  SHF.L.U32 R136, R137, 0x10, RZ ;  /* 0x0000001089887819 */ /* 0x000fc400000006ff */
[----:B------:R-:W-:Y:S02]  /*4590*/  SHF.L.U32 R140, R140, 0x10, RZ ;  /* 0x000000108c8c7819 */ /* 0x000fe400000006ff */
[----:B------:R-:W-:Y:S01]  /*45a0*/  PRMT R137, R145, 0x7632, R137 ;  /* 0x0000763291897816 */ /* 0x000fe20000000089 */
[----:B------:R-:W-:Y:S02]  /*45b0*/  FADD.FTZ R136, -R195, R136 ;  /* 0x00000088c3887221 */ /* 0x000fe40000010100 */
[----:B------:R-:W-:Y:S01]  /*45c0*/  FMUL.FTZ R141, R183, R140 ;  /* 0x0000008cb78d7220 */ /* 0x000fe20000410000 */
[----:B------:R-:W-:Y:S01]  /*45d0*/  SHF.L.U32 R137, R137, 0x10, RZ ;  /* 0x0000001089897819 */ /* 0x000fe200000006ff */
[----:B------:R-:W-:Y:S01]  /*45e0*/  FMUL.FTZ R161, R6, R136 ;  /* 0x0000008806a17220 */ /* 0x000fe20000410000 */
[----:B------:R-:W4:Y:S03]  /*45f0*/  LDL R183, [R1+0x94] ;  /* 0x0000940001b77983 */ /* 0x000f260000100800 */
[-C--:B------:R-:W-:Y:S01]  /*4600*/  FFMA.FTZ R184, R161, R137.reuse, R184 ;  /* 0x00000089a1b87223 */ /* 0x080fe200000100b8 */
[----:B0-----:R-:W-:-:S04]  /*4610*/  FFMA.FTZ R162, R193, R137, R141 ;  /* 0x00000089c1a27223 */ /* 0x001fc8000001008d */
[----:B------:R0:W-:Y:S04]  /*4620*/  STL [R1+0xc], R184 ;  /* 0x00000cb801007387 */ /* 0x0001e80000100800 */
[----:B------:R-:W3:Y:S04]  /*4630*/  LDL R193, [R1+0x98] ;  /* 0x0000980001c17983 */ /* 0x000ee80000100800 */
[----:B------:R-:W3:Y:S04]  /*4640*/  LDL R145, [R1+0x9c] ;  /* 0x00009c0001917983 */ /* 0x000ee80000100800 */
[----:B0-----:R-:W3:Y:S04]  /*4650*/  LDL R184, [R1+0xb8] ;  /* 0x0000b80001b87983 */ /* 0x001ee80000100800 */
[----:B------:R-:W3:Y:S01]  /*4660*/  LDL R144, [R1+0xbc] ;  /* 0x0000bc0001907983 */ /* 0x000ee20000100800 */
[----:B------:R-:W-:-:S02]  /*4670*/  SHF.L.U32 R136, R138, 0x10, RZ ;  /* 0x000000108a887819 */ /* 0x000fc400000006ff */
[----:B------:R-:W-:-:S03]  /*4680*/  SHF.L.U32 R141, R142, 0x10, RZ ;  /* 0x000000108e8d7819 */ /* 0x000fc600000006ff */
[----:B------:R-:W-:Y:S01]  /*4690*/  FADD.FTZ R136, -R195, R136 ;  /* 0x00000088c3887221 */ /* 0x000fe20000010100 */
[----:B------:R-:W-:Y:S01]  /*46a0*/  FADD.FTZ R211, R211, R137 ;  /* 0x00000089d3d37221 */ /* 0x000fe20000010000 */
[----:B------:R-:W-:Y:S02]  /*46b0*/  SHF.L.U32 R137, R146, 0x10, RZ ;  /* 0x0000001092897819 */ /* 0x000fe400000006ff */
[----:B------:R-:W-:Y:S01]  /*46c0*/  FMUL.FTZ R163, R6, R136 ;  /* 0x0000008806a37220 */ /* 0x000fe20000410000 */
[----:B------:R-:W-:Y:S01]  /*46d0*/  FMUL.FTZ R136, R194, R141 ;  /* 0x0000008dc2887220 */ /* 0x000fe20000410000 */
[----:B------:R-:W-:Y:S01]  /*46e0*/  PRMT R138, R138, 0x7632, R138 ;  /* 0x000076328a8a7816 */ /* 0x000fe2000000008a */
[----:B------:R-:W-:Y:S01]  /*46f0*/  FADD.FTZ R204, R204, R137 ;  /* 0x00000089cccc7221 */ /* 0x000fe20000010000 */
[----:B------:R-:W-:Y:S01]  /*4700*/  FFMA.FTZ R248, R163, R137, R248 ;  /* 0x00000089a3f87223 */ /* 0x000fe200000100f8 */
[--C-:B------:R-:W-:Y:S01]  /*4710*/  FADD.FTZ R99, R99, R140.reuse ;  /* 0x0000008c63637221 */ /* 0x100fe20000010000 */
[----:B------:R-:W-:Y:S01]  /*4720*/  FFMA.FTZ R63, R161, R140, R63 ;  /* 0x0000008ca13f7223 */ /* 0x000fe2000001003f */
[----:B------:R-:W-:-:S04]  /*4730*/  PRMT R140, R146, 0x7632, R140 ;  /* 0x00007632928c7816 */ /* 0x000fc8000000008c */
[----:B------:R-:W-:-:S05]  /*4740*/  SHF.L.U32 R140, R140, 0x10, RZ ;  /* 0x000000108c8c7819 */ /* 0x000fca00000006ff */
[----:B------:R-:W-:Y:S01]  /*4750*/  FADD.FTZ R205, R205, R140 ;  /* 0x0000008ccdcd7221 */ /* 0x000fe20000010000 */
[----:B------:R-:W-:Y:S01]  /*4760*/  FADD.FTZ R100, R100, R141 ;  /* 0x0000008d64647221 */ /* 0x000fe20000010000 */
[----:B------:R-:W-:Y:S01]  /*4770*/  FFMA.FTZ R64, R163, R141, R64 ;  /* 0x0000008da3407223 */ /* 0x000fe20000010040 */
[--C-:B--2---:R-:W-:Y:S01]  /*4780*/  FFMA.FTZ R164, R164, R137, R136.reuse ;  /* 0x00000089a4a47223 */ /* 0x104fe20000010088 */
[C---:B------:R-:W-:Y:S02]  /*4790*/  PRMT R136, R139.reuse, 0x7632, R136 ;  /* 0x000076328b887816 */ /* 0x040fe40000000088 */
[----:B------:R-:W-:Y:S02]  /*47a0*/  SHF.L.U32 R137, R139, 0x10, RZ ;  /* 0x000000108b897819 */ /* 0x000fe400000006ff */
[----:B------:R-:W-:Y:S02]  /*47b0*/  SHF.L.U32 R139, R138, 0x10, RZ ;  /* 0x000000108a8b7819 */ /* 0x000fe400000006ff */
[----:B------:R-:W-:-:S03]  /*47c0*/  PRMT R138, R142, 0x7632, R138 ;  /* 0x000076328e8a7816 */ /* 0x000fc6000000008a */
[----:B------:R-:W-:Y:S01]  /*47d0*/  FADD.FTZ R139, -R195, R139 ;  /* 0x0000008bc38b7221 */ /* 0x000fe20000010100 */
[----:B------:R-:W-:-:S03]  /*47e0*/  SHF.L.U32 R138, R138, 0x10, RZ ;  /* 0x000000108a8a7819 */ /* 0x000fc600000006ff */
[----:B------:R-:W-:Y:S02]  /*47f0*/  FMUL.FTZ R181, R6, R139 ;  /* 0x0000008b06b57220 */ /* 0x000fe40000410000 */
[----:B----4-:R-:W-:Y:S01]  /*4800*/  FMUL.FTZ R139, R183, R138 ;  /* 0x0000008ab78b7220 */ /* 0x010fe20000410000 */
[----:B------:R-:W-:Y:S01]  /*4810*/  FADD.FTZ R137, -R195, R137 ;  /* 0x00000089c3897221 */ /* 0x000fe20000010100 */
[-C--:B------:R-:W-:Y:S02]  /*4820*/  FFMA.FTZ R249, R181, R140.reuse, R249 ;  /* 0x0000008cb5f97223 */ /* 0x080fe400000100f9 */
[----:B---3--:R-:W-:Y:S01]  /*4830*/  FFMA.FTZ R182, R182, R140, R139 ;  /* 0x0000008cb6b67223 */ /* 0x008fe2000001008b */
[----:B------:R-:W-:Y:S01]  /*4840*/  SHF.L.U32 R140, R143, 0x10, RZ ;  /* 0x000000108f8c7819 */ /* 0x000fe200000006ff */
[----:B------:R-:W-:Y:S01]  /*4850*/  FMUL.FTZ R183, R6, R137 ;  /* 0x0000008906b77220 */ /* 0x000fe20000410000 */
[----:B------:R-:W-:-:S03]  /*4860*/  SHF.L.U32 R139, R147, 0x10, RZ ;  /* 0x00000010938b7819 */ /* 0x000fc600000006ff */
[----:B------:R-:W-:Y:S01]  /*4870*/  FMUL.FTZ R137, R193, R140 ;  /* 0x0000008cc1897220 */ /* 0x000fe20000410000 */
[----:B------:R-:W-:Y:S01]  /*4880*/  SHF.L.U32 R136, R136, 0x10, RZ ;  /* 0x0000001088887819 */ /* 0x000fe200000006ff */
[----:B------:R-:W-:Y:S01]  /*4890*/  FADD.FTZ R101, R101, R138 ;  /* 0x0000008a65657221 */ /* 0x000fe20000010000 */
[----:B------:R-:W-:Y:S01]  /*48a0*/  FFMA.FTZ R65, R181, R138, R65 ;  /* 0x0000008ab5417223 */ /* 0x000fe20000010041 */
[--C-:B------:R-:W-:Y:S01]  /*48b0*/  FFMA.FTZ R184, R184, R139, R137.reuse ;  /* 0x0000008bb8b87223 */ /* 0x100fe20000010089 */
[----:B------:R-:W-:Y:S01]  /*48c0*/  PRMT R137, R143, 0x7632, R137 ;  /* 0x000076328f897816 */ /* 0x000fe20000000089 */
[----:B------:R-:W-:Y:S01]  /*48d0*/  FADD.FTZ R136, -R195, R136 ;  /* 0x00000088c3887221 */ /* 0x000fe20000010100 */
[----:B------:R-:W-:Y:S02]  /*48e0*/  PRMT R138, R147, 0x7632, R138 ;  /* 0x00007632938a7816 */ /* 0x000fe4000000008a */
[----:B------:R-:W-:Y:S01]  /*48f0*/  SHF.L.U32 R137, R137, 0x10, RZ ;  /* 0x0000001089897819 */ /* 0x000fe200000006ff */
[----:B------:R-:W-:Y:S01]  /*4900*/  FMUL.FTZ R193, R6, R136 ;  /* 0x0000008806c17220 */ /* 0x000fe20000410000 */
[----:B------:R-:W-:-:S03]  /*4910*/  SHF.L.U32 R138, R138, 0x10, RZ ;  /* 0x000000108a8a7819 */ /* 0x000fc600000006ff */
[-C--:B------:R-:W-:Y:S01]  /*4920*/  FMUL.FTZ R136, R145, R137.reuse ;  /* 0x0000008991887220 */ /* 0x080fe20000410000 */
[----:B------:R-:W-:Y:S01]  /*4930*/  FADD.FTZ R103, R103, R137 ;  /* 0x0000008967677221 */ /* 0x000fe20000010000 */
[----:B------:R-:W-:Y:S01]  /*4940*/  FFMA.FTZ R67, R193, R137, R67 ;  /* 0x00000089c1437223 */ /* 0x000fe20000010043 */
[----:B------:R-:W-:Y:S01]  /*4950*/  FFMA.FTZ R137, R19, R20, R213 ;  /* 0x0000001413897223 */ /* 0x000fe200000100d5 */
[----:B------:R-:W-:Y:S01]  /*4960*/  FFMA.FTZ R194, R144, R138, R136 ;  /* 0x0000008a90c27223 */ /* 0x000fe20000010088 */
        /* <DEDUP_REMOVED lines=10> */
[----:B------:R-:W-:Y:S02]  /*4a10*/  FADD.FTZ R136, R136, R182 ;  /* 0x000000b688887221 */ /* 0x000fe40000010000 */
[C---:B------:R-:W-:Y:S02]  /*4a20*/  FFMA.FTZ R137, R183.reuse, R184, R137 ;  /* 0x000000b8b7897223 */ /* 0x040fe40000010089 */
[----:B------:R-:W-:Y:S01]  /*4a30*/  FADD.FTZ R136, R136, R184 ;  /* 0x000000b888887221 */ /* 0x000fe20000010000 */
[----:B------:R-:W-:Y:S01]  /*4a40*/  FADD.FTZ R206, R206, R139 ;  /* 0x0000008bcece7221 */ /* 0x000fe20000010000 */
[C---:B------:R-:W-:Y:S01]  /*4a50*/  FFMA.FTZ R250, R183.reuse, R139, R250 ;  /* 0x0000008bb7fa7223 */ /* 0x040fe200000100fa */
[----:B------:R-:W-:Y:S01]  /*4a60*/  FADD.FTZ R102, R102, R140 ;  /* 0x0000008c66667221 */ /* 0x000fe20000010000 */
[----:B------:R-:W-:Y:S01]  /*4a70*/  FFMA.FTZ R66, R183, R140, R66 ;  /* 0x0000008cb7427223 */ /* 0x000fe20000010042 */
[----:B------:R-:W-:Y:S01]  /*4a80*/  FADD.FTZ R207, R207, R138 ;  /* 0x0000008acfcf7221 */ /* 0x000fe20000010000 */
[C---:B------:R-:W-:Y:S01]  /*4a90*/  FFMA.FTZ R251, R193.reuse, R138, R251 ;  /* 0x0000008ac1fb7223 */ /* 0x040fe200000100fb */
[----:B------:R-:W-:Y:S01]  /*4aa0*/  FADD.FTZ R212, R136, R194 ;  /* 0x000000c288d47221 */ /* 0x000fe20000010000 */
[----:B------:R-:W-:-:S07]  /*4ab0*/  FFMA.FTZ R213, R193, R194, R137 ;  /* 0x000000c2c1d57223 */ /* 0x000fce0000010089 */
.L_x_1269:
[----:B------:R-:W-:Y:S05]  /*4ac0*/  BSYNC.RECONVERGENT B1 ;  /* 0x0000000000017941 */ /* 0x000fea0003800200 */
.L_x_1268:
        /* <DEDUP_REMOVED lines=23> */
.L_x_1351:
        /* <DEDUP_REMOVED lines=47> */
.L_x_1275:
        /* <DEDUP_REMOVED lines=33> */
.L_x_1274:
        /* <DEDUP_REMOVED lines=36> */
.L_x_1277:
        /* <DEDUP_REMOVED lines=37> */
.L_x_1273:
        /* <DEDUP_REMOVED lines=49> */
.L_x_1279:
[----:B-----5:R-:W-:Y:S01]  /*58e0*/  PRMT R114, R110, 0x7632, R114 ;  /* 0x000076326e727816 */ /* 0x020fe20000000072 */
[-CC-:B------:R-:W-:Y:S01]  /*58f0*/  FFMA.FTZ R112, R180, R140.reuse, R141.reuse ;  /* 0x0000008cb4707223 */ /* 0x180fe2000001008d */
[-C--:B------:R-:W-:Y:S01]  /*5900*/  FFMA.FTZ R115, R28, R140.reuse, R141 ;  /* 0x0000008c1c737223 */ /* 0x080fe2000001008d */
        /* <DEDUP_REMOVED lines=42> */
.L_x_1278:
[----:B------:R-:W-:-:S04]  /*5bb0*/  UISETP.NE.U32.AND UP0, UPT, UR6, URZ, UPT ;  /* 0x000000ff0600728c */ /* 0x000fc8000bf05070 */
[----:B------:R-:W-:-:S09]  /*5bc0*/  UISETP.NE.AND.EX UP0, UPT, UR7, URZ, UPT, UP0 ;  /* 0x000000ff0700728c */ /* 0x000fd2000bf05300 */
[----:B------:R-:W-:Y:S05]  /*5bd0*/  BRA.U UP0, `(.L_x_1280) ;  /* 0x0000000100b47547 */ /* 0x000fea000b800000 */
        /* <DEDUP_REMOVED lines=45> */
.L_x_1280:
[----:B-----5:R-:W-:Y:S01]  /*5eb0*/  PRMT R106, R109, 0x7632, R106 ;  /* 0x000076326d6a7816 */ /* 0x020fe2000000006a */
[-C--:B------:R-:W-:Y:S01]  /*5ec0*/  FFMA.FTZ R105, R160, R140.reuse, R141 ;  /* 0x0000008ca0697223 */ /* 0x080fe2000001008d */
        /* <DEDUP_REMOVED lines=8> */
[----:B------:R-:W-:Y:S01]  /*5f50*/  FFMA.FTZ R105, R180, R140, R141 ;  /* 0x0000008cb4697223 */ /* 0x000fe2000001008d */
        /* <DEDUP_REMOVED lines=37> */
.L_x_1276:
        /* <DEDUP_REMOVED lines=14> */
.L_x_1272:
[----:B------:R-:W-:Y:S05]  /*6290*/  BSYNC.RECONVERGENT B1 ;  /* 0x0000000000017941 */ /* 0x000fea0003800200 */
.L_x_1271:
        /* <DEDUP_REMOVED lines=21> */
[----:B-1----:R-:W-:Y:S01]  /*63f0*/  PRMT R113, R122, 0x7632, R113 ;  /* 0x000076327a717816 */ /* 0x002fe20000000071 */
        /* <DEDUP_REMOVED lines=40> */
.L_x_1285:
[----:B-----5:R-:W-:Y:S01]  /*6680*/  PRMT R106, R122, 0x7632, R106 ;  /* 0x000076327a6a7816 */ /* 0x020fe2000000006a */
[-CC-:B------:R-:W-:Y:S01]  /*6690*/  FFMA.FTZ R104, R176, R140.reuse, R141.reuse ;  /* 0x0000008cb0687223 */ /* 0x180fe2000001008d */
[-C--:B------:R-:W-:Y:S01]  /*66a0*/  FFMA.FTZ R107, R24, R140.reuse, R141 ;  /* 0x0000008c186b7223 */ /* 0x080fe2000001008d */
[----:B------:R-:W-:Y:S01]  /*66b0*/  PRMT R105, R121, 0x7632, R105 ;  /* 0x0000763279697816 */ /* 0x000fe20000000069 */
[----:B-1----:R-:W-:Y:S01]  /*66c0*/  FFMA.FTZ R136, R158, R140, R141 ;  /* 0x0000008c9e887223 */ /* 0x002fe2000001008d */
        /* <DEDUP_REMOVED lines=40> */
.L_x_1284:
[----:B-1----:R-:W1:Y:S02]  /*6950*/  LDC.64 R136, c[0x0][0x470] ;  /* 0x00011c00ff887b82 */ /* 0x002e640000000a00 */
[----:B-1----:R-:W-:-:S04]  /*6960*/  ISETP.NE.U32.AND P6, PT, R136, RZ, PT ;  /* 0x000000ff8800720c */ /* 0x002fc80003fc5070 */
[----:B------:R-:W-:-:S13]  /*6970*/  ISETP.NE.AND.EX P6, PT, R137, RZ, PT, P6 ;  /* 0x000000ff8900720c */ /* 0x000fda0003fc5360 */
[----:B------:R-:W-:Y:S05]  /*6980*/  @!P6 BRA `(.L_x_1287) ;  /* 0x0000000000b4e947 */ /* 0x000fea0003800000 */
        /* <DEDUP_REMOVED lines=45> */
.L_x_1287:
        /* <DEDUP_REMOVED lines=41> */
.L_x_1283:
        /* <DEDUP_REMOVED lines=45> */
.L_x_1289:
        /* <DEDUP_REMOVED lines=33> */
.L_x_1288:
        /* <DEDUP_REMOVED lines=37> */
.L_x_1290:
        /* <DEDUP_REMOVED lines=28> */
.L_x_1286:
        /* <DEDUP_REMOVED lines=10> */
.L_x_1282:
[----:B------:R-:W-:Y:S05]  /*7880*/  BSYNC.RECONVERGENT B1 ;  /* 0x0000000000017941 */ /* 0x000fea0003800200 */
.L_x_1281:
        /* <DEDUP_REMOVED lines=21> */
[----:B-12---:R-:W-:Y:S01]  /*79e0*/  PRMT R113, R126, 0x7632, R113 ;  /* 0x000076327e717816 */ /* 0x006fe20000000071 */
        /* <DEDUP_REMOVED lines=40> */
.L_x_1295:
[----:B-----5:R-:W-:Y:S01]  /*7c70*/  PRMT R106, R126, 0x7632, R106 ;  /* 0x000076327e6a7816 */ /* 0x020fe2000000006a */
[-CC-:B------:R-:W-:Y:S01]  /*7c80*/  FFMA.FTZ R104, R172, R140.reuse, R141.reuse ;  /* 0x0000008cac687223 */ /* 0x180fe2000001008d */
[-C--:B------:R-:W-:Y:S01]  /*7c90*/  FFMA.FTZ R107, R33, R140.reuse, R141 ;  /* 0x0000008c216b7223 */ /* 0x080fe2000001008d */
[----:B------:R-:W-:Y:S01]  /*7ca0*/  PRMT R105, R125, 0x7632, R105 ;  /* 0x000076327d697816 */ /* 0x000fe20000000069 */
[----:B-12---:R-:W-:Y:S01]  /*7cb0*/  FFMA.FTZ R136, R156, R140, R141 ;  /* 0x0000008c9c887223 */ /* 0x006fe2000001008d */
        /* <DEDUP_REMOVED lines=40> */
.L_x_1294:
[----:B-12---:R-:W1:Y:S02]  /*7f40*/  LDC.64 R136, c[0x0][0x470] ;  /* 0x00011c00ff887b82 */ /* 0x006e640000000a00 */
        /* <DEDUP_REMOVED lines=48> */
.L_x_1297:
        /* <DEDUP_REMOVED lines=41> */
.L_x_1293:
[----:B-12---:R-:W1:Y:S02]  /*84e0*/  LDC.64 R136, c[0x0][0x478] ;  /* 0x00011e00ff887b82 */ /* 0x006e640000000a00 */
        /* <DEDUP_REMOVED lines=44> */
.L_x_1299:
        /* <DEDUP_REMOVED lines=33> */
.L_x_1298:
        /* <DEDUP_REMOVED lines=37> */
.L_x_1300:
        /* <DEDUP_REMOVED lines=28> */
.L_x_1296:
        /* <DEDUP_REMOVED lines=10> */
.L_x_1292:
[----:B------:R-:W-:Y:S05]  /*8e70*/  BSYNC.RECONVERGENT B1 ;  /* 0x0000000000017941 */ /* 0x000fea0003800200 */
.L_x_1291:
        /* <DEDUP_REMOVED lines=21> */
[----:B-123--:R-:W-:Y:S01]  /*8fd0*/  PRMT R113, R130, 0x7632, R113 ;  /* 0x0000763282717816 */ /* 0x00efe20000000071 */
        /* <DEDUP_REMOVED lines=40> */
.L_x_1305:
[----:B-----5:R-:W-:Y:S01]  /*9260*/  PRMT R106, R130, 0x7632, R106 ;  /* 0x00007632826a7816 */ /* 0x020fe2000000006a */
[-CC-:B------:R-:W-:Y:S01]  /*9270*/  FFMA.FTZ R104, R168, R140.reuse, R141.reuse ;  /* 0x0000008ca8687223 */ /* 0x180fe2000001008d */
[-C--:B------:R-:W-:Y:S01]  /*9280*/  FFMA.FTZ R107, R149, R140.reuse, R141 ;  /* 0x0000008c956b7223 */ /* 0x080fe2000001008d */
[----:B------:R-:W-:Y:S01]  /*9290*/  PRMT R105, R129, 0x7632, R105 ;  /* 0x0000763281697816 */ /* 0x000fe20000000069 */
[----:B-123--:R-:W-:Y:S01]  /*92a0*/  FFMA.FTZ R136, R154, R140, R141 ;  /* 0x0000008c9a887223 */ /* 0x00efe2000001008d */
        /* <DEDUP_REMOVED lines=40> */
.L_x_1304:
[----:B-123--:R-:W1:Y:S02]  /*9530*/  LDC.64 R136, c[0x0][0x470] ;  /* 0x00011c00ff887b82 */ /* 0x00ee640000000a00 */
        /* <DEDUP_REMOVED lines=48> */
.L_x_1307:
        /* <DEDUP_REMOVED lines=41> */
.L_x_1303:
[----:B-123--:R-:W1:Y:S02]  /*9ad0*/  LDC.64 R136, c[0x0][0x478] ;  /* 0x00011e00ff887b82 */ /* 0x00ee640000000a00 */
        /* <DEDUP_REMOVED lines=44> */
.L_x_1309:
        /* <DEDUP_REMOVED lines=33> */
.L_x_1308:
        /* <DEDUP_REMOVED lines=37> */
.L_x_1310:
        /* <DEDUP_REMOVED lines=28> */
.L_x_1306:
        /* <DEDUP_REMOVED lines=10> */
.L_x_1302:
[----:B------:R-:W-:Y:S05]  /*a460*/  BSYNC.RECONVERGENT B1 ;  /* 0x0000000000017941 */ /* 0x000fea0003800200 */
.L_x_1301:
        /* <DEDUP_REMOVED lines=21> */
[----:B-1234-:R-:W-:Y:S01]  /*a5c0*/  FFMA.FTZ R113, R19, R140, R141 ;  /* 0x0000008c13717223 */ /* 0x01efe2000001008d */
[C---:B-----5:R-:W-:Y:S01]  /*a5d0*/  FFMA.FTZ R105, R6.reuse, R106, R105 ;  /* 0x0000006a06697223 */ /* 0x060fe20000010069 */
[----:B------:R-:W-:Y:S01]  /*a5e0*/  PRMT R106, R135, 0x7632, R106 ;  /* 0x00007632876a7816 */ /* 0x000fe2000000006a */
[----:B------:R-:W-:Y:S01]  /*a5f0*/  FFMA.FTZ R104, R6, R104, R107 ;  /* 0x0000006806687223 */ /* 0x000fe2000001006b */
[-C--:B------:R-:W-:Y:S01]  /*a600*/  FFMA.FTZ R107, R193, R140.reuse, R141 ;  /* 0x0000008cc16b7223 */ /* 0x080fe2000001008d */
[----:B------:R-:W-:Y:S01]  /*a610*/  FADD.FTZ R113, R20, -R113 ;  /* 0x8000007114717221 */ /* 0x000fe20000010000 */
[----:B------:R-:W-:Y:S01]  /*a620*/  SHF.L.U32 R115, R106, 0x10, RZ ;  /* 0x000000106a737819 */ /* 0x000fe200000006ff */
[-C--:B------:R-:W-:Y:S01]  /*a630*/  FFMA.FTZ R106, R21, R140.reuse, R141 ;  /* 0x0000008c156a7223 */ /* 0x080fe2000001008d */
        /* <DEDUP_REMOVED lines=33> */
.L_x_1315:
        /* <DEDUP_REMOVED lines=10> */
[----:B-1234-:R-:W-:Y:S01]  /*a8f0*/  F2FP.BF16.F32.PACK_AB R136, R105, R104 ;  /* 0x000000686988723e */ /* 0x01efe200000010ff */
        /* <DEDUP_REMOVED lines=34> */
.L_x_1314:
[----:B-1234-:R-:W1:Y:S02]  /*ab20*/  LDC.64 R136, c[0x0][0x470] ;  /* 0x00011c00ff887b82 */ /* 0x01ee640000000a00 */
[----:B-1----:R-:W-:-:S04]  /*ab30*/  ISETP.NE.U32.AND P1, PT, R136, RZ, PT ;  /* 0x000000ff8800720c */ /* 0x002fc80003f25070 */
        /* <DEDUP_REMOVED lines=47> */
.L_x_1317:
        /* <DEDUP_REMOVED lines=41> */
.L_x_1313:
        /* <DEDUP_REMOVED lines=45> */
.L_x_1319:
        /* <DEDUP_REMOVED lines=33> */
.L_x_1318:
        /* <DEDUP_REMOVED lines=37> */
.L_x_1320:
        /* <DEDUP_REMOVED lines=12> */
[----:B------:R-:W-:Y:S01]  /*b8b0*/  F2FP.BF16.F32.PACK_AB R136, R137, R136 ;  /* 0x000000888988723e */ /* 0x000fe200000010ff */
[----:B------:R-:W-:Y:S01]  /*b8c0*/  FFMA.FTZ R137, R21, R140, R141 ;  /* 0x0000008c15897223 */ /* 0x000fe2000001008d */
[----:B------:R-:W-:-:S03]  /*b8d0*/  FADD.FTZ R139, R184, -R139 ;  /* 0x8000008bb88b7221 */ /* 0x000fc60000010000 */
[----:B------:R-:W-:-:S04]  /*b8e0*/  FADD.FTZ R137, R22, -R137 ;  /* 0x8000008916897221 */ /* 0x000fc80000010000 */
[----:B------:R-:W-:-:S05]  /*b8f0*/  FMUL.FTZ R137, R6, R137 ;  /* 0x0000008906897220 */ /* 0x000fca0000410000 */
[----:B------:R-:W-:Y:S01]  /*b900*/  F2FP.BF16.F32.PACK_AB R137, R138, R137 ;  /* 0x000000898a89723e */ /* 0x000fe200000010ff */
        /* <DEDUP_REMOVED lines=8> */
[----:B------:R-:W-:Y:S02]  /*b990*/  F2FP.BF16.F32.PACK_AB R138, R138, R141 ;  /* 0x0000008d8a8a723e */ /* 0x000fe400000010ff */
[----:B------:R-:W-:-:S07]  /*b9a0*/  F2FP.BF16.F32.PACK_AB R139, R140, R6 ;  /* 0x000000068c8b723e */ /* 0x000fce00000010ff */
.L_x_1316:
        /* <DEDUP_REMOVED lines=9> */
.L_x_1312:
[----:B------:R-:W-:Y:S05]  /*ba40*/  BSYNC.RECONVERGENT B1 ;  /* 0x0000000000017941 */ /* 0x000fea0003800200 */
.L_x_1311:
[----:B-1234-:R-:W1:Y:S02]  /*ba50*/  LDC.64 R136, c[0x0][0x380] ;  /* 0x0000e000ff887b82 */ /* 0x01ee640000000a00 */
[----:B-1----:R-:W-:-:S04]  /*ba60*/  LEA R215, R136, R215, 0x2 ;  /* 0x000000d788d77211 */ /* 0x002fc800078e10ff */
[----:B------:R-:W-:-:S13]  /*ba70*/  ISETP.GE.AND P0, PT, R215, R137, PT ;  /* 0x00000089d700720c */ /* 0x000fda0003f06270 */
[----:B------:R-:W-:Y:S05]  /*ba80*/  @!P0 BRA `(.L_x_1321) ;  /* 0xffffff5800e88947 */ /* 0x000fea000383ffff */
.L_x_1259:
[----:B------:R-:W-:Y:S05]  /*ba90*/  BSYNC B0 ;  /* 0x0000000000007941 */ /* 0x000fea0003800000 */
.L_x_1258:
[----:B------:R-:W2:Y:S04]  /*baa0*/  LDL.LU R136, [R1+0x14] ;  /* 0x0000140001887983 */ /* 0x000ea80000300800 */
[----:B------:R-:W3:Y:S04]  /*bab0*/  LDL.LU R137, [R1+0x10] ;  /* 0x0000100001897983 */ /* 0x000ee80000300800 */
        /* <DEDUP_REMOVED lines=8> */
[----:B------:R-:W1:Y:S03]  /*bb40*/  LDCU.128 UR16, c[0x0][0x440] ;  /* 0x00008800ff1077ac */ /* 0x000e660008000c00 */
[----:B------:R-:W4:Y:S01]  /*bb50*/  LDL.LU R107, [R1+0x1c] ;  /* 0x00001c00016b7983 */ /* 0x000f220000300800 */
[----:B------:R-:W0:Y:S03]  /*bb60*/  LDCU.128 UR20, c[0x0][0x450] ;  /* 0x00008a00ff1477ac */ /* 0x000e260008000c00 */
        /* <DEDUP_REMOVED lines=28> */
[----:B------:R-:W1:Y:S01]  /*bd30*/  S2R R0, SR_TID.X ;  /* 0x0000000000007919 */ /* 0x000e620000002100 */
[----:B------:R-:W0:Y:S01]  /*bd40*/  S2R R4, SR_CgaCtaId ;  /* 0x0000000000047919 */ /* 0x000e220000008800 */
[----:B-1----:R-:W-:-:S02]  /*bd50*/  SHF.R.U32.HI R2, RZ, 0x5, R0 ;  /* 0x00000005ff027819 */ /* 0x002fc40000011600 */
[----:B------:R-:W-:Y:S02]  /*bd60*/  LOP3.LUT R5, R0, 0x1f, RZ, 0xc0, !PT ;  /* 0x0000001f00057812 */ /* 0x000fe400078ec0ff */
[----:B0-----:R-:W-:Y:S02]  /*bd70*/  LEA R3, R4, R3, 0x18 ;  /* 0x0000000304037211 */ /* 0x001fe400078ec0ff */
        /* <DEDUP_REMOVED lines=42> */
[----:B------:R-:W-:-:S02]  /*c020*/  IADD3 R23, PT, PT, R23, R142, RZ ;  /* 0x0000008e17177210 */ /* 0x000fc40007ffe0ff */
        /* <DEDUP_REMOVED lines=237> */
.L_x_1323:
[----:B------:R-:W-:Y:S05]  /*cf00*/  BSYNC.RECONVERGENT B0 ;  /* 0x0000000000007941 */ /* 0x000fea0003800200 */
.L_x_1322:
        /* <DEDUP_REMOVED lines=22> */
.L_x_1325:
[----:B------:R-:W-:Y:S05]  /*d070*/  BSYNC.RECONVERGENT B0 ;  /* 0x0000000000007941 */ /* 0x000fea0003800200 */
.L_x_1324:
        /* <DEDUP_REMOVED lines=22> */
.L_x_1327:
[----:B------:R-:W-:Y:S05]  /*d1e0*/  BSYNC.RECONVERGENT B0 ;  /* 0x0000000000007941 */ /* 0x000fea0003800200 */
.L_x_1326:
[----:B------:R-:W-:Y:S01]  /*d1f0*/  FADD.FTZ R30, RZ, R30 ;  /* 0x0000001eff1e7221 */ /* 0x000fe20000010000 */
[C---:B------:R-:W-:Y:S01]  /*d200*/  ISETP.GE.U32.AND P2, PT, R23.reuse, 0x300, PT ;  /* 0x000003001700780c */ /* 0x040fe20003f46070 */
[----:B------:R-:W-:Y:S01]  /*d210*/  FADD.FTZ R31, RZ, R31 ;  /* 0x0000001fff1f7221 */ /* 0x000fe20000010000 */
[C---:B------:R-:W-:Y:S01]  /*d220*/  ISETP.GE.U32.AND P3, PT, R23.reuse, 0x380, PT ;  /* 0x000003801700780c */ /* 0x040fe20003f66070 */
[----:B------:R-:W-:Y:S01]  /*d230*/  FADD.FTZ R30, R30, R27 ;  /* 0x0000001b1e1e7221 */ /* 0x000fe20000010000 */
[C---:B------:R-:W-:Y:S01]  /*d240*/  ISETP.GE.U32.AND P4, PT, R23.reuse, 0x400, PT ;  /* 0x000004001700780c */ /* 0x040fe20003f86070 */
[----:B------:R-:W-:Y:S01]  /*d250*/  FADD.FTZ R26, RZ, R26 ;  /* 0x0000001aff1a7221 */ /* 0x000fe20000010000 */
[C---:B------:R-:W-:Y:S01]  /*d260*/  ISETP.GE.U32.AND P5, PT, R23.reuse, 0x480, PT ;  /* 0x000004801700780c */ /* 0x040fe20003fa6070 */
[----:B------:R-:W-:Y:S01]  /*d270*/  FADD.FTZ R25, RZ, R25 ;  /* 0x00000019ff197221 */ /* 0x000fe20000010000 */
[----:B------:R-:W-:Y:S01]  /*d280*/  ISETP.GE.U32.AND P6, PT, R23, 0x500, PT ;  /* 0x000005001700780c */ /* 0x000fe20003fc6070 */
[----:B------:R-:W-:Y:S01]  /*d290*/  FADD.FTZ R23, RZ, R22 ;  /* 0x00000016ff177221 */ /* 0x000fe20000010000 */
[----:B------:R-:W-:Y:S01]  /*d2a0*/  FADD.FTZ R30, R30, R15 ;  /* 0x0000000f1e1e7221 */ /* 0x000fe20000010000 */
[----:B------:R-:W-:Y:S01]  /*d2b0*/  FADD.FTZ R31, R31, R28 ;  /* 0x0000001c1f1f7221 */ /* 0x000fe20000010000 */
[----:B------:R-:W-:Y:S01]  /*d2c0*/  FADD.FTZ R21, R26, R21 ;  /* 0x000000151a157221 */ /* 0x000fe20000010000 */
[----:B------:R-:W-:Y:S01]  /*d2d0*/  FADD.FTZ R18, R23, R18 ;  /* 0x0000001217127221 */ /* 0x000fe20000010000 */
[----:B------:R-:W-:Y:S01]  /*d2e0*/  FADD.FTZ R20, R25, R20 ;  /* 0x0000001419147221 */ /* 0x000fe20000010000 */
[----:B------:R-:W-:Y:S01]  /*d2f0*/  FADD.FTZ R32, RZ, R32 ;  /* 0x00000020ff207221 */ /* 0x000fe20000010000 */
[----:B------:R-:W-:Y:S01]  /*d300*/  FADD.FTZ R24, RZ, R24 ;  /* 0x00000018ff187221 */ /* 0x000fe20000010000 */
[----:B------:R-:W-:Y:S01]  /*d310*/  FADD.FTZ R18, R18, R11 ;  /* 0x0000000b12127221 */ /* 0x000fe20000010000 */
[----:B------:R-:W-:Y:S01]  /*d320*/  FADD.FTZ R11, R30, R5 ;  /* 0x000000051e0b7221 */ /* 0x000fe20000010000 */
[----:B------:R-:W-:Y:S01]  /*d330*/  FADD.FTZ R31, R31, R16 ;  /* 0x000000101f1f7221 */ /* 0x000fe20000010000 */
        /* <DEDUP_REMOVED lines=35> */
[----:B------:R-:W-:Y:S01]  /*d570*/  FADD.FTZ R129, R132, R129 ;  /* 0x0000008184817221 */ /* 0x000fe20000010000 */
        /* <DEDUP_REMOVED lines=32> */
[----:B------:R-:W-:Y:S01]  /*d780*/  BSSY.RECONVERGENT B0, `(.L_x_1328) ;  /* 0x000004e000007945 */ /* 0x000fe20003800200 */
[----:B------:R-:W-:Y:S01]  /*d790*/  FADD.FTZ R107, R114, R107 ;  /* 0x0000006b726b7221 */ /* 0x000fe20000010000 */
        /* <DEDUP_REMOVED lines=76> */
.L_x_1329:
[----:B------:R-:W-:Y:S05]  /*dc60*/  BSYNC.RECONVERGENT B0 ;  /* 0x0000000000007941 */ /* 0x000fea0003800200 */
.L_x_1328:
        /* <DEDUP_REMOVED lines=22> */
.L_x_1331:
[----:B------:R-:W-:Y:S05]  /*ddd0*/  BSYNC.RECONVERGENT B0 ;  /* 0x0000000000007941 */ /* 0x000fea0003800200 */
.L_x_1330:
        /* <DEDUP_REMOVED lines=22> */
.L_x_1333:
[----:B------:R-:W-:Y:S05]  /*df40*/  BSYNC.RECONVERGENT B0 ;  /* 0x0000000000007941 */ /* 0x000fea0003800200 */
.L_x_1332:
        /* <DEDUP_REMOVED lines=22> */
.L_x_1335:
[----:B------:R-:W-:Y:S05]  /*e0b0*/  BSYNC.RECONVERGENT B0 ;  /* 0x0000000000007941 */ /* 0x000fea0003800200 */
.L_x_1334:
        /* <DEDUP_REMOVED lines=22> */
.L_x_1337:
[----:B------:R-:W-:Y:S05]  /*e220*/  BSYNC.RECONVERGENT B0 ;  /* 0x0000000000007941 */ /* 0x000fea0003800200 */
.L_x_1336:
        /* <DEDUP_REMOVED lines=22> */
.L_x_1339:
[----:B------:R-:W-:Y:S05]  /*e390*/  BSYNC.RECONVERGENT B0 ;  /* 0x0000000000007941 */ /* 0x000fea0003800200 */
.L_x_1338:
        /* <DEDUP_REMOVED lines=9> */
.L_x_1270:
        /* <DEDUP_REMOVED lines=8> */
.L_x_1341:
[----:B------:R-:W-:Y:S05]  /*e4b0*/  BSYNC B1 ;  /* 0x0000000000017941 */ /* 0x000fea0003800000 */
.L_x_1340:
        /* <DEDUP_REMOVED lines=9> */
.L_x_1342:
        /* <DEDUP_REMOVED lines=8> */
.L_x_1343:
[----:B------:R-:W-:Y:S02]  /*e5d0*/  MOV R139, R141 ;  /* 0x0000008d008b7202 */ /* 0x000fe40000000f00 */
[----:B------:R-:W-:-:S05]  /*e5e0*/  MOV R136, R142 ;  /* 0x0000008e00887202 */ /* 0x000fca0000000f00 */
[----:B------:R-:W-:Y:S01]  /*e5f0*/  FADD.FTZ R140, R140, R136 ;  /* 0x000000888c8c7221 */ /* 0x000fe20000010000 */
[----:B------:R-:W-:-:S07]  /*e600*/  MOV R136, 0xffffffff ;  /* 0xffffffff00887802 */ /* 0x000fce0000000f00 */
[----:B------:R-:W-:Y:S05]  /*e610*/  WARPSYNC.COLLECTIVE R136, `(.L_x_1344) ;  /* 0x0000000088087348 */ /* 0x000fea0003c00000 */
[----:B------:R0:W1:Y:S02]  /*e620*/  SHFL.BFLY P0, R142, R139, R138, R137 ;  /* 0x0c00008a8b8e7389 */ /* 0x0000640000000089 */
[----:B01----:R-:W-:Y:S05]  /*e630*/  ENDCOLLECTIVE ;  /* 0x000000000000791b */ /* 0x003fea0003800000 */
.L_x_1344:
        /* <DEDUP_REMOVED lines=8> */
.L_x_1345:
[----:B------:R-:W-:Y:S02]  /*e6c0*/  MOV R139, R141 ;  /* 0x0000008d008b7202 */ /* 0x000fe40000000f00 */
[----:B------:R-:W-:-:S05]  /*e6d0*/  MOV R136, R142 ;  /* 0x0000008e00887202 */ /* 0x000fca0000000f00 */
[----:B------:R-:W-:Y:S01]  /*e6e0*/  FADD.FTZ R140, R140, R136 ;  /* 0x000000888c8c7221 */ /* 0x000fe20000010000 */
[----:B------:R-:W-:-:S07]  /*e6f0*/  MOV R136, 0xffffffff ;  /* 0xffffffff00887802 */ /* 0x000fce0000000f00 */
[----:B------:R-:W-:Y:S05]  /*e700*/  WARPSYNC.COLLECTIVE R136, `(.L_x_1346) ;  /* 0x0000000088087348 */ /* 0x000fea0003c00000 */
[----:B------:R0:W1:Y:S02]  /*e710*/  SHFL.BFLY P0, R142, R139, R138, R137 ;  /* 0x0c00008a8b8e7389 */ /* 0x0000640000000089 */
[----:B01----:R-:W-:Y:S05]  /*e720*/  ENDCOLLECTIVE ;  /* 0x000000000000791b */ /* 0x003fea0003800000 */
.L_x_1346:
        /* <DEDUP_REMOVED lines=8> */
.L_x_1347:
[----:B------:R-:W-:Y:S02]  /*e7b0*/  MOV R139, R141 ;  /* 0x0000008d008b7202 */ /* 0x000fe40000000f00 */
[----:B------:R-:W-:-:S05]  /*e7c0*/  MOV R136, R142 ;  /* 0x0000008e00887202 */ /* 0x000fca0000000f00 */
[----:B------:R-:W-:Y:S01]  /*e7d0*/  FADD.FTZ R140, R140, R136 ;  /* 0x000000888c8c7221 */ /* 0x000fe20000010000 */
[----:B------:R-:W-:-:S07]  /*e7e0*/  MOV R136, 0xffffffff ;  /* 0xffffffff00887802 */ /* 0x000fce0000000f00 */
[----:B------:R-:W-:Y:S05]  /*e7f0*/  WARPSYNC.COLLECTIVE R136, `(.L_x_1348) ;  /* 0x0000000088087348 */ /* 0x000fea0003c00000 */
[----:B------:R0:W1:Y:S02]  /*e800*/  SHFL.BFLY P0, R142, R139, R138, R137 ;  /* 0x0c00008a8b8e7389 */ /* 0x0000640000000089 */
[----:B01----:R-:W-:Y:S05]  /*e810*/  ENDCOLLECTIVE ;  /* 0x000000000000791b */ /* 0x003fea0003800000 */
.L_x_1348:
        /* <DEDUP_REMOVED lines=8> */
.L_x_1349:
[----:B------:R-:W-:Y:S02]  /*e8a0*/  MOV R139, R141 ;  /* 0x0000008d008b7202 */ /* 0x000fe40000000f00 */
[----:B------:R-:W-:-:S07]  /*e8b0*/  MOV R143, R142 ;  /* 0x0000008e008f7202 */ /* 0x000fce0000000f00 */
[----:B------:R-:W-:Y:S05]  /*e8c0*/  WARPSYNC.COLLECTIVE R136, `(.L_x_1350) ;  /* 0x0000000088087348 */ /* 0x000fea0003c00000 */
[----:B------:R0:W1:Y:S02]  /*e8d0*/  SHFL.BFLY P0, R142, R139, R138, R137 ;  /* 0x0c00008a8b8e7389 */ /* 0x0000640000000089 */
[----:B01----:R-:W-:Y:S05]  /*e8e0*/  ENDCOLLECTIVE ;  /* 0x000000000000791b */ /* 0x003fea0003800000 */
.L_x_1350:
[----:B------:R-:W-:Y:S01]  /*e8f0*/  MOV R136, R142 ;  /* 0x0000008e00887202 */ /* 0x000fe20000000f00 */
[----:B------:R-:W-:Y:S06]  /*e900*/  BRA `(.L_x_1351) ;  /* 0xffffff6000cc7947 */ /* 0x000fec000383ffff */
.L_x_1352:
        /* <DEDUP_REMOVED lines=15> */
.L_x_7090:


//--------------------- .text._ZN10layer_norm31ln_parallel_residual_bwd_kernelINS_13Kernel_traitsIf13__nv_bfloat16S2_S2_fjLj1280ELj1ELj4ELj1ELj16ENS_18Kernel_traits_baseILj1280EfS2_S2_S2_fjLj128EEEEELb0ELb0ELb1EEEvNS_9BwdParamsE --------------------------
	.section	.text._ZN10layer_norm31ln_parallel_residual_bwd_kernelINS_13Kernel_traitsIf13__nv_bfloat16S2_S2_fjLj1280ELj1ELj4ELj1ELj16ENS_18Kernel_traits_baseILj1280EfS2_S2_S2_fjLj128EEEEELb0ELb0ELb1EEEvNS_9BwdParamsE,"ax",@progbits
	.align	128
        .global         _ZN10layer_norm31ln_parallel_residual_bwd_kernelINS_13Kernel_traitsIf13__nv_bfloat16S2_S2_fjLj1280ELj1ELj4ELj1ELj16ENS_18Kernel_traits_baseILj1280EfS2_S2_S2_fjLj128EEEEELb0ELb0ELb1EEEvNS_9BwdParamsE
        .type           _ZN10layer_norm31ln_parallel_residual_bwd_kernelINS_13Kernel_traitsIf13__nv_bfloat16S2_S2_fjLj1280ELj1ELj4ELj1ELj16ENS_18Kernel_traits_baseILj1280EfS2_S2_S2_fjLj128EEEEELb0ELb0ELb1EEEvNS_9BwdParamsE,@function
        .size           _ZN10layer_norm31ln_parallel_residual_bwd_kernelINS_13Kernel_traitsIf13__nv_bfloat16S2_S2_fjLj1280ELj1ELj4ELj1ELj16ENS_18Kernel_traits_baseILj1280EfS2_S2_S2_fjLj128EEEEELb0ELb0ELb1EEEvNS_9BwdParamsE,(.L_x_7091 - _ZN10layer_norm31ln_parallel_residual_bwd_kernelINS_13Kernel_traitsIf13__nv_bfloat16S2_S2_fjLj1280ELj1ELj4ELj1ELj16ENS_18Kernel_traits_baseILj1280EfS2_S2_S2_fjLj128EEEEELb0ELb0ELb1EEEvNS_9BwdParamsE)
        .other          _ZN10layer_norm31ln_parallel_residual_bwd_kernelINS_13Kernel_traitsIf13__nv_bfloat16S2_S2_fjLj1280ELj1ELj4ELj1ELj16ENS_18Kernel_traits_baseILj1280EfS2_S2_S2_fjLj128EEEEELb0ELb0ELb1EEEvNS_9BwdParamsE,@"STO_CUDA_ENTRY STV_DEFAULT"
_ZN10layer_norm31ln_parallel_residual_bwd_kernelINS_13Kernel_traitsIf13__nv_bfloat16S2_S2_fjLj1280ELj1ELj4ELj1ELj16ENS_18Kernel_traits_baseILj1280EfS2_S2_S2_fjLj128EEEEELb0ELb0ELb1EEEvNS_9BwdParamsE:
.text._ZN10layer_norm31ln_parallel_residual_bwd_kernelINS_13Kernel_traitsIf13__nv_bfloat16S2_S2_fjLj1280ELj1ELj4ELj1ELj16ENS_18Kernel_traits_baseILj1280EfS2_S2_S2_fjLj128EEEEELb0ELb0ELb1EEEvNS_9BwdParamsE:
        /* <DEDUP_REMOVED lines=102> */
[----:B------:R0:W5:Y:S01]  /*0660*/  LDG.E.128 R28, desc[UR10][R2.64] ;  /* 0x0000000a021c7981 */ /* 0x000162000c1e1d00 */
[----:B-1----:R-:W-:-:S03]  /*0670*/  IMAD.WIDE.U32 R4, R6, 0x20, R4 ;  /* 0x0000002006047825 */ /* 0x002fc600078e0004 */
[----:B------:R0:W5:Y:S04]  /*0680*/  LDG.E.128 R32, desc[UR10][R2.64+0x10] ;  /* 0x0000100a02207981 */ /* 0x000168000c1e1d00 */
        /* <DEDUP_REMOVED lines=131> */
[----:B------:R-:W-:Y:S01]  /*0ec0*/  HFMA2 R7, -RZ, RZ, 0, 0 ;  /* 0x00000000ff077431 */ /* 0x000fe200000001ff */
        /* <DEDUP_REMOVED lines=24> */
[----:B0-----:R-:W-:-:S07]  /*1050*/  CS2R R236, SRZ ;  /* 0x0000000000ec7805 */ /* 0x001fce000001ff00 */
.L_x_1397:
[----:B------:R-:W0:Y:S01]  /*1060*/  S2R R3, SR_TID.X ;  /* 0x0000000000037919 */ /* 0x000e220000002100 */
[----:B------:R-:W1:Y:S01]  /*1070*/  LDC.64 R208, c[0x0][0x3a8] ;  /* 0x0000ea00ffd07b82 */ /* 0x000e620000000a00 */
[----:B------:R-:W-:Y:S01]  /*1080*/  IMAD R0, R26, UR13, RZ ;  /* 0x0000000d1a007c24 */ /* 0x000fe2000f8e02ff */
[----:B------:R-:W2:Y:S04]  /*1090*/  LDL.LU R181, [R1+0x20] ;  /* 0x0000200001b57983 */ /* 0x000ea80000300800 */
[----:B------:R-:W-:Y:S01]  /*10a0*/  SHF.R.S32.HI R2, RZ, 0x1f, R0 ;  /* 0x0000001fff027819 */ /* 0x000fe20000011400 */
[----:B------:R-:W3:Y:S01]  /*10b0*/  LDL.LU R180, [R1+0x1c] ;  /* 0x00001c0001b47983 */ /* 0x000ee20000300800 */
[----:B------:R-:W4:Y:S02]  /*10c0*/  LDC.64 R4, c[0x0][0x3c0] ;  /* 0x0000f000ff047b82 */ /* 0x000f240000000a00 */
[----:B------:R-:W-:Y:S01]  /*10d0*/  LEA.HI R2, R2, R0, RZ, 0x3 ;  /* 0x0000000002027211 */ /* 0x000fe200078f18ff */
[----:B------:R-:W3:Y:S05]  /*10e0*/  LDL.LU R183, [R1] ;  /* 0x0000000001b77983 */ /* 0x000eea0000300800 */
[----:B------:R-:W1:Y:S08]  /*10f0*/  LDC.64 R212, c[0x0][0x428] ;  /* 0x00010a00ffd47b82 */ /* 0x000e700000000a00 */
[----:B------:R-:W1:Y:S01]  /*1100*/  LDC.64 R210, c[0x0][0x430] ;  /* 0x00010c00ffd27b82 */ /* 0x000e620000000a00 */
[----:B0-----:R-:W-:-:S07]  /*1110*/  LOP3.LUT R3, R3, 0x1f, RZ, 0xc0, !PT ;  /* 0x0000001f03037812 */ /* 0x001fce00078ec0ff */
[----:B------:R-:W0:Y:S01]  /*1120*/  LDC.64 R112, c[0x0][0x3c8] ;  /* 0x0000f200ff707b82 */ /* 0x000e220000000a00 */
[----:B------:R-:W-:Y:S01]  /*1130*/  LEA.HI.SX32 R179, R2, R3, 0x1d ;  /* 0x0000000302b37211 */ /* 0x000fe200078feaff */
[----:B----4-:R-:W-:-:S04]  /*1140*/  IMAD.WIDE R2, R26, 0x4, R4 ;  /* 0x000000041a027825 */ /* 0x010fc800078e0204 */
[C---:B-1----:R-:W-:Y:S01]  /*1150*/  IMAD.WIDE.U32 R148, R179.reuse, 0x10, R208 ;  /* 0x00000010b3947825 */ /* 0x042fe200078e00d0 */
[----:B------:R0:W4:Y:S03]  /*1160*/  LDG.E R197, desc[UR10][R2.64] ;  /* 0x0000000a02c57981 */ /* 0x000126000c1e1900 */
[C---:B------:R-:W-:Y:S02]  /*1170*/  IMAD.WIDE.U32 R152, R179.reuse, 0x10, R212 ;  /* 0x00000010b3987825 */ /* 0x040fe400078e00d4 */
[----:B------:R-:W2:Y:S02]  /*1180*/  LDG.E.128 R148, desc[UR10][R148.64] ;  /* 0x0000000a94947981 */ /* 0x000ea4000c1e1d00 */
[----:B------:R-:W-:Y:S02]  /*1190*/  IMAD.WIDE.U32 R108, R179, 0x10, R210 ;  /* 0x00000010b36c7825 */ /* 0x000fe400078e00d2 */
[----:B------:R-:W3:Y:S04]  /*11a0*/  LDG.E.128 R152, desc[UR10][R152.64] ;  /* 0x0000000a98987981 */ /* 0x000ee8000c1e1d00 */
[----:B------:R-:W3:Y:S01]  /*11b0*/  LDG.E.128 R108, desc[UR10][R108.64] ;  /* 0x0000000a6c6c7981 */ /* 0x000ee2000c1e1d00 */
[----:B0-----:R-:W-:-:S05]  /*11c0*/  IMAD.WIDE R2, R26, 0x4, R112 ;  /* 0x000000041a027825 */ /* 0x001fca00078e0270 */
[----:B------:R3:W3:Y:S01]  /*11d0*/  LDG.E R6, desc[UR10][R2.64] ;  /* 0x0000000a02067981 */ /* 0x0006e2000c1e1900 */
[----:B------:R-:W-:-:S04]  /*11e0*/  ISETP.NE.AND P2, PT, RZ, UR12, PT ;  /* 0x0000000cff007c0c */ /* 0x000fc8000bf45270 */
[----:B----4-:R-:W-:Y:S02]  /*11f0*/  FSEL R197, R197, RZ, !P2 ;  /* 0x000000ffc5c57208 */ /* 0x010fe40005000000 */
[----:B--2---:R-:W-:Y:S02]  /*1200*/  SHF.L.U32 R174, R151, 0x10, RZ ;  /* 0x0000001097ae7819 */ /* 0x004fe400000006ff */
[----:B------:R-:W-:Y:S02]  /*1210*/  SHF.L.U32 R0, R148, 0x10, RZ ;  /* 0x0000001094007819 */ /* 0x000fe400000006ff */
[----:B---3--:R-:W-:Y:S01]  /*1220*/  PRMT R2, R155, 0x7632, R2 ;  /* 0x000076329b027816 */ /* 0x008fe20000000002 */
[----:B------:R-:W-:Y:S01]  /*1230*/  FADD.FTZ R174, -R197, R174 ;  /* 0x000000aec5ae7221 */ /* 0x000fe20000010100 */
[----:B------:R-:W-:Y:S02]  /*1240*/  SHF.L.U32 R155, R155, 0x10, RZ ;  /* 0x000000109b9b7819 */ /* 0x000fe400000006ff */
[----:B------:R-:W-:-:S02]  /*1250*/  PRMT R27, R151, 0x7632, R27 ;  /* 0x00007632971b7816 */ /* 0x000fc4000000001b */
[C---:B------:R-:W-:Y:S01]  /*1260*/  PRMT R151, R152.reuse, 0x7632, R151 ;  /* 0x0000763298977816 */ /* 0x040fe20000000097 */
[----:B------:R-:W-:Y:S01]  /*1270*/  FADD.FTZ R181, R155, R181 ;  /* 0x000000b59bb57221 */ /* 0x000fe20000010000 */
[----:B------:R-:W-:Y:S01]  /*1280*/  SHF.L.U32 R196, R152, 0x10, RZ ;  /* 0x0000001098c47819 */ /* 0x000fe200000006ff */
[----:B------:R-:W-:Y:S01]  /*1290*/  FADD.FTZ R0, -R197, R0 ;  /* 0x00000000c5007221 */ /* 0x000fe20000010100 */
[----:B------:R-:W-:Y:S01]  /*12a0*/  SHF.L.U32 R152, R108, 0x10, RZ ;  /* 0x000000106c987819 */ /* 0x000fe200000006ff */
[C---:B------:R-:W-:Y:S01]  /*12b0*/  FMUL.FTZ R191, R6.reuse, R174 ;  /* 0x000000ae06bf7220 */ /* 0x040fe20000410000 */
[----:B------:R0:W-:Y:S01]  /*12c0*/  STL [R1+0x20], R181 ;  /* 0x000020b501007387 */ /* 0x0001e20000100800 */
[----:B------:R-:W-:Y:S02]  /*12d0*/  FMUL.FTZ R0, R6, R0 ;  /* 0x0000000006007220 */ /* 0x000fe40000410000 */
[----:B------:R-:W-:Y:S01]  /*12e0*/  FFMA.FTZ R180, R191, R155, R180 ;  /* 0x0000009bbfb47223 */ /* 0x000fe200000100b4 */
[----:B-----5:R-:W-:Y:S01]  /*12f0*/  FMUL.FTZ R178, R68, R152 ;  /* 0x0000009844b27220 */ /* 0x020fe20000410000 */
[----:B------:R-:W2:Y:S01]  /*1300*/  LDL.LU R182, [R1+0x8] ;  /* 0x0000080001b67983 */ /* 0x000ea20000300800 */
[----:B------:R-:W-:Y:S01]  /*1310*/  FADD.FTZ R241, R196, R241 ;  /* 0x000000f1c4f17221 */ /* 0x000fe20000010000 */
[-C--:B------:R-:W-:Y:S01]  /*1320*/  FFMA.FTZ R236, R0, R196.reuse, R236 ;  /* 0x000000c400ec7223 */ /* 0x080fe200000100ec */
[----:B------:R-:W-:Y:S01]  /*1330*/  FFMA.FTZ R196, R28, R196, R178 ;  /* 0x000000c41cc47223 */ /* 0x000fe200000100b2 */
[----:B0-----:R-:W3:Y:S04]  /*1340*/  LDL.LU R181, [R1+0x10] ;  /* 0x0000100001b57983 */ /* 0x001ee80000300800 */
[----:B------:R0:W-:Y:S04]  /*1350*/  STL [R1+0x1c], R180 ;  /* 0x00001cb401007387 */ /* 0x0001e80000100800 */
[----:B0-----:R-:W4:Y:S04]  /*1360*/  LDL.LU R180, [R1+0xc] ;  /* 0x00000c0001b47983 */ /* 0x001f280000300800 */
[----:B------:R-:W4:Y:S01]  /*1370*/  LDL.LU R178, [R1+0x28] ;  /* 0x0000280001b27983 */ /* 0x000f220000300800 */
[----:B------:R-:W-:-:S02]  /*1380*/  SHF.L.U32 R176, R149, 0x10, RZ ;  /* 0x0000001095b07819 */ /* 0x000fc400000006ff */
[----:B------:R-:W-:Y:S02]  /*1390*/  PRMT R177, R108, 0x7632, R177 ;  /* 0x000076326cb17816 */ /* 0x000fe400000000b1 */
[----:B------:R-:W-:Y:S01]  /*13a0*/  PRMT R108, R109, 0x7632, R108 ;  /* 0x000076326d6c7816 */ /* 0x000fe2000000006c */
[----:B------:R-:W-:Y:S01]  /*13b0*/  FADD.FTZ R176, -R197, R176 ;  /* 0x000000b0c5b07221 */ /* 0x000fe20000010100 */
[----:B------:R-:W-:Y:S02]  /*13c0*/  SHF.L.U32 R109, R109, 0x10, RZ ;  /* 0x000000106d6d7819 */ /* 0x000fe400000006ff */
[----:B------:R-:W-:Y:S01]  /*13d0*/  SHF.L.U32 R194, R153, 0x10, RZ ;  /* 0x0000001099c27819 */ /* 0x000fe200000006ff */
[----:B------:R-:W-:Y:S02]  /*13e0*/  FMUL.FTZ R195, R6, R176 ;  /* 0x000000b006c37220 */ /* 0x000fe40000410000 */
[----:B------:R-:W-:Y:S02]  /*13f0*/  FMUL.FTZ R176, R70, R109 ;  /* 0x0000006d46b07220 */ /* 0x000fe40000410000 */
[----:B------:R-:W-:Y:S01]  /*1400*/  FADD.FTZ R243, R194, R243 ;  /* 0x000000f3c2f37221 */ /* 0x000fe20000010000 */
[-C--:B------:R-:W-:Y:S01]  /*1410*/  FFMA.FTZ R238, R195, R194.reuse, R238 ;  /* 0x000000c2c3ee7223 */ /* 0x080fe200000100ee */
[----:B------:R-:W-:-:S02]  /*1420*/  FFMA.FTZ R194, R30, R194, R176 ;  /* 0x000000c21ec27223 */ /* 0x000fc400000100b0 */
[----:B------:R-:W4:Y:S01]  /*1430*/  LDL.LU R176, [R1+0x24] ;  /* 0x0000240001b07983 */ /* 0x000f220000300800 */
[----:B------:R-:W-:Y:S02]  /*1440*/  PRMT R173, R148, 0x7632, R173 ;  /* 0x0000763294ad7816 */ /* 0x000fe400000000ad */
[----:B------:R-:W-:Y:S02]  /*1450*/  PRMT R148, R150, 0x7632, R148 ;  /* 0x0000763296947816 */ /* 0x000fe40000000094 */
[----:B------:R-:W-:Y:S02]  /*1460*/  SHF.L.U32 R173, R173, 0x10, RZ ;  /* 0x00000010adad7819 */ /* 0x000fe400000006ff */
[----:B------:R-:W-:Y:S02]  /*1470*/  SHF.L.U32 R148, R148, 0x10, RZ ;  /* 0x0000001094947819 */ /* 0x000fe400000006ff */
[----:B------:R-:W-:Y:S01]  /*1480*/  SHF.L.U32 R175, R150, 0x10, RZ ;  /* 0x0000001096af7819 */ /* 0x000fe200000006ff */
[----:B------:R-:W-:Y:S01]  /*1490*/  FADD.FTZ R173, -R197, R173 ;  /* 0x000000adc5ad7221 */ /* 0x000fe20000010100 */
[----:B------:R-:W-:-:S02]  /*14a0*/  PRMT R3, R149, 0x7632, R3 ;  /* 0x0000763295037816 */ /* 0x000fc40000000003 */
[----:B------:R-:W-:Y:S02]  /*14b0*/  PRMT R150, R153, 0x7632, R150 ;  /* 0x0000763299967816 */ /* 0x000fe40000000096 */
[----:B------:R-:W-:Y:S02]  /*14c0*/  SHF.L.U32 R177, R177, 0x10, RZ ;  /* 0x00000010b1b17819 */ /* 0x000fe400000006ff */
[----:B------:R-:W-:Y:S02]  /*14d0*/  PRMT R149, R154, 0x7632, R149 ;  /* 0x000076329a957816 */ /* 0x000fe40000000095 */
[C---:B------:R-:W-:Y:S01]  /*14e0*/  PRMT R153, R110.reuse, 0x7632, R153 ;  /* 0x000076326e997816 */ /* 0x040fe20000000099 */
[----:B------:R-:W-:Y:S01]  /*14f0*/  FADD.FTZ R148, -R197, R148 ;  /* 0x00000094c5947221 */ /* 0x000fe20000010100 */
[----:B------:R-:W-:Y:S01]  /*1500*/  SHF.L.U32 R110, R110, 0x10, RZ ;  /* 0x000000106e6e7819 */ /* 0x000fe200000006ff */
[C---:B------:R-:W-:Y:S01]  /*1510*/  FMUL.FTZ R189, R6.reuse, R173 ;  /* 0x000000ad06bd7220 */ /* 0x040fe20000410000 */
[----:B------:R-:W-:Y:S01]  /*1520*/  SHF.L.U32 R151, R151, 0x10, RZ ;  /* 0x0000001097977819 */ /* 0x000fe200000006ff */
[----:B------:R-:W-:Y:S01]  /*1530*/  FMUL.FTZ R188, R69, R177 ;  /* 0x000000b145bc7220 */ /* 0x000fe20000410000 */
[----:B------:R-:W-:Y:S01]  /*1540*/  SHF.L.U32 R149, R149, 0x10, RZ ;  /* 0x0000001095957819 */ /* 0x000fe200000006ff */
[----:B------:R-:W-:Y:S01]  /*1550*/  FADD.FTZ R183, R109, R183 ;  /* 0x000000b76db77221 */ /* 0x000fe20000010000 */
[C---:B------:R-:W-:Y:S01]  /*1560*/  PRMT R172, R111.reuse, 0x7632, R172 ;  /* 0x000076326fac7816 */ /* 0x040fe200000000ac */
[----:B------:R-:W-:Y:S01]  /*1570*/  FMUL.FTZ R185, R6, R148 ;  /* 0x0000009406b97220 */ /* 0x000fe20000410000 */
[----:B------:R-:W-:Y:S01]  /*1580*/  SHF.L.U32 R111, R111, 0x10, RZ ;  /* 0x000000106f6f7819 */ /* 0x000fe200000006ff */
[----:B------:R-:W-:Y:S01]  /*1590*/  FADD.FTZ R242, R151, R242 ;  /* 0x000000f297f27221 */ /* 0x000fe20000010000 */
[-C--:B------:R-:W-:Y:S01]  /*15a0*/  FFMA.FTZ R237, R189, R151.reuse, R237 ;  /* 0x00000097bded7223 */ /* 0x080fe200000100ed */
[----:B------:R-:W-:-:S02]  /*15b0*/  FFMA.FTZ R188, R29, R151, R188 ;  /* 0x000000971dbc7223 */ /* 0x000fc400000100bc */
[----:B------:R-:W4:Y:S04]  /*15c0*/  LDL.LU R151, [R1+0x4] ;  /* 0x0000040001977983 */ /* 0x000f280000300800 */
[----:B------:R0:W-:Y:S01]  /*15d0*/  STL [R1], R183 ;  /* 0x000000b701007387 */ /* 0x0001e20000100800 */
[----:B--2---:R-:W-:Y:S01]  /*15e0*/  FADD.FTZ R182, R110, R182 ;  /* 0x000000b66eb67221 */ /* 0x004fe20000010000 */
[----:B---3--:R-:W-:-:S04]  /*15f0*/  FADD.FTZ R181, R149, R181 ;  /* 0x000000b595b57221 */ /* 0x008fc80000010000 */
[----:B------:R-:W-:Y:S04]  /*1600*/  STL [R1+0x8], R182 ;  /* 0x000008b601007387 */ /* 0x000fe80000100800 */
[----:B------:R-:W2:Y:S04]  /*1610*/  LDL.LU R204, [R1+0x18] ;  /* 0x0000180001cc7983 */ /* 0x000ea80000300800 */
[----:B0-----:R-:W3:Y:S01]  /*1620*/  LDL.LU R183, [R1+0x14] ;  /* 0x0000140001b77983 */ /* 0x001ee20000300800 */
[----:B----4-:R-:W-:-:S03]  /*1630*/  FFMA.FTZ R180, R185, R149, R180 ;  /* 0x00000095b9b47223 */ /* 0x010fc600000100b4 */
[----:B------:R-:W-:Y:S01]  /*1640*/  STL [R1+0x10], R181 ;  /* 0x000010b501007387 */ /* 0x000fe20000100800 */
[----:B------:R-:W-:-:S03]  /*1650*/  FADD.FTZ R178, R111, R178 ;  /* 0x000000b26fb27221 */ /* 0x000fc60000010000 */
[----:B------:R-:W-:Y:S04]  /*1660*/  STL [R1+0xc], R180 ;  /* 0x00000cb401007387 */ /* 0x000fe80000100800 */
[----:B------:R0:W-:Y:S04]  /*1670*/  STL [R1+0x28], R178 ;  /* 0x000028b201007387 */ /* 0x0001e80000100800 */
[----:B0-----:R-:W4:Y:S04]  /*1680*/  LDL.LU R178, [R1+0x30] ;  /* 0x0000300001b27983 */ /* 0x001f280000300800 */
[----:B------:R-:W4:Y:S01]  /*1690*/  LDL.LU R202, [R1+0x2c] ;  /* 0x00002c0001ca7983 */ /* 0x000f220000300800 */
[----:B------:R-:W-:-:S04]  /*16a0*/  ISETP.NE.U32.AND P0, PT, RZ, UR14, PT ;  /* 0x0000000eff007c0c */ /* 0x000fc8000bf05070 */
[----:B------:R-:W-:Y:S01]  /*16b0*/  ISETP.NE.AND.EX P0, PT, RZ, UR15, PT, P0 ;  /* 0x0000000fff007c0c */ /* 0x000fe2000bf05300 */
[----:B------:R-:W-:Y:S01]  /*16c0*/  FADD.FTZ R175, -R197, R175 ;  /* 0x000000afc5af7221 */ /* 0x000fe20000010100 */
[----:B------:R-:W-:Y:S01]  /*16d0*/  SHF.L.U32 R154, R154, 0x10, RZ ;  /* 0x000000109a9a7819 */ /* 0x000fe200000006ff */
[----:B------:R-:W-:Y:S01]  /*16e0*/  FMUL.FTZ R192, R72, R110 ;  /* 0x0000006e48c07220 */ /* 0x000fe20000410000 */
[----:B------:R-:W-:Y:S01]  /*16f0*/  FMUL.FTZ R190, R74, R111 ;  /* 0x0000006f4abe7220 */ /* 0x000fe20000410000 */
[----:B------:R-:W-:Y:S01]  /*1700*/  FMUL.FTZ R193, R6, R175 ;  /* 0x000000af06c17220 */ /* 0x000fe20000410000 */
[----:B------:R-:W-:Y:S01]  /*1710*/  FFMA.FTZ R176, R191, R111, R176 ;  /* 0x0000006fbfb07223 */ /* 0x000fe200000100b0 */
[----:B------:R-:W-:Y:S01]  /*1720*/  FADD.FTZ R245, R154, R245 ;  /* 0x000000f59af57221 */ /* 0x000fe20000010000 */
[-C--:B------:R-:W-:Y:S01]  /*1730*/  FFMA.FTZ R192, R32, R154.reuse, R192 ;  /* 0x0000009a20c07223 */ /* 0x080fe200000100c0 */
[----:B------:R-:W-:Y:S01]  /*1740*/  FFMA.FTZ R240, R193, R154, R240 ;  /* 0x0000009ac1f07223 */ /* 0x000fe200000100f0 */
[----:B------:R-:W-:Y:S01]  /*1750*/  FFMA.FTZ R190, R34, R155, R190 ;  /* 0x0000009b22be7223 */ /* 0x000fe200000100be */
[----:B------:R0:W-:Y:S02]  /*1760*/  STL [R1+0x24], R176 ;  /* 0x000024b001007387 */ /* 0x0001e40000100800 */
[----:B------:R-:W1:Y:S02]  /*1770*/  @P0 LDC.64 R154, c[0x0][0x438] ;  /* 0x00010e00ff9a0b82 */ /* 0x000e640000000a00 */
[----:B------:R-:W4:Y:S01]  /*1780*/  LDL.LU R201, [R1+0x38] ;  /* 0x0000380001c97983 */ /* 0x000f220000300800 */
[----:B------:R-:W-:-:S02]  /*1790*/  IADD3 R5, PT, PT, R179, 0x20, RZ ;  /* 0x00000020b3057810 */ /* 0x000fc40007ffe0ff */
[----:B------:R-:W-:Y:S01]  /*17a0*/  SHF.L.U32 R173, R153, 0x10, RZ ;  /* 0x0000001099ad7819 */ /* 0x000fe200000006ff */
[----:B------:R-:W4:Y:S02]  /*17b0*/  LDL.LU R203, [R1+0x34] ;  /* 0x0000340001cb7983 */ /* 0x000f240000300800 */
[----:B------:R-:W1:Y:S01]  /*17c0*/  @P0 LDC.64 R174, c[0x0][0x438] ;  /* 0x00010e00ffae0b82 */ /* 0x000e620000000a00 */
[----:B------:R-:W-:-:S04]  /*17d0*/  IMAD.WIDE.U32 R160, R5, 0x10, R208 ;  /* 0x0000001005a07825 */ /* 0x000fc800078e00d0 */
[----:B------:R-:W-:Y:S01]  /*17e0*/  FMUL.FTZ R184, R73, R173 ;  /* 0x000000ad49b87220 */ /* 0x000fe20000410000 */
[----:B------:R-:W-:Y:S01]  /*17f0*/  SHF.L.U32 R108, R108, 0x10, RZ ;  /* 0x000000106c6c7819 */ /* 0x000fe200000006ff */
[----:B------:R-:W-:-:S04]  /*1800*/  IMAD.WIDE.U32 R164, R5, 0x10, R212 ;  /* 0x0000001005a47825 */ /* 0x000fc800078e00d4 */
[----:B------:R-:W-:Y:S01]  /*1810*/  FFMA.FTZ R184, R33, R149, R184 ;  /* 0x0000009521b87223 */ /* 0x000fe200000100b8 */
[----:B------:R-:W4:Y:S01]  /*1820*/  LDG.E.128 R160, desc[UR10][R160.64] ;  /* 0x0000000aa0a07981 */ /* 0x000f22000c1e1d00 */
[----:B------:R-:W-:Y:S01]  /*1830*/  SHF.L.U32 R182, R2, 0x10, RZ ;  /* 0x0000001002b67819 */ /* 0x000fe200000006ff */
[----:B------:R-:W-:Y:S01]  /*1840*/  FADD.FTZ R151, R108, R151 ;  /* 0x000000976c977221 */ /* 0x000fe20000010000 */
[----:B------:R-:W-:Y:S01]  /*1850*/  FADD.FTZ R252, R177, R252 ;  /* 0x000000fcb1fc7221 */ /* 0x000fe20000010000 */
[----:B------:R-:W4:Y:S01]  /*1860*/  LDG.E.128 R164, desc[UR10][R164.64] ;  /* 0x0000000aa4a47981 */ /* 0x000f22000c1e1d00 */
[----:B------:R-:W-:Y:S01]  /*1870*/  FFMA.FTZ R247, R189, R177, R247 ;  /* 0x000000b1bdf77223 */ /* 0x000fe200000100f7 */
[----:B------:R-:W-:Y:S01]  /*1880*/  IMAD.WIDE.U32 R168, R5, 0x10, R210 ;  /* 0x0000001005a87825 */ /* 0x000fe200078e00d2 */
[----:B0-----:R-:W0:Y:S03]  /*1890*/  @P0 LDC.64 R176, c[0x0][0x438] ;  /* 0x00010e00ffb00b82 */ /* 0x001e260000000a00 */
[----:B-1----:R-:W-:Y:S01]  /*18a0*/  @P0 IMAD.WIDE.U32 R148, R179, 0x10, R154 ;  /* 0x00000010b3940825 */ /* 0x002fe200078e009a */
[----:B------:R-:W-:Y:S04]  /*18b0*/  STL [R1+0x4], R151 ;  /* 0x0000049701007387 */ /* 0x000fe80000100800 */
[----:B------:R-:W4:Y:S01]  /*18c0*/  LDL.LU R214, [R1+0x40] ;  /* 0x0000400001d67983 */ /* 0x000f220000300800 */
[----:B------:R-:W1:Y:S01]  /*18d0*/  @P0 LDC.64 R180, c[0x0][0x438] ;  /* 0x00010e00ffb40b82 */ /* 0x000e620000000a00 */
[----:B------:R-:W-:Y:S01]  /*18e0*/  @P0 IMAD.WIDE.U32 R154, R5, 0x10, R174 ;  /* 0x00000010059a0825 */ /* 0x000fe200078e00ae */
[----:B------:R-:W-:Y:S01]  /*18f0*/  SHF.L.U32 R174, R27, 0x10, RZ ;  /* 0x000000101bae7819 */ /* 0x000fe200000006ff */
[----:B------:R-:W4:Y:S04]  /*1900*/  LDG.E.128 R168, desc[UR10][R168.64] ;  /* 0x0000000aa8a87981 */ /* 0x000f28000c1e1d00 */
[----:B------:R-:W-:Y:S01]  /*1910*/  FADD.FTZ R174, -R197, R174 ;  /* 0x000000aec5ae7221 */ /* 0x000fe20000010100 */
[----:B------:R-:W1:Y:S01]  /*1920*/  @P0 LDC.64 R198, c[0x0][0x438] ;  /* 0x00010e00ffc60b82 */ /* 0x000e620000000a00 */
[----:B--2---:R-:W-:Y:S01]  /*1930*/  FADD.FTZ R204, R173, R204 ;  /* 0x000000ccadcc7221 */ /* 0x004fe20000010000 */
[----:B---3--:R-:W-:Y:S01]  /*1940*/  FFMA.FTZ R183, R185, R173, R183 ;  /* 0x000000adb9b77223 */ /* 0x008fe200000100b7 */
[----:B------:R-:W-:-:S02]  /*1950*/  IADD3 R4, PT, PT, R179, 0x40, RZ ;  /* 0x00000040b3047810 */ /* 0x000fc40007ffe0ff */
[----:B------:R-:W-:Y:S01]  /*1960*/  SHF.L.U32 R3, R3, 0x10, RZ ;  /* 0x0000001003037819 */ /* 0x000fe200000006ff */
[----:B------:R-:W-:Y:S01]  /*1970*/  FADD.FTZ R251, R152, R251 ;  /* 0x000000fb98fb7221 */ /* 0x000fe20000010000 */
[----:B------:R2:W-:Y:S04]  /*1980*/  STL [R1+0x14], R183 ;  /* 0x000014b701007387 */ /* 0x0005e80000100800 */
[----:B------:R-:W-:Y:S01]  /*1990*/  STL [R1+0x18], R204 ;  /* 0x000018cc01007387 */ /* 0x000fe20000100800 */
[----:B------:R-:W-:Y:S01]  /*19a0*/  IADD3 R2, PT, PT, R179, 0x80, RZ ;  /* 0x00000080b3027810 */ /* 0x000fe20007ffe0ff */
[----:B------:R-:W-:Y:S01]  /*19b0*/  FFMA.FTZ R246, R0, R152, R246 ;  /* 0x0000009800f67223 */ /* 0x000fe200000100f6 */
[----:B------:R-:W-:Y:S01]  /*19c0*/  FFMA.FTZ R248, R195, R109, R248 ;  /* 0x0000006dc3f87223 */ /* 0x000fe200000100f8 */
[----:B------:R-:W-:Y:S01]  /*19d0*/  FMUL.FTZ R186, R71, R108 ;  /* 0x0000006c47ba7220 */ /* 0x000fe20000410000 */
[----:B------:R-:W-:Y:S01]  /*19e0*/  SHF.L.U32 R150, R150, 0x10, RZ ;  /* 0x0000001096967819 */ /* 0x000fe200000006ff */
[----:B--2---:R-:W-:Y:S01]  /*19f0*/  FMUL.FTZ R183, R6, R174 ;  /* 0x000000ae06b77220 */ /* 0x004fe20000410000 */
[----:B------:R-:W-:Y:S01]  /*1a00*/  FFMA.FTZ R250, R193, R110, R250 ;  /* 0x0000006ec1fa7223 */ /* 0x000fe200000100fa */
[----:B------:R-:W5:Y:S04]  /*1a10*/  @P0 LDG.E.128 R116, desc[UR10][R148.64] ;  /* 0x0000000a94740981 */ /* 0x000f68000c1e1d00 */
[----:B------:R-:W5:Y:S01]  /*1a20*/  @P0 LDG.E.128 R120, desc[UR10][R154.64] ;  /* 0x0000000a9a780981 */ /* 0x000f62000c1e1d00 */
[----:B----4-:R-:W-:-:S05]  /*1a30*/  FADD.FTZ R178, R182, R178 ;  /* 0x000000b2b6b27221 */ /* 0x010fca0000010000 */
[----:B------:R2:W-:Y:S01]  /*1a40*/  STL [R1+0x30], R178 ;  /* 0x000030b201007387 */ /* 0x0005e20000100800 */
[----:B------:R-:W-:-:S03]  /*1a50*/  FFMA.FTZ R202, R183, R182, R202 ;  /* 0x000000b6b7ca7223 */ /* 0x000fc600000100ca */
[----:B--2---:R-:W2:Y:S04]  /*1a60*/  LDL.LU R178, [R1+0x3c] ;  /* 0x00003c0001b27983 */ /* 0x004ea80000300800 */
[----:B------:R-:W3:Y:S04]  /*1a70*/  LDL.LU R207, [R1+0x60] ;  /* 0x0000600001cf7983 */ /* 0x000ee80000300800 */
[----:B------:R4:W-:Y:S04]  /*1a80*/  STL [R1+0x2c], R202 ;  /* 0x00002cca01007387 */ /* 0x0009e80000100800 */
[----:B----4-:R-:W4:Y:S01]  /*1a90*/  LDL.LU R202, [R1+0x5c] ;  /* 0x00005c0001ca7983 */ /* 0x010f220000300800 */
[----:B------:R-:W-:-:S05]  /*1aa0*/  SHF.L.U32 R27, R172, 0x10, RZ ;  /* 0x00000010ac1b7819 */ /* 0x000fca00000006ff */
[----:B------:R-:W-:-:S05]  /*1ab0*/  FADD.FTZ R201, R27, R201 ;  /* 0x000000c91bc97221 */ /* 0x000fca0000010000 */
[----:B------:R0:W-:Y:S04]  /*1ac0*/  STL [R1+0x38], R201 ;  /* 0x000038c901007387 */ /* 0x0001e80000100800 */
[----:B0-----:R-:W4:Y:S01]  /*1ad0*/  LDL.LU R201, [R1+0x48] ;  /* 0x0000480001c97983 */ /* 0x001f220000300800 */
[----:B------:R-:W-:-:S03]  /*1ae0*/  FMUL.FTZ R172, R75, R27 ;  /* 0x0000001b4bac7220 */ /* 0x000fc60000410000 */
[----:B------:R-:W4:Y:S04]  /*1af0*/  LDL.LU R216, [R1+0x44] ;  /* 0x0000440001d87983 */ /* 0x000f280000300800 */
[----:B------:R-:W4:Y:S04]  /*1b00*/  LDL.LU R206, [R1+0x68] ;  /* 0x0000680001ce7983 */ /* 0x000f280000300800 */
[----:B------:R-:W4:Y:S01]  /*1b10*/  LDL.LU R204, [R1+0x64] ;  /* 0x0000640001cc7983 */ /* 0x000f220000300800 */
[----:B------:R-:W-:Y:S01]  /*1b20*/  FFMA.FTZ R203, R183, R27, R203 ;  /* 0x0000001bb7cb7223 */ /* 0x000fe200000100cb */
[----:B------:R-:W-:Y:S01]  /*1b30*/  FFMA.FTZ R182, R35, R182, R172 ;  /* 0x000000b623b67223 */ /* 0x000fe200000100ac */
[----:B------:R-:W-:Y:S01]  /*1b40*/  SHF.L.U32 R27, R160, 0x10, RZ ;  /* 0x00000010a01b7819 */ /* 0x000fe200000006ff */
[----:B------:R-:W-:-:S04]  /*1b50*/  @P0 IMAD.WIDE.U32 R172, R4, 0x10, R176 ;  /* 0x0000001004ac0825 */ /* 0x000fc800078e00b0 */
[----:B------:R-:W-:Y:S01]  /*1b60*/  FADD.FTZ R187, -R197, R3 ;  /* 0x00000003c5bb7221 */ /* 0x000fe20000010100 */
[----:B------:R-:W-:Y:S01]  /*1b70*/  IADD3 R3, PT, PT, R179, 0x60, RZ ;  /* 0x00000060b3037810 */ /* 0x000fe20007ffe0ff */
[----:B------:R-:W-:Y:S01]  /*1b80*/  FADD.FTZ R27, -R197, R27 ;  /* 0x0000001bc51b7221 */ /* 0x000fe20000010100 */
[----:B------:R0:W5:Y:S03]  /*1b90*/  @P0 LDG.E.128 R124, desc[UR10][R172.64] ;  /* 0x0000000aac7c0981 */ /* 0x000166000c1e1d00 */
[----:B------:R-:W-:Y:S01]  /*1ba0*/  FMUL.FTZ R27, R6, R27 ;  /* 0x0000001b061b7220 */ /* 0x000fe20000410000 */
[----:B-1----:R-:W-:Y:S01]  /*1bb0*/  @P0 IMAD.WIDE.U32 R174, R3, 0x10, R180 ;  /* 0x0000001003ae0825 */ /* 0x002fe200078e00b4 */
[----:B------:R1:W-:Y:S03]  /*1bc0*/  STL [R1+0x34], R203 ;  /* 0x000034cb01007387 */ /* 0x0003e60000100800 */
[----:B------:R-:W-:Y:S01]  /*1bd0*/  @P0 IMAD.WIDE.U32 R176, R2, 0x10, R198 ;  /* 0x0000001002b00825 */ /* 0x000fe200078e00c6 */
[----:B------:R1:W5:Y:S01]  /*1be0*/  @P0 LDG.E.128 R128, desc[UR10][R174.64] ;  /* 0x0000000aae800981 */ /* 0x000362000c1e1d00 */
[----:B0-----:R-:W-:-:S02]  /*1bf0*/  SHF.L.U32 R173, R164, 0x10, RZ ;  /* 0x00000010a4ad7819 */ /* 0x001fc400000006ff */
[----:B------:R-:W-:Y:S01]  /*1c00*/  SHF.L.U32 R172, R161, 0x10, RZ ;  /* 0x00000010a1ac7819 */ /* 0x000fe200000006ff */
[----:B------:R0:W5:Y:S02]  /*1c10*/  @P0 LDG.E.128 R132, desc[UR10][R176.64] ;  /* 0x0000000ab0840981 */ /* 0x000164000c1e1d00 */
[----:B------:R-:W-:Y:S02]  /*1c20*/  FADD.FTZ R214, R173, R214 ;  /* 0x000000d6add67221 */ /* 0x000fe40000010000 */
[----:B-1----:R-:W4:Y:S01]  /*1c30*/  LDL.LU R203, [R1+0x80] ;  /* 0x0000800001cb7983 */ /* 0x002f220000300800 */
[----:B------:R-:W-:Y:S01]  /*1c40*/  FADD.FTZ R172, -R197, R172 ;  /* 0x000000acc5ac7221 */ /* 0x000fe20000010100 */
[----:B------:R-:W-:Y:S02]  /*1c50*/  SHF.L.U32 R174, R165, 0x10, RZ ;  /* 0x00000010a5ae7819 */ /* 0x000fe400000006ff */
[----:B------:R-:W4:Y:S01]  /*1c60*/  LDL.LU R198, [R1+0x7c] ;  /* 0x00007c0001c67983 */ /* 0x000f220000300800 */
[----:B------:R-:W-:-:S03]  /*1c70*/  FMUL.FTZ R172, R6, R172 ;  /* 0x000000ac06ac7220 */ /* 0x000fc60000410000 */
[----:B------:R1:W-:Y:S01]  /*1c80*/  STL [R1+0x40], R214 ;  /* 0x000040d601007387 */ /* 0x0003e20000100800 */
[----:B--2---:R-:W-:-:S05]  /*1c90*/  FFMA.FTZ R178, R27, R173, R178 ;  /* 0x000000ad1bb27223 */ /* 0x004fca00000100b2 */
[----:B------:R-:W-:Y:S01]  /*1ca0*/  STL [R1+0x3c], R178 ;  /* 0x00003cb201007387 */ /* 0x000fe20000100800 */
[----:B---3--:R-:W-:-:S03]  /*1cb0*/  FADD.FTZ R207, R174, R207 ;  /* 0x000000cfaecf7221 */ /* 0x008fc60000010000 */
[----:B------:R-:W2:Y:S04]  /*1cc0*/  LDL.LU R181, [R1+0x88] ;  /* 0x0000880001b57983 */ /* 0x000ea80000300800 */
[----:B------:R-:W3:Y:S01]  /*1cd0*/  LDL.LU R180, [R1+0x84] ;  /* 0x0000840001b47983 */ /* 0x000ee20000300800 */
[----:B----4-:R-:W-:-:S03]  /*1ce0*/  FFMA.FTZ R202, R172, R174, R202 ;  /* 0x000000aeacca7223 */ /* 0x010fc600000100ca */
[----:B------:R4:W-:Y:S04]  /*1cf0*/  STL [R1+0x60], R207 ;  /* 0x000060cf01007387 */ /* 0x0009e80000100800 */
[----:B------:R0:W-:Y:S04]  /*1d00*/  STL [R1+0x5c], R202 ;  /* 0x00005cca01007387 */ /* 0x0001e80000100800 */
[----:B-1----:R-:W3:Y:S04]  /*1d10*/  LDL.LU R214, [R1+0xa0] ;  /* 0x0000a00001d67983 */ /* 0x002ee80000300800 */
[----:B----4-:R-:W4:Y:S04]  /*1d20*/  LDL.LU R207, [R1+0x9c] ;  /* 0x00009c0001cf7983 */ /* 0x010f280000300800 */
[----:B0-----:R-:W4:Y:S01]  /*1d30*/  LDL.LU R202, [R1+0xa8] ;  /* 0x0000a80001ca7983 */ /* 0x001f220000300800 */
[----:B------:R-:W-:-:S02]  /*1d40*/  SHF.L.U32 R177, R168, 0x10, RZ ;  /* 0x00000010a8b17819 */ /* 0x000fc400000006ff */
[----:B------:R-:W-:-:S03]  /*1d50*/  SHF.L.U32 R175, R169, 0x10, RZ ;  /* 0x00000010a9af7819 */ /* 0x000fc600000006ff */
[----:B------:R-:W-:Y:S01]  /*1d60*/  FADD.FTZ R201, R177, R201 ;  /* 0x000000c9b1c97221 */ /* 0x000fe20000010000 */
[----:B------:R-:W-:-:S04]  /*1d70*/  FFMA.FTZ R216, R27, R177, R216 ;  /* 0x000000b11bd87223 */ /* 0x000fc800000100d8 */
[----:B------:R0:W-:Y:S01]  /*1d80*/  STL [R1+0x48], R201 ;  /* 0x000048c901007387 */ /* 0x0001e20000100800 */
[----:B------:R-:W-:Y:S01]  /*1d90*/  FADD.FTZ R206, R175, R206 ;  /* 0x000000ceafce7221 */ /* 0x000fe20000010000 */
[----:B------:R-:W-:Y:S01]  /*1da0*/  FMUL.FTZ R176, R76, R177 ;  /* 0x000000b14cb07220 */ /* 0x000fe20000410000 */
[----:B------:R-:W-:Y:S01]  /*1db0*/  FFMA.FTZ R204, R172, R175, R204 ;  /* 0x000000afaccc7223 */ /* 0x000fe200000100cc */
[----:B0-----:R-:W4:Y:S02]  /*1dc0*/  LDL.LU R201, [R1+0xa4] ;  /* 0x0000a40001c97983 */ /* 0x001f240000300800 */
[----:B------:R-:W-:Y:S02]  /*1dd0*/  FFMA.FTZ R173, R36, R173, R176 ;  /* 0x000000ad24ad7223 */ /* 0x000fe400000100b0 */
[----:B------:R-:W-:Y:S01]  /*1de0*/  STL [R1+0x44], R216 ;  /* 0x000044d801007387 */ /* 0x000fe20000100800 */
[----:B------:R-:W-:-:S03]  /*1df0*/  FMUL.FTZ R178, R78, R175 ;  /* 0x000000af4eb27220 */ /* 0x000fc60000410000 */
[----:B------:R0:W-:Y:S01]  /*1e00*/  STL [R1+0x68], R206 ;  /* 0x000068ce01007387 */ /* 0x0001e20000100800 */
[----:B------:R-:W-:-:S03]  /*1e10*/  SHF.L.U32 R176, R162, 0x10, RZ ;  /* 0x00000010a2b07819 */ /* 0x000fc600000006ff */
[----:B------:R1:W-:Y:S01]  /*1e20*/  STL [R1+0x64], R204 ;  /* 0x000064cc01007387 */ /* 0x0003e20000100800 */
[----:B------:R-:W-:-:S03]  /*1e30*/  FFMA.FTZ R174, R38, R174, R178 ;  /* 0x000000ae26ae7223 */ /* 0x000fc600000100b2 */
[----:B0-----:R-:W4:Y:S04]  /*1e40*/  LDL.LU R206, [R1+0x50] ;  /* 0x0000500001ce7983 */ /* 0x001f280000300800 */
[----:B-1----:R-:W4:Y:S01]  /*1e50*/  LDL.LU R204, [R1+0x4c] ;  /* 0x00004c0001cc7983 */ /* 0x002f220000300800 */
[----:B------:R-:W-:Y:S01]  /*1e60*/  SHF.L.U32 R177, R170, 0x10, RZ ;  /* 0x00000010aab17819 */ /* 0x000fe200000006ff */
[----:B------:R-:W-:Y:S01]  /*1e70*/  FADD.FTZ R178, -R197, R176 ;  /* 0x000000b0c5b27221 */ /* 0x000fe20000010100 */
[----:B------:R-:W-:-:S03]  /*1e80*/  SHF.L.U32 R176, R166, 0x10, RZ ;  /* 0x00000010a6b07819 */ /* 0x000fc600000006ff */
[----:B------:R-:W-:Y:S01]  /*1e90*/  FMUL.FTZ R175, R6, R178 ;  /* 0x000000b206af7220 */ /* 0x000fe20000410000 */
[-C--:B------:R-:W-:Y:S01]  /*1ea0*/  FMUL.FTZ R178, R80, R177.reuse ;  /* 0x000000b150b27220 */ /* 0x080fe20000410000 */
[----:B------:R-:W-:Y:S02]  /*1eb0*/  FADD.FTZ R203, R176, R203 ;  /* 0x000000cbb0cb7221 */ /* 0x000fe40000010000 */
[-C--:B------:R-:W-:Y:S01]  /*1ec0*/  FFMA.FTZ R198, R175, R176.reuse, R198 ;  /* 0x000000b0afc67223 */ /* 0x080fe200000100c6 */
[----:B------:R-:W-:Y:S01]  /*1ed0*/  FFMA.FTZ R176, R40, R176, R178 ;  /* 0x000000b028b07223 */ /* 0x000fe200000100b2 */
[----:B------:R-:W-:Y:S01]  /*1ee0*/  SHF.L.U32 R178, R163, 0x10, RZ ;  /* 0x00000010a3b27819 */ /* 0x000fe200000006ff */
[----:B------:R0:W-:Y:S04]  /*1ef0*/  STL [R1+0x80], R203 ;  /* 0x000080cb01007387 */ /* 0x0001e80000100800 */
[----:B0-----:R-:W4:Y:S04]  /*1f00*/  LDL.LU R203, [R1+0x58] ;  /* 0x0000580001cb7983 */ /* 0x001f280000300800 */
[----:B------:R0:W-:Y:S04]  /*1f10*/  STL [R1+0x7c], R198 ;  /* 0x00007cc601007387 */ /* 0x0001e80000100800 */
[----:B0-----:R-:W4:Y:S01]  /*1f20*/  LDL.LU R198, [R1+0x54] ;  /* 0x0000540001c67983 */ /* 0x001f220000300800 */
[----:B--2---:R-:W-:Y:S01]  /*1f30*/  FADD.FTZ R181, R177, R181 ;  /* 0x000000b5b1b57221 */ /* 0x004fe20000010000 */
[----:B---3--:R-:W-:Y:S01]  /*1f40*/  FFMA.FTZ R180, R175, R177, R180 ;  /* 0x000000b1afb47223 */ /* 0x008fe200000100b4 */
[----:B------:R-:W-:Y:S01]  /*1f50*/  FADD.FTZ R177, -R197, R178 ;  /* 0x000000b2c5b17221 */ /* 0x000fe20000010100 */
[----:B------:R-:W-:-:S03]  /*1f60*/  SHF.L.U32 R178, R167, 0x10, RZ ;  /* 0x00000010a7b27819 */ /* 0x000fc600000006ff */
[----:B------:R0:W-:Y:S01]  /*1f70*/  STL [R1+0x84], R180 ;  /* 0x000084b401007387 */ /* 0x0001e20000100800 */
[----:B------:R-:W-:Y:S01]  /*1f80*/  FMUL.FTZ R177, R6, R177 ;  /* 0x000000b106b17220 */ /* 0x000fe20000410000 */
[----:B0-----:R-:W-:Y:S01]  /*1f90*/  SHF.L.U32 R180, R171, 0x10, RZ ;  /* 0x00000010abb47819 */ /* 0x001fe200000006ff */
[----:B------:R-:W-:Y:S02]  /*1fa0*/  FADD.FTZ R214, R178, R214 ;  /* 0x000000d6b2d67221 */ /* 0x000fe40000010000 */
[----:B----4-:R-:W-:Y:S01]  /*1fb0*/  FFMA.FTZ R207, R177, R178, R207 ;  /* 0x000000b2b1cf7223 */ /* 0x010fe200000100cf */
[----:B------:R-:W-:Y:S01]  /*1fc0*/  STL [R1+0x88], R181 ;  /* 0x000088b501007387 */ /* 0x000fe20000100800 */
[----:B------:R-:W-:-:S03]  /*1fd0*/  FADD.FTZ R202, R180, R202 ;  /* 0x000000cab4ca7221 */ /* 0x000fc60000010000 */
[----:B------:R-:W-:Y:S04]  /*1fe0*/  STL [R1+0xa0], R214 ;  /* 0x0000a0d601007387 */ /* 0x000fe80000100800 */
[----:B------:R-:W-:Y:S04]  /*1ff0*/  STL [R1+0x9c], R207 ;  /* 0x00009ccf01007387 */ /* 0x000fe80000100800 */
[----:B------:R0:W-:Y:S04]  /*2000*/  STL [R1+0xa8], R202 ;  /* 0x0000a8ca01007387 */ /* 0x0001e80000100800 */
[----:B0-----:R-:W2:Y:S01]  /*2010*/  LDL.LU R202, [R1+0x70] ;  /* 0x0000700001ca7983 */ /* 0x001ea20000300800 */
[----:B------:R-:W-:Y:S01]  /*2020*/  PRMT R168, R160, 0x7632, R168 ;  /* 0x00007632a0a87816 */ /* 0x000fe200000000a8 */
[----:B------:R-:W-:-:S03]  /*2030*/  FMUL.FTZ R181, R82, R180 ;  /* 0x000000b452b57220 */ /* 0x000fc60000410000 */
[C---:B------:R-:W-:Y:S02]  /*2040*/  PRMT R160, R168.reuse, 0x7632, R160 ;  /* 0x00007632a8a07816 */ /* 0x040fe400000000a0 */
[----:B------:R-:W-:Y:S01]  /*2050*/  SHF.L.U32 R168, R168, 0x10, RZ ;  /* 0x00000010a8a87819 */ /* 0x000fe200000006ff */
[----:B------:R-:W-:Y:S01]  /*2060*/  FFMA.FTZ R178, R42, R178, R181 ;  /* 0x000000b22ab27223 */ /* 0x000fe200000100b5 */
[----:B------:R-:W-:Y:S01]  /*2070*/  FFMA.FTZ R201, R177, R180, R201 ;  /* 0x000000b4b1c97223 */ /* 0x000fe200000100c9 */
[----:B------:R-:W-:Y:S02]  /*2080*/  PRMT R181, R164, 0x7632, R181 ;  /* 0x00007632a4b57816 */ /* 0x000fe400000000b5 */
[----:B------:R-:W-:Y:S02]  /*2090*/  FADD.FTZ R168, -R197, R168 ;  /* 0x000000a8c5a87221 */ /* 0x000fe40000010100 */
[----:B------:R-:W-:Y:S01]  /*20a0*/  SHF.L.U32 R181, R181, 0x10, RZ ;  /* 0x00000010b5b57819 */ /* 0x000fe200000006ff */
[----:B------:R0:W-:Y:S01]  /*20b0*/  STL [R1+0xa4], R201 ;  /* 0x0000a4c901007387 */ /* 0x0001e20000100800 */
[----:B------:R-:W-:-:S03]  /*20c0*/  FMUL.FTZ R180, R6, R168 ;  /* 0x000000a806b47220 */ /* 0x000fc60000410000 */
[----:B------:R-:W-:Y:S01]  /*20d0*/  FADD.FTZ R206, R181, R206 ;  /* 0x000000ceb5ce7221 */ /* 0x000fe20000010000 */
[----:B0-----:R-:W3:Y:S01]  /*20e0*/  LDL.LU R201, [R1+0x6c] ;  /* 0x00006c0001c97983 */ /* 0x001ee20000300800 */
[----:B------:R-:W-:-:S03]  /*20f0*/  FFMA.FTZ R204, R180, R181, R204 ;  /* 0x000000b5b4cc7223 */ /* 0x000fc600000100cc */
[----:B------:R0:W-:Y:S04]  /*2100*/  STL [R1+0x50], R206 ;  /* 0x000050ce01007387 */ /* 0x0001e80000100800 */
[----:B------:R1:W-:Y:S04]  /*2110*/  STL [R1+0x4c], R204 ;  /* 0x00004ccc01007387 */ /* 0x0003e80000100800 */
[----:B------:R-:W4:Y:S04]  /*2120*/  LDL.LU R207, [R1+0x90] ;  /* 0x0000900001cf7983 */ /* 0x000f280000300800 */
[----:B0-----:R-:W4:Y:S01]  /*2130*/  LDL.LU R206, [R1+0x8c] ;  /* 0x00008c0001ce7983 */ /* 0x001f220000300800 */
[----:B------:R-:W-:-:S05]  /*2140*/  SHF.L.U32 R160, R160, 0x10, RZ ;  /* 0x00000010a0a07819 */ /* 0x000fca00000006ff */
[----:B------:R-:W-:Y:S01]  /*2150*/  FADD.FTZ R203, R160, R203 ;  /* 0x000000cba0cb7221 */ /* 0x000fe20000010000 */
[----:B------:R-:W-:Y:S02]  /*2160*/  PRMT R169, R169, 0x7632, R169 ;  /* 0x00007632a9a97816 */ /* 0x000fe400000000a9 */
[----:B------:R-:W-:Y:S02]  /*2170*/  PRMT R162, R161, 0x7632, R162 ;  /* 0x00007632a1a27816 */ /* 0x000fe400000000a2 */
[----:B------:R0:W-:Y:S01]  /*2180*/  STL [R1+0x58], R203 ;  /* 0x000058cb01007387 */ /* 0x0001e20000100800 */
[----:B------:R-:W-:-:S03]  /*2190*/  FMUL.FTZ R161, R77, R160 ;  /* 0x000000a04da17220 */ /* 0x000fc60000410000 */
[----:B-1----:R-:W4:Y:S01]  /*21a0*/  LDL.LU R204, [R1+0x78] ;  /* 0x0000780001cc7983 */ /* 0x002f220000300800 */
[----:B------:R-:W-:Y:S01]  /*21b0*/  FFMA.FTZ R198, R180, R160, R198 ;  /* 0x000000a0b4c67223 */ /* 0x000fe200000100c6 */
[----:B------:R-:W-:Y:S02]  /*21c0*/  PRMT R199, R165, 0x7632, R199 ;  /* 0x00007632a5c77816 */ /* 0x000fe400000000c7 */
[----:B------:R-:W-:Y:S02]  /*21d0*/  SHF.L.U32 R160, R169, 0x10, RZ ;  /* 0x00000010a9a07819 */ /* 0x000fe400000006ff */
[----:B------:R1:W-:Y:S04]  /*21e0*/  STL [R1+0x54], R198 ;  /* 0x000054c601007387 */ /* 0x0003e80000100800 */
[----:B0-----:R-:W4:Y:S01]  /*21f0*/  LDL.LU R203, [R1+0x74] ;  /* 0x0000740001cb7983 */ /* 0x001f220000300800 */
[----:B------:R-:W-:-:S03]  /*2200*/  SHF.L.U32 R199, R199, 0x10, RZ ;  /* 0x00000010c7c77819 */ /* 0x000fc600000006ff */
[----:B------:R-:W4:Y:S02]  /*2210*/  LDL.LU R169, [R1+0xb0] ;  /* 0x0000b00001a97983 */ /* 0x000f240000300800 */
[----:B--2---:R-:W-:-:S05]  /*2220*/  FADD.FTZ R202, R199, R202 ;  /* 0x000000cac7ca7221 */ /* 0x004fca0000010000 */
[----:B------:R0:W-:Y:S04]  /*2230*/  STL [R1+0x70], R202 ;  /* 0x000070ca01007387 */ /* 0x0001e80000100800 */
[----:B------:R-:W2:Y:S01]  /*2240*/  LDL.LU R168, [R1+0xac] ;  /* 0x0000ac0001a87983 */ /* 0x000ea20000300800 */
[----:B------:R-:W-:Y:S01]  /*2250*/  FFMA.FTZ R181, R37, R181, R161 ;  /* 0x000000b525b57223 */ /* 0x000fe200000100a1 */
[C---:B------:R-:W-:Y:S02]  /*2260*/  SHF.L.U32 R161, R162.reuse, 0x10, RZ ;  /* 0x00000010a2a17819 */ /* 0x040fe400000006ff */
[----:B------:R-:W-:Y:S01]  /*2270*/  PRMT R200, R162, 0x7632, R200 ;  /* 0x00007632a2c87816 */ /* 0x000fe200000000c8 */
[----:B------:R-:W-:Y:S01]  /*2280*/  IMAD.WIDE.U32 R112, R4, 0x10, R208 ;  /* 0x0000001004707825 */ /* 0x000fe200078e00d0 */
[----:B------:R-:W-:-:S03]  /*2290*/  PRMT R205, R166, 0x7632, R205 ;  /* 0x00007632a6cd7816 */ /* 0x000fc600000000cd */
[C---:B------:R-:W-:Y:S01]  /*22a0*/  FADD.FTZ R161, -R197.reuse, R161 ;  /* 0x000000a1c5a17221 */ /* 0x040fe20000010100 */
[----:B------:R-:W-:Y:S01]  /*22b0*/  SHF.L.U32 R200, R200, 0x10, RZ ;  /* 0x00000010c8c87819 */ /* 0x000fe200000006ff */
[----:B------:R-:W2:Y:S02]  /*22c0*/  LDL.LU R216, [R1+0x98] ;  /* 0x0000980001d87983 */ /* 0x000ea40000300800 */
[----:B-1----:R-:W-:Y:S02]  /*22d0*/  FMUL.FTZ R198, R6, R161 ;  /* 0x000000a106c67220 */ /* 0x002fe40000410000 */
[----:B------:R-:W2:Y:S02]  /*22e0*/  LDG.E.128 R112, desc[UR10][R112.64] ;  /* 0x0000000a70707981 */ /* 0x000ea4000c1e1d00 */
[----:B---3--:R-:W-:Y:S01]  /*22f0*/  FFMA.FTZ R201, R198, R199, R201 ;  /* 0x000000c7c6c97223 */ /* 0x008fe200000100c9 */
[----:B------:R-:W-:Y:S01]  /*2300*/  FADD.FTZ R200, -R197, R200 ;  /* 0x000000c8c5c87221 */ /* 0x000fe20000010100 */
[----:B------:R-:W-:Y:S01]  /*2310*/  SHF.L.U32 R205, R205, 0x10, RZ ;  /* 0x00000010cdcd7819 */ /* 0x000fe200000006ff */
[----:B------:R-:W-:-:S02]  /*2320*/  IMAD.WIDE.U32 R136, R4, 0x10, R212 ;  /* 0x0000001004887825 */ /* 0x000fc400078e00d4 */
[----:B------:R1:W-:Y:S02]  /*2330*/  STL [R1+0x6c], R201 ;  /* 0x00006cc901007387 */ /* 0x0003e40000100800 */
[----:B------:R-:W-:Y:S02]  /*2340*/  FMUL.FTZ R200, R6, R200 ;  /* 0x000000c806c87220 */ /* 0x000fe40000410000 */
[----:B------:R-:W3:Y:S04]  /*2350*/  LDL.LU R214, [R1+0x94] ;  /* 0x0000940001d67983 */ /* 0x000ee80000300800 */
[----:B0-----:R-:W3:Y:S01]  /*2360*/  LDL.LU R202, [R1+0xb8] ;  /* 0x0000b80001ca7983 */ /* 0x001ee20000300800 */
[----:B----4-:R-:W-:-:S03]  /*2370*/  FADD.FTZ R207, R205, R207 ;  /* 0x000000cfcdcf7221 */ /* 0x010fc60000010000 */
[----:B-1----:R-:W4:Y:S01]  /*2380*/  LDL.LU R201, [R1+0xb4] ;  /* 0x0000b40001c97983 */ /* 0x002f220000300800 */
[----:B------:R-:W-:-:S03]  /*2390*/  FFMA.FTZ R206, R200, R205, R206 ;  /* 0x000000cdc8ce7223 */ /* 0x000fc600000100ce */
[----:B------:R-:W4:Y:S04]  /*23a0*/  LDG.E.128 R136, desc[UR10][R136.64] ;  /* 0x0000000a88887981 */ /* 0x000f28000c1e1d00 */
[----:B------:R0:W-:Y:S01]  /*23b0*/  STL [R1+0x90], R207 ;  /* 0x000090cf01007387 */ /* 0x0001e20000100800 */
[----:B------:R-:W-:Y:S01]  /*23c0*/  IMAD.WIDE.U32 R140, R4, 0x10, R210 ;  /* 0x00000010048c7825 */ /* 0x000fe200078e00d2 */
[----:B------:R-:W-:Y:S02]  /*23d0*/  PRMT R167, R167, 0x7632, R167 ;  /* 0x00007632a7a77816 */ /* 0x000fe400000000a7 */
[----:B0-----:R-:W4:Y:S04]  /*23e0*/  LDL.LU R207, [R1+0xc0] ;  /* 0x0000c00001cf7983 */ /* 0x001f280000300800 */
[----:B------:R0:W-:Y:S01]  /*23f0*/  STL [R1+0x8c], R206 ;  /* 0x00008cce01007387 */ /* 0x0001e20000100800 */
[----:B------:R-:W-:Y:S01]  /*2400*/  SHF.L.U32 R167, R167, 0x10, RZ ;  /* 0x00000010a7a77819 */ /* 0x000fe200000006ff */
[----:B------:R-:W-:Y:S01]  /*2410*/  FADD.FTZ R204, R160, R204 ;  /* 0x000000cca0cc7221 */ /* 0x000fe20000010000 */
[----:B------:R-:W-:Y:S01]  /*2420*/  PRMT R162, R163, 0x7632, R162 ;  /* 0x00007632a3a27816 */ /* 0x000fe200000000a2 */
[----:B------:R-:W4:Y:S04]  /*2430*/  LDG.E.128 R140, desc[UR10][R140.64] ;  /* 0x0000000a8c8c7981 */ /* 0x000f28000c1e1d00 */
[----:B0-----:R-:W4:Y:S01]  /*2440*/  LDL.LU R206, [R1+0xbc] ;  /* 0x0000bc0001ce7983 */ /* 0x001f220000300800 */
[----:B------:R-:W-:Y:S01]  /*2450*/  PRMT R170, R170, 0x7632, R170 ;  /* 0x00007632aaaa7816 */ /* 0x000fe200000000aa */
[-C--:B------:R-:W-:Y:S01]  /*2460*/  FMUL.FTZ R161, R79, R160.reuse ;  /* 0x000000a04fa17220 */ /* 0x080fe20000410000 */
[----:B------:R-:W-:Y:S01]  /*2470*/  FFMA.FTZ R203, R198, R160, R203 ;  /* 0x000000a0c6cb7223 */ /* 0x000fe200000100cb */
[----:B------:R-:W-:Y:S01]  /*2480*/  PRMT R163, R171, 0x7632, R163 ;  /* 0x00007632aba37816 */ /* 0x000fe200000000a3 */
[----:B------:R-:W-:Y:S01]  /*2490*/  FADD.FTZ R169, R167, R169 ;  /* 0x000000a9a7a97221 */ /* 0x000fe20000010000 */
[----:B------:R-:W4:Y:S01]  /*24a0*/  LDL.LU R171, [R1+0xc8] ;  /* 0x0000c80001ab7983 */ /* 0x000f220000300800 */
[----:B------:R-:W-:Y:S01]  /*24b0*/  SHF.L.U32 R162, R162, 0x10, RZ ;  /* 0x00000010a2a27819 */ /* 0x000fe200000006ff */
[----:B------:R-:W-:-:S02]  /*24c0*/  FFMA.FTZ R199, R39, R199, R161 ;  /* 0x000000c727c77223 */ /* 0x000fc400000100a1 */
[----:B------:R-:W4:Y:S01]  /*24d0*/  LDL.LU R165, [R1+0xc4] ;  /* 0x0000c40001a57983 */ /* 0x000f220000300800 */
[----:B------:R-:W-:-:S03]  /*24e0*/  SHF.L.U32 R161, R170, 0x10, RZ ;  /* 0x00000010aaa17819 */ /* 0x000fc600000006ff */
[----:B------:R0:W-:Y:S01]  /*24f0*/  STL [R1+0x78], R204 ;  /* 0x000078cc01007387 */ /* 0x0001e20000100800 */
[----:B------:R-:W-:-:S03]  /*2500*/  FADD.FTZ R162, -R197, R162 ;  /* 0x000000a2c5a27221 */ /* 0x000fc60000010100 */
[----:B------:R-:W-:Y:S04]  /*2510*/  STL [R1+0x74], R203 ;  /* 0x000074cb01007387 */ /* 0x000fe80000100800 */
[----:B------:R-:W4:Y:S04]  /*2520*/  LDL.LU R170, [R1+0xe0] ;  /* 0x0000e00001aa7983 */ /* 0x000f280000300800 */
[----:B------:R1:W-:Y:S01]  /*2530*/  STL [R1+0xb0], R169 ;  /* 0x0000b0a901007387 */ /* 0x0003e20000100800 */
[----:B0-----:R-:W-:-:S03]  /*2540*/  FMUL.FTZ R204, R6, R162 ;  /* 0x000000a206cc7220 */ /* 0x001fc60000410000 */
[----:B-1----:R-:W4:Y:S01]  /*2550*/  LDL.LU R169, [R1+0xdc] ;  /* 0x0000dc0001a97983 */ /* 0x002f220000300800 */
[----:B--2---:R-:W-:-:S05]  /*2560*/  FFMA.FTZ R168, R204, R167, R168 ;  /* 0x000000a7cca87223 */ /* 0x004fca00000100a8 */
[----:B------:R0:W-:Y:S04]  /*2570*/  STL [R1+0xac], R168 ;  /* 0x0000aca801007387 */ /* 0x0001e80000100800 */
[----:B0-----:R-:W2:Y:S01]  /*2580*/  LDL.LU R168, [R1+0xe8] ;  /* 0x0000e80001a87983 */ /* 0x001ea20000300800 */
[----:B------:R-:W-:Y:S01]  /*2590*/  SHF.L.U32 R163, R163, 0x10, RZ ;  /* 0x00000010a3a37819 */ /* 0x000fe200000006ff */
[----:B------:R-:W-:Y:S01]  /*25a0*/  FADD.FTZ R216, R161, R216 ;  /* 0x000000d8a1d87221 */ /* 0x000fe20000010000 */
[----:B------:R-:W-:Y:S01]  /*25b0*/  SHF.L.U32 R160, R112, 0x10, RZ ;  /* 0x0000001070a07819 */ /* 0x000fe200000006ff */
[----:B------:R-:W2:Y:S01]  /*25c0*/  LDL.LU R166, [R1+0xe4] ;  /* 0x0000e40001a67983 */ /* 0x000ea20000300800 */
[----:B---3--:R-:W-:-:S03]  /*25d0*/  FFMA.FTZ R214, R200, R161, R214 ;  /* 0x000000a1c8d67223 */ /* 0x008fc600000100d6 */
[----:B------:R-:W-:Y:S01]  /*25e0*/  STL [R1+0x98], R216 ;  /* 0x000098d801007387 */ /* 0x000fe20000100800 */
[----:B------:R-:W-:Y:S01]  /*25f0*/  FADD.FTZ R202, R163, R202 ;  /* 0x000000caa3ca7221 */ /* 0x000fe20000010000 */
[----:B------:R-:W-:Y:S01]  /*2600*/  FADD.FTZ R160, -R197, R160 ;  /* 0x000000a0c5a07221 */ /* 0x000fe20000010100 */
[----:B----4-:R-:W-:Y:S01]  /*2610*/  FFMA.FTZ R201, R204, R163, R201 ;  /* 0x000000a3ccc97223 */ /* 0x010fe200000100c9 */
[----:B------:R-:W-:Y:S04]  /*2620*/  STL [R1+0x94], R214 ;  /* 0x000094d601007387 */ /* 0x000fe80000100800 */
[----:B------:R0:W-:Y:S04]  /*2630*/  STL [R1+0xb8], R202 ;  /* 0x0000b8ca01007387 */ /* 0x0001e80000100800 */
[----:B------:R1:W-:Y:S01]  /*2640*/  STL [R1+0xb4], R201 ;  /* 0x0000b4c901007387 */ /* 0x0003e20000100800 */
[----:B0-----:R-:W-:Y:S01]  /*2650*/  SHF.L.U32 R202, R136, 0x10, RZ ;  /* 0x0000001088ca7819 */ /* 0x001fe200000006ff */
[----:B-1----:R-:W-:-:S04]  /*2660*/  FMUL.FTZ R201, R6, R160 ;  /* 0x000000a006c97220 */ /* 0x002fc80000410000 */
[----:B------:R-:W-:Y:S01]  /*2670*/  FADD.FTZ R207, R202, R207 ;  /* 0x000000cfcacf7221 */ /* 0x000fe20000010000 */
[----:B------:R-:W-:-:S05]  /*2680*/  FFMA.FTZ R206, R201, R202, R206 ;  /* 0x000000cac9ce7223 */ /* 0x000fca00000100ce */
[----:B------:R0:W-:Y:S01]  /*2690*/  STL [R1+0xbc], R206 ;  /* 0x0000bcce01007387 */ /* 0x0001e20000100800 */
[----:B------:R-:W-:-:S03]  /*26a0*/  SHF.L.U32 R162, R140, 0x10, RZ ;  /* 0x000000108ca27819 */ /* 0x000fc600000006ff */
[----:B------:R1:W-:Y:S01]  /*26b0*/  STL [R1+0xc0], R207 ;  /* 0x0000c0cf01007387 */ /* 0x0003e20000100800 */
[----:B0-----:R-:W-:Y:S01]  /*26c0*/  SHF.L.U32 R206, R113, 0x10, RZ ;  /* 0x0000001071ce7819 */ /* 0x001fe200000006ff */
[----:B------:R-:W-:-:S04]  /*26d0*/  FADD.FTZ R171, R162, R171 ;  /* 0x000000aba2ab7221 */ /* 0x000fc80000010000 */
[----:B------:R-:W-:Y:S01]  /*26e0*/  FADD.FTZ R206, -R197, R206 ;  /* 0x000000cec5ce7221 */ /* 0x000fe20000010100 */
[----:B-1----:R-:W-:Y:S01]  /*26f0*/  SHF.L.U32 R207, R137, 0x10, RZ ;  /* 0x0000001089cf7819 */ /* 0x002fe200000006ff */
[----:B------:R-:W-:Y:S02]  /*2700*/  FFMA.FTZ R165, R201, R162, R165 ;  /* 0x000000a2c9a57223 */ /* 0x000fe400000100a5 */
[----:B------:R-:W-:Y:S02]  /*2710*/  FMUL.FTZ R206, R6, R206 ;  /* 0x000000ce06ce7220 */ /* 0x000fe40000410000 */
[----:B------:R-:W-:Y:S01]  /*2720*/  FADD.FTZ R170, R207, R170 ;  /* 0x000000aacfaa7221 */ /* 0x000fe20000010000 */
[----:B------:R-:W-:Y:S01]  /*2730*/  STL [R1+0xc8], R171 ;  /* 0x0000c8ab01007387 */ /* 0x000fe20000100800 */
[----:B------:R-:W-:-:S03]  /*2740*/  FMUL.FTZ R164, R81, R161 ;  /* 0x000000a151a47220 */ /* 0x000fc60000410000 */
[----:B------:R0:W-:Y:S04]  /*2750*/  STL [R1+0xc4], R165 ;  /* 0x0000c4a501007387 */ /* 0x0001e80000100800 */
[----:B------:R-:W3:Y:S01]  /*2760*/  LDL.LU R214, [R1+0x100] ;  /* 0x0001000001d67983 */ /* 0x000ee20000300800 */
[----:B------:R-:W-:-:S03]  /*2770*/  FFMA.FTZ R169, R206, R207, R169 ;  /* 0x000000cfcea97223 */ /* 0x000fc600000100a9 */
[----:B------:R-:W-:Y:S01]  /*2780*/  STL [R1+0xe0], R170 ;  /* 0x0000e0aa01007387 */ /* 0x000fe20000100800 */
[----:B------:R-:W-:-:S03]  /*2790*/  FFMA.FTZ R205, R41, R205, R164 ;  /* 0x000000cd29cd7223 */ /* 0x000fc600000100a4 */
[----:B------:R-:W-:Y:S01]  /*27a0*/  STL [R1+0xdc], R169 ;  /* 0x0000dca901007387 */ /* 0x000fe20000100800 */
[----:B------:R-:W-:-:S03]  /*27b0*/  SHF.L.U32 R164, R141, 0x10, RZ ;  /* 0x000000108da47819 */ /* 0x000fc600000006ff */
[----:B------:R-:W4:Y:S04]  /*27c0*/  LDL.LU R220, [R1+0xfc] ;  /* 0x0000fc0001dc7983 */ /* 0x000f280000300800 */
[----:B------:R-:W4:Y:S04]  /*27d0*/  LDL.LU R219, [R1+0x108] ;  /* 0x0001080001db7983 */ /* 0x000f280000300800 */
[----:B------:R-:W4:Y:S01]  /*27e0*/  LDL.LU R218, [R1+0x104] ;  /* 0x0001040001da7983 */ /* 0x000f220000300800 */
[----:B--2---:R-:W-:-:S05]  /*27f0*/  FADD.FTZ R168, R164, R168 ;  /* 0x000000a8a4a87221 */ /* 0x004fca0000010000 */
[----:B------:R1:W-:Y:S04]  /*2800*/  STL [R1+0xe8], R168 ;  /* 0x0000e8a801007387 */ /* 0x0003e80000100800 */
[----:B------:R-:W2:Y:S04]  /*2810*/  LDL.LU R217, [R1+0x120] ;  /* 0x0001200001d97983 */ /* 0x000ea80000300800 */
[----:B------:R-:W2:Y:S01]  /*2820*/  LDL.LU R216, [R1+0x11c] ;  /* 0x00011c0001d87983 */ /* 0x000ea20000300800 */
[-C--:B0-----:R-:W-:Y:S01]  /*2830*/  FMUL.FTZ R165, R86, R164.reuse ;  /* 0x000000a456a57220 */ /* 0x081fe20000410000 */
[----:B------:R-:W-:Y:S01]  /*2840*/  FFMA.FTZ R166, R206, R164, R166 ;  /* 0x000000a4cea67223 */ /* 0x000fe200000100a6 */
[----:B------:R-:W-:Y:S01]  /*2850*/  FMUL.FTZ R187, R6, R187 ;  /* 0x000000bb06bb7220 */ /* 0x000fe20000410000 */
[----:B------:R-:W-:-:S04]  /*2860*/  IMAD.WIDE.U32 R152, R3, 0x10, R210 ;  /* 0x0000001003987825 */ /* 0x000fc800078e00d2 */
[----:B------:R-:W-:Y:S01]  /*2870*/  FFMA.FTZ R207, R46, R207, R165 ;  /* 0x000000cf2ecf7223 */ /* 0x000fe200000100a5 */
[----:B------:R-:W-:Y:S01]  /*2880*/  FMUL.FTZ R160, R84, R162 ;  /* 0x000000a254a07220 */ /* 0x000fe20000410000 */
[----:B------:R-:W-:Y:S01]  /*2890*/  IMAD.WIDE.U32 R164, R2, 0x10, R210 ;  /* 0x0000001002a47825 */ /* 0x000fe200078e00d2 */
[----:B------:R-:W-:-:S03]  /*28a0*/  SHF.L.U32 R211, R114, 0x10, RZ ;  /* 0x0000001072d37819 */ /* 0x000fc600000006ff */
[----:B------:R-:W-:Y:S01]  /*28b0*/  FFMA.FTZ R249, R187, R108, R249 ;  /* 0x0000006cbbf97223 */ /* 0x000fe200000100f9 */
[----:B------:R-:W-:Y:S01]  /*28c0*/  FFMA.FTZ R202, R44, R202, R160 ;  /* 0x000000ca2cca7223 */ /* 0x000fe200000100a0 */
[----:B------:R-:W-:Y:S01]  /*28d0*/  IMAD.WIDE.U32 R108, R3, 0x10, R208 ;  /* 0x00000010036c7825 */ /* 0x000fe200078e00d0 */
[----:B------:R-:W-:-:S03]  /*28e0*/  SHF.L.U32 R210, R138, 0x10, RZ ;  /* 0x000000108ad27819 */ /* 0x000fc600000006ff */
[----:B------:R-:W-:Y:S01]  /*28f0*/  FADD.FTZ R211, -R197, R211 ;  /* 0x000000d3c5d37221 */ /* 0x000fe20000010100 */
[----:B------:R-:W-:Y:S01]  /*2900*/  STL [R1+0xe4], R166 ;  /* 0x0000e4a601007387 */ /* 0x000fe20000100800 */
[----:B------:R-:W-:Y:S01]  /*2910*/  IMAD.WIDE.U32 R160, R2, 0x10, R208 ;  /* 0x0000001002a07825 */ /* 0x000fe200078e00d0 */
[----:B------:R-:W-:-:S03]  /*2920*/  SHF.L.U32 R208, R142, 0x10, RZ ;  /* 0x000000108ed07819 */ /* 0x000fc600000006ff */
[----:B------:R-:W-:Y:S01]  /*2930*/  FMUL.FTZ R211, R6, R211 ;  /* 0x000000d306d37220 */ /* 0x000fe20000410000 */
[----:B------:R-:W-:Y:S01]  /*2940*/  FADD.FTZ R244, R150, R244 ;  /* 0x000000f496f47221 */ /* 0x000fe20000010000 */
[-C--:B------:R-:W-:Y:S01]  /*2950*/  FFMA.FTZ R239, R187, R150.reuse, R239 ;  /* 0x00000096bbef7223 */ /* 0x080fe200000100ef */
[----:B------:R-:W-:Y:S01]  /*2960*/  FFMA.FTZ R186, R31, R150, R186 ;  /* 0x000000961fba7223 */ /* 0x000fe200000100ba */
[----:B------:R-:W-:Y:S01]  /*2970*/  FMUL.FTZ R209, R88, R208 ;  /* 0x000000d058d17220 */ /* 0x000fe20000410000 */
[----:B-1----:R-:W-:Y:S01]  /*2980*/  IMAD.WIDE.U32 R168, R2, 0x10, R212 ;  /* 0x0000001002a87825 */ /* 0x002fe200078e00d4 */
[----:B------:R-:W-:Y:S01]  /*2990*/  PRMT R112, R112, 0x7632, R112 ;  /* 0x0000763270707816 */ /* 0x000fe20000000070 */
[----:B------:R-:W2:Y:S01]  /*29a0*/  LDG.E.128 R108, desc[UR10][R108.64] ;  /* 0x0000000a6c6c7981 */ /* 0x000ea2000c1e1d00 */
[----:B------:R-:W-:Y:S02]  /*29b0*/  PRMT R113, R136, 0x7632, R113 ;  /* 0x0000763288717816 */ /* 0x000fe40000000071 */
[----:B------:R-:W-:Y:S01]  /*29c0*/  PRMT R140, R140, 0x7632, R140 ;  /* 0x000076328c8c7816 */ /* 0x000fe2000000008c */
[----:B------:R-:W2:Y:S01]  /*29d0*/  LDG.E.128 R152, desc[UR10][R152.64] ;  /* 0x0000000a98987981 */ /* 0x000ea2000c1e1d00 */
[----:B---3--:R-:W-:Y:S01]  /*29e0*/  FADD.FTZ R214, R210, R214 ;  /* 0x000000d6d2d67221 */ /* 0x008fe20000010000 */
[-C--:B----4-:R-:W-:Y:S01]  /*29f0*/  FFMA.FTZ R220, R211, R210.reuse, R220 ;  /* 0x000000d2d3dc7223 */ /* 0x090fe200000100dc */
[----:B------:R-:W-:Y:S01]  /*2a00*/  FFMA.FTZ R210, R48, R210, R209 ;  /* 0x000000d230d27223 */ /* 0x000fe200000100d1 */
[----:B------:R-:W-:-:S02]  /*2a10*/  SHF.L.U32 R209, R115, 0x10, RZ ;  /* 0x0000001073d17819 */ /* 0x000fc400000006ff */
[----:B------:R0:W-:Y:S01]  /*2a20*/  STL [R1+0x100], R214 ;  /* 0x000100d601007387 */ /* 0x0001e20000100800 */
[----:B------:R-:W-:Y:S02]  /*2a30*/  FADD.FTZ R219, R208, R219 ;  /* 0x000000dbd0db7221 */ /* 0x000fe40000010000 */
[----:B------:R-:W-:Y:S01]  /*2a40*/  FADD.FTZ R209, -R197, R209 ;  /* 0x000000d1c5d17221 */ /* 0x000fe20000010100 */
[----:B------:R-:W-:Y:S01]  /*2a50*/  FFMA.FTZ R218, R211, R208, R218 ;  /* 0x000000d0d3da7223 */ /* 0x000fe200000100da */
[----:B------:R-:W-:Y:S01]  /*2a60*/  IMAD.WIDE.U32 R150, R3, 0x10, R212 ;  /* 0x0000001003967825 */ /* 0x000fe200078e00d4 */
[----:B------:R-:W-:Y:S02]  /*2a70*/  PRMT R114, R137, 0x7632, R114 ;  /* 0x0000763289727816 */ /* 0x000fe40000000072 */
[C---:B------:R-:W-:Y:S01]  /*2a80*/  PRMT R215, R139.reuse, 0x7632, R215 ;  /* 0x000076328bd77816 */ /* 0x040fe200000000d7 */
[----:B0-----:R-:W3:Y:S01]  /*2a90*/  LDL.LU R214, [R1+0x128] ;  /* 0x0001280001d67983 */ /* 0x001ee20000300800 */
[----:B------:R-:W-:Y:S01]  /*2aa0*/  SHF.L.U32 R208, R139, 0x10, RZ ;  /* 0x000000108bd07819 */ /* 0x000fe200000006ff */
[----:B------:R-:W-:-:S02]  /*2ab0*/  FMUL.FTZ R209, R6, R209 ;  /* 0x000000d106d17220 */ /* 0x000fc40000410000 */
[----:B------:R0:W-:Y:S04]  /*2ac0*/  STL [R1+0xfc], R220 ;  /* 0x0000fcdc01007387 */ /* 0x0001e80000100800 */
[----:B------:R-:W4:Y:S04]  /*2ad0*/  LDL.LU R221, [R1+0x124] ;  /* 0x0001240001dd7983 */ /* 0x000f280000300800 */
[----:B------:R-:W-:Y:S04]  /*2ae0*/  STL [R1+0x108], R219 ;  /* 0x000108db01007387 */ /* 0x000fe80000100800 */
[----:B------:R-:W-:Y:S04]  /*2af0*/  STL [R1+0x104], R218 ;  /* 0x000104da01007387 */ /* 0x000fe80000100800 */
[----:B0-----:R-:W4:Y:S01]  /*2b00*/  LDL.LU R220, [R1+0xd0] ;  /* 0x0000d00001dc7983 */ /* 0x001f220000300800 */
[----:B------:R-:W-:-:S02]  /*2b10*/  SHF.L.U32 R212, R143, 0x10, RZ ;  /* 0x000000108fd47819 */ /* 0x000fc400000006ff */
[----:B------:R-:W-:Y:S01]  /*2b20*/  SHF.L.U32 R112, R112, 0x10, RZ ;  /* 0x0000001070707819 */ /* 0x000fe200000006ff */
[----:B------:R-:W4:Y:S01]  /*2b30*/  LDG.E.128 R148, desc[UR10][R150.64] ;  /* 0x0000000a96947981 */ /* 0x000f22000c1e1d00 */
[----:B------:R-:W-:-:S03]  /*2b40*/  FMUL.FTZ R203, R83, R163 ;  /* 0x000000a353cb7220 */ /* 0x000fc60000410000 */
[----:B------:R-:W4:Y:S01]  /*2b50*/  LDG.E.128 R168, desc[UR10][R168.64] ;  /* 0x0000000aa8a87981 */ /* 0x000f22000c1e1d00 */
[----:B--2---:R-:W-:Y:S01]  /*2b60*/  FADD.FTZ R217, R208, R217 ;  /* 0x000000d9d0d97221 */ /* 0x004fe20000010000 */
[----:B------:R-:W-:Y:S01]  /*2b70*/  FFMA.FTZ R216, R209, R208, R216 ;  /* 0x000000d0d1d87223 */ /* 0x000fe200000100d8 */
[----:B------:R-:W-:Y:S01]  /*2b80*/  FADD.FTZ R136, -R197, R112 ;  /* 0x00000070c5887221 */ /* 0x000fe20000010100 */
[----:B---3--:R-:W-:-:S03]  /*2b90*/  FADD.FTZ R214, R212, R214 ;  /* 0x000000d6d4d67221 */ /* 0x008fc60000010000 */
[----:B------:R0:W-:Y:S04]  /*2ba0*/  STL [R1+0x11c], R216 ;  /* 0x00011cd801007387 */ /* 0x0001e80000100800 */
[----:B------:R1:W-:Y:S01]  /*2bb0*/  STL [R1+0x120], R217 ;  /* 0x000120d901007387 */ /* 0x0003e20000100800 */
[-C--:B----4-:R-:W-:Y:S01]  /*2bc0*/  FFMA.FTZ R221, R209, R212.reuse, R221 ;  /* 0x000000d4d1dd7223 */ /* 0x090fe200000100dd */
[----:B------:R-:W-:Y:S01]  /*2bd0*/  FMUL.FTZ R213, R90, R212 ;  /* 0x000000d45ad57220 */ /* 0x000fe20000410000 */
[----:B------:R-:W-:Y:S01]  /*2be0*/  SHF.L.U32 R140, R140, 0x10, RZ ;  /* 0x000000108c8c7819 */ /* 0x000fe200000006ff */
[----:B0-----:R-:W2:Y:S04]  /*2bf0*/  LDL.LU R216, [R1+0xcc] ;  /* 0x0000cc0001d87983 */ /* 0x001ea80000300800 */
[----:B------:R-:W3:Y:S04]  /*2c00*/  LDL.LU R219, [R1+0xd8] ;  /* 0x0000d80001db7983 */ /* 0x000ee80000300800 */
[----:B------:R-:W4:Y:S04]  /*2c10*/  LDL.LU R218, [R1+0xd4] ;  /* 0x0000d40001da7983 */ /* 0x000f280000300800 */
[----:B-1----:R-:W4:Y:S04]  /*2c20*/  LDL.LU R217, [R1+0xf0] ;  /* 0x0000f00001d97983 */ /* 0x002f280000300800 */
[----:B------:R0:W-:Y:S01]  /*2c30*/  STL [R1+0x128], R214 ;  /* 0x000128d601007387 */ /* 0x0001e20000100800 */
[C---:B------:R-:W-:Y:S01]  /*2c40*/  SHF.L.U32 R112, R113.reuse, 0x10, RZ ;  /* 0x0000001071707819 */ /* 0x040fe200000006ff */
[----:B------:R-:W-:Y:S01]  /*2c50*/  FMUL.FTZ R136, R6, R136 ;  /* 0x0000008806887220 */ /* 0x000fe20000410000 */
[----:B------:R-:W-:Y:S01]  /*2c60*/  PRMT R115, R138, 0x7632, R115 ;  /* 0x000076328a737816 */ /* 0x000fe20000000073 */
[----:B------:R-:W4:Y:S04]  /*2c70*/  LDG.E.128 R160, desc[UR10][R160.64] ;  /* 0x0000000aa0a07981 */ /* 0x000f28000c1e1d00 */
[----:B0-----:R-:W4:Y:S04]  /*2c80*/  LDL.LU R214, [R1+0xec] ;  /* 0x0000ec0001d67983 */ /* 0x001f280000300800 */
[----:B------:R-:W-:Y:S01]  /*2c90*/  STL [R1+0x124], R221 ;  /* 0x000124dd01007387 */ /* 0x000fe20000100800 */
[----:B------:R-:W-:Y:S01]  /*2ca0*/  FADD.FTZ R220, R112, R220 ;  /* 0x000000dc70dc7221 */ /* 0x000fe20000010000 */
[----:B------:R-:W-:Y:S01]  /*2cb0*/  PRMT R113, R113, 0x7632, R113 ;  /* 0x0000763271717816 */ /* 0x000fe20000000071 */
[----:B--2---:R-:W-:-:S05]  /*2cc0*/  FFMA.FTZ R216, R136, R112, R216 ;  /* 0x0000007088d87223 */ /* 0x004fca00000100d8 */
[----:B------:R0:W-:Y:S04]  /*2cd0*/  STL [R1+0xcc], R216 ;  /* 0x0000ccd801007387 */ /* 0x0001e80000100800 */
[----:B0-----:R-:W2:Y:S01]  /*2ce0*/  LDL.LU R216, [R1+0xf8] ;  /* 0x0000f80001d87983 */ /* 0x001ea20000300800 */
[----:B------:R-:W-:Y:S01]  /*2cf0*/  FFMA.FTZ R208, R50, R208, R213 ;  /* 0x000000d032d07223 */ /* 0x000fe200000100d5 */
[----:B------:R-:W-:Y:S02]  /*2d00*/  SHF.L.U32 R113, R113, 0x10, RZ ;  /* 0x0000001071717819 */ /* 0x000fe400000006ff */
[----:B------:R0:W-:Y:S04]  /*2d10*/  STL [R1+0xd0], R220 ;  /* 0x0000d0dc01007387 */ /* 0x0001e80000100800 */
[----:B------:R-:W2:Y:S01]  /*2d20*/  LDL.LU R213, [R1+0xf4] ;  /* 0x0000f40001d57983 */ /* 0x000ea20000300800 */
[----:B------:R-:W-:Y:S01]  /*2d30*/  FADD.FTZ R137, -R197, R113 ;  /* 0x00000071c5897221 */ /* 0x000fe20000010100 */
[----:B------:R-:W-:Y:S01]  /*2d40*/  SHF.L.U32 R113, R114, 0x10, RZ ;  /* 0x0000001072717819 */ /* 0x000fe200000006ff */
[----:B---3--:R-:W-:Y:S01]  /*2d50*/  FADD.FTZ R219, R140, R219 ;  /* 0x000000db8cdb7221 */ /* 0x008fe20000010000 */
[----:B----4-:R-:W-:-:S03]  /*2d60*/  FFMA.FTZ R218, R136, R140, R218 ;  /* 0x0000008c88da7223 */ /* 0x010fc600000100da */
[----:B------:R-:W-:Y:S01]  /*2d70*/  FADD.FTZ R217, R113, R217 ;  /* 0x000000d971d97221 */ /* 0x000fe20000010000 */
[----:B------:R1:W-:Y:S01]  /*2d80*/  STL [R1+0xd8], R219 ;  /* 0x0000d8db01007387 */ /* 0x0003e20000100800 */
[----:B------:R-:W-:-:S03]  /*2d90*/  FMUL.FTZ R137, R6, R137 ;  /* 0x0000008906897220 */ /* 0x000fc60000410000 */
[----:B------:R3:W-:Y:S04]  /*2da0*/  STL [R1+0xd4], R218 ;  /* 0x0000d4da01007387 */ /* 0x0007e80000100800 */
[----:B0-----:R-:W4:Y:S01]  /*2db0*/  LDL.LU R220, [R1+0x110] ;  /* 0x0001100001dc7983 */ /* 0x001f220000300800 */
[----:B------:R-:W-:-:S03]  /*2dc0*/  FFMA.FTZ R214, R137, R113, R214 ;  /* 0x0000007189d67223 */ /* 0x000fc600000100d6 */
[----:B-1----:R-:W4:Y:S04]  /*2dd0*/  LDL.LU R219, [R1+0x10c] ;  /* 0x00010c0001db7983 */ /* 0x002f280000300800 */
[----:B------:R-:W-:Y:S04]  /*2de0*/  STL [R1+0xf0], R217 ;  /* 0x0000f0d901007387 */ /* 0x000fe80000100800 */
[----:B---3--:R-:W3:Y:S01]  /*2df0*/  LDL.LU R218, [R1+0x118] ;  /* 0x0001180001da7983 */ /* 0x008ee20000300800 */
[----:B------:R-:W-:-:S03]  /*2e00*/  FMUL.FTZ R212, R85, R140 ;  /* 0x0000008c55d47220 */ /* 0x000fc60000410000 */
[----:B------:R0:W-:Y:S01]  /*2e10*/  STL [R1+0xec], R214 ;  /* 0x0000ecd601007387 */ /* 0x0001e20000100800 */
[----:B------:R-:W-:-:S03]  /*2e20*/  PRMT R140, R141, 0x7632, R140 ;  /* 0x000076328d8c7816 */ /* 0x000fc6000000008c */
[----:B0-----:R-:W3:Y:S01]  /*2e30*/  LDL.LU R214, [R1+0x114] ;  /* 0x0001140001d67983 */ /* 0x001ee20000300800 */
[----:B------:R-:W-:-:S03]  /*2e40*/  SHF.L.U32 R140, R140, 0x10, RZ ;  /* 0x000000108c8c7819 */ /* 0x000fc600000006ff */
[----:B------:R-:W3:Y:S02]  /*2e50*/  LDL.LU R217, [R1+0x130] ;  /* 0x0001300001d97983 */ /* 0x000ee40000300800 */
[----:B--2---:R-:W-:-:S05]  /*2e60*/  FADD.FTZ R216, R140, R216 ;  /* 0x000000d88cd87221 */ /* 0x004fca0000010000 */
[----:B------:R0:W-:Y:S04]  /*2e70*/  STL [R1+0xf8], R216 ;  /* 0x0000f8d801007387 */ /* 0x0001e80000100800 */
[----:B0-----:R-:W2:Y:S01]  /*2e80*/  LDL.LU R216, [R1+0x12c] ;  /* 0x00012c0001d87983 */ /* 0x001ea20000300800 */
[----:B------:R-:W-:Y:S01]  /*2e90*/  FFMA.FTZ R213, R137, R140, R213 ;  /* 0x0000008c89d57223 */ /* 0x000fe200000100d5 */
[----:B------:R-:W-:-:S04]  /*2ea0*/  PRMT R114, R114, 0x7632, R114 ;  /* 0x0000763272727816 */ /* 0x000fc80000000072 */
[----:B------:R-:W-:Y:S01]  /*2eb0*/  SHF.L.U32 R114, R114, 0x10, RZ ;  /* 0x0000001072727819 */ /* 0x000fe200000006ff */
[----:B------:R0:W-:Y:S01]  /*2ec0*/  STL [R1+0xf4], R213 ;  /* 0x0000f4d501007387 */ /* 0x0001e20000100800 */
[----:B------:R-:W-:Y:S01]  /*2ed0*/  FMUL.FTZ R141, R87, R140 ;  /* 0x0000008c578d7220 */ /* 0x000fe20000410000 */
[----:B------:R-:W-:Y:S02]  /*2ee0*/  PRMT R140, R142, 0x7632, R140 ;  /* 0x000076328e8c7816 */ /* 0x000fe4000000008c */
[----:B------:R-:W-:Y:S01]  /*2ef0*/  FADD.FTZ R138, -R197, R114 ;  /* 0x00000072c58a7221 */ /* 0x000fe20000010100 */
[----:B------:R-:W-:Y:S01]  /*2f00*/  SHF.L.U32 R114, R115, 0x10, RZ ;  /* 0x0000001073727819 */ /* 0x000fe200000006ff */
[----:B0-----:R-:W2:Y:S01]  /*2f10*/  LDL.LU R213, [R1+0x138] ;  /* 0x0001380001d57983 */ /* 0x001ea20000300800 */
[----:B------:R-:W-:Y:S01]  /*2f20*/  FFMA.FTZ R112, R45, R112, R212 ;  /* 0x000000702d707223 */ /* 0x000fe200000100d4 */
[----:B------:R-:W-:Y:S01]  /*2f30*/  SHF.L.U32 R140, R140, 0x10, RZ ;  /* 0x000000108c8c7819 */ /* 0x000fe200000006ff */
[----:B------:R-:W-:Y:S01]  /*2f40*/  FMUL.FTZ R138, R6, R138 ;  /* 0x0000008a068a7220 */ /* 0x000fe20000410000 */
[----:B------:R-:W2:Y:S01]  /*2f50*/  LDL.LU R212, [R1+0x134] ;  /* 0x0001340001d47983 */ /* 0x000ea20000300800 */
[----:B----4-:R-:W-:Y:S01]  /*2f60*/  FADD.FTZ R220, R114, R220 ;  /* 0x000000dc72dc7221 */ /* 0x010fe20000010000 */
[----:B------:R-:W-:Y:S01]  /*2f70*/  FFMA.FTZ R113, R47, R113, R141 ;  /* 0x000000712f717223 */ /* 0x000fe2000001008d */
[----:B------:R-:W-:Y:S01]  /*2f80*/  FFMA.FTZ R219, R138, R114, R219 ;  /* 0x000000728adb7223 */ /* 0x000fe200000100db */
[----:B---3--:R-:W-:Y:S01]  /*2f90*/  FADD.FTZ R218, R140, R218 ;  /* 0x000000da8cda7221 */ /* 0x008fe20000010000 */
[----:B------:R-:W-:Y:S01]  /*2fa0*/  FMUL.FTZ R141, R89, R140 ;  /* 0x0000008c598d7220 */ /* 0x000fe20000410000 */
[----:B------:R-:W-:Y:S04]  /*2fb0*/  STL [R1+0x110], R220 ;  /* 0x000110dc01007387 */ /* 0x000fe80000100800 */
[----:B------:R-:W-:Y:S01]  /*2fc0*/  STL [R1+0x10c], R219 ;  /* 0x00010cdb01007387 */ /* 0x000fe20000100800 */
[----:B------:R-:W-:-:S03]  /*2fd0*/  FFMA.FTZ R114, R49, R114, R141 ;  /* 0x0000007231727223 */ /* 0x000fc6000001008d */
[----:B------:R0:W-:Y:S01]  /*2fe0*/  STL [R1+0x118], R218 ;  /* 0x000118da01007387 */ /* 0x0001e20000100800 */
[----:B------:R-:W-:Y:S01]  /*2ff0*/  FFMA.FTZ R214, R138, R140, R214 ;  /* 0x0000008c8ad67223 */ /* 0x000fe200000100d6 */
[----:B------:R-:W-:Y:S02]  /*3000*/  PRMT R140, R115, 0x7632, R140 ;  /* 0x00007632738c7816 */ /* 0x000fe4000000008c */
[----:B0-----:R-:W3:Y:S04]  /*3010*/  LDL.LU R218, [R1+0x140] ;  /* 0x0001400001da7983 */ /* 0x001ee80000300800 */
[----:B------:R-:W4:Y:S01]  /*3020*/  LDL.LU R141, [R1+0x13c] ;  /* 0x00013c00018d7983 */ /* 0x000f220000300800 */
[----:B------:R-:W-:Y:S02]  /*3030*/  SHF.L.U32 R140, R140, 0x10, RZ ;  /* 0x000000108c8c7819 */ /* 0x000fe400000006ff */
[----:B------:R-:W-:Y:S01]  /*3040*/  PRMT R115, R143, 0x7632, R115 ;  /* 0x000076328f737816 */ /* 0x000fe20000000073 */
[----:B------:R0:W-:Y:S04]  /*3050*/  STL [R1+0x114], R214 ;  /* 0x000114d601007387 */ /* 0x0001e80000100800 */
[----:B------:R-:W3:Y:S01]  /*3060*/  LDL.LU R143, [R1+0x148] ;  /* 0x00014800018f7983 */ /* 0x000ee20000300800 */
[----:B------:R-:W-:Y:S01]  /*3070*/  FADD.FTZ R140, -R197, R140 ;  /* 0x0000008cc58c7221 */ /* 0x000fe20000010100 */
[----:B------:R-:W-:-:S02]  /*3080*/  SHF.L.U32 R215, R215, 0x10, RZ ;  /* 0x00000010d7d77819 */ /* 0x000fc400000006ff */
[----:B------:R-:W3:Y:S01]  /*3090*/  LDL.LU R142, [R1+0x144] ;  /* 0x00014400018e7983 */ /* 0x000ee20000300800 */
[----:B0-----:R-:W-:Y:S02]  /*30a0*/  FMUL.FTZ R214, R6, R140 ;  /* 0x0000008c06d67220 */ /* 0x001fe40000410000 */
[----:B------:R-:W-:-:S05]  /*30b0*/  FADD.FTZ R217, R215, R217 ;  /* 0x000000d9d7d97221 */ /* 0x000fca0000010000 */
[----:B------:R0:W-:Y:S01]  /*30c0*/  STL [R1+0x130], R217 ;  /* 0x000130d901007387 */ /* 0x0001e20000100800 */
[----:B--2---:R-:W-:-:S05]  /*30d0*/  FFMA.FTZ R216, R214, R215, R216 ;  /* 0x000000d7d6d87223 */ /* 0x004fca00000100d8 */
[----:B------:R1:W-:Y:S04]  /*30e0*/  STL [R1+0x12c], R216 ;  /* 0x00012cd801007387 */ /* 0x0003e80000100800 */
[----:B0-----:R-:W2:Y:S04]  /*30f0*/  LDL.LU R217, [R1+0x160] ;  /* 0x0001600001d97983 */ /* 0x001ea80000300800 */
[----:B-1----:R-:W2:Y:S01]  /*3100*/  LDL.LU R216, [R1+0x15c] ;  /* 0x00015c0001d87983 */ /* 0x002ea20000300800 */
[----:B------:R-:W-:-:S05]  /*3110*/  SHF.L.U32 R115, R115, 0x10, RZ ;  /* 0x0000001073737819 */ /* 0x000fca00000006ff */
[----:B------:R-:W-:Y:S01]  /*3120*/  FADD.FTZ R213, R115, R213 ;  /* 0x000000d573d57221 */ /* 0x000fe20000010000 */
[----:B------:R-:W-:-:S04]  /*3130*/  FFMA.FTZ R212, R214, R115, R212 ;  /* 0x00000073d6d47223 */ /* 0x000fc800000100d4 */
[----:B------:R0:W-:Y:S02]  /*3140*/  STL [R1+0x138], R213 ;  /* 0x000138d501007387 */ /* 0x0001e40000100800 */
[----:B0-----:R-:W-:Y:S02]  /*3150*/  SHF.L.U32 R213, R108, 0x10, RZ ;  /* 0x000000106cd57819 */ /* 0x001fe400000006ff */
[----:B------:R0:W-:Y:S03]  /*3160*/  STL [R1+0x134], R212 ;  /* 0x000134d401007387 */ /* 0x0001e60000100800 */
[----:B------:R-:W-:-:S04]  /*3170*/  FADD.FTZ R213, -R197, R213 ;  /* 0x000000d5c5d57221 */ /* 0x000fc80000010100 */
[----:B------:R-:W-:Y:S01]  /*3180*/  FMUL.FTZ R213, R6, R213 ;  /* 0x000000d506d57220 */ /* 0x000fe20000410000 */
[----:B0-----:R-:W-:Y:S01]  /*3190*/  SHF.L.U32 R212, R148, 0x10, RZ ;  /* 0x0000001094d47819 */ /* 0x001fe200000006ff */
[----:B------:R-:W-:Y:S01]  /*31a0*/  FMUL.FTZ R139, R91, R115 ;  /* 0x000000735b8b7220 */ /* 0x000fe20000410000 */
[----:B------:R-:W-:-:S03]  /*31b0*/  SHF.L.U32 R115, R152, 0x10, RZ ;  /* 0x0000001098737819 */ /* 0x000fc600000006ff */
[----:B----4-:R-:W-:Y:S01]  /*31c0*/  FFMA.FTZ R141, R213, R212, R141 ;  /* 0x000000d4d58d7223 */ /* 0x010fe2000001008d */
[----:B---3--:R-:W-:-:S04]  /*31d0*/  FADD.FTZ R218, R212, R218 ;  /* 0x000000dad4da7221 */ /* 0x008fc80000010000 */
[----:B------:R0:W-:Y:S01]  /*31e0*/  STL [R1+0x13c], R141 ;  /* 0x00013c8d01007387 */ /* 0x0001e20000100800 */
[----:B------:R-:W-:-:S03]  /*31f0*/  FADD.FTZ R143, R115, R143 ;  /* 0x0000008f738f7221 */ /* 0x000fc60000010000 */
[----:B0-----:R-:W3:Y:S04]  /*3200*/  LDL.LU R141, [R1+0x168] ;  /* 0x00016800018d7983 */ /* 0x001ee80000300800 */
[----:B------:R-:W-:Y:S01]  /*3210*/  STL [R1+0x140], R218 ;  /* 0x000140da01007387 */ /* 0x000fe20000100800 */
[----:B------:R-:W-:-:S03]  /*3220*/  FFMA.FTZ R142, R213, R115, R142 ;  /* 0x00000073d58e7223 */ /* 0x000fc6000001008e */
[----:B------:R-:W4:Y:S04]  /*3230*/  LDL.LU R140, [R1+0x164] ;  /* 0x00016400018c7983 */ /* 0x000f280000300800 */
[----:B------:R-:W4:Y:S04]  /*3240*/  LDL.LU R220, [R1+0x180] ;  /* 0x0001800001dc7983 */ /* 0x000f280000300800 */
[----:B------:R0:W-:Y:S04]  /*3250*/  STL [R1+0x148], R143 ;  /* 0x0001488f01007387 */ /* 0x0001e80000100800 */
[----:B------:R1:W-:Y:S04]  /*3260*/  STL [R1+0x144], R142 ;  /* 0x0001448e01007387 */ /* 0x0003e80000100800 */
[----:B------:R-:W4:Y:S01]  /*3270*/  LDL.LU R221, [R1+0x17c] ;  /* 0x00017c0001dd7983 */ /* 0x000f220000300800 */
[----:B0-----:R-:W-:-:S02]  /*3280*/  SHF.L.U32 R143, R109, 0x10, RZ ;  /* 0x000000106d8f7819 */ /* 0x001fc400000006ff */
[----:B-1----:R-:W-:-:S03]  /*3290*/  SHF.L.U32 R142, R149, 0x10, RZ ;  /* 0x00000010958e7819 */ /* 0x002fc600000006ff */
[----:B------:R-:W-:-:S04]  /*32a0*/  FADD.FTZ R143, -R197, R143 ;  /* 0x0000008fc58f7221 */ /* 0x000fc80000010100 */
[----:B------:R-:W-:Y:S01]  /*32b0*/  FMUL.FTZ R143, R6, R143 ;  /* 0x0000008f068f7220 */ /* 0x000fe20000410000 */
[----:B--2---:R-:W-:-:S03]  /*32c0*/  FADD.FTZ R217, R142, R217 ;  /* 0x000000d98ed97221 */ /* 0x004fc60000010000 */
[----:B------:R-:W-:Y:S02]  /*32d0*/  FFMA.FTZ R216, R143, R142, R216 ;  /* 0x0000008e8fd87223 */ /* 0x000fe400000100d8 */
[----:B------:R0:W-:Y:S04]  /*32e0*/  STL [R1+0x160], R217 ;  /* 0x000160d901007387 */ /* 0x0001e80000100800 */
[----:B0-----:R-:W2:Y:S04]  /*32f0*/  LDL.LU R217, [R1+0x188] ;  /* 0x0001880001d97983 */ /* 0x001ea80000300800 */
[----:B------:R0:W-:Y:S04]  /*3300*/  STL [R1+0x15c], R216 ;  /* 0x00015cd801007387 */ /* 0x0001e80000100800 */
[----:B0-----:R-:W2:Y:S04]  /*3310*/  LDL.LU R216, [R1+0x184] ;  /* 0x0001840001d87983 */ /* 0x001ea80000300800 */
[----:B------:R-:W2:Y:S04]  /*3320*/  LDL.LU R219, [R1+0x1a0] ;  /* 0x0001a00001db7983 */ /* 0x000ea80000300800 */
[----:B------:R-:W2:Y:S01]  /*3330*/  LDL.LU R218, [R1+0x19c] ;  /* 0x00019c0001da7983 */ /* 0x000ea20000300800 */
[----:B------:R-:W-:Y:S01]  /*3340*/  FFMA.FTZ R215, R51, R215, R139 ;  /* 0x000000d733d77223 */ /* 0x000fe2000001008b */
[----:B------:R-:W-:Y:S01]  /*3350*/  FMUL.FTZ R139, R92, R115 ;  /* 0x000000735c8b7220 */ /* 0x000fe20000410000 */
[----:B------:R-:W-:-:S03]  /*3360*/  SHF.L.U32 R115, R153, 0x10, RZ ;  /* 0x0000001099737819 */ /* 0x000fc600000006ff */
[----:B------:R-:W-:Y:S02]  /*3370*/  FFMA.FTZ R212, R52, R212, R139 ;  /* 0x000000d434d47223 */ /* 0x000fe4000001008b */
[----:B------:R-:W-:Y:S01]  /*3380*/  FMUL.FTZ R139, R94, R115 ;  /* 0x000000735e8b7220 */ /* 0x000fe20000410000 */
[----:B---3--:R-:W-:-:S05]  /*3390*/  FADD.FTZ R141, R115, R141 ;  /* 0x0000008d738d7221 */ /* 0x008fca0000010000 */
[----:B------:R0:W-:Y:S01]  /*33a0*/  STL [R1+0x168], R141 ;  /* 0x0001688d01007387 */ /* 0x0001e20000100800 */
[----:B----4-:R-:W-:Y:S01]  /*33b0*/  FFMA.FTZ R140, R143, R115, R140 ;  /* 0x000000738f8c7223 */ /* 0x010fe2000001008c */
[----:B------:R-:W-:Y:S02]  /*33c0*/  SHF.L.U32 R115, R154, 0x10, RZ ;  /* 0x000000109a737819 */ /* 0x000fe400000006ff */
[----:B0-----:R-:W-:Y:S02]  /*33d0*/  SHF.L.U32 R141, R110, 0x10, RZ ;  /* 0x000000106e8d7819 */ /* 0x001fe400000006ff */
[----:B------:R0:W-:Y:S03]  /*33e0*/  STL [R1+0x164], R140 ;  /* 0x0001648c01007387 */ /* 0x0001e60000100800 */
[----:B------:R-:W-:Y:S01]  /*33f0*/  FADD.FTZ R141, -R197, R141 ;  /* 0x0000008dc58d7221 */ /* 0x000fe20000010100 */
[----:B------:R-:W-:Y:S01]  /*3400*/  FFMA.FTZ R142, R54, R142, R139 ;  /* 0x0000008e368e7223 */ /* 0x000fe2000001008b */
[----:B------:R-:W-:-:S02]  /*3410*/  FMUL.FTZ R139, R96, R115 ;  /* 0x00000073608b7220 */ /* 0x000fc40000410000 */
[----:B------:R-:W-:Y:S01]  /*3420*/  FMUL.FTZ R141, R6, R141 ;  /* 0x0000008d068d7220 */ /* 0x000fe20000410000 */
[----:B0-----:R-:W-:-:S05]  /*3430*/  SHF.L.U32 R140, R150, 0x10, RZ ;  /* 0x00000010968c7819 */ /* 0x001fca00000006ff */
[----:B------:R-:W-:Y:S01]  /*3440*/  FADD.FTZ R220, R140, R220 ;  /* 0x000000dc8cdc7221 */ /* 0x000fe20000010000 */
[-C--:B------:R-:W-:Y:S01]  /*3450*/  FFMA.FTZ R221, R141, R140.reuse, R221 ;  /* 0x0000008c8ddd7223 */ /* 0x080fe200000100dd */
[----:B------:R-:W-:Y:S01]  /*3460*/  FFMA.FTZ R140, R56, R140, R139 ;  /* 0x0000008c388c7223 */ /* 0x000fe2000001008b */
[----:B------:R-:W-:Y:S02]  /*3470*/  SHF.L.U32 R139, R111, 0x10, RZ ;  /* 0x000000106f8b7819 */ /* 0x000fe400000006ff */
[----:B------:R0:W-:Y:S03]  /*3480*/  STL [R1+0x180], R220 ;  /* 0x000180dc01007387 */ /* 0x0001e60000100800 */
[----:B------:R-:W-:Y:S01]  /*3490*/  FADD.FTZ R139, -R197, R139 ;  /* 0x0000008bc58b7221 */ /* 0x000fe20000010100 */
[----:B0-----:R-:W3:Y:S03]  /*34a0*/  LDL.LU R220, [R1+0x1a8] ;  /* 0x0001a80001dc7983 */ /* 0x001ee60000300800 */
[----:B------:R-:W-:Y:S01]  /*34b0*/  FMUL.FTZ R139, R6, R139 ;  /* 0x0000008b068b7220 */ /* 0x000fe20000410000 */
[----:B------:R0:W-:Y:S04]  /*34c0*/  STL [R1+0x17c], R221 ;  /* 0x00017cdd01007387 */ /* 0x0001e80000100800 */
[----:B0-----:R-:W4:Y:S01]  /*34d0*/  LDL.LU R221, [R1+0x1a4] ;  /* 0x0001a40001dd7983 */ /* 0x001f220000300800 */
[----:B--2---:R-:W-:-:S05]  /*34e0*/  FADD.FTZ R217, R115, R217 ;  /* 0x000000d973d97221 */ /* 0x004fca0000010000 */
[----:B------:R-:W-:Y:S01]  /*34f0*/  STL [R1+0x188], R217 ;  /* 0x000188d901007387 */ /* 0x000fe20000100800 */
[----:B------:R-:W-:Y:S01]  /*3500*/  FFMA.FTZ R216, R141, R115, R216 ;  /* 0x000000738dd87223 */ /* 0x000fe200000100d8 */
[----:B------:R-:W-:-:S05]  /*3510*/  SHF.L.U32 R115, R151, 0x10, RZ ;  /* 0x0000001097737819 */ /* 0x000fca00000006ff */
[----:B------:R-:W-:Y:S01]  /*3520*/  FADD.FTZ R219, R115, R219 ;  /* 0x000000db73db7221 */ /* 0x000fe20000010000 */
[----:B------:R-:W-:Y:S01]  /*3530*/  FFMA.FTZ R218, R139, R115, R218 ;  /* 0x000000738bda7223 */ /* 0x000fe200000100da */
[----:B------:R-:W-:Y:S04]  /*3540*/  STL [R1+0x184], R216 ;  /* 0x000184d801007387 */ /* 0x000fe80000100800 */
[----:B------:R0:W-:Y:S04]  /*3550*/  STL [R1+0x1a0], R219 ;  /* 0x0001a0db01007387 */ /* 0x0001e80000100800 */
[----:B0-----:R-:W2:Y:S04]  /*3560*/  LDL.LU R219, [R1+0x150] ;  /* 0x0001500001db7983 */ /* 0x001ea80000300800 */
[----:B------:R0:W-:Y:S04]  /*3570*/  STL [R1+0x19c], R218 ;  /* 0x00019cda01007387 */ /* 0x0001e80000100800 */
[----:B0-----:R-:W2:Y:S01]  /*3580*/  LDL.LU R218, [R1+0x14c] ;  /* 0x00014c0001da7983 */ /* 0x001ea20000300800 */
[----:B------:R-:W-:-:S02]  /*3590*/  SHF.L.U32 R216, R155, 0x10, RZ ;  /* 0x000000109bd87819 */ /* 0x000fc400000006ff */
[----:B------:R-:W-:-:S04]  /*35a0*/  PRMT R152, R108, 0x7632, R152 ;  /* 0x000076326c987816 */ /* 0x000fc80000000098 */
[C---:B------:R-:W-:Y:S02]  /*35b0*/  PRMT R108, R152.reuse, 0x7632, R108 ;  /* 0x00007632986c7816 */ /* 0x040fe4000000006c */
[----:B------:R-:W-:Y:S02]  /*35c0*/  SHF.L.U32 R152, R152, 0x10, RZ ;  /* 0x0000001098987819 */ /* 0x000fe400000006ff */
[----:B------:R-:W-:-:S03]  /*35d0*/  PRMT R148, R148, 0x7632, R148 ;  /* 0x0000763294947816 */ /* 0x000fc60000000094 */
[----:B------:R-:W-:Y:S01]  /*35e0*/  FADD.FTZ R152, -R197, R152 ;  /* 0x00000098c5987221 */ /* 0x000fe20000010100 */
[----:B------:R-:W-:-:S03]  /*35f0*/  SHF.L.U32 R148, R148, 0x10, RZ ;  /* 0x0000001094947819 */ /* 0x000fc600000006ff */
[----:B------:R-:W-:Y:S01]  /*3600*/  FMUL.FTZ R152, R6, R152 ;  /* 0x0000009806987220 */ /* 0x000fe20000410000 */
[----:B---3--:R-:W-:-:S05]  /*3610*/  FADD.FTZ R220, R216, R220 ;  /* 0x000000dcd8dc7221 */ /* 0x008fca0000010000 */
[----:B------:R0:W-:Y:S04]  /*3620*/  STL [R1+0x1a8], R220 ;  /* 0x0001a8dc01007387 */ /* 0x0001e80000100800 */
[----:B0-----:R-:W3:Y:S04]  /*3630*/  LDL.LU R220, [R1+0x158] ;  /* 0x0001580001dc7983 */ /* 0x001ee80000300800 */
[----:B------:R-:W3:Y:S01]  /*3640*/  LDL.LU R222, [R1+0x154] ;  /* 0x0001540001de7983 */ /* 0x000ee20000300800 */
[----:B----4-:R-:W-:-:S05]  /*3650*/  FFMA.FTZ R221, R139, R216, R221 ;  /* 0x000000d88bdd7223 */ /* 0x010fca00000100dd */
[----:B------:R-:W-:Y:S01]  /*3660*/  STL [R1+0x1a4], R221 ;  /* 0x0001a4dd01007387 */ /* 0x000fe20000100800 */
[----:B--2---:R-:W-:-:S05]  /*3670*/  FADD.FTZ R219, R148, R219 ;  /* 0x000000db94db7221 */ /* 0x004fca0000010000 */
[----:B------:R0:W-:Y:S01]  /*3680*/  STL [R1+0x150], R219 ;  /* 0x000150db01007387 */ /* 0x0001e20000100800 */
[----:B------:R-:W-:-:S03]  /*3690*/  FFMA.FTZ R218, R152, R148, R218 ;  /* 0x0000009498da7223 */ /* 0x000fc600000100da */
[----:B0-----:R-:W2:Y:S04]  /*36a0*/  LDL.LU R219, [R1+0x170] ;  /* 0x0001700001db7983 */ /* 0x001ea80000300800 */
[----:B------:R0:W-:Y:S04]  /*36b0*/  STL [R1+0x14c], R218 ;  /* 0x00014cda01007387 */ /* 0x0001e80000100800 */
[----:B0-----:R-:W4:Y:S01]  /*36c0*/  LDL.LU R218, [R1+0x16c] ;  /* 0x00016c0001da7983 */ /* 0x001f220000300800 */
[----:B------:R-:W-:Y:S02]  /*36d0*/  SHF.L.U32 R108, R108, 0x10, RZ ;  /* 0x000000106c6c7819 */ /* 0x000fe400000006ff */
[----:B------:R-:W-:Y:S01]  /*36e0*/  PRMT R109, R109, 0x7632, R109 ;  /* 0x000076326d6d7816 */ /* 0x000fe2000000006d */
[----:B------:R-:W-:Y:S01]  /*36f0*/  FMUL.FTZ R217, R98, R216 ;  /* 0x000000d862d97220 */ /* 0x000fe20000410000 */
[----:B------:R-:W4:Y:S01]  /*3700*/  LDL.LU R221, [R1+0x178] ;  /* 0x0001780001dd7983 */ /* 0x000f220000300800 */
[----:B------:R-:W-:Y:S01]  /*3710*/  FMUL.FTZ R216, R93, R108 ;  /* 0x0000006c5dd87220 */ /* 0x000fe20000410000 */
[----:B------:R-:W-:-:S05]  /*3720*/  SHF.L.U32 R109, R109, 0x10, RZ ;  /* 0x000000106d6d7819 */ /* 0x000fca00000006ff */
[----:B------:R-:W-:Y:S01]  /*3730*/  FADD.FTZ R109, -R197, R109 ;  /* 0x0000006dc56d7221 */ /* 0x000fe20000010100 */
[----:B---3--:R-:W-:Y:S01]  /*3740*/  FADD.FTZ R220, R108, R220 ;  /* 0x000000dc6cdc7221 */ /* 0x008fe20000010000 */
[----:B------:R-:W-:Y:S01]  /*3750*/  FFMA.FTZ R222, R152, R108, R222 ;  /* 0x0000006c98de7223 */ /* 0x000fe200000100de */
[----:B------:R-:W-:Y:S02]  /*3760*/  PRMT R108, R153, 0x7632, R108 ;  /* 0x00007632996c7816 */ /* 0x000fe4000000006c */
[----:B------:R-:W-:Y:S01]  /*3770*/  PRMT R153, R149, 0x7632, R153 ;  /* 0x0000763295997816 */ /* 0x000fe20000000099 */
[----:B------:R-:W-:-:S03]  /*3780*/  FMUL.FTZ R149, R6, R109 ;  /* 0x0000006d06957220 */ /* 0x000fc60000410000 */
[----:B------:R-:W-:Y:S01]  /*3790*/  SHF.L.U32 R153, R153, 0x10, RZ ;  /* 0x0000001099997819 */ /* 0x000fe200000006ff */
[----:B------:R0:W-:Y:S04]  /*37a0*/  STL [R1+0x158], R220 ;  /* 0x000158dc01007387 */ /* 0x0001e80000100800 */
[----:B0-----:R-:W3:Y:S04]  /*37b0*/  LDL.LU R220, [R1+0x174] ;  /* 0x0001740001dc7983 */ /* 0x001ee80000300800 */
[----:B------:R-:W-:Y:S01]  /*37c0*/  STL [R1+0x154], R222 ;  /* 0x000154de01007387 */ /* 0x000fe20000100800 */
[----:B--2---:R-:W-:-:S05]  /*37d0*/  FADD.FTZ R219, R153, R219 ;  /* 0x000000db99db7221 */ /* 0x004fca0000010000 */
[----:B------:R0:W-:Y:S01]  /*37e0*/  STL [R1+0x170], R219 ;  /* 0x000170db01007387 */ /* 0x0001e20000100800 */
[----:B----4-:R-:W-:-:S03]  /*37f0*/  FFMA.FTZ R218, R149, R153, R218 ;  /* 0x0000009995da7223 */ /* 0x010fc600000100da */
[----:B0-----:R-:W2:Y:S04]  /*3800*/  LDL.LU R219, [R1+0x190] ;  /* 0x0001900001db7983 */ /* 0x001ea80000300800 */
[----:B------:R0:W-:Y:S04]  /*3810*/  STL [R1+0x16c], R218 ;  /* 0x00016cda01007387 */ /* 0x0001e80000100800 */
[----:B0-----:R-:W4:Y:S01]  /*3820*/  LDL.LU R218, [R1+0x18c] ;  /* 0x00018c0001da7983 */ /* 0x001f220000300800 */
[----:B------:R-:W-:Y:S01]  /*3830*/  SHF.L.U32 R108, R108, 0x10, RZ ;  /* 0x000000106c6c7819 */ /* 0x000fe200000006ff */
[----:B------:R-:W-:-:S02]  /*3840*/  FFMA.FTZ R148, R53, R148, R216 ;  /* 0x0000009435947223 */ /* 0x000fc400000100d8 */
[----:B------:R-:W4:Y:S02]  /*3850*/  LDL.LU R222, [R1+0x198] ;  /* 0x0001980001de7983 */ /* 0x000f240000300800 */
[----:B------:R-:W-:-:S04]  /*3860*/  FMUL.FTZ R109, R95, R108 ;  /* 0x0000006c5f6d7220 */ /* 0x000fc80000410000 */
[--C-:B------:R-:W-:Y:S01]  /*3870*/  FFMA.FTZ R153, R55, R153, R109.reuse ;  /* 0x0000009937997223 */ /* 0x100fe2000001006d */
[----:B------:R-:W-:Y:S01]  /*3880*/  PRMT R109, R110, 0x7632, R109 ;  /* 0x000076326e6d7816 */ /* 0x000fe2000000006d */
[----:B------:R-:W-:Y:S01]  /*3890*/  FADD.FTZ R221, R108, R221 ;  /* 0x000000dd6cdd7221 */ /* 0x000fe20000010000 */
[----:B------:R-:W-:Y:S02]  /*38a0*/  PRMT R216, R150, 0x7632, R216 ;  /* 0x0000763296d87816 */ /* 0x000fe400000000d8 */
[----:B------:R-:W-:Y:S02]  /*38b0*/  SHF.L.U32 R109, R109, 0x10, RZ ;  /* 0x000000106d6d7819 */ /* 0x000fe400000006ff */
[----:B------:R0:W-:Y:S01]  /*38c0*/  STL [R1+0x178], R221 ;  /* 0x000178dd01007387 */ /* 0x0001e20000100800 */
[----:B------:R-:W-:Y:S02]  /*38d0*/  SHF.L.U32 R216, R216, 0x10, RZ ;  /* 0x00000010d8d87819 */ /* 0x000fe400000006ff */
[----:B------:R-:W-:Y:S01]  /*38e0*/  FADD.FTZ R109, -R197, R109 ;  /* 0x0000006dc56d7221 */ /* 0x000fe20000010100 */
[----:B0-----:R-:W4:Y:S01]  /*38f0*/  LDL.LU R221, [R1+0x194] ;  /* 0x0001940001dd7983 */ /* 0x001f220000300800 */
[----:B---3--:R-:W-:Y:S01]  /*3900*/  FFMA.FTZ R220, R149, R108, R220 ;  /* 0x0000006c95dc7223 */ /* 0x008fe200000100dc */
[----:B------:R-:W-:Y:S01]  /*3910*/  PRMT R108, R154, 0x7632, R108 ;  /* 0x000076329a6c7816 */ /* 0x000fe2000000006c */
[----:B------:R-:W-:-:S03]  /*3920*/  FMUL.FTZ R154, R6, R109 ;  /* 0x0000006d069a7220 */ /* 0x000fc60000410000 */
[----:B------:R0:W-:Y:S01]  /*3930*/  STL [R1+0x174], R220 ;  /* 0x000174dc01007387 */ /* 0x0001e20000100800 */
[----:B------:R-:W-:-:S03]  /*3940*/  FFMA.FTZ R203, R43, R167, R203 ;  /* 0x000000a72bcb7223 */ /* 0x000fc600000100cb */
[----:B------:R-:W3:Y:S04]  /*3950*/  LDG.E.128 R164, desc[UR10][R164.64] ;  /* 0x0000000aa4a47981 */ /* 0x000ee8000c1e1d00 */
[----:B0-----:R-:W3:Y:S01]  /*3960*/  LDL.LU R220, [R1+0x1b0] ;  /* 0x0001b00001dc7983 */ /* 0x001ee20000300800 */
[----:B--2---:R-:W-:-:S05]  /*3970*/  FADD.FTZ R219, R216, R219 ;  /* 0x000000dbd8db7221 */ /* 0x004fca0000010000 */
[----:B------:R0:W-:Y:S01]  /*3980*/  STL [R1+0x190], R219 ;  /* 0x000190db01007387 */ /* 0x0001e20000100800 */
[----:B----4-:R-:W-:-:S03]  /*3990*/  FFMA.FTZ R218, R154, R216, R218 ;  /* 0x000000d89ada7223 */ /* 0x010fc600000100da */
[----:B0-----:R-:W2:Y:S04]  /*39a0*/  LDL.LU R219, [R1+0x1ac] ;  /* 0x0001ac0001db7983 */ /* 0x001ea80000300800 */
[----:B------:R0:W-:Y:S04]  /*39b0*/  STL [R1+0x18c], R218 ;  /* 0x00018cda01007387 */ /* 0x0001e80000100800 */
[----:B0-----:R-:W4:Y:S04]  /*39c0*/  LDL.LU R218, [R1+0x1b8] ;  /* 0x0001b80001da7983 */ /* 0x001f280000300800 */
[----:B------:R-:W4:Y:S01]  /*39d0*/  LDL.LU R150, [R1+0x1b4] ;  /* 0x0001b40001967983 */ /* 0x000f220000300800 */
[----:B------:R-:W-:-:S05]  /*39e0*/  SHF.L.U32 R108, R108, 0x10, RZ ;  /* 0x000000106c6c7819 */ /* 0x000fca00000006ff */
[----:B------:R-:W-:-:S04]  /*39f0*/  FMUL.FTZ R109, R97, R108 ;  /* 0x0000006c616d7220 */ /* 0x000fc80000410000 */
[--C-:B------:R-:W-:Y:S01]  /*3a00*/  FFMA.FTZ R216, R57, R216, R109.reuse ;  /* 0x000000d839d87223 */ /* 0x100fe2000001006d */
[----:B------:R-:W-:Y:S01]  /*3a10*/  PRMT R109, R111, 0x7632, R109 ;  /* 0x000076326f6d7816 */ /* 0x000fe2000000006d */
[----:B------:R-:W-:Y:S01]  /*3a20*/  FADD.FTZ R222, R108, R222 ;  /* 0x000000de6cde7221 */ /* 0x000fe20000010000 */
[----:B------:R-:W-:Y:S02]  /*3a30*/  FFMA.FTZ R221, R154, R108, R221 ;  /* 0x0000006c9add7223 */ /* 0x000fe400000100dd */
[----:B------:R-:W-:Y:S01]  /*3a40*/  SHF.L.U32 R109, R109, 0x10, RZ ;  /* 0x000000106d6d7819 */ /* 0x000fe200000006ff */
[--C-:B------:R-:W-:Y:S01]  /*3a50*/  FFMA.FTZ R115, R58, R115, R217.reuse ;  /* 0x000000733a737223 */ /* 0x100fe200000100d9 */
[----:B------:R-:W-:Y:S02]  /*3a60*/  PRMT R108, R155, 0x7632, R108 ;  /* 0x000076329b6c7816 */ /* 0x000fe4000000006c */
[----:B------:R-:W-:Y:S01]  /*3a70*/  PRMT R217, R151, 0x7632, R217 ;  /* 0x0000763297d97816 */ /* 0x000fe200000000d9 */
[----:B------:R-:W-:Y:S01]  /*3a80*/  FADD.FTZ R109, -R197, R109 ;  /* 0x0000006dc56d7221 */ /* 0x000fe20000010100 */
[----:B------:R-:W-:-:S02]  /*3a90*/  SHF.L.U32 R108, R108, 0x10, RZ ;  /* 0x000000106c6c7819 */ /* 0x000fc400000006ff */
[----:B------:R-:W-:Y:S01]  /*3aa0*/  SHF.L.U32 R217, R217, 0x10, RZ ;  /* 0x00000010d9d97819 */ /* 0x000fe200000006ff */
[----:B------:R-:W-:Y:S01]  /*3ab0*/  FMUL.FTZ R155, R6, R109 ;  /* 0x0000006d069b7220 */ /* 0x000fe20000410000 */
[C---:B------:R-:W-:Y:S01]  /*3ac0*/  PRMT R111, R160.reuse, 0x7632, R111 ;  /* 0x00007632a06f7816 */ /* 0x040fe2000000006f */
[----:B------:R-:W-:Y:S01]  /*3ad0*/  FMUL.FTZ R109, R99, R108 ;  /* 0x0000006c636d7220 */ /* 0x000fe20000410000 */
[----:B------:R-:W-:Y:S01]  /*3ae0*/  SHF.L.U32 R160, R160, 0x10, RZ ;  /* 0x00000010a0a07819 */ /* 0x000fe200000006ff */
[----:B------:R-:W-:Y:S04]  /*3af0*/  STL [R1+0x198], R222 ;  /* 0x000198de01007387 */ /* 0x000fe80000100800 */
[----:B------:R-:W-:Y:S01]  /*3b00*/  STL [R1+0x194], R221 ;  /* 0x000194dd01007387 */ /* 0x000fe20000100800 */
[----:B------:R-:W-:Y:S01]  /*3b10*/  FADD.FTZ R160, -R197, R160 ;  /* 0x000000a0c5a07221 */ /* 0x000fe20000010100 */
[----:B---3--:R-:W-:Y:S01]  /*3b20*/  FADD.FTZ R220, R217, R220 ;  /* 0x000000dcd9dc7221 */ /* 0x008fe20000010000 */
[----:B------:R-:W-:-:S04]  /*3b30*/  SHF.L.U32 R151, R164, 0x10, RZ ;  /* 0x00000010a4977819 */ /* 0x000fc800000006ff */
[----:B------:R0:W-:Y:S01]  /*3b40*/  STL [R1+0x1b0], R220 ;  /* 0x0001b0dc01007387 */ /* 0x0001e20000100800 */
[----:B------:R-:W-:Y:S01]  /*3b50*/  PRMT R110, R163, 0x7632, R110 ;  /* 0x00007632a36e7816 */ /* 0x000fe2000000006e */
[----:B------:R-:W-:Y:S01]  /*3b60*/  FMUL.FTZ R160, R6, R160 ;  /* 0x000000a006a07220 */ /* 0x000fe20000410000 */
[----:B------:R-:W-:Y:S01]  /*3b70*/  SHF.L.U32 R111, R111, 0x10, RZ ;  /* 0x000000106f6f7819 */ /* 0x000fe200000006ff */
[----:B------:R-:W-:Y:S01]  /*3b80*/  FADD.FTZ R227, R151, R227 ;  /* 0x000000e397e37221 */ /* 0x000fe20000010000 */
[----:B------:R-:W-:Y:S01]  /*3b90*/  SHF.L.U32 R110, R110, 0x10, RZ ;  /* 0x000000106e6e7819 */ /* 0x000fe200000006ff */
[----:B------:R-:W-:Y:S02]  /*3ba0*/  FFMA.FTZ R23, R160, R151, R23 ;  /* 0x00000097a0177223 */ /* 0x000fe40000010017 */
[C---:B------:R-:W-:Y:S02]  /*3bb0*/  FADD.FTZ R111, -R197.reuse, R111 ;  /* 0x0000006fc56f7221 */ /* 0x040fe40000010100 */
[----:B------:R-:W-:Y:S01]  /*3bc0*/  FADD.FTZ R110, -R197, R110 ;  /* 0x0000006ec56e7221 */ /* 0x000fe20000010100 */
[----:B0-----:R-:W-:-:S02]  /*3bd0*/  SHF.L.U32 R220, R171, 0x10, RZ ;  /* 0x00000010abdc7819 */ /* 0x001fc400000006ff */
[----:B------:R-:W-:-:S04]  /*3be0*/  PRMT R171, R171, 0x7632, R171 ;  /* 0x00007632abab7816 */ /* 0x000fc800000000ab */
[----:B------:R-:W-:-:S05]  /*3bf0*/  SHF.L.U32 R171, R171, 0x10, RZ ;  /* 0x00000010abab7819 */ /* 0x000fca00000006ff */
[----:B------:R-:W-:Y:S01]  /*3c00*/  FADD.FTZ R22, R171, R22 ;  /* 0x00000016ab167221 */ /* 0x000fe20000010000 */
[-C--:B--2---:R-:W-:Y:S01]  /*3c10*/  FFMA.FTZ R219, R155, R217.reuse, R219 ;  /* 0x000000d99bdb7223 */ /* 0x084fe200000100db */
[--C-:B------:R-:W-:Y:S01]  /*3c20*/  FFMA.FTZ R217, R59, R217, R109.reuse ;  /* 0x000000d93bd97223 */ /* 0x100fe2000001006d */
[C---:B------:R-:W-:Y:S02]  /*3c30*/  PRMT R109, R161.reuse, 0x7632, R109 ;  /* 0x00007632a16d7816 */ /* 0x040fe4000000006d */
[----:B------:R-:W-:Y:S01]  /*3c40*/  SHF.L.U32 R161, R161, 0x10, RZ ;  /* 0x00000010a1a17819 */ /* 0x000fe200000006ff */
[----:B------:R0:W-:Y:S01]  /*3c50*/  STL [R1+0x1ac], R219 ;  /* 0x0001acdb01007387 */ /* 0x0001e20000100800 */
[----:B----4-:R-:W-:Y:S01]  /*3c60*/  FADD.FTZ R218, R108, R218 ;  /* 0x000000da6cda7221 */ /* 0x010fe20000010000 */
[----:B------:R-:W-:-:S04]  /*3c70*/  FFMA.FTZ R150, R155, R108, R150 ;  /* 0x0000006c9b967223 */ /* 0x000fc80000010096 */
[----:B------:R-:W-:Y:S01]  /*3c80*/  STL [R1+0x1b8], R218 ;  /* 0x0001b8da01007387 */ /* 0x000fe20000100800 */
[----:B------:R-:W-:-:S03]  /*3c90*/  PRMT R108, R162, 0x7632, R108 ;  /* 0x00007632a26c7816 */ /* 0x000fc6000000006c */
[----:B------:R1:W-:Y:S01]  /*3ca0*/  STL [R1+0x1b4], R150 ;  /* 0x0001b49601007387 */ /* 0x0003e20000100800 */
[----:B0-----:R-:W-:Y:S01]  /*3cb0*/  SHF.L.U32 R219, R163, 0x10, RZ ;  /* 0x00000010a3db7819 */ /* 0x001fe200000006ff */
[----:B------:R-:W-:Y:S01]  /*3cc0*/  FMUL.FTZ R163, R100, R151 ;  /* 0x0000009764a37220 */ /* 0x000fe20000410000 */
[----:B------:R-:W-:Y:S02]  /*3cd0*/  SHF.L.U32 R109, R109, 0x10, RZ ;  /* 0x000000106d6d7819 */ /* 0x000fe400000006ff */
[----:B------:R-:W-:Y:S02]  /*3ce0*/  SHF.L.U32 R108, R108, 0x10, RZ ;  /* 0x000000106c6c7819 */ /* 0x000fe400000006ff */
[----:B-1----:R-:W-:Y:S01]  /*3cf0*/  SHF.L.U32 R150, R162, 0x10, RZ ;  /* 0x00000010a2967819 */ /* 0x002fe200000006ff */
[----:B------:R-:W-:Y:S01]  /*3d00*/  FADD.FTZ R162, -R197, R161 ;  /* 0x000000a1c5a27221 */ /* 0x000fe20000010100 */
[----:B------:R-:W-:Y:S02]  /*3d10*/  SHF.L.U32 R161, R168, 0x10, RZ ;  /* 0x00000010a8a17819 */ /* 0x000fe400000006ff */
[----:B------:R-:W-:Y:S01]  /*3d20*/  SHF.L.U32 R151, R165, 0x10, RZ ;  /* 0x00000010a5977819 */ /* 0x000fe200000006ff */
[----:B------:R-:W-:-:S02]  /*3d30*/  FMUL.FTZ R162, R6, R162 ;  /* 0x000000a206a27220 */ /* 0x000fc40000410000 */
[----:B------:R-:W-:Y:S01]  /*3d40*/  FADD.FTZ R15, R161, R15 ;  /* 0x0000000fa10f7221 */ /* 0x000fe20000010000 */
[-C--:B------:R-:W-:Y:S01]  /*3d50*/  FFMA.FTZ R7, R160, R161.reuse, R7 ;  /* 0x000000a1a0077223 */ /* 0x080fe20000010007 */
[----:B------:R-:W-:Y:S01]  /*3d60*/  FFMA.FTZ R161, R60, R161, R163 ;  /* 0x000000a13ca17223 */ /* 0x000fe200000100a3 */
[----:B------:R-:W-:Y:S01]  /*3d70*/  SHF.L.U32 R163, R169, 0x10, RZ ;  /* 0x00000010a9a37819 */ /* 0x000fe200000006ff */
[C---:B------:R-:W-:Y:S01]  /*3d80*/  FADD.FTZ R150, -R197.reuse, R150 ;  /* 0x00000096c5967221 */ /* 0x040fe20000010100 */
[C---:B------:R-:W-:Y:S01]  /*3d90*/  FADD.FTZ R219, -R197.reuse, R219 ;  /* 0x000000dbc5db7221 */ /* 0x040fe20000010100 */
[C---:B------:R-:W-:Y:S01]  /*3da0*/  FADD.FTZ R109, -R197.reuse, R109 ;  /* 0x0000006dc56d7221 */ /* 0x040fe20000010100 */
[----:B------:R-:W-:Y:S01]  /*3db0*/  FADD.FTZ R108, -R197, R108 ;  /* 0x0000006cc56c7221 */ /* 0x000fe20000010100 */
[-C--:B------:R-:W-:Y:S01]  /*3dc0*/  FMUL.FTZ R197, R102, R151.reuse ;  /* 0x0000009766c57220 */ /* 0x080fe20000410000 */
        /* <DEDUP_REMOVED lines=8> */
[----:B------:R-:W-:-:S03]  /*3e50*/  FMUL.FTZ R150, R104, R151 ;  /* 0x0000009768967220 */ /* 0x000fc60000410000 */
[----:B------:R-:W-:Y:S01]  /*3e60*/  FADD.FTZ R19, R218, R19 ;  /* 0x00000013da137221 */ /* 0x000fe20000010000 */
[-C--:B------:R-:W-:Y:S01]  /*3e70*/  FFMA.FTZ R11, R197, R218.reuse, R11 ;  /* 0x000000dac50b7223 */ /* 0x080fe2000001000b */
[----:B------:R-:W-:Y:S01]  /*3e80*/  FFMA.FTZ R218, R64, R218, R150 ;  /* 0x000000da40da7223 */ /* 0x000fe20000010096 */
[----:B------:R-:W-:Y:S01]  /*3e90*/  SHF.L.U32 R150, R167, 0x10, RZ ;  /* 0x00000010a7967819 */ /* 0x000fe200000006ff */
[----:B------:R-:W-:Y:S01]  /*3ea0*/  FMUL.FTZ R219, R6, R219 ;  /* 0x000000db06db7220 */ /* 0x000fe20000410000 */
[----:B------:R-:W-:Y:S01]  /*3eb0*/  FADD.FTZ R231, R151, R231 ;  /* 0x000000e797e77221 */ /* 0x000fe20000010000 */
[----:B------:R-:W-:Y:S02]  /*3ec0*/  FFMA.FTZ R224, R197, R151, R224 ;  /* 0x00000097c5e07223 */ /* 0x000fe400000100e0 */
[-C--:B------:R-:W-:Y:S01]  /*3ed0*/  FMUL.FTZ R151, R106, R150.reuse ;  /* 0x000000966a977220 */ /* 0x080fe20000410000 */
[----:B------:R-:W-:Y:S01]  /*3ee0*/  FADD.FTZ R233, R150, R233 ;  /* 0x000000e996e97221 */ /* 0x000fe20000010000 */
[----:B------:R-:W-:Y:S01]  /*3ef0*/  FFMA.FTZ R226, R219, R150, R226 ;  /* 0x00000096dbe27223 */ /* 0x000fe200000100e2 */
[----:B------:R-:W-:-:S02]  /*3f00*/  PRMT R150, R164, 0x7632, R150 ;  /* 0x00007632a4967816 */ /* 0x000fc40000000096 */
[----:B------:R-:W-:Y:S02]  /*3f10*/  PRMT R168, R168, 0x7632, R168 ;  /* 0x00007632a8a87816 */ /* 0x000fe400000000a8 */
[----:B------:R-:W-:Y:S01]  /*3f20*/  SHF.L.U32 R150, R150, 0x10, RZ ;  /* 0x0000001096967819 */ /* 0x000fe200000006ff */
[----:B------:R-:W-:Y:S01]  /*3f30*/  FMUL.FTZ R164, R6, R111 ;  /* 0x0000006f06a47220 */ /* 0x000fe20000410000 */
[----:B------:R-:W-:-:S03]  /*3f40*/  SHF.L.U32 R168, R168, 0x10, RZ ;  /* 0x00000010a8a87819 */ /* 0x000fc600000006ff */
[----:B------:R-:W-:Y:S02]  /*3f50*/  FMUL.FTZ R111, R101, R150 ;  /* 0x00000096656f7220 */ /* 0x000fe40000410000 */
[----:B------:R-:W-:Y:S01]  /*3f60*/  FADD.FTZ R16, R168, R16 ;  /* 0x00000010a8107221 */ /* 0x000fe20000010000 */
[-C--:B------:R-:W-:Y:S01]  /*3f70*/  FFMA.FTZ R8, R164, R168.reuse, R8 ;  /* 0x000000a8a4087223 */ /* 0x080fe20000010008 */
[--C-:B------:R-:W-:Y:S01]  /*3f80*/  FFMA.FTZ R168, R61, R168, R111.reuse ;  /* 0x000000a83da87223 */ /* 0x100fe2000001006f */
[----:B------:R-:W-:Y:S02]  /*3f90*/  PRMT R111, R165, 0x7632, R111 ;  /* 0x00007632a56f7816 */ /* 0x000fe4000000006f */
        /* <DEDUP_REMOVED lines=17> */
[----:B------:R-:W-:-:S04]  /*40b0*/  PRMT R108, R167, 0x7632, R108 ;  /* 0x00007632a76c7816 */ /* 0x000fc8000000006c */
[----:B------:R-:W-:Y:S01]  /*40c0*/  SHF.L.U32 R108, R108, 0x10, RZ ;  /* 0x000000106c6c7819 */ /* 0x000fe200000006ff */
[----:B------:R-:W-:Y:S01]  /*40d0*/  FADD.FTZ R232, R109, R232 ;  /* 0x000000e86de87221 */ /* 0x000fe20000010000 */
[----:B------:R-:W-:Y:S01]  /*40e0*/  FFMA.FTZ R225, R170, R109, R225 ;  /* 0x0000006daae17223 */ /* 0x000fe200000100e1 */
[----:B------:R-:W-:Y:S02]  /*40f0*/  FMUL.FTZ R167, R6, R110 ;  /* 0x0000006e06a77220 */ /* 0x000fe40000410000 */
[-C--:B------:R-:W-:Y:S01]  /*4100*/  FMUL.FTZ R109, R107, R108.reuse ;  /* 0x0000006c6b6d7220 */ /* 0x080fe20000410000 */
[----:B------:R-:W-:Y:S01]  /*4110*/  FADD.FTZ R234, R108, R234 ;  /* 0x000000ea6cea7221 */ /* 0x000fe20000010000 */
[CC--:B------:R-:W-:Y:S01]  /*4120*/  FFMA.FTZ R14, R167.reuse, R171.reuse, R14 ;  /* 0x000000aba70e7223 */ /* 0x0c0fe2000001000e */
        /* <DEDUP_REMOVED lines=76> */
[----:B------:R-:W-:Y:S01]  /*45f0*/  FADD.FTZ R21, R220, R21 ;  /* 0x00000015dc157221 */ /* 0x000fe20000010000 */
[CC--:B------:R-:W-:Y:S01]  /*4600*/  FFMA.FTZ R13, R219.reuse, R220.reuse, R13 ;  /* 0x000000dcdb0d7223 */ /* 0x0c0fe2000001000d */
[----:B------:R-:W-:Y:S01]  /*4610*/  FFMA.FTZ R220, R66, R220, R151 ;  /* 0x000000dc42dc7223 */ /* 0x000fe20000010097 */
[----:B------:R-:W-:Y:S01]  /*4620*/  FFMA.FTZ R109, R170, R166, R109 ;  /* 0x000000a6aa6d7223 */ /* 0x000fe2000001006d */
[----:B------:R-:W-:Y:S01]  /*4630*/  FADD.FTZ R108, R108, R166 ;  /* 0x000000a66c6c7221 */ /* 0x000fe20000010000 */
[----:B------:R-:W-:Y:S01]  /*4640*/  UMOV UR4, 0xffffffff ;  /* 0xffffffff00047882 */ /* 0x000fe20000000000 */
[----:B------:R-:W-:Y:S01]  /*4650*/  ISETP.NE.U32.AND P1, PT, RZ, UR14, PT ;  /* 0x0000000eff007c0c */ /* 0x000fe2000bf25070 */
[----:B------:R-:W-:Y:S01]  /*4660*/  FFMA.FTZ R109, R219, R220, R109 ;  /* 0x000000dcdb6d7223 */ /* 0x000fe2000001006d */
[----:B------:R-:W-:Y:S01]  /*4670*/  FADD.FTZ R108, R108, R220 ;  /* 0x000000dc6c6c7221 */ /* 0x000fe20000010000 */
[----:B------:R-:W-:Y:S01]  /*4680*/  FADD.FTZ R228, R150, R228 ;  /* 0x000000e496e47221 */ /* 0x000fe20000010000 */
[----:B------:R-:W-:Y:S01]  /*4690*/  FFMA.FTZ R24, R164, R150, R24 ;  /* 0x00000096a4187223 */ /* 0x000fe20000010018 */
[----:B------:R-:W-:Y:S01]  /*46a0*/  FADD.FTZ R230, R111, R230 ;  /* 0x000000e66fe67221 */ /* 0x000fe20000010000 */
[----:B------:R-:W-:Y:S01]  /*46b0*/  FFMA.FTZ R223, R169, R111, R223 ;  /* 0x0000006fa9df7223 */ /* 0x000fe200000100df */
[----:B------:R-:W-:Y:S01]  /*46c0*/  ISETP.NE.AND.EX P1, PT, RZ, UR15, PT, P1 ;  /* 0x0000000fff007c0c */ /* 0x000fe2000bf25310 */
[----:B------:R-:W-:Y:S01]  /*46d0*/  FFMA.FTZ R109, R167, R171, R109 ;  /* 0x000000aba76d7223 */ /* 0x000fe2000001006d */
[----:B------:R-:W-:Y:S01]  /*46e0*/  FADD.FTZ R108, R108, R171 ;  /* 0x000000ab6c6c7221 */ /* 0x000fe20000010000 */
[----:B------:R-:W-:Y:S10]  /*46f0*/  BRA.DIV UR4, `(.L_x_1356) ;  /* 0x0000008e046c7947 */ /* 0x000ff4000b800000 */
        /* <DEDUP_REMOVED lines=16> */
[----:B0-----:R-:W-:Y:S01]  /*4800*/  FADD.FTZ R109, R109, R235 ;  /* 0x000000eb6d6d7221 */ /* 0x001fe20000010000 */
[----:B------:R-:W-:-:S04]  /*4810*/  MOV R235, R110 ;  /* 0x0000006e00eb7202 */ /* 0x000fc80000000f00 */
[----:B--2---:R1:W0:Y:S03]  /*4820*/  SHFL.BFLY PT, R111, R109, 0x10, 0x1f ;  /* 0x0e001f006d6f7f89 */ /* 0x00422600000e0000 */
.L_x_1409:
        /* <DEDUP_REMOVED lines=43> */
.L_x_1359:
        /* <DEDUP_REMOVED lines=33> */
.L_x_1358:
        /* <DEDUP_REMOVED lines=36> */
.L_x_1361:
        /* <DEDUP_REMOVED lines=37> */
.L_x_1357:
        /* <DEDUP_REMOVED lines=11> */
[-C--:B------:R-:W-:Y:S01]  /*5230*/  FFMA.FTZ R191, R191, R222.reuse, R221 ;  /* 0x000000debfbf7223 */ /* 0x080fe200000100dd */
        /* <DEDUP_REMOVED lines=37> */
.L_x_1363:
        /* <DEDUP_REMOVED lines=45> */
.L_x_1362:
        /* <DEDUP_REMOVED lines=48> */
.L_x_1364:
        /* <DEDUP_REMOVED lines=48> */
.L_x_1360:
[----:B------:R-:W-:Y:S01]  /*5d60*/  ISETP.NE.U32.AND P1, PT, RZ, UR4, PT ;  /* 0x00000004ff007c0c */ /* 0x000fe2000bf25070 */
[----:B------:R-:W0:Y:S01]  /*5d70*/  LDC.64 R182, c[0x0][0x468] ;  /* 0x00011a00ffb67b82 */ /* 0x000e220000000a00 */
[----:B------:R-:W-:Y:S02]  /*5d80*/  ISETP.NE.U32.AND P2, PT, RZ, UR6, PT ;  /* 0x00000006ff007c0c */ /* 0x000fe4000bf45070 */
[----:B------:R-:W-:Y:S02]  /*5d90*/  ISETP.NE.AND.EX P1, PT, RZ, UR5, PT, P1 ;  /* 0x00000005ff007c0c */ /* 0x000fe4000bf25310 */
[----:B------:R-:W-:-:S11]  /*5da0*/  ISETP.NE.AND.EX P2, PT, RZ, UR7, PT, P2 ;  /* 0x00000007ff007c0c */ /* 0x000fd6000bf45320 */
        /* <DEDUP_REMOVED lines=12> */
[----:B-----5:R-:W-:Y:S01]  /*5e70*/  SHF.L.U32 R110, R120, 0x10, RZ ;  /* 0x00000010786e7819 */ /* 0x020fe200000006ff */
[-C--:B------:R-:W-:Y:S01]  /*5e80*/  FFMA.FTZ R177, R177, R222.reuse, R221 ;  /* 0x000000deb1b17223 */ /* 0x080fe200000100dd */
[----:B0-----:R-:W-:Y:S01]  /*5e90*/  PRMT R108, R123, 0x7632, R108 ;  /* 0x000076327b6c7816 */ /* 0x001fe2000000006c */
[----:B------:R-:W-:Y:S01]  /*5ea0*/  FADD.FTZ R27, R173, -R27 ;  /* 0x8000001bad1b7221 */ /* 0x000fe20000010000 */
[-C--:B------:R-:W-:Y:S01]  /*5eb0*/  FFMA.FTZ R204, R204, R222.reuse, R221 ;  /* 0x000000decccc7223 */ /* 0x080fe200000100dd */
        /* <DEDUP_REMOVED lines=43> */
.L_x_1367:
        /* <DEDUP_REMOVED lines=45> */
.L_x_1366:
        /* <DEDUP_REMOVED lines=46> */
.L_x_1369:
[----:B-----5:R-:W-:Y:S01]  /*6720*/  PRMT R0, R123, 0x7632, R0 ;  /* 0x000076327b007816 */ /* 0x020fe20000000000 */
[-CC-:B------:R-:W-:Y:S01]  /*6730*/  FFMA.FTZ R204, R204, R222.reuse, R221.reuse ;  /* 0x000000decccc7223 */ /* 0x180fe200000100dd */
[-C--:B------:R-:W-:Y:S01]  /*6740*/  FFMA.FTZ R177, R177, R222.reuse, R221 ;  /* 0x000000deb1b17223 */ /* 0x080fe200000100dd */
[----:B0-----:R-:W-:Y:S01]  /*6750*/  PRMT R109, R122, 0x7632, R109 ;  /* 0x000076327a6d7816 */ /* 0x001fe2000000006d */
[-CC-:B------:R-:W-:Y:S01]  /*6760*/  FFMA.FTZ R175, R175, R222.reuse, R221.reuse ;  /* 0x000000deafaf7223 */ /* 0x180fe200000100dd */
[----:B------:R-:W-:Y:S01]  /*6770*/  SHF.L.U32 R0, R0, 0x10, RZ ;  /* 0x0000001000007819 */ /* 0x000fe200000006ff */
[----:B------:R-:W-:Y:S01]  /*6780*/  FADD.FTZ R204, R203, -R204 ;  /* 0x800000cccbcc7221 */ /* 0x000fe20000010000 */
[----:B------:R-:W-:Y:S01]  /*6790*/  SHF.L.U32 R150, R123, 0x10, RZ ;  /* 0x000000107b967819 */ /* 0x000fe200000006ff */
[----:B------:R-:W-:Y:S01]  /*67a0*/  FFMA.FTZ R200, R200, R222, R221 ;  /* 0x000000dec8c87223 */ /* 0x000fe200000100dd */
        /* <DEDUP_REMOVED lines=32> */
.L_x_1365:
        /* <DEDUP_REMOVED lines=21> */
[C---:B0-----:R-:W-:Y:S01]  /*6b00*/  FMUL.FTZ R109, R6.reuse, R172 ;  /* 0x000000ac066d7220 */ /* 0x041fe20000410000 */
        /* <DEDUP_REMOVED lines=17> */
.L_x_1371:
        /* <DEDUP_REMOVED lines=33> */
.L_x_1370:
        /* <DEDUP_REMOVED lines=34> */
.L_x_1372:
        /* <DEDUP_REMOVED lines=28> */
.L_x_1368:
        /* <DEDUP_REMOVED lines=11> */
[-C--:B------:R-:W-:Y:S01]  /*72c0*/  FFMA.FTZ R136, R136, R222.reuse, R221 ;  /* 0x000000de88887223 */ /* 0x080fe200000100dd */
[----:B0----5:R-:W-:Y:S01]  /*72d0*/  PRMT R109, R125, 0x7632, R109 ;  /* 0x000076327d6d7816 */ /* 0x021fe2000000006d */
[-CC-:B------:R-:W-:Y:S01]  /*72e0*/  FFMA.FTZ R201, R201, R222.reuse, R221.reuse ;  /* 0x000000dec9c97223 */ /* 0x180fe200000100dd */
[----:B------:R-:W-:Y:S01]  /*72f0*/  PRMT R0, R126, 0x7632, R0 ;  /* 0x000076327e007816 */ /* 0x000fe20000000000 */
[-C--:B------:R-:W-:Y:S01]  /*7300*/  FFMA.FTZ R206, R206, R222.reuse, R221 ;  /* 0x000000decece7223 */ /* 0x080fe200000100dd */
[----:B------:R-:W-:Y:S01]  /*7310*/  PRMT R5, R127, 0x7632, R5 ;  /* 0x000076327f057816 */ /* 0x000fe20000000005 */
[-C--:B------:R-:W-:Y:S01]  /*7320*/  FFMA.FTZ R137, R137, R222.reuse, R221 ;  /* 0x000000de89897223 */ /* 0x080fe200000100dd */
[----:B------:R-:W-:Y:S01]  /*7330*/  PRMT R27, R124, 0x7632, R27 ;  /* 0x000076327c1b7816 */ /* 0x000fe2000000001b */
[-CC-:B------:R-:W-:Y:S01]  /*7340*/  FFMA.FTZ R211, R211, R222.reuse, R221.reuse ;  /* 0x000000ded3d37223 */ /* 0x180fe200000100dd */
[-CC-:B------:R-:W-:Y:S01]  /*7350*/  FFMA.FTZ R138, R138, R222.reuse, R221.reuse ;  /* 0x000000de8a8a7223 */ /* 0x180fe200000100dd */
[-CC-:B------:R-:W-:Y:S01]  /*7360*/  FFMA.FTZ R209, R209, R222.reuse, R221.reuse ;  /* 0x000000ded1d17223 */ /* 0x180fe200000100dd */
[----:B------:R-:W-:Y:S01]  /*7370*/  FFMA.FTZ R214, R214, R222, R221 ;  /* 0x000000ded6d67223 */ /* 0x000fe200000100dd */
        /* <DEDUP_REMOVED lines=16> */
[C---:B------:R-:W-:Y:S01]  /*7480*/  FFMA.FTZ R109, R6.reuse, R137, R109 ;  /* 0x00000089066d7223 */ /* 0x040fe2000001006d */
[C---:B------:R-:W-:Y:S01]  /*7490*/  FFMA.FTZ R0, R6.reuse, R138, R0 ;  /* 0x0000008a06007223 */ /* 0x040fe20000010000 */
[C---:B------:R-:W-:Y:S01]  /*74a0*/  FFMA.FTZ R5, R6.reuse, R215, R5 ;  /* 0x000000d706057223 */ /* 0x040fe20000010005 */
[C---:B------:R-:W-:Y:S01]  /*74b0*/  FFMA.FTZ R108, R6.reuse, R201, R108 ;  /* 0x000000c9066c7223 */ /* 0x040fe2000001006c */
[C---:B------:R-:W-:Y:S01]  /*74c0*/  FFMA.FTZ R111, R6.reuse, R208, R111 ;  /* 0x000000d0066f7223 */ /* 0x040fe2000001006f */
[C---:B------:R-:W-:Y:S01]  /*74d0*/  FFMA.FTZ R110, R6.reuse, R211, R110 ;  /* 0x000000d3066e7223 */ /* 0x040fe2000001006e */
[C---:B------:R-:W-:Y:S01]  /*74e0*/  FFMA.FTZ R112, R6.reuse, R206, R112 ;  /* 0x000000ce06707223 */ /* 0x040fe20000010070 */
[----:B------:R-:W-:-:S02]  /*74f0*/  FFMA.FTZ R27, R6, R136, R27 ;  /* 0x00000088061b7223 */ /* 0x000fc4000001001b */
        /* <DEDUP_REMOVED lines=13> */
.L_x_1375:
        /* <DEDUP_REMOVED lines=45> */
.L_x_1374:
        /* <DEDUP_REMOVED lines=46> */
.L_x_1377:
[----:B-----5:R-:W-:Y:S01]  /*7b80*/  PRMT R0, R127, 0x7632, R0 ;  /* 0x000076327f007816 */ /* 0x020fe20000000000 */
[-CC-:B------:R-:W-:Y:S01]  /*7b90*/  FFMA.FTZ R214, R214, R222.reuse, R221.reuse ;  /* 0x000000ded6d67223 */ /* 0x180fe200000100dd */
[-CC-:B------:R-:W-:Y:S01]  /*7ba0*/  FFMA.FTZ R209, R209, R222.reuse, R221.reuse ;  /* 0x000000ded1d17223 */ /* 0x180fe200000100dd */
[----:B0-----:R-:W-:Y:S01]  /*7bb0*/  SHF.L.U32 R108, R127, 0x10, RZ ;  /* 0x000000107f6c7819 */ /* 0x001fe200000006ff */
[-C--:B------:R-:W-:Y:S01]  /*7bc0*/  FFMA.FTZ R201, R201, R222.reuse, R221 ;  /* 0x000000dec9c97223 */ /* 0x080fe200000100dd */
[----:B------:R-:W-:Y:S01]  /*7bd0*/  SHF.L.U32 R0, R0, 0x10, RZ ;  /* 0x0000001000007819 */ /* 0x000fe200000006ff */
[----:B------:R-:W-:Y:S01]  /*7be0*/  FADD.FTZ R214, R215, -R214 ;  /* 0x800000d6d7d67221 */ /* 0x000fe20000010000 */
[----:B------:R-:W-:Y:S01]  /*7bf0*/  FADD.FTZ R209, R208, -R209 ;  /* 0x800000d1d0d17221 */ /* 0x000fe20000010000 */
[----:B------:R-:W-:Y:S01]  /*7c00*/  PRMT R27, R126, 0x7632, R27 ;  /* 0x000076327e1b7816 */ /* 0x000fe2000000001b */
[----:B------:R-:W-:Y:S01]  /*7c10*/  FFMA.FTZ R136, R136, R222, R221 ;  /* 0x000000de88887223 */ /* 0x000fe200000100dd */
[--C-:B------:R-:W-:Y:S01]  /*7c20*/  FFMA.FTZ R111, R6, R214, R0.reuse ;  /* 0x000000d6066f7223 */ /* 0x100fe20000010000 */
[----:B------:R-:W-:Y:S01]  /*7c30*/  PRMT R5, R125, 0x7632, R5 ;  /* 0x000076327d057816 */ /* 0x000fe20000000005 */
[-CC-:B------:R-:W-:Y:S01]  /*7c40*/  FFMA.FTZ R206, R206, R222.reuse, R221.reuse ;  /* 0x000000decece7223 */ /* 0x180fe200000100dd */
[----:B------:R-:W-:Y:S01]  /*7c50*/  PRMT R0, R124, 0x7632, R0 ;  /* 0x000076327c007816 */ /* 0x000fe20000000000 */
[-CC-:B------:R-:W-:Y:S01]  /*7c60*/  FFMA.FTZ R137, R137, R222.reuse, R221.reuse ;  /* 0x000000de89897223 */ /* 0x180fe200000100dd */
[-CC-:B------:R-:W-:Y:S01]  /*7c70*/  FFMA.FTZ R211, R211, R222.reuse, R221.reuse ;  /* 0x000000ded3d37223 */ /* 0x180fe200000100dd */
[----:B------:R-:W-:Y:S01]  /*7c80*/  FFMA.FTZ R138, R138, R222, R221 ;  /* 0x000000de8a8a7223 */ /* 0x000fe200000100dd */
        /* <DEDUP_REMOVED lines=24> */
.L_x_1373:
        /* <DEDUP_REMOVED lines=39> */
.L_x_1379:
        /* <DEDUP_REMOVED lines=33> */
.L_x_1378:
        /* <DEDUP_REMOVED lines=34> */
.L_x_1380:
        /* <DEDUP_REMOVED lines=28> */
.L_x_1376:
        /* <DEDUP_REMOVED lines=16> */
[----:B------:R-:W-:Y:S01]  /*8770*/  PRMT R5, R131, 0x7632, R5 ;  /* 0x0000763283057816 */ /* 0x000fe20000000005 */
[----:B------:R-:W-:Y:S01]  /*8780*/  FADD.FTZ R0, R148, -R0 ;  /* 0x8000000094007221 */ /* 0x000fe20000010000 */
[--C-:B------:R-:W-:Y:S01]  /*8790*/  FFMA.FTZ R143, R143, R222, R221.reuse ;  /* 0x000000de8f8f7223 */ /* 0x100fe200000100dd */
[--C-:B------:R-:W-:Y:S01]  /*87a0*/  FFMA.FTZ R108, R6, R108, R4.reuse ;  /* 0x0000006c066c7223 */ /* 0x100fe20000010004 */
[----:B------:R-:W-:Y:S01]  /*87b0*/  PRMT R4, R128, 0x7632, R4 ;  /* 0x0000763280047816 */ /* 0x000fe20000000004 */
[-CC-:B------:R-:W-:Y:S01]  /*87c0*/  FFMA.FTZ R149, R149, R222.reuse, R221.reuse ;  /* 0x000000de95957223 */ /* 0x180fe200000100dd */
[-CC-:B------:R-:W-:Y:S01]  /*87d0*/  FFMA.FTZ R141, R141, R222.reuse, R221.reuse ;  /* 0x000000de8d8d7223 */ /* 0x180fe200000100dd */
[-CC-:B------:R-:W-:Y:S01]  /*87e0*/  FFMA.FTZ R154, R154, R222.reuse, R221.reuse ;  /* 0x000000de9a9a7223 */ /* 0x180fe200000100dd */
[----:B------:R-:W-:Y:S01]  /*87f0*/  SHF.L.U32 R4, R4, 0x10, RZ ;  /* 0x0000001004047819 */ /* 0x000fe200000006ff */
[-CC-:B------:R-:W-:Y:S01]  /*8800*/  FFMA.FTZ R139, R139, R222.reuse, R221.reuse ;  /* 0x000000de8b8b7223 */ /* 0x180fe200000100dd */
[----:B------:R-:W-:Y:S01]  /*8810*/  FFMA.FTZ R155, R155, R222, R221 ;  /* 0x000000de9b9b7223 */ /* 0x000fe200000100dd */
[----:B------:R-:W-:Y:S01]  /*8820*/  SHF.L.U32 R109, R109, 0x10, RZ ;  /* 0x000000106d6d7819 */ /* 0x000fe200000006ff */
[----:B------:R-:W-:Y:S01]  /*8830*/  FADD.FTZ R143, R142, -R143 ;  /* 0x8000008f8e8f7221 */ /* 0x000fe20000010000 */
[--C-:B------:R-:W-:Y:S01]  /*8840*/  FFMA.FTZ R0, R6, R0, R4.reuse ;  /* 0x0000000006007223 */ /* 0x100fe20000010004 */
[----:B------:R-:W-:Y:S01]  /*8850*/  PRMT R4, R130, 0x7632, R4 ;  /* 0x0000763282047816 */ /* 0x000fe20000000004 */
        /* <DEDUP_REMOVED lines=29> */
.L_x_1383:
        /* <DEDUP_REMOVED lines=45> */
.L_x_1382:
        /* <DEDUP_REMOVED lines=46> */
.L_x_1385:
[----:B-----5:R-:W-:Y:S01]  /*8fe0*/  PRMT R0, R131, 0x7632, R0 ;  /* 0x0000763283007816 */ /* 0x020fe20000000000 */
[-C--:B------:R-:W-:Y:S01]  /*8ff0*/  FFMA.FTZ R155, R155, R222.reuse, R221 ;  /* 0x000000de9b9b7223 */ /* 0x080fe200000100dd */
[----:B------:R-:W-:Y:S01]  /*9000*/  PRMT R5, R130, 0x7632, R5 ;  /* 0x0000763282057816 */ /* 0x000fe20000000005 */
[-C--:B------:R-:W-:Y:S01]  /*9010*/  FFMA.FTZ R213, R213, R222.reuse, R221 ;  /* 0x000000ded5d57223 */ /* 0x080fe200000100dd */
[----:B------:R-:W-:Y:S01]  /*9020*/  SHF.L.U32 R0, R0, 0x10, RZ ;  /* 0x0000001000007819 */ /* 0x000fe200000006ff */
[----:B------:R-:W-:Y:S01]  /*9030*/  FADD.FTZ R155, R217, -R155 ;  /* 0x8000009bd99b7221 */ /* 0x000fe20000010000 */
[----:B------:R-:W-:Y:S01]  /*9040*/  PRMT R4, R129, 0x7632, R4 ;  /* 0x0000763281047816 */ /* 0x000fe20000000004 */
[-CC-:B------:R-:W-:Y:S01]  /*9050*/  FFMA.FTZ R152, R152, R222.reuse, R221.reuse ;  /* 0x000000de98987223 */ /* 0x180fe200000100dd */
[-CC-:B------:R-:W-:Y:S01]  /*9060*/  FFMA.FTZ R143, R143, R222.reuse, R221.reuse ;  /* 0x000000de8f8f7223 */ /* 0x180fe200000100dd */
[--C-:B------:R-:W-:Y:S01]  /*9070*/  FFMA.FTZ R111, R6, R155, R0.reuse ;  /* 0x0000009b066f7223 */ /* 0x100fe20000010000 */
[----:B------:R-:W-:Y:S01]  /*9080*/  PRMT R0, R128, 0x7632, R0 ;  /* 0x0000763280007816 */ /* 0x000fe20000000000 */
[-CC-:B------:R-:W-:Y:S01]  /*9090*/  FFMA.FTZ R149, R149, R222.reuse, R221.reuse ;  /* 0x000000de95957223 */ /* 0x180fe200000100dd */
        /* <DEDUP_REMOVED lines=13> */
[----:B0-----:R-:W-:Y:S01]  /*9170*/  SHF.L.U32 R109, R129, 0x10, RZ ;  /* 0x00000010816d7819 */ /* 0x001fe200000006ff */
        /* <DEDUP_REMOVED lines=13> */
[----:B------:R-:W-:Y:S01]  /*9250*/  F2FP.BF16.F32.PACK_AB R108, R0, R108 ;  /* 0x0000006c006c723e */ /* 0x000fe200000010ff */
[----:B------:R-:W-:Y:S06]  /*9260*/  BRA `(.L_x_1384) ;  /* 0x0000000800187947 */ /* 0x000fec0003800000 */
.L_x_1381:
        /* <DEDUP_REMOVED lines=39> */
.L_x_1387:
        /* <DEDUP_REMOVED lines=33> */
.L_x_1386:
        /* <DEDUP_REMOVED lines=34> */
.L_x_1388:
        /* <DEDUP_REMOVED lines=28> */
.L_x_1384:
        /* <DEDUP_REMOVED lines=18> */
[----:B------:R-:W-:Y:S01]  /*9bf0*/  FFMA.FTZ R162, R162, R222, R221 ;  /* 0x000000dea2a27223 */ /* 0x000fe200000100dd */
        /* <DEDUP_REMOVED lines=41> */
.L_x_1391:
        /* <DEDUP_REMOVED lines=45> */
.L_x_1390:
        /* <DEDUP_REMOVED lines=46> */
.L_x_1393:
[----:B0----5:R-:W-:Y:S01]  /*a440*/  PRMT R4, R135, 0x7632, R4 ;  /* 0x0000763287047816 */ /* 0x021fe20000000004 */
[-C--:B------:R-:W-:Y:S01]  /*a450*/  FFMA.FTZ R160, R160, R222.reuse, R221 ;  /* 0x000000dea0a07223 */ /* 0x080fe200000100dd */
[----:B------:R-:W-:Y:S01]  /*a460*/  PRMT R3, R134, 0x7632, R3 ;  /* 0x0000763286037816 */ /* 0x000fe20000000003 */
[-CC-:B------:R-:W-:Y:S01]  /*a470*/  FFMA.FTZ R164, R164, R222.reuse, R221.reuse ;  /* 0x000000dea4a47223 */ /* 0x180fe200000100dd */
[----:B------:R-:W-:Y:S01]  /*a480*/  PRMT R0, R133, 0x7632, R0 ;  /* 0x0000763285007816 */ /* 0x000fe20000000000 */
[-C--:B------:R-:W-:Y:S01]  /*a490*/  FFMA.FTZ R162, R162, R222.reuse, R221 ;  /* 0x000000dea2a27223 */ /* 0x080fe200000100dd */
[----:B------:R-:W-:Y:S01]  /*a4a0*/  PRMT R5, R132, 0x7632, R5 ;  /* 0x0000763284057816 */ /* 0x000fe20000000005 */
[-CC-:B------:R-:W-:Y:S01]  /*a4b0*/  FFMA.FTZ R169, R169, R222.reuse, R221.reuse ;  /* 0x000000dea9a97223 */ /* 0x180fe200000100dd */
        /* <DEDUP_REMOVED lines=33> */
.L_x_1389:
        /* <DEDUP_REMOVED lines=30> */
[----:B0-----:R-:W-:Y:S02]  /*a8b0*/  MOV R159, R111 ;  /* 0x0000006f009f7202 */ /* 0x001fe40000000f00 */
        /* <DEDUP_REMOVED lines=8> */
.L_x_1395:
        /* <DEDUP_REMOVED lines=33> */
.L_x_1394:
        /* <DEDUP_REMOVED lines=32> */
[----:B------:R-:W-:Y:S01]  /*ad50*/  MOV R156, R108 ;  /* 0x0000006c009c7202 */ /* 0x000fe20000000f00 */
[----:B------:R-:W-:Y:S06]  /*ad60*/  BRA `(.L_x_1392) ;  /* 0x0000000000707947 */ /* 0x000fec0003800000 */
.L_x_1396:
        /* <DEDUP_REMOVED lines=28> */
.L_x_1392:
[----:B0-----:R-:W0:Y:S02]  /*af30*/  @P1 LDC.64 R4, c[0x0][0x478] ;  /* 0x00011e00ff041b82 */ /* 0x001e240000000a00 */
        /* <DEDUP_REMOVED lines=12> */
.L_x_1355:
[----:B------:R0:W5:Y:S01]  /*b000*/  LDL.LU R34, [R1] ;  /* 0x0000000001227983 */ /* 0x0001620000300800 */
        /* <DEDUP_REMOVED lines=54> */
[----:B-----5:R0:W5:Y:S04]  /*b370*/  LDL.LU R132, [R1+0xbc] ;  /* 0x0000bc0001847983 */ /* 0x0201680000300800 */
        /* <DEDUP_REMOVED lines=95> */
.L_x_1354:
[----:B------:R-:W-:Y:S05]  /*b970*/  BSYNC B0 ;  /* 0x0000000000007941 */ /* 0x000fea0003800000 */
.L_x_1353:
        /* <DEDUP_REMOVED lines=17> */
[----:B-----5:R-:W-:Y:S04]  /*ba90*/  STS.128 [R2+0x800], R48 ;  /* 0x0008003002007388 */ /* 0x020fe80000000c00 */
        /* <DEDUP_REMOVED lines=76> */
[----:B------:R2:W-:Y:S01]  /*bf60*/  STS.128 [R2+0x1010], R16 ;  /* 0x0010101002007388 */ /* 0x0005e20000000c00 */
[----:B------:R-:W-:Y:S01]  /*bf70*/  BAR.SYNC.DEFER_BLOCKING 0x0 ;  /* 0x0000000000007b1d */ /* 0x000fe20000010000 */
[----:B0-----:R-:W-:Y:S01]  /*bf80*/  FADD.FTZ R4, R12, R45 ;  /* 0x0000002d0c047221 */ /* 0x001fe20000010000 */
[----:B------:R-:W-:Y:S01]  /*bf90*/  FADD.FTZ R5, R13, R44 ;  /* 0x0000002c0d057221 */ /* 0x000fe20000010000 */
[----:B------:R-:W-:Y:S01]  /*bfa0*/  FADD.FTZ R6, R14, R47 ;  /* 0x0000002f0e067221 */ /* 0x000fe20000010000 */
[----:B-1----:R-:W-:Y:S01]  /*bfb0*/  FADD.FTZ R7, R15, R46 ;  /* 0x0000002e0f077221 */ /* 0x002fe20000010000 */
[----:B---3--:R-:W-:Y:S01]  /*bfc0*/  FADD.FTZ R12, R20, R49 ;  /* 0x00000031140c7221 */ /* 0x008fe20000010000 */
[----:B----4-:R-:W-:Y:S01]  /*bfd0*/  FADD.FTZ R13, R21, R48 ;  /* 0x00000030150d7221 */ /* 0x010fe20000010000 */
[----:B--2---:R-:W-:Y:S01]  /*bfe0*/  FADD.FTZ R14, R22, R51 ;  /* 0x00000033160e7221 */ /* 0x004fe20000010000 */
        /* <DEDUP_REMOVED lines=10> */
[----:B------:R-:W-:Y:S01]  /*c090*/  FADD.FTZ R14, R14, R61 ;  /* 0x0000003d0e0e7221 */ /* 0x000fe20000010000 */
[----:B------:R-:W-:Y:S01]  /*c0a0*/  FADD.FTZ R15, R15, R60 ;  /* 0x0000003c0f0f7221 */ /* 0x000fe20000010000 */
[----:B------:R-:W-:Y:S01]  /*c0b0*/  FADD.FTZ R16, R16, R63 ;  /* 0x0000003f10107221 */ /* 0x000fe20000010000 */
[----:B------:R-:W1:Y:S01]  /*c0c0*/  LDS R124, [R3+0x400] ;  /* 0x00040000037c7984 */ /* 0x000e620000000800 */
[----:B------:R-:W-:-:S03]  /*c0d0*/  FADD.FTZ R17, R17, R62 ;  /* 0x0000003e11117221 */ /* 0x000fc60000010000 */
[----:B------:R-:W2:Y:S04]  /*c0e0*/  LDS R18, [R3+0x1600] ;  /* 0x0016000003127984 */ /* 0x000ea80000000800 */
[----:B------:R-:W3:Y:S04]  /*c0f0*/  LDS R19, [R3+0x1800] ;  /* 0x0018000003137984 */ /* 0x000ee80000000800 */
[----:B------:R-:W4:Y:S04]  /*c100*/  LDS R36, [R3] ;  /* 0x0000000003247984 */ /* 0x000f280000000800 */
[----:B------:R-:W4:Y:S04]  /*c110*/  LDS R120, [R3+0x600] ;  /* 0x0006000003787984 */ /* 0x000f280000000800 */
[----:B------:R-:W4:Y:S04]  /*c120*/  LDS R121, [R3+0x1400] ;  /* 0x0014000003797984 */ /* 0x000f280000000800 */
[----:B------:R-:W4:Y:S04]  /*c130*/  LDS R123, [R3+0x1a00] ;  /* 0x001a0000037b7984 */ /* 0x000f280000000800 */
[----:B------:R-:W-:Y:S04]  /*c140*/  LDS R25, [R3+0x1c00] ;  /* 0x001c000003197984 */ /* 0x000fe80000000800 */
[----:B------:R-:W-:Y:S01]  /*c150*/  LDS R24, [R3+0x1e00] ;  /* 0x001e000003187984 */ /* 0x000fe20000000800 */
        /* <DEDUP_REMOVED lines=12> */
[----:B------:R-:W-:-:S03]  /*c220*/  FADD.FTZ R36, R36, R121 ;  /* 0x0000007924247221 */ /* 0x000fc60000010000 */
[----:B------:R-:W4:Y:S01]  /*c230*/  LDS R22, [R3+0x1000] ;  /* 0x0010000003167984 */ /* 0x000f220000000800 */
[----:B------:R-:W-:-:S03]  /*c240*/  FADD.FTZ R120, R120, R123 ;  /* 0x0000007b78787221 */ /* 0x000fc60000010000 */
        /* <DEDUP_REMOVED lines=10> */
[----:B---3--:R-:W-:-:S03]  /*c2f0*/  FADD.FTZ R18, RZ, R18 ;  /* 0x00000012ff127221 */ /* 0x008fc60000010000 */
[----:B------:R-:W3:Y:S01]  /*c300*/  LDS R47, [R3+0x3000] ;  /* 0x00300000032f7984 */ /* 0x000ee20000000800 */
[----:B----4-:R-:W-:Y:S01]  /*c310*/  FADD.FTZ R19, RZ, R19 ;  /* 0x00000013ff137221 */ /* 0x010fe20000010000 */
[----:B------:R-:W-:Y:S02]  /*c320*/  FADD.FTZ R18, R18, R25 ;  /* 0x0000001912127221 */ /* 0x000fe40000010000 */
[----:B------:R-:W4:Y:S01]  /*c330*/  LDS R42, [R3+0x3200] ;  /* 0x00320000032a7984 */ /* 0x000f220000000800 */
[----:B------:R-:W-:Y:S01]  /*c340*/  FADD.FTZ R19, R19, R24 ;  /* 0x0000001813137221 */ /* 0x000fe20000010000 */
[----:B------:R-:W-:Y:S02]  /*c350*/  FADD.FTZ R21, R21, R26 ;  /* 0x0000001a15157221 */ /* 0x000fe40000010000 */
        /* <DEDUP_REMOVED lines=38> */
[----:B------:R-:W-:-:S03]  /*c5c0*/  FADD.FTZ R27, R21, R56 ;  /* 0x00000038151b7221 */ /* 0x000fc60000010000 */
        /* <DEDUP_REMOVED lines=14> */
[----:B------:R-:W3:Y:S04]  /*c6b0*/  LDS R32, [R3] ;  /* 0x0000000003207984 */ /* 0x000ee80000000800 */
        /* <DEDUP_REMOVED lines=43> */
[----:B------:R-:W-:Y:S01]  /*c970*/  FADD.FTZ R8, RZ, R8 ;  /* 0x00000008ff087221 */ /* 0x000fe20000010000 */
[----:B------:R-:W-:Y:S02]  /*c980*/  FADD.FTZ R11, R11, R20 ;  /* 0x000000140b0b7221 */ /* 0x000fe40000010000 */
[----:B------:R-:W4:Y:S01]  /*c990*/  LDS R93, [R3+0x3e00] ;  /* 0x003e0000035d7984 */ /* 0x000f220000000800 */
[----:B------:R-:W-:Y:S01]  /*c9a0*/  FADD.FTZ R8, R8, R19 ;  /* 0x0000001308087221 */ /* 0x000fe20000010000 */
[----:B0-----:R-:W-:Y:S02]  /*c9b0*/  FADD.FTZ R9, RZ, R9 ;  /* 0x00000009ff097221 */ /* 0x001fe40000010000 */
[----:B------:R-:W0:Y:S01]  /*c9c0*/  LDS R95, [R3+0x4000] ;  /* 0x00400000035f7984 */ /* 0x000e220000000800 */
[----:B------:R-:W-:Y:S01]  /*c9d0*/  FADD.FTZ R10, RZ, R10 ;  /* 0x0000000aff0a7221 */ /* 0x000fe20000010000 */
[----:B------:R-:W-:-:S02]  /*c9e0*/  FADD.FTZ R9, R9, R18 ;  /* 0x0000001209097221 */ /* 0x000fc40000010000 */
[----:B------:R-:W0:Y:S01]  /*c9f0*/  LDS R97, [R3+0x4200] ;  /* 0x0042000003617984 */ /* 0x000e220000000800 */
[----:B------:R-:W-:Y:S01]  /*ca00*/  FADD.FTZ R10, R10, R21 ;  /* 0x000000150a0a7221 */ /* 0x000fe20000010000 */
[----:B------:R-:W-:Y:S02]  /*ca10*/  FADD.FTZ R26, R61, R26 ;  /* 0x0000001a3d1a7221 */ /* 0x000fe40000010000 */
        /* <DEDUP_REMOVED lines=19> */
[----:B------:R0:W-:Y:S01]  /*cb50*/  STS.128 [R2], R28 ;  /* 0x0000001c02007388 */ /* 0x0001e20000000c00 */
[----:B------:R-:W-:-:S03]  /*cb60*/  FADD.FTZ R101, R8, R101 ;  /* 0x0000006508657221 */ /* 0x000fc60000010000 */
[----:B------:R-:W-:Y:S04]  /*cb70*/  STS.128 [R2+0x10], R64 ;  /* 0x0000104002007388 */ /* 0x000fe80000000c00 */
[----:B------:R-:W-:Y:S01]  /*cb80*/  STS.128 [R2+0x400], R68 ;  /* 0x0004004402007388 */ /* 0x000fe20000000c00 */
[----:B-1----:R-:W-:-:S03]  /*cb90*/  FADD.FTZ R103, R10, R103 ;  /* 0x000000670a677221 */ /* 0x002fc60000010000 */
[----:B------:R-:W-:Y:S04]  /*cba0*/  STS.128 [R2+0x410], R72 ;  /* 0x0004104802007388 */ /* 0x000fe80000000c00 */
[----:B------:R-:W-:Y:S01]  /*cbb0*/  STS.128 [R2+0x800], R76 ;  /* 0x0008004c02007388 */ /* 0x000fe20000000c00 */
[----:B0-----:R-:W0:Y:S01]  /*cbc0*/  LDC R31, c[0x0][0x388] ;  /* 0x0000e200ff1f7b82 */ /* 0x001e220000000800 */
[----:B------:R-:W-:Y:S02]  /*cbd0*/  FADD.FTZ R29, R9, R42 ;  /* 0x0000002a091d7221 */ /* 0x000fe40000010000 */
[----:B------:R-:W-:Y:S04]  /*cbe0*/  STS.128 [R2+0x810], R80 ;  /* 0x0008105002007388 */ /* 0x000fe80000000c00 */
[----:B------:R-:W-:Y:S04]  /*cbf0*/  STS.128 [R2+0xc00], R84 ;  /* 0x000c005402007388 */ /* 0x000fe80000000c00 */
[----:B------:R-:W-:Y:S04]  /*cc00*/  STS.128 [R2+0xc10], R88 ;  /* 0x000c105802007388 */ /* 0x000fe80000000c00 */
[----:B------:R-:W-:Y:S04]  /*cc10*/  STS.128 [R2+0x1000], R220 ;  /* 0x001000dc02007388 */ /* 0x000fe80000000c00 */
[----:B------:R-:W-:Y:S01]  /*cc20*/  STS.128 [R2+0x1010], R224 ;  /* 0x001010e002007388 */ /* 0x000fe20000000c00 */
[----:B------:R-:W-:Y:S01]  /*cc30*/  BAR.SYNC.DEFER_BLOCKING 0x0 ;  /* 0x0000000000007b1d */ /* 0x000fe20000010000 */
[----:B0-----:R-:W-:-:S02]  /*cc40*/  IMAD R9, R31, UR4, RZ ;  /* 0x000000041f097c24 */ /* 0x001fc4000f8e02ff */
[----:B--2---:R-:W-:-:S03]  /*cc50*/  FADD.FTZ R31, R11, R44 ;  /* 0x0000002c0b1f7221 */ /* 0x004fc60000010000 */
[----:B------:R-:W-:-:S04]  /*cc60*/  IADD3 R0, P0, PT, R9, R0, RZ ;  /* 0x0000000009007210 */ /* 0x000fc80007f1e0ff */
[----:B------:R-:W-:Y:S02]  /*cc70*/  IADD3.X R9, PT, PT, RZ, RZ, RZ, P0, !PT ;  /* 0x000000ffff097210 */ /* 0x000fe400007fe4ff */
[----:B------:R-:W-:-:S04]  /*cc80*/  SHF.L.U32 R20, R0, 0x2, RZ ;  /* 0x0000000200147819 */ /* 0x000fc800000006ff */
[C---:B------:R-:W-:Y:S02]  /*cc90*/  IADD3 R8, P0, PT, R20.reuse, UR22, RZ ;  /* 0x0000001614087c10 */ /* 0x040fe4000ff1e0ff */
[----:B------:R-:W-:Y:S01]  /*cca0*/  IADD3 R10, P1, PT, R20, UR20, RZ ;  /* 0x00000014140a7c10 */ /* 0x000fe2000ff3e0ff */
        /* <DEDUP_REMOVED lines=15> */
[----:B------:R-:W-:Y:S01]  /*cda0*/  LDS R28, [R3+0x4000] ;  /* 0x00400000031c7984 */ /* 0x000fe20000000800 */
[----:B---3--:R-:W-:Y:S01]  /*cdb0*/  FADD.FTZ R61, R18, R21 ;  /* 0x00000015123d7221 */ /* 0x008fe20000010000 */
[----:B------:R-:W-:Y:S02]  /*cdc0*/  SHF.L.U64.HI R21, R0, 0x2, R9 ;  /* 0x0000000200157819 */ /* 0x000fe40000010209 */
[----:B------:R-:W-:Y:S01]  /*cdd0*/  LDS R26, [R3+0x2e00] ;  /* 0x002e0000031a7984 */ /* 0x000fe20000000800 */
[C---:B------:R-:W-:Y:S01]  /*cde0*/  IADD3 R18, P2, PT, R20.reuse, UR26, RZ ;  /* 0x0000001a14127c10 */ /* 0x040fe2000ff5e0ff */
[----:B----4-:R-:W-:Y:S01]  /*cdf0*/  FADD.FTZ R2, RZ, R2 ;  /* 0x00000002ff027221 */ /* 0x010fe20000010000 */
[----:B------:R-:W-:Y:S01]  /*ce00*/  IADD3 R20, P3, PT, R20, UR24, RZ ;  /* 0x0000001814147c10 */ /* 0x000fe2000ff7e0ff */
[----:B------:R-:W1:Y:S01]  /*ce10*/  LDS R0, [R3+0x600] ;  /* 0x0006000003007984 */ /* 0x000e620000000800 */
[C---:B------:R-:W-:Y:S01]  /*ce20*/  IADD3.X R9, PT, PT, R21.reuse, UR23, RZ, P0, !PT ;  /* 0x0000001715097c10 */ /* 0x040fe200087fe4ff */
[----:B------:R-:W-:Y:S01]  /*ce30*/  FADD.FTZ R30, RZ, R30 ;  /* 0x0000001eff1e7221 */ /* 0x000fe20000010000 */
[C---:B------:R-:W-:Y:S01]  /*ce40*/  IADD3.X R11, PT, PT, R21.reuse, UR21, RZ, P1, !PT ;  /* 0x00000015150b7c10 */ /* 0x040fe20008ffe4ff */
[----:B------:R-:W2:Y:S01]  /*ce50*/  LDS R22, [R3+0x800] ;  /* 0x0008000003167984 */ /* 0x000ea20000000800 */
[C---:B------:R-:W-:Y:S01]  /*ce60*/  IADD3.X R19, PT, PT, R21.reuse, UR27, RZ, P2, !PT ;  /* 0x0000001b15137c10 */ /* 0x040fe200097fe4ff */
[----:B------:R-:W-:Y:S01]  /*ce70*/  FADD.FTZ R2, R2, R33 ;  /* 0x0000002102027221 */ /* 0x000fe20000010000 */
[----:B------:R-:W-:Y:S01]  /*ce80*/  IADD3.X R21, PT, PT, R21, UR25, RZ, P3, !PT ;  /* 0x0000001915157c10 */ /* 0x000fe20009ffe4ff */
[----:B------:R-:W3:Y:S01]  /*ce90*/  LDS R63, [R3+0x4200] ;  /* 0x00420000033f7984 */ /* 0x000ee20000000800 */
[----:B------:R-:W-:-:S03]  /*cea0*/  FADD.FTZ R30, R30, R65 ;  /* 0x000000411e1e7221 */ /* 0x000fc60000010000 */
[----:B------:R-:W4:Y:S01]  /*ceb0*/  LDS R39, [R3+0x1c00] ;  /* 0x001c000003277984 */ /* 0x000f220000000800 */
[----:B------:R-:W-:-:S03]  /*cec0*/  FADD.FTZ R47, R2, R47 ;  /* 0x0000002f022f7221 */ /* 0x000fc60000010000 */
[----:B------:R-:W4:Y:S01]  /*ced0*/  LDS R24, [R3+0xa00] ;  /* 0x000a000003187984 */ /* 0x000f220000000800 */
[----:B------:R-:W-:-:S03]  /*cee0*/  FADD.FTZ R30, R30, R67 ;  /* 0x000000431e1e7221 */ /* 0x000fc60000010000 */
[----:B------:R-:W-:Y:S01]  /*cef0*/  STG.E desc[UR10][R8.64], R53 ;  /* 0x0000003508007986 */ /* 0x000fe2000c10190a */
[----:B0-----:R-:W-:-:S03]  /*cf00*/  FADD.FTZ R69, R30, R69 ;  /* 0x000000451e457221 */ /* 0x001fc60000010000 */
[----:B------:R-:W-:Y:S04]  /*cf10*/  STG.E desc[UR10][R10.64], R4 ;  /* 0x000000040a007986 */ /* 0x000fe8000c10190a */
[----:B------:R-:W0:Y:S04]  /*cf20*/  LDS R49, [R3+0x3000] ;  /* 0x0030000003317984 */ /* 0x000e280000000800 */
[----:B------:R-:W0:Y:S04]  /*cf30*/  LDS R33, [R3+0x1e00] ;  /* 0x001e000003217984 */ /* 0x000e280000000800 */
[----:B------:R-:W0:Y:S04]  /*cf40*/  LDS R2, [R3+0xc00] ;  /* 0x000c000003027984 */ /* 0x000e280000000800 */
[----:B------:R3:W-:Y:S01]  /*cf50*/  STG.E desc[UR10][R18.64], R61 ;  /* 0x0000003d12007986 */ /* 0x0007e2000c10190a */
[----:B-1----:R-:W-:-:S03]  /*cf60*/  FADD.FTZ R0, RZ, R0 ;  /* 0x00000000ff007221 */ /* 0x002fc60000010000 */
[----:B------:R-:W-:Y:S01]  /*cf70*/  STG.E desc[UR10][R20.64], R51 ;  /* 0x0000003314007986 */ /* 0x000fe2000c10190a */
[----:B------:R-:W-:Y:S01]  /*cf80*/  FADD.FTZ R35, R0, R35 ;  /* 0x0000002300237221 */ /* 0x000fe20000010000 */
[----:B--2---:R-:W-:Y:S02]  /*cf90*/  FADD.FTZ R22, RZ, R22 ;  /* 0x00000016ff167221 */ /* 0x004fe40000010000 */
[----:B------:R-:W-:Y:S01]  /*cfa0*/  STG.E desc[UR10][R8.64+0x200], R37 ;  /* 0x0002002508007986 */ /* 0x000fe2000c10190a */
[----:B------:R-:W-:-:S03]  /*cfb0*/  FADD.FTZ R26, R35, R26 ;  /* 0x0000001a231a7221 */ /* 0x000fc60000010000 */
[----:B------:R-:W1:Y:S01]  /*cfc0*/  LDS R65, [R3+0x4400] ;  /* 0x0044000003417984 */ /* 0x000e620000000800 */
[----:B---3--:R-:W-:Y:S01]  /*cfd0*/  FADD.FTZ R61, R47, R28 ;  /* 0x0000001c2f3d7221 */ /* 0x008fe20000010000 */
[----:B------:R-:W-:Y:S01]  /*cfe0*/  FADD.FTZ R63, R26, R63 ;  /* 0x0000003f1a3f7221 */ /* 0x000fe20000010000 */
[----:B----4-:R-:W-:Y:S01]  /*cff0*/  FADD.FTZ R22, R22, R39 ;  /* 0x0000002716167221 */ /* 0x010fe20000010000 */
[----:B------:R-:W2:Y:S01]  /*d000*/  LDS R53, [R3+0x3200] ;  /* 0x0032000003357984 */ /* 0x000ea20000000800 */
[----:B------:R-:W-:-:S03]  /*d010*/  FADD.FTZ R24, RZ, R24 ;  /* 0x00000018ff187221 */ /* 0x000fc60000010000 */
[----:B------:R-:W3:Y:S04]  /*d020*/  LDS R37, [R3+0x2000] ;  /* 0x0020000003257984 */ /* 0x000ee80000000800 */
[----:B------:R-:W4:Y:S04]  /*d030*/  LDS R4, [R3+0xe00] ;  /* 0x000e000003047984 */ /* 0x000f280000000800 */
[----:B------:R-:W-:Y:S01]  /*d040*/  STG.E desc[UR10][R10.64+0x200], R5 ;  /* 0x000200050a007986 */ /* 0x000fe2000c10190a */
[----:B0-----:R-:W-:-:S03]  /*d050*/  FADD.FTZ R22, R22, R49 ;  /* 0x0000003116167221 */ /* 0x001fc60000010000 */
[----:B------:R-:W0:Y:S01]  /*d060*/  LDS R67, [R3+0x4600] ;  /* 0x0046000003437984 */ /* 0x000e220000000800 */
[----:B------:R-:W-:-:S03]  /*d070*/  FADD.FTZ R24, R24, R33 ;  /* 0x0000002118187221 */ /* 0x000fc60000010000 */
[----:B------:R-:W0:Y:S01]  /*d080*/  LDS R51, [R3+0x3400] ;  /* 0x0034000003337984 */ /* 0x000e220000000800 */
[----:B------:R-:W-:-:S03]  /*d090*/  FADD.FTZ R2, RZ, R2 ;  /* 0x00000002ff027221 */ /* 0x000fc60000010000 */
[----:B------:R-:W0:Y:S04]  /*d0a0*/  LDS R47, [R3+0x2200] ;  /* 0x00220000032f7984 */ /* 0x000e280000000800 */
[----:B------:R-:W0:Y:S04]  /*d0b0*/  LDS R0, [R3+0x1000] ;  /* 0x0010000003007984 */ /* 0x000e280000000800 */
[----:B------:R-:W-:Y:S04]  /*d0c0*/  STG.E desc[UR10][R18.64+0x200], R69 ;  /* 0x0002004512007986 */ /* 0x000fe8000c10190a */
[----:B------:R-:W-:Y:S01]  /*d0d0*/  STG.E desc[UR10][R20.64+0x200], R93 ;  /* 0x0002005d14007986 */ /* 0x000fe2000c10190a */
[----:B-1----:R-:W-:-:S03]  /*d0e0*/  FADD.FTZ R65, R22, R65 ;  /* 0x0000004116417221 */ /* 0x002fc60000010000 */
[----:B------:R-:W-:Y:S01]  /*d0f0*/  STG.E desc[UR10][R8.64+0x400], R43 ;  /* 0x0004002b08007986 */ /* 0x000fe2000c10190a */
[----:B--2---:R-:W-:-:S03]  /*d100*/  FADD.FTZ R24, R24, R53 ;  /* 0x0000003518187221 */ /* 0x004fc60000010000 */
[----:B------:R-:W1:Y:S01]  /*d110*/  LDS R69, [R3+0x4800] ;  /* 0x0048000003457984 */ /* 0x000e620000000800 */
[----:B---3--:R-:W-:-:S03]  /*d120*/  FADD.FTZ R2, R2, R37 ;  /* 0x0000002502027221 */ /* 0x008fc60000010000 */
[----:B------:R-:W2:Y:S01]  /*d130*/  LDS R43, [R3+0x3600] ;  /* 0x00360000032b7984 */ /* 0x000ea20000000800 */
[----:B----4-:R-:W-:-:S03]  /*d140*/  FADD.FTZ R4, RZ, R4 ;  /* 0x00000004ff047221 */ /* 0x010fc60000010000 */
[----:B------:R-:W3:Y:S04]  /*d150*/  LDS R35, [R3+0x2400] ;  /* 0x0024000003237984 */ /* 0x000ee80000000800 */
[----:B------:R-:W4:Y:S01]  /*d160*/  LDS R5, [R3+0x1200] ;  /* 0x0012000003057984 */ /* 0x000f220000000800 */
[----:B0-----:R-:W-:-:S03]  /*d170*/  FADD.FTZ R67, R24, R67 ;  /* 0x0000004318437221 */ /* 0x001fc60000010000 */
[----:B------:R-:W-:Y:S01]  /*d180*/  STG.E desc[UR10][R10.64+0x400], R6 ;  /* 0x000400060a007986 */ /* 0x000fe2000c10190a */
[----:B------:R-:W-:-:S03]  /*d190*/  FADD.FTZ R2, R2, R51 ;  /* 0x0000003302027221 */ /* 0x000fc60000010000 */
[----:B------:R-:W-:Y:S01]  /*d1a0*/  STG.E desc[UR10][R18.64+0x400], R61 ;  /* 0x0004003d12007986 */ /* 0x000fe2000c10190a */
[----:B------:R-:W-:-:S03]  /*d1b0*/  FADD.FTZ R4, R4, R47 ;  /* 0x0000002f04047221 */ /* 0x000fc60000010000 */
[----:B------:R-:W0:Y:S01]  /*d1c0*/  LDS R71, [R3+0x4a00] ;  /* 0x004a000003477984 */ /* 0x000e220000000800 */
[----:B------:R-:W-:-:S03]  /*d1d0*/  FADD.FTZ R0, RZ, R0 ;  /* 0x00000000ff007221 */ /* 0x000fc60000010000 */
[----:B------:R-:W0:Y:S04]  /*d1e0*/  LDS R61, [R3+0x3800] ;  /* 0x00380000033d7984 */ /* 0x000e280000000800 */
[----:B------:R-:W0:Y:S04]  /*d1f0*/  LDS R6, [R3+0x2600] ;  /* 0x0026000003067984 */ /* 0x000e280000000800 */
[----:B------:R-:W0:Y:S04]  /*d200*/  LDS R39, [R3+0x4c00] ;  /* 0x004c000003277984 */ /* 0x000e280000000800 */
[----:B------:R-:W0:Y:S01]  /*d210*/  LDS R26, [R3+0x3a00] ;  /* 0x003a0000031a7984 */ /* 0x000e220000000800 */
[----:B-1----:R-:W-:-:S03]  /*d220*/  FADD.FTZ R69, R2, R69 ;  /* 0x0000004502457221 */ /* 0x002fc60000010000 */
[----:B------:R-:W1:Y:S01]  /*d230*/  LDS R28, [R3+0x4e00] ;  /* 0x004e0000031c7984 */ /* 0x000e620000000800 */
[----:B--2---:R-:W-:-:S03]  /*d240*/  FADD.FTZ R4, R4, R43 ;  /* 0x0000002b04047221 */ /* 0x004fc60000010000 */
[----:B------:R-:W-:Y:S01]  /*d250*/  STG.E desc[UR10][R20.64+0x400], R95 ;  /* 0x0004005f14007986 */ /* 0x000fe2000c10190a */
[----:B---3--:R-:W-:-:S03]  /*d260*/  FADD.FTZ R0, R0, R35 ;  /* 0x0000002300007221 */ /* 0x008fc60000010000 */
[----:B------:R-:W-:Y:S01]  /*d270*/  STG.E desc[UR10][R8.64+0x600], R45 ;  /* 0x0006002d08007986 */ /* 0x000fe2000c10190a */
[----:B----4-:R-:W-:-:S03]  /*d280*/  FADD.FTZ R5, RZ, R5 ;  /* 0x00000005ff057221 */ /* 0x010fc60000010000 */
[----:B------:R-:W-:Y:S04]  /*d290*/  STG.E desc[UR10][R10.64+0x600], R7 ;  /* 0x000600070a007986 */ /* 0x000fe8000c10190a */
[----:B------:R-:W-:Y:S04]  /*d2a0*/  STG.E desc[UR10][R18.64+0x600], R63 ;  /* 0x0006003f12007986 */ /* 0x000fe8000c10190a */
[----:B------:R-:W-:Y:S01]  /*d2b0*/  STG.E desc[UR10][R20.64+0x600], R97 ;  /* 0x0006006114007986 */ /* 0x000fe2000c10190a */
[----:B0-----:R-:W-:-:S03]  /*d2c0*/  FADD.FTZ R71, R4, R71 ;  /* 0x0000004704477221 */ /* 0x001fc60000010000 */
        /* <DEDUP_REMOVED lines=9> */
[----:B-1----:R-:W-:-:S03]  /*d360*/  FADD.FTZ R5, R5, R28 ;  /* 0x0000001c05057221 */ /* 0x002fc60000010000 */
        /* <DEDUP_REMOVED lines=20> */
.L_x_1356:
        /* <DEDUP_REMOVED lines=8> */
.L_x_1399:
[----:B------:R-:W-:Y:S05]  /*d530*/  BSYNC B2 ;  /* 0x0000000000027941 */ /* 0x000fea0003800000 */
.L_x_1398:
        /* <DEDUP_REMOVED lines=8> */
.L_x_1400:
[----:B------:R-:W-:Y:S01]  /*d5c0*/  HFMA2 R150, -RZ, RZ, 0, 1.1920928955078125e-07 ;  /* 0x00000002ff967431 */ /* 0x000fe200000001ff */
[----:B------:R-:W-:Y:S01]  /*d5d0*/  MOV R111, R108 ;  /* 0x0000006c006f7202 */ /* 0x000fe20000000f00 */
[----:B------:R-:W-:-:S07]  /*d5e0*/  FADD.FTZ R109, R109, R235 ;  /* 0x000000eb6d6d7221 */ /* 0x000fce0000010000 */
[----:B------:R-:W-:Y:S05]  /*d5f0*/  WARPSYNC.COLLECTIVE R221, `(.L_x_1401) ;  /* 0x00000000dd087348 */ /* 0x000fea0003c00000 */
[----:B------:R0:W1:Y:S02]  /*d600*/  SHFL.BFLY P3, R235, R111, R150, R151 ;  /* 0x0c0000966feb7389 */ /* 0x0000640000060097 */
[----:B01----:R-:W-:Y:S05]  /*d610*/  ENDCOLLECTIVE ;  /* 0x000000000000791b */ /* 0x003fea0003800000 */
.L_x_1401:
[----:B------:R-:W-:Y:S01]  /*d620*/  MOV R111, R109 ;  /* 0x0000006d006f7202 */ /* 0x000fe20000000f00 */
[----:B------:R-:W-:-:S07]  /*d630*/  FADD.FTZ R108, R108, R235 ;  /* 0x000000eb6c6c7221 */ /* 0x000fce0000010000 */
[----:B------:R-:W-:Y:S05]  /*d640*/  WARPSYNC.COLLECTIVE R221, `(.L_x_1402) ;  /* 0x00000000dd087348 */ /* 0x000fea0003c00000 */
[----:B------:R0:W1:Y:S02]  /*d650*/  SHFL.BFLY P3, R235, R111, R150, R151 ;  /* 0x0c0000966feb7389 */ /* 0x0000640000060097 */
[----:B01----:R-:W-:Y:S05]  /*d660*/  ENDCOLLECTIVE ;  /* 0x000000000000791b */ /* 0x003fea0003800000 */
.L_x_1402:
[----:B------:R-:W-:Y:S01]  /*d670*/  HFMA2 R150, -RZ, RZ, 0, 2.384185791015625e-07 ;  /* 0x00000004ff967431 */ /* 0x000fe200000001ff */
[----:B------:R-:W-:Y:S01]  /*d680*/  MOV R111, R108 ;  /* 0x0000006c006f7202 */ /* 0x000fe20000000f00 */
[----:B------:R-:W-:-:S07]  /*d690*/  FADD.FTZ R109, R109, R235 ;  /* 0x000000eb6d6d7221 */ /* 0x000fce0000010000 */
[----:B------:R-:W-:Y:S05]  /*d6a0*/  WARPSYNC.COLLECTIVE R221, `(.L_x_1403) ;  /* 0x00000000dd087348 */ /* 0x000fea0003c00000 */
[----:B------:R0:W1:Y:S02]  /*d6b0*/  SHFL.BFLY P3, R235, R111, R150, R151 ;  /* 0x0c0000966feb7389 */ /* 0x0000640000060097 */
[----:B01----:R-:W-:Y:S05]  /*d6c0*/  ENDCOLLECTIVE ;  /* 0x000000000000791b */ /* 0x003fea0003800000 */
.L_x_1403:
[----:B------:R-:W-:Y:S01]  /*d6d0*/  MOV R111, R109 ;  /* 0x0000006d006f7202 */ /* 0x000fe20000000f00 */
[----:B------:R-:W-:-:S07]  /*d6e0*/  FADD.FTZ R108, R108, R235 ;  /* 0x000000eb6c6c7221 */ /* 0x000fce0000010000 */
[----:B------:R-:W-:Y:S05]  /*d6f0*/  WARPSYNC.COLLECTIVE R221, `(.L_x_1404) ;  /* 0x00000000dd087348 */ /* 0x000fea0003c00000 */
[----:B------:R0:W1:Y:S02]  /*d700*/  SHFL.BFLY P3, R235, R111, R150, R151 ;  /* 0x0c0000966feb7389 */ /* 0x0000640000060097 */
[----:B01----:R-:W-:Y:S05]  /*d710*/  ENDCOLLECTIVE ;  /* 0x000000000000791b */ /* 0x003fea0003800000 */
.L_x_1404:
[----:B------:R-:W-:Y:S01]  /*d720*/  HFMA2 R150, -RZ, RZ, 0, 4.76837158203125e-07 ;  /* 0x00000008ff967431 */ /* 0x000fe200000001ff */
[----:B------:R-:W-:Y:S01]  /*d730*/  MOV R111, R108 ;  /* 0x0000006c006f7202 */ /* 0x000fe20000000f00 */
[----:B------:R-:W-:-:S07]  /*d740*/  FADD.FTZ R109, R109, R235 ;  /* 0x000000eb6d6d7221 */ /* 0x000fce0000010000 */
[----:B------:R-:W-:Y:S05]  /*d750*/  WARPSYNC.COLLECTIVE R221, `(.L_x_1405) ;  /* 0x00000000dd087348 */ /* 0x000fea0003c00000 */
[----:B------:R0:W1:Y:S02]  /*d760*/  SHFL.BFLY P3, R235, R111, R150, R151 ;  /* 0x0c0000966feb7389 */ /* 0x0000640000060097 */
[----:B01----:R-:W-:Y:S05]  /*d770*/  ENDCOLLECTIVE ;  /* 0x000000000000791b */ /* 0x003fea0003800000 */
.L_x_1405:
[----:B------:R-:W-:Y:S01]  /*d780*/  MOV R111, R109 ;  /* 0x0000006d006f7202 */ /* 0x000fe20000000f00 */
[----:B------:R-:W-:-:S07]  /*d790*/  FADD.FTZ R108, R108, R235 ;  /* 0x000000eb6c6c7221 */ /* 0x000fce0000010000 */
[----:B------:R-:W-:Y:S05]  /*d7a0*/  WARPSYNC.COLLECTIVE R221, `(.L_x_1406) ;  /* 0x00000000dd087348 */ /* 0x000fea0003c00000 */
[----:B------:R0:W1:Y:S02]  /*d7b0*/  SHFL.BFLY P3, R235, R111, R150, R151 ;  /* 0x0c0000966feb7389 */ /* 0x0000640000060097 */
[----:B01----:R-:W-:Y:S05]  /*d7c0*/  ENDCOLLECTIVE ;  /* 0x000000000000791b */ /* 0x003fea0003800000 */
.L_x_1406:
[----:B------:R-:W-:Y:S01]  /*d7d0*/  HFMA2 R150, -RZ, RZ, 0, 9.5367431640625e-07 ;  /* 0x00000010ff967431 */ /* 0x000fe200000001ff */
[----:B------:R-:W-:Y:S01]  /*d7e0*/  MOV R111, R108 ;  /* 0x0000006c006f7202 */ /* 0x000fe20000000f00 */
[----:B------:R-:W-:-:S07]  /*d7f0*/  FADD.FTZ R109, R109, R235 ;  /* 0x000000eb6d6d7221 */ /* 0x000fce0000010000 */
[----:B------:R-:W-:Y:S05]  /*d800*/  WARPSYNC.COLLECTIVE R221, `(.L_x_1407) ;  /* 0x00000000dd087348 */ /* 0x000fea0003c00000 */
[----:B------:R0:W1:Y:S02]  /*d810*/  SHFL.BFLY P3, R235, R111, R150, R151 ;  /* 0x0c0000966feb7389 */ /* 0x0000640000060097 */
[----:B01----:R-:W-:Y:S05]  /*d820*/  ENDCOLLECTIVE ;  /* 0x000000000000791b */ /* 0x003fea0003800000 */
.L_x_1407:
[----:B------:R-:W-:Y:S02]  /*d830*/  MOV R111, R109 ;  /* 0x0000006d006f7202 */ /* 0x000fe40000000f00 */
[----:B------:R-:W-:-:S07]  /*d840*/  MOV R222, R235 ;  /* 0x000000eb00de7202 */ /* 0x000fce0000000f00 */
[----:B------:R-:W-:Y:S05]  /*d850*/  WARPSYNC.COLLECTIVE R221, `(.L_x_1408) ;  /* 0x00000000dd087348 */ /* 0x000fea0003c00000 */
[----:B------:R0:W1:Y:S02]  /*d860*/  SHFL.BFLY P3, R235, R111, R150, R151 ;  /* 0x0c0000966feb7389 */ /* 0x0000640000060097 */
[----:B01----:R-:W-:Y:S05]  /*d870*/  ENDCOLLECTIVE ;  /* 0x000000000000791b */ /* 0x003fea0003800000 */
.L_x_1408:
[----:B------:R-:W-:Y:S02]  /*d880*/  MOV R111, R235 ;  /* 0x000000eb006f7202 */ /* 0x000fe40000000f00 */
[----:B------:R-:W-:Y:S01]  /*d890*/  MOV R235, R110 ;  /* 0x0000006e00eb7202 */ /* 0x000fe20000000f00 */
[----:B------:R-:W-:Y:S06]  /*d8a0*/  BRA `(.L_x_1409) ;  /* 0xffffff6c00e07947 */ /* 0x000fec000383ffff */
.L_x_1410:
        /* <DEDUP_REMOVED lines=13> */
.L_x_7091:


//--------------------- .text._ZN10layer_norm31ln_parallel_residual_bwd_kernelINS_13Kernel_traitsIf13__nv_bfloat16S2_S2_fjLj1280ELj1ELj4ELj1ELj16ENS_18Kernel_traits_baseILj1280EfS2_S2_S2_fjLj128EEEEELb0ELb1ELb0EEEvNS_9BwdParamsE --------------------------
	.section	.text._ZN10layer_norm31ln_parallel_residual_bwd_kernelINS_13Kernel_traitsIf13__nv_bfloat16S2_S2_fjLj1280ELj1ELj4ELj1ELj16ENS_18Kernel_traits_baseILj1280EfS2_S2_S2_fjLj128EEEEELb0ELb1ELb0EEEvNS_9BwdParamsE,"ax",@progbits
	.align	128
        .global         _ZN10layer_norm31ln_parallel_residual_bwd_kernelINS_13Kernel_traitsIf13__nv_bfloat16S2_S2_fjLj1280ELj1ELj4ELj1ELj16ENS_18Kernel_traits_baseILj1280EfS2_S2_S2_fjLj128EEEEELb0ELb1ELb0EEEvNS_9BwdParamsE
        .type           _ZN10layer_norm31ln_parallel_residual_bwd_kernelINS_13Kernel_traitsIf13__nv_bfloat16S2_S2_fjLj1280ELj1ELj4ELj1ELj16ENS_18Kernel_traits_baseILj1280EfS2_S2_S2_fjLj128EEEEELb0ELb1ELb0EEEvNS_9BwdParamsE,@function
        .size           _ZN10layer_norm31ln_parallel_residual_bwd_kernelINS_13Kernel_traitsIf13__nv_bfloat16S2_S2_fjLj1280ELj1ELj4ELj1ELj16ENS_18Kernel_traits_baseILj1280EfS2_S2_S2_fjLj128EEEEELb0ELb1ELb0EEEvNS_9BwdParamsE,(.L_x_7092 - _ZN10layer_norm31ln_parallel_residual_bwd_kernelINS_13Kernel_traitsIf13__nv_bfloat16S2_S2_fjLj1280ELj1ELj4ELj1ELj16ENS_18Kernel_traits_baseILj1280EfS2_S2_S2_fjLj128EEEEELb0ELb1ELb0EEEvNS_9BwdParamsE)
        .other          _ZN10layer_norm31ln_parallel_residual_bwd_kernelINS_13Kernel_traitsIf13__nv_bfloat16S2_S2_fjLj1280ELj1ELj4ELj1ELj16ENS_18Kernel_traits_baseILj1280EfS2_S2_S2_fjLj128EEEEELb0ELb1ELb0EEEvNS_9BwdParamsE,@"STO_CUDA_ENTRY STV_DEFAULT"
_ZN10layer_norm31ln_parallel_residual_bwd_kernelINS_13Kernel_traitsIf13__nv_bfloat16S2_S2_fjLj1280ELj1ELj4ELj1ELj16ENS_18Kernel_traits_baseILj1280EfS2_S2_S2_fjLj128EEEEELb0ELb1ELb0EEEvNS_9BwdParamsE:
.text._ZN10layer_norm31ln_parallel_residual_bwd_kernelINS_13Kernel_traitsIf13__nv_bfloat16S2_S2_fjLj1280ELj1ELj4ELj1ELj16ENS_18Kernel_traits_baseILj1280EfS2_S2_S2_fjLj128EEEEELb0ELb1ELb0EEEvNS_9BwdParamsE:
        /* <DEDUP_REMOVED lines=32> */
[----:B------:R-:W-:Y:S01]  /*0200*/  @P1 IADD3 R3, PT, PT, R3, 0x20, RZ ;  /* 0x0000002003031810 */ /* 0x000fe20007ffe0ff */
[----:B------:R2:W5:Y:S04]  /*0210*/  @P0 LDG.E.128 R28, desc[UR10][R4.64+0x10] ;  /* 0x0000100a041c0981 */ /* 0x000568000c1e1d00 */
[----:B------:R2:W5:Y:S01]  /*0220*/  @P1 LDG.E.128 R32, desc[UR10][R8.64] ;  /* 0x0000000a08201981 */ /* 0x000562000c1e1d00 */
[C---:B----4-:R-:W-:Y:S01]  /*0230*/  @P2 IMAD.WIDE.U32 R10, R3.reuse, 0x20, R10 ;  /* 0x00000020030a2825 */ /* 0x050fe200078e000a */
[----:B------:R-:W-:-:S02]  /*0240*/  @P2 IADD3 R3, PT, PT, R3, 0x20, RZ ;  /* 0x0000002003032810 */ /* 0x000fc40007ffe0ff */
[----:B------:R2:W5:Y:S04]  /*0250*/  @P1 LDG.E.128 R36, desc[UR10][R8.64+0x10] ;  /* 0x0000100a08241981 */ /* 0x000568000c1e1d00 */
[----:B------:R2:W5:Y:S01]  /*0260*/  @P2 LDG.E.128 R40, desc[UR10][R10.64] ;  /* 0x0000000a0a282981 */ /* 0x000562000c1e1d00 */
[C---:B-1----:R-:W-:Y:S01]  /*0270*/  @P3 IMAD.WIDE.U32 R12, R3.reuse, 0x20, R12 ;  /* 0x00000020030c3825 */ /* 0x042fe200078e000c */
[----:B------:R-:W-:Y:S02]  /*0280*/  @P3 IADD3 R3, PT, PT, R3, 0x20, RZ ;  /* 0x0000002003033810 */ /* 0x000fe40007ffe0ff */
[----:B------:R2:W5:Y:S04]  /*0290*/  @P2 LDG.E.128 R44, desc[UR10][R10.64+0x10] ;  /* 0x0000100a0a2c2981 */ /* 0x000568000c1e1d00 */
[----:B------:R2:W5:Y:S01]  /*02a0*/  @P3 LDG.E.128 R48, desc[UR10][R12.64] ;  /* 0x0000000a0c303981 */ /* 0x000562000c1e1d00 */
[----:B0-----:R-:W-:-:S03]  /*02b0*/  @P4 IMAD.WIDE.U32 R6, R3, 0x20, R14 ;  /* 0x0000002003064825 */ /* 0x001fc600078e000e */
[----:B------:R2:W5:Y:S04]  /*02c0*/  @P3 LDG.E.128 R52, desc[UR10][R12.64+0x10] ;  /* 0x0000100a0c343981 */ /* 0x000568000c1e1d00 */
[----:B------:R2:W5:Y:S04]  /*02d0*/  @P4 LDG.E.128 R56, desc[UR10][R6.64] ;  /* 0x0000000a06384981 */ /* 0x000568000c1e1d00 */
[----:B------:R2:W5:Y:S01]  /*02e0*/  @P4 LDG.E.128 R60, desc[UR10][R6.64+0x10] ;  /* 0x0000100a063c4981 */ /* 0x000562000c1e1d00 */
[----:B------:R-:W0:Y:S01]  /*02f0*/  S2UR UR4, SR_CTAID.X ;  /* 0x00000000000479c3 */ /* 0x000e220000002500 */
[----:B------:R-:W-:Y:S01]  /*0300*/  SHF.R.U32.HI R3, RZ, 0x5, R16 ;  /* 0x00000005ff037819 */ /* 0x000fe20000011610 */
        /* <DEDUP_REMOVED lines=93> */
.L_x_1483:
[----:B0-----:R-:W0:Y:S01]  /*08e0*/  LDC.64 R174, c[0x0][0x3c0] ;  /* 0x0000f000ffae7b82 */ /* 0x001e220000000a00 */
        /* <DEDUP_REMOVED lines=29> */
[----:B------:R-:W-:Y:S02]  /*0ac0*/  IADD3 R246, PT, PT, R4, 0x20, RZ ;  /* 0x0000002004f67810 */ /* 0x000fe40007ffe0ff */
[C---:B--2---:R-:W-:Y:S02]  /*0ad0*/  SHF.L.U32 R229, R172.reuse, 0x10, RZ ;  /* 0x00000010ace57819 */ /* 0x044fe400000006ff */
[----:B------:R-:W-:Y:S02]  /*0ae0*/  PRMT R228, R172, 0x7632, R228 ;  /* 0x00007632ace47816 */ /* 0x000fe400000000e4 */
[C---:B------:R-:W-:Y:S01]  /*0af0*/  PRMT R230, R173.reuse, 0x7632, R230 ;  /* 0x00007632ade67816 */ /* 0x040fe200000000e6 */
[----:B------:R-:W-:Y:S01]  /*0b00*/  FADD.FTZ R229, -R242, R229 ;  /* 0x000000e5f2e57221 */ /* 0x000fe20000010100 */
[----:B------:R-:W-:Y:S02]  /*0b10*/  SHF.L.U32 R231, R173, 0x10, RZ ;  /* 0x00000010ade77819 */ /* 0x000fe400000006ff */
[C---:B------:R-:W-:Y:S01]  /*0b20*/  PRMT R235, R175.reuse, 0x7632, R235 ;  /* 0x00007632afeb7816 */ /* 0x040fe200000000eb */
[----:B-----5:R-:W-:Y:S01]  /*0b30*/  FMUL.FTZ R243, R194, R229 ;  /* 0x000000e5c2f37220 */ /* 0x020fe20000410000 */
[----:B------:R-:W-:Y:S01]  /*0b40*/  SHF.L.U32 R237, R175, 0x10, RZ ;  /* 0x00000010afed7819 */ /* 0x000fe200000006ff */
[----:B------:R-:W-:Y:S01]  /*0b50*/  FADD.FTZ R231, -R242, R231 ;  /* 0x000000e7f2e77221 */ /* 0x000fe20000010100 */
[----:B---3--:R-:W-:-:S02]  /*0b60*/  SHF.L.U32 R241, R176, 0x10, RZ ;  /* 0x00000010b0f17819 */ /* 0x008fc400000006ff */
[----:B------:R-:W-:Y:S01]  /*0b70*/  SHF.L.U32 R173, R228, 0x10, RZ ;  /* 0x00000010e4ad7819 */ /* 0x000fe200000006ff */
[----:B------:R-:W-:Y:S01]  /*0b80*/  FADD.FTZ R249, -R242, R237 ;  /* 0x000000edf2f97221 */ /* 0x000fe20000010100 */
[----:B------:R-:W-:Y:S01]  /*0b90*/  SHF.L.U32 R175, R230, 0x10, RZ ;  /* 0x00000010e6af7819 */ /* 0x000fe200000006ff */
[----:B------:R-:W-:Y:S01]  /*0ba0*/  FADD.FTZ R104, R104, R241 ;  /* 0x000000f168687221 */ /* 0x000fe20000010000 */
[----:B------:R-:W-:Y:S01]  /*0bb0*/  PRMT R172, R176, 0x7632, R172 ;  /* 0x00007632b0ac7816 */ /* 0x000fe200000000ac */
[-C--:B------:R-:W-:Y:S01]  /*0bc0*/  FFMA.FTZ R64, R243, R241.reuse, R64 ;  /* 0x000000f1f3407223 */ /* 0x080fe20000010040 */
[C---:B------:R-:W-:Y:S01]  /*0bd0*/  FADD.FTZ R173, -R242.reuse, R173 ;  /* 0x000000adf2ad7221 */ /* 0x040fe20000010100 */
[----:B------:R-:W-:Y:S01]  /*0be0*/  FADD.FTZ R175, -R242, R175 ;  /* 0x000000aff2af7221 */ /* 0x000fe20000010100 */
[----:B------:R-:W-:Y:S01]  /*0bf0*/  SHF.L.U32 R172, R172, 0x10, RZ ;  /* 0x00000010acac7819 */ /* 0x000fe200000006ff */
[----:B------:R-:W-:Y:S01]  /*0c00*/  FMUL.FTZ R241, R24, R241 ;  /* 0x000000f118f17220 */ /* 0x000fe20000410000 */
[----:B------:R-:W-:Y:S01]  /*0c10*/  PRMT R232, R174, 0x7632, R232 ;  /* 0x00007632aee87816 */ /* 0x000fe200000000e8 */
[----:B------:R-:W-:Y:S01]  /*0c20*/  FMUL.FTZ R240, R194, R173 ;  /* 0x000000adc2f07220 */ /* 0x000fe20000410000 */
[----:B------:R-:W-:Y:S01]  /*0c30*/  SHF.L.U32 R233, R174, 0x10, RZ ;  /* 0x00000010aee97819 */ /* 0x000fe200000006ff */
[----:B------:R-:W-:Y:S01]  /*0c40*/  FMUL.FTZ R236, R194, R175 ;  /* 0x000000afc2ec7220 */ /* 0x000fe20000410000 */
[----:B------:R-:W-:Y:S01]  /*0c50*/  PRMT R234, R177, 0x7632, R234 ;  /* 0x00007632b1ea7816 */ /* 0x000fe200000000ea */
[-C--:B------:R-:W-:Y:S01]  /*0c60*/  FMUL.FTZ R238, R25, R172.reuse ;  /* 0x000000ac19ee7220 */ /* 0x080fe20000410000 */
[----:B------:R-:W-:Y:S01]  /*0c70*/  SHF.L.U32 R177, R177, 0x10, RZ ;  /* 0x00000010b1b17819 */ /* 0x000fe200000006ff */
[----:B------:R-:W-:Y:S01]  /*0c80*/  FADD.FTZ R173, RZ, R241 ;  /* 0x000000f1ffad7221 */ /* 0x000fe20000010000 */
[----:B------:R-:W-:Y:S01]  /*0c90*/  PRMT R174, R178, 0x7632, R174 ;  /* 0x00007632b2ae7816 */ /* 0x000fe200000000ae */
[----:B------:R-:W-:Y:S01]  /*0ca0*/  FFMA.FTZ R175, R243, R241, RZ ;  /* 0x000000f1f3af7223 */ /* 0x000fe200000100ff */
[----:B------:R-:W-:Y:S01]  /*0cb0*/  SHF.L.U32 R247, R232, 0x10, RZ ;  /* 0x00000010e8f77819 */ /* 0x000fe200000006ff */
[----:B------:R-:W-:Y:S01]  /*0cc0*/  FADD.FTZ R105, R105, R172 ;  /* 0x000000ac69697221 */ /* 0x000fe20000010000 */
[----:B------:R-:W-:Y:S01]  /*0cd0*/  SHF.L.U32 R234, R234, 0x10, RZ ;  /* 0x00000010eaea7819 */ /* 0x000fe200000006ff */
[----:B------:R-:W-:Y:S01]  /*0ce0*/  FFMA.FTZ R65, R240, R172, R65 ;  /* 0x000000acf0417223 */ /* 0x000fe20000010041 */
[----:B------:R-:W-:Y:S01]  /*0cf0*/  SHF.L.U32 R230, R174, 0x10, RZ ;  /* 0x00000010aee67819 */ /* 0x000fe200000006ff */
[----:B------:R-:W-:Y:S01]  /*0d00*/  FMUL.FTZ R239, R194, R231 ;  /* 0x000000e7c2ef7220 */ /* 0x000fe20000410000 */
[----:B------:R-:W-:Y:S01]  /*0d10*/  FMUL.FTZ R237, R26, R177 ;  /* 0x000000b11aed7220 */ /* 0x000fe20000410000 */
[----:B------:R-:W-:Y:S01]  /*0d20*/  FADD.FTZ R172, R173, R238 ;  /* 0x000000eeadac7221 */ /* 0x000fe20000010000 */
[----:B------:R-:W-:Y:S01]  /*0d30*/  FFMA.FTZ R174, R240, R238, R175 ;  /* 0x000000eef0ae7223 */ /* 0x000fe200000100af */
[----:B------:R-:W-:Y:S01]  /*0d40*/  SHF.L.U32 R245, R178, 0x10, RZ ;  /* 0x00000010b2f57819 */ /* 0x000fe200000006ff */
[C---:B------:R-:W-:Y:S01]  /*0d50*/  FADD.FTZ R233, -R242.reuse, R233 ;  /* 0x000000e9f2e97221 */ /* 0x040fe20000010100 */
[----:B------:R-:W-:Y:S01]  /*0d60*/  FADD.FTZ R247, -R242, R247 ;  /* 0x000000f7f2f77221 */ /* 0x000fe20000010100 */
[----:B------:R-:W-:Y:S01]  /*0d70*/  FADD.FTZ R107, R107, R234 ;  /* 0x000000ea6b6b7221 */ /* 0x000fe20000010000 */
[-C--:B------:R-:W-:Y:S01]  /*0d80*/  FFMA.FTZ R67, R236, R234.reuse, R67 ;  /* 0x000000eaec437223 */ /* 0x080fe20000010043 */
[----:B------:R-:W-:Y:S01]  /*0d90*/  FMUL.FTZ R234, R27, R234 ;  /* 0x000000ea1bea7220 */ /* 0x000fe20000410000 */
[----:B------:R-:W-:Y:S01]  /*0da0*/  FADD.FTZ R173, R172, R237 ;  /* 0x000000edacad7221 */ /* 0x000fe20000010000 */
[----:B------:R-:W-:Y:S01]  /*0db0*/  FFMA.FTZ R175, R239, R237, R174 ;  /* 0x000000edefaf7223 */ /* 0x000fe200000100ae */
[----:B------:R-:W-:Y:S01]  /*0dc0*/  SHF.L.U32 R251, R235, 0x10, RZ ;  /* 0x00000010ebfb7819 */ /* 0x000fe200000006ff */
[C---:B------:R-:W-:Y:S01]  /*0dd0*/  FMUL.FTZ R235, R194.reuse, R233 ;  /* 0x000000e9c2eb7220 */ /* 0x040fe20000410000 */
[----:B------:R-:W-:Y:S01]  /*0de0*/  FMUL.FTZ R232, R194, R247 ;  /* 0x000000f7c2e87220 */ /* 0x000fe20000410000 */
[----:B------:R-:W-:Y:S01]  /*0df0*/  FMUL.FTZ R233, R28, R245 ;  /* 0x000000f51ce97220 */ /* 0x000fe20000410000 */
[----:B------:R-:W-:Y:S01]  /*0e00*/  FADD.FTZ R172, R173, R234 ;  /* 0x000000eaadac7221 */ /* 0x000fe20000010000 */
[----:B------:R-:W-:Y:S01]  /*0e10*/  FFMA.FTZ R174, R236, R234, R175 ;  /* 0x000000eaecae7223 */ /* 0x000fe200000100af */
[C---:B------:R-:W-:Y:S01]  /*0e20*/  PRMT R226, R179.reuse, 0x7632, R226 ;  /* 0x00007632b3e27816 */ /* 0x040fe200000000e2 */
[----:B------:R-:W-:Y:S01]  /*0e30*/  FADD.FTZ R251, -R242, R251 ;  /* 0x000000fbf2fb7221 */ /* 0x000fe20000010100 */
[----:B------:R-:W-:Y:S01]  /*0e40*/  SHF.L.U32 R179, R179, 0x10, RZ ;  /* 0x00000010b3b37819 */ /* 0x000fe200000006ff */
        /* <DEDUP_REMOVED lines=24> */
.L_x_1416:
[----:B------:R-:W-:Y:S05]  /*0fd0*/  BSYNC.RECONVERGENT B2 ;  /* 0x0000000000027941 */ /* 0x000fea0003800200 */
.L_x_1415:
        /* <DEDUP_REMOVED lines=8> */
[----:B------:R-:W-:Y:S02]  /*1060*/  IADD3 R246, PT, PT, R246, 0x20, RZ ;  /* 0x00000020f6f67810 */ /* 0x000fe40007ffe0ff */
[C---:B--2---:R-:W-:Y:S02]  /*1070*/  PRMT R212, R172.reuse, 0x7632, R212 ;  /* 0x00007632acd47816 */ /* 0x044fe400000000d4 */
[----:B------:R-:W-:Y:S02]  /*1080*/  SHF.L.U32 R213, R172, 0x10, RZ ;  /* 0x00000010acd57819 */ /* 0x000fe400000006ff */
[C---:B------:R-:W-:Y:S02]  /*1090*/  PRMT R215, R173.reuse, 0x7632, R215 ;  /* 0x00007632add77816 */ /* 0x040fe400000000d7 */
[----:B------:R-:W-:Y:S01]  /*10a0*/  SHF.L.U32 R219, R173, 0x10, RZ ;  /* 0x00000010addb7819 */ /* 0x000fe200000006ff */
[----:B------:R-:W-:Y:S01]  /*10b0*/  FADD.FTZ R213, -R242, R213 ;  /* 0x000000d5f2d57221 */ /* 0x000fe20000010100 */
[----:B------:R-:W-:-:S02]  /*10c0*/  SHF.L.U32 R173, R212, 0x10, RZ ;  /* 0x00000010d4ad7819 */ /* 0x000fc400000006ff */
[----:B------:R-:W-:Y:S01]  /*10d0*/  SHF.L.U32 R221, R174, 0x10, RZ ;  /* 0x00000010aedd7819 */ /* 0x000fe200000006ff */
[----:B------:R-:W-:Y:S01]  /*10e0*/  FADD.FTZ R219, -R242, R219 ;  /* 0x000000dbf2db7221 */ /* 0x000fe20000010100 */
[C---:B------:R-:W-:Y:S01]  /*10f0*/  SHF.L.U32 R223, R175.reuse, 0x10, RZ ;  /* 0x00000010afdf7819 */ /* 0x040fe200000006ff */
[----:B-----5:R-:W-:Y:S01]  /*1100*/  FMUL.FTZ R227, R194, R213 ;  /* 0x000000d5c2e37220 */ /* 0x020fe20000410000 */
[----:B---3--:R-:W-:Y:S01]  /*1110*/  PRMT R222, R176, 0x7632, R222 ;  /* 0x00007632b0de7816 */ /* 0x008fe200000000de */
[----:B------:R-:W-:Y:S01]  /*1120*/  FADD.FTZ R173, -R242, R173 ;  /* 0x000000adf2ad7221 */ /* 0x000fe20000010100 */
[----:B------:R-:W-:Y:S01]  /*1130*/  SHF.L.U32 R225, R176, 0x10, RZ ;  /* 0x00000010b0e17819 */ /* 0x000fe200000006ff */
[----:B------:R-:W-:Y:S01]  /*1140*/  FADD.FTZ R221, -R242, R221 ;  /* 0x000000ddf2dd7221 */ /* 0x000fe20000010100 */
[----:B------:R-:W-:Y:S01]  /*1150*/  PRMT R249, R175, 0x7632, R249 ;  /* 0x00007632aff97816 */ /* 0x000fe200000000f9 */
[----:B------:R-:W-:Y:S01]  /*1160*/  FMUL.FTZ R224, R194, R173 ;  /* 0x000000adc2e07220 */ /* 0x000fe20000410000 */
[----:B------:R-:W-:Y:S01]  /*1170*/  PRMT R218, R177, 0x7632, R218 ;  /* 0x00007632b1da7816 */ /* 0x000fe200000000da */
[----:B------:R-:W-:Y:S01]  /*1180*/  FADD.FTZ R72, R72, R225 ;  /* 0x000000e148487221 */ /* 0x000fe20000010000 */
[----:B------:R-:W-:Y:S01]  /*1190*/  SHF.L.U32 R175, R215, 0x10, RZ ;  /* 0x00000010d7af7819 */ /* 0x000fe200000006ff */
[----:B------:R-:W-:Y:S01]  /*11a0*/  FADD.FTZ R215, -R242, R223 ;  /* 0x000000dff2d77221 */ /* 0x000fe20000010100 */
[----:B------:R-:W-:Y:S01]  /*11b0*/  SHF.L.U32 R177, R177, 0x10, RZ ;  /* 0x00000010b1b17819 */ /* 0x000fe200000006ff */
[----:B------:R-:W-:Y:S01]  /*11c0*/  FMUL.FTZ R223, R194, R219 ;  /* 0x000000dbc2df7220 */ /* 0x000fe20000410000 */
[----:B------:R-:W-:Y:S01]  /*11d0*/  SHF.L.U32 R222, R222, 0x10, RZ ;  /* 0x00000010dede7819 */ /* 0x000fe200000006ff */
[-C--:B------:R-:W-:Y:S01]  /*11e0*/  FFMA.FTZ R112, R227, R225.reuse, R112 ;  /* 0x000000e1e3707223 */ /* 0x080fe20000010070 */
[----:B------:R-:W-:Y:S01]  /*11f0*/  FMUL.FTZ R225, R32, R225 ;  /* 0x000000e120e17220 */ /* 0x000fe20000410000 */
[----:B------:R-:W-:Y:S01]  /*1200*/  FMUL.FTZ R219, R194, R221 ;  /* 0x000000ddc2db7220 */ /* 0x000fe20000410000 */
[----:B------:R-:W-:Y:S01]  /*1210*/  PRMT R247, R174, 0x7632, R247 ;  /* 0x00007632aef77816 */ /* 0x000fe200000000f7 */
[----:B------:R-:W-:Y:S01]  /*1220*/  FADD.FTZ R74, R74, R177 ;  /* 0x000000b14a4a7221 */ /* 0x000fe20000010000 */
[-C--:B------:R-:W-:Y:S01]  /*1230*/  FFMA.FTZ R114, R223, R177.reuse, R114 ;  /* 0x000000b1df727223 */ /* 0x080fe20000010072 */
[----:B------:R-:W-:Y:S01]  /*1240*/  FMUL.FTZ R221, R34, R177 ;  /* 0x000000b122dd7220 */ /* 0x000fe20000410000 */
[----:B------:R-:W-:Y:S01]  /*1250*/  FADD.FTZ R177, -R242, R175 ;  /* 0x000000aff2b17221 */ /* 0x000fe20000010100 */
[----:B------:R-:W-:Y:S01]  /*1260*/  FADD.FTZ R73, R73, R222 ;  /* 0x000000de49497221 */ /* 0x000fe20000010000 */
[-C--:B------:R-:W-:Y:S01]  /*1270*/  FFMA.FTZ R113, R224, R222.reuse, R113 ;  /* 0x000000dee0717223 */ /* 0x080fe20000010071 */
[----:B------:R-:W-:Y:S01]  /*1280*/  FADD.FTZ R245, R245, R225 ;  /* 0x000000e1f5f57221 */ /* 0x000fe20000010000 */
[----:B------:R-:W-:Y:S01]  /*1290*/  FMUL.FTZ R222, R33, R222 ;  /* 0x000000de21de7220 */ /* 0x000fe20000410000 */
[----:B------:R-:W-:Y:S01]  /*12a0*/  FFMA.FTZ R175, R227, R225, R244 ;  /* 0x000000e1e3af7223 */ /* 0x000fe200000100f4 */
[----:B------:R-:W-:Y:S01]  /*12b0*/  SHF.L.U32 R247, R247, 0x10, RZ ;  /* 0x00000010f7f77819 */ /* 0x000fe200000006ff */
[----:B------:R-:W-:Y:S01]  /*12c0*/  FMUL.FTZ R220, R194, R177 ;  /* 0x000000b1c2dc7220 */ /* 0x000fe20000410000 */
[----:B------:R-:W-:Y:S01]  /*12d0*/  SHF.L.U32 R218, R218, 0x10, RZ ;  /* 0x00000010dada7819 */ /* 0x000fe200000006ff */
[----:B------:R-:W-:Y:S01]  /*12e0*/  FADD.FTZ R172, R245, R222 ;  /* 0x000000def5ac7221 */ /* 0x000fe20000010000 */
[----:B------:R-:W-:Y:S01]  /*12f0*/  FFMA.FTZ R174, R224, R222, R175 ;  /* 0x000000dee0ae7223 */ /* 0x000fe200000100af */
[----:B------:R-:W-:Y:S01]  /*1300*/  PRMT R214, R178, 0x7632, R214 ;  /* 0x00007632b2d67816 */ /* 0x000fe200000000d6 */
        /* <DEDUP_REMOVED lines=30> */
[-C--:B------:R-:W-:Y:S01]  /*14f0*/  FFMA.FTZ R119, R212, R210.reuse, R119 ;  /* 0x000000d2d4777223 */ /* 0x080fe20000010077 */
[----:B------:R-:W-:Y:S01]  /*1500*/  FMUL.FTZ R210, R39, R210 ;  /* 0x000000d227d27220 */ /* 0x000fe20000410000 */
[----:B------:R-:W-:Y:S01]  /*1510*/  FADD.FTZ R245, R172, R213 ;  /* 0x000000d5acf57221 */ /* 0x000fe20000010000 */
[C---:B------:R-:W-:Y:S01]  /*1520*/  FFMA.FTZ R173, R215.reuse, R213, R174 ;  /* 0x000000d5d7ad7223 */ /* 0x040fe200000100ae */
[----:B------:R-:W-:Y:S01]  /*1530*/  FADD.FTZ R78, R78, R179 ;  /* 0x000000b34e4e7221 */ /* 0x000fe20000010000 */
[----:B------:R-:W-:Y:S01]  /*1540*/  FFMA.FTZ R118, R215, R179, R118 ;  /* 0x000000b3d7767223 */ /* 0x000fe20000010076 */
[----:B------:R-:W-:Y:S01]  /*1550*/  FADD.FTZ R245, R245, R210 ;  /* 0x000000d2f5f57221 */ /* 0x000fe20000010000 */
[----:B------:R-:W-:-:S07]  /*1560*/  FFMA.FTZ R244, R212, R210, R173 ;  /* 0x000000d2d4f47223 */ /* 0x000fce00000100ad */
.L_x_1418:
[----:B------:R-:W-:Y:S05]  /*1570*/  BSYNC.RECONVERGENT B2 ;  /* 0x0000000000027941 */ /* 0x000fea0003800200 */
.L_x_1417:
        /* <DEDUP_REMOVED lines=15> */
[----:B---3--:R-:W-:Y:S01]  /*1670*/  PRMT R206, R176, 0x7632, R206 ;  /* 0x00007632b0ce7816 */ /* 0x008fe200000000ce */
[----:B------:R-:W-:Y:S01]  /*1680*/  FADD.FTZ R199, -R242, R199 ;  /* 0x000000c7f2c77221 */ /* 0x000fe20000010100 */
[----:B------:R-:W-:Y:S01]  /*1690*/  SHF.L.U32 R209, R176, 0x10, RZ ;  /* 0x00000010b0d17819 */ /* 0x000fe200000006ff */
[----:B-----5:R-:W-:Y:S01]  /*16a0*/  FMUL.FTZ R211, R194, R197 ;  /* 0x000000c5c2d37220 */ /* 0x020fe20000410000 */
[----:B------:R-:W-:Y:S01]  /*16b0*/  FADD.FTZ R173, -R242, R173 ;  /* 0x000000adf2ad7221 */ /* 0x000fe20000010100 */
[----:B------:R-:W-:Y:S01]  /*16c0*/  SHF.L.U32 R205, R175, 0x10, RZ ;  /* 0x00000010afcd7819 */ /* 0x000fe200000006ff */
[----:B------:R-:W-:Y:S01]  /*16d0*/  FMUL.FTZ R207, R194, R199 ;  /* 0x000000c7c2cf7220 */ /* 0x000fe20000410000 */
[----:B------:R-:W-:Y:S01]  /*16e0*/  PRMT R202, R177, 0x7632, R202 ;  /* 0x00007632b1ca7816 */ /* 0x000fe200000000ca */
[----:B------:R-:W-:Y:S01]  /*16f0*/  FADD.FTZ R120, R120, R209 ;  /* 0x000000d178787221 */ /* 0x000fe20000010000 */
[----:B------:R-:W-:Y:S01]  /*1700*/  PRMT R247, R175, 0x7632, R247 ;  /* 0x00007632aff77816 */ /* 0x000fe200000000f7 */
[----:B------:R-:W-:Y:S01]  /*1710*/  FFMA.FTZ R80, R211, R209, R80 ;  /* 0x000000d1d3507223 */ /* 0x000fe20000010050 */
[----:B------:R-:W-:Y:S01]  /*1720*/  SHF.L.U32 R177, R177, 0x10, RZ ;  /* 0x00000010b1b17819 */ /* 0x000fe200000006ff */
[----:B------:R-:W-:Y:S01]  /*1730*/  FMUL.FTZ R208, R194, R173 ;  /* 0x000000adc2d07220 */ /* 0x000fe20000410000 */
[----:B------:R-:W-:Y:S01]  /*1740*/  SHF.L.U32 R175, R196, 0x10, RZ ;  /* 0x00000010c4af7819 */ /* 0x000fe200000006ff */
[----:B------:R-:W-:Y:S01]  /*1750*/  FMUL.FTZ R209, R40, R209 ;  /* 0x000000d128d17220 */ /* 0x000fe20000410000 */
[----:B------:R-:W-:Y:S01]  /*1760*/  SHF.L.U32 R206, R206, 0x10, RZ ;  /* 0x00000010cece7819 */ /* 0x000fe200000006ff */
[----:B------:R-:W-:Y:S01]  /*1770*/  FADD.FTZ R249, -R242, R205 ;  /* 0x000000cdf2f97221 */ /* 0x000fe20000010100 */
[----:B------:R-:W-:Y:S01]  /*1780*/  PRMT R200, R174, 0x7632, R200 ;  /* 0x00007632aec87816 */ /* 0x000fe200000000c8 */
[----:B------:R-:W-:Y:S01]  /*1790*/  FADD.FTZ R122, R122, R177 ;  /* 0x000000b17a7a7221 */ /* 0x000fe20000010000 */
[----:B------:R-:W-:Y:S01]  /*17a0*/  SHF.L.U32 R203, R174, 0x10, RZ ;  /* 0x00000010aecb7819 */ /* 0x000fe200000006ff */
        /* <DEDUP_REMOVED lines=9> */
[----:B------:R-:W-:Y:S01]  /*1840*/  FADD.FTZ R203, -R242, R203 ;  /* 0x000000cbf2cb7221 */ /* 0x000fe20000010100 */
[----:B------:R-:W-:Y:S01]  /*1850*/  SHF.L.U32 R202, R202, 0x10, RZ ;  /* 0x00000010caca7819 */ /* 0x000fe200000006ff */
[----:B------:R-:W-:Y:S01]  /*1860*/  FMUL.FTZ R204, R194, R177 ;  /* 0x000000b1c2cc7220 */ /* 0x000fe20000410000 */
[----:B------:R-:W-:Y:S01]  /*1870*/  FADD.FTZ R174, R245, R206 ;  /* 0x000000cef5ae7221 */ /* 0x000fe20000010000 */
[----:B------:R-:W-:Y:S01]  /*1880*/  FFMA.FTZ R176, R208, R206, R175 ;  /* 0x000000ced0b07223 */ /* 0x000fe200000100af */
[----:B------:R-:W-:Y:S01]  /*1890*/  PRMT R198, R178, 0x7632, R198 ;  /* 0x00007632b2c67816 */ /* 0x000fe200000000c6 */
[----:B------:R-:W-:Y:S01]  /*18a0*/  FMUL.FTZ R203, R194, R203 ;  /* 0x000000cbc2cb7220 */ /* 0x000fe20000410000 */
[----:B------:R-:W-:Y:S01]  /*18b0*/  SHF.L.U32 R201, R178, 0x10, RZ ;  /* 0x00000010b2c97819 */ /* 0x000fe200000006ff */
[----:B------:R-:W-:Y:S01]  /*18c0*/  FADD.FTZ R195, -R242, R195 ;  /* 0x000000c3f2c37221 */ /* 0x000fe20000010100 */
[----:B------:R-:W-:Y:S01]  /*18d0*/  FADD.FTZ R123, R123, R202 ;  /* 0x000000ca7b7b7221 */ /* 0x000fe20000010000 */
[-C--:B------:R-:W-:Y:S01]  /*18e0*/  FFMA.FTZ R83, R204, R202.reuse, R83 ;  /* 0x000000cacc537223 */ /* 0x080fe20000010053 */
[----:B------:R-:W-:Y:S01]  /*18f0*/  FMUL.FTZ R202, R43, R202 ;  /* 0x000000ca2bca7220 */ /* 0x000fe20000410000 */
[----:B------:R-:W-:Y:S01]  /*1900*/  FADD.FTZ R175, R174, R205 ;  /* 0x000000cdaeaf7221 */ /* 0x000fe20000010000 */
[----:B------:R-:W-:Y:S01]  /*1910*/  FFMA.FTZ R177, R207, R205, R176 ;  /* 0x000000cdcfb17223 */ /* 0x000fe200000100b0 */
[----:B------:R-:W-:Y:S01]  /*1920*/  SHF.L.U32 R198, R198, 0x10, RZ ;  /* 0x00000010c6c67819 */ /* 0x000fe200000006ff */
[----:B------:R-:W-:Y:S01]  /*1930*/  FADD.FTZ R124, R124, R201 ;  /* 0x000000c97c7c7221 */ /* 0x000fe20000010000 */
[----:B------:R-:W-:Y:S01]  /*1940*/  FFMA.FTZ R84, R203, R201, R84 ;  /* 0x000000c9cb547223 */ /* 0x000fe20000010054 */
[----:B------:R-:W-:Y:S01]  /*1950*/  FMUL.FTZ R200, R194, R195 ;  /* 0x000000c3c2c87220 */ /* 0x000fe20000410000 */
[----:B------:R-:W-:Y:S01]  /*1960*/  FMUL.FTZ R201, R44, R201 ;  /* 0x000000c92cc97220 */ /* 0x000fe20000410000 */
[----:B------:R-:W-:Y:S01]  /*1970*/  FADD.FTZ R174, R175, R202 ;  /* 0x000000caafae7221 */ /* 0x000fe20000010000 */
[----:B------:R-:W-:Y:S01]  /*1980*/  FFMA.FTZ R176, R204, R202, R177 ;  /* 0x000000caccb07223 */ /* 0x000fe200000100b1 */
[----:B------:R-:W-:Y:S01]  /*1990*/  PRMT R172, R179, 0x7632, R172 ;  /* 0x00007632b3ac7816 */ /* 0x000fe200000000ac */
[----:B------:R-:W-:Y:S01]  /*19a0*/  FADD.FTZ R125, R125, R198 ;  /* 0x000000c67d7d7221 */ /* 0x000fe20000010000 */
[----:B------:R-:W-:Y:S01]  /*19b0*/  SHF.L.U32 R247, R247, 0x10, RZ ;  /* 0x00000010f7f77819 */ /* 0x000fe200000006ff */
[-C--:B------:R-:W-:Y:S01]  /*19c0*/  FFMA.FTZ R85, R200, R198.reuse, R85 ;  /* 0x000000c6c8557223 */ /* 0x080fe20000010055 */
        /* <DEDUP_REMOVED lines=17> */
[----:B------:R-:W-:Y:S01]  /*1ae0*/  FFMA.FTZ R87, R196, R172, R87 ;  /* 0x000000acc4577223 */ /* 0x000fe20000010057 */
[----:B------:R-:W-:Y:S01]  /*1af0*/  FADD.FTZ R245, R174, R195 ;  /* 0x000000c3aef57221 */ /* 0x000fe20000010000 */
[----:B------:R-:W-:-:S07]  /*1b00*/  FFMA.FTZ R244, R196, R195, R173 ;  /* 0x000000c3c4f47223 */ /* 0x000fce00000100ad */
.L_x_1420:
[----:B------:R-:W-:Y:S05]  /*1b10*/  BSYNC.RECONVERGENT B2 ;  /* 0x0000000000027941 */ /* 0x000fea0003800200 */
.L_x_1419:
        /* <DEDUP_REMOVED lines=11> */
[----:B------:R-:W-:Y:S01]  /*1bd0*/  SHF.L.U32 R175, R10, 0x10, RZ ;  /* 0x000000100aaf7819 */ /* 0x000fe200000006ff */
[C---:B------:R-:W-:Y:S01]  /*1be0*/  FADD.FTZ R7, -R242.reuse, R7 ;  /* 0x00000007f2077221 */ /* 0x040fe20000010100 */
[C---:B------:R-:W-:Y:S02]  /*1bf0*/  SHF.L.U32 R173, R9.reuse, 0x10, RZ ;  /* 0x0000001009ad7819 */ /* 0x040fe400000006ff */
[----:B------:R-:W-:Y:S01]  /*1c00*/  PRMT R17, R9, 0x7632, R17 ;  /* 0x0000763209117816 */ /* 0x000fe20000000011 */
[C---:B------:R-:W-:Y:S01]  /*1c10*/  FADD.FTZ R179, -R242.reuse, R175 ;  /* 0x000000aff2b37221 */ /* 0x040fe20000010100 */
[C---:B---3--:R-:W-:Y:S01]  /*1c20*/  PRMT R18, R13.reuse, 0x7632, R18 ;  /* 0x000076320d127816 */ /* 0x048fe20000000012 */
[----:B------:R-:W-:Y:S01]  /*1c30*/  FADD.FTZ R177, -R242, R173 ;  /* 0x000000adf2b17221 */ /* 0x000fe20000010100 */
[----:B------:R-:W-:-:S02]  /*1c40*/  SHF.L.U32 R19, R13, 0x10, RZ ;  /* 0x000000100d137819 */ /* 0x000fc400000006ff */
[----:B------:R-:W-:Y:S02]  /*1c50*/  PRMT R6, R10, 0x7632, R6 ;  /* 0x000076320a067816 */ /* 0x000fe40000000006 */
[----:B------:R-:W-:Y:S01]  /*1c60*/  SHF.L.U32 R9, R12, 0x10, RZ ;  /* 0x000000100c097819 */ /* 0x000fe200000006ff */
[----:B------:R-:W-:Y:S01]  /*1c70*/  FMUL.FTZ R8, R50, R19 ;  /* 0x0000001332087220 */ /* 0x000fe20000410000 */
[----:B------:R-:W-:Y:S01]  /*1c80*/  SHF.L.U32 R13, R5, 0x10, RZ ;  /* 0x00000010050d7819 */ /* 0x000fe200000006ff */
[----:B-----5:R-:W-:Y:S01]  /*1c90*/  FMUL.FTZ R5, R194, R7 ;  /* 0x00000007c2057220 */ /* 0x020fe20000410000 */
[C---:B------:R-:W-:Y:S01]  /*1ca0*/  SHF.L.U32 R247, R11.reuse, 0x10, RZ ;  /* 0x000000100bf77819 */ /* 0x040fe200000006ff */
[----:B------:R-:W-:Y:S01]  /*1cb0*/  FADD.FTZ R128, R128, R9 ;  /* 0x0000000980807221 */ /* 0x000fe20000010000 */
[----:B------:R-:W-:Y:S01]  /*1cc0*/  PRMT R10, R11, 0x7632, R10 ;  /* 0x000076320b0a7816 */ /* 0x000fe2000000000a */
[-C--:B------:R-:W-:Y:S01]  /*1cd0*/  FFMA.FTZ R88, R5, R9.reuse, R88 ;  /* 0x0000000905587223 */ /* 0x080fe20000010058 */
[----:B------:R-:W-:Y:S01]  /*1ce0*/  SHF.L.U32 R173, R6, 0x10, RZ ;  /* 0x0000001006ad7819 */ /* 0x000fe200000006ff */
[----:B------:R-:W-:Y:S01]  /*1cf0*/  FMUL.FTZ R6, R48, R9 ;  /* 0x0000000930067220 */ /* 0x000fe20000410000 */
[----:B------:R-:W-:Y:S01]  /*1d00*/  SHF.L.U32 R11, R14, 0x10, RZ ;  /* 0x000000100e0b7819 */ /* 0x000fe200000006ff */
[----:B------:R-:W-:Y:S01]  /*1d10*/  FMUL.FTZ R9, R194, R179 ;  /* 0x000000b3c2097220 */ /* 0x000fe20000410000 */
[----:B------:R-:W-:Y:S01]  /*1d20*/  PRMT R16, R12, 0x7632, R16 ;  /* 0x000076320c107816 */ /* 0x000fe20000000010 */
[C---:B------:R-:W-:Y:S01]  /*1d30*/  FADD.FTZ R247, -R242.reuse, R247 ;  /* 0x000000f7f2f77221 */ /* 0x040fe20000010100 */
[----:B------:R-:W-:Y:S01]  /*1d40*/  PRMT R172, R15, 0x7632, R172 ;  /* 0x000076320fac7816 */ /* 0x000fe200000000ac */
[----:B------:R-:W-:Y:S01]  /*1d50*/  FADD.FTZ R13, -R242, R13 ;  /* 0x0000000df20d7221 */ /* 0x000fe20000010100 */
[----:B------:R-:W-:Y:S01]  /*1d60*/  SHF.L.U32 R17, R17, 0x10, RZ ;  /* 0x0000001011117819 */ /* 0x000fe200000006ff */
[----:B------:R-:W-:Y:S01]  /*1d70*/  FADD.FTZ R132, R132, R11 ;  /* 0x0000000b84847221 */ /* 0x000fe20000010000 */
[----:B------:R-:W-:Y:S01]  /*1d80*/  SHF.L.U32 R175, R10, 0x10, RZ ;  /* 0x000000100aaf7819 */ /* 0x000fe200000006ff */
[-C--:B------:R-:W-:Y:S01]  /*1d90*/  FFMA.FTZ R92, R9, R11.reuse, R92 ;  /* 0x0000000b095c7223 */ /* 0x080fe2000001005c */
[----:B------:R-:W-:Y:S01]  /*1da0*/  SHF.L.U32 R15, R15, 0x10, RZ ;  /* 0x000000100f0f7819 */ /* 0x000fe200000006ff */
[----:B------:R-:W-:Y:S01]  /*1db0*/  FMUL.FTZ R10, R52, R11 ;  /* 0x0000000b340a7220 */ /* 0x000fe20000410000 */
[----:B------:R-:W-:Y:S01]  /*1dc0*/  SHF.L.U32 R16, R16, 0x10, RZ ;  /* 0x0000001010107819 */ /* 0x000fe200000006ff */
[----:B------:R-:W-:Y:S01]  /*1dd0*/  FMUL.FTZ R11, R194, R247 ;  /* 0x000000f7c20b7220 */ /* 0x000fe20000410000 */
[----:B------:R-:W-:Y:S01]  /*1de0*/  PRMT R20, R14, 0x7632, R20 ;  /* 0x000076320e147816 */ /* 0x000fe20000000014 */
[----:B------:R-:W-:Y:S01]  /*1df0*/  FMUL.FTZ R14, R194, R13 ;  /* 0x0000000dc20e7220 */ /* 0x000fe20000410000 */
[----:B------:R-:W-:Y:S01]  /*1e00*/  FADD.FTZ R17, -R242, R17 ;  /* 0x00000011f2117221 */ /* 0x000fe20000010100 */
[----:B------:R-:W-:Y:S01]  /*1e10*/  FADD.FTZ R134, R134, R15 ;  /* 0x0000000f86867221 */ /* 0x000fe20000010000 */
[-C--:B------:R-:W-:Y:S01]  /*1e20*/  FFMA.FTZ R94, R11, R15.reuse, R94 ;  /* 0x0000000f0b5e7223 */ /* 0x080fe2000001005e */
[----:B------:R-:W-:Y:S01]  /*1e30*/  FMUL.FTZ R12, R54, R15 ;  /* 0x0000000f360c7220 */ /* 0x000fe20000410000 */
[----:B------:R-:W-:Y:S01]  /*1e40*/  FADD.FTZ R174, R245, R6 ;  /* 0x00000006f5ae7221 */ /* 0x000fe20000010000 */
[----:B------:R-:W-:Y:S01]  /*1e50*/  FMUL.FTZ R13, R49, R16 ;  /* 0x00000010310d7220 */ /* 0x000fe20000410000 */
[----:B------:R-:W-:Y:S01]  /*1e60*/  FFMA.FTZ R15, R5, R6, R244 ;  /* 0x00000006050f7223 */ /* 0x000fe200000100f4 */
[----:B------:R-:W-:Y:S01]  /*1e70*/  FADD.FTZ R129, R129, R16 ;  /* 0x0000001081817221 */ /* 0x000fe20000010000 */
[----:B------:R-:W-:Y:S01]  /*1e80*/  FFMA.FTZ R89, R14, R16, R89 ;  /* 0x000000100e597223 */ /* 0x000fe20000010059 */
[----:B------:R-:W-:Y:S01]  /*1e90*/  SHF.L.U32 R18, R18, 0x10, RZ ;  /* 0x0000001012127819 */ /* 0x000fe200000006ff */
[----:B------:R-:W-:Y:S01]  /*1ea0*/  FMUL.FTZ R16, R194, R17 ;  /* 0x00000011c2107220 */ /* 0x000fe20000410000 */
[----:B------:R-:W-:Y:S01]  /*1eb0*/  FADD.FTZ R17, R174, R13 ;  /* 0x0000000dae117221 */ /* 0x000fe20000010000 */
[----:B------:R-:W-:Y:S01]  /*1ec0*/  FMUL.FTZ R7, R194, R177 ;  /* 0x000000b1c2077220 */ /* 0x000fe20000410000 */
[----:B------:R-:W-:Y:S01]  /*1ed0*/  FFMA.FTZ R174, R14, R13, R15 ;  /* 0x0000000d0eae7223 */ /* 0x000fe2000001000f */
[----:B------:R-:W-:Y:S01]  /*1ee0*/  FADD.FTZ R173, -R242, R173 ;  /* 0x000000adf2ad7221 */ /* 0x000fe20000010100 */
        /* <DEDUP_REMOVED lines=8> */
[----:B------:R-:W-:Y:S01]  /*1f70*/  FFMA.FTZ R174, R16, R15, R17 ;  /* 0x0000000f10ae7223 */ /* 0x000fe20000010011 */
[----:B------:R-:W-:Y:S01]  /*1f80*/  FADD.FTZ R130, R130, R19 ;  /* 0x0000001382827221 */ /* 0x000fe20000010000 */
[----:B------:R-:W-:Y:S01]  /*1f90*/  FFMA.FTZ R90, R7, R19, R90 ;  /* 0x00000013075a7223 */ /* 0x000fe2000001005a */
[----:B------:R-:W-:Y:S01]  /*1fa0*/  FADD.FTZ R19, -R242, R175 ;  /* 0x000000aff2137221 */ /* 0x000fe20000010100 */
[----:B------:R-:W-:Y:S01]  /*1fb0*/  FADD.FTZ R176, R173, R10 ;  /* 0x0000000aadb07221 */ /* 0x000fe20000010000 */
[----:B------:R-:W-:Y:S01]  /*1fc0*/  FMUL.FTZ R17, R53, R20 ;  /* 0x0000001435117220 */ /* 0x000fe20000410000 */
[----:B------:R-:W-:Y:S01]  /*1fd0*/  FFMA.FTZ R173, R9, R10, R174 ;  /* 0x0000000a09ad7223 */ /* 0x000fe200000100ae */
[----:B------:R-:W-:Y:S01]  /*1fe0*/  SHF.L.U32 R172, R172, 0x10, RZ ;  /* 0x00000010acac7819 */ /* 0x000fe200000006ff */
[----:B------:R-:W-:Y:S01]  /*1ff0*/  FADD.FTZ R133, R133, R20 ;  /* 0x0000001485857221 */ /* 0x000fe20000010000 */
[----:B------:R-:W-:Y:S01]  /*2000*/  FFMA.FTZ R93, R18, R20, R93 ;  /* 0x00000014125d7223 */ /* 0x000fe2000001005d */
[----:B------:R-:W-:Y:S01]  /*2010*/  FMUL.FTZ R20, R194, R19 ;  /* 0x00000013c2147220 */ /* 0x000fe20000410000 */
[----:B------:R-:W-:Y:S01]  /*2020*/  FADD.FTZ R175, R176, R17 ;  /* 0x00000011b0af7221 */ /* 0x000fe20000010000 */
[----:B------:R-:W-:Y:S01]  /*2030*/  FFMA.FTZ R174, R18, R17, R173 ;  /* 0x0000001112ae7223 */ /* 0x000fe200000100ad */
[----:B------:R-:W-:Y:S01]  /*2040*/  FADD.FTZ R135, R135, R172 ;  /* 0x000000ac87877221 */ /* 0x000fe20000010000 */
[-C--:B------:R-:W-:Y:S01]  /*2050*/  FFMA.FTZ R95, R20, R172.reuse, R95 ;  /* 0x000000ac145f7223 */ /* 0x080fe2000001005f */
[----:B------:R-:W-:Y:S01]  /*2060*/  FMUL.FTZ R19, R55, R172 ;  /* 0x000000ac37137220 */ /* 0x000fe20000410000 */
[----:B------:R-:W-:Y:S01]  /*2070*/  FADD.FTZ R172, R175, R12 ;  /* 0x0000000cafac7221 */ /* 0x000fe20000010000 */
[----:B------:R-:W-:-:S03]  /*2080*/  FFMA.FTZ R173, R11, R12, R174 ;  /* 0x0000000c0bad7223 */ /* 0x000fc600000100ae */
[----:B------:R-:W-:Y:S01]  /*2090*/  FADD.FTZ R245, R172, R19 ;  /* 0x00000013acf57221 */ /* 0x000fe20000010000 */
[----:B------:R-:W-:-:S07]  /*20a0*/  FFMA.FTZ R244, R20, R19, R173 ;  /* 0x0000001314f47223 */ /* 0x000fce00000100ad */
.L_x_1422:
[----:B------:R-:W-:Y:S05]  /*20b0*/  BSYNC.RECONVERGENT B2 ;  /* 0x0000000000027941 */ /* 0x000fea0003800200 */
.L_x_1421:
[----:B------:R-:W-:Y:S05]  /*20c0*/  @!P5 BRA `(.L_x_1423) ;  /* 0x0000002000b0d947 */ /* 0x000fea0003800000 */
[----:B------:R-:W0:Y:S08]  /*20d0*/  LDC.64 R172, c[0x0][0x3a8] ;  /* 0x0000ea00ffac7b82 */ /* 0x000e300000000a00 */
[----:B------:R-:W1:Y:S01]  /*20e0*/  LDC.64 R22, c[0x0][0x428] ;  /* 0x00010a00ff167b82 */ /* 0x000e620000000a00 */
[----:B0-----:R-:W-:-:S06]  /*20f0*/  IMAD.WIDE.U32 R176, R246, 0x10, R172 ;  /* 0x00000010f6b07825 */ /* 0x001fcc00078e00ac */
[----:B------:R-:W2:Y:S01]  /*2100*/  LDG.E.128 R176, desc[UR10][R176.64] ;  /* 0x0000000ab0b07981 */ /* 0x000ea2000c1e1d00 */
[----:B-1----:R-:W-:-:S05]  /*2110*/  IMAD.WIDE.U32 R22, R246, 0x10, R22 ;  /* 0x00000010f6167825 */ /* 0x002fca00078e0016 */
[----:B------:R0:W3:Y:S01]  /*2120*/  LDG.E.128 R172, desc[UR10][R22.64] ;  /* 0x0000000a16ac7981 */ /* 0x0000e2000c1e1d00 */
[----:B--2---:R-:W-:Y:S02]  /*2130*/  SHF.L.U32 R183, R177, 0x10, RZ ;  /* 0x00000010b1b77819 */ /* 0x004fe400000006ff */
[C---:B------:R-:W-:Y:S02]  /*2140*/  SHF.L.U32 R191, R179.reuse, 0x10, RZ ;  /* 0x00000010b3bf7819 */ /* 0x040fe400000006ff */
[----:B------:R-:W-:Y:S01]  /*2150*/  PRMT R21, R176, 0x7632, R21 ;  /* 0x00007632b0157816 */ /* 0x000fe20000000015 */
[----:B0-----:R-:W-:Y:S01]  /*2160*/  FADD.FTZ R23, -R242, R183 ;  /* 0x000000b7f2177221 */ /* 0x001fe20000010100 */
[----:B------:R-:W-:Y:S01]  /*2170*/  SHF.L.U32 R181, R176, 0x10, RZ ;  /* 0x00000010b0b57819 */ /* 0x000fe200000006ff */
[----:B------:R-:W-:Y:S01]  /*2180*/  FADD.FTZ R183, -R242, R191 ;  /* 0x000000bff2b77221 */ /* 0x000fe20000010100 */
[----:B------:R-:W-:Y:S01]  /*2190*/  PRMT R182, R178, 0x7632, R182 ;  /* 0x00007632b2b67816 */ /* 0x000fe200000000b6 */
[----:B-----5:R-:W-:Y:S01]  /*21a0*/  FMUL.FTZ R23, R194, R23 ;  /* 0x00000017c2177220 */ /* 0x020fe20000410000 */
[----:B------:R-:W-:Y:S01]  /*21b0*/  SHF.L.U32 R185, R178, 0x10, RZ ;  /* 0x00000010b2b97819 */ /* 0x000fe200000006ff */
[----:B------:R-:W-:Y:S01]  /*21c0*/  FADD.FTZ R189, -R242, R181 ;  /* 0x000000b5f2bd7221 */ /* 0x000fe20000010100 */
[----:B------:R-:W-:Y:S01]  /*21d0*/  PRMT R178, R179, 0x7632, R178 ;  /* 0x00007632b3b27816 */ /* 0x000fe200000000b2 */
[----:B------:R-:W-:Y:S01]  /*21e0*/  FMUL.FTZ R183, R194, R183 ;  /* 0x000000b7c2b77220 */ /* 0x000fe20000410000 */
[----:B------:R-:W-:Y:S01]  /*21f0*/  SHF.L.U32 R21, R21, 0x10, RZ ;  /* 0x0000001015157819 */ /* 0x000fe200000006ff */
[----:B------:R-:W-:Y:S01]  /*2200*/  FADD.FTZ R181, -R242, R185 ;  /* 0x000000b9f2b57221 */ /* 0x000fe20000010100 */
[----:B---3--:R-:W-:-:S02]  /*2210*/  PRMT R22, R172, 0x7632, R22 ;  /* 0x00007632ac167816 */ /* 0x008fc40000000016 */
[----:B------:R-:W-:Y:S01]  /*2220*/  SHF.L.U32 R191, R172, 0x10, RZ ;  /* 0x00000010acbf7819 */ /* 0x000fe200000006ff */
[----:B------:R-:W-:Y:S01]  /*2230*/  FADD.FTZ R185, -R242, R21 ;  /* 0x00000015f2b97221 */ /* 0x000fe20000010100 */
[----:B------:R-:W-:Y:S01]  /*2240*/  PRMT R180, R177, 0x7632, R180 ;  /* 0x00007632b1b47816 */ /* 0x000fe200000000b4 */
[C---:B------:R-:W-:Y:S01]  /*2250*/  FMUL.FTZ R21, R194.reuse, R189 ;  /* 0x000000bdc2157220 */ /* 0x040fe20000410000 */
[----:B------:R-:W-:Y:S01]  /*2260*/  PRMT R172, R173, 0x7632, R172 ;  /* 0x00007632adac7816 */ /* 0x000fe200000000ac */
[----:B------:R-:W-:Y:S01]  /*2270*/  FMUL.FTZ R181, R194, R181 ;  /* 0x000000b5c2b57220 */ /* 0x000fe20000410000 */
[----:B------:R-:W-:Y:S01]  /*2280*/  SHF.L.U32 R177, R178, 0x10, RZ ;  /* 0x00000010b2b17819 */ /* 0x000fe200000006ff */
[----:B------:R-:W-:Y:S01]  /*2290*/  FADD.FTZ R136, R136, R191 ;  /* 0x000000bf88887221 */ /* 0x000fe20000010000 */
[----:B------:R-:W-:Y:S01]  /*22a0*/  PRMT R184, R175, 0x7632, R184 ;  /* 0x00007632afb87816 */ /* 0x000fe200000000b8 */
[----:B------:R-:W-:Y:S01]  /*22b0*/  FFMA.FTZ R96, R21, R191, R96 ;  /* 0x000000bf15607223 */ /* 0x000fe20000010060 */
[----:B------:R-:W-:Y:S01]  /*22c0*/  SHF.L.U32 R173, R173, 0x10, RZ ;  /* 0x00000010adad7819 */ /* 0x000fe200000006ff */
[----:B------:R-:W-:Y:S01]  /*22d0*/  FADD.FTZ R177, -R242, R177 ;  /* 0x000000b1f2b17221 */ /* 0x000fe20000010100 */
[----:B------:R-:W-:-:S02]  /*22e0*/  PRMT R176, R174, 0x7632, R176 ;  /* 0x00007632aeb07816 */ /* 0x000fc400000000b0 */
[----:B------:R-:W-:Y:S01]  /*22f0*/  SHF.L.U32 R178, R22, 0x10, RZ ;  /* 0x0000001016b27819 */ /* 0x000fe200000006ff */
[----:B------:R-:W-:Y:S01]  /*2300*/  FMUL.FTZ R22, R56, R191 ;  /* 0x000000bf38167220 */ /* 0x000fe20000410000 */
[----:B------:R-:W-:Y:S01]  /*2310*/  SHF.L.U32 R187, R180, 0x10, RZ ;  /* 0x00000010b4bb7819 */ /* 0x000fe200000006ff */
[----:B------:R-:W-:Y:S01]  /*2320*/  FADD.FTZ R138, R138, R173 ;  /* 0x000000ad8a8a7221 */ /* 0x000fe20000010000 */
[----:B------:R-:W-:Y:S01]  /*2330*/  SHF.L.U32 R190, R172, 0x10, RZ ;  /* 0x00000010acbe7819 */ /* 0x000fe200000006ff */
[-C--:B------:R-:W-:Y:S01]  /*2340*/  FFMA.FTZ R98, R23, R173.reuse, R98 ;  /* 0x000000ad17627223 */ /* 0x080fe20000010062 */
[----:B------:R-:W-:Y:S01]  /*2350*/  SHF.L.U32 R247, R174, 0x10, RZ ;  /* 0x00000010aef77819 */ /* 0x000fe200000006ff */
[----:B------:R-:W-:Y:S01]  /*2360*/  FMUL.FTZ R180, R58, R173 ;  /* 0x000000ad3ab47220 */ /* 0x000fe20000410000 */
[----:B------:R-:W-:Y:S01]  /*2370*/  SHF.L.U32 R175, R175, 0x10, RZ ;  /* 0x00000010afaf7819 */ /* 0x000fe200000006ff */
[----:B------:R-:W-:Y:S01]  /*2380*/  FFMA.FTZ R173, R21, R22, R244 ;  /* 0x0000001615ad7223 */ /* 0x000fe200000100f4 */
[----:B------:R-:W-:Y:S01]  /*2390*/  SHF.L.U32 R172, R184, 0x10, RZ ;  /* 0x00000010b8ac7819 */ /* 0x000fe200000006ff */
[----:B------:R-:W-:Y:S01]  /*23a0*/  FMUL.FTZ R184, R194, R185 ;  /* 0x000000b9c2b87220 */ /* 0x000fe20000410000 */
[----:B------:R-:W-:Y:S01]  /*23b0*/  SHF.L.U32 R174, R176, 0x10, RZ ;  /* 0x00000010b0ae7819 */ /* 0x000fe200000006ff */
[----:B------:R-:W-:Y:S01]  /*23c0*/  FADD.FTZ R176, R245, R22 ;  /* 0x00000016f5b07221 */ /* 0x000fe20000010000 */
[-C--:B------:R-:W-:Y:S01]  /*23d0*/  FMUL.FTZ R185, R57, R178.reuse ;  /* 0x000000b239b97220 */ /* 0x080fe20000410000 */
[----:B------:R-:W-:Y:S01]  /*23e0*/  SHF.L.U32 R179, R182, 0x10, RZ ;  /* 0x00000010b6b37819 */ /* 0x000fe200000006ff */
[----:B------:R-:W-:Y:S01]  /*23f0*/  FADD.FTZ R187, -R242, R187 ;  /* 0x000000bbf2bb7221 */ /* 0x000fe20000010100 */
[----:B------:R-:W-:Y:S01]  /*2400*/  FADD.FTZ R142, R142, R175 ;  /* 0x000000af8e8e7221 */ /* 0x000fe20000010000 */
[-C--:B------:R-:W-:Y:S01]  /*2410*/  FFMA.FTZ R102, R183, R175.reuse, R102 ;  /* 0x000000afb7667223 */ /* 0x080fe20000010066 */
[----:B------:R-:W-:Y:S01]  /*2420*/  FMUL.FTZ R186, R62, R175 ;  /* 0x000000af3eba7220 */ /* 0x000fe20000410000 */
[----:B------:R-:W-:Y:S01]  /*2430*/  FADD.FTZ R175, R176, R185 ;  /* 0x000000b9b0af7221 */ /* 0x000fe20000010000 */
[----:B------:R-:W-:Y:S01]  /*2440*/  FFMA.FTZ R176, R184, R185, R173 ;  /* 0x000000b9b8b07223 */ /* 0x000fe200000100ad */
[----:B------:R-:W-:Y:S01]  /*2450*/  FMUL.FTZ R188, R194, R187 ;  /* 0x000000bbc2bc7220 */ /* 0x000fe20000410000 */
        /* <DEDUP_REMOVED lines=17> */
[----:B------:R-:W-:Y:S01]  /*2570*/  FMUL.FTZ R192, R194, R177 ;  /* 0x000000b1c2c07220 */ /* 0x000fe20000410000 */
[----:B------:R-:W-:Y:S01]  /*2580*/  FADD.FTZ R143, R143, R172 ;  /* 0x000000ac8f8f7221 */ /* 0x000fe20000010000 */
[----:B------:R-:W-:Y:S01]  /*2590*/  FADD.FTZ R175, R174, R189 ;  /* 0x000000bdaeaf7221 */ /* 0x000fe20000010000 */
[----:B------:R-:W-:Y:S01]  /*25a0*/  FFMA.FTZ R174, R190, R189, R173 ;  /* 0x000000bdbeae7223 */ /* 0x000fe200000100ad */
        /* <DEDUP_REMOVED lines=8> */
[----:B------:R-:W-:Y:S06]  /*2630*/  BRA `(.L_x_1423) ;  /* 0x0000001c00547947 */ /* 0x000fec0003800000 */
.L_x_1414:
        /* <DEDUP_REMOVED lines=18> */
[----:B------:R-:W-:Y:S02]  /*2760*/  IADD3 R246, PT, PT, R4, 0x20, RZ ;  /* 0x0000002004f67810 */ /* 0x000fe40007ffe0ff */
[C---:B---3--:R-:W-:Y:S02]  /*2770*/  SHF.L.U32 R229, R172.reuse, 0x10, RZ ;  /* 0x00000010ace57819 */ /* 0x048fe400000006ff */
        /* <DEDUP_REMOVED lines=8> */
[----:B----4-:R-:W-:-:S02]  /*2800*/  SHF.L.U32 R241, R176, 0x10, RZ ;  /* 0x00000010b0f17819 */ /* 0x010fc400000006ff */
        /* <DEDUP_REMOVED lines=70> */
.L_x_1425:
[----:B------:R-:W-:Y:S05]  /*2c70*/  BSYNC.RECONVERGENT B2 ;  /* 0x0000000000027941 */ /* 0x000fea0003800200 */
.L_x_1424:
        /* <DEDUP_REMOVED lines=92> */
.L_x_1427:
[----:B------:R-:W-:Y:S05]  /*3240*/  BSYNC.RECONVERGENT B2 ;  /* 0x0000000000027941 */ /* 0x000fea0003800200 */
.L_x_1426:
        /* <DEDUP_REMOVED lines=12> */
[C---:B---3--:R-:W-:Y:S02]  /*3310*/  PRMT R195, R172.reuse, 0x7632, R195 ;  /* 0x00007632acc37816 */ /* 0x048fe400000000c3 */
[----:B------:R-:W-:Y:S02]  /*3320*/  SHF.L.U32 R197, R172, 0x10, RZ ;  /* 0x00000010acc57819 */ /* 0x000fe400000006ff */
[C---:B------:R-:W-:Y:S02]  /*3330*/  PRMT R196, R173.reuse, 0x7632, R196 ;  /* 0x00007632adc47816 */ /* 0x040fe400000000c4 */
[----:B------:R-:W-:Y:S01]  /*3340*/  SHF.L.U32 R199, R173, 0x10, RZ ;  /* 0x00000010adc77819 */ /* 0x000fe200000006ff */
[----:B------:R-:W-:Y:S01]  /*3350*/  FADD.FTZ R197, -R242, R197 ;  /* 0x000000c5f2c57221 */ /* 0x000fe20000010100 */
[----:B------:R-:W-:-:S02]  /*3360*/  SHF.L.U32 R173, R195, 0x10, RZ ;  /* 0x00000010c3ad7819 */ /* 0x000fc400000006ff */
[----:B----4-:R-:W-:Y:S01]  /*3370*/  PRMT R206, R176, 0x7632, R206 ;  /* 0x00007632b0ce7816 */ /* 0x010fe200000000ce */
        /* <DEDUP_REMOVED lines=73> */
.L_x_1429:
[----:B------:R-:W-:Y:S05]  /*3810*/  BSYNC.RECONVERGENT B2 ;  /* 0x0000000000027941 */ /* 0x000fea0003800200 */
.L_x_1428:
        /* <DEDUP_REMOVED lines=14> */
[----:B------:R-:W-:Y:S01]  /*3900*/  SHF.L.U32 R175, R10, 0x10, RZ ;  /* 0x000000100aaf7819 */ /* 0x000fe200000006ff */
[C---:B------:R-:W-:Y:S01]  /*3910*/  FADD.FTZ R7, -R242.reuse, R7 ;  /* 0x00000007f2077221 */ /* 0x040fe20000010100 */
[C---:B------:R-:W-:Y:S02]  /*3920*/  SHF.L.U32 R173, R9.reuse, 0x10, RZ ;  /* 0x0000001009ad7819 */ /* 0x040fe400000006ff */
[----:B------:R-:W-:Y:S01]  /*3930*/  PRMT R17, R9, 0x7632, R17 ;  /* 0x0000763209117816 */ /* 0x000fe20000000011 */
[C---:B------:R-:W-:Y:S01]  /*3940*/  FADD.FTZ R179, -R242.reuse, R175 ;  /* 0x000000aff2b37221 */ /* 0x040fe20000010100 */
[C---:B----4-:R-:W-:Y:S01]  /*3950*/  PRMT R18, R13.reuse, 0x7632, R18 ;  /* 0x000076320d127816 */ /* 0x050fe20000000012 */
[----:B------:R-:W-:Y:S01]  /*3960*/  FADD.FTZ R177, -R242, R173 ;  /* 0x000000adf2b17221 */ /* 0x000fe20000010100 */
[----:B------:R-:W-:-:S02]  /*3970*/  SHF.L.U32 R19, R13, 0x10, RZ ;  /* 0x000000100d137819 */ /* 0x000fc400000006ff */
[----:B------:R-:W-:Y:S02]  /*3980*/  PRMT R6, R10, 0x7632, R6 ;  /* 0x000076320a067816 */ /* 0x000fe40000000006 */
[----:B------:R-:W-:Y:S01]  /*3990*/  SHF.L.U32 R9, R12, 0x10, RZ ;  /* 0x000000100c097819 */ /* 0x000fe200000006ff */
[----:B------:R-:W-:Y:S01]  /*39a0*/  FADD.FTZ R130, R130, R19 ;  /* 0x0000001382827221 */ /* 0x000fe20000010000 */
        /* <DEDUP_REMOVED lines=67> */
.L_x_1431:
[----:B------:R-:W-:Y:S05]  /*3de0*/  BSYNC.RECONVERGENT B2 ;  /* 0x0000000000027941 */ /* 0x000fea0003800200 */
.L_x_1430:
        /* <DEDUP_REMOVED lines=9> */
[----:B------:R0:W5:Y:S01]  /*3e80*/  LDG.E.128 R148, desc[UR10][R22.64] ;  /* 0x0000000a16947981 */ /* 0x000162000c1e1d00 */
[C---:B--2---:R-:W-:Y:S02]  /*3e90*/  PRMT R21, R176.reuse, 0x7632, R21 ;  /* 0x00007632b0157816 */ /* 0x044fe40000000015 */
[----:B------:R-:W-:Y:S02]  /*3ea0*/  SHF.L.U32 R181, R176, 0x10, RZ ;  /* 0x00000010b0b57819 */ /* 0x000fe400000006ff */
[C---:B------:R-:W-:Y:S02]  /*3eb0*/  PRMT R180, R177.reuse, 0x7632, R180 ;  /* 0x00007632b1b47816 */ /* 0x040fe400000000b4 */
[----:B------:R-:W-:Y:S01]  /*3ec0*/  SHF.L.U32 R183, R177, 0x10, RZ ;  /* 0x00000010b1b77819 */ /* 0x000fe200000006ff */
[----:B------:R-:W-:Y:S01]  /*3ed0*/  FADD.FTZ R189, -R242, R181 ;  /* 0x000000b5f2bd7221 */ /* 0x000fe20000010100 */
[----:B------:R-:W-:Y:S02]  /*3ee0*/  SHF.L.U32 R177, R178, 0x10, RZ ;  /* 0x00000010b2b17819 */ /* 0x000fe400000006ff */
[C---:B------:R-:W-:Y:S01]  /*3ef0*/  SHF.L.U32 R185, R179.reuse, 0x10, RZ ;  /* 0x00000010b3b97819 */ /* 0x040fe200000006ff */
[C---:B0-----:R-:W-:Y:S01]  /*3f00*/  FADD.FTZ R23, -R242.reuse, R183 ;  /* 0x000000b7f2177221 */ /* 0x041fe20000010100 */
[----:B------:R-:W-:Y:S01]  /*3f10*/  PRMT R176, R179, 0x7632, R176 ;  /* 0x00007632b3b07816 */ /* 0x000fe200000000b0 */
[C---:B------:R-:W-:Y:S01]  /*3f20*/  FADD.FTZ R181, -R242.reuse, R177 ;  /* 0x000000b1f2b57221 */ /* 0x040fe20000010100 */
[----:B------:R-:W-:Y:S01]  /*3f30*/  SHF.L.U32 R21, R21, 0x10, RZ ;  /* 0x0000001015157819 */ /* 0x000fe200000006ff */
[----:B------:R-:W-:Y:S01]  /*3f40*/  FADD.FTZ R183, -R242, R185 ;  /* 0x000000b9f2b77221 */ /* 0x000fe20000010100 */
[----:B---3--:R-:W-:Y:S01]  /*3f50*/  PRMT R22, R172, 0x7632, R22 ;  /* 0x00007632ac167816 */ /* 0x008fe20000000016 */
[----:B-----5:R-:W-:Y:S01]  /*3f60*/  FMUL.FTZ R23, R194, R23 ;  /* 0x00000017c2177220 */ /* 0x020fe20000410000 */
[----:B------:R-:W-:Y:S01]  /*3f70*/  SHF.L.U32 R191, R172, 0x10, RZ ;  /* 0x00000010acbf7819 */ /* 0x000fe200000006ff */
[----:B------:R-:W-:Y:S01]  /*3f80*/  FADD.FTZ R185, -R242, R21 ;  /* 0x00000015f2b97221 */ /* 0x000fe20000010100 */
[----:B------:R-:W-:Y:S01]  /*3f90*/  PRMT R172, R173, 0x7632, R172 ;  /* 0x00007632adac7816 */ /* 0x000fe200000000ac */
[----:B------:R-:W-:Y:S01]  /*3fa0*/  FMUL.FTZ R21, R194, R189 ;  /* 0x000000bdc2157220 */ /* 0x000fe20000410000 */
[----:B------:R-:W-:Y:S01]  /*3fb0*/  PRMT R182, R178, 0x7632, R182 ;  /* 0x00007632b2b67816 */ /* 0x000fe200000000b6 */
[----:B------:R-:W-:Y:S01]  /*3fc0*/  FMUL.FTZ R183, R194, R183 ;  /* 0x000000b7c2b77220 */ /* 0x000fe20000410000 */
[----:B------:R-:W-:Y:S01]  /*3fd0*/  SHF.L.U32 R177, R176, 0x10, RZ ;  /* 0x00000010b0b17819 */ /* 0x000fe200000006ff */
[----:B------:R-:W-:Y:S01]  /*3fe0*/  FMUL.FTZ R181, R194, R181 ;  /* 0x000000b5c2b57220 */ /* 0x000fe20000410000 */
[----:B------:R-:W-:Y:S01]  /*3ff0*/  PRMT R184, R175, 0x7632, R184 ;  /* 0x00007632afb87816 */ /* 0x000fe200000000b8 */
[----:B------:R-:W-:Y:S01]  /*4000*/  FADD.FTZ R136, R136, R191 ;  /* 0x000000bf88887221 */ /* 0x000fe20000010000 */
[----:B------:R-:W-:Y:S01]  /*4010*/  SHF.L.U32 R173, R173, 0x10, RZ ;  /* 0x00000010adad7819 */ /* 0x000fe200000006ff */
[----:B------:R-:W-:Y:S01]  /*4020*/  FADD.FTZ R177, -R242, R177 ;  /* 0x000000b1f2b17221 */ /* 0x000fe20000010100 */
[----:B------:R-:W-:Y:S01]  /*4030*/  PRMT R176, R174, 0x7632, R176 ;  /* 0x00007632aeb07816 */ /* 0x000fe200000000b0 */
[-C--:B------:R-:W-:Y:S01]  /*4040*/  FFMA.FTZ R96, R21, R191.reuse, R96 ;  /* 0x000000bf15607223 */ /* 0x080fe20000010060 */
        /* <DEDUP_REMOVED lines=51> */
[----:B------:R-:W-:-:S07]  /*4380*/  FFMA.FTZ R244, R192, R191, R173 ;  /* 0x000000bfc0f47223 */ /* 0x000fce00000100ad */
.L_x_1423:
[----:B------:R-:W-:Y:S05]  /*4390*/  BSYNC.RECONVERGENT B0 ;  /* 0x0000000000007941 */ /* 0x000fea0003800200 */
.L_x_1413:
        /* <DEDUP_REMOVED lines=23> */
.L_x_1495:
        /* <DEDUP_REMOVED lines=23> */
[-C--:B0-----:R-:W-:Y:S01]  /*4680*/  FFMA.FTZ R242, R235, R178.reuse, R177 ;  /* 0x000000b2ebf27223 */ /* 0x081fe200000100b1 */
[----:B------:R-:W-:Y:S01]  /*4690*/  FADD.FTZ R173, R241, -R172 ;  /* 0x800000acf1ad7221 */ /* 0x000fe20000010000 */
[----:B------:R-:W-:Y:S01]  /*46a0*/  FADD.FTZ R175, R238, -R175 ;  /* 0x800000afeeaf7221 */ /* 0x000fe20000010000 */
[-CC-:B------:R-:W-:Y:S01]  /*46b0*/  FFMA.FTZ R245, R232, R178.reuse, R177.reuse ;  /* 0x000000b2e8f57223 */ /* 0x180fe200000100b1 */
[-CC-:B------:R-:W-:Y:S01]  /*46c0*/  FFMA.FTZ R249, R228, R178.reuse, R177.reuse ;  /* 0x000000b2e4f97223 */ /* 0x180fe200000100b1 */
[C---:B-----5:R-:W-:Y:S01]  /*46d0*/  FMUL.FTZ R172, R194.reuse, R173 ;  /* 0x000000adc2ac7220 */ /* 0x060fe20000410000 */
[----:B------:R-:W-:Y:S01]  /*46e0*/  FMUL.FTZ R175, R194, R175 ;  /* 0x000000afc2af7220 */ /* 0x000fe20000410000 */
[----:B------:R-:W-:Y:S01]  /*46f0*/  FADD.FTZ R173, R237, -R174 ;  /* 0x800000aeedad7221 */ /* 0x000fe20000010000 */
[----:B------:R-:W-:Y:S01]  /*4700*/  FFMA.FTZ R174, R231, R178, R177 ;  /* 0x000000b2e7ae7223 */ /* 0x000fe200000100b1 */
[----:B------:R-:W-:Y:S01]  /*4710*/  FADD.FTZ R179, R233, -R242 ;  /* 0x800000f2e9b37221 */ /* 0x000fe20000010000 */
[----:B------:R-:W-:Y:S01]  /*4720*/  FADD.FTZ R245, R230, -R245 ;  /* 0x800000f5e6f57221 */ /* 0x000fe20000010000 */
[----:B------:R-:W-:Y:S01]  /*4730*/  F2FP.BF16.F32.PACK_AB R172, R175, R172 ;  /* 0x000000acafac723e */ /* 0x000fe200000010ff */
[----:B------:R-:W-:Y:S01]  /*4740*/  FFMA.FTZ R175, R236, R178, R177 ;  /* 0x000000b2ecaf7223 */ /* 0x000fe200000100b1 */
[----:B------:R-:W-:Y:S01]  /*4750*/  FADD.FTZ R247, R229, -R174 ;  /* 0x800000aee5f77221 */ /* 0x000fe20000010000 */
[----:B------:R-:W-:Y:S01]  /*4760*/  FADD.FTZ R249, R226, -R249 ;  /* 0x800000f9e2f97221 */ /* 0x000fe20000010000 */
[----:B------:R-:W-:Y:S01]  /*4770*/  FMUL.FTZ R173, R194, R173 ;  /* 0x000000adc2ad7220 */ /* 0x000fe20000410000 */
        /* <DEDUP_REMOVED lines=10> */
.L_x_1437:
[-CC-:B------:R-:W-:Y:S01]  /*4820*/  FFMA.FTZ R152, R231, R178.reuse, R177.reuse ;  /* 0x000000b2e7987223 */ /* 0x180fe200000100b1 */
[-CC-:B------:R-:W-:Y:S01]  /*4830*/  FFMA.FTZ R155, R228, R178.reuse, R177.reuse ;  /* 0x000000b2e49b7223 */ /* 0x180fe200000100b1 */
[-CC-:B------:R-:W-:Y:S01]  /*4840*/  FFMA.FTZ R154, R239, R178.reuse, R177.reuse ;  /* 0x000000b2ef9a7223 */ /* 0x180fe200000100b1 */
[-C--:B0-----:R-:W-:Y:S01]  /*4850*/  FFMA.FTZ R179, R236, R178.reuse, R177 ;  /* 0x000000b2ecb37223 */ /* 0x081fe200000100b1 */
[----:B------:R-:W-:Y:S01]  /*4860*/  FADD.FTZ R153, R229, -R152 ;  /* 0x80000098e5997221 */ /* 0x000fe20000010000 */
[----:B------:R-:W-:Y:S01]  /*4870*/  FADD.FTZ R155, R226, -R155 ;  /* 0x8000009be29b7221 */ /* 0x000fe20000010000 */
[-CC-:B------:R-:W-:Y:S01]  /*4880*/  FFMA.FTZ R247, R232, R178.reuse, R177.reuse ;  /* 0x000000b2e8f77223 */ /* 0x180fe200000100b1 */
[----:B------:R-:W-:Y:S01]  /*4890*/  FADD.FTZ R173, R237, -R154 ;  /* 0x8000009aedad7221 */ /* 0x000fe20000010000 */
[C---:B-----5:R-:W-:Y:S01]  /*48a0*/  FMUL.FTZ R153, R194.reuse, R153 ;  /* 0x00000099c2997220 */ /* 0x060fe20000410000 */
[----:B------:R-:W-:Y:S01]  /*48b0*/  FMUL.FTZ R152, R194, R155 ;  /* 0x0000009bc2987220 */ /* 0x000fe20000410000 */
[-C--:B------:R-:W-:Y:S01]  /*48c0*/  FFMA.FTZ R155, R240, R178.reuse, R177 ;  /* 0x000000b2f09b7223 */ /* 0x080fe200000100b1 */
[----:B------:R-:W-:Y:S01]  /*48d0*/  FADD.FTZ R179, R234, -R179 ;  /* 0x800000b3eab37221 */ /* 0x000fe20000010000 */
        /* <DEDUP_REMOVED lines=8> */
[C---:B------:R-:W-:Y:S01]  /*4960*/  FMUL.FTZ R172, R194.reuse, R155 ;  /* 0x0000009bc2ac7220 */ /* 0x040fe20000410000 */
[----:B------:R-:W-:Y:S01]  /*4970*/  MOV R155, R175 ;  /* 0x000000af009b7202 */ /* 0x000fe20000000f00 */
[C---:B------:R-:W-:Y:S01]  /*4980*/  FMUL.FTZ R153, R194.reuse, R153 ;  /* 0x00000099c2997220 */ /* 0x040fe20000410000 */
[----:B------:R-:W-:Y:S01]  /*4990*/  FADD.FTZ R245, R233, -R152 ;  /* 0x80000098e9f57221 */ /* 0x000fe20000010000 */
[----:B------:R-:W-:-:S03]  /*49a0*/  FMUL.FTZ R152, R194, R179 ;  /* 0x000000b3c2987220 */ /* 0x000fc60000410000 */
[----:B------:R-:W-:Y:S01]  /*49b0*/  FMUL.FTZ R174, R194, R245 ;  /* 0x000000f5c2ae7220 */ /* 0x000fe20000410000 */
[----:B------:R-:W-:Y:S02]  /*49c0*/  F2FP.BF16.F32.PACK_AB R172, R172, R153 ;  /* 0x00000099acac723e */ /* 0x000fe400000010ff */
[----:B------:R-:W-:Y:S02]  /*49d0*/  F2FP.BF16.F32.PACK_AB R173, R152, R173 ;  /* 0x000000ad98ad723e */ /* 0x000fe400000010ff */
[----:B------:R-:W-:Y:S02]  /*49e0*/  F2FP.BF16.F32.PACK_AB R174, R247, R174 ;  /* 0x000000aef7ae723e */ /* 0x000fe400000010ff */
[----:B------:R-:W-:Y:S02]  /*49f0*/  MOV R153, R173 ;  /* 0x000000ad00997202 */ /* 0x000fe40000000f00 */
[----:B------:R-:W-:Y:S02]  /*4a00*/  MOV R154, R174 ;  /* 0x000000ae009a7202 */ /* 0x000fe40000000f00 */
[----:B------:R-:W-:Y:S01]  /*4a10*/  MOV R152, R172 ;  /* 0x000000ac00987202 */ /* 0x000fe20000000f00 */
[----:B------:R-:W-:Y:S06]  /*4a20*/  BRA `(.L_x_1438) ;  /* 0x00000010001c7947 */ /* 0x000fec0003800000 */
.L_x_1436:
        /* <DEDUP_REMOVED lines=36> */
.L_x_1439:
[-CC-:B------:R-:W-:Y:S01]  /*4c70*/  FFMA.FTZ R144, R231, R178.reuse, R177.reuse ;  /* 0x000000b2e7907223 */ /* 0x180fe200000100b1 */
[-CC-:B------:R-:W-:Y:S01]  /*4c80*/  FFMA.FTZ R147, R228, R178.reuse, R177.reuse ;  /* 0x000000b2e4937223 */ /* 0x180fe200000100b1 */
[-CC-:B0-----:R-:W-:Y:S01]  /*4c90*/  FFMA.FTZ R179, R232, R178.reuse, R177.reuse ;  /* 0x000000b2e8b37223 */ /* 0x181fe200000100b1 */
[-C--:B------:R-:W-:Y:S01]  /*4ca0*/  FFMA.FTZ R155, R236, R178.reuse, R177 ;  /* 0x000000b2ec9b7223 */ /* 0x080fe200000100b1 */
[----:B------:R-:W-:Y:S01]  /*4cb0*/  FADD.FTZ R145, R229, -R144 ;  /* 0x80000090e5917221 */ /* 0x000fe20000010000 */
[----:B------:R-:W-:Y:S01]  /*4cc0*/  FADD.FTZ R147, R226, -R147 ;  /* 0x80000093e2937221 */ /* 0x000fe20000010000 */
[-C--:B------:R-:W-:Y:S01]  /*4cd0*/  FFMA.FTZ R144, R243, R178.reuse, R177 ;  /* 0x000000b2f3907223 */ /* 0x080fe200000100b1 */
[----:B------:R-:W-:Y:S01]  /*4ce0*/  FADD.FTZ R179, R230, -R179 ;  /* 0x800000b3e6b37221 */ /* 0x000fe20000010000 */
[C---:B-----5:R-:W-:Y:S01]  /*4cf0*/  FMUL.FTZ R145, R194.reuse, R145 ;  /* 0x00000091c2917220 */ /* 0x060fe20000410000 */
[----:B------:R-:W-:Y:S01]  /*4d00*/  FMUL.FTZ R146, R194, R147 ;  /* 0x00000093c2927220 */ /* 0x000fe20000410000 */
[----:B------:R-:W-:Y:S01]  /*4d10*/  FFMA.FTZ R147, R240, R178, R177 ;  /* 0x000000b2f0937223 */ /* 0x000fe200000100b1 */
[----:B------:R-:W-:Y:S01]  /*4d20*/  FADD.FTZ R155, R234, -R155 ;  /* 0x8000009bea9b7221 */ /* 0x000fe20000010000 */
[----:B------:R-:W-:-:S02]  /*4d30*/  FMUL.FTZ R174, R194, R179 ;  /* 0x000000b3c2ae7220 */ /* 0x000fc40000410000 */
[----:B------:R-:W-:Y:S01]  /*4d40*/  F2FP.BF16.F32.PACK_AB R175, R146, R145 ;  /* 0x0000009192af723e */ /* 0x000fe200000010ff */
[----:B------:R-:W-:Y:S01]  /*4d50*/  FADD.FTZ R145, R241, -R144 ;  /* 0x80000090f1917221 */ /* 0x000fe20000010000 */
[-CC-:B------:R-:W-:Y:S01]  /*4d60*/  FFMA.FTZ R144, R235, R178.reuse, R177.reuse ;  /* 0x000000b2eb907223 */ /* 0x180fe200000100b1 */
[----:B------:R-:W-:Y:S01]  /*4d70*/  FFMA.FTZ R146, R239, R178, R177 ;  /* 0x000000b2ef927223 */ /* 0x000fe200000100b1 */
[----:B------:R-:W-:Y:S01]  /*4d80*/  FADD.FTZ R147, R238, -R147 ;  /* 0x80000093ee937221 */ /* 0x000fe20000010000 */
[C---:B------:R-:W-:Y:S01]  /*4d90*/  FMUL.FTZ R145, R194.reuse, R145 ;  /* 0x00000091c2917220 */ /* 0x040fe20000410000 */
        /* <DEDUP_REMOVED lines=18> */
.L_x_1435:
        /* <DEDUP_REMOVED lines=9> */
[----:B------:R-:W-:Y:S01]  /*4f50*/  PRMT R172, R158, 0x7632, R172 ;  /* 0x000076329eac7816 */ /* 0x000fe200000000ac */
[-CC-:B0-----:R-:W-:Y:S01]  /*4f60*/  FFMA.FTZ R179, R232, R178.reuse, R177.reuse ;  /* 0x000000b2e8b37223 */ /* 0x181fe200000100b1 */
[-C--:B------:R-:W-:Y:S01]  /*4f70*/  FFMA.FTZ R245, R240, R178.reuse, R177 ;  /* 0x000000b2f0f57223 */ /* 0x080fe200000100b1 */
[--C-:B------:R-:W-:Y:S01]  /*4f80*/  FADD.FTZ R242, R226, -R173.reuse ;  /* 0x800000ade2f27221 */ /* 0x100fe20000010000 */
[----:B------:R-:W-:Y:S01]  /*4f90*/  PRMT R173, R159, 0x7632, R173 ;  /* 0x000076329fad7816 */ /* 0x000fe200000000ad */
[----:B------:R-:W-:Y:S01]  /*4fa0*/  FADD.FTZ R174, R230, -R179 ;  /* 0x800000b3e6ae7221 */ /* 0x000fe20000010000 */
[----:B------:R-:W-:Y:S02]  /*4fb0*/  FFMA.FTZ R244, R231, R178, R177 ;  /* 0x000000b2e7f47223 */ /* 0x000fe400000100b1 */
[----:B------:R-:W-:Y:S02]  /*4fc0*/  SHF.L.U32 R175, R173, 0x10, RZ ;  /* 0x00000010adaf7819 */ /* 0x000fe400000006ff */
[----:B------:R-:W-:Y:S01]  /*4fd0*/  SHF.L.U32 R173, R172, 0x10, RZ ;  /* 0x00000010acad7819 */ /* 0x000fe200000006ff */
[----:B------:R-:W-:Y:S01]  /*4fe0*/  FADD.FTZ R246, R229, -R244 ;  /* 0x800000f4e5f67221 */ /* 0x000fe20000010000 */
[----:B------:R-:W-:Y:S01]  /*4ff0*/  PRMT R172, R156, 0x7632, R172 ;  /* 0x000076329cac7816 */ /* 0x000fe200000000ac */
[----:B-----5:R-:W-:-:S02]  /*5000*/  FFMA.FTZ R175, R194, R242, R175 ;  /* 0x000000f2c2af7223 */ /* 0x020fc400000100af */
[----:B------:R-:W-:Y:S01]  /*5010*/  FFMA.FTZ R174, R194, R174, R173 ;  /* 0x000000aec2ae7223 */ /* 0x000fe200000100ad */
[----:B------:R-:W-:Y:S01]  /*5020*/  FFMA.FTZ R173, R236, R178, R177 ;  /* 0x000000b2ecad7223 */ /* 0x000fe200000100b1 */
[----:B------:R-:W-:Y:S01]  /*5030*/  SHF.L.U32 R179, R172, 0x10, RZ ;  /* 0x00000010acb37819 */ /* 0x000fe200000006ff */
[----:B------:R-:W-:Y:S01]  /*5040*/  FADD.FTZ R172, R238, -R245 ;  /* 0x800000f5eeac7221 */ /* 0x000fe20000010000 */
[----:B------:R-:W-:Y:S01]  /*5050*/  SHF.L.U32 R245, R159, 0x10, RZ ;  /* 0x000000109ff57819 */ /* 0x000fe200000006ff */
[--C-:B------:R-:W-:Y:S01]  /*5060*/  FADD.FTZ R242, R234, -R173.reuse ;  /* 0x800000adeaf27221 */ /* 0x100fe20000010000 */
[----:B------:R-:W-:Y:S01]  /*5070*/  PRMT R173, R157, 0x7632, R173 ;  /* 0x000076329dad7816 */ /* 0x000fe200000000ad */
[----:B------:R-:W-:Y:S01]  /*5080*/  FFMA.FTZ R172, R194, R172, R179 ;  /* 0x000000acc2ac7223 */ /* 0x000fe200000100b3 */
[----:B------:R-:W-:Y:S02]  /*5090*/  SHF.L.U32 R179, R158, 0x10, RZ ;  /* 0x000000109eb37819 */ /* 0x000fe400000006ff */
[----:B------:R-:W-:-:S05]  /*50a0*/  SHF.L.U32 R173, R173, 0x10, RZ ;  /* 0x00000010adad7819 */ /* 0x000fca00000006ff */
[----:B------:R-:W-:Y:S01]  /*50b0*/  FFMA.FTZ R173, R194, R242, R173 ;  /* 0x000000f2c2ad7223 */ /* 0x000fe200000100ad */
[----:B------:R-:W-:-:S04]  /*50c0*/  FFMA.FTZ R242, R235, R178, R177 ;  /* 0x000000b2ebf27223 */ /* 0x000fc800000100b1 */
[----:B------:R-:W-:Y:S01]  /*50d0*/  FADD.FTZ R244, R233, -R242 ;  /* 0x800000f2e9f47221 */ /* 0x000fe20000010000 */
[C---:B------:R-:W-:Y:S01]  /*50e0*/  FFMA.FTZ R242, R194.reuse, R246, R245 ;  /* 0x000000f6c2f27223 */ /* 0x040fe200000100f5 */
[----:B------:R-:W-:Y:S01]  /*50f0*/  FFMA.FTZ R246, R239, R178, R177 ;  /* 0x000000b2eff67223 */ /* 0x000fe200000100b1 */
[----:B------:R-:W-:Y:S01]  /*5100*/  SHF.L.U32 R245, R157, 0x10, RZ ;  /* 0x000000109df57819 */ /* 0x000fe200000006ff */
[----:B------:R-:W-:Y:S01]  /*5110*/  FFMA.FTZ R247, R194, R244, R179 ;  /* 0x000000f4c2f77223 */ /* 0x000fe200000100b3 */
[----:B------:R-:W-:Y:S01]  /*5120*/  FFMA.FTZ R244, R243, R178, R177 ;  /* 0x000000b2f3f47223 */ /* 0x000fe200000100b1 */
[----:B------:R-:W-:Y:S01]  /*5130*/  FADD.FTZ R248, R237, -R246 ;  /* 0x800000f6edf87221 */ /* 0x000fe20000010000 */
[----:B------:R-:W-:Y:S02]  /*5140*/  SHF.L.U32 R179, R156, 0x10, RZ ;  /* 0x000000109cb37819 */ /* 0x000fe400000006ff */
[----:B------:R-:W-:Y:S01]  /*5150*/  FADD.FTZ R246, R241, -R244 ;  /* 0x800000f4f1f67221 */ /* 0x000fe20000010000 */
[----:B------:R-:W-:Y:S01]  /*5160*/  FFMA.FTZ R244, R194, R248, R245 ;  /* 0x000000f8c2f47223 */ /* 0x000fe200000100f5 */
[----:B------:R-:W-:-:S02]  /*5170*/  F2FP.BF16.F32.PACK_AB R175, R175, R242 ;  /* 0x000000f2afaf723e */ /* 0x000fc400000010ff */
[----:B------:R-:W-:Y:S01]  /*5180*/  FFMA.FTZ R179, R194, R246, R179 ;  /* 0x000000f6c2b37223 */ /* 0x000fe200000100b3 */
[----:B------:R-:W-:Y:S02]  /*5190*/  F2FP.BF16.F32.PACK_AB R174, R174, R247 ;  /* 0x000000f7aeae723e */ /* 0x000fe400000010ff */
[----:B------:R-:W-:Y:S02]  /*51a0*/  F2FP.BF16.F32.PACK_AB R173, R173, R244 ;  /* 0x000000f4adad723e */ /* 0x000fe400000010ff */
[----:B------:R-:W-:Y:S01]  /*51b0*/  F2FP.BF16.F32.PACK_AB R172, R172, R179 ;  /* 0x000000b3acac723e */ /* 0x000fe200000010ff */
[----:B------:R-:W-:Y:S06]  /*51c0*/  BRA `(.L_x_1438) ;  /* 0x0000000800347947 */ /* 0x000fec0003800000 */
.L_x_1441:
        /* <DEDUP_REMOVED lines=8> */
[-C--:B------:R-:W-:Y:S01]  /*5250*/  FFMA.FTZ R175, R228, R178.reuse, R177 ;  /* 0x000000b2e4af7223 */ /* 0x080fe200000100b1 */
[C-C-:B-----5:R-:W-:Y:S01]  /*5260*/  FFMA.FTZ R173, R194.reuse, R173, R154.reuse ;  /* 0x000000adc2ad7223 */ /* 0x160fe2000001009a */
[----:B------:R-:W-:Y:S01]  /*5270*/  PRMT R154, R159, 0x7632, R154 ;  /* 0x000076329f9a7816 */ /* 0x000fe2000000009a */
[----:B------:R-:W-:Y:S01]  /*5280*/  FFMA.FTZ R172, R194, R153, R155 ;  /* 0x00000099c2ac7223 */ /* 0x000fe2000001009b */
[----:B------:R-:W-:Y:S01]  /*5290*/  PRMT R152, R158, 0x7632, R152 ;  /* 0x000076329e987816 */ /* 0x000fe20000000098 */
[-C--:B------:R-:W-:Y:S01]  /*52a0*/  FFMA.FTZ R153, R232, R178.reuse, R177 ;  /* 0x000000b2e8997223 */ /* 0x080fe200000100b1 */
[----:B------:R-:W-:Y:S01]  /*52b0*/  SHF.L.U32 R154, R154, 0x10, RZ ;  /* 0x000000109a9a7819 */ /* 0x000fe200000006ff */
[----:B------:R-:W-:Y:S01]  /*52c0*/  FADD.FTZ R175, R226, -R175 ;  /* 0x800000afe2af7221 */ /* 0x000fe20000010000 */
[----:B------:R-:W-:Y:S01]  /*52d0*/  SHF.L.U32 R155, R152, 0x10, RZ ;  /* 0x00000010989b7819 */ /* 0x000fe200000006ff */
[----:B------:R-:W-:Y:S01]  /*52e0*/  FADD.FTZ R153, R230, -R153 ;  /* 0x80000099e6997221 */ /* 0x000fe20000010000 */
[-CC-:B------:R-:W-:Y:S01]  /*52f0*/  FFMA.FTZ R152, R235, R178.reuse, R177.reuse ;  /* 0x000000b2eb987223 */ /* 0x180fe200000100b1 */
[C---:B------:R-:W-:Y:S01]  /*5300*/  FFMA.FTZ R175, R194.reuse, R175, R154 ;  /* 0x000000afc2af7223 */ /* 0x040fe2000001009a */
[-C--:B------:R-:W-:Y:S01]  /*5310*/  FFMA.FTZ R154, R231, R178.reuse, R177 ;  /* 0x000000b2e79a7223 */ /* 0x080fe200000100b1 */
[----:B------:R-:W-:Y:S01]  /*5320*/  FFMA.FTZ R174, R194, R153, R155 ;  /* 0x00000099c2ae7223 */ /* 0x000fe2000001009b */
[----:B------:R-:W-:Y:S01]  /*5330*/  FADD.FTZ R153, R233, -R152 ;  /* 0x80000098e9997221 */ /* 0x000fe20000010000 */
[----:B------:R-:W-:Y:S01]  /*5340*/  SHF.L.U32 R152, R159, 0x10, RZ ;  /* 0x000000109f987819 */ /* 0x000fe200000006ff */
[----:B0-----:R-:W-:Y:S01]  /*5350*/  FADD.FTZ R179, R229, -R154 ;  /* 0x8000009ae5b37221 */ /* 0x001fe20000010000 */
[----:B------:R-:W-:Y:S01]  /*5360*/  SHF.L.U32 R155, R158, 0x10, RZ ;  /* 0x000000109e9b7819 */ /* 0x000fe200000006ff */
[----:B------:R-:W-:-:S02]  /*5370*/  FFMA.FTZ R154, R239, R178, R177 ;  /* 0x000000b2ef9a7223 */ /* 0x000fc400000100b1 */
[C---:B------:R-:W-:Y:S01]  /*5380*/  FFMA.FTZ R242, R194.reuse, R179, R152 ;  /* 0x000000b3c2f27223 */ /* 0x040fe20000010098 */
        /* <DEDUP_REMOVED lines=17> */
.L_x_1440:
[----:B------:R-:W-:-:S04]  /*54a0*/  UISETP.NE.U32.AND UP0, UPT, UR6, URZ, UPT ;  /* 0x000000ff0600728c */ /* 0x000fc8000bf05070 */
[----:B------:R-:W-:-:S09]  /*54b0*/  UISETP.NE.AND.EX UP0, UPT, UR7, URZ, UPT, UP0 ;  /* 0x000000ff0700728c */ /* 0x000fd2000bf05300 */
[----:B------:R-:W-:Y:S05]  /*54c0*/  BRA.U UP0, `(.L_x_1442) ;  /* 0x0000000100b47547 */ /* 0x000fea000b800000 */
        /* <DEDUP_REMOVED lines=45> */
.L_x_1442:
        /* <DEDUP_REMOVED lines=9> */
[--C-:B-----5:R-:W-:Y:S01]  /*5830*/  FFMA.FTZ R173, R194, R153, R146.reuse ;  /* 0x00000099c2ad7223 */ /* 0x120fe20000010092 */
[----:B------:R-:W-:Y:S01]  /*5840*/  PRMT R146, R159, 0x7632, R146 ;  /* 0x000076329f927816 */ /* 0x000fe20000000092 */
[-C--:B------:R-:W-:Y:S01]  /*5850*/  FFMA.FTZ R153, R228, R178.reuse, R177 ;  /* 0x000000b2e4997223 */ /* 0x080fe200000100b1 */
[----:B------:R-:W-:Y:S01]  /*5860*/  FFMA.FTZ R172, R194, R145, R147 ;  /* 0x00000091c2ac7223 */ /* 0x000fe20000010093 */
        /* <DEDUP_REMOVED lines=11> */
[----:B------:R-:W-:Y:S01]  /*5920*/  FADD.FTZ R153, R229, -R146 ;  /* 0x80000092e5997221 */ /* 0x000fe20000010000 */
        /* <DEDUP_REMOVED lines=9> */
[----:B------:R-:W-:Y:S01]  /*59c0*/  FFMA.FTZ R146, R194, R147, R153 ;  /* 0x00000093c2927223 */ /* 0x000fe20000010099 */
        /* <DEDUP_REMOVED lines=8> */
[----:B------:R-:W-:-:S02]  /*5a50*/  MOV R152, R172 ;  /* 0x000000ac00987202 */ /* 0x000fc40000000f00 */
[----:B------:R-:W-:Y:S02]  /*5a60*/  MOV R147, R175 ;  /* 0x000000af00937202 */ /* 0x000fe40000000f00 */
[----:B------:R-:W-:Y:S02]  /*5a70*/  MOV R146, R174 ;  /* 0x000000ae00927202 */ /* 0x000fe40000000f00 */
[----:B------:R-:W-:Y:S02]  /*5a80*/  MOV R145, R173 ;  /* 0x000000ad00917202 */ /* 0x000fe40000000f00 */
[----:B------:R-:W-:-:S07]  /*5a90*/  MOV R144, R172 ;  /* 0x000000ac00907202 */ /* 0x000fce0000000f00 */
.L_x_1438:
[----:B------:R-:W-:Y:S01]  /*5aa0*/  ISETP.NE.U32.AND P1, PT, RZ, UR4, PT ;  /* 0x00000004ff007c0c */ /* 0x000fe2000bf25070 */
[----:B------:R-:W1:Y:S03]  /*5ab0*/  LDC.64 R246, c[0x0][0x468] ;  /* 0x00011a00fff67b82 */ /* 0x000e660000000a00 */
[----:B------:R-:W-:-:S13]  /*5ac0*/  ISETP.NE.AND.EX P1, PT, RZ, UR5, PT, P1 ;  /* 0x00000005ff007c0c */ /* 0x000fda000bf25310 */
[----:B------:R-:W2:Y:S01]  /*5ad0*/  @P1 LDC.64 R244, c[0x0][0x478] ;  /* 0x00011e00fff41b82 */ /* 0x000ea20000000a00 */
[----:B-1----:R-:W-:-:S04]  /*5ae0*/  IMAD.WIDE.U32 R246, R4, 0x10, R246 ;  /* 0x0000001004f67825 */ /* 0x002fc800078e00f6 */
[----:B--2---:R-:W-:-:S05]  /*5af0*/  @P1 IMAD.WIDE.U32 R248, R4, 0x10, R244 ;  /* 0x0000001004f81825 */ /* 0x004fca00078e00f4 */
[----:B------:R1:W-:Y:S01]  /*5b00*/  @P1 STG.E.128 desc[UR10][R248.64], R144 ;  /* 0x00000090f8001986 */ /* 0x0003e2000c101d0a */
[----:B------:R-:W-:-:S03]  /*5b10*/  ISETP.NE.U32.AND P1, PT, RZ, UR6, PT ;  /* 0x00000006ff007c0c */ /* 0x000fc6000bf25070 */
[----:B------:R1:W-:Y:S01]  /*5b20*/  STG.E.128 desc[UR10][R246.64], R172 ;  /* 0x000000acf6007986 */ /* 0x0003e2000c101d0a */
[----:B------:R-:W-:-:S13]  /*5b30*/  ISETP.NE.AND.EX P1, PT, RZ, UR7, PT, P1 ;  /* 0x00000007ff007c0c */ /* 0x000fda000bf25310 */
[----:B------:R-:W2:Y:S02]  /*5b40*/  @P1 LDC.64 R244, c[0x0][0x470] ;  /* 0x00011c00fff41b82 */ /* 0x000ea40000000a00 */
[C---:B--2---:R-:W-:Y:S01]  /*5b50*/  @P1 IMAD.WIDE.U32 R244, R4.reuse, 0x10, R244 ;  /* 0x0000001004f41825 */ /* 0x044fe200078e00f4 */
[----:B------:R-:W-:-:S04]  /*5b60*/  IADD3 R4, PT, PT, R4, 0x20, RZ ;  /* 0x0000002004047810 */ /* 0x000fc80007ffe0ff */
[----:B------:R1:W-:Y:S03]  /*5b70*/  @P1 STG.E.128 desc[UR10][R244.64], R152 ;  /* 0x00000098f4001986 */ /* 0x0003e6000c101d0a */
.L_x_1434:
[----:B------:R-:W-:Y:S05]  /*5b80*/  BSYNC.RECONVERGENT B0 ;  /* 0x0000000000007941 */ /* 0x000fea0003800200 */
.L_x_1433:
        /* <DEDUP_REMOVED lines=62> */
.L_x_1447:
        /* <DEDUP_REMOVED lines=45> */
.L_x_1446:
[----:B-1----:R-:W1:Y:S02]  /*6240*/  LDC.64 R172, c[0x0][0x470] ;  /* 0x00011c00ffac7b82 */ /* 0x002e640000000a00 */
[----:B-1----:R-:W-:-:S04]  /*6250*/  ISETP.NE.U32.AND P2, PT, R172, RZ, PT ;  /* 0x000000ffac00720c */ /* 0x002fc80003f45070 */
[----:B------:R-:W-:-:S13]  /*6260*/  ISETP.NE.AND.EX P2, PT, R173, RZ, PT, P2 ;  /* 0x000000ffad00720c */ /* 0x000fda0003f45320 */
        /* <DEDUP_REMOVED lines=46> */
.L_x_1449:
[-CC-:B------:R-:W-:Y:S01]  /*6550*/  FFMA.FTZ R173, R212, R178.reuse, R177.reuse ;  /* 0x000000b2d4ad7223 */ /* 0x180fe200000100b1 */
[----:B------:R-:W-:Y:S01]  /*6560*/  PRMT R172, R162, 0x7632, R172 ;  /* 0x00007632a2ac7816 */ /* 0x000fe200000000ac */
[-C--:B------:R-:W-:Y:S01]  /*6570*/  FFMA.FTZ R244, R215, R178.reuse, R177 ;  /* 0x000000b2d7f47223 */ /* 0x080fe200000100b1 */
[----:B------:R-:W-:Y:S01]  /*6580*/  PRMT R174, R163, 0x7632, R174 ;  /* 0x00007632a3ae7816 */ /* 0x000fe200000000ae */
[----:B------:R-:W-:Y:S01]  /*6590*/  FADD.FTZ R175, R210, -R173 ;  /* 0x800000add2af7221 */ /* 0x000fe20000010000 */
[-CC-:B------:R-:W-:Y:S01]  /*65a0*/  FFMA.FTZ R173, R216, R178.reuse, R177.reuse ;  /* 0x000000b2d8ad7223 */ /* 0x180fe200000100b1 */
[----:B------:R-:W-:Y:S01]  /*65b0*/  SHF.L.U32 R172, R172, 0x10, RZ ;  /* 0x00000010acac7819 */ /* 0x000fe200000006ff */
[-C--:B0-----:R-:W-:Y:S01]  /*65c0*/  FFMA.FTZ R242, R219, R178.reuse, R177 ;  /* 0x000000b2dbf27223 */ /* 0x081fe200000100b1 */
[----:B------:R-:W-:Y:S01]  /*65d0*/  SHF.L.U32 R179, R174, 0x10, RZ ;  /* 0x00000010aeb37819 */ /* 0x000fe200000006ff */
[----:B------:R-:W-:Y:S01]  /*65e0*/  FADD.FTZ R173, R214, -R173 ;  /* 0x800000add6ad7221 */ /* 0x000fe20000010000 */
[----:B------:R-:W-:-:S03]  /*65f0*/  FFMA.FTZ R246, R223, R178, R177 ;  /* 0x000000b2dff67223 */ /* 0x000fc600000100b1 */
[--C-:B-----5:R-:W-:Y:S01]  /*6600*/  FFMA.FTZ R174, R194, R173, R172.reuse ;  /* 0x000000adc2ae7223 */ /* 0x120fe200000100ac */
[-C--:B------:R-:W-:Y:S01]  /*6610*/  FFMA.FTZ R173, R220, R178.reuse, R177 ;  /* 0x000000b2dcad7223 */ /* 0x080fe200000100b1 */
[--C-:B------:R-:W-:Y:S01]  /*6620*/  FFMA.FTZ R175, R194, R175, R179.reuse ;  /* 0x000000afc2af7223 */ /* 0x100fe200000100b3 */
[----:B------:R-:W-:Y:S02]  /*6630*/  PRMT R179, R161, 0x7632, R179 ;  /* 0x00007632a1b37816 */ /* 0x000fe400000000b3 */
[----:B------:R-:W-:Y:S01]  /*6640*/  FADD.FTZ R245, R218, -R173 ;  /* 0x800000addaf57221 */ /* 0x000fe20000010000 */
[----:B------:R-:W-:Y:S01]  /*6650*/  PRMT R172, R160, 0x7632, R172 ;  /* 0x00007632a0ac7816 */ /* 0x000fe200000000ac */
[----:B------:R-:W-:Y:S01]  /*6660*/  FFMA.FTZ R173, R224, R178, R177 ;  /* 0x000000b2e0ad7223 */ /* 0x000fe200000100b1 */
[----:B------:R-:W-:Y:S02]  /*6670*/  SHF.L.U32 R247, R179, 0x10, RZ ;  /* 0x00000010b3f77819 */ /* 0x000fe400000006ff */
[----:B------:R-:W-:Y:S01]  /*6680*/  SHF.L.U32 R172, R172, 0x10, RZ ;  /* 0x00000010acac7819 */ /* 0x000fe200000006ff */
[----:B------:R-:W-:-:S02]  /*6690*/  FADD.FTZ R179, R222, -R173 ;  /* 0x800000addeb37221 */ /* 0x000fc40000010000 */
[C---:B------:R-:W-:Y:S01]  /*66a0*/  FFMA.FTZ R173, R194.reuse, R245, R247 ;  /* 0x000000f5c2ad7223 */ /* 0x040fe200000100f7 */
[----:B------:R-:W-:Y:S01]  /*66b0*/  FADD.FTZ R245, R213, -R244 ;  /* 0x800000f4d5f57221 */ /* 0x000fe20000010000 */
[----:B------:R-:W-:Y:S01]  /*66c0*/  FFMA.FTZ R172, R194, R179, R172 ;  /* 0x000000b3c2ac7223 */ /* 0x000fe200000100ac */
[----:B------:R-:W-:Y:S01]  /*66d0*/  SHF.L.U32 R244, R162, 0x10, RZ ;  /* 0x00000010a2f47819 */ /* 0x000fe200000006ff */
[----:B------:R-:W-:Y:S01]  /*66e0*/  FADD.FTZ R179, R217, -R242 ;  /* 0x800000f2d9b37221 */ /* 0x000fe20000010000 */
[----:B------:R-:W-:-:S03]  /*66f0*/  SHF.L.U32 R247, R163, 0x10, RZ ;  /* 0x00000010a3f77819 */ /* 0x000fc600000006ff */
        /* <DEDUP_REMOVED lines=12> */
[----:B------:R-:W-:Y:S01]  /*67c0*/  F2FP.BF16.F32.PACK_AB R172, R172, R179 ;  /* 0x000000b3acac723e */ /* 0x000fe200000010ff */
[----:B------:R-:W-:Y:S06]  /*67d0*/  BRA `(.L_x_1448) ;  /* 0x00000008003c7947 */ /* 0x000fec0003800000 */
.L_x_1445:
        /* <DEDUP_REMOVED lines=15> */
[-C--:B0-----:R-:W-:Y:S01]  /*68d0*/  FFMA.FTZ R179, R216, R178.reuse, R177 ;  /* 0x000000b2d8b37223 */ /* 0x081fe200000100b1 */
        /* <DEDUP_REMOVED lines=9> */
[----:B------:R-:W-:-:S02]  /*6970*/  FMUL.FTZ R145, R194, R153 ;  /* 0x00000099c2917220 */ /* 0x000fc40000410000 */
[----:B------:R-:W-:Y:S01]  /*6980*/  FADD.FTZ R173, R221, -R144 ;  /* 0x80000090ddad7221 */ /* 0x000fe20000010000 */
[----:B------:R-:W-:Y:S02]  /*6990*/  FFMA.FTZ R144, R219, R178, R177 ;  /* 0x000000b2db907223 */ /* 0x000fe400000100b1 */
[----:B------:R-:W-:Y:S01]  /*69a0*/  F2FP.BF16.F32.PACK_AB R172, R145, R172 ;  /* 0x000000ac91ac723e */ /* 0x000fe200000010ff */
[C---:B------:R-:W-:Y:S01]  /*69b0*/  FMUL.FTZ R173, R194.reuse, R173 ;  /* 0x000000adc2ad7220 */ /* 0x040fe20000410000 */
[----:B------:R-:W-:Y:S01]  /*69c0*/  FADD.FTZ R147, R217, -R144 ;  /* 0x80000090d9937221 */ /* 0x000fe20000010000 */
[C---:B------:R-:W-:Y:S01]  /*69d0*/  FMUL.FTZ R144, R194.reuse, R155 ;  /* 0x0000009bc2907220 */ /* 0x040fe20000410000 */
[----:B------:R-:W-:Y:S02]  /*69e0*/  MOV R155, R175 ;  /* 0x000000af009b7202 */ /* 0x000fe40000000f00 */
[C---:B------:R-:W-:Y:S01]  /*69f0*/  FMUL.FTZ R174, R194.reuse, R147 ;  /* 0x00000093c2ae7220 */ /* 0x040fe20000410000 */
[----:B------:R-:W-:Y:S01]  /*6a00*/  FMUL.FTZ R147, R194, R179 ;  /* 0x000000b3c2937220 */ /* 0x000fe20000410000 */
[----:B------:R-:W-:-:S02]  /*6a10*/  F2FP.BF16.F32.PACK_AB R173, R144, R173 ;  /* 0x000000ad90ad723e */ /* 0x000fc400000010ff */
[----:B------:R-:W-:Y:S02]  /*6a20*/  MOV R152, R172 ;  /* 0x000000ac00987202 */ /* 0x000fe40000000f00 */
[----:B------:R-:W-:Y:S02]  /*6a30*/  F2FP.BF16.F32.PACK_AB R174, R147, R174 ;  /* 0x000000ae93ae723e */ /* 0x000fe400000010ff */
[----:B------:R-:W-:Y:S02]  /*6a40*/  MOV R153, R173 ;  /* 0x000000ad00997202 */ /* 0x000fe40000000f00 */
[-C--:B------:R-:W-:Y:S02]  /*6a50*/  MOV R154, R174.reuse ;  /* 0x000000ae009a7202 */ /* 0x080fe40000000f00 */
[----:B------:R-:W-:Y:S02]  /*6a60*/  MOV R147, R175 ;  /* 0x000000af00937202 */ /* 0x000fe40000000f00 */
[----:B------:R-:W-:-:S02]  /*6a70*/  MOV R146, R174 ;  /* 0x000000ae00927202 */ /* 0x000fc40000000f00 */
[----:B------:R-:W-:Y:S02]  /*6a80*/  MOV R145, R173 ;  /* 0x000000ad00917202 */ /* 0x000fe40000000f00 */
[----:B------:R-:W-:Y:S01]  /*6a90*/  MOV R144, R172 ;  /* 0x000000ac00907202 */ /* 0x000fe20000000f00 */
[----:B------:R-:W-:Y:S06]  /*6aa0*/  BRA `(.L_x_1448) ;  /* 0x0000000400887947 */ /* 0x000fec0003800000 */
.L_x_1451:
        /* <DEDUP_REMOVED lines=33> */
.L_x_1450:
[----:B------:R-:W1:Y:S02]  /*6cc0*/  LDC.64 R172, c[0x0][0x470] ;  /* 0x00011c00ffac7b82 */ /* 0x000e640000000a00 */
[----:B-1----:R-:W-:-:S04]  /*6cd0*/  ISETP.NE.U32.AND P2, PT, R172, RZ, PT ;  /* 0x000000ffac00720c */ /* 0x002fc80003f45070 */
[----:B------:R-:W-:-:S13]  /*6ce0*/  ISETP.NE.AND.EX P2, PT, R173, RZ, PT, P2 ;  /* 0x000000ffad00720c */ /* 0x000fda0003f45320 */
[----:B------:R-:W-:Y:S05]  /*6cf0*/  @!P2 BRA `(.L_x_1452) ;  /* 0x000000000084a947 */ /* 0x000fea0003800000 */
        /* <DEDUP_REMOVED lines=33> */
.L_x_1452:
        /* <DEDUP_REMOVED lines=27> */
[----:B------:R-:W-:-:S07]  /*70c0*/  F2FP.BF16.F32.PACK_AB R175, R244, R175 ;  /* 0x000000aff4af723e */ /* 0x000fce00000010ff */
.L_x_1448:
[----:B------:R-:W1:Y:S08]  /*70d0*/  @P1 LDC.64 R248, c[0x0][0x478] ;  /* 0x00011e00fff81b82 */ /* 0x000e700000000a00 */
[----:B------:R-:W2:Y:S08]  /*70e0*/  LDC.64 R246, c[0x0][0x468] ;  /* 0x00011a00fff67b82 */ /* 0x000eb00000000a00 */
[----:B------:R-:W3:Y:S01]  /*70f0*/  @P2 LDC.64 R244, c[0x0][0x470] ;  /* 0x00011c00fff42b82 */ /* 0x000ee20000000a00 */
[----:B-1----:R-:W-:-:S05]  /*7100*/  @P1 IMAD.WIDE.U32 R248, R4, 0x10, R248 ;  /* 0x0000001004f81825 */ /* 0x002fca00078e00f8 */
[----:B------:R4:W-:Y:S01]  /*7110*/  @P1 STG.E.128 desc[UR10][R248.64], R144 ;  /* 0x00000090f8001986 */ /* 0x0009e2000c101d0a */
[----:B--2---:R-:W-:-:S05]  /*7120*/  IMAD.WIDE.U32 R246, R4, 0x10, R246 ;  /* 0x0000001004f67825 */ /* 0x004fca00078e00f6 */
[----:B------:R4:W-:Y:S01]  /*7130*/  STG.E.128 desc[UR10][R246.64], R172 ;  /* 0x000000acf6007986 */ /* 0x0009e2000c101d0a */
[C---:B---3--:R-:W-:Y:S01]  /*7140*/  @P2 IMAD.WIDE.U32 R244, R4.reuse, 0x10, R244 ;  /* 0x0000001004f42825 */ /* 0x048fe200078e00f4 */
[----:B------:R-:W-:-:S04]  /*7150*/  IADD3 R4, PT, PT, R4, 0x20, RZ ;  /* 0x0000002004047810 */ /* 0x000fc80007ffe0ff */
[----:B------:R4:W-:Y:S03]  /*7160*/  @P2 STG.E.128 desc[UR10][R244.64], R152 ;  /* 0x00000098f4002986 */ /* 0x0009e6000c101d0a */
.L_x_1444:
[----:B------:R-:W-:Y:S05]  /*7170*/  BSYNC.RECONVERGENT B0 ;  /* 0x0000000000007941 */ /* 0x000fea0003800200 */
.L_x_1443:
        /* <DEDUP_REMOVED lines=13> */
[----:B-1--4-:R-:W-:Y:S01]  /*7250*/  PRMT R146, R165, 0x7632, R146 ;  /* 0x00007632a5927816 */ /* 0x012fe20000000092 */
        /* <DEDUP_REMOVED lines=48> */
.L_x_1457:
        /* <DEDUP_REMOVED lines=45> */
.L_x_1456:
[----:B-1--4-:R-:W1:Y:S02]  /*7830*/  LDC.64 R172, c[0x0][0x470] ;  /* 0x00011c00ffac7b82 */ /* 0x012e640000000a00 */
        /* <DEDUP_REMOVED lines=48> */
.L_x_1459:
[-CC-:B------:R-:W-:Y:S01]  /*7b40*/  FFMA.FTZ R172, R196, R178.reuse, R177.reuse ;  /* 0x000000b2c4ac7223 */ /* 0x180fe200000100b1 */
[-CC-:B------:R-:W-:Y:S01]  /*7b50*/  FFMA.FTZ R173, R200, R178.reuse, R177.reuse ;  /* 0x000000b2c8ad7223 */ /* 0x180fe200000100b1 */
[----:B------:R-:W-:Y:S01]  /*7b60*/  PRMT R174, R167, 0x7632, R174 ;  /* 0x00007632a7ae7816 */ /* 0x000fe200000000ae */
[-C--:B------:R-:W-:Y:S01]  /*7b70*/  FFMA.FTZ R244, R199, R178.reuse, R177 ;  /* 0x000000b2c7f47223 */ /* 0x080fe200000100b1 */
[--C-:B------:R-:W-:Y:S01]  /*7b80*/  FADD.FTZ R175, R195, -R172.reuse ;  /* 0x800000acc3af7221 */ /* 0x100fe20000010000 */
[----:B------:R-:W-:Y:S01]  /*7b90*/  PRMT R172, R166, 0x7632, R172 ;  /* 0x00007632a6ac7816 */ /* 0x000fe200000000ac */
[----:B------:R-:W-:Y:S01]  /*7ba0*/  FADD.FTZ R173, R198, -R173 ;  /* 0x800000adc6ad7221 */ /* 0x000fe20000010000 */
[----:B0-----:R-:W-:Y:S01]  /*7bb0*/  SHF.L.U32 R179, R174, 0x10, RZ ;  /* 0x00000010aeb37819 */ /* 0x001fe200000006ff */
[-CC-:B------:R-:W-:Y:S01]  /*7bc0*/  FFMA.FTZ R242, R203, R178.reuse, R177.reuse ;  /* 0x000000b2cbf27223 */ /* 0x180fe200000100b1 */
[----:B------:R-:W-:Y:S01]  /*7bd0*/  SHF.L.U32 R172, R172, 0x10, RZ ;  /* 0x00000010acac7819 */ /* 0x000fe200000006ff */
[----:B------:R-:W-:-:S02]  /*7be0*/  FFMA.FTZ R246, R207, R178, R177 ;  /* 0x000000b2cff67223 */ /* 0x000fc400000100b1 */
[C-C-:B-----5:R-:W-:Y:S01]  /*7bf0*/  FFMA.FTZ R175, R194.reuse, R175, R179.reuse ;  /* 0x000000afc2af7223 */ /* 0x160fe200000100b3 */
[----:B------:R-:W-:Y:S01]  /*7c00*/  PRMT R179, R165, 0x7632, R179 ;  /* 0x00007632a5b37816 */ /* 0x000fe200000000b3 */
[--C-:B------:R-:W-:Y:S01]  /*7c10*/  FFMA.FTZ R174, R194, R173, R172.reuse ;  /* 0x000000adc2ae7223 */ /* 0x100fe200000100ac */
[-C--:B------:R-:W-:Y:S01]  /*7c20*/  FFMA.FTZ R173, R204, R178.reuse, R177 ;  /* 0x000000b2ccad7223 */ /* 0x080fe200000100b1 */
[----:B------:R-:W-:Y:S02]  /*7c30*/  PRMT R172, R164, 0x7632, R172 ;  /* 0x00007632a4ac7816 */ /* 0x000fe400000000ac */
[----:B------:R-:W-:Y:S01]  /*7c40*/  SHF.L.U32 R247, R179, 0x10, RZ ;  /* 0x00000010b3f77819 */ /* 0x000fe200000006ff */
[----:B------:R-:W-:Y:S01]  /*7c50*/  FADD.FTZ R245, R202, -R173 ;  /* 0x800000adcaf57221 */ /* 0x000fe20000010000 */
[----:B------:R-:W-:Y:S01]  /*7c60*/  FFMA.FTZ R173, R208, R178, R177 ;  /* 0x000000b2d0ad7223 */ /* 0x000fe200000100b1 */
[----:B------:R-:W-:-:S03]  /*7c70*/  SHF.L.U32 R172, R172, 0x10, RZ ;  /* 0x00000010acac7819 */ /* 0x000fc600000006ff */
[----:B------:R-:W-:Y:S01]  /*7c80*/  FADD.FTZ R179, R206, -R173 ;  /* 0x800000adceb37221 */ /* 0x000fe20000010000 */
[----:B------:R-:W-:Y:S01]  /*7c90*/  FFMA.FTZ R173, R194, R245, R247 ;  /* 0x000000f5c2ad7223 */ /* 0x000fe200000100f7 */
[----:B------:R-:W-:Y:S01]  /*7ca0*/  FADD.FTZ R245, R197, -R244 ;  /* 0x800000f4c5f57221 */ /* 0x000fe20000010000 */
[----:B------:R-:W-:Y:S01]  /*7cb0*/  SHF.L.U32 R244, R166, 0x10, RZ ;  /* 0x00000010a6f47819 */ /* 0x000fe200000006ff */
[----:B------:R-:W-:Y:S01]  /*7cc0*/  FFMA.FTZ R172, R194, R179, R172 ;  /* 0x000000b3c2ac7223 */ /* 0x000fe200000100ac */
        /* <DEDUP_REMOVED lines=16> */
.L_x_1455:
[----:B-1--4-:R-:W1:Y:S02]  /*7dd0*/  LDC.64 R172, c[0x0][0x478] ;  /* 0x00011e00ffac7b82 */ /* 0x012e640000000a00 */
        /* <DEDUP_REMOVED lines=44> */
.L_x_1461:
[-CC-:B------:R-:W-:Y:S01]  /*80a0*/  FFMA.FTZ R144, R199, R178.reuse, R177.reuse ;  /* 0x000000b2c7907223 */ /* 0x180fe200000100b1 */
[-CC-:B------:R-:W-:Y:S01]  /*80b0*/  FFMA.FTZ R146, R196, R178.reuse, R177.reuse ;  /* 0x000000b2c4927223 */ /* 0x180fe200000100b1 */
[-CC-:B0-----:R-:W-:Y:S01]  /*80c0*/  FFMA.FTZ R179, R204, R178.reuse, R177.reuse ;  /* 0x000000b2ccb37223 */ /* 0x181fe200000100b1 */
[-CC-:B------:R-:W-:Y:S01]  /*80d0*/  FFMA.FTZ R247, R200, R178.reuse, R177.reuse ;  /* 0x000000b2c8f77223 */ /* 0x180fe200000100b1 */
        /* <DEDUP_REMOVED lines=8> */
[----:B------:R-:W-:-:S02]  /*8160*/  FADD.FTZ R247, R198, -R247 ;  /* 0x800000f7c6f77221 */ /* 0x000fc40000010000 */
[----:B------:R-:W-:Y:S01]  /*8170*/  F2FP.BF16.F32.PACK_AB R175, R144, R145 ;  /* 0x0000009190af723e */ /* 0x000fe200000010ff */
[-C--:B------:R-:W-:Y:S01]  /*8180*/  FFMA.FTZ R144, R211, R178.reuse, R177 ;  /* 0x000000b2d3907223 */ /* 0x080fe200000100b1 */
[----:B------:R-:W-:Y:S01]  /*8190*/  FADD.FTZ R147, R206, -R147 ;  /* 0x80000093ce937221 */ /* 0x000fe20000010000 */
[C---:B------:R-:W-:Y:S01]  /*81a0*/  FMUL.FTZ R173, R194.reuse, R173 ;  /* 0x000000adc2ad7220 */ /* 0x040fe20000410000 */
[C---:B------:R-:W-:Y:S01]  /*81b0*/  FMUL.FTZ R247, R194.reuse, R247 ;  /* 0x000000f7c2f77220 */ /* 0x040fe20000410000 */
        /* <DEDUP_REMOVED lines=15> */
.L_x_1460:
[----:B------:R-:W1:Y:S02]  /*82b0*/  LDC.64 R172, c[0x0][0x470] ;  /* 0x00011c00ffac7b82 */ /* 0x000e640000000a00 */
[----:B-1----:R-:W-:-:S04]  /*82c0*/  ISETP.NE.U32.AND P2, PT, R172, RZ, PT ;  /* 0x000000ffac00720c */ /* 0x002fc80003f45070 */
[----:B------:R-:W-:-:S13]  /*82d0*/  ISETP.NE.AND.EX P2, PT, R173, RZ, PT, P2 ;  /* 0x000000ffad00720c */ /* 0x000fda0003f45320 */
[----:B------:R-:W-:Y:S05]  /*82e0*/  @!P2 BRA `(.L_x_1462) ;  /* 0x000000000084a947 */ /* 0x000fea0003800000 */
        /* <DEDUP_REMOVED lines=33> */
.L_x_1462:
        /* <DEDUP_REMOVED lines=10> */
[----:B------:R-:W-:Y:S01]  /*85a0*/  FADD.FTZ R173, R205, -R174 ;  /* 0x800000aecdad7221 */ /* 0x000fe20000010000 */
[-CC-:B------:R-:W-:Y:S01]  /*85b0*/  FFMA.FTZ R174, R199, R178.reuse, R177.reuse ;  /* 0x000000b2c7ae7223 */ /* 0x180fe200000100b1 */
[----:B------:R-:W-:Y:S01]  /*85c0*/  FFMA.FTZ R242, R196, R178, R177 ;  /* 0x000000b2c4f27223 */ /* 0x000fe200000100b1 */
        /* <DEDUP_REMOVED lines=15> */
.L_x_1458:
        /* <DEDUP_REMOVED lines=10> */
.L_x_1454:
[----:B------:R-:W-:Y:S05]  /*8760*/  BSYNC.RECONVERGENT B0 ;  /* 0x0000000000007941 */ /* 0x000fea0003800200 */
.L_x_1453:
        /* <DEDUP_REMOVED lines=16> */
[-CC-:B------:R-:W-:Y:S01]  /*8870*/  FFMA.FTZ R154, R16, R178.reuse, R177.reuse ;  /* 0x000000b2109a7223 */ /* 0x180fe200000100b1 */
[----:B------:R-:W-:Y:S01]  /*8880*/  SHF.L.U32 R147, R144, 0x10, RZ ;  /* 0x0000001090937819 */ /* 0x000fe200000006ff */
[----:B------:R-:W-:Y:S01]  /*8890*/  FADD.FTZ R145, R13, -R146 ;  /* 0x800000920d917221 */ /* 0x000fe20000010000 */
[----:B------:R-:W-:Y:S01]  /*88a0*/  SHF.L.U32 R152, R152, 0x10, RZ ;  /* 0x0000001098987819 */ /* 0x000fe200000006ff */
[----:B------:R-:W-:Y:S01]  /*88b0*/  FADD.FTZ R173, R15, -R154 ;  /* 0x8000009a0fad7221 */ /* 0x000fe20000010000 */
[----:B------:R-:W-:Y:S01]  /*88c0*/  PRMT R144, R170, 0x7632, R144 ;  /* 0x00007632aa907816 */ /* 0x000fe20000000090 */
[-C--:B------:R-:W-:Y:S01]  /*88d0*/  FFMA.FTZ R146, R18, R178.reuse, R177 ;  /* 0x000000b212927223 */ /* 0x080fe200000100b1 */
[C---:B-----5:R-:W-:Y:S01]  /*88e0*/  FFMA.FTZ R172, R194.reuse, R145, R147 ;  /* 0x00000091c2ac7223 */ /* 0x060fe20000010093 */
[--C-:B------:R-:W-:Y:S01]  /*88f0*/  FFMA.FTZ R173, R194, R173, R152.reuse ;  /* 0x000000adc2ad7223 */ /* 0x100fe20000010098 */
[----:B------:R-:W-:Y:S01]  /*8900*/  PRMT R152, R171, 0x7632, R152 ;  /* 0x00007632ab987816 */ /* 0x000fe20000000098 */
[-C--:B------:R-:W-:Y:S01]  /*8910*/  FFMA.FTZ R154, R20, R178.reuse, R177 ;  /* 0x000000b2149a7223 */ /* 0x080fe200000100b1 */
[----:B------:R-:W-:Y:S01]  /*8920*/  SHF.L.U32 R147, R144, 0x10, RZ ;  /* 0x0000001090937819 */ /* 0x000fe200000006ff */
[----:B------:R-:W-:Y:S01]  /*8930*/  FADD.FTZ R145, R17, -R146 ;  /* 0x8000009211917221 */ /* 0x000fe20000010000 */
[----:B------:R-:W-:Y:S01]  /*8940*/  SHF.L.U32 R152, R152, 0x10, RZ ;  /* 0x0000001098987819 */ /* 0x000fe200000006ff */
[----:B------:R-:W-:Y:S01]  /*8950*/  FADD.FTZ R153, R19, -R154 ;  /* 0x8000009a13997221 */ /* 0x000fe20000010000 */
[----:B------:R-:W-:Y:S01]  /*8960*/  SHF.L.U32 R144, R171, 0x10, RZ ;  /* 0x00000010ab907819 */ /* 0x000fe200000006ff */
[C---:B------:R-:W-:Y:S01]  /*8970*/  FFMA.FTZ R155, R194.reuse, R145, R147 ;  /* 0x00000091c29b7223 */ /* 0x040fe20000010093 */
[-CC-:B------:R-:W-:Y:S01]  /*8980*/  FFMA.FTZ R147, R11, R178.reuse, R177.reuse ;  /* 0x000000b20b937223 */ /* 0x180fe200000100b1 */
[----:B------:R-:W-:Y:S01]  /*8990*/  FFMA.FTZ R145, R9, R178, R177 ;  /* 0x000000b209917223 */ /* 0x000fe200000100b1 */
[----:B------:R-:W-:-:S02]  /*89a0*/  FFMA.FTZ R152, R194, R153, R152 ;  /* 0x00000099c2987223 */ /* 0x000fc40000010098 */
[----:B------:R-:W-:Y:S01]  /*89b0*/  FADD.FTZ R153, R12, -R147 ;  /* 0x800000930c997221 */ /* 0x000fe20000010000 */
[----:B------:R-:W-:Y:S01]  /*89c0*/  SHF.L.U32 R147, R170, 0x10, RZ ;  /* 0x00000010aa937819 */ /* 0x000fe200000006ff */
[----:B------:R-:W-:Y:S02]  /*89d0*/  FADD.FTZ R145, R10, -R145 ;  /* 0x800000910a917221 */ /* 0x000fe40000010000 */
[C---:B------:R-:W-:Y:S01]  /*89e0*/  FFMA.FTZ R175, R194.reuse, R153, R144 ;  /* 0x00000099c2af7223 */ /* 0x040fe20000010090 */
[----:B------:R-:W-:Y:S01]  /*89f0*/  SHF.L.U32 R153, R169, 0x10, RZ ;  /* 0x00000010a9997819 */ /* 0x000fe200000006ff */
[----:B------:R-:W-:Y:S01]  /*8a00*/  FFMA.FTZ R174, R194, R145, R147 ;  /* 0x00000091c2ae7223 */ /* 0x000fe20000010093 */
[-CC-:B------:R-:W-:Y:S01]  /*8a10*/  FFMA.FTZ R145, R5, R178.reuse, R177.reuse ;  /* 0x000000b205917223 */ /* 0x180fe200000100b1 */
[----:B------:R-:W-:Y:S01]  /*8a20*/  FFMA.FTZ R147, R7, R178, R177 ;  /* 0x000000b207937223 */ /* 0x000fe200000100b1 */
[----:B------:R-:W-:Y:S02]  /*8a30*/  SHF.L.U32 R144, R168, 0x10, RZ ;  /* 0x00000010a8907819 */ /* 0x000fe400000006ff */
[----:B------:R-:W-:Y:S01]  /*8a40*/  FADD.FTZ R145, R6, -R145 ;  /* 0x8000009106917221 */ /* 0x000fe20000010000 */
[----:B------:R-:W-:Y:S01]  /*8a50*/  FADD.FTZ R147, R8, -R147 ;  /* 0x8000009308937221 */ /* 0x000fe20000010000 */
[----:B------:R-:W-:-:S02]  /*8a60*/  F2FP.BF16.F32.PACK_AB R175, R152, R175 ;  /* 0x000000af98af723e */ /* 0x000fc400000010ff */
[C---:B------:R-:W-:Y:S01]  /*8a70*/  FFMA.FTZ R145, R194.reuse, R145, R144 ;  /* 0x00000091c2917223 */ /* 0x040fe20000010090 */
[----:B------:R-:W-:Y:S01]  /*8a80*/  FFMA.FTZ R146, R194, R147, R153 ;  /* 0x00000093c2927223 */ /* 0x000fe20000010099 */
[----:B------:R-:W-:Y:S02]  /*8a90*/  F2FP.BF16.F32.PACK_AB R174, R155, R174 ;  /* 0x000000ae9bae723e */ /* 0x000fe400000010ff */
        /* <DEDUP_REMOVED lines=11> */
.L_x_1467:
[-CC-:B-1--4-:R-:W-:Y:S01]  /*8b50*/  FFMA.FTZ R144, R14, R178.reuse, R177.reuse ;  /* 0x000000b20e907223 */ /* 0x192fe200000100b1 */
[-CC-:B------:R-:W-:Y:S01]  /*8b60*/  FFMA.FTZ R172, R16, R178.reuse, R177.reuse ;  /* 0x000000b210ac7223 */ /* 0x180fe200000100b1 */
[-CC-:B------:R-:W-:Y:S01]  /*8b70*/  FFMA.FTZ R174, R20, R178.reuse, R177.reuse ;  /* 0x000000b214ae7223 */ /* 0x180fe200000100b1 */
[----:B------:R-:W-:Y:S01]  /*8b80*/  PRMT R146, R169, 0x7632, R146 ;  /* 0x00007632a9927816 */ /* 0x000fe20000000092 */
[--C-:B------:R-:W-:Y:S01]  /*8b90*/  FADD.FTZ R145, R13, -R144.reuse ;  /* 0x800000900d917221 */ /* 0x100fe20000010000 */
[----:B------:R-:W-:Y:S01]  /*8ba0*/  PRMT R144, R168, 0x7632, R144 ;  /* 0x00007632a8907816 */ /* 0x000fe20000000090 */
[----:B------:R-:W-:Y:S01]  /*8bb0*/  FADD.FTZ R173, R15, -R172 ;  /* 0x800000ac0fad7221 */ /* 0x000fe20000010000 */
[----:B------:R-:W-:Y:S01]  /*8bc0*/  FADD.FTZ R175, R19, -R174 ;  /* 0x800000ae13af7221 */ /* 0x000fe20000010000 */
[----:B------:R-:W-:Y:S02]  /*8bd0*/  SHF.L.U32 R146, R146, 0x10, RZ ;  /* 0x0000001092927819 */ /* 0x000fe400000006ff */
[----:B------:R-:W-:Y:S01]  /*8be0*/  SHF.L.U32 R147, R144, 0x10, RZ ;  /* 0x0000001090937819 */ /* 0x000fe200000006ff */
[----:B------:R-:W-:-:S02]  /*8bf0*/  FFMA.FTZ R144, R18, R178, R177 ;  /* 0x000000b212907223 */ /* 0x000fc400000100b1 */
[C-C-:B-----5:R-:W-:Y:S01]  /*8c00*/  FFMA.FTZ R173, R194.reuse, R173, R146.reuse ;  /* 0x000000adc2ad7223 */ /* 0x160fe20000010092 */
[----:B------:R-:W-:Y:S01]  /*8c10*/  PRMT R146, R171, 0x7632, R146 ;  /* 0x00007632ab927816 */ /* 0x000fe20000000092 */
[----:B------:R-:W-:Y:S01]  /*8c20*/  FFMA.FTZ R172, R194, R145, R147 ;  /* 0x00000091c2ac7223 */ /* 0x000fe20000010093 */
[--C-:B------:R-:W-:Y:S01]  /*8c30*/  FADD.FTZ R145, R17, -R144.reuse ;  /* 0x8000009011917221 */ /* 0x100fe20000010000 */
[----:B------:R-:W-:Y:S02]  /*8c40*/  PRMT R144, R170, 0x7632, R144 ;  /* 0x00007632aa907816 */ /* 0x000fe40000000090 */
[----:B------:R-:W-:Y:S02]  /*8c50*/  SHF.L.U32 R146, R146, 0x10, RZ ;  /* 0x0000001092927819 */ /* 0x000fe400000006ff */
[----:B------:R-:W-:Y:S02]  /*8c60*/  SHF.L.U32 R147, R144, 0x10, RZ ;  /* 0x0000001090937819 */ /* 0x000fe400000006ff */
[----:B------:R-:W-:Y:S01]  /*8c70*/  SHF.L.U32 R144, R171, 0x10, RZ ;  /* 0x00000010ab907819 */ /* 0x000fe200000006ff */
[----:B------:R-:W-:-:S02]  /*8c80*/  FFMA.FTZ R175, R194, R175, R146 ;  /* 0x000000afc2af7223 */ /* 0x000fc40000010092 */
[----:B------:R-:W-:Y:S01]  /*8c90*/  FFMA.FTZ R174, R194, R145, R147 ;  /* 0x00000091c2ae7223 */ /* 0x000fe20000010093 */
[-CC-:B------:R-:W-:Y:S01]  /*8ca0*/  FFMA.FTZ R147, R11, R178.reuse, R177.reuse ;  /* 0x000000b20b937223 */ /* 0x180fe200000100b1 */
[----:B------:R-:W-:-:S03]  /*8cb0*/  FFMA.FTZ R145, R9, R178, R177 ;  /* 0x000000b209917223 */ /* 0x000fc600000100b1 */
[----:B0-----:R-:W-:Y:S01]  /*8cc0*/  FADD.FTZ R179, R12, -R147 ;  /* 0x800000930cb37221 */ /* 0x001fe20000010000 */
        /* <DEDUP_REMOVED lines=19> */
[----:B------:R-:W-:Y:S01]  /*8e00*/  MOV R144, R172 ;  /* 0x000000ac00907202 */ /* 0x000fe20000000f00 */
[----:B------:R-:W-:Y:S06]  /*8e10*/  BRA `(.L_x_1468) ;  /* 0x0000000c00a47947 */ /* 0x000fec0003800000 */
.L_x_1466:
[----:B-1--4-:R-:W1:Y:S02]  /*8e20*/  LDC.64 R172, c[0x0][0x470] ;  /* 0x00011c00ffac7b82 */ /* 0x012e640000000a00 */
[----:B-1----:R-:W-:-:S04]  /*8e30*/  ISETP.NE.U32.AND P2, PT, R172, RZ, PT ;  /* 0x000000ffac00720c */ /* 0x002fc80003f45070 */
[----:B------:R-:W-:-:S13]  /*8e40*/  ISETP.NE.AND.EX P2, PT, R173, RZ, PT, P2 ;  /* 0x000000ffad00720c */ /* 0x000fda0003f45320 */
[----:B------:R-:W-:Y:S05]  /*8e50*/  @!P2 BRA `(.L_x_1469) ;  /* 0x0000000000b4a947 */ /* 0x000fea0003800000 */
[-CC-:B------:R-:W-:Y:S01]  /*8e60*/  FFMA.FTZ R152, R14, R178.reuse, R177.reuse ;  /* 0x000000b20e987223 */ /* 0x180fe200000100b1 */
        /* <DEDUP_REMOVED lines=44> */
.L_x_1469:
[-C--:B------:R-:W-:Y:S01]  /*9130*/  FFMA.FTZ R172, R20, R178.reuse, R177 ;  /* 0x000000b214ac7223 */ /* 0x080fe200000100b1 */
[----:B------:R-:W-:Y:S01]  /*9140*/  PRMT R173, R171, 0x7632, R173 ;  /* 0x00007632abad7816 */ /* 0x000fe200000000ad */
[-CC-:B------:R-:W-:Y:S01]  /*9150*/  FFMA.FTZ R174, R18, R178.reuse, R177.reuse ;  /* 0x000000b212ae7223 */ /* 0x180fe200000100b1 */
[-C--:B0-----:R-:W-:Y:S01]  /*9160*/  FFMA.FTZ R242, R14, R178.reuse, R177 ;  /* 0x000000b20ef27223 */ /* 0x081fe200000100b1 */
[--C-:B------:R-:W-:Y:S01]  /*9170*/  FADD.FTZ R175, R19, -R172.reuse ;  /* 0x800000ac13af7221 */ /* 0x100fe20000010000 */
[----:B------:R-:W-:Y:S02]  /*9180*/  PRMT R172, R170, 0x7632, R172 ;  /* 0x00007632aaac7816 */ /* 0x000fe400000000ac */
[----:B------:R-:W-:Y:S01]  /*9190*/  SHF.L.U32 R179, R173, 0x10, RZ ;  /* 0x00000010adb37819 */ /* 0x000fe200000006ff */
[----:B------:R-:W-:Y:S01]  /*91a0*/  FADD.FTZ R173, R17, -R174 ;  /* 0x800000ae11ad7221 */ /* 0x000fe20000010000 */
[----:B------:R-:W-:Y:S02]  /*91b0*/  SHF.L.U32 R172, R172, 0x10, RZ ;  /* 0x00000010acac7819 */ /* 0x000fe400000006ff */
[----:B------:R-:W-:Y:S01]  /*91c0*/  SHF.L.U32 R247, R171, 0x10, RZ ;  /* 0x00000010abf77819 */ /* 0x000fe200000006ff */
[C---:B-----5:R-:W-:Y:S01]  /*91d0*/  FFMA.FTZ R175, R194.reuse, R175, R179 ;  /* 0x000000afc2af7223 */ /* 0x060fe200000100b3 */
[----:B------:R-:W-:Y:S01]  /*91e0*/  FADD.FTZ R179, R13, -R242 ;  /* 0x800000f20db37221 */ /* 0x000fe20000010000 */
[----:B------:R-:W-:Y:S01]  /*91f0*/  FFMA.FTZ R174, R194, R173, R172 ;  /* 0x000000adc2ae7223 */ /* 0x000fe200000100ac */
[----:B------:R-:W-:Y:S01]  /*9200*/  FFMA.FTZ R172, R16, R178, R177 ;  /* 0x000000b210ac7223 */ /* 0x000fe200000100b1 */
[----:B------:R-:W-:-:S02]  /*9210*/  PRMT R173, R169, 0x7632, R173 ;  /* 0x00007632a9ad7816 */ /* 0x000fc400000000ad */
[----:B------:R-:W-:Y:S01]  /*9220*/  SHF.L.U32 R244, R170, 0x10, RZ ;  /* 0x00000010aaf47819 */ /* 0x000fe200000006ff */
[--C-:B------:R-:W-:Y:S01]  /*9230*/  FADD.FTZ R245, R15, -R172.reuse ;  /* 0x800000ac0ff57221 */ /* 0x100fe20000010000 */
[----:B------:R-:W-:Y:S02]  /*9240*/  PRMT R172, R168, 0x7632, R172 ;  /* 0x00007632a8ac7816 */ /* 0x000fe400000000ac */
[----:B------:R-:W-:Y:S02]  /*9250*/  SHF.L.U32 R173, R173, 0x10, RZ ;  /* 0x00000010adad7819 */ /* 0x000fe400000006ff */
[----:B------:R-:W-:-:S03]  /*9260*/  SHF.L.U32 R172, R172, 0x10, RZ ;  /* 0x00000010acac7819 */ /* 0x000fc600000006ff */
[C---:B------:R-:W-:Y:S01]  /*9270*/  FFMA.FTZ R173, R194.reuse, R245, R173 ;  /* 0x000000f5c2ad7223 */ /* 0x040fe200000100ad */
[-CC-:B------:R-:W-:Y:S01]  /*9280*/  FFMA.FTZ R245, R11, R178.reuse, R177.reuse ;  /* 0x000000b20bf57223 */ /* 0x180fe200000100b1 */
[----:B------:R-:W-:Y:S01]  /*9290*/  FFMA.FTZ R172, R194, R179, R172 ;  /* 0x000000b3c2ac7223 */ /* 0x000fe200000100ac */
[-C--:B------:R-:W-:Y:S02]  /*92a0*/  FFMA.FTZ R179, R9, R178.reuse, R177 ;  /* 0x000000b209b37223 */ /* 0x080fe400000100b1 */
[----:B------:R-:W-:Y:S02]  /*92b0*/  FADD.FTZ R245, R12, -R245 ;  /* 0x800000f50cf57221 */ /* 0x000fe40000010000 */
[----:B------:R-:W-:Y:S02]  /*92c0*/  FADD.FTZ R179, R10, -R179 ;  /* 0x800000b30ab37221 */ /* 0x000fe40000010000 */
[C---:B------:R-:W-:Y:S01]  /*92d0*/  FFMA.FTZ R242, R194.reuse, R245, R247 ;  /* 0x000000f5c2f27223 */ /* 0x040fe200000100f7 */
[-CC-:B------:R-:W-:Y:S01]  /*92e0*/  FFMA.FTZ R245, R7, R178.reuse, R177.reuse ;  /* 0x000000b207f57223 */ /* 0x180fe200000100b1 */
[----:B------:R-:W-:Y:S01]  /*92f0*/  FFMA.FTZ R249, R194, R179, R244 ;  /* 0x000000b3c2f97223 */ /* 0x000fe200000100f4 */
[----:B------:R-:W-:Y:S01]  /*9300*/  FFMA.FTZ R179, R5, R178, R177 ;  /* 0x000000b205b37223 */ /* 0x000fe200000100b1 */
[----:B------:R-:W-:Y:S01]  /*9310*/  SHF.L.U32 R247, R169, 0x10, RZ ;  /* 0x00000010a9f77819 */ /* 0x000fe200000006ff */
[----:B------:R-:W-:Y:S01]  /*9320*/  FADD.FTZ R245, R8, -R245 ;  /* 0x800000f508f57221 */ /* 0x000fe20000010000 */
[----:B------:R-:W-:Y:S01]  /*9330*/  SHF.L.U32 R244, R168, 0x10, RZ ;  /* 0x00000010a8f47819 */ /* 0x000fe200000006ff */
[----:B------:R-:W-:Y:S01]  /*9340*/  FADD.FTZ R179, R6, -R179 ;  /* 0x800000b306b37221 */ /* 0x000fe20000010000 */
[----:B------:R-:W-:Y:S01]  /*9350*/  F2FP.BF16.F32.PACK_AB R175, R175, R242 ;  /* 0x000000f2afaf723e */ /* 0x000fe200000010ff */
[----:B------:R-:W-:Y:S01]  /*9360*/  FFMA.FTZ R246, R194, R245, R247 ;  /* 0x000000f5c2f67223 */ /* 0x000fe200000100f7 */
[----:B------:R-:W-:Y:S01]  /*9370*/  F2FP.BF16.F32.PACK_AB R174, R174, R249 ;  /* 0x000000f9aeae723e */ /* 0x000fe200000010ff */
[----:B------:R-:W-:-:S03]  /*9380*/  FFMA.FTZ R179, R194, R179, R244 ;  /* 0x000000b3c2b37223 */ /* 0x000fc600000100f4 */
[----:B------:R-:W-:Y:S02]  /*9390*/  F2FP.BF16.F32.PACK_AB R173, R173, R246 ;  /* 0x000000f6adad723e */ /* 0x000fe400000010ff */
[----:B------:R-:W-:Y:S01]  /*93a0*/  F2FP.BF16.F32.PACK_AB R172, R172, R179 ;  /* 0x000000b3acac723e */ /* 0x000fe200000010ff */
[----:B------:R-:W-:Y:S06]  /*93b0*/  BRA `(.L_x_1468) ;  /* 0x00000008003c7947 */ /* 0x000fec0003800000 */
.L_x_1465:
        /* <DEDUP_REMOVED lines=16> */
[C---:B-----5:R-:W-:Y:S01]  /*94c0*/  FMUL.FTZ R175, R194.reuse, R145 ;  /* 0x00000091c2af7220 */ /* 0x060fe20000410000 */
[----:B------:R-:W-:Y:S01]  /*94d0*/  FMUL.FTZ R144, R194, R147 ;  /* 0x00000093c2907220 */ /* 0x000fe20000410000 */
[-CC-:B------:R-:W-:Y:S01]  /*94e0*/  FFMA.FTZ R145, R5, R178.reuse, R177.reuse ;  /* 0x000000b205917223 */ /* 0x180fe200000100b1 */
[-C--:B------:R-:W-:Y:S01]  /*94f0*/  FFMA.FTZ R147, R7, R178.reuse, R177 ;  /* 0x000000b207937223 */ /* 0x080fe200000100b1 */
[----:B0-----:R-:W-:Y:S01]  /*9500*/  FADD.FTZ R179, R10, -R173 ;  /* 0x800000ad0ab37221 */ /* 0x001fe20000010000 */
        /* <DEDUP_REMOVED lines=24> */
.L_x_1471:
[-CC-:B------:R-:W-:Y:S01]  /*9690*/  FFMA.FTZ R145, R11, R178.reuse, R177.reuse ;  /* 0x000000b20b917223 */ /* 0x180fe200000100b1 */
[-CC-:B------:R-:W-:Y:S01]  /*96a0*/  FFMA.FTZ R144, R20, R178.reuse, R177.reuse ;  /* 0x000000b214907223 */ /* 0x180fe200000100b1 */
[-CC-:B------:R-:W-:Y:S01]  /*96b0*/  FFMA.FTZ R173, R7, R178.reuse, R177.reuse ;  /* 0x000000b207ad7223 */ /* 0x180fe200000100b1 */
        /* <DEDUP_REMOVED lines=8> */
[----:B------:R-:W-:Y:S01]  /*9740*/  FADD.FTZ R247, R17, -R146 ;  /* 0x8000009211f77221 */ /* 0x000fe20000010000 */
[----:B------:R-:W-:-:S02]  /*9750*/  FMUL.FTZ R173, R194, R173 ;  /* 0x000000adc2ad7220 */ /* 0x000fc40000410000 */
[----:B------:R-:W-:Y:S01]  /*9760*/  F2FP.BF16.F32.PACK_AB R175, R144, R145 ;  /* 0x0000009190af723e */ /* 0x000fe200000010ff */
[-CC-:B------:R-:W-:Y:S01]  /*9770*/  FFMA.FTZ R144, R14, R178.reuse, R177.reuse ;  /* 0x000000b20e907223 */ /* 0x180fe200000100b1 */
[-CC-:B------:R-:W-:Y:S01]  /*9780*/  FFMA.FTZ R145, R5, R178.reuse, R177.reuse ;  /* 0x000000b205917223 */ /* 0x180fe200000100b1 */
[C---:B------:R-:W-:Y:S01]  /*9790*/  FMUL.FTZ R174, R194.reuse, R245 ;  /* 0x000000f5c2ae7220 */ /* 0x040fe20000410000 */
[----:B------:R-:W-:Y:S01]  /*97a0*/  FMUL.FTZ R247, R194, R247 ;  /* 0x000000f7c2f77220 */ /* 0x000fe20000410000 */
[----:B------:R-:W-:Y:S01]  /*97b0*/  FADD.FTZ R147, R13, -R144 ;  /* 0x800000900d937221 */ /* 0x000fe20000010000 */
[----:B------:R-:W-:Y:S01]  /*97c0*/  FFMA.FTZ R144, R16, R178, R177 ;  /* 0x000000b210907223 */ /* 0x000fe200000100b1 */
[----:B------:R-:W-:Y:S02]  /*97d0*/  FADD.FTZ R145, R6, -R145 ;  /* 0x8000009106917221 */ /* 0x000fe40000010000 */
[C---:B------:R-:W-:Y:S01]  /*97e0*/  FMUL.FTZ R172, R194.reuse, R147 ;  /* 0x00000093c2ac7220 */ /* 0x040fe20000410000 */
[----:B0-----:R-:W-:Y:S01]  /*97f0*/  FADD.FTZ R179, R15, -R144 ;  /* 0x800000900fb37221 */ /* 0x001fe20000010000 */
[----:B------:R-:W-:Y:S01]  /*9800*/  FMUL.FTZ R145, R194, R145 ;  /* 0x00000091c2917220 */ /* 0x000fe20000410000 */
[----:B------:R-:W-:-:S02]  /*9810*/  F2FP.BF16.F32.PACK_AB R174, R247, R174 ;  /* 0x000000aef7ae723e */ /* 0x000fc400000010ff */
[----:B------:R-:W-:Y:S01]  /*9820*/  FMUL.FTZ R144, R194, R179 ;  /* 0x000000b3c2907220 */ /* 0x000fe20000410000 */
[----:B------:R-:W-:Y:S02]  /*9830*/  MOV R147, R175 ;  /* 0x000000af00937202 */ /* 0x000fe40000000f00 */
[----:B------:R-:W-:Y:S02]  /*9840*/  F2FP.BF16.F32.PACK_AB R172, R172, R145 ;  /* 0x00000091acac723e */ /* 0x000fe400000010ff */
[----:B------:R-:W-:Y:S02]  /*9850*/  F2FP.BF16.F32.PACK_AB R173, R144, R173 ;  /* 0x000000ad90ad723e */ /* 0x000fe400000010ff */
[----:B------:R-:W-:Y:S02]  /*9860*/  MOV R146, R174 ;  /* 0x000000ae00927202 */ /* 0x000fe40000000f00 */
[----:B------:R-:W-:Y:S02]  /*9870*/  MOV R145, R173 ;  /* 0x000000ad00917202 */ /* 0x000fe40000000f00 */
[----:B------:R-:W-:Y:S01]  /*9880*/  MOV R144, R172 ;  /* 0x000000ac00907202 */ /* 0x000fe20000000f00 */
[----:B------:R-:W-:Y:S06]  /*9890*/  BRA `(.L_x_1468) ;  /* 0x0000000400047947 */ /* 0x000fec0003800000 */
.L_x_1470:
        /* <DEDUP_REMOVED lines=37> */
.L_x_1472:
        /* <DEDUP_REMOVED lines=20> */
[----:B------:R-:W-:Y:S01]  /*9c30*/  FADD.FTZ R245, R17, -R174 ;  /* 0x800000ae11f57221 */ /* 0x000fe20000010000 */
[C---:B------:R-:W-:Y:S01]  /*9c40*/  FMUL.FTZ R173, R194.reuse, R173 ;  /* 0x000000adc2ad7220 */ /* 0x040fe20000410000 */
[C---:B------:R-:W-:Y:S01]  /*9c50*/  FMUL.FTZ R174, R194.reuse, R175 ;  /* 0x000000afc2ae7220 */ /* 0x040fe20000410000 */
[C---:B------:R-:W-:Y:S01]  /*9c60*/  FMUL.FTZ R175, R194.reuse, R247 ;  /* 0x000000f7c2af7220 */ /* 0x040fe20000410000 */
[----:B------:R-:W-:-:S03]  /*9c70*/  FMUL.FTZ R242, R194, R245 ;  /* 0x000000f5c2f27220 */ /* 0x000fc60000410000 */
[----:B------:R-:W-:Y:S02]  /*9c80*/  F2FP.BF16.F32.PACK_AB R173, R174, R173 ;  /* 0x000000adaead723e */ /* 0x000fe400000010ff */
[----:B------:R-:W-:Y:S02]  /*9c90*/  F2FP.BF16.F32.PACK_AB R174, R242, R179 ;  /* 0x000000b3f2ae723e */ /* 0x000fe400000010ff */
[----:B------:R-:W-:-:S07]  /*9ca0*/  F2FP.BF16.F32.PACK_AB R175, R244, R175 ;  /* 0x000000aff4af723e */ /* 0x000fce00000010ff */
.L_x_1468:
        /* <DEDUP_REMOVED lines=10> */
.L_x_1464:
[----:B------:R-:W-:Y:S05]  /*9d50*/  BSYNC.RECONVERGENT B0 ;  /* 0x0000000000007941 */ /* 0x000fea0003800200 */
.L_x_1463:
        /* <DEDUP_REMOVED lines=15> */
[-CC-:B------:R-:W-:Y:S01]  /*9e50*/  FFMA.FTZ R153, R21, R178.reuse, R177.reuse ;  /* 0x000000b215997223 */ /* 0x180fe200000100b1 */
[-CC-:B------:R-:W-:Y:S01]  /*9e60*/  FFMA.FTZ R144, R184, R178.reuse, R177.reuse ;  /* 0x000000b2b8907223 */ /* 0x180fe200000100b1 */
[----:B------:R-:W-:Y:S01]  /*9e70*/  SHF.L.U32 R155, R146, 0x10, RZ ;  /* 0x00000010929b7819 */ /* 0x000fe200000006ff */
[----:B------:R-:W-:Y:S01]  /*9e80*/  FADD.FTZ R173, R187, -R152 ;  /* 0x80000098bbad7221 */ /* 0x000fe20000010000 */
[----:B------:R-:W-:Y:S01]  /*9e90*/  PRMT R146, R150, 0x7632, R146 ;  /* 0x0000763296927816 */ /* 0x000fe20000000092 */
        /* <DEDUP_REMOVED lines=8> */
[C---:B------:R-:W-:Y:S01]  /*9f20*/  SHF.L.U32 R146, R151.reuse, 0x10, RZ ;  /* 0x0000001097927819 */ /* 0x040fe200000006ff */
[----:B------:R-:W-:Y:S01]  /*9f30*/  FADD.FTZ R177, R186, -R177 ;  /* 0x800000b1bab17221 */ /* 0x000fe20000010000 */
[----:B------:R-:W-:Y:S01]  /*9f40*/  FADD.FTZ R153, R22, -R153 ;  /* 0x8000009916997221 */ /* 0x000fe20000010000 */
[----:B------:R-:W-:Y:S01]  /*9f50*/  FFMA.FTZ R174, R194, R155, R175 ;  /* 0x0000009bc2ae7223 */ /* 0x000fe200000100af */
[----:B------:R-:W-:Y:S01]  /*9f60*/  SHF.L.U32 R155, R148, 0x10, RZ ;  /* 0x00000010949b7819 */ /* 0x000fe200000006ff */
[----:B------:R-:W-:Y:S01]  /*9f70*/  FFMA.FTZ R177, R194, R177, R146 ;  /* 0x000000b1c2b17223 */ /* 0x000fe20000010092 */
[----:B------:R-:W-:Y:S01]  /*9f80*/  PRMT R154, R151, 0x7632, R154 ;  /* 0x00007632979a7816 */ /* 0x000fe2000000009a */
[----:B0-----:R-:W-:Y:S01]  /*9f90*/  FADD.FTZ R179, R191, -R172 ;  /* 0x800000acbfb37221 */ /* 0x001fe20000010000 */
        /* <DEDUP_REMOVED lines=9> */
[----:B------:R-:W-:-:S02]  /*a030*/  FFMA.FTZ R154, R194, R179, R154 ;  /* 0x000000b3c29a7223 */ /* 0x000fc4000001009a */
[C---:B------:R-:W-:Y:S01]  /*a040*/  FFMA.FTZ R147, R194.reuse, R147, R175 ;  /* 0x00000093c2937223 */ /* 0x040fe200000100af */
[C---:B------:R-:W-:Y:S01]  /*a050*/  FFMA.FTZ R146, R194.reuse, R145, R146 ;  /* 0x00000091c2927223 */ /* 0x040fe20000010092 */
[----:B------:R-:W-:Y:S01]  /*a060*/  FFMA.FTZ R152, R194, R155, R152 ;  /* 0x0000009bc2987223 */ /* 0x000fe20000010098 */
[----:B------:R-:W-:Y:S02]  /*a070*/  F2FP.BF16.F32.PACK_AB R175, R154, R177 ;  /* 0x000000b19aaf723e */ /* 0x000fe400000010ff */
[----:B------:R-:W-:Y:S02]  /*a080*/  F2FP.BF16.F32.PACK_AB R174, R174, R147 ;  /* 0x00000093aeae723e */ /* 0x000fe400000010ff */
        /* <DEDUP_REMOVED lines=11> */
.L_x_1477:
[-CC-:B-1--4-:R-:W-:Y:S01]  /*a140*/  FFMA.FTZ R146, R188, R178.reuse, R177.reuse ;  /* 0x000000b2bc927223 */ /* 0x192fe200000100b1 */
[----:B------:R-:W-:Y:S01]  /*a150*/  PRMT R144, R149, 0x7632, R144 ;  /* 0x0000763295907816 */ /* 0x000fe20000000090 */
[-CC-:B------:R-:W-:Y:S01]  /*a160*/  FFMA.FTZ R172, R190, R178.reuse, R177.reuse ;  /* 0x000000b2beac7223 */ /* 0x180fe200000100b1 */
[----:B------:R-:W-:Y:S01]  /*a170*/  PRMT R174, R151, 0x7632, R174 ;  /* 0x0000763297ae7816 */ /* 0x000fe200000000ae */
[--C-:B------:R-:W-:Y:S01]  /*a180*/  FADD.FTZ R173, R187, -R146.reuse ;  /* 0x80000092bbad7221 */ /* 0x100fe20000010000 */
[----:B------:R-:W-:Y:S01]  /*a190*/  SHF.L.U32 R175, R144, 0x10, RZ ;  /* 0x0000001090af7819 */ /* 0x000fe200000006ff */
[-CC-:B0-----:R-:W-:Y:S01]  /*a1a0*/  FFMA.FTZ R242, R192, R178.reuse, R177.reuse ;  /* 0x000000b2c0f27223 */ /* 0x181fe200000100b1 */
        /* <DEDUP_REMOVED lines=9> */
[----:B------:R-:W-:Y:S01]  /*a240*/  SHF.L.U32 R146, R174, 0x10, RZ ;  /* 0x00000010ae927819 */ /* 0x000fe200000006ff */
[----:B------:R-:W-:Y:S01]  /*a250*/  FADD.FTZ R247, R191, -R242 ;  /* 0x800000f2bff77221 */ /* 0x000fe20000010000 */
[----:B------:R-:W-:Y:S01]  /*a260*/  FADD.FTZ R245, R186, -R245 ;  /* 0x800000f5baf57221 */ /* 0x000fe20000010000 */
[----:B------:R-:W-:Y:S01]  /*a270*/  FFMA.FTZ R174, R194, R175, R177 ;  /* 0x000000afc2ae7223 */ /* 0x000fe200000100b1 */
[----:B------:R-:W-:Y:S01]  /*a280*/  SHF.L.U32 R177, R148, 0x10, RZ ;  /* 0x0000001094b17819 */ /* 0x000fe200000006ff */
[----:B------:R-:W-:Y:S01]  /*a290*/  FFMA.FTZ R175, R194, R247, R146 ;  /* 0x000000f7c2af7223 */ /* 0x000fe20000010092 */
[----:B------:R-:W-:Y:S01]  /*a2a0*/  SHF.L.U32 R146, R151, 0x10, RZ ;  /* 0x0000001097927819 */ /* 0x000fe200000006ff */
[----:B------:R-:W-:Y:S01]  /*a2b0*/  FADD.FTZ R179, R22, -R179 ;  /* 0x800000b316b37221 */ /* 0x000fe20000010000 */
[----:B------:R-:W-:Y:S01]  /*a2c0*/  SHF.L.U32 R178, R149, 0x10, RZ ;  /* 0x0000001095b27819 */ /* 0x000fe200000006ff */
[----:B------:R-:W-:-:S02]  /*a2d0*/  FADD.FTZ R147, R180, -R147 ;  /* 0x80000093b4937221 */ /* 0x000fc40000010000 */
[--C-:B------:R-:W-:Y:S01]  /*a2e0*/  FFMA.FTZ R242, R194, R245, R146.reuse ;  /* 0x000000f5c2f27223 */ /* 0x100fe20000010092 */
[----:B------:R-:W-:Y:S01]  /*a2f0*/  PRMT R146, R148, 0x7632, R146 ;  /* 0x0000763294927816 */ /* 0x000fe20000000092 */
[----:B------:R-:W-:Y:S01]  /*a300*/  FFMA.FTZ R172, R194, R179, R177 ;  /* 0x000000b3c2ac7223 */ /* 0x000fe200000100b1 */
[----:B------:R-:W-:Y:S01]  /*a310*/  FADD.FTZ R177, R182, -R145 ;  /* 0x80000091b6b17221 */ /* 0x000fe20000010000 */
[----:B------:R-:W-:Y:S01]  /*a320*/  SHF.L.U32 R179, R150, 0x10, RZ ;  /* 0x0000001096b37819 */ /* 0x000fe200000006ff */
[----:B------:R-:W-:Y:S01]  /*a330*/  FADD.FTZ R145, R185, -R144 ;  /* 0x80000090b9917221 */ /* 0x000fe20000010000 */
[----:B------:R-:W-:Y:S01]  /*a340*/  SHF.L.U32 R146, R146, 0x10, RZ ;  /* 0x0000001092927819 */ /* 0x000fe200000006ff */
[C---:B------:R-:W-:Y:S01]  /*a350*/  FFMA.FTZ R178, R194.reuse, R147, R178 ;  /* 0x00000093c2b27223 */ /* 0x040fe200000100b2 */
[----:B------:R-:W-:Y:S01]  /*a360*/  F2FP.BF16.F32.PACK_AB R175, R175, R242 ;  /* 0x000000f2afaf723e */ /* 0x000fe200000010ff */
[C---:B------:R-:W-:Y:S02]  /*a370*/  FFMA.FTZ R177, R194.reuse, R177, R179 ;  /* 0x000000b1c2b17223 */ /* 0x040fe400000100b3 */
        /* <DEDUP_REMOVED lines=9> */
.L_x_1476:
[----:B-1--4-:R-:W1:Y:S02]  /*a410*/  LDC.64 R172, c[0x0][0x470] ;  /* 0x00011c00ffac7b82 */ /* 0x012e640000000a00 */
[----:B-1----:R-:W-:-:S04]  /*a420*/  ISETP.NE.U32.AND P2, PT, R172, RZ, PT ;  /* 0x000000ffac00720c */ /* 0x002fc80003f45070 */
[----:B------:R-:W-:-:S13]  /*a430*/  ISETP.NE.AND.EX P2, PT, R173, RZ, PT, P2 ;  /* 0x000000ffad00720c */ /* 0x000fda0003f45320 */
[----:B------:R-:W-:Y:S05]  /*a440*/  @!P2 BRA `(.L_x_1479) ;  /* 0x0000000000b4a947 */ /* 0x000fea0003800000 */
[-CC-:B------:R-:W-:Y:S01]  /*a450*/  FFMA.FTZ R154, R188, R178.reuse, R177.reuse ;  /* 0x000000b2bc9a7223 */ /* 0x180fe200000100b1 */
        /* <DEDUP_REMOVED lines=44> */
.L_x_1479:
[----:B------:R-:W-:Y:S01]  /*a720*/  PRMT R172, R151, 0x7632, R172 ;  /* 0x0000763297ac7816 */ /* 0x000fe200000000ac */
[-CC-:B------:R-:W-:Y:S01]  /*a730*/  FFMA.FTZ R174, R192, R178.reuse, R177.reuse ;  /* 0x000000b2c0ae7223 */ /* 0x180fe200000100b1 */
[-CC-:B0-----:R-:W-:Y:S01]  /*a740*/  FFMA.FTZ R242, R190, R178.reuse, R177.reuse ;  /* 0x000000b2bef27223 */ /* 0x181fe200000100b1 */
[-CC-:B------:R-:W-:Y:S01]  /*a750*/  FFMA.FTZ R247, R183, R178.reuse, R177.reuse ;  /* 0x000000b2b7f77223 */ /* 0x180fe200000100b1 */
        /* <DEDUP_REMOVED lines=8> */
[----:B------:R-:W-:Y:S01]  /*a7e0*/  FFMA.FTZ R178, R184, R178, R177 ;  /* 0x000000b2b8b27223 */ /* 0x000fe200000100b1 */
[----:B------:R-:W-:Y:S01]  /*a7f0*/  FADD.FTZ R177, R189, -R242 ;  /* 0x800000f2bdb17221 */ /* 0x000fe20000010000 */
[----:B------:R-:W-:Y:S01]  /*a800*/  SHF.L.U32 R251, R173, 0x10, RZ ;  /* 0x00000010adfb7819 */ /* 0x000fe200000006ff */
[----:B------:R-:W-:Y:S01]  /*a810*/  FADD.FTZ R173, R187, -R174 ;  /* 0x800000aebbad7221 */ /* 0x000fe20000010000 */
[----:B------:R-:W-:Y:S01]  /*a820*/  PRMT R172, R149, 0x7632, R172 ;  /* 0x0000763295ac7816 */ /* 0x000fe200000000ac */
[----:B------:R-:W-:Y:S01]  /*a830*/  FADD.FTZ R247, R186, -R247 ;  /* 0x800000f7baf77221 */ /* 0x000fe20000010000 */
[----:B------:R-:W-:Y:S01]  /*a840*/  SHF.L.U32 R242, R150, 0x10, RZ ;  /* 0x0000001096f27819 */ /* 0x000fe200000006ff */
[----:B------:R-:W-:Y:S01]  /*a850*/  FFMA.FTZ R174, R194, R177, R251 ;  /* 0x000000b1c2ae7223 */ /* 0x000fe200000100fb */
[----:B------:R-:W-:Y:S01]  /*a860*/  FADD.FTZ R177, R182, -R249 ;  /* 0x800000f9b6b17221 */ /* 0x000fe20000010000 */
[----:B------:R-:W-:Y:S01]  /*a870*/  SHF.L.U32 R172, R172, 0x10, RZ ;  /* 0x00000010acac7819 */ /* 0x000fe200000006ff */
[----:B------:R-:W-:Y:S01]  /*a880*/  FADD.FTZ R179, R22, -R179 ;  /* 0x800000b316b37221 */ /* 0x000fe20000010000 */
[----:B------:R-:W-:Y:S01]  /*a890*/  SHF.L.U32 R249, R151, 0x10, RZ ;  /* 0x0000001097f97819 */ /* 0x000fe200000006ff */
[--C-:B------:R-:W-:Y:S01]  /*a8a0*/  FFMA.FTZ R177, R194, R177, R242.reuse ;  /* 0x000000b1c2b17223 */ /* 0x100fe200000100f2 */
[----:B------:R-:W-:Y:S01]  /*a8b0*/  PRMT R242, R148, 0x7632, R242 ;  /* 0x0000763294f27816 */ /* 0x000fe200000000f2 */
[----:B------:R-:W-:-:S02]  /*a8c0*/  FFMA.FTZ R173, R194, R173, R172 ;  /* 0x000000adc2ad7223 */ /* 0x000fc400000100ac */
[----:B------:R-:W-:Y:S01]  /*a8d0*/  FFMA.FTZ R172, R194, R247, R249 ;  /* 0x000000f7c2ac7223 */ /* 0x000fe200000100f9 */
[----:B------:R-:W-:Y:S01]  /*a8e0*/  SHF.L.U32 R244, R242, 0x10, RZ ;  /* 0x00000010f2f47819 */ /* 0x000fe200000006ff */
[----:B------:R-:W-:Y:S01]  /*a8f0*/  FADD.FTZ R247, R180, -R245 ;  /* 0x800000f5b4f77221 */ /* 0x000fe20000010000 */
[----:B------:R-:W-:Y:S01]  /*a900*/  SHF.L.U32 R249, R149, 0x10, RZ ;  /* 0x0000001095f97819 */ /* 0x000fe200000006ff */
[----:B------:R-:W-:Y:S01]  /*a910*/  FADD.FTZ R245, R185, -R178 ;  /* 0x800000b2b9f57221 */ /* 0x000fe20000010000 */
[----:B------:R-:W-:Y:S02]  /*a920*/  SHF.L.U32 R242, R148, 0x10, RZ ;  /* 0x0000001094f27819 */ /* 0x000fe400000006ff */
[----:B------:R-:W-:Y:S01]  /*a930*/  F2FP.BF16.F32.PACK_AB R175, R175, R172 ;  /* 0x000000acafaf723e */ /* 0x000fe200000010ff */
[C---:B------:R-:W-:Y:S01]  /*a940*/  FFMA.FTZ R178, R194.reuse, R247, R249 ;  /* 0x000000f7c2b27223 */ /* 0x040fe200000100f9 */
[C---:B------:R-:W-:Y:S01]  /*a950*/  FFMA.FTZ R244, R194.reuse, R245, R244 ;  /* 0x000000f5c2f47223 */ /* 0x040fe200000100f4 */
[----:B------:R-:W-:Y:S01]  /*a960*/  FFMA.FTZ R179, R194, R179, R242 ;  /* 0x000000b3c2b37223 */ /* 0x000fe200000100f2 */
[----:B------:R-:W-:-:S02]  /*a970*/  F2FP.BF16.F32.PACK_AB R174, R174, R177 ;  /* 0x000000b1aeae723e */ /* 0x000fc400000010ff */
[----:B------:R-:W-:Y:S02]  /*a980*/  F2FP.BF16.F32.PACK_AB R173, R173, R178 ;  /* 0x000000b2adad723e */ /* 0x000fe400000010ff */
[----:B------:R-:W-:Y:S01]  /*a990*/  F2FP.BF16.F32.PACK_AB R172, R244, R179 ;  /* 0x000000b3f4ac723e */ /* 0x000fe200000010ff */
[----:B------:R-:W-:Y:S06]  /*a9a0*/  BRA `(.L_x_1478) ;  /* 0x00000008003c7947 */ /* 0x000fec0003800000 */
.L_x_1475:
        /* <DEDUP_REMOVED lines=15> */
[----:B0-----:R-:W-:Y:S01]  /*aaa0*/  FFMA.FTZ R179, R183, R178, R177 ;  /* 0x000000b2b7b37223 */ /* 0x001fe200000100b1 */
        /* <DEDUP_REMOVED lines=29> */
.L_x_1481:
        /* <DEDUP_REMOVED lines=33> */
.L_x_1480:
        /* <DEDUP_REMOVED lines=37> */
.L_x_1482:
        /* <DEDUP_REMOVED lines=28> */
.L_x_1478:
        /* <DEDUP_REMOVED lines=9> */
.L_x_1474:
[----:B------:R-:W-:Y:S05]  /*b330*/  BSYNC.RECONVERGENT B0 ;  /* 0x0000000000007941 */ /* 0x000fea0003800200 */
.L_x_1473:
[----:B-1-34-:R-:W1:Y:S02]  /*b340*/  LDC.64 R172, c[0x0][0x380] ;  /* 0x0000e000ffac7b82 */ /* 0x01ae640000000a00 */
[----:B-1----:R-:W-:-:S04]  /*b350*/  LEA R3, R172, R3, 0x2 ;  /* 0x00000003ac037211 */ /* 0x002fc800078e10ff */
[----:B------:R-:W-:-:S13]  /*b360*/  ISETP.GE.AND P1, PT, R3, R173, PT ;  /* 0x000000ad0300720c */ /* 0x000fda0003f26270 */
[----:B------:R-:W-:Y:S05]  /*b370*/  @!P1 BRA `(.L_x_1483) ;  /* 0xffffff5400589947 */ /* 0x000fea000383ffff */
.L_x_1412:
[----:B------:R-:W-:Y:S05]  /*b380*/  BSYNC B1 ;  /* 0x0000000000017941 */ /* 0x000fea0003800000 */
.L_x_1411:
[----:B-----5:R-:W1:Y:S01]  /*b390*/  S2R R60, SR_TID.X ;  /* 0x00000000003c7919 */ /* 0x020e620000002100 */
[----:B------:R-:W-:Y:S01]  /*b3a0*/  MOV R3, 0x400 ;  /* 0x0000040000037802 */ /* 0x000fe20000000f00 */
[----:B------:R-:W-:Y:S05]  /*b3b0*/  WARPSYNC.ALL ;  /* 0x0000000000007948 */ /* 0x000fea0003800000 */
[----:B------:R-:W2:Y:S01]  /*b3c0*/  S2R R4, SR_CgaCtaId ;  /* 0x0000000000047919 */ /* 0x000ea20000008800 */
[----:B------:R-:W3:Y:S01]  /*b3d0*/  S2UR UR4, SR_CTAID.X ;  /* 0x00000000000479c3 */ /* 0x000ee20000002500 */
[----:B------:R-:W4:Y:S01]  /*b3e0*/  LDCU.128 UR16, c[0x0][0x440] ;  /* 0x00008800ff1077ac */ /* 0x000f220008000c00 */
[----:B-1----:R-:W-:Y:S01]  /*b3f0*/  SHF.R.U32.HI R0, RZ, 0x5, R60 ;  /* 0x00000005ff007819 */ /* 0x002fe2000001163c */
[----:B---3--:R-:W-:Y:S01]  /*b400*/  IMAD R51, R2, UR4, RZ ;  /* 0x0000000402337c24 */ /* 0x008fe2000f8e02ff */
[----:B------:R-:W-:-:S02]  /*b410*/  LOP3.LUT R5, R60, 0x1f, RZ, 0xc0, !PT ;  /* 0x0000001f3c057812 */ /* 0x000fc400078ec0ff */
[----:B------:R-:W-:Y:S02]  /*b420*/  LOP3.LUT R47, R60, 0x7f, RZ, 0x3c, !PT ;  /* 0x0000007f3c2f7812 */ /* 0x000fe400078e3cff */
[----:B------:R-:W-:Y:S01]  /*b430*/  IADD3 R51, P0, PT, R51, R60, RZ ;  /* 0x0000003c33337210 */ /* 0x000fe20007f1e0ff */
[----:B------:R-:W-:Y:S01]  /*b440*/  IMAD R0, R0, 0xa0, R5 ;  /* 0x000000a000007824 */ /* 0x000fe200078e0205 */
[----:B--2---:R-:W-:Y:S02]  /*b450*/  LEA R3, R4, R3, 0x18 ;  /* 0x0000000304037211 */ /* 0x004fe400078ec0ff */
        /* <DEDUP_REMOVED lines=8> */
[C---:B----4-:R-:W-:Y:S02]  /*b4e0*/  IADD3 R53, P0, PT, R51.reuse, UR18, RZ ;  /* 0x0000001233357c10 */ /* 0x050fe4000ff1e0ff */
[----:B------:R-:W-:Y:S01]  /*b4f0*/  IADD3 R51, P1, PT, R51, UR16, RZ ;  /* 0x0000001033337c10 */ /* 0x000fe2000ff3e0ff */
[----:B------:R-:W-:Y:S01]  /*b500*/  STS.128 [R0+0x400], R72 ;  /* 0x0004004800007388 */ /* 0x000fe20000000c00 */
[----:B------:R-:W-:-:S02]  /*b510*/  ISETP.GE.U32.AND P5, PT, R49, 0x180, PT ;  /* 0x000001803100780c */ /* 0x000fc40003fa6070 */
[----:B------:R-:W-:Y:S01]  /*b520*/  ISETP.GE.U32.AND P4, PT, R49, 0x280, PT ;  /* 0x000002803100780c */ /* 0x000fe20003f86070 */
        /* <DEDUP_REMOVED lines=27> */
[----:B0-----:R-:W-:-:S03]  /*b6e0*/  FADD.FTZ R5, RZ, R5 ;  /* 0x00000005ff057221 */ /* 0x001fc60000010000 */
[----:B------:R-:W0:Y:S01]  /*b6f0*/  LDS R22, [R6+0x2200] ;  /* 0x0022000006167984 */ /* 0x000e220000000800 */
[----:B------:R-:W-:-:S03]  /*b700*/  FADD.FTZ R5, R5, R16 ;  /* 0x0000001005057221 */ /* 0x000fc60000010000 */
[----:B------:R-:W0:Y:S01]  /*b710*/  LDS R12, [R6+0x1000] ;  /* 0x00100000060c7984 */ /* 0x000e220000000800 */
[----:B------:R-:W-:-:S03]  /*b720*/  FADD.FTZ R7, RZ, R7 ;  /* 0x00000007ff077221 */ /* 0x000fc60000010000 */
        /* <DEDUP_REMOVED lines=17> */
[----:B0-----:R-:W-:-:S03]  /*b840*/  FADD.FTZ R11, R11, R22 ;  /* 0x000000160b0b7221 */ /* 0x001fc60000010000 */
        /* <DEDUP_REMOVED lines=21> */
[----:B0-----:R-:W-:-:S03]  /*b9a0*/  FADD.FTZ R10, R10, R27 ;  /* 0x0000001b0a0a7221 */ /* 0x001fc60000010000 */
[----:B------:R-:W0:Y:S01]  /*b9b0*/  LDS R46, [R6+0x4a00] ;  /* 0x004a0000062e7984 */ /* 0x000e220000000800 */
[----:B------:R-:W-:-:S03]  /*b9c0*/  FADD.FTZ R11, R11, R34 ;  /* 0x000000220b0b7221 */ /* 0x000fc60000010000 */
[----:B------:R-:W0:Y:S01]  /*b9d0*/  LDS R37, [R6+0x4c00] ;  /* 0x004c000006257984 */ /* 0x000e220000000800 */
[----:B------:R-:W-:-:S03]  /*b9e0*/  FADD.FTZ R12, R12, R29 ;  /* 0x0000001d0c0c7221 */ /* 0x000fc60000010000 */
[----:B------:R-:W0:Y:S01]  /*b9f0*/  LDS R48, [R6+0x4e00] ;  /* 0x004e000006307984 */ /* 0x000e220000000800 */
[----:B------:R-:W-:Y:S01]  /*ba00*/  FADD.FTZ R13, R13, R36 ;  /* 0x000000240d0d7221 */ /* 0x000fe20000010000 */
[----:B------:R-:W-:Y:S01]  /*ba10*/  BAR.SYNC.DEFER_BLOCKING 0x0 ;  /* 0x0000000000007b1d */ /* 0x000fe20000010000 */
[----:B------:R-:W-:Y:S01]  /*ba20*/  FADD.FTZ R15, R3, R38 ;  /* 0x00000026030f7221 */ /* 0x000fe20000010000 */
[----:B------:R-:W-:Y:S01]  /*ba30*/  FADD.FTZ R31, R4, R31 ;  /* 0x0000001f041f7221 */ /* 0x000fe20000010000 */
[----:B------:R-:W-:Y:S01]  /*ba40*/  FADD.FTZ R23, R5, R40 ;  /* 0x0000002805177221 */ /* 0x000fe20000010000 */
[----:B-1----:R-:W-:Y:S01]  /*ba50*/  FADD.FTZ R7, R7, R42 ;  /* 0x0000002a07077221 */ /* 0x002fe20000010000 */
[----:B--2---:R-:W-:Y:S01]  /*ba60*/  FADD.FTZ R33, R8, R33 ;  /* 0x0000002108217221 */ /* 0x004fe20000010000 */
[----:B---3--:R-:W-:Y:S01]  /*ba70*/  FADD.FTZ R9, R9, R44 ;  /* 0x0000002c09097221 */ /* 0x008fe20000010000 */
[----:B------:R1:W-:Y:S01]  /*ba80*/  STS.128 [R0], R64 ;  /* 0x0000004000007388 */ /* 0x0003e20000000c00 */
[----:B----4-:R-:W-:-:S03]  /*ba90*/  FADD.FTZ R35, R10, R35 ;  /* 0x000000230a237221 */ /* 0x010fc60000010000 */
[----:B------:R-:W-:Y:S01]  /*baa0*/  STS.128 [R0+0x10], R68 ;  /* 0x0000104400007388 */ /* 0x000fe20000000c00 */
[----:B0-----:R-:W-:-:S03]  /*bab0*/  FADD.FTZ R11, R11, R46 ;  /* 0x0000002e0b0b7221 */ /* 0x001fc60000010000 */
[----:B------:R-:W-:Y:S01]  /*bac0*/  STS.128 [R0+0x400], R112 ;  /* 0x0004007000007388 */ /* 0x000fe20000000c00 */
[----:B------:R-:W-:-:S03]  /*bad0*/  FADD.FTZ R37, R12, R37 ;  /* 0x000000250c257221 */ /* 0x000fc60000010000 */
[----:B------:R-:W-:Y:S01]  /*bae0*/  STS.128 [R0+0x410], R116 ;  /* 0x0004107400007388 */ /* 0x000fe20000000c00 */
[----:B------:R-:W-:-:S03]  /*baf0*/  FADD.FTZ R13, R13, R48 ;  /* 0x000000300d0d7221 */ /* 0x000fc60000010000 */
[----:B------:R-:W-:Y:S01]  /*bb00*/  STS.128 [R0+0x800], R80 ;  /* 0x0008005000007388 */ /* 0x000fe20000000c00 */
[C---:B-1----:R-:W-:Y:S02]  /*bb10*/  IADD3.X R64, PT, PT, R62.reuse, UR19, RZ, P0, !PT ;  /* 0x000000133e407c10 */ /* 0x042fe400087fe4ff */
[C---:B------:R-:W-:Y:S01]  /*bb20*/  ISETP.GE.U32.AND P0, PT, R49.reuse, 0x80, PT ;  /* 0x000000803100780c */ /* 0x040fe20003f06070 */
[----:B------:R-:W-:Y:S01]  /*bb30*/  STS.128 [R0+0x810], R84 ;  /* 0x0008105400007388 */ /* 0x000fe20000000c00 */
[----:B------:R-:W-:Y:S02]  /*bb40*/  IADD3.X R62, PT, PT, R62, UR17, RZ, P1, !PT ;  /* 0x000000113e3e7c10 */ /* 0x000fe40008ffe4ff */
[----:B------:R-:W-:Y:S01]  /*bb50*/  ISETP.GE.U32.AND P1, PT, R49, 0x100, PT ;  /* 0x000001003100780c */ /* 0x000fe20003f26070 */
[----:B------:R-:W-:Y:S04]  /*bb60*/  STS.128 [R0+0xc00], R88 ;  /* 0x000c005800007388 */ /* 0x000fe80000000c00 */
[----:B------:R-:W-:Y:S04]  /*bb70*/  STS.128 [R0+0xc10], R92 ;  /* 0x000c105c00007388 */ /* 0x000fe80000000c00 */
[----:B------:R-:W-:Y:S01]  /*bb80*/  STS.128 [R0+0x1000], R96 ;  /* 0x0010006000007388 */ /* 0x000fe20000000c00 */
[----:B------:R-:W-:-:S02]  /*bb90*/  @P0 MOV R2, R53 ;  /* 0x0000003500020202 */ /* 0x000fc40000000f00 */
[----:B------:R-:W-:Y:S01]  /*bba0*/  @P0 MOV R3, R64 ;  /* 0x0000004000030202 */ /* 0x000fe20000000f00 */
[----:B------:R-:W-:Y:S01]  /*bbb0*/  STS.128 [R0+0x1010], R100 ;  /* 0x0010106400007388 */ /* 0x000fe20000000c00 */
[----:B------:R-:W-:Y:S01]  /*bbc0*/  BAR.SYNC.DEFER_BLOCKING 0x0 ;  /* 0x0000000000007b1d */ /* 0x000fe20000010000 */
        /* <DEDUP_REMOVED lines=30> */
[----:B------:R-:W-:Y:S01]  /*bdb0*/  LDS R43, [R6+0x4200] ;  /* 0x00420000062b7984 */ /* 0x000fe20000000800 */
[-C--:B------:R-:W-:Y:S01]  /*bdc0*/  @P0 MOV R3, R62.reuse ;  /* 0x0000003e00030202 */ /* 0x080fe20000000f00 */
[----:B------:R-:W-:Y:S01]  /*bdd0*/  FADD.FTZ R41, R41, R60 ;  /* 0x0000003c29297221 */ /* 0x000fe20000010000 */
[----:B------:R-:W-:Y:S01]  /*bde0*/  @P0 IADD3 R51, P3, PT, R51, 0x200, RZ ;  /* 0x0000020033330810 */ /* 0x000fe20007f7e0ff */
[----:B------:R-:W2:Y:S01]  /*bdf0*/  LDS R16, [R6+0xc00] ;  /* 0x000c000006107984 */ /* 0x000ea20000000800 */
        /* <DEDUP_REMOVED lines=14> */
[----:B---3--:R-:W-:Y:S02]  /*bee0*/  @P1 MOV R2, R53 ;  /* 0x0000003500021202 */ /* 0x008fe40000000f00 */
[----:B------:R-:W-:Y:S01]  /*bef0*/  @P1 IADD3 R53, P0, PT, R53, 0x200, RZ ;  /* 0x0000020035351810 */ /* 0x000fe20007f1e0ff */
[----:B------:R-:W3:Y:S01]  /*bf00*/  LDS R17, [R6+0x2000] ;  /* 0x0020000006117984 */ /* 0x000ee20000000800 */
[-C--:B------:R-:W-:Y:S02]  /*bf10*/  @P1 MOV R3, R64.reuse ;  /* 0x0000004000031202 */ /* 0x080fe40000000f00 */
[----:B------:R-:W-:Y:S01]  /*bf20*/  @P1 IADD3.X R64, PT, PT, RZ, R64, RZ, P0, !PT ;  /* 0x00000040ff401210 */ /* 0x000fe200007fe4ff */
[----:B------:R-:W-:Y:S01]  /*bf30*/  LDS R29, [R6+0x4800] ;  /* 0x00480000061d7984 */ /* 0x000fe20000000800 */
[----:B------:R-:W-:-:S03]  /*bf40*/  ISETP.GE.U32.AND P0, PT, R49, 0x200, PT ;  /* 0x000002003100780c */ /* 0x000fc60003f06070 */
[----:B------:R4:W-:Y:S04]  /*bf50*/  @P1 STG.E desc[UR10][R2.64], R41 ;  /* 0x0000002902001986 */ /* 0x0009e8000c10190a */
[----:B------:R-:W-:Y:S04]  /*bf60*/  @P1 STG.E desc[UR10][R4.64], R31 ;  /* 0x0000001f04001986 */ /* 0x000fe8000c10190a */
[----:B------:R-:W3:Y:S01]  /*bf70*/  LDS R31, [R6+0x1c00] ;  /* 0x001c0000061f7984 */ /* 0x000ee20000000800 */
[----:B----4-:R-:W-:-:S03]  /*bf80*/  @P5 MOV R2, R53 ;  /* 0x0000003500025202 */ /* 0x010fc60000000f00 */
[----:B------:R-:W4:Y:S01]  /*bf90*/  LDS R41, [R6+0x3000] ;  /* 0x0030000006297984 */ /* 0x000f220000000800 */
[----:B------:R-:W-:Y:S01]  /*bfa0*/  @P5 MOV R3, R64 ;  /* 0x0000004000035202 */ /* 0x000fe20000000f00 */
[----:B--2---:R-:W-:Y:S01]  /*bfb0*/  FADD.FTZ R16, RZ, R16 ;  /* 0x00000010ff107221 */ /* 0x004fe20000010000 */
[----:B------:R-:W-:Y:S01]  /*bfc0*/  @P5 IADD3 R53, P1, PT, R53, 0x200, RZ ;  /* 0x0000020035355810 */ /* 0x000fe20007f3e0ff */
[----:B------:R-:W-:Y:S01]  /*bfd0*/  LDS R19, [R6+0x2200] ;  /* 0x0022000006137984 */ /* 0x000fe20000000800 */
[----:B0-----:R-:W-:-:S03]  /*bfe0*/  FADD.FTZ R0, RZ, R0 ;  /* 0x00000000ff007221 */ /* 0x001fc60000010000 */
[----:B------:R0:W-:Y:S01]  /*bff0*/  @P5 STG.E desc[UR10][R2.64], R47 ;  /* 0x0000002f02005986 */ /* 0x0001e2000c10190a */
[----:B------:R-:W-:Y:S01]  /*c000*/  @P5 IADD3.X R64, PT, PT, RZ, R64, RZ, P1, !PT ;  /* 0x00000040ff405210 */ /* 0x000fe20000ffe4ff */
[----:B-1----:R-:W-:Y:S02]  /*c010*/  FADD.FTZ R15, RZ, R15 ;  /* 0x0000000fff0f7221 */ /* 0x002fe40000010000 */
[----:B------:R-:W1:Y:S01]  /*c020*/  LDS R8, [R6+0x1000] ;  /* 0x0010000006087984 */ /* 0x000e620000000800 */
[----:B------:R-:W-:Y:S01]  /*c030*/  ISETP.GE.U32.AND P1, PT, R49, 0x400, PT ;  /* 0x000004003100780c */ /* 0x000fe20003f26070 */
[----:B------:R-:W-:Y:S02]  /*c040*/  FADD.FTZ R15, R15, R18 ;  /* 0x000000120f0f7221 */ /* 0x000fe40000010000 */
[----:B------:R-:W-:Y:S02]  /*c050*/  LDS R25, [R6+0x3600] ;  /* 0x0036000006197984 */ /* 0x000fe40000000800 */
[----:B------:R-:W-:Y:S01]  /*c060*/  FADD.FTZ R15, R15, R20 ;  /* 0x000000140f0f7221 */ /* 0x000fe20000010000 */
[----:B0-----:R-:W-:Y:S01]  /*c070*/  @P5 MOV R2, R51 ;  /* 0x0000003300025202 */ /* 0x001fe20000000f00 */
[----:B------:R-:W0:Y:S01]  /*c080*/  LDS R21, [R6+0x2400] ;  /* 0x0024000006157984 */ /* 0x000e220000000800 */
[-C--:B------:R-:W-:Y:S01]  /*c090*/  @P5 MOV R3, R62.reuse ;  /* 0x0000003e00035202 */ /* 0x080fe20000000f00 */
[----:B---3--:R-:W-:Y:S01]  /*c0a0*/  FADD.FTZ R16, R16, R17 ;  /* 0x0000001110107221 */ /* 0x008fe20000010000 */
[----:B------:R-:W-:Y:S01]  /*c0b0*/  @P5 IADD3 R51, P6, PT, R51, 0x200, RZ ;  /* 0x0000020033335810 */ /* 0x000fe20007fde0ff */
[----:B------:R-:W2:Y:S03]  /*c0c0*/  LDS R27, [R6+0x3800] ;  /* 0x00380000061b7984 */ /* 0x000ea60000000800 */
[----:B------:R-:W-:Y:S01]  /*c0d0*/  @P5 IADD3.X R62, PT, PT, RZ, R62, RZ, P6, !PT ;  /* 0x0000003eff3e5210 */ /* 0x000fe200037fe4ff */
[----:B------:R3:W-:Y:S01]  /*c0e0*/  @P5 STG.E desc[UR10][R2.64], R23 ;  /* 0x0000001702005986 */ /* 0x0007e2000c10190a */
[----:B------:R-:W-:-:S02]  /*c0f0*/  @P0 MOV R4, R51 ;  /* 0x0000003300040202 */ /* 0x000fc40000000f00 */
[----:B------:R-:W-:Y:S01]  /*c100*/  @P0 MOV R5, R62 ;  /* 0x0000003e00050202 */ /* 0x000fe20000000f00 */
[----:B------:R-:W2:Y:S01]  /*c110*/  LDS R23, [R6+0x1a00] ;  /* 0x001a000006177984 */ /* 0x000ea20000000800 */
[----:B------:R-:W-:Y:S01]  /*c120*/  ISETP.GE.U32.AND P5, PT, R49, 0x480, PT ;  /* 0x000004803100780c */ /* 0x000fe20003fa6070 */
[----:B------:R-:W-:Y:S02]  /*c130*/  FADD.FTZ R14, R14, R31 ;  /* 0x0000001f0e0e7221 */ /* 0x000fe40000010000 */
[----:B------:R-:W-:Y:S02]  /*c140*/  LDS R31, [R6+0x4a00] ;  /* 0x004a0000061f7984 */ /* 0x000fe40000000800 */
[----:B----4-:R-:W-:Y:S01]  /*c150*/  FADD.FTZ R14, R14, R41 ;  /* 0x000000290e0e7221 */ /* 0x010fe20000010000 */
[----:B---3--:R-:W-:Y:S01]  /*c160*/  @P0 MOV R2, R53 ;  /* 0x0000003500020202 */ /* 0x008fe20000000f00 */
[----:B------:R-:W-:Y:S01]  /*c170*/  LDS R10, [R6+0x2600] ;  /* 0x00260000060a7984 */ /* 0x000fe20000000800 */
[----:B------:R-:W-:Y:S01]  /*c180*/  @P0 IADD3 R53, P6, PT, R53, 0x200, RZ ;  /* 0x0000020035350810 */ /* 0x000fe20007fde0ff */
[----:B------:R-:W-:Y:S01]  /*c190*/  FADD.FTZ R45, R14, R45 ;  /* 0x0000002d0e2d7221 */ /* 0x000fe20000010000 */
[-C--:B------:R-:W-:Y:S01]  /*c1a0*/  @P0 MOV R3, R64.reuse ;  /* 0x0000004000030202 */ /* 0x080fe20000000f00 */
[----:B------:R-:W-:Y:S01]  /*c1b0*/  LDS R17, [R6+0x4e00] ;  /* 0x004e000006117984 */ /* 0x000fe20000000800 */
[----:B------:R-:W-:-:S02]  /*c1c0*/  @P0 IADD3.X R64, PT, PT, RZ, R64, RZ, P6, !PT ;  /* 0x00000040ff400210 */ /* 0x000fc400037fe4ff */
[----:B------:R-:W-:Y:S01]  /*c1d0*/  @P0 IADD3 R51, P6, PT, R51, 0x200, RZ ;  /* 0x0000020033330810 */ /* 0x000fe20007fde0ff */
[----:B-1----:R-:W-:-:S03]  /*c1e0*/  FADD.FTZ R8, RZ, R8 ;  /* 0x00000008ff087221 */ /* 0x002fc60000010000 */
[----:B------:R-:W-:Y:S02]  /*c1f0*/  @P0 IADD3.X R62, PT, PT, RZ, R62, RZ, P6, !PT ;  /* 0x0000003eff3e0210 */ /* 0x000fe400037fe4ff */
[----:B------:R-:W-:Y:S01]  /*c200*/  ISETP.GE.U32.AND P6, PT, R49, 0x500, PT ;  /* 0x000005003100780c */ /* 0x000fe20003fc6070 */
[----:B0-----:R-:W-:-:S04]  /*c210*/  FADD.FTZ R8, R8, R21 ;  /* 0x0000001508087221 */ /* 0x001fc80000010000 */
[----:B--2---:R-:W-:Y:S01]  /*c220*/  FADD.FTZ R8, R8, R27 ;  /* 0x0000001b08087221 */ /* 0x004fe20000010000 */
[----:B------:R-:W-:Y:S02]  /*c230*/  FADD.FTZ R0, R0, R23 ;  /* 0x0000001700007221 */ /* 0x000fe40000010000 */
[----:B------:R-:W0:Y:S02]  /*c240*/  LDS R23, [R6+0x3400] ;  /* 0x0034000006177984 */ /* 0x000e240000000800 */
[----:B------:R-:W-:Y:S02]  /*c250*/  FADD.FTZ R0, R0, R39 ;  /* 0x0000002700007221 */ /* 0x000fe40000010000 */
[----:B------:R-:W1:Y:S02]  /*c260*/  LDS R39, [R6+0x4c00] ;  /* 0x004c000006277984 */ /* 0x000e640000000800 */
[----:B------:R-:W-:Y:S02]  /*c270*/  FADD.FTZ R43, R0, R43 ;  /* 0x0000002b002b7221 */ /* 0x000fe40000010000 */
[----:B------:R-:W2:Y:S04]  /*c280*/  LDS R0, [R6+0xe00] ;  /* 0x000e000006007984 */ /* 0x000ea80000000800 */
[----:B------:R3:W-:Y:S04]  /*c290*/  @P0 STG.E desc[UR10][R2.64], R43 ;  /* 0x0000002b02000986 */ /* 0x0007e8000c10190a */
[----:B------:R4:W-:Y:S04]  /*c2a0*/  @P0 STG.E desc[UR10][R4.64], R7 ;  /* 0x0000000704000986 */ /* 0x0009e8000c10190a */
[----:B------:R-:W2:Y:S01]  /*c2b0*/  LDS R7, [R6+0x1200] ;  /* 0x0012000006077984 */ /* 0x000ea20000000800 */
[----:B---3--:R-:W-:-:S02]  /*c2c0*/  @P4 MOV R2, R53 ;  /* 0x0000003500024202 */ /* 0x008fc40000000f00 */
[-C--:B------:R-:W-:Y:S02]  /*c2d0*/  @P4 MOV R3, R64.reuse ;  /* 0x0000004000034202 */ /* 0x080fe40000000f00 */
[----:B------:R-:W-:Y:S01]  /*c2e0*/  @P4 IADD3 R53, P0, PT, R53, 0x200, RZ ;  /* 0x0000020035354810 */ /* 0x000fe20007f1e0ff */
[----:B----4-:R-:W-:Y:S02]  /*c2f0*/  FADD.FTZ R5, R15, R22 ;  /* 0x000000160f057221 */ /* 0x010fe40000010000 */
[----:B------:R3:W-:Y:S01]  /*c300*/  @P4 STG.E desc[UR10][R2.64], R45 ;  /* 0x0000002d02004986 */ /* 0x0007e2000c10190a */
[----:B------:R-:W-:-:S03]  /*c310*/  @P4 IADD3.X R64, PT, PT, RZ, R64, RZ, P0, !PT ;  /* 0x00000040ff404210 */ /* 0x000fc600007fe4ff */
[----:B------:R-:W4:Y:S01]  /*c320*/  LDS R15, [R6+0x3a00] ;  /* 0x003a0000060f7984 */ /* 0x000f220000000800 */
[----:B0-----:R-:W-:Y:S01]  /*c330*/  FADD.FTZ R16, R16, R23 ;  /* 0x0000001710107221 */ /* 0x001fe20000010000 */
[----:B---3--:R-:W-:-:S03]  /*c340*/  @P4 MOV R2, R51 ;  /* 0x0000003300024202 */ /* 0x008fc60000000f00 */
[----:B------:R-:W-:Y:S01]  /*c350*/  FADD.FTZ R29, R16, R29 ;  /* 0x0000001d101d7221 */ /* 0x000fe20000010000 */
[-C--:B------:R-:W-:Y:S01]  /*c360*/  @P4 MOV R3, R62.reuse ;  /* 0x0000003e00034202 */ /* 0x080fe20000000f00 */
[----:B-1----:R-:W-:Y:S01]  /*c370*/  FADD.FTZ R39, R8, R39 ;  /* 0x0000002708277221 */ /* 0x002fe20000010000 */
[----:B------:R-:W-:Y:S01]  /*c380*/  @P4 IADD3 R51, P0, PT, R51, 0x200, RZ ;  /* 0x0000020033334810 */ /* 0x000fe20007f1e0ff */
[----:B--2---:R-:W-:Y:S02]  /*c390*/  FADD.FTZ R0, RZ, R0 ;  /* 0x00000000ff007221 */ /* 0x004fe40000010000 */
        /* <DEDUP_REMOVED lines=57> */
.L_x_1432:
[----:B------:R-:W-:Y:S01]  /*c730*/  HFMA2 R248, -RZ, RZ, 0, 5.9604644775390625e-08 ;  /* 0x00000001fff87431 */ /* 0x000fe200000001ff */
[----:B------:R-:W-:Y:S01]  /*c740*/  BSSY B0, `(.L_x_1484) ;  /* 0x0000006000007945 */ /* 0x000fe20003800000 */
[----:B------:R-:W-:Y:S02]  /*c750*/  MOV R249, 0x1f ;  /* 0x0000001f00f97802 */ /* 0x000fe40000000f00 */
[----:B------:R-:W-:-:S07]  /*c760*/  MOV R246, 0xffffffff ;  /* 0xffffffff00f67802 */ /* 0x000fce0000000f00 */
[----:B-----5:R-:W-:Y:S05]  /*c770*/  WARPSYNC.COLLECTIVE R246, `(.L_x_1485) ;  /* 0x00000000f6087348 */ /* 0x020fea0003c00000 */
[----:B------:R0:W1:Y:S02]  /*c780*/  SHFL.BFLY P6, R247, R245, R248, R249 ;  /* 0x0c0000f8f5f77389 */ /* 0x00006400000c00f9 */
[----:B01---5:R-:W-:Y:S05]  /*c790*/  ENDCOLLECTIVE ;  /* 0x000000000000791b */ /* 0x023fea0003800000 */
.L_x_1485:
[----:B------:R-:W-:Y:S05]  /*c7a0*/  BSYNC B0 ;  /* 0x0000000000007941 */ /* 0x000fea0003800000 */
.L_x_1484:
        /* <DEDUP_REMOVED lines=9> */
.L_x_1486:
[----:B------:R-:W-:Y:S01]  /*c840*/  HFMA2 R248, -RZ, RZ, 0, 1.1920928955078125e-07 ;  /* 0x00000002fff87431 */ /* 0x000fe200000001ff */
[----:B------:R-:W-:Y:S02]  /*c850*/  MOV R245, R172 ;  /* 0x000000ac00f57202 */ /* 0x000fe40000000f00 */
[----:B------:R-:W-:-:S07]  /*c860*/  MOV R173, R247 ;  /* 0x000000f700ad7202 */ /* 0x000fce0000000f00 */
[----:B------:R-:W-:Y:S05]  /*c870*/  WARPSYNC.COLLECTIVE R246, `(.L_x_1487) ;  /* 0x00000000f6087348 */ /* 0x000fea0003c00000 */
[----:B------:R0:W1:Y:S02]  /*c880*/  SHFL.BFLY P6, R247, R245, R248, R249 ;  /* 0x0c0000f8f5f77389 */ /* 0x00006400000c00f9 */
[----:B01----:R-:W-:Y:S05]  /*c890*/  ENDCOLLECTIVE ;  /* 0x000000000000791b */ /* 0x003fea0003800000 */
.L_x_1487:
[----:B------:R-:W-:-:S05]  /*c8a0*/  FADD.FTZ R173, R173, R244 ;  /* 0x000000f4adad7221 */ /* 0x000fca0000010000 */
[----:B------:R-:W-:Y:S02]  /*c8b0*/  MOV R245, R173 ;  /* 0x000000ad00f57202 */ /* 0x000fe40000000f00 */
[----:B------:R-:W-:-:S07]  /*c8c0*/  MOV R175, R247 ;  /* 0x000000f700af7202 */ /* 0x000fce0000000f00 */
[----:B------:R-:W-:Y:S05]  /*c8d0*/  WARPSYNC.COLLECTIVE R246, `(.L_x_1488) ;  /* 0x00000000f6087348 */ /* 0x000fea0003c00000 */
[----:B------:R0:W1:Y:S02]  /*c8e0*/  SHFL.BFLY P6, R247, R245, R248, R249 ;  /* 0x0c0000f8f5f77389 */ /* 0x00006400000c00f9 */
[----:B01----:R-:W-:Y:S05]  /*c8f0*/  ENDCOLLECTIVE ;  /* 0x000000000000791b */ /* 0x003fea0003800000 */
.L_x_1488:
[----:B------:R-:W-:Y:S01]  /*c900*/  FADD.FTZ R175, R172, R175 ;  /* 0x000000afacaf7221 */ /* 0x000fe20000010000 */
[----:B------:R-:W-:-:S04]  /*c910*/  HFMA2 R248, -RZ, RZ, 0, 2.384185791015625e-07 ;  /* 0x00000004fff87431 */ /* 0x000fc800000001ff */
[----:B------:R-:W-:Y:S02]  /*c920*/  MOV R245, R175 ;  /* 0x000000af00f57202 */ /* 0x000fe40000000f00 */
[----:B------:R-:W-:-:S07]  /*c930*/  MOV R174, R247 ;  /* 0x000000f700ae7202 */ /* 0x000fce0000000f00 */
[----:B------:R-:W-:Y:S05]  /*c940*/  WARPSYNC.COLLECTIVE R246, `(.L_x_1489) ;  /* 0x00000000f6087348 */ /* 0x000fea0003c00000 */
[----:B------:R0:W1:Y:S02]  /*c950*/  SHFL.BFLY P6, R247, R245, R248, R249 ;  /* 0x0c0000f8f5f77389 */ /* 0x00006400000c00f9 */
[----:B01----:R-:W-:Y:S05]  /*c960*/  ENDCOLLECTIVE ;  /* 0x000000000000791b */ /* 0x003fea0003800000 */
.L_x_1489:
[----:B------:R-:W-:-:S05]  /*c970*/  FADD.FTZ R174, R173, R174 ;  /* 0x000000aeadae7221 */ /* 0x000fca0000010000 */
[----:B------:R-:W-:Y:S02]  /*c980*/  MOV R245, R174 ;  /* 0x000000ae00f57202 */ /* 0x000fe40000000f00 */
[----:B------:R-:W-:-:S07]  /*c990*/  MOV R178, R247 ;  /* 0x000000f700b27202 */ /* 0x000fce0000000f00 */
[----:B------:R-:W-:Y:S05]  /*c9a0*/  WARPSYNC.COLLECTIVE R246, `(.L_x_1490) ;  /* 0x00000000f6087348 */ /* 0x000fea0003c00000 */
[----:B------:R0:W1:Y:S02]  /*c9b0*/  SHFL.BFLY P6, R247, R245, R248, R249 ;  /* 0x0c0000f8f5f77389 */ /* 0x00006400000c00f9 */
[----:B01----:R-:W-:Y:S05]  /*c9c0*/  ENDCOLLECTIVE ;  /* 0x000000000000791b */ /* 0x003fea0003800000 */
.L_x_1490:
[----:B------:R-:W-:Y:S01]  /*c9d0*/  FADD.FTZ R178, R175, R178 ;  /* 0x000000b2afb27221 */ /* 0x000fe20000010000 */
[----:B------:R-:W-:-:S04]  /*c9e0*/  HFMA2 R248, -RZ, RZ, 0, 4.76837158203125e-07 ;  /* 0x00000008fff87431 */ /* 0x000fc800000001ff */
[----:B------:R-:W-:Y:S02]  /*c9f0*/  MOV R245, R178 ;  /* 0x000000b200f57202 */ /* 0x000fe40000000f00 */
[----:B------:R-:W-:-:S07]  /*ca00*/  MOV R177, R247 ;  /* 0x000000f700b17202 */ /* 0x000fce0000000f00 */
[----:B------:R-:W-:Y:S05]  /*ca10*/  WARPSYNC.COLLECTIVE R246, `(.L_x_1491) ;  /* 0x00000000f6087348 */ /* 0x000fea0003c00000 */
[----:B------:R0:W1:Y:S02]  /*ca20*/  SHFL.BFLY P6, R247, R245, R248, R249 ;  /* 0x0c0000f8f5f77389 */ /* 0x00006400000c00f9 */
[----:B01----:R-:W-:Y:S05]  /*ca30*/  ENDCOLLECTIVE ;  /* 0x000000000000791b */ /* 0x003fea0003800000 */
.L_x_1491:
[----:B------:R-:W-:-:S05]  /*ca40*/  FADD.FTZ R177, R174, R177 ;  /* 0x000000b1aeb17221 */ /* 0x000fca0000010000 */
[----:B------:R-:W-:Y:S02]  /*ca50*/  MOV R245, R177 ;  /* 0x000000b100f57202 */ /* 0x000fe40000000f00 */
[----:B------:R-:W-:-:S07]  /*ca60*/  MOV R179, R247 ;  /* 0x000000f700b37202 */ /* 0x000fce0000000f00 */
[----:B------:R-:W-:Y:S05]  /*ca70*/  WARPSYNC.COLLECTIVE R246, `(.L_x_1492) ;  /* 0x00000000f6087348 */ /* 0x000fea0003c00000 */
[----:B------:R0:W1:Y:S02]  /*ca80*/  SHFL.BFLY P6, R247, R245, R248, R249 ;  /* 0x0c0000f8f5f77389 */ /* 0x00006400000c00f9 */
[----:B01----:R-:W-:Y:S05]  /*ca90*/  ENDCOLLECTIVE ;  /* 0x000000000000791b */ /* 0x003fea0003800000 */
.L_x_1492:
[----:B------:R-:W-:Y:S01]  /*caa0*/  FADD.FTZ R179, R178, R179 ;  /* 0x000000b3b2b37221 */ /* 0x000fe20000010000 */
[----:B------:R-:W-:-:S04]  /*cab0*/  HFMA2 R248, -RZ, RZ, 0, 9.5367431640625e-07 ;  /* 0x00000010fff87431 */ /* 0x000fc800000001ff */
[----:B------:R-:W-:Y:S02]  /*cac0*/  MOV R245, R179 ;  /* 0x000000b300f57202 */ /* 0x000fe40000000f00 */
[----:B------:R-:W-:-:S07]  /*cad0*/  MOV R242, R247 ;  /* 0x000000f700f27202 */ /* 0x000fce0000000f00 */
[----:B------:R-:W-:Y:S05]  /*cae0*/  WARPSYNC.COLLECTIVE R246, `(.L_x_1493) ;  /* 0x00000000f6087348 */ /* 0x000fea0003c00000 */
[----:B------:R0:W1:Y:S02]  /*caf0*/  SHFL.BFLY P6, R247, R245, R248, R249 ;  /* 0x0c0000f8f5f77389 */ /* 0x00006400000c00f9 */
[----:B01----:R-:W-:Y:S05]  /*cb00*/  ENDCOLLECTIVE ;  /* 0x000000000000791b */ /* 0x003fea0003800000 */
.L_x_1493:
[----:B------:R-:W-:-:S05]  /*cb10*/  FADD.FTZ R242, R177, R242 ;  /* 0x000000f2b1f27221 */ /* 0x000fca0000010000 */
[----:B------:R-:W-:Y:S02]  /*cb20*/  MOV R245, R242 ;  /* 0x000000f200f57202 */ /* 0x000fe40000000f00 */
[----:B------:R-:W-:-:S07]  /*cb30*/  MOV R172, R247 ;  /* 0x000000f700ac7202 */ /* 0x000fce0000000f00 */
[----:B------:R-:W-:Y:S05]  /*cb40*/  WARPSYNC.COLLECTIVE R246, `(.L_x_1494) ;  /* 0x00000000f6087348 */ /* 0x000fea0003c00000 */
[----:B------:R0:W1:Y:S02]  /*cb50*/  SHFL.BFLY P6, R247, R245, R248, R249 ;  /* 0x0c0000f8f5f77389 */ /* 0x00006400000c00f9 */
[----:B01----:R-:W-:Y:S05]  /*cb60*/  ENDCOLLECTIVE ;  /* 0x000000000000791b */ /* 0x003fea0003800000 */
.L_x_1494:
[----:B------:R-:W-:Y:S01]  /*cb70*/  MOV R173, R247 ;  /* 0x000000f700ad7202 */ /* 0x000fe20000000f00 */
[----:B------:R-:W-:Y:S06]  /*cb80*/  BRA `(.L_x_1495) ;  /* 0xffffff7800607947 */ /* 0x000fec000383ffff */
.L_x_1496:
        /* <DEDUP_REMOVED lines=15> */
.L_x_7092:


//--------------------- .text._ZN10layer_norm31ln_parallel_residual_bwd_kernelINS_13Kernel_traitsIf13__nv_bfloat16S2_S2_fjLj1280ELj1ELj4ELj1ELj16ENS_18Kernel_traits_baseILj1280EfS2_S2_S2_fjLj128EEEEELb0ELb1ELb1EEEvNS_9BwdParamsE --------------------------
	.section	.text._ZN10layer_norm31ln_parallel_residual_bwd_kernelINS_13Kernel_traitsIf13__nv_bfloat16S2_S2_fjLj1280ELj1ELj4ELj1ELj16ENS_18Kernel_traits_baseILj1280EfS2_S2_S2_fjLj128EEEEELb0ELb1ELb1EEEvNS_9BwdParamsE,"ax",@progbits
	.align	128
        .global         _ZN10layer_norm31ln_parallel_residual_bwd_kernelINS_13Kernel_traitsIf13__nv_bfloat16S2_S2_fjLj1280ELj1ELj4ELj1ELj16ENS_18Kernel_traits_baseILj1280EfS2_S2_S2_fjLj128EEEEELb0ELb1ELb1EEEvNS_9BwdParamsE
        .type           _ZN10layer_norm31ln_parallel_residual_bwd_kernelINS_13Kernel_traitsIf13__nv_bfloat16S2_S2_fjLj1280ELj1ELj4ELj1ELj16ENS_18Kernel_traits_baseILj1280EfS2_S2_S2_fjLj128EEEEELb0ELb1ELb1EEEvNS_9BwdParamsE,@function
        .size           _ZN10layer_norm31ln_parallel_residual_bwd_kernelINS_13Kernel_traitsIf13__nv_bfloat16S2_S2_fjLj1280ELj1ELj4ELj1ELj16ENS_18Kernel_traits_baseILj1280EfS2_S2_S2_fjLj128EEEEELb0ELb1ELb1EEEvNS_9BwdParamsE,(.L_x_7093 - _ZN10layer_norm31ln_parallel_residual_bwd_kernelINS_13Kernel_traitsIf13__nv_bfloat16S2_S2_fjLj1280ELj1ELj4ELj1ELj16ENS_18Kernel_traits_baseILj1280EfS2_S2_S2_fjLj128EEEEELb0ELb1ELb1EEEvNS_9BwdParamsE)
        .other          _ZN10layer_norm31ln_parallel_residual_bwd_kernelINS_13Kernel_traitsIf13__nv_bfloat16S2_S2_fjLj1280ELj1ELj4ELj1ELj16ENS_18Kernel_traits_baseILj1280EfS2_S2_S2_fjLj128EEEEELb0ELb1ELb1EEEvNS_9BwdParamsE,@"STO_CUDA_ENTRY STV_DEFAULT"
_ZN10layer_norm31ln_parallel_residual_bwd_kernelINS_13Kernel_traitsIf13__nv_bfloat16S2_S2_fjLj1280ELj1ELj4ELj1ELj16ENS_18Kernel_traits_baseILj1280EfS2_S2_S2_fjLj128EEEEELb0ELb1ELb1EEEvNS_9BwdParamsE:
.text._ZN10layer_norm31ln_parallel_residual_bwd_kernelINS_13Kernel_traitsIf13__nv_bfloat16S2_S2_fjLj1280ELj1ELj4ELj1ELj16ENS_18Kernel_traits_baseILj1280EfS2_S2_S2_fjLj128EEEEELb0ELb1ELb1EEEvNS_9BwdParamsE:
        /* <DEDUP_REMOVED lines=146> */
.L_x_1543:
        /* <DEDUP_REMOVED lines=25> */
[--C-:B------:R-:W-:Y:S02]  /*0ab0*/  IMAD.WIDE.U32 R12, R140, 0x10, R4.reuse ;  /* 0x000000108c0c7825 */ /* 0x100fe400078e0004 */
[----:B------:R-:W2:Y:S02]  /*0ac0*/  LDG.E.128 R16, desc[UR10][R16.64] ;  /* 0x0000000a10107981 */ /* 0x000ea4000c1e1d00 */
[--C-:B------:R-:W-:Y:S02]  /*0ad0*/  IMAD.WIDE.U32 R8, R35, 0x10, R4.reuse ;  /* 0x0000001023087825 */ /* 0x100fe400078e0004 */
[----:B------:R-:W3:Y:S02]  /*0ae0*/  LDG.E.128 R12, desc[UR10][R12.64] ;  /* 0x0000000a0c0c7981 */ /* 0x000ee4000c1e1d00 */
[C---:B------:R-:W-:Y:S02]  /*0af0*/  IMAD.WIDE.U32 R20, R157.reuse, 0x10, R4 ;  /* 0x000000109d147825 */ /* 0x040fe400078e0004 */
[----:B------:R-:W4:Y:S02]  /*0b00*/  LDG.E.128 R8, desc[UR10][R8.64] ;  /* 0x0000000a08087981 */ /* 0x000f24000c1e1d00 */
[----:B-1----:R-:W-:-:S02]  /*0b10*/  IMAD.WIDE.U32 R116, R157, 0x10, R172 ;  /* 0x000000109d747825 */ /* 0x002fc400078e00ac */
        /* <DEDUP_REMOVED lines=12> */
[C---:B--2---:R-:W-:Y:S02]  /*0be0*/  PRMT R3, R16.reuse, 0x7632, R3 ;  /* 0x0000763210037816 */ /* 0x044fe40000000003 */
[----:B------:R-:W-:Y:S02]  /*0bf0*/  SHF.L.U32 R125, R16, 0x10, RZ ;  /* 0x00000010107d7819 */ /* 0x000fe400000006ff */
[C---:B---3--:R-:W-:Y:S02]  /*0c00*/  PRMT R26, R12.reuse, 0x7632, R26 ;  /* 0x000076320c1a7816 */ /* 0x048fe4000000001a */
[----:B------:R-:W-:Y:S02]  /*0c10*/  SHF.L.U32 R129, R12, 0x10, RZ ;  /* 0x000000100c817819 */ /* 0x000fe400000006ff */
[C---:B------:R-:W-:Y:S02]  /*0c20*/  PRMT R16, R17.reuse, 0x7632, R16 ;  /* 0x0000763211107816 */ /* 0x040fe40000000010 */
[----:B------:R-:W-:-:S02]  /*0c30*/  SHF.L.U32 R29, R17, 0x10, RZ ;  /* 0x00000010111d7819 */ /* 0x000fc400000006ff */
[----:B------:R-:W-:Y:S02]  /*0c40*/  SHF.L.U32 R27, R18, 0x10, RZ ;  /* 0x00000010121b7819 */ /* 0x000fe400000006ff */
[C---:B------:R-:W-:Y:S02]  /*0c50*/  PRMT R12, R14.reuse, 0x7632, R12 ;  /* 0x000076320e0c7816 */ /* 0x040fe4000000000c */
[----:B------:R-:W-:Y:S02]  /*0c60*/  SHF.L.U32 R131, R14, 0x10, RZ ;  /* 0x000000100e837819 */ /* 0x000fe400000006ff */
[----:B------:R-:W-:Y:S02]  /*0c70*/  PRMT R17, R18, 0x7632, R17 ;  /* 0x0000763212117816 */ /* 0x000fe40000000011 */
[C---:B----4-:R-:W-:Y:S02]  /*0c80*/  PRMT R14, R8.reuse, 0x7632, R14 ;  /* 0x00007632080e7816 */ /* 0x050fe4000000000e */
[----:B------:R-:W-:-:S02]  /*0c90*/  SHF.L.U32 R135, R8, 0x10, RZ ;  /* 0x0000001008877819 */ /* 0x000fc400000006ff */
[C---:B------:R-:W-:Y:S02]  /*0ca0*/  PRMT R0, R19.reuse, 0x7632, R0 ;  /* 0x0000763213007816 */ /* 0x040fe40000000000 */
[----:B------:R-:W-:Y:S02]  /*0cb0*/  SHF.L.U32 R25, R19, 0x10, RZ ;  /* 0x0000001013197819 */ /* 0x000fe400000006ff */
[C---:B------:R-:W-:Y:S02]  /*0cc0*/  PRMT R18, R20.reuse, 0x7632, R18 ;  /* 0x0000763214127816 */ /* 0x040fe40000000012 */
[----:B------:R-:W-:Y:S02]  /*0cd0*/  SHF.L.U32 R31, R20, 0x10, RZ ;  /* 0x00000010141f7819 */ /* 0x000fe400000006ff */
[----:B------:R-:W-:Y:S02]  /*0ce0*/  PRMT R8, R11, 0x7632, R8 ;  /* 0x000076320b087816 */ /* 0x000fe40000000008 */
[----:B------:R-:W-:-:S02]  /*0cf0*/  PRMT R19, R21, 0x7632, R19 ;  /* 0x0000763215137816 */ /* 0x000fc40000000013 */
[----:B------:R-:W-:Y:S02]  /*0d00*/  SHF.L.U32 R33, R21, 0x10, RZ ;  /* 0x0000001015217819 */ /* 0x000fe400000006ff */
[----:B------:R-:W-:Y:S02]  /*0d10*/  SHF.L.U32 R11, R11, 0x10, RZ ;  /* 0x000000100b0b7819 */ /* 0x000fe400000006ff */
[C---:B------:R-:W-:Y:S02]  /*0d20*/  PRMT R21, R22.reuse, 0x7632, R21 ;  /* 0x0000763216157816 */ /* 0x040fe40000000015 */
[----:B------:R-:W-:Y:S01]  /*0d30*/  SHF.L.U32 R203, R22, 0x10, RZ ;  /* 0x0000001016cb7819 */ /* 0x000fe200000006ff */
[----:B------:R-:W-:Y:S01]  /*0d40*/  FADD.FTZ R22, -R2, R27 ;  /* 0x0000001b02167221 */ /* 0x000fe20000010100 */
[C---:B------:R-:W-:Y:S02]  /*0d50*/  PRMT R176, R116.reuse, 0x7632, R176 ;  /* 0x0000763274b07816 */ /* 0x040fe400000000b0 */
[----:B------:R-:W-:-:S02]  /*0d60*/  SHF.L.U32 R116, R116, 0x10, RZ ;  /* 0x0000001074747819 */ /* 0x000fc400000006ff */
[C---:B------:R-:W-:Y:S02]  /*0d70*/  PRMT R28, R13.reuse, 0x7632, R28 ;  /* 0x000076320d1c7816 */ /* 0x040fe4000000001c */
[----:B------:R-:W-:Y:S02]  /*0d80*/  SHF.L.U32 R151, R13, 0x10, RZ ;  /* 0x000000100d977819 */ /* 0x000fe400000006ff */
[----:B------:R-:W-:Y:S01]  /*0d90*/  SHF.L.U32 R145, R0, 0x10, RZ ;  /* 0x0000001000917819 */ /* 0x000fe200000006ff */
[----:B------:R-:W-:Y:S01]  /*0da0*/  FADD.FTZ R0, -R2, R31 ;  /* 0x0000001f02007221 */ /* 0x000fe20000010100 */
[----:B------:R-:W-:Y:S01]  /*0db0*/  SHF.L.U32 R27, R18, 0x10, RZ ;  /* 0x00000010121b7819 */ /* 0x000fe200000006ff */
[----:B------:R-:W-:Y:S01]  /*0dc0*/  FADD.FTZ R132, -R2, R11 ;  /* 0x0000000b02847221 */ /* 0x000fe20000010100 */
[C---:B------:R-:W-:Y:S02]  /*0dd0*/  PRMT R13, R15.reuse, 0x7632, R13 ;  /* 0x000076320f0d7816 */ /* 0x040fe4000000000d */
[----:B------:R-:W-:-:S02]  /*0de0*/  SHF.L.U32 R149, R15, 0x10, RZ ;  /* 0x000000100f957819 */ /* 0x000fc400000006ff */
[C---:B------:R-:W-:Y:S02]  /*0df0*/  PRMT R15, R9.reuse, 0x7632, R15 ;  /* 0x00007632090f7816 */ /* 0x040fe4000000000f */
[----:B------:R-:W-:Y:S02]  /*0e00*/  SHF.L.U32 R133, R9, 0x10, RZ ;  /* 0x0000001009857819 */ /* 0x000fe400000006ff */
[----:B------:R-:W-:Y:S02]  /*0e10*/  SHF.L.U32 R139, R4, 0x10, RZ ;  /* 0x00000010048b7819 */ /* 0x000fe400000006ff */
[C---:B------:R-:W-:Y:S02]  /*0e20*/  PRMT R9, R10.reuse, 0x7632, R9 ;  /* 0x000076320a097816 */ /* 0x040fe40000000009 */
        /* <DEDUP_REMOVED lines=9> */
[C---:B------:R-:W-:Y:S01]  /*0ec0*/  PRMT R177, R117.reuse, 0x7632, R177 ;  /* 0x0000763275b17816 */ /* 0x040fe200000000b1 */
[C---:B------:R-:W-:Y:S01]  /*0ed0*/  FADD.FTZ R124, -R2.reuse, R11 ;  /* 0x0000000b027c7221 */ /* 0x040fe20000010100 */
[----:B------:R-:W-:Y:S01]  /*0ee0*/  SHF.L.U32 R117, R117, 0x10, RZ ;  /* 0x0000001075757819 */ /* 0x000fe200000006ff */
[----:B------:R-:W-:Y:S01]  /*0ef0*/  FADD.FTZ R200, -R2, R33 ;  /* 0x0000002102c87221 */ /* 0x000fe20000010100 */
[----:B------:R-:W-:Y:S01]  /*0f00*/  SHF.L.U32 R31, R19, 0x10, RZ ;  /* 0x00000010131f7819 */ /* 0x000fe200000006ff */
[----:B------:R-:W-:Y:S01]  /*0f10*/  FMUL.FTZ R201, R69, R176 ;  /* 0x000000b045c97220 */ /* 0x000fe20000410000 */
[----:B------:R-:W-:Y:S01]  /*0f20*/  SHF.L.U32 R139, R10, 0x10, RZ ;  /* 0x000000100a8b7819 */ /* 0x000fe200000006ff */
[----:B------:R-:W-:Y:S01]  /*0f30*/  FADD.FTZ R10, RZ, R180 ;  /* 0x000000b4ff0a7221 */ /* 0x000fe20000010000 */
[----:B------:R-:W-:Y:S01]  /*0f40*/  FMUL.FTZ R202, R37, R202 ;  /* 0x000000ca25ca7220 */ /* 0x000fe20000410000 */
[----:B------:R-:W-:Y:S01]  /*0f50*/  FFMA.FTZ R11, R0, R180, RZ ;  /* 0x000000b4000b7223 */ /* 0x000fe200000100ff */
        /* <DEDUP_REMOVED lines=39> */
[----:B------:R-:W-:Y:S01]  /*11d0*/  SHF.L.U32 R125, R26, 0x10, RZ ;  /* 0x000000101a7d7819 */ /* 0x000fe200000006ff */
[----:B------:R-:W-:Y:S01]  /*11e0*/  FADD.FTZ R134, -R2, R133 ;  /* 0x0000008502867221 */ /* 0x000fe20000010100 */
[----:B------:R-:W-:Y:S01]  /*11f0*/  FMUL.FTZ R208, R75, R179 ;  /* 0x000000b34bd07220 */ /* 0x000fe20000410000 */
[----:B------:R-:W-:Y:S01]  /*1200*/  FMUL.FTZ R210, R37, R210 ;  /* 0x000000d225d27220 */ /* 0x000fe20000410000 */
[----:B------:R-:W-:Y:S01]  /*1210*/  FADD.FTZ R237, R237, R183 ;  /* 0x000000b7eded7221 */ /* 0x000fe20000010000 */
[----:B------:R-:W-:Y:S01]  /*1220*/  FFMA.FTZ R238, R204, R183, R238 ;  /* 0x000000b7ccee7223 */ /* 0x000fe200000100ee */
[C---:B------:R-:W-:Y:S01]  /*1230*/  PRMT R30, R5.reuse, 0x7632, R30 ;  /* 0x00007632051e7816 */ /* 0x040fe2000000001e */
[----:B------:R-:W-:Y:S01]  /*1240*/  FADD.FTZ R133, -R2, R137 ;  /* 0x0000008902857221 */ /* 0x000fe20000010100 */
[----:B------:R-:W-:-:S02]  /*1250*/  SHF.L.U32 R141, R5, 0x10, RZ ;  /* 0x00000010058d7819 */ /* 0x000fc400000006ff */
[----:B------:R-:W-:Y:S02]  /*1260*/  PRMT R4, R6, 0x7632, R4 ;  /* 0x0000763206047816 */ /* 0x000fe40000000004 */
[----:B------:R-:W-:Y:S02]  /*1270*/  PRMT R5, R7, 0x7632, R5 ;  /* 0x0000763207057816 */ /* 0x000fe40000000005 */
[----:B------:R-:W-:Y:S01]  /*1280*/  SHF.L.U32 R137, R9, 0x10, RZ ;  /* 0x0000001009897819 */ /* 0x000fe200000006ff */
[----:B------:R-:W-:Y:S01]  /*1290*/  FADD.FTZ R9, -R2, R145 ;  /* 0x0000009102097221 */ /* 0x000fe20000010100 */
[----:B------:R-:W-:Y:S01]  /*12a0*/  SHF.L.U32 R143, R6, 0x10, RZ ;  /* 0x00000010068f7819 */ /* 0x000fe200000006ff */
        /* <DEDUP_REMOVED lines=12> */
[----:B------:R-:W-:Y:S02]  /*1370*/  SHF.L.U32 R17, R17, 0x10, RZ ;  /* 0x0000001011117819 */ /* 0x000fe400000006ff */
[----:B------:R-:W-:Y:S02]  /*1380*/  SHF.L.U32 R129, R12, 0x10, RZ ;  /* 0x000000100c817819 */ /* 0x000fe400000006ff */
[----:B------:R-:W-:Y:S02]  /*1390*/  SHF.L.U32 R13, R13, 0x10, RZ ;  /* 0x000000100d0d7819 */ /* 0x000fe400000006ff */
[----:B------:R-:W-:Y:S02]  /*13a0*/  SHF.L.U32 R131, R14, 0x10, RZ ;  /* 0x000000100e837819 */ /* 0x000fe400000006ff */
[----:B------:R-:W-:Y:S02]  /*13b0*/  SHF.L.U32 R15, R15, 0x10, RZ ;  /* 0x000000100f0f7819 */ /* 0x000fe400000006ff */
[----:B------:R-:W-:-:S02]  /*13c0*/  SHF.L.U32 R147, R30, 0x10, RZ ;  /* 0x000000101e937819 */ /* 0x000fc400000006ff */
[----:B------:R-:W-:Y:S02]  /*13d0*/  SHF.L.U32 R153, R4, 0x10, RZ ;  /* 0x0000001004997819 */ /* 0x000fe400000006ff */
[----:B------:R-:W-:Y:S02]  /*13e0*/  PRMT R185, R161, 0x7632, R185 ;  /* 0x00007632a1b97816 */ /* 0x000fe400000000b9 */
[----:B------:R-:W-:Y:S01]  /*13f0*/  SHF.L.U32 R155, R5, 0x10, RZ ;  /* 0x00000010059b7819 */ /* 0x000fe200000006ff */
[C---:B------:R-:W-:Y:S01]  /*1400*/  FADD.FTZ R151, -R2.reuse, R151 ;  /* 0x0000009702977221 */ /* 0x040fe20000010100 */
[----:B------:R-:W-:Y:S01]  /*1410*/  SHF.L.U32 R161, R161, 0x10, RZ ;  /* 0x00000010a1a17819 */ /* 0x000fe200000006ff */
        /* <DEDUP_REMOVED lines=23> */
[----:B------:R-:W-:Y:S01]  /*1590*/  SHF.L.U32 R185, R185, 0x10, RZ ;  /* 0x00000010b9b97819 */ /* 0x000fe200000006ff */
[----:B------:R-:W-:Y:S01]  /*15a0*/  FMUL.FTZ R155, R78, R161 ;  /* 0x000000a14e9b7220 */ /* 0x000fe20000410000 */
[----:B------:R-:W-:Y:S01]  /*15b0*/  FMUL.FTZ R151, R37, R151 ;  /* 0x0000009725977220 */ /* 0x000fe20000410000 */
[----:B------:R-:W-:Y:S01]  /*15c0*/  FADD.FTZ R237, R237, R148 ;  /* 0x00000094eded7221 */ /* 0x000fe20000010000 */
[----:B------:R-:W-:Y:S01]  /*15d0*/  FFMA.FTZ R238, R145, R148, R238 ;  /* 0x0000009491ee7223 */ /* 0x000fe200000100ee */
[C---:B------:R-:W-:Y:S01]  /*15e0*/  PRMT R186, R162.reuse, 0x7632, R186 ;  /* 0x00007632a2ba7816 */ /* 0x040fe200000000ba */
        /* <DEDUP_REMOVED lines=200> */
.L_x_1500:
[----:B------:R-:W0:Y:S01]  /*2270*/  LDC.64 R4, c[0x0][0x3a8] ;  /* 0x0000ea00ff047b82 */ /* 0x000e220000000a00 */
[----:B------:R-:W-:-:S07]  /*2280*/  IADD3 R36, PT, PT, R157, 0x80, RZ ;  /* 0x000000809d247810 */ /* 0x000fce0007ffe0ff */
[----:B------:R-:W1:Y:S01]  /*2290*/  LDC.64 R172, c[0x0][0x428] ;  /* 0x00010a00ffac7b82 */ /* 0x000e620000000a00 */
[C---:B------:R-:W-:Y:S02]  /*22a0*/  IADD3 R140, PT, PT, R157.reuse, 0x20, RZ ;  /* 0x000000209d8c7810 */ /* 0x040fe40007ffe0ff */
[C---:B------:R-:W-:Y:S02]  /*22b0*/  IADD3 R35, PT, PT, R157.reuse, 0x40, RZ ;  /* 0x000000409d237810 */ /* 0x040fe40007ffe0ff */
[----:B------:R-:W-:-:S03]  /*22c0*/  IADD3 R34, PT, PT, R157, 0x60, RZ ;  /* 0x000000609d227810 */ /* 0x000fc60007ffe0ff */
[----:B------:R-:W2:Y:S01]  /*22d0*/  LDC.64 R48, c[0x0][0x438] ;  /* 0x00010e00ff307b82 */ /* 0x000ea20000000a00 */
[----:B0-----:R-:W-:-:S04]  /*22e0*/  IMAD.WIDE.U32 R16, R36, 0x10, R4 ;  /* 0x0000001024107825 */ /* 0x001fc800078e0004 */
[--C-:B------:R-:W-:Y:S02]  /*22f0*/  IMAD.WIDE.U32 R12, R140, 0x10, R4.reuse ;  /* 0x000000108c0c7825 */ /* 0x100fe400078e0004 */
[----:B------:R-:W3:Y:S02]  /*2300*/  LDG.E.128 R16, desc[UR10][R16.64] ;  /* 0x0000000a10107981 */ /* 0x000ee4000c1e1d00 */
[--C-:B------:R-:W-:Y:S02]  /*2310*/  IMAD.WIDE.U32 R20, R157, 0x10, R4.reuse ;  /* 0x000000109d147825 */ /* 0x100fe400078e0004 */
[----:B------:R-:W4:Y:S02]  /*2320*/  LDG.E.128 R12, desc[UR10][R12.64] ;  /* 0x0000000a0c0c7981 */ /* 0x000f24000c1e1d00 */
[----:B------:R-:W-:Y:S02]  /*2330*/  IMAD.WIDE.U32 R8, R35, 0x10, R4 ;  /* 0x0000001023087825 */ /* 0x000fe400078e0004 */
        /* <DEDUP_REMOVED lines=14> */
[----:B--2---:R-:W-:-:S04]  /*2420*/  IMAD.WIDE.U32 R64, R157, 0x10, R48 ;  /* 0x000000109d407825 */ /* 0x004fc800078e0030 */
[--C-:B------:R-:W-:Y:S02]  /*2430*/  IMAD.WIDE.U32 R60, R140, 0x10, R48.reuse ;  /* 0x000000108c3c7825 */ /* 0x100fe400078e0030 */
[----:B------:R-:W5:Y:S02]  /*2440*/  LDG.E.128 R64, desc[UR10][R64.64] ;  /* 0x0000000a40407981 */ /* 0x000f64000c1e1d00 */
[--C-:B------:R-:W-:Y:S02]  /*2450*/  IMAD.WIDE.U32 R56, R35, 0x10, R48.reuse ;  /* 0x0000001023387825 */ /* 0x100fe400078e0030 */
[----:B------:R-:W5:Y:S02]  /*2460*/  LDG.E.128 R60, desc[UR10][R60.64] ;  /* 0x0000000a3c3c7981 */ /* 0x000f64000c1e1d00 */
[--C-:B------:R-:W-:Y:S02]  /*2470*/  IMAD.WIDE.U32 R52, R34, 0x10, R48.reuse ;  /* 0x0000001022347825 */ /* 0x100fe400078e0030 */
[----:B------:R-:W5:Y:S02]  /*2480*/  LDG.E.128 R56, desc[UR10][R56.64] ;  /* 0x0000000a38387981 */ /* 0x000f64000c1e1d00 */
[----:B------:R-:W-:-:S02]  /*2490*/  IMAD.WIDE.U32 R48, R36, 0x10, R48 ;  /* 0x0000001024307825 */ /* 0x000fc400078e0030 */
[----:B------:R-:W5:Y:S04]  /*24a0*/  LDG.E.128 R52, desc[UR10][R52.64] ;  /* 0x0000000a34347981 */ /* 0x000f68000c1e1d00 */
[----:B------:R-:W5:Y:S01]  /*24b0*/  LDG.E.128 R48, desc[UR10][R48.64] ;  /* 0x0000000a30307981 */ /* 0x000f62000c1e1d00 */
[C---:B---3--:R-:W-:Y:S02]  /*24c0*/  PRMT R3, R16.reuse, 0x7632, R3 ;  /* 0x0000763210037816 */ /* 0x048fe40000000003 */
[----:B------:R-:W-:Y:S02]  /*24d0*/  SHF.L.U32 R24, R16, 0x10, RZ ;  /* 0x0000001010187819 */ /* 0x000fe400000006ff */
[C---:B------:R-:W-:Y:S02]  /*24e0*/  PRMT R16, R17.reuse, 0x7632, R16 ;  /* 0x0000763211107816 */ /* 0x040fe40000000010 */
[----:B------:R-:W-:-:S02]  /*24f0*/  SHF.L.U32 R27, R17, 0x10, RZ ;  /* 0x00000010111b7819 */ /* 0x000fc400000006ff */
[C---:B------:R-:W-:Y:S02]  /*2500*/  PRMT R17, R18.reuse, 0x7632, R17 ;  /* 0x0000763212117816 */ /* 0x040fe40000000011 */
[----:B------:R-:W-:Y:S02]  /*2510*/  SHF.L.U32 R26, R18, 0x10, RZ ;  /* 0x00000010121a7819 */ /* 0x000fe400000006ff */
[C---:B----4-:R-:W-:Y:S02]  /*2520*/  PRMT R29, R12.reuse, 0x7632, R29 ;  /* 0x000076320c1d7816 */ /* 0x050fe4000000001d */
[----:B------:R-:W-:Y:S02]  /*2530*/  SHF.L.U32 R152, R12, 0x10, RZ ;  /* 0x000000100c987819 */ /* 0x000fe400000006ff */
[----:B------:R-:W-:Y:S02]  /*2540*/  PRMT R0, R19, 0x7632, R0 ;  /* 0x0000763213007816 */ /* 0x000fe40000000000 */
        /* <DEDUP_REMOVED lines=8> */
[----:B------:R-:W-:Y:S02]  /*25d0*/  PRMT R176, R116, 0x7632, R176 ;  /* 0x0000763274b07816 */ /* 0x000fe400000000b0 */
[----:B------:R-:W-:Y:S02]  /*25e0*/  PRMT R11, R4, 0x7632, R11 ;  /* 0x00007632040b7816 */ /* 0x000fe4000000000b */
[----:B------:R-:W-:Y:S02]  /*25f0*/  SHF.L.U32 R25, R19, 0x10, RZ ;  /* 0x0000001013197819 */ /* 0x000fe400000006ff */
[----:B------:R-:W-:Y:S02]  /*2600*/  SHF.L.U32 R116, R116, 0x10, RZ ;  /* 0x0000001074747819 */ /* 0x000fe400000006ff */
[----:B------:R-:W-:-:S02]  /*2610*/  PRMT R30, R13, 0x7632, R30 ;  /* 0x000076320d1e7816 */ /* 0x000fc4000000001e */
[----:B------:R-:W-:Y:S02]  /*2620*/  SHF.L.U32 R151, R13, 0x10, RZ ;  /* 0x000000100d977819 */ /* 0x000fe400000006ff */
[----:B------:R-:W-:Y:S02]  /*2630*/  SHF.L.U32 R31, R4, 0x10, RZ ;  /* 0x00000010041f7819 */ /* 0x000fe400000006ff */
[----:B------:R-:W-:Y:S01]  /*2640*/  SHF.L.U32 R33, R0, 0x10, RZ ;  /* 0x0000001000217819 */ /* 0x000fe200000006ff */
[----:B------:R-:W-:Y:S01]  /*2650*/  FADD.FTZ R0, -R2, R28 ;  /* 0x0000001c02007221 */ /* 0x000fe20000010100 */
[----:B------:R-:W-:Y:S02]  /*2660*/  SHF.L.U32 R125, R18, 0x10, RZ ;  /* 0x00000010127d7819 */ /* 0x000fe400000006ff */
[C---:B------:R-:W-:Y:S02]  /*2670*/  PRMT R19, R21.reuse, 0x7632, R19 ;  /* 0x0000763215137816 */ /* 0x040fe40000000013 */
[----:B------:R-:W-:-:S02]  /*2680*/  SHF.L.U32 R200, R21, 0x10, RZ ;  /* 0x0000001015c87819 */ /* 0x000fc400000006ff */
[C---:B------:R-:W-:Y:S02]  /*2690*/  PRMT R13, R15.reuse, 0x7632, R13 ;  /* 0x000076320f0d7816 */ /* 0x040fe4000000000d */
[----:B------:R-:W-:Y:S02]  /*26a0*/  SHF.L.U32 R149, R15, 0x10, RZ ;  /* 0x000000100f957819 */ /* 0x000fe400000006ff */
[----:B------:R-:W-:Y:S02]  /*26b0*/  PRMT R4, R6, 0x7632, R4 ;  /* 0x0000763206047816 */ /* 0x000fe40000000004 */
[----:B------:R-:W-:Y:S02]  /*26c0*/  PRMT R21, R22, 0x7632, R21 ;  /* 0x0000763216157816 */ /* 0x000fe40000000015 */
[C---:B------:R-:W-:Y:S02]  /*26d0*/  PRMT R15, R9.reuse, 0x7632, R15 ;  /* 0x00007632090f7816 */ /* 0x040fe4000000000f */
[----:B------:R-:W-:-:S02]  /*26e0*/  SHF.L.U32 R134, R9, 0x10, RZ ;  /* 0x0000001009867819 */ /* 0x000fc400000006ff */
        /* <DEDUP_REMOVED lines=11> */
[----:B------:R-:W-:Y:S01]  /*27a0*/  SHF.L.U32 R209, R21, 0x10, RZ ;  /* 0x0000001015d17819 */ /* 0x000fe200000006ff */
[C---:B------:R-:W-:Y:S01]  /*27b0*/  FADD.FTZ R21, -R2.reuse, R31 ;  /* 0x0000001f02157221 */ /* 0x040fe20000010100 */
[C---:B------:R-:W-:Y:S01]  /*27c0*/  PRMT R177, R117.reuse, 0x7632, R177 ;  /* 0x0000763275b17816 */ /* 0x040fe200000000b1 */
[C---:B------:R-:W-:Y:S01]  /*27d0*/  FADD.FTZ R6, -R2.reuse, R11 ;  /* 0x0000000b02067221 */ /* 0x040fe20000010100 */
[----:B------:R-:W-:Y:S01]  /*27e0*/  SHF.L.U32 R117, R117, 0x10, RZ ;  /* 0x0000001075757819 */ /* 0x000fe200000006ff */
[----:B------:R-:W-:Y:S01]  /*27f0*/  FADD.FTZ R200, -R2, R200 ;  /* 0x000000c802c87221 */ /* 0x000fe20000010100 */
[----:B------:R-:W-:Y:S01]  /*2800*/  SHF.L.U32 R31, R10, 0x10, RZ ;  /* 0x000000100a1f7819 */ /* 0x000fe200000006ff */
[----:B------:R-:W-:Y:S01]  /*2810*/  FADD.FTZ R10, RZ, R180 ;  /* 0x000000b4ff0a7221 */ /* 0x000fe20000010000 */
[----:B------:R-:W-:Y:S01]  /*2820*/  FMUL.FTZ R201, R69, R176 ;  /* 0x000000b045c97220 */ /* 0x000fe20000410000 */
[----:B------:R-:W-:Y:S01]  /*2830*/  FMUL.FTZ R202, R37, R202 ;  /* 0x000000ca25ca7220 */ /* 0x000fe20000410000 */
[----:B------:R-:W-:Y:S01]  /*2840*/  FFMA.FTZ R11, R0, R180, RZ ;  /* 0x000000b4000b7223 */ /* 0x000fe200000100ff */
        /* <DEDUP_REMOVED lines=45> */
[C---:B------:R-:W-:Y:S01]  /*2b20*/  PRMT R5, R7.reuse, 0x7632, R5 ;  /* 0x0000763207057816 */ /* 0x040fe20000000005 */
[----:B------:R-:W-:Y:S01]  /*2b30*/  FADD.FTZ R23, -R2, R27 ;  /* 0x0000001b02177221 */ /* 0x000fe20000010100 */
        /* <DEDUP_REMOVED lines=16> */
[----:B------:R-:W-:Y:S02]  /*2c40*/  SHF.L.U32 R147, R8, 0x10, RZ ;  /* 0x0000001008937819 */ /* 0x000fe400000006ff */
[----:B------:R-:W-:Y:S02]  /*2c50*/  SHF.L.U32 R153, R4, 0x10, RZ ;  /* 0x0000001004997819 */ /* 0x000fe400000006ff */
[----:B------:R-:W-:Y:S02]  /*2c60*/  PRMT R185, R161, 0x7632, R185 ;  /* 0x00007632a1b97816 */ /* 0x000fe400000000b9 */
[----:B------:R-:W-:Y:S01]  /*2c70*/  SHF.L.U32 R155, R5, 0x10, RZ ;  /* 0x00000010059b7819 */ /* 0x000fe200000006ff */
[----:B------:R-:W-:Y:S01]  /*2c80*/  FADD.FTZ R151, -R2, R151 ;  /* 0x0000009702977221 */ /* 0x000fe20000010100 */
[----:B------:R-:W-:Y:S01]  /*2c90*/  SHF.L.U32 R161, R161, 0x10, RZ ;  /* 0x00000010a1a17819 */ /* 0x000fe200000006ff */
        /* <DEDUP_REMOVED lines=234> */
.L_x_1501:
[----:B------:R0:W-:Y:S04]  /*3b40*/  STL [R1+0x12c], R9 ;  /* 0x00012c0901007387 */ /* 0x0001e80000100800 */
[----:B0-----:R-:W2:Y:S04]  /*3b50*/  LDL.LU R9, [R1+0x3c] ;  /* 0x00003c0001097983 */ /* 0x001ea80000300800 */
[----:B------:R0:W-:Y:S04]  /*3b60*/  STL [R1+0x128], R8 ;  /* 0x0001280801007387 */ /* 0x0001e80000100800 */
[----:B0-----:R-:W3:Y:S04]  /*3b70*/  LDL.LU R8, [R1+0x38] ;  /* 0x0000380001087983 */ /* 0x001ee80000300800 */
[----:B------:R0:W-:Y:S04]  /*3b80*/  STL [R1+0x124], R7 ;  /* 0x0001240701007387 */ /* 0x0001e80000100800 */
[----:B0-----:R-:W4:Y:S04]  /*3b90*/  LDL.LU R7, [R1+0x34] ;  /* 0x0000340001077983 */ /* 0x001f280000300800 */
[----:B------:R0:W-:Y:S04]  /*3ba0*/  STL [R1+0x120], R6 ;  /* 0x0001200601007387 */ /* 0x0001e80000100800 */
[----:B0-----:R-:W4:Y:S04]  /*3bb0*/  LDL.LU R6, [R1+0x30] ;  /* 0x0000300001067983 */ /* 0x001f280000300800 */
[----:B------:R0:W-:Y:S04]  /*3bc0*/  STL [R1+0x11c], R5 ;  /* 0x00011c0501007387 */ /* 0x0001e80000100800 */
[----:B0-----:R-:W4:Y:S04]  /*3bd0*/  LDL.LU R5, [R1+0x2c] ;  /* 0x00002c0001057983 */ /* 0x001f280000300800 */
[----:B------:R0:W-:Y:S01]  /*3be0*/  STL [R1+0x118], R4 ;  /* 0x0001180401007387 */ /* 0x0001e20000100800 */
[----:B------:R-:W-:-:S03]  /*3bf0*/  FADD.FTZ R44, R234, R44 ;  /* 0x0000002cea2c7221 */ /* 0x000fc60000010000 */
[----:B0-----:R-:W4:Y:S01]  /*3c00*/  LDL.LU R4, [R1+0x4] ;  /* 0x0000040001047983 */ /* 0x001f220000300800 */
[----:B------:R-:W-:Y:S01]  /*3c10*/  FADD.FTZ R42, R233, R42 ;  /* 0x0000002ae92a7221 */ /* 0x000fe20000010000 */
[----:B------:R-:W-:Y:S01]  /*3c20*/  FADD.FTZ R40, R232, R40 ;  /* 0x00000028e8287221 */ /* 0x000fe20000010000 */
[----:B------:R-:W-:Y:S01]  /*3c30*/  FADD.FTZ R38, R231, R38 ;  /* 0x00000026e7267221 */ /* 0x000fe20000010000 */
[----:B------:R-:W-:Y:S01]  /*3c40*/  STL [R1+0x114], R3 ;  /* 0x0001140301007387 */ /* 0x000fe20000100800 */
[----:B------:R-:W-:Y:S01]  /*3c50*/  FADD.FTZ R43, R214, R43 ;  /* 0x0000002bd62b7221 */ /* 0x000fe20000010000 */
[----:B------:R-:W-:Y:S01]  /*3c60*/  FADD.FTZ R41, R213, R41 ;  /* 0x00000029d5297221 */ /* 0x000fe20000010000 */
[----:B------:R-:W-:Y:S01]  /*3c70*/  FADD.FTZ R39, R212, R39 ;  /* 0x00000027d4277221 */ /* 0x000fe20000010000 */
[----:B------:R-:W-:Y:S04]  /*3c80*/  STL [R1+0x110], R2 ;  /* 0x0001100201007387 */ /* 0x000fe80000100800 */
[----:B------:R0:W-:Y:S04]  /*3c90*/  STL [R1+0x10c], R0 ;  /* 0x00010c0001007387 */ /* 0x0001e80000100800 */
[----:B------:R-:W4:Y:S04]  /*3ca0*/  LDL.LU R234, [R1+0x40] ;  /* 0x0000400001ea7983 */ /* 0x000f280000300800 */
[----:B------:R-:W4:Y:S04]  /*3cb0*/  LDL.LU R233, [R1+0x44] ;  /* 0x0000440001e97983 */ /* 0x000f280000300800 */
[----:B------:R-:W4:Y:S04]  /*3cc0*/  LDL.LU R232, [R1+0x48] ;  /* 0x0000480001e87983 */ /* 0x000f280000300800 */
[----:B------:R-:W4:Y:S04]  /*3cd0*/  LDL.LU R231, [R1+0x4c] ;  /* 0x00004c0001e77983 */ /* 0x000f280000300800 */
[----:B------:R-:W4:Y:S04]  /*3ce0*/  LDL.LU R214, [R1+0x50] ;  /* 0x0000500001d67983 */ /* 0x000f280000300800 */
[----:B------:R-:W4:Y:S04]  /*3cf0*/  LDL.LU R213, [R1+0x54] ;  /* 0x0000540001d57983 */ /* 0x000f280000300800 */
[----:B0-----:R-:W4:Y:S04]  /*3d00*/  LDL.LU R0, [R1+0x58] ;  /* 0x0000580001007983 */ /* 0x001f280000300800 */
[----:B------:R-:W4:Y:S01]  /*3d10*/  LDL.LU R212, [R1+0x5c] ;  /* 0x00005c0001d47983 */ /* 0x000f220000300800 */
[----:B--2---:R-:W-:-:S03]  /*3d20*/  FADD.FTZ R217, R217, R9 ;  /* 0x00000009d9d97221 */ /* 0x004fc60000010000 */
[----:B------:R-:W2:Y:S01]  /*3d30*/  LDL.LU R9, [R1+0x60] ;  /* 0x0000600001097983 */ /* 0x000ea20000300800 */
[----:B---3--:R-:W-:-:S03]  /*3d40*/  FADD.FTZ R236, R236, R8 ;  /* 0x00000008ecec7221 */ /* 0x008fc60000010000 */
[----:B------:R-:W3:Y:S01]  /*3d50*/  LDL.LU R8, [R1+0x64] ;  /* 0x0000640001087983 */ /* 0x000ee20000300800 */
[----:B----4-:R-:W-:-:S03]  /*3d60*/  FADD.FTZ R216, R216, R7 ;  /* 0x00000007d8d87221 */ /* 0x010fc60000010000 */
[----:B------:R-:W4:Y:S01]  /*3d70*/  LDL.LU R7, [R1+0x68] ;  /* 0x0000680001077983 */ /* 0x000f220000300800 */
[----:B------:R-:W-:-:S03]  /*3d80*/  FADD.FTZ R235, R235, R6 ;  /* 0x00000006ebeb7221 */ /* 0x000fc60000010000 */
[----:B------:R-:W4:Y:S01]  /*3d90*/  LDL.LU R6, [R1+0x6c] ;  /* 0x00006c0001067983 */ /* 0x000f220000300800 */
[----:B------:R-:W-:-:S03]  /*3da0*/  FADD.FTZ R215, R215, R5 ;  /* 0x00000005d7d77221 */ /* 0x000fc60000010000 */
[----:B------:R-:W4:Y:S01]  /*3db0*/  LDL.LU R5, [R1+0x70] ;  /* 0x0000700001057983 */ /* 0x000f220000300800 */
[----:B------:R-:W-:-:S03]  /*3dc0*/  FADD.FTZ R211, R211, R4 ;  /* 0x00000004d3d37221 */ /* 0x000fc60000010000 */
[----:B------:R-:W4:Y:S04]  /*3dd0*/  LDL.LU R4, [R1+0x74] ;  /* 0x0000740001047983 */ /* 0x000f280000300800 */
[----:B------:R-:W4:Y:S04]  /*3de0*/  LDL.LU R3, [R1+0x78] ;  /* 0x0000780001037983 */ /* 0x000f280000300800 */
[----:B------:R-:W4:Y:S01]  /*3df0*/  LDL.LU R2, [R1+0x7c] ;  /* 0x00007c0001027983 */ /* 0x000f220000300800 */
[----:B------:R-:W-:-:S03]  /*3e00*/  FADD.FTZ R242, R242, R0 ;  /* 0x00000000f2f27221 */ /* 0x000fc60000010000 */
[----:B------:R-:W4:Y:S01]  /*3e10*/  LDL.LU R0, [R1+0x80] ;  /* 0x0000800001007983 */ /* 0x000f220000300800 */
[----:B------:R-:W-:Y:S01]  /*3e20*/  FADD.FTZ R239, R239, R234 ;  /* 0x000000eaefef7221 */ /* 0x000fe20000010000 */
[----:B------:R-:W-:Y:S01]  /*3e30*/  FADD.FTZ R218, R218, R233 ;  /* 0x000000e9dada7221 */ /* 0x000fe20000010000 */
[----:B------:R-:W-:Y:S01]  /*3e40*/  FADD.FTZ R240, R240, R232 ;  /* 0x000000e8f0f07221 */ /* 0x000fe20000010000 */
[----:B------:R-:W4:Y:S01]  /*3e50*/  LDL.LU R234, [R1+0x84] ;  /* 0x0000840001ea7983 */ /* 0x000f220000300800 */
[----:B------:R-:W-:Y:S01]  /*3e60*/  FADD.FTZ R219, R219, R231 ;  /* 0x000000e7dbdb7221 */ /* 0x000fe20000010000 */
[----:B------:R-:W-:Y:S02]  /*3e70*/  FADD.FTZ R241, R241, R214 ;  /* 0x000000d6f1f17221 */ /* 0x000fe40000010000 */
[----:B------:R-:W4:Y:S01]  /*3e80*/  LDL.LU R233, [R1+0x88] ;  /* 0x0000880001e97983 */ /* 0x000f220000300800 */
[----:B------:R-:W-:-:S03]  /*3e90*/  FADD.FTZ R220, R220, R213 ;  /* 0x000000d5dcdc7221 */ /* 0x000fc60000010000 */
[----:B------:R-:W4:Y:S04]  /*3ea0*/  LDL.LU R232, [R1+0x8c] ;  /* 0x00008c0001e87983 */ /* 0x000f280000300800 */
[----:B------:R-:W4:Y:S04]  /*3eb0*/  LDL.LU R231, [R1+0x90] ;  /* 0x0000900001e77983 */ /* 0x000f280000300800 */
[----:B------:R-:W4:Y:S04]  /*3ec0*/  LDL.LU R214, [R1+0x94] ;  /* 0x0000940001d67983 */ /* 0x000f280000300800 */
[----:B------:R-:W4:Y:S01]  /*3ed0*/  LDL.LU R213, [R1+0x98] ;  /* 0x0000980001d57983 */ /* 0x000f220000300800 */
[----:B------:R-:W-:Y:S01]  /*3ee0*/  FADD.FTZ R221, R221, R212 ;  /* 0x000000d4dddd7221 */ /* 0x000fe20000010000 */
[----:B--2---:R-:W-:Y:S01]  /*3ef0*/  FADD.FTZ R243, R243, R9 ;  /* 0x00000009f3f37221 */ /* 0x004fe20000010000 */
[----:B---3--:R-:W-:Y:S01]  /*3f00*/  FADD.FTZ R222, R222, R8 ;  /* 0x00000008dede7221 */ /* 0x008fe20000010000 */
[----:B----4-:R-:W-:Y:S01]  /*3f10*/  FADD.FTZ R244, R244, R7 ;  /* 0x00000007f4f47221 */ /* 0x010fe20000010000 */
[----:B------:R-:W-:Y:S01]  /*3f20*/  FADD.FTZ R223, R223, R6 ;  /* 0x00000006dfdf7221 */ /* 0x000fe20000010000 */
[----:B------:R-:W-:Y:S01]  /*3f30*/  FADD.FTZ R245, R245, R5 ;  /* 0x00000005f5f57221 */ /* 0x000fe20000010000 */
[----:B------:R-:W-:-:S02]  /*3f40*/  FADD.FTZ R225, R225, R2 ;  /* 0x00000002e1e17221 */ /* 0x000fc40000010000 */
[----:B------:R-:W2:Y:S04]  /*3f50*/  LDL.LU R2, [R1+0x9c] ;  /* 0x00009c0001027983 */ /* 0x000ea80000300800 */
[----:B------:R-:W3:Y:S04]  /*3f60*/  LDL.LU R212, [R1+0xa0] ;  /* 0x0000a00001d47983 */ /* 0x000ee80000300800 */
[----:B------:R-:W4:Y:S01]  /*3f70*/  LDL.LU R9, [R1+0xa4] ;  /* 0x0000a40001097983 */ /* 0x000f220000300800 */
[----:B------:R-:W-:-:S03]  /*3f80*/  FADD.FTZ R224, R224, R4 ;  /* 0x00000004e0e07221 */ /* 0x000fc60000010000 */
[----:B------:R-:W3:Y:S01]  /*3f90*/  LDL.LU R8, [R1+0xa8] ;  /* 0x0000a80001087983 */ /* 0x000ee20000300800 */
[----:B------:R-:W-:-:S03]  /*3fa0*/  FADD.FTZ R246, R246, R3 ;  /* 0x00000003f6f67221 */ /* 0x000fc60000010000 */
[----:B------:R-:W3:Y:S04]  /*3fb0*/  LDL.LU R7, [R1+0xac] ;  /* 0x0000ac0001077983 */ /* 0x000ee80000300800 */
[----:B------:R-:W3:Y:S04]  /*3fc0*/  LDL.LU R6, [R1+0xb0] ;  /* 0x0000b00001067983 */ /* 0x000ee80000300800 */
[----:B------:R-:W3:Y:S04]  /*3fd0*/  LDL.LU R5, [R1+0xb4] ;  /* 0x0000b40001057983 */ /* 0x000ee80000300800 */
[----:B------:R-:W3:Y:S01]  /*3fe0*/  LDL.LU R4, [R1+0xb8] ;  /* 0x0000b80001047983 */ /* 0x000ee20000300800 */
[----:B------:R-:W-:-:S03]  /*3ff0*/  FADD.FTZ R247, R247, R0 ;  /* 0x00000000f7f77221 */ /* 0x000fc60000010000 */
[----:B------:R-:W3:Y:S04]  /*4000*/  LDL.LU R3, [R1+0xbc] ;  /* 0x0000bc0001037983 */ /* 0x000ee80000300800 */
[----:B------:R-:W3:Y:S01]  /*4010*/  LDL.LU R0, [R1+0xc0] ;  /* 0x0000c00001007983 */ /* 0x000ee20000300800 */
[----:B--2---:R-:W-:-:S03]  /*4020*/  FADD.FTZ R229, R229, R2 ;  /* 0x00000002e5e57221 */ /* 0x004fc60000010000 */
[----:B------:R-:W2:Y:S01]  /*4030*/  LDL.LU R2, [R1+0xc4] ;  /* 0x0000c40001027983 */ /* 0x000ea20000300800 */
[----:B----4-:R-:W-:-:S03]  /*4040*/  FADD.FTZ R230, R230, R9 ;  /* 0x00000009e6e67221 */ /* 0x010fc60000010000 */
[----:B------:R-:W4:Y:S01]  /*4050*/  LDL.LU R9, [R1+0xc8] ;  /* 0x0000c80001097983 */ /* 0x000f220000300800 */
        /* <DEDUP_REMOVED lines=12> */
[----:B------:R-:W-:Y:S01]  /*4120*/  FADD.FTZ R197, R197, R3 ;  /* 0x00000003c5c57221 */ /* 0x000fe20000010000 */
[----:B------:R-:W-:Y:S02]  /*4130*/  FADD.FTZ R226, R226, R234 ;  /* 0x000000eae2e27221 */ /* 0x000fe40000010000 */
[----:B------:R-:W3:Y:S01]  /*4140*/  LDL.LU R3, [R1+0x104] ;  /* 0x0001040001037983 */ /* 0x000ee20000300800 */
[----:B------:R-:W-:Y:S01]  /*4150*/  FADD.FTZ R248, R248, R233 ;  /* 0x000000e9f8f87221 */ /* 0x000fe20000010000 */
[----:B------:R-:W-:Y:S01]  /*4160*/  FADD.FTZ R227, R227, R232 ;  /* 0x000000e8e3e37221 */ /* 0x000fe20000010000 */
[----:B------:R-:W-:Y:S01]  /*4170*/  FADD.FTZ R249, R249, R231 ;  /* 0x000000e7f9f97221 */ /* 0x000fe20000010000 */
[----:B------:R-:W-:Y:S01]  /*4180*/  FADD.FTZ R228, R228, R214 ;  /* 0x000000d6e4e47221 */ /* 0x000fe20000010000 */
[----:B------:R-:W-:Y:S01]  /*4190*/  FADD.FTZ R250, R250, R213 ;  /* 0x000000d5fafa7221 */ /* 0x000fe20000010000 */
[----:B------:R-:W-:Y:S01]  /*41a0*/  FADD.FTZ R251, R251, R212 ;  /* 0x000000d4fbfb7221 */ /* 0x000fe20000010000 */
[----:B--2---:R-:W-:-:S02]  /*41b0*/  FADD.FTZ R196, R196, R2 ;  /* 0x00000002c4c47221 */ /* 0x004fc40000010000 */
[----:B------:R-:W2:Y:S04]  /*41c0*/  LDL.LU R2, [R1+0x108] ;  /* 0x0001080001027983 */ /* 0x000ea80000300800 */
[----:B------:R-:W2:Y:S04]  /*41d0*/  LDL.LU R234, [R1+0xe0] ;  /* 0x0000e00001ea7983 */ /* 0x000ea80000300800 */
[----:B------:R-:W2:Y:S04]  /*41e0*/  LDL.LU R233, [R1+0xf4] ;  /* 0x0000f40001e97983 */ /* 0x000ea80000300800 */
        /* <DEDUP_REMOVED lines=10> */
[----:B------:R0:W5:Y:S01]  /*4290*/  LDL.LU R9, [R1+0x12c] ;  /* 0x00012c0001097983 */ /* 0x0001620000300800 */
[----:B------:R-:W-:-:S03]  /*42a0*/  FADD.FTZ R193, R193, R4 ;  /* 0x00000004c1c17221 */ /* 0x000fc60000010000 */
[----:B------:R0:W5:Y:S01]  /*42b0*/  LDL.LU R8, [R1+0x128] ;  /* 0x0001280001087983 */ /* 0x0001620000300800 */
[----:B------:R-:W-:-:S03]  /*42c0*/  FADD.FTZ R169, R169, R0 ;  /* 0x00000000a9a97221 */ /* 0x000fc60000010000 */
[----:B------:R0:W5:Y:S04]  /*42d0*/  LDL.LU R7, [R1+0x124] ;  /* 0x0001240001077983 */ /* 0x0001680000300800 */
[----:B------:R0:W5:Y:S04]  /*42e0*/  LDL.LU R6, [R1+0x120] ;  /* 0x0001200001067983 */ /* 0x0001680000300800 */
[----:B------:R0:W5:Y:S04]  /*42f0*/  LDL.LU R5, [R1+0x11c] ;  /* 0x00011c0001057983 */ /* 0x0001680000300800 */
[----:B------:R0:W5:Y:S04]  /*4300*/  LDL.LU R4, [R1+0x118] ;  /* 0x0001180001047983 */ /* 0x0001680000300800 */
[----:B------:R-:W3:Y:S01]  /*4310*/  LDL.LU R0, [R1+0xf0] ;  /* 0x0000f00001007983 */ /* 0x000ee20000300800 */
[----:B------:R-:W-:-:S03]  /*4320*/  FADD.FTZ R192, R192, R3 ;  /* 0x00000003c0c07221 */ /* 0x000fc60000010000 */
[----:B------:R0:W5:Y:S01]  /*4330*/  LDL.LU R3, [R1+0x114] ;  /* 0x0001140001037983 */ /* 0x0001620000300800 */
[----:B------:R-:W-:Y:S01]  /*4340*/  FADD.FTZ R45, R187, R45 ;  /* 0x0000002dbb2d7221 */ /* 0x000fe20000010000 */
[----:B------:R-:W-:Y:S01]  /*4350*/  FADD.FTZ R46, R163, R46 ;  /* 0x0000002ea32e7221 */ /* 0x000fe20000010000 */
[----:B------:R-:W-:Y:S01]  /*4360*/  FADD.FTZ R47, R186, R47 ;  /* 0x0000002fba2f7221 */ /* 0x000fe20000010000 */
[----:B--2---:R-:W-:Y:S02]  /*4370*/  FADD.FTZ R168, R168, R2 ;  /* 0x00000002a8a87221 */ /* 0x004fe40000010000 */
[----:B------:R0:W5:Y:S01]  /*4380*/  LDL.LU R2, [R1+0x110] ;  /* 0x0001100001027983 */ /* 0x0001620000300800 */
[----:B------:R-:W-:-:S03]  /*4390*/  FADD.FTZ R191, R191, R234 ;  /* 0x000000eabfbf7221 */ /* 0x000fc60000010000 */
[----:B------:R-:W2:Y:S01]  /*43a0*/  LDL.LU R234, [R1+0x10] ;  /* 0x0000100001ea7983 */ /* 0x000ea20000300800 */
[----:B------:R-:W-:-:S03]  /*43b0*/  FADD.FTZ R167, R167, R233 ;  /* 0x000000e9a7a77221 */ /* 0x000fc60000010000 */
[----:B------:R-:W2:Y:S01]  /*43c0*/  LDL.LU R233, [R1+0x14] ;  /* 0x0000140001e97983 */ /* 0x000ea20000300800 */
[----:B------:R-:W-:-:S03]  /*43d0*/  FADD.FTZ R190, R190, R232 ;  /* 0x000000e8bebe7221 */ /* 0x000fc60000010000 */
        /* <DEDUP_REMOVED lines=10> */
[----:B------:R0:W5:Y:S04]  /*4480*/  LDL.LU R0, [R1+0x10c] ;  /* 0x00010c0001007983 */ /* 0x0001680000300800 */
[----:B------:R-:W3:Y:S04]  /*4490*/  LDL.LU R187, [R1+0xc] ;  /* 0x00000c0001bb7983 */ /* 0x000ee80000300800 */
[----:B------:R-:W3:Y:S04]  /*44a0*/  LDL.LU R163, [R1+0x8] ;  /* 0x0000080001a37983 */ /* 0x000ee80000300800 */
[----:B------:R-:W3:Y:S01]  /*44b0*/  LDL.LU R186, [R1] ;  /* 0x0000000001ba7983 */ /* 0x000ee20000300800 */
[----:B------:R-:W-:Y:S01]  /*44c0*/  UMOV UR4, 0xffffffff ;  /* 0xffffffff00047882 */ /* 0x000fe20000000000 */
[----:B------:R-:W-:Y:S01]  /*44d0*/  FADD.FTZ R120, R162, R120 ;  /* 0x00000078a2787221 */ /* 0x000fe20000010000 */
[----:B------:R-:W-:Y:S01]  /*44e0*/  FADD.FTZ R121, R185, R121 ;  /* 0x00000079b9797221 */ /* 0x000fe20000010000 */
[----:B------:R-:W-:Y:S01]  /*44f0*/  FADD.FTZ R122, R161, R122 ;  /* 0x0000007aa17a7221 */ /* 0x000fe20000010000 */
[----:B--2---:R-:W-:Y:S01]  /*4500*/  FADD.FTZ R119, R119, R234 ;  /* 0x000000ea77777221 */ /* 0x004fe20000010000 */
[----:B------:R-:W-:Y:S01]  /*4510*/  FADD.FTZ R178, R178, R233 ;  /* 0x000000e9b2b27221 */ /* 0x000fe20000010000 */
[----:B------:R-:W-:Y:S01]  /*4520*/  FADD.FTZ R118, R118, R232 ;  /* 0x000000e876767221 */ /* 0x000fe20000010000 */
[----:B----4-:R-:W-:Y:S01]  /*4530*/  FADD.FTZ R177, R177, R231 ;  /* 0x000000e7b1b17221 */ /* 0x010fe20000010000 */
[----:B---3--:R-:W-:Y:S01]  /*4540*/  FADD.FTZ R117, R117, R214 ;  /* 0x000000d675757221 */ /* 0x008fe20000010000 */
[----:B------:R-:W-:Y:S01]  /*4550*/  FADD.FTZ R176, R176, R213 ;  /* 0x000000d5b0b07221 */ /* 0x000fe20000010000 */
[----:B------:R-:W-:Y:S01]  /*4560*/  FADD.FTZ R116, R116, R212 ;  /* 0x000000d474747221 */ /* 0x000fe20000010000 */
[----:B------:R-:W-:Y:S01]  /*4570*/  FADD.FTZ R179, R179, R187 ;  /* 0x000000bbb3b37221 */ /* 0x000fe20000010000 */
[----:B------:R-:W-:Y:S01]  /*4580*/  FADD.FTZ R160, R160, R163 ;  /* 0x000000a3a0a07221 */ /* 0x000fe20000010000 */
[----:B------:R-:W-:Y:S01]  /*4590*/  FADD.FTZ R184, R184, R186 ;  /* 0x000000bab8b87221 */ /* 0x000fe20000010000 */
[----:B0-----:R-:W-:Y:S06]  /*45a0*/  BRA.DIV UR4, `(.L_x_1502) ;  /* 0x0000008204187947 */ /* 0x001fec000b800000 */
        /* <DEDUP_REMOVED lines=85> */
.L_x_1555:
        /* <DEDUP_REMOVED lines=14> */
[C-C-:B-----5:R-:W-:Y:S01]  /*4be0*/  FFMA.FTZ R117, R167.reuse, R0, R166.reuse ;  /* 0x00000000a7757223 */ /* 0x160fe200000100a6 */
[C-C-:B------:R-:W-:Y:S01]  /*4bf0*/  FFMA.FTZ R0, R167.reuse, R202, R166.reuse ;  /* 0x000000caa7007223 */ /* 0x140fe200000100a6 */
[C-C-:B------:R-:W-:Y:S01]  /*4c00*/  FFMA.FTZ R200, R167.reuse, R200, R166.reuse ;  /* 0x000000c8a7c87223 */ /* 0x140fe200000100a6 */
[----:B------:R-:W-:Y:S01]  /*4c10*/  FFMA.FTZ R206, R167, R206, R166 ;  /* 0x000000cea7ce7223 */ /* 0x000fe200000100a6 */
[----:B------:R-:W-:Y:S01]  /*4c20*/  FADD.FTZ R180, -R117, R180 ;  /* 0x000000b475b47221 */ /* 0x000fe20000010100 */
[C-C-:B------:R-:W-:Y:S01]  /*4c30*/  FFMA.FTZ R203, R167.reuse, R203, R166.reuse ;  /* 0x000000cba7cb7223 */ /* 0x140fe200000100a6 */
[C-C-:B---3--:R-:W-:Y:S01]  /*4c40*/  FFMA.FTZ R116, R167.reuse, R209, R166.reuse ;  /* 0x000000d1a7747223 */ /* 0x148fe200000100a6 */
        /* <DEDUP_REMOVED lines=22> */
.L_x_1505:
[C-C-:B-----5:R-:W-:Y:S01]  /*4db0*/  FFMA.FTZ R109, R167.reuse, R0, R166.reuse ;  /* 0x00000000a76d7223 */ /* 0x160fe200000100a6 */
[C-C-:B------:R-:W-:Y:S01]  /*4dc0*/  FFMA.FTZ R0, R167.reuse, R202, R166.reuse ;  /* 0x000000caa7007223 */ /* 0x140fe200000100a6 */
[C-C-:B------:R-:W-:Y:S01]  /*4dd0*/  FFMA.FTZ R200, R167.reuse, R200, R166.reuse ;  /* 0x000000c8a7c87223 */ /* 0x140fe200000100a6 */
[----:B------:R-:W-:Y:S01]  /*4de0*/  FFMA.FTZ R206, R167, R206, R166 ;  /* 0x000000cea7ce7223 */ /* 0x000fe200000100a6 */
        /* <DEDUP_REMOVED lines=12> */
[C---:B---3--:R-:W-:Y:S01]  /*4eb0*/  FMUL.FTZ R116, R37.reuse, R180 ;  /* 0x000000b425747220 */ /* 0x048fe20000410000 */
        /* <DEDUP_REMOVED lines=16> */
.L_x_1504:
        /* <DEDUP_REMOVED lines=36> */
.L_x_1507:
        /* <DEDUP_REMOVED lines=37> */
.L_x_1503:
        /* <DEDUP_REMOVED lines=13> */
[----:B------:R-:W-:Y:S01]  /*5520*/  PRMT R117, R67, 0x7632, R117 ;  /* 0x0000763243757816 */ /* 0x000fe20000000075 */
[----:B------:R-:W-:Y:S01]  /*5530*/  FADD.FTZ R165, -R118, R207 ;  /* 0x000000cf76a57221 */ /* 0x000fe20000010100 */
[----:B------:R-:W-:Y:S01]  /*5540*/  FADD.FTZ R119, -R119, R208 ;  /* 0x000000d077777221 */ /* 0x000fe20000010100 */
[----:B------:R-:W-:Y:S01]  /*5550*/  FFMA.FTZ R203, R167, R203, R166 ;  /* 0x000000cba7cb7223 */ /* 0x000fe200000100a6 */
[----:B------:R-:W-:Y:S01]  /*5560*/  SHF.L.U32 R118, R117, 0x10, RZ ;  /* 0x0000001075767819 */ /* 0x000fe200000006ff */
[----:B------:R-:W-:Y:S01]  /*5570*/  FADD.FTZ R163, -R206, R205 ;  /* 0x000000cdcea37221 */ /* 0x000fe20000010100 */
[C---:B------:R-:W-:Y:S01]  /*5580*/  PRMT R117, R66.reuse, 0x7632, R117 ;  /* 0x0000763242757816 */ /* 0x040fe20000000075 */
[----:B------:R-:W-:Y:S01]  /*5590*/  FADD.FTZ R182, -R203, R182 ;  /* 0x000000b6cbb67221 */ /* 0x000fe20000010100 */
[----:B------:R-:W-:Y:S01]  /*55a0*/  FFMA.FTZ R204, R167, R204, R166 ;  /* 0x000000cca7cc7223 */ /* 0x000fe200000100a6 */
[----:B------:R-:W-:Y:S01]  /*55b0*/  FFMA.FTZ R169, R37, R119, R118 ;  /* 0x0000007725a97223 */ /* 0x000fe20000010076 */
[----:B------:R-:W-:Y:S01]  /*55c0*/  SHF.L.U32 R118, R117, 0x10, RZ ;  /* 0x0000001075767819 */ /* 0x000fe200000006ff */
[--C-:B---3--:R-:W-:Y:S01]  /*55d0*/  FFMA.FTZ R116, R167, R200, R166.reuse ;  /* 0x000000c8a7747223 */ /* 0x108fe200000100a6 */
[----:B------:R-:W-:Y:S01]  /*55e0*/  PRMT R117, R65, 0x7632, R117 ;  /* 0x0000763241757816 */ /* 0x000fe20000000075 */
[----:B------:R-:W-:Y:S01]  /*55f0*/  FFMA.FTZ R0, R167, R202, R166 ;  /* 0x000000caa7007223 */ /* 0x000fe200000100a6 */
[----:B------:R-:W-:Y:S01]  /*5600*/  SHF.L.U32 R119, R66, 0x10, RZ ;  /* 0x0000001042777819 */ /* 0x000fe200000006ff */
[----:B------:R-:W-:Y:S01]  /*5610*/  FFMA.FTZ R165, R37, R165, R118 ;  /* 0x000000a525a57223 */ /* 0x000fe20000010076 */
[----:B------:R-:W-:Y:S01]  /*5620*/  SHF.L.U32 R118, R117, 0x10, RZ ;  /* 0x0000001075767819 */ /* 0x000fe200000006ff */
[----:B------:R-:W-:Y:S01]  /*5630*/  FADD.FTZ R183, -R204, R183 ;  /* 0x000000b7ccb77221 */ /* 0x000fe20000010100 */
[----:B------:R-:W-:Y:S01]  /*5640*/  PRMT R117, R64, 0x7632, R117 ;  /* 0x0000763240757816 */ /* 0x000fe20000000075 */
[----:B------:R-:W-:Y:S01]  /*5650*/  FFMA.FTZ R182, R37, R182, R119 ;  /* 0x000000b625b67223 */ /* 0x000fe20000010077 */
[----:B------:R-:W-:Y:S01]  /*5660*/  SHF.L.U32 R160, R67, 0x10, RZ ;  /* 0x0000001043a07819 */ /* 0x000fe200000006ff */
[----:B------:R-:W-:Y:S01]  /*5670*/  FFMA.FTZ R163, R37, R163, R118 ;  /* 0x000000a325a37223 */ /* 0x000fe20000010076 */
[----:B------:R-:W-:Y:S01]  /*5680*/  SHF.L.U32 R119, R117, 0x10, RZ ;  /* 0x0000001075777819 */ /* 0x000fe200000006ff */
[----:B------:R-:W-:Y:S01]  /*5690*/  FADD.FTZ R116, -R116, R181 ;  /* 0x000000b574747221 */ /* 0x000fe20000010100 */
[----:B------:R-:W-:Y:S01]  /*56a0*/  SHF.L.U32 R118, R65, 0x10, RZ ;  /* 0x0000001041767819 */ /* 0x000fe200000006ff */
[----:B------:R-:W-:Y:S01]  /*56b0*/  FADD.FTZ R0, -R0, R201 ;  /* 0x000000c900007221 */ /* 0x000fe20000010100 */
        /* <DEDUP_REMOVED lines=8> */
[----:B------:R-:W-:Y:S01]  /*5740*/  F2FP.BF16.F32.PACK_AB R116, R161, R116 ;  /* 0x00000074a174723e */ /* 0x000fe200000010ff */
[----:B------:R-:W-:Y:S06]  /*5750*/  BRA `(.L_x_1506) ;  /* 0x0000000800347947 */ /* 0x000fec0003800000 */
.L_x_1509:
[C-C-:B-----5:R-:W-:Y:S01]  /*5760*/  FFMA.FTZ R109, R167.reuse, R0, R166.reuse ;  /* 0x00000000a76d7223 */ /* 0x160fe200000100a6 */
[C-C-:B------:R-:W-:Y:S01]  /*5770*/  FFMA.FTZ R200, R167.reuse, R200, R166.reuse ;  /* 0x000000c8a7c87223 */ /* 0x140fe200000100a6 */
[C-C-:B------:R-:W-:Y:S01]  /*5780*/  FFMA.FTZ R203, R167.reuse, R203, R166.reuse ;  /* 0x000000cba7cb7223 */ /* 0x140fe200000100a6 */
[----:B------:R-:W-:Y:S01]  /*5790*/  FFMA.FTZ R117, R167, R210, R166 ;  /* 0x000000d2a7757223 */ /* 0x000fe200000100a6 */
[----:B------:R-:W-:Y:S01]  /*57a0*/  FADD.FTZ R180, -R109, R180 ;  /* 0x000000b46db47221 */ /* 0x000fe20000010100 */
[----:B------:R-:W-:Y:S01]  /*57b0*/  SHF.L.U32 R109, R65, 0x10, RZ ;  /* 0x00000010416d7819 */ /* 0x000fe200000006ff */
[----:B------:R-:W-:Y:S01]  /*57c0*/  FADD.FTZ R200, -R200, R181 ;  /* 0x000000b5c8c87221 */ /* 0x000fe20000010100 */
[----:B------:R-:W-:Y:S01]  /*57d0*/  SHF.L.U32 R111, R66, 0x10, RZ ;  /* 0x00000010426f7819 */ /* 0x000fe200000006ff */
[----:B------:R-:W-:Y:S01]  /*57e0*/  FADD.FTZ R182, -R203, R182 ;  /* 0x000000b6cbb67221 */ /* 0x000fe20000010100 */
[----:B------:R-:W-:Y:S01]  /*57f0*/  FADD.FTZ R208, -R117, R208 ;  /* 0x000000d075d07221 */ /* 0x000fe20000010100 */
[--C-:B------:R-:W-:Y:S01]  /*5800*/  FFMA.FTZ R110, R167, R209, R166.reuse ;  /* 0x000000d1a76e7223 */ /* 0x100fe200000100a6 */
[C---:B------:R-:W-:Y:S01]  /*5810*/  FFMA.FTZ R117, R37.reuse, R200, R109 ;  /* 0x000000c825757223 */ /* 0x040fe2000001006d */
[----:B------:R-:W-:Y:S01]  /*5820*/  FFMA.FTZ R118, R37, R182, R111 ;  /* 0x000000b625767223 */ /* 0x000fe2000001006f */
[----:B------:R-:W-:Y:S01]  /*5830*/  PRMT R119, R67, 0x7632, R119 ;  /* 0x0000763243777816 */ /* 0x000fe20000000077 */
[C-C-:B------:R-:W-:Y:S01]  /*5840*/  FFMA.FTZ R0, R167.reuse, R202, R166.reuse ;  /* 0x000000caa7007223 */ /* 0x140fe200000100a6 */
[----:B------:R-:W-:Y:S01]  /*5850*/  PRMT R109, R64, 0x7632, R109 ;  /* 0x00007632406d7816 */ /* 0x000fe2000000006d */
[C---:B------:R-:W-:Y:S01]  /*5860*/  FFMA.FTZ R108, R167.reuse, R206, R166 ;  /* 0x000000cea76c7223 */ /* 0x040fe200000100a6 */
[----:B---3--:R-:W-:Y:S01]  /*5870*/  PRMT R116, R66, 0x7632, R116 ;  /* 0x0000763242747816 */ /* 0x008fe20000000074 */
        /* <DEDUP_REMOVED lines=27> */
.L_x_1508:
        /* <DEDUP_REMOVED lines=48> */
.L_x_1510:
[C-C-:B-----5:R-:W-:Y:S01]  /*5d30*/  FFMA.FTZ R109, R167.reuse, R0, R166.reuse ;  /* 0x00000000a76d7223 */ /* 0x160fe200000100a6 */
[C-C-:B------:R-:W-:Y:S01]  /*5d40*/  FFMA.FTZ R203, R167.reuse, R203, R166.reuse ;  /* 0x000000cba7cb7223 */ /* 0x140fe200000100a6 */
[C-C-:B------:R-:W-:Y:S01]  /*5d50*/  FFMA.FTZ R108, R167.reuse, R209, R166.reuse ;  /* 0x000000d1a76c7223 */ /* 0x140fe200000100a6 */
[----:B------:R-:W-:Y:S01]  /*5d60*/  FFMA.FTZ R200, R167, R200, R166 ;  /* 0x000000c8a7c87223 */ /* 0x000fe200000100a6 */
[----:B------:R-:W-:Y:S01]  /*5d70*/  FADD.FTZ R180, -R109, R180 ;  /* 0x000000b46db47221 */ /* 0x000fe20000010100 */
[----:B------:R-:W-:Y:S01]  /*5d80*/  SHF.L.U32 R111, R66, 0x10, RZ ;  /* 0x00000010426f7819 */ /* 0x000fe200000006ff */
[----:B------:R-:W-:Y:S01]  /*5d90*/  FADD.FTZ R182, -R203, R182 ;  /* 0x000000b6cbb67221 */ /* 0x000fe20000010100 */
[----:B------:R-:W-:Y:S01]  /*5da0*/  FADD.FTZ R112, -R108, R207 ;  /* 0x000000cf6c707221 */ /* 0x000fe20000010100 */
[----:B------:R-:W-:Y:S01]  /*5db0*/  SHF.L.U32 R109, R65, 0x10, RZ ;  /* 0x00000010416d7819 */ /* 0x000fe200000006ff */
[----:B------:R-:W-:Y:S01]  /*5dc0*/  FADD.FTZ R200, -R200, R181 ;  /* 0x000000b5c8c87221 */ /* 0x000fe20000010100 */
[C---:B------:R-:W-:Y:S01]  /*5dd0*/  SHF.L.U32 R108, R64.reuse, 0x10, RZ ;  /* 0x00000010406c7819 */ /* 0x040fe200000006ff */
[--C-:B------:R-:W-:Y:S01]  /*5de0*/  FFMA.FTZ R118, R37, R182, R111.reuse ;  /* 0x000000b625767223 */ /* 0x100fe2000001006f */
[----:B------:R-:W-:Y:S01]  /*5df0*/  PRMT R111, R67, 0x7632, R111 ;  /* 0x00007632436f7816 */ /* 0x000fe2000000006f */
[--C-:B------:R-:W-:Y:S01]  /*5e00*/  FFMA.FTZ R117, R37, R200, R109.reuse ;  /* 0x000000c825757223 */ /* 0x100fe2000001006d */
[----:B------:R-:W-:Y:S01]  /*5e10*/  FFMA.FTZ R113, R167, R210, R166 ;  /* 0x000000d2a7717223 */ /* 0x000fe200000100a6 */
[----:B---3--:R-:W-:Y:S01]  /*5e20*/  FFMA.FTZ R116, R37, R180, R108 ;  /* 0x000000b425747223 */ /* 0x008fe2000001006c */
[----:B------:R-:W-:Y:S01]  /*5e30*/  PRMT R109, R65, 0x7632, R109 ;  /* 0x00007632416d7816 */ /* 0x000fe2000000006d */
[C---:B------:R-:W-:Y:S01]  /*5e40*/  FFMA.FTZ R0, R167.reuse, R202, R166 ;  /* 0x000000caa7007223 */ /* 0x040fe200000100a6 */
[----:B------:R-:W-:Y:S01]  /*5e50*/  PRMT R108, R64, 0x7632, R108 ;  /* 0x00007632406c7816 */ /* 0x000fe2000000006c */
[C---:B------:R-:W-:Y:S01]  /*5e60*/  FFMA.FTZ R206, R167.reuse, R206, R166 ;  /* 0x000000cea7ce7223 */ /* 0x040fe200000100a6 */
[----:B------:R-:W-:Y:S01]  /*5e70*/  PRMT R110, R66, 0x7632, R110 ;  /* 0x00007632426e7816 */ /* 0x000fe2000000006e */
        /* <DEDUP_REMOVED lines=27> */
.L_x_1506:
        /* <DEDUP_REMOVED lines=21> */
[----:B------:R-:W-:Y:S01]  /*6180*/  FFMA.FTZ R145, R167, R145, R166 ;  /* 0x00000091a7917223 */ /* 0x000fe200000100a6 */
[----:B------:R-:W-:Y:S01]  /*6190*/  FADD.FTZ R156, -R109, R156 ;  /* 0x0000009c6d9c7221 */ /* 0x000fe20000010100 */
[----:B------:R-:W-:Y:S01]  /*61a0*/  FFMA.FTZ R109, R167, R150, R166 ;  /* 0x00000096a76d7223 */ /* 0x000fe200000100a6 */
[----:B------:R-:W-:Y:S01]  /*61b0*/  FADD.FTZ R146, -R111, R146 ;  /* 0x000000926f927221 */ /* 0x000fe20000010100 */
[----:B------:R-:W-:Y:S01]  /*61c0*/  FADD.FTZ R108, -R0, R155 ;  /* 0x0000009b006c7221 */ /* 0x000fe20000010100 */
[----:B------:R-:W-:Y:S01]  /*61d0*/  SHF.L.U32 R111, R62, 0x10, RZ ;  /* 0x000000103e6f7819 */ /* 0x000fe200000006ff */
[----:B------:R-:W-:Y:S01]  /*61e0*/  FADD.FTZ R154, -R109, R154 ;  /* 0x0000009a6d9a7221 */ /* 0x000fe20000010100 */
[----:B------:R-:W-:Y:S01]  /*61f0*/  SHF.L.U32 R109, R61, 0x10, RZ ;  /* 0x000000103d6d7819 */ /* 0x000fe200000006ff */
[----:B------:R-:W-:Y:S01]  /*6200*/  FFMA.FTZ R110, R167, R143, R166 ;  /* 0x0000008fa76e7223 */ /* 0x000fe200000100a6 */
[----:B------:R-:W-:Y:S01]  /*6210*/  SHF.L.U32 R0, R60, 0x10, RZ ;  /* 0x000000103c007819 */ /* 0x000fe200000006ff */
[--C-:B------:R-:W-:Y:S01]  /*6220*/  FFMA.FTZ R118, R37, R154, R111.reuse ;  /* 0x0000009a25767223 */ /* 0x100fe2000001006f */
[----:B------:R-:W-:Y:S01]  /*6230*/  PRMT R111, R63, 0x7632, R111 ;  /* 0x000076323f6f7816 */ /* 0x000fe2000000006f */
[C-C-:B------:R-:W-:Y:S01]  /*6240*/  FFMA.FTZ R117, R37.reuse, R108, R109.reuse ;  /* 0x0000006c25757223 */ /* 0x140fe2000001006d */
[----:B------:R-:W-:Y:S01]  /*6250*/  PRMT R109, R62, 0x7632, R109 ;  /* 0x000076323e6d7816 */ /* 0x000fe2000000006d */
[--C-:B------:R-:W-:Y:S01]  /*6260*/  FFMA.FTZ R116, R37, R156, R0.reuse ;  /* 0x0000009c25747223 */ /* 0x100fe20000010000 */
[----:B------:R-:W-:Y:S01]  /*6270*/  PRMT R0, R60, 0x7632, R0 ;  /* 0x000076323c007816 */ /* 0x000fe20000000000 */
[----:B------:R-:W-:Y:S01]  /*6280*/  FFMA.FTZ R112, R167, R149, R166 ;  /* 0x00000095a7707223 */ /* 0x000fe200000100a6 */
        /* <DEDUP_REMOVED lines=29> */
.L_x_1513:
        /* <DEDUP_REMOVED lines=13> */
[----:B------:R-:W-:Y:S01]  /*6530*/  FADD.FTZ R142, -R116, R153 ;  /* 0x00000099748e7221 */ /* 0x000fe20000010100 */
        /* <DEDUP_REMOVED lines=17> */
[C---:B------:R-:W-:Y:S01]  /*6650*/  FFMA.FTZ R141, R37.reuse, R146, R119 ;  /* 0x00000092258d7223 */ /* 0x040fe20000010077 */
        /* <DEDUP_REMOVED lines=13> */
.L_x_1512:
        /* <DEDUP_REMOVED lines=46> */
.L_x_1515:
[C-C-:B0-----:R-:W-:Y:S01]  /*6a10*/  FFMA.FTZ R117, R167.reuse, R152, R166.reuse ;  /* 0x00000098a7757223 */ /* 0x141fe200000100a6 */
[C-C-:B------:R-:W-:Y:S01]  /*6a20*/  FFMA.FTZ R0, R167.reuse, R151, R166.reuse ;  /* 0x00000097a7007223 */ /* 0x140fe200000100a6 */
[C-C-:B------:R-:W-:Y:S01]  /*6a30*/  FFMA.FTZ R141, R167.reuse, R141, R166.reuse ;  /* 0x0000008da78d7223 */ /* 0x140fe200000100a6 */
[----:B------:R-:W-:Y:S01]  /*6a40*/  FFMA.FTZ R119, R167, R142, R166 ;  /* 0x0000008ea7777223 */ /* 0x000fe200000100a6 */
[----:B------:R-:W-:Y:S01]  /*6a50*/  FADD.FTZ R156, -R117, R156 ;  /* 0x0000009c759c7221 */ /* 0x000fe20000010100 */
[----:B------:R-:W-:Y:S01]  /*6a60*/  FFMA.FTZ R117, R167, R150, R166 ;  /* 0x00000096a7757223 */ /* 0x000fe200000100a6 */
[----:B------:R-:W-:Y:S01]  /*6a70*/  FADD.FTZ R116, -R0, R155 ;  /* 0x0000009b00747221 */ /* 0x000fe20000010100 */
[----:B------:R-:W-:Y:S01]  /*6a80*/  PRMT R0, R63, 0x7632, R0 ;  /* 0x000076323f007816 */ /* 0x000fe20000000000 */
[----:B------:R-:W-:Y:S01]  /*6a90*/  FFMA.FTZ R150, R167, R149, R166 ;  /* 0x00000095a7967223 */ /* 0x000fe200000100a6 */
[----:B------:R-:W-:Y:S01]  /*6aa0*/  FADD.FTZ R154, -R117, R154 ;  /* 0x0000009a759a7221 */ /* 0x000fe20000010100 */
[----:B------:R-:W-:Y:S01]  /*6ab0*/  SHF.L.U32 R117, R62, 0x10, RZ ;  /* 0x000000103e757819 */ /* 0x000fe200000006ff */
[----:B------:R-:W-:Y:S01]  /*6ac0*/  FFMA.FTZ R118, R167, R143, R166 ;  /* 0x0000008fa7767223 */ /* 0x000fe200000100a6 */
[----:B------:R-:W-:Y:S01]  /*6ad0*/  SHF.L.U32 R142, R63, 0x10, RZ ;  /* 0x000000103f8e7819 */ /* 0x000fe200000006ff */
[----:B------:R-:W-:Y:S01]  /*6ae0*/  FADD.FTZ R150, -R150, R153 ;  /* 0x0000009996967221 */ /* 0x000fe20000010100 */
[----:B------:R-:W-:Y:S01]  /*6af0*/  SHF.L.U32 R143, R0, 0x10, RZ ;  /* 0x00000010008f7819 */ /* 0x000fe200000006ff */
[----:B------:R-:W-:Y:S01]  /*6b00*/  FADD.FTZ R144, -R141, R144 ;  /* 0x000000908d907221 */ /* 0x000fe20000010100 */
[----:B------:R-:W-:Y:S01]  /*6b10*/  FADD.FTZ R146, -R119, R146 ;  /* 0x0000009277927221 */ /* 0x000fe20000010100 */
[----:B------:R-:W-:Y:S01]  /*6b20*/  FFMA.FTZ R154, R37, R154, R117 ;  /* 0x0000009a259a7223 */ /* 0x000fe20000010075 */
[----:B------:R-:W-:Y:S01]  /*6b30*/  PRMT R119, R62, 0x7632, R119 ;  /* 0x000076323e777816 */ /* 0x000fe20000000077 */
[----:B------:R-:W-:Y:S01]  /*6b40*/  FFMA.FTZ R145, R167, R145, R166 ;  /* 0x00000091a7917223 */ /* 0x000fe200000100a6 */
[----:B------:R-:W-:Y:S01]  /*6b50*/  PRMT R117, R61, 0x7632, R117 ;  /* 0x000076323d757816 */ /* 0x000fe20000000075 */
[----:B------:R-:W-:Y:S01]  /*6b60*/  FADD.FTZ R118, -R118, R147 ;  /* 0x0000009376767221 */ /* 0x000fe20000010100 */
[----:B------:R-:W-:Y:S01]  /*6b70*/  PRMT R0, R60, 0x7632, R0 ;  /* 0x000076323c007816 */ /* 0x000fe20000000000 */
[C---:B------:R-:W-:Y:S01]  /*6b80*/  FFMA.FTZ R150, R37.reuse, R150, R142 ;  /* 0x0000009625967223 */ /* 0x040fe2000001008e */
[----:B------:R-:W-:Y:S01]  /*6b90*/  FFMA.FTZ R147, R37, R144, R143 ;  /* 0x0000009025937223 */ /* 0x000fe2000001008f */
[----:B------:R-:W-:Y:S01]  /*6ba0*/  SHF.L.U32 R142, R119, 0x10, RZ ;  /* 0x00000010778e7819 */ /* 0x000fe200000006ff */
[----:B------:R-:W-:Y:S01]  /*6bb0*/  FADD.FTZ R148, -R145, R148 ;  /* 0x0000009491947221 */ /* 0x000fe20000010100 */
[----:B------:R-:W-:-:S02]  /*6bc0*/  SHF.L.U32 R141, R61, 0x10, RZ ;  /* 0x000000103d8d7819 */ /* 0x000fc400000006ff */
[----:B------:R-:W-:Y:S01]  /*6bd0*/  SHF.L.U32 R143, R117, 0x10, RZ ;  /* 0x00000010758f7819 */ /* 0x000fe200000006ff */
[C---:B------:R-:W-:Y:S01]  /*6be0*/  FFMA.FTZ R145, R37.reuse, R146, R142 ;  /* 0x0000009225917223 */ /* 0x040fe2000001008e */
[----:B------:R-:W-:Y:S02]  /*6bf0*/  SHF.L.U32 R117, R60, 0x10, RZ ;  /* 0x000000103c757819 */ /* 0x000fe400000006ff */
        /* <DEDUP_REMOVED lines=10> */
.L_x_1511:
[----:B------:R-:W-:Y:S05]  /*6ca0*/  @!P0 BRA `(.L_x_1516) ;  /* 0x00000004001c8947 */ /* 0x000fea0003800000 */
[----:B------:R-:W-:Y:S05]  /*6cb0*/  @!P1 BRA `(.L_x_1517) ;  /* 0x0000000000949947 */ /* 0x000fea0003800000 */
[C-C-:B0-----:R-:W-:Y:S01]  /*6cc0*/  FFMA.FTZ R108, R167.reuse, R143, R166.reuse ;  /* 0x0000008fa76c7223 */ /* 0x141fe200000100a6 */
[C-C-:B------:R-:W-:Y:S01]  /*6cd0*/  FFMA.FTZ R109, R167.reuse, R152, R166.reuse ;  /* 0x00000098a76d7223 */ /* 0x140fe200000100a6 */
        /* <DEDUP_REMOVED lines=35> */
.L_x_1517:
[C-C-:B0-----:R-:W-:Y:S01]  /*6f10*/  FFMA.FTZ R113, R167.reuse, R152, R166.reuse ;  /* 0x00000098a7717223 */ /* 0x141fe200000100a6 */
        /* <DEDUP_REMOVED lines=32> */
.L_x_1516:
[----:B------:R-:W-:Y:S05]  /*7120*/  @!P1 BRA `(.L_x_1518) ;  /* 0x0000000000849947 */ /* 0x000fea0003800000 */
        /* <DEDUP_REMOVED lines=33> */
.L_x_1518:
        /* <DEDUP_REMOVED lines=28> */
.L_x_1514:
        /* <DEDUP_REMOVED lines=16> */
[----:B------:R-:W-:Y:S01]  /*7600*/  FFMA.FTZ R108, R167, R133, R166 ;  /* 0x00000085a76c7223 */ /* 0x000fe200000100a6 */
[----:B------:R-:W-:Y:S01]  /*7610*/  FADD.FTZ R130, -R111, R130 ;  /* 0x000000826f827221 */ /* 0x000fe20000010100 */
[----:B------:R-:W-:Y:S01]  /*7620*/  FADD.FTZ R138, -R109, R138 ;  /* 0x0000008a6d8a7221 */ /* 0x000fe20000010100 */
[--C-:B------:R-:W-:Y:S01]  /*7630*/  FFMA.FTZ R113, R167, R132, R166.reuse ;  /* 0x00000084a7717223 */ /* 0x100fe200000100a6 */
[----:B------:R-:W-:Y:S01]  /*7640*/  SHF.L.U32 R111, R58, 0x10, RZ ;  /* 0x000000103a6f7819 */ /* 0x000fe200000006ff */
[----:B------:R-:W-:Y:S01]  /*7650*/  FADD.FTZ R112, -R108, R137 ;  /* 0x000000896c707221 */ /* 0x000fe20000010100 */
[----:B------:R-:W-:Y:S01]  /*7660*/  SHF.L.U32 R109, R57, 0x10, RZ ;  /* 0x00000010396d7819 */ /* 0x000fe200000006ff */
[----:B------:R-:W-:Y:S01]  /*7670*/  FADD.FTZ R0, -R0, R139 ;  /* 0x0000008b00007221 */ /* 0x000fe20000010100 */
[----:B------:R-:W-:Y:S01]  /*7680*/  SHF.L.U32 R108, R56, 0x10, RZ ;  /* 0x00000010386c7819 */ /* 0x000fe200000006ff */
[----:B------:R-:W-:Y:S01]  /*7690*/  FFMA.FTZ R115, R167, R124, R166 ;  /* 0x0000007ca7737223 */ /* 0x000fe200000100a6 */
[----:B------:R-:W-:Y:S01]  /*76a0*/  FADD.FTZ R136, -R113, R136 ;  /* 0x0000008871887221 */ /* 0x000fe20000010100 */
[----:B------:R-:W-:Y:S01]  /*76b0*/  FFMA.FTZ R112, R37, R112, R111 ;  /* 0x0000007025707223 */ /* 0x000fe2000001006f */
[----:B------:R-:W-:Y:S01]  /*76c0*/  PRMT R113, R59, 0x7632, R113 ;  /* 0x000076323b717816 */ /* 0x000fe20000000071 */
[C---:B------:R-:W-:Y:S01]  /*76d0*/  FFMA.FTZ R117, R37.reuse, R138, R109 ;  /* 0x0000008a25757223 */ /* 0x040fe2000001006d */
[----:B------:R-:W-:Y:S01]  /*76e0*/  PRMT R111, R58, 0x7632, R111 ;  /* 0x000076323a6f7816 */ /* 0x000fe2000000006f */
[----:B------:R-:W-:Y:S01]  /*76f0*/  FFMA.FTZ R108, R37, R0, R108 ;  /* 0x00000000256c7223 */ /* 0x000fe2000001006c */
[----:B------:R-:W-:Y:S01]  /*7700*/  PRMT R109, R57, 0x7632, R109 ;  /* 0x00007632396d7816 */ /* 0x000fe2000000006d */
[----:B------:R-:W-:Y:S01]  /*7710*/  FADD.FTZ R128, -R115, R128 ;  /* 0x0000008073807221 */ /* 0x000fe20000010100 */
[----:B------:R-:W-:Y:S01]  /*7720*/  PRMT R0, R56, 0x7632, R0 ;  /* 0x0000763238007816 */ /* 0x000fe20000000000 */
[----:B------:R-:W-:Y:S01]  /*7730*/  FFMA.FTZ R114, R167, R125, R166 ;  /* 0x0000007da7727223 */ /* 0x000fe200000100a6 */
[----:B------:R-:W-:-:S02]  /*7740*/  SHF.L.U32 R115, R113, 0x10, RZ ;  /* 0x0000001071737819 */ /* 0x000fc400000006ff */
[----:B------:R-:W-:Y:S01]  /*7750*/  SHF.L.U32 R113, R111, 0x10, RZ ;  /* 0x000000106f717819 */ /* 0x000fe200000006ff */
[----:B------:R-:W-:Y:S01]  /*7760*/  FADD.FTZ R114, -R114, R129 ;  /* 0x0000008172727221 */ /* 0x000fe20000010100 */
[----:B------:R-:W-:Y:S01]  /*7770*/  SHF.L.U32 R116, R59, 0x10, RZ ;  /* 0x000000103b747819 */ /* 0x000fe200000006ff */
[----:B------:R-:W-:Y:S01]  /*7780*/  FFMA.FTZ R115, R37, R128, R115 ;  /* 0x0000008025737223 */ /* 0x000fe20000010073 */
[----:B------:R-:W-:Y:S01]  /*7790*/  SHF.L.U32 R111, R109, 0x10, RZ ;  /* 0x000000106d6f7819 */ /* 0x000fe200000006ff */
[C---:B------:R-:W-:Y:S01]  /*77a0*/  FFMA.FTZ R113, R37.reuse, R114, R113 ;  /* 0x0000007225717223 */ /* 0x040fe20000010071 */
[----:B------:R-:W-:Y:S01]  /*77b0*/  SHF.L.U32 R109, R0, 0x10, RZ ;  /* 0x00000010006d7819 */ /* 0x000fe200000006ff */
[C---:B------:R-:W-:Y:S02]  /*77c0*/  FFMA.FTZ R116, R37.reuse, R136, R116 ;  /* 0x0000008825747223 */ /* 0x040fe40000010074 */
[----:B------:R-:W-:Y:S01]  /*77d0*/  FFMA.FTZ R130, R37, R130, R111 ;  /* 0x0000008225827223 */ /* 0x000fe2000001006f */
[----:B------:R-:W-:Y:S01]  /*77e0*/  F2FP.BF16.F32.PACK_AB R118, R113, R112 ;  /* 0x000000707176723e */ /* 0x000fe200000010ff */
        /* <DEDUP_REMOVED lines=13> */
.L_x_1521:
        /* <DEDUP_REMOVED lines=8> */
[C-C-:B------:R-:W-:Y:S01]  /*7940*/  FFMA.FTZ R119, R167.reuse, R124, R166.reuse ;  /* 0x0000007ca7777223 */ /* 0x140fe200000100a6 */
[----:B------:R-:W-:Y:S01]  /*7950*/  SHF.L.U32 R115, R58, 0x10, RZ ;  /* 0x000000103a737819 */ /* 0x000fe200000006ff */
[----:B------:R-:W-:Y:S01]  /*7960*/  FADD.FTZ R116, -R112, R137 ;  /* 0x0000008970747221 */ /* 0x000fe20000010100 */
        /* <DEDUP_REMOVED lines=8> */
[C---:B------:R-:W-:Y:S01]  /*79f0*/  FFMA.FTZ R117, R37.reuse, R138, R113 ;  /* 0x0000008a25757223 */ /* 0x040fe20000010071 */
[----:B------:R-:W-:Y:S01]  /*7a00*/  PRMT R115, R58, 0x7632, R115 ;  /* 0x000076323a737816 */ /* 0x000fe20000000073 */
[----:B------:R-:W-:Y:S01]  /*7a10*/  FFMA.FTZ R112, R37, R0, R112 ;  /* 0x0000000025707223 */ /* 0x000fe20000010070 */
[----:B------:R-:W-:Y:S01]  /*7a20*/  PRMT R113, R57, 0x7632, R113 ;  /* 0x0000763239717816 */ /* 0x000fe20000000071 */
[----:B------:R-:W-:Y:S01]  /*7a30*/  FFMA.FTZ R118, R167, R125, R166 ;  /* 0x0000007da7767223 */ /* 0x000fe200000100a6 */
[----:B------:R-:W-:-:S02]  /*7a40*/  PRMT R0, R56, 0x7632, R0 ;  /* 0x0000763238007816 */ /* 0x000fc40000000000 */
[----:B------:R-:W-:Y:S01]  /*7a50*/  SHF.L.U32 R125, R119, 0x10, RZ ;  /* 0x00000010777d7819 */ /* 0x000fe200000006ff */
[----:B------:R-:W-:Y:S01]  /*7a60*/  FADD.FTZ R118, -R118, R129 ;  /* 0x0000008176767221 */ /* 0x000fe20000010100 */
[----:B------:R-:W-:Y:S02]  /*7a70*/  SHF.L.U32 R119, R115, 0x10, RZ ;  /* 0x0000001073777819 */ /* 0x000fe400000006ff */
        /* <DEDUP_REMOVED lines=17> */
.L_x_1520:
        /* <DEDUP_REMOVED lines=46> */
.L_x_1523:
[C-C-:B0-----:R-:W-:Y:S01]  /*7e70*/  FFMA.FTZ R117, R167.reuse, R134, R166.reuse ;  /* 0x00000086a7757223 */ /* 0x141fe200000100a6 */
[C-C-:B------:R-:W-:Y:S01]  /*7e80*/  FFMA.FTZ R116, R167.reuse, R127, R166.reuse ;  /* 0x0000007fa7747223 */ /* 0x140fe200000100a6 */
[C-C-:B------:R-:W-:Y:S01]  /*7e90*/  FFMA.FTZ R119, R167.reuse, R126, R166.reuse ;  /* 0x0000007ea7777223 */ /* 0x140fe200000100a6 */
[----:B------:R-:W-:Y:S01]  /*7ea0*/  FFMA.FTZ R127, R167, R132, R166 ;  /* 0x00000084a77f7223 */ /* 0x000fe200000100a6 */
[----:B------:R-:W-:Y:S01]  /*7eb0*/  FADD.FTZ R138, -R117, R138 ;  /* 0x0000008a758a7221 */ /* 0x000fe20000010100 */
[----:B------:R-:W-:Y:S01]  /*7ec0*/  PRMT R117, R59, 0x7632, R117 ;  /* 0x000076323b757816 */ /* 0x000fe20000000075 */
[----:B------:R-:W-:Y:S01]  /*7ed0*/  FADD.FTZ R118, -R116, R131 ;  /* 0x0000008374767221 */ /* 0x000fe20000010100 */
[----:B------:R-:W-:Y:S01]  /*7ee0*/  FADD.FTZ R130, -R119, R130 ;  /* 0x0000008277827221 */ /* 0x000fe20000010100 */
        /* <DEDUP_REMOVED lines=8> */
[----:B------:R-:W-:Y:S01]  /*7f70*/  PRMT R119, R58, 0x7632, R119 ;  /* 0x000076323a777816 */ /* 0x000fe20000000077 */
[----:B------:R-:W-:Y:S01]  /*7f80*/  FFMA.FTZ R0, R167, R135, R166 ;  /* 0x00000087a7007223 */ /* 0x000fe200000100a6 */
[--C-:B------:R-:W-:Y:S01]  /*7f90*/  FFMA.FTZ R124, R37, R116, R117.reuse ;  /* 0x00000074257c7223 */ /* 0x100fe20000010075 */
[----:B------:R-:W-:Y:S01]  /*7fa0*/  PRMT R117, R57, 0x7632, R117 ;  /* 0x0000763239757816 */ /* 0x000fe20000000075 */
[----:B------:R-:W-:Y:S01]  /*7fb0*/  FADD.FTZ R136, -R127, R136 ;  /* 0x000000887f887221 */ /* 0x000fe20000010100 */
[----:B------:R-:W-:Y:S01]  /*7fc0*/  PRMT R116, R56, 0x7632, R116 ;  /* 0x0000763238747816 */ /* 0x000fe20000000074 */
[----:B------:R-:W-:Y:S01]  /*7fd0*/  FFMA.FTZ R131, R37, R128, R125 ;  /* 0x0000008025837223 */ /* 0x000fe2000001007d */
[----:B------:R-:W-:Y:S01]  /*7fe0*/  SHF.L.U32 R128, R119, 0x10, RZ ;  /* 0x0000001077807819 */ /* 0x000fe200000006ff */
[----:B------:R-:W-:Y:S01]  /*7ff0*/  FADD.FTZ R0, -R0, R139 ;  /* 0x0000008b00007221 */ /* 0x000fe20000010100 */
[----:B------:R-:W-:-:S02]  /*8000*/  SHF.L.U32 R125, R57, 0x10, RZ ;  /* 0x00000010397d7819 */ /* 0x000fc400000006ff */
[----:B------:R-:W-:Y:S01]  /*8010*/  SHF.L.U32 R127, R117, 0x10, RZ ;  /* 0x00000010757f7819 */ /* 0x000fe200000006ff */
[----:B------:R-:W-:Y:S01]  /*8020*/  FFMA.FTZ R129, R37, R126, R128 ;  /* 0x0000007e25817223 */ /* 0x000fe20000010080 */
[----:B------:R-:W-:Y:S01]  /*8030*/  SHF.L.U32 R132, R59, 0x10, RZ ;  /* 0x000000103b847819 */ /* 0x000fe200000006ff */
[C---:B------:R-:W-:Y:S01]  /*8040*/  FFMA.FTZ R138, R37.reuse, R138, R125 ;  /* 0x0000008a258a7223 */ /* 0x040fe2000001007d */
        /* <DEDUP_REMOVED lines=9> */
[----:B------:R-:W-:Y:S01]  /*80e0*/  F2FP.BF16.F32.PACK_AB R116, R125, R0 ;  /* 0x000000007d74723e */ /* 0x000fe200000010ff */
[----:B------:R-:W-:Y:S06]  /*80f0*/  BRA `(.L_x_1522) ;  /* 0x0000000800187947 */ /* 0x000fec0003800000 */
.L_x_1519:
        /* <DEDUP_REMOVED lines=39> */
.L_x_1525:
        /* <DEDUP_REMOVED lines=33> */
.L_x_1524:
        /* <DEDUP_REMOVED lines=34> */
.L_x_1526:
        /* <DEDUP_REMOVED lines=28> */
.L_x_1522:
        /* <DEDUP_REMOVED lines=14> */
[C-C-:B------:R-:W-:Y:S01]  /*8a40*/  FFMA.FTZ R20, R167.reuse, R3, R166.reuse ;  /* 0x00000003a7147223 */ /* 0x140fe200000100a6 */
[----:B------:R-:W-:Y:S01]  /*8a50*/  FADD.FTZ R6, -R6, R17 ;  /* 0x0000001106067221 */ /* 0x000fe20000010100 */
[C-C-:B------:R-:W-:Y:S01]  /*8a60*/  FFMA.FTZ R17, R167.reuse, R4, R166.reuse ;  /* 0x00000004a7117223 */ /* 0x140fe200000100a6 */
[C-C-:B------:R-:W-:Y:S01]  /*8a70*/  FFMA.FTZ R4, R167.reuse, R19, R166.reuse ;  /* 0x00000013a7047223 */ /* 0x140fe200000100a6 */
[----:B------:R-:W-:Y:S01]  /*8a80*/  FADD.FTZ R20, -R20, R15 ;  /* 0x0000000f14147221 */ /* 0x000fe20000010100 */
[----:B------:R-:W-:Y:S01]  /*8a90*/  FFMA.FTZ R19, R167, R2, R166 ;  /* 0x00000002a7137223 */ /* 0x000fe200000100a6 */
[----:B------:R-:W-:Y:S01]  /*8aa0*/  FADD.FTZ R16, -R17, R16 ;  /* 0x0000001011107221 */ /* 0x000fe20000010100 */
[----:B------:R-:W-:Y:S01]  /*8ab0*/  FFMA.FTZ R17, R167, R18, R166 ;  /* 0x00000012a7117223 */ /* 0x000fe200000100a6 */
[----:B------:R-:W-:Y:S01]  /*8ac0*/  SHF.L.U32 R3, R53, 0x10, RZ ;  /* 0x0000001035037819 */ /* 0x000fe200000006ff */
[----:B------:R-:W-:Y:S01]  /*8ad0*/  FADD.FTZ R32, -R21, R32 ;  /* 0x0000002015207221 */ /* 0x000fe20000010100 */
[----:B------:R-:W-:Y:S01]  /*8ae0*/  SHF.L.U32 R2, R52, 0x10, RZ ;  /* 0x0000001034027819 */ /* 0x000fe200000006ff */
[----:B------:R-:W-:Y:S01]  /*8af0*/  FADD.FTZ R0, -R0, R33 ;  /* 0x0000002100007221 */ /* 0x000fe20000010100 */
[----:B------:R-:W-:Y:S01]  /*8b00*/  SHF.L.U32 R15, R54, 0x10, RZ ;  /* 0x00000010360f7819 */ /* 0x000fe200000006ff */
[----:B------:R-:W-:Y:S01]  /*8b10*/  FADD.FTZ R4, -R4, R31 ;  /* 0x0000001f04047221 */ /* 0x000fe20000010100 */
[----:B------:R-:W-:Y:S01]  /*8b20*/  FADD.FTZ R30, -R17, R30 ;  /* 0x0000001e111e7221 */ /* 0x000fe20000010100 */
[----:B0-----:R-:W-:Y:S01]  /*8b30*/  FADD.FTZ R108, -R19, R14 ;  /* 0x0000000e136c7221 */ /* 0x001fe20000010100 */
[C---:B------:R-:W-:Y:S01]  /*8b40*/  FFMA.FTZ R17, R37.reuse, R32, R3 ;  /* 0x0000002025117223 */ /* 0x040fe20000010003 */
[C---:B------:R-:W-:Y:S01]  /*8b50*/  FFMA.FTZ R2, R37.reuse, R0, R2 ;  /* 0x0000000025027223 */ /* 0x040fe20000010002 */
[----:B------:R-:W-:Y:S01]  /*8b60*/  FFMA.FTZ R18, R37, R4, R15 ;  /* 0x0000000425127223 */ /* 0x000fe2000001000f */
[----:B------:R-:W-:-:S02]  /*8b70*/  PRMT R14, R55, 0x7632, R14 ;  /* 0x00007632370e7816 */ /* 0x000fc4000000000e */
[----:B------:R-:W-:Y:S02]  /*8b80*/  PRMT R3, R53, 0x7632, R3 ;  /* 0x0000763235037816 */ /* 0x000fe40000000003 */
[----:B------:R-:W-:Y:S02]  /*8b90*/  PRMT R0, R52, 0x7632, R0 ;  /* 0x0000763234007816 */ /* 0x000fe40000000000 */
[----:B------:R-:W-:Y:S02]  /*8ba0*/  PRMT R4, R54, 0x7632, R4 ;  /* 0x0000763236047816 */ /* 0x000fe40000000004 */
[----:B------:R-:W-:Y:S02]  /*8bb0*/  SHF.L.U32 R21, R14, 0x10, RZ ;  /* 0x000000100e157819 */ /* 0x000fe400000006ff */
[----:B------:R-:W-:Y:S02]  /*8bc0*/  SHF.L.U32 R15, R3, 0x10, RZ ;  /* 0x00000010030f7819 */ /* 0x000fe400000006ff */
[----:B------:R-:W-:Y:S01]  /*8bd0*/  SHF.L.U32 R32, R55, 0x10, RZ ;  /* 0x0000001037207819 */ /* 0x000fe200000006ff */
[C---:B------:R-:W-:Y:S01]  /*8be0*/  FFMA.FTZ R31, R37.reuse, R108, R21 ;  /* 0x0000006c251f7223 */ /* 0x040fe20000010015 */
[----:B------:R-:W-:Y:S01]  /*8bf0*/  SHF.L.U32 R19, R4, 0x10, RZ ;  /* 0x0000001004137819 */ /* 0x000fe200000006ff */
[C---:B------:R-:W-:Y:S01]  /*8c00*/  FFMA.FTZ R16, R37.reuse, R16, R15 ;  /* 0x0000001025107223 */ /* 0x040fe2000001000f */
[----:B------:R-:W-:Y:S01]  /*8c10*/  SHF.L.U32 R3, R0, 0x10, RZ ;  /* 0x0000001000037819 */ /* 0x000fe200000006ff */
[----:B------:R-:W-:-:S02]  /*8c20*/  FFMA.FTZ R30, R37, R30, R32 ;  /* 0x0000001e251e7223 */ /* 0x000fc40000010020 */
[C---:B------:R-:W-:Y:S01]  /*8c30*/  FFMA.FTZ R21, R37.reuse, R20, R19 ;  /* 0x0000001425157223 */ /* 0x040fe20000010013 */
        /* <DEDUP_REMOVED lines=14> */
.L_x_1529:
        /* <DEDUP_REMOVED lines=45> */
.L_x_1528:
        /* <DEDUP_REMOVED lines=46> */
.L_x_1531:
[C-C-:B------:R-:W-:Y:S01]  /*92d0*/  FFMA.FTZ R6, R167.reuse, R6, R166.reuse ;  /* 0x00000006a7067223 */ /* 0x140fe200000100a6 */
[C-C-:B------:R-:W-:Y:S01]  /*92e0*/  FFMA.FTZ R0, R167.reuse, R21, R166.reuse ;  /* 0x00000015a7007223 */ /* 0x140fe200000100a6 */
[--C-:B------:R-:W-:Y:S01]  /*92f0*/  FFMA.FTZ R21, R167, R20, R166.reuse ;  /* 0x00000014a7157223 */ /* 0x100fe200000100a6 */
[----:B------:R-:W-:Y:S01]  /*9300*/  SHF.L.U32 R20, R55, 0x10, RZ ;  /* 0x0000001037147819 */ /* 0x000fe200000006ff */
[----:B------:R-:W-:Y:S01]  /*9310*/  FADD.FTZ R6, -R6, R17 ;  /* 0x0000001106067221 */ /* 0x000fe20000010100 */
[C-C-:B------:R-:W-:Y:S01]  /*9320*/  FFMA.FTZ R17, R167.reuse, R4, R166.reuse ;  /* 0x00000004a7117223 */ /* 0x140fe200000100a6 */
[C-C-:B------:R-:W-:Y:S01]  /*9330*/  FFMA.FTZ R4, R167.reuse, R19, R166.reuse ;  /* 0x00000013a7047223 */ /* 0x140fe200000100a6 */
[----:B------:R-:W-:Y:S01]  /*9340*/  FFMA.FTZ R19, R167, R18, R166 ;  /* 0x00000012a7137223 */ /* 0x000fe200000100a6 */
[----:B------:R-:W-:Y:S01]  /*9350*/  FADD.FTZ R32, -R21, R32 ;  /* 0x0000002015207221 */ /* 0x000fe20000010100 */
[----:B------:R-:W-:Y:S01]  /*9360*/  FADD.FTZ R16, -R17, R16 ;  /* 0x0000001011107221 */ /* 0x000fe20000010100 */
[----:B------:R-:W-:Y:S01]  /*9370*/  PRMT R17, R55, 0x7632, R17 ;  /* 0x0000763237117816 */ /* 0x000fe20000000011 */
[----:B------:R-:W-:Y:S01]  /*9380*/  FADD.FTZ R30, -R19, R30 ;  /* 0x0000001e131e7221 */ /* 0x000fe20000010100 */
[C-C-:B------:R-:W-:Y:S01]  /*9390*/  FFMA.FTZ R19, R167.reuse, R2, R166.reuse ;  /* 0x00000002a7137223 */ /* 0x140fe200000100a6 */
[----:B------:R-:W-:Y:S01]  /*93a0*/  FFMA.FTZ R2, R167, R3, R166 ;  /* 0x00000003a7027223 */ /* 0x000fe200000100a6 */
[----:B------:R-:W-:Y:S01]  /*93b0*/  SHF.L.U32 R3, R54, 0x10, RZ ;  /* 0x0000001036037819 */ /* 0x000fe200000006ff */
[----:B------:R-:W-:Y:S01]  /*93c0*/  FADD.FTZ R4, -R4, R31 ;  /* 0x0000001f04047221 */ /* 0x000fe20000010100 */
[----:B------:R-:W-:Y:S01]  /*93d0*/  SHF.L.U32 R17, R17, 0x10, RZ ;  /* 0x0000001011117819 */ /* 0x000fe200000006ff */
[----:B------:R-:W-:Y:S01]  /*93e0*/  FADD.FTZ R14, -R19, R14 ;  /* 0x0000000e130e7221 */ /* 0x000fe20000010100 */
[----:B------:R-:W-:Y:S01]  /*93f0*/  FADD.FTZ R18, -R2, R15 ;  /* 0x0000000f02127221 */ /* 0x000fe20000010100 */
[--C-:B------:R-:W-:Y:S01]  /*9400*/  FFMA.FTZ R4, R37, R4, R3.reuse ;  /* 0x0000000425047223 */ /* 0x100fe20000010003 */
[----:B------:R-:W-:Y:S01]  /*9410*/  PRMT R3, R53, 0x7632, R3 ;  /* 0x0000763235037816 */ /* 0x000fe20000000003 */
[C---:B------:R-:W-:Y:S01]  /*9420*/  FFMA.FTZ R31, R37.reuse, R14, R17 ;  /* 0x0000000e251f7223 */ /* 0x040fe20000010011 */
[----:B------:R-:W-:Y:S01]  /*9430*/  PRMT R14, R54, 0x7632, R14 ;  /* 0x00007632360e7816 */ /* 0x000fe2000000000e */
[----:B------:R-:W-:Y:S01]  /*9440*/  FADD.FTZ R0, -R0, R33 ;  /* 0x0000002100007221 */ /* 0x000fe20000010100 */
[----:B------:R-:W-:Y:S01]  /*9450*/  PRMT R2, R52, 0x7632, R2 ;  /* 0x0000763234027816 */ /* 0x000fe20000000002 */
[----:B------:R-:W-:Y:S01]  /*9460*/  FFMA.FTZ R20, R37, R30, R20 ;  /* 0x0000001e25147223 */ /* 0x000fe20000010014 */
[----:B------:R-:W-:-:S02]  /*9470*/  SHF.L.U32 R17, R53, 0x10, RZ ;  /* 0x0000001035117819 */ /* 0x000fc400000006ff */
[----:B------:R-:W-:Y:S02]  /*9480*/  SHF.L.U32 R19, R3, 0x10, RZ ;  /* 0x0000001003137819 */ /* 0x000fe400000006ff */
[----:B------:R-:W-:Y:S01]  /*9490*/  SHF.L.U32 R14, R14, 0x10, RZ ;  /* 0x000000100e0e7819 */ /* 0x000fe200000006ff */
[C---:B------:R-:W-:Y:S01]  /*94a0*/  FFMA.FTZ R17, R37.reuse, R32, R17 ;  /* 0x0000002025117223 */ /* 0x040fe20000010011 */
[----:B------:R-:W-:Y:S01]  /*94b0*/  SHF.L.U32 R3, R52, 0x10, RZ ;  /* 0x0000001034037819 */ /* 0x000fe200000006ff */
[C---:B------:R-:W-:Y:S01]  /*94c0*/  FFMA.FTZ R16, R37.reuse, R16, R19 ;  /* 0x0000001025107223 */ /* 0x040fe20000010013 */
        /* <DEDUP_REMOVED lines=9> */
.L_x_1527:
[----:B------:R-:W-:Y:S05]  /*9560*/  @!P0 BRA `(.L_x_1532) ;  /* 0x00000004001c8947 */ /* 0x000fea0003800000 */
[----:B------:R-:W-:Y:S05]  /*9570*/  @!P1 BRA `(.L_x_1533) ;  /* 0x0000000000949947 */ /* 0x000fea0003800000 */
[C-C-:B------:R-:W-:Y:S01]  /*9580*/  FFMA.FTZ R6, R167.reuse, R6, R166.reuse ;  /* 0x00000006a7067223 */ /* 0x140fe200000100a6 */
        /* <DEDUP_REMOVED lines=36> */
.L_x_1533:
        /* <DEDUP_REMOVED lines=28> */
[----:B0-----:R-:W-:Y:S02]  /*9990*/  MOV R115, R19 ;  /* 0x0000001300737202 */ /* 0x001fe40000000f00 */
[----:B------:R-:W-:Y:S02]  /*99a0*/  MOV R114, R18 ;  /* 0x0000001200727202 */ /* 0x000fe40000000f00 */
[----:B------:R-:W-:-:S02]  /*99b0*/  MOV R113, R17 ;  /* 0x0000001100717202 */ /* 0x000fc40000000f00 */
[----:B------:R-:W-:Y:S01]  /*99c0*/  MOV R112, R16 ;  /* 0x0000001000707202 */ /* 0x000fe20000000f00 */
[----:B------:R-:W-:Y:S06]  /*99d0*/  BRA `(.L_x_1530) ;  /* 0x0000000000f87947 */ /* 0x000fec0003800000 */
.L_x_1532:
        /* <DEDUP_REMOVED lines=34> */
.L_x_1534:
        /* <DEDUP_REMOVED lines=28> */
.L_x_1530:
[----:B------:R-:W1:Y:S01]  /*9dc0*/  @P0 LDC.64 R14, c[0x0][0x478] ;  /* 0x00011e00ff0e0b82 */ /* 0x000e620000000a00 */
[----:B------:R-:W-:-:S07]  /*9dd0*/  IMAD.WIDE.U32 R20, R34, 0x10, R168 ;  /* 0x0000001022147825 */ /* 0x000fce00078e00a8 */
[----:B------:R-:W2:Y:S01]  /*9de0*/  @P1 LDC.64 R2, c[0x0][0x470] ;  /* 0x00011c00ff021b82 */ /* 0x000ea20000000a00 */
        /* <DEDUP_REMOVED lines=12> */
[----:B------:R-:W-:Y:S01]  /*9eb0*/  FFMA.FTZ R24, R167, R24, R166 ;  /* 0x00000018a7187223 */ /* 0x000fe200000100a6 */
[----:B------:R-:W-:Y:S01]  /*9ec0*/  FADD.FTZ R12, -R7, R12 ;  /* 0x0000000c070c7221 */ /* 0x000fe20000010100 */
[----:B-1----:R-:W-:Y:S01]  /*9ed0*/  FADD.FTZ R14, -R0, R11 ;  /* 0x0000000b000e7221 */ /* 0x002fe20000010100 */
[----:B------:R-:W-:Y:S01]  /*9ee0*/  SHF.L.U32 R3, R49, 0x10, RZ ;  /* 0x0000001031037819 */ /* 0x000fe200000006ff */
[----:B------:R-:W-:Y:S01]  /*9ef0*/  FADD.FTZ R28, -R23, R28 ;  /* 0x0000001c171c7221 */ /* 0x000fe20000010100 */
[----:B------:R-:W-:Y:S01]  /*9f00*/  SHF.L.U32 R7, R50, 0x10, RZ ;  /* 0x0000001032077819 */ /* 0x000fe200000006ff */
[----:B------:R-:W-:Y:S01]  /*9f10*/  FADD.FTZ R22, -R22, R27 ;  /* 0x0000001b16167221 */ /* 0x000fe20000010100 */
[----:B------:R-:W-:Y:S01]  /*9f20*/  SHF.L.U32 R0, R48, 0x10, RZ ;  /* 0x0000001030007819 */ /* 0x000fe200000006ff */
[----:B------:R-:W-:Y:S01]  /*9f30*/  FADD.FTZ R24, -R24, R29 ;  /* 0x0000001d18187221 */ /* 0x000fe20000010100 */
[----:B------:R-:W-:Y:S01]  /*9f40*/  FFMA.FTZ R9, R167, R9, R166 ;  /* 0x00000009a7097223 */ /* 0x000fe200000100a6 */
[C---:B------:R-:W-:Y:S01]  /*9f50*/  FFMA.FTZ R5, R37.reuse, R28, R3 ;  /* 0x0000001c25057223 */ /* 0x040fe20000010003 */
[C-C-:B------:R-:W-:Y:S01]  /*9f60*/  FFMA.FTZ R6, R37.reuse, R22, R7.reuse ;  /* 0x0000001625067223 */ /* 0x140fe20000010007 */
[----:B------:R-:W-:Y:S01]  /*9f70*/  FFMA.FTZ R4, R37, R24, R0 ;  /* 0x0000001825047223 */ /* 0x000fe20000010000 */
[----:B------:R-:W-:Y:S01]  /*9f80*/  PRMT R7, R51, 0x7632, R7 ;  /* 0x0000763233077816 */ /* 0x000fe20000000007 */
[C-C-:B------:R-:W-:Y:S01]  /*9f90*/  FFMA.FTZ R8, R167.reuse, R8, R166.reuse ;  /* 0x00000008a7087223 */ /* 0x140fe200000100a6 */
[----:B------:R-:W-:Y:S01]  /*9fa0*/  PRMT R3, R50, 0x7632, R3 ;  /* 0x0000763232037816 */ /* 0x000fe20000000003 */
[----:B------:R-:W-:Y:S01]  /*9fb0*/  FFMA.FTZ R25, R167, R25, R166 ;  /* 0x00000019a7197223 */ /* 0x000fe200000100a6 */
[----:B------:R-:W-:Y:S01]  /*9fc0*/  PRMT R0, R48, 0x7632, R0 ;  /* 0x0000763230007816 */ /* 0x000fe20000000000 */
[----:B------:R-:W-:Y:S01]  /*9fd0*/  FADD.FTZ R10, -R9, R10 ;  /* 0x0000000a090a7221 */ /* 0x000fe20000010100 */
[----:B------:R-:W-:Y:S01]  /*9fe0*/  PRMT R2, R49, 0x7632, R2 ;  /* 0x0000763231027816 */ /* 0x000fe20000000002 */
[----:B------:R-:W-:Y:S01]  /*9ff0*/  FADD.FTZ R8, -R8, R13 ;  /* 0x0000000d08087221 */ /* 0x000fe20000010100 */
[----:B------:R-:W-:Y:S01]  /*a000*/  SHF.L.U32 R16, R7, 0x10, RZ ;  /* 0x0000001007107819 */ /* 0x000fe200000006ff */
[----:B------:R-:W-:Y:S01]  /*a010*/  FADD.FTZ R26, -R25, R26 ;  /* 0x0000001a191a7221 */ /* 0x000fe20000010100 */
[----:B------:R-:W-:-:S02]  /*a020*/  SHF.L.U32 R9, R3, 0x10, RZ ;  /* 0x0000001003097819 */ /* 0x000fc400000006ff */
        /* <DEDUP_REMOVED lines=12> */
[----:B0-----:R-:W-:Y:S02]  /*a0f0*/  MOV R111, R7 ;  /* 0x00000007006f7202 */ /* 0x001fe40000000f00 */
        /* <DEDUP_REMOVED lines=8> */
.L_x_1537:
        /* <DEDUP_REMOVED lines=43> */
[----:B------:R-:W-:Y:S01]  /*a430*/  MOV R112, R4 ;  /* 0x0000000400707202 */ /* 0x000fe20000000f00 */
[----:B------:R-:W-:Y:S06]  /*a440*/  BRA `(.L_x_1538) ;  /* 0x0000000c00747947 */ /* 0x000fec0003800000 */
.L_x_1536:
        /* <DEDUP_REMOVED lines=46> */
.L_x_1539:
[----:B------:R-:W-:Y:S01]  /*a730*/  FFMA.FTZ R25, R167, R25, R166 ;  /* 0x00000019a7197223 */ /* 0x000fe200000100a6 */
[----:B-1----:R-:W-:Y:S01]  /*a740*/  PRMT R2, R51, 0x7632, R2 ;  /* 0x0000763233027816 */ /* 0x002fe20000000002 */
[--C-:B------:R-:W-:Y:S01]  /*a750*/  FFMA.FTZ R9, R167, R9, R166.reuse ;  /* 0x00000009a7097223 */ /* 0x100fe200000100a6 */
[----:B------:R-:W-:Y:S01]  /*a760*/  SHF.L.U32 R3, R51, 0x10, RZ ;  /* 0x0000001033037819 */ /* 0x000fe200000006ff */
[----:B------:R-:W-:Y:S01]  /*a770*/  FFMA.FTZ R8, R167, R8, R166 ;  /* 0x00000008a7087223 */ /* 0x000fe200000100a6 */
[----:B------:R-:W-:Y:S01]  /*a780*/  SHF.L.U32 R2, R2, 0x10, RZ ;  /* 0x0000001002027819 */ /* 0x000fe200000006ff */
[----:B------:R-:W-:Y:S01]  /*a790*/  FADD.FTZ R26, -R25, R26 ;  /* 0x0000001a191a7221 */ /* 0x000fe20000010100 */
[C-C-:B------:R-:W-:Y:S01]  /*a7a0*/  FFMA.FTZ R22, R167.reuse, R22, R166.reuse ;  /* 0x00000016a7167223 */ /* 0x140fe200000100a6 */
[----:B------:R-:W-:Y:S01]  /*a7b0*/  FFMA.FTZ R0, R167, R5, R166 ;  /* 0x00000005a7007223 */ /* 0x000fe200000100a6 */
[----:B------:R-:W-:Y:S01]  /*a7c0*/  FADD.FTZ R10, -R9, R10 ;  /* 0x0000000a090a7221 */ /* 0x000fe20000010100 */
[----:B------:R-:W-:Y:S01]  /*a7d0*/  FADD.FTZ R8, -R8, R13 ;  /* 0x0000000d08087221 */ /* 0x000fe20000010100 */
[----:B------:R-:W-:Y:S01]  /*a7e0*/  SHF.L.U32 R5, R50, 0x10, RZ ;  /* 0x0000001032057819 */ /* 0x000fe200000006ff */
[----:B------:R-:W-:Y:S01]  /*a7f0*/  FFMA.FTZ R26, R37, R26, R3 ;  /* 0x0000001a251a7223 */ /* 0x000fe20000010003 */
[----:B------:R-:W-:Y:S01]  /*a800*/  FFMA.FTZ R7, R167, R7, R166 ;  /* 0x00000007a7077223 */ /* 0x000fe200000100a6 */
[----:B------:R-:W-:Y:S01]  /*a810*/  FADD.FTZ R22, -R22, R27 ;  /* 0x0000001b16167221 */ /* 0x000fe20000010100 */
[----:B------:R-:W-:Y:S01]  /*a820*/  FADD.FTZ R4, -R0, R11 ;  /* 0x0000000b00047221 */ /* 0x000fe20000010100 */
[----:B------:R-:W-:Y:S01]  /*a830*/  FFMA.FTZ R13, R37, R10, R2 ;  /* 0x0000000a250d7223 */ /* 0x000fe20000010002 */
[----:B------:R-:W-:Y:S01]  /*a840*/  PRMT R3, R50, 0x7632, R3 ;  /* 0x0000763232037816 */ /* 0x000fe20000000003 */
[----:B------:R-:W-:Y:S01]  /*a850*/  FFMA.FTZ R24, R167, R24, R166 ;  /* 0x00000018a7187223 */ /* 0x000fe200000100a6 */
[----:B------:R-:W-:Y:S01]  /*a860*/  PRMT R2, R49, 0x7632, R2 ;  /* 0x0000763231027816 */ /* 0x000fe20000000002 */
[----:B------:R-:W-:Y:S01]  /*a870*/  FFMA.FTZ R23, R167, R23, R166 ;  /* 0x00000017a7177223 */ /* 0x000fe200000100a6 */
[----:B------:R-:W-:Y:S01]  /*a880*/  PRMT R0, R48, 0x7632, R0 ;  /* 0x0000763230007816 */ /* 0x000fe20000000000 */
[----:B------:R-:W-:Y:S01]  /*a890*/  FADD.FTZ R12, -R7, R12 ;  /* 0x0000000c070c7221 */ /* 0x000fe20000010100 */
[----:B------:R-:W-:Y:S01]  /*a8a0*/  FFMA.FTZ R6, R37, R22, R5 ;  /* 0x0000001625067223 */ /* 0x000fe20000010005 */
        /* <DEDUP_REMOVED lines=17> */
.L_x_1535:
[----:B------:R-:W-:Y:S05]  /*a9c0*/  @!P0 BRA `(.L_x_1540) ;  /* 0x00000004001c8947 */ /* 0x000fea0003800000 */
[----:B------:R-:W-:Y:S05]  /*a9d0*/  @!P1 BRA `(.L_x_1541) ;  /* 0x0000000000949947 */ /* 0x000fea0003800000 */
[C-C-:B------:R-:W-:Y:S01]  /*a9e0*/  FFMA.FTZ R7, R167.reuse, R7, R166.reuse ;  /* 0x00000007a7077223 */ /* 0x140fe200000100a6 */
[C-C-:B-1----:R-:W-:Y:S01]  /*a9f0*/  FFMA.FTZ R2, R167.reuse, R5, R166.reuse ;  /* 0x00000005a7027223 */ /* 0x142fe200000100a6 */
        /* <DEDUP_REMOVED lines=35> */
.L_x_1541:
        /* <DEDUP_REMOVED lines=21> */
[C---:B-1----:R-:W-:Y:S01]  /*ad80*/  FMUL.FTZ R3, R37.reuse, R0 ;  /* 0x0000000025037220 */ /* 0x042fe20000410000 */
        /* <DEDUP_REMOVED lines=11> */
.L_x_1540:
        /* <DEDUP_REMOVED lines=34> */
.L_x_1542:
        /* <DEDUP_REMOVED lines=27> */
[----:B------:R-:W-:-:S07]  /*b210*/  F2FP.BF16.F32.PACK_AB R4, R37, R4 ;  /* 0x000000042504723e */ /* 0x000fce00000010ff */
.L_x_1538:
[----:B------:R-:W1:Y:S01]  /*b220*/  @P0 LDC.64 R8, c[0x0][0x478] ;  /* 0x00011e00ff080b82 */ /* 0x000e620000000a00 */
[----:B------:R-:W-:-:S07]  /*b230*/  IMAD.WIDE.U32 R168, R36, 0x10, R168 ;  /* 0x0000001024a87825 */ /* 0x000fce00078e00a8 */
[----:B------:R-:W2:Y:S08]  /*b240*/  @P1 LDC.64 R10, c[0x0][0x470] ;  /* 0x00011c00ff0a1b82 */ /* 0x000eb00000000a00 */
[----:B------:R-:W3:Y:S01]  /*b250*/  LDC.64 R2, c[0x0][0x380] ;  /* 0x0000e000ff027b82 */ /* 0x000ee20000000a00 */
[----:B-1----:R-:W-:-:S05]  /*b260*/  @P0 IMAD.WIDE.U32 R8, R36, 0x10, R8 ;  /* 0x0000001024080825 */ /* 0x002fca00078e0008 */
[----:B------:R1:W-:Y:S01]  /*b270*/  @P0 STG.E.128 desc[UR10][R8.64], R112 ;  /* 0x0000007008000986 */ /* 0x0003e2000c101d0a */
[----:B--2---:R-:W-:-:S03]  /*b280*/  @P1 IMAD.WIDE.U32 R36, R36, 0x10, R10 ;  /* 0x0000001024241825 */ /* 0x004fc600078e000a */
[----:B------:R1:W-:Y:S04]  /*b290*/  STG.E.128 desc[UR10][R168.64], R4 ;  /* 0x00000004a8007986 */ /* 0x0003e8000c101d0a */
[----:B------:R1:W-:Y:S01]  /*b2a0*/  @P1 STG.E.128 desc[UR10][R36.64], R108 ;  /* 0x0000006c24001986 */ /* 0x0003e2000c101d0a */
[----:B---3--:R-:W-:-:S04]  /*b2b0*/  LEA R123, R2, R123, 0x2 ;  /* 0x0000007b027b7211 */ /* 0x008fc800078e10ff */
[----:B------:R-:W-:-:S13]  /*b2c0*/  ISETP.GE.AND P0, PT, R123, R3, PT ;  /* 0x000000037b00720c */ /* 0x000fda0003f06270 */
[----:B-1----:R-:W-:Y:S05]  /*b2d0*/  @!P0 BRA `(.L_x_1543) ;  /* 0xffffff5400908947 */ /* 0x002fea000383ffff */
[----:B------:R-:W-:Y:S05]  /*b2e0*/  BSYNC B1 ;  /* 0x0000000000017941 */ /* 0x000fea0003800000 */
.L_x_1499:
        /* <DEDUP_REMOVED lines=68> */
[----:B------:R-:W-:-:S03]  /*b730*/  MOV R43, R40 ;  /* 0x00000028002b7202 */ /* 0x000fc60000000f00 */
        /* <DEDUP_REMOVED lines=9> */
[----:B-1----:R-:W-:-:S07]  /*b7d0*/  MOV R41, R38 ;  /* 0x0000002600297202 */ /* 0x002fce0000000f00 */
.L_x_1498:
[----:B------:R-:W-:Y:S05]  /*b7e0*/  BSYNC B0 ;  /* 0x0000000000007941 */ /* 0x000fea0003800000 */
.L_x_1497:
[----:B------:R-:W1:Y:S01]  /*b7f0*/  S2R R84, SR_TID.X ;  /* 0x0000000000547919 */ /* 0x000e620000002100 */
[----:B------:R-:W-:Y:S01]  /*b800*/  MOV R2, 0x400 ;  /* 0x0000040000027802 */ /* 0x000fe20000000f00 */
[----:B------:R-:W-:Y:S05]  /*b810*/  WARPSYNC.ALL ;  /* 0x0000000000007948 */ /* 0x000fea0003800000 */
[----:B------:R-:W2:Y:S01]  /*b820*/  S2R R3, SR_CgaCtaId ;  /* 0x0000000000037919 */ /* 0x000ea20000008800 */
[----:B------:R-:W3:Y:S01]  /*b830*/  S2UR UR4, SR_CTAID.X ;  /* 0x00000000000479c3 */ /* 0x000ee20000002500 */
[----:B------:R-:W4:Y:S01]  /*b840*/  LDCU.128 UR16, c[0x0][0x440] ;  /* 0x00008800ff1077ac */ /* 0x000f220008000c00 */
[----:B-1----:R-:W-:-:S02]  /*b850*/  SHF.R.U32.HI R0, RZ, 0x5, R84 ;  /* 0x00000005ff007819 */ /* 0x002fc40000011654 */
[----:B------:R-:W-:-:S05]  /*b860*/  LOP3.LUT R37, R84, 0x1f, RZ, 0xc0, !PT ;  /* 0x0000001f54257812 */ /* 0x000fca00078ec0ff */
[----:B------:R-:W-:Y:S01]  /*b870*/  IMAD R0, R0, 0xa0, R37 ;  /* 0x000000a000007824 */ /* 0x000fe200078e0225 */
[----:B--2---:R-:W-:-:S04]  /*b880*/  LEA R3, R3, R2, 0x18 ;  /* 0x0000000203037211 */ /* 0x004fc800078ec0ff */
        /* <DEDUP_REMOVED lines=15> */
[----:B------:R-:W0:Y:S04]  /*b980*/  LDS R4, [R36+0x400] ;  /* 0x0004000024047984 */ /* 0x000e280000000800 */
        /* <DEDUP_REMOVED lines=8> */
[----:B-1----:R-:W-:-:S03]  /*ba10*/  FADD.FTZ R2, RZ, R2 ;  /* 0x00000002ff027221 */ /* 0x002fc60000010000 */
[----:B------:R-:W1:Y:S01]  /*ba20*/  LDS R12, [R36+0x1e00] ;  /* 0x001e0000240c7984 */ /* 0x000e620000000800 */
[----:B--2---:R-:W-:Y:S01]  /*ba30*/  FADD.FTZ R3, RZ, R3 ;  /* 0x00000003ff037221 */ /* 0x004fe20000010000 */
[----:B0-----:R-:W-:Y:S02]  /*ba40*/  FADD.FTZ R4, RZ, R4 ;  /* 0x00000004ff047221 */ /* 0x001fe40000010000 */
[----:B------:R-:W-:Y:S01]  /*ba50*/  LDS R15, [R36+0x2400] ;  /* 0x00240000240f7984 */ /* 0x000fe20000000800 */
[----:B----4-:R-:W-:-:S03]  /*ba60*/  FADD.FTZ R5, RZ, R5 ;  /* 0x00000005ff057221 */ /* 0x010fc60000010000 */
[----:B------:R-:W-:Y:S01]  /*ba70*/  LDS R14, [R36+0x2600] ;  /* 0x00260000240e7984 */ /* 0x000fe20000000800 */
[----:B---3--:R-:W-:-:S03]  /*ba80*/  FADD.FTZ R6, RZ, R6 ;  /* 0x00000006ff067221 */ /* 0x008fc60000010000 */
[----:B------:R-:W0:Y:S01]  /*ba90*/  LDS R16, [R36+0x2800] ;  /* 0x0028000024107984 */ /* 0x000e220000000800 */
        /* <DEDUP_REMOVED lines=12> */
[----:B-1----:R-:W-:-:S03]  /*bb60*/  FADD.FTZ R7, R7, R12 ;  /* 0x0000000c07077221 */ /* 0x002fc60000010000 */
[----:B------:R-:W1:Y:S04]  /*bb70*/  LDS R13, [R36+0x2000] ;  /* 0x00200000240d7984 */ /* 0x000e680000000800 */
[----:B------:R-:W1:Y:S04]  /*bb80*/  LDS R12, [R36+0x2200] ;  /* 0x00220000240c7984 */ /* 0x000e680000000800 */
[----:B------:R-:W1:Y:S04]  /*bb90*/  LDS R19, [R36+0x2e00] ;  /* 0x002e000024137984 */ /* 0x000e680000000800 */
[----:B------:R-:W1:Y:S01]  /*bba0*/  LDS R21, [R36+0x3000] ;  /* 0x0030000024157984 */ /* 0x000e620000000800 */
[----:B0-----:R-:W-:-:S03]  /*bbb0*/  FADD.FTZ R9, R9, R16 ;  /* 0x0000001009097221 */ /* 0x001fc60000010000 */
[----:B------:R-:W0:Y:S01]  /*bbc0*/  LDS R20, [R36+0x3200] ;  /* 0x0032000024147984 */ /* 0x000e220000000800 */
        /* <DEDUP_REMOVED lines=14> */
[----:B-1----:R-:W-:Y:S02]  /*bcb0*/  FADD.FTZ R2, R2, R13 ;  /* 0x0000000d02027221 */ /* 0x002fe40000010000 */
[----:B------:R-:W1:Y:S01]  /*bcc0*/  LDS R28, [R36+0x4000] ;  /* 0x00400000241c7984 */ /* 0x000e620000000800 */
[----:B------:R-:W-:-:S03]  /*bcd0*/  FADD.FTZ R3, R3, R12 ;  /* 0x0000000c03037221 */ /* 0x000fc60000010000 */
[----:B------:R-:W1:Y:S01]  /*bce0*/  LDS R29, [R36+0x4200] ;  /* 0x00420000241d7984 */ /* 0x000e620000000800 */
[----:B------:R-:W-:-:S03]  /*bcf0*/  FADD.FTZ R10, R10, R19 ;  /* 0x000000130a0a7221 */ /* 0x000fc60000010000 */
[----:B------:R-:W1:Y:S01]  /*bd00*/  LDS R31, [R36+0x4400] ;  /* 0x00440000241f7984 */ /* 0x000e620000000800 */
[----:B------:R-:W-:-:S03]  /*bd10*/  FADD.FTZ R6, R6, R21 ;  /* 0x0000001506067221 */ /* 0x000fc60000010000 */
[----:B------:R-:W1:Y:S01]  /*bd20*/  LDS R30, [R36+0x4600] ;  /* 0x00460000241e7984 */ /* 0x000e620000000800 */
[----:B0-----:R-:W-:-:S03]  /*bd30*/  FADD.FTZ R7, R7, R20 ;  /* 0x0000001407077221 */ /* 0x001fc60000010000 */
[----:B------:R-:W0:Y:S01]  /*bd40*/  LDS R33, [R36+0x4800] ;  /* 0x0048000024217984 */ /* 0x000e220000000800 */
        /* <DEDUP_REMOVED lines=10> */
[----:B-1----:R-:W-:Y:S01]  /*bdf0*/  FADD.FTZ R11, R11, R28 ;  /* 0x0000001c0b0b7221 */ /* 0x002fe20000010000 */
[----:B------:R-:W-:Y:S01]  /*be00*/  FADD.FTZ R29, R10, R29 ;  /* 0x0000001d0a1d7221 */ /* 0x000fe20000010000 */
[----:B------:R-:W-:Y:S01]  /*be10*/  FADD.FTZ R31, R6, R31 ;  /* 0x0000001f061f7221 */ /* 0x000fe20000010000 */
[----:B------:R-:W-:Y:S01]  /*be20*/  FADD.FTZ R7, R7, R30 ;  /* 0x0000001e07077221 */ /* 0x000fe20000010000 */
[----:B------:R-:W-:Y:S01]  /*be30*/  STS.128 [R0], R40 ;  /* 0x0000002800007388 */ /* 0x000fe20000000c00 */
[----:B0-----:R-:W-:-:S03]  /*be40*/  FADD.FTZ R33, R2, R33 ;  /* 0x0000002102217221 */ /* 0x001fc60000010000 */
        /* <DEDUP_REMOVED lines=24> */
[C---:B------:R-:W-:Y:S02]  /*bfd0*/  SHF.L.U32 R4, R5.reuse, 0x2, RZ ;  /* 0x0000000205047819 */ /* 0x040fe400000006ff */
[----:B------:R-:W-:Y:S01]  /*bfe0*/  SHF.L.U64.HI R5, R5, 0x2, R2 ;  /* 0x0000000205057819 */ /* 0x000fe20000010202 */
[----:B------:R-:W0:Y:S01]  /*bff0*/  LDS R46, [R36+0x2c00] ;  /* 0x002c0000242e7984 */ /* 0x000e220000000800 */
[----:B------:R-:W-:-:S02]  /*c000*/  IADD3 R2, P0, PT, R4, UR18, RZ ;  /* 0x0000001204027c10 */ /* 0x000fc4000ff1e0ff */
[----:B------:R-:W-:Y:S01]  /*c010*/  IADD3 R4, P1, PT, R4, UR16, RZ ;  /* 0x0000001004047c10 */ /* 0x000fe2000ff3e0ff */
[----:B------:R-:W0:Y:S01]  /*c020*/  LDS R43, [R36+0x2a00] ;  /* 0x002a0000242b7984 */ /* 0x000e220000000800 */
[C---:B------:R-:W-:Y:S02]  /*c030*/  IADD3.X R3, PT, PT, R5.reuse, UR19, RZ, P0, !PT ;  /* 0x0000001305037c10 */ /* 0x040fe400087fe4ff */
[----:B------:R-:W-:Y:S01]  /*c040*/  IADD3.X R5, PT, PT, R5, UR17, RZ, P1, !PT ;  /* 0x0000001105057c10 */ /* 0x000fe20008ffe4ff */
[----:B------:R-:W0:Y:S04]  /*c050*/  LDS R12, [R36+0x3c00] ;  /* 0x003c0000240c7984 */ /* 0x000e280000000800 */
[----:B------:R-:W0:Y:S01]  /*c060*/  LDS R14, [R36+0x4000] ;  /* 0x00400000240e7984 */ /* 0x000e220000000800 */
        /* <DEDUP_REMOVED lines=22> */
[----:B------:R-:W1:Y:S01]  /*c1d0*/  LDS R43, [R36+0x3000] ;  /* 0x00300000242b7984 */ /* 0x000e620000000800 */
[----:B--2---:R-:W-:-:S03]  /*c1e0*/  FADD.FTZ R0, RZ, R0 ;  /* 0x00000000ff007221 */ /* 0x004fc60000010000 */
[----:B------:R-:W2:Y:S01]  /*c1f0*/  LDS R23, [R36+0x2000] ;  /* 0x0020000024177984 */ /* 0x000ea20000000800 */
[----:B---3--:R-:W-:-:S03]  /*c200*/  FADD.FTZ R0, R0, R17 ;  /* 0x0000001100007221 */ /* 0x008fc60000010000 */
[----:B------:R-:W3:Y:S04]  /*c210*/  LDS R14, [R36+0x1000] ;  /* 0x00100000240e7984 */ /* 0x000ee80000000800 */
[----:B------:R-:W3:Y:S01]  /*c220*/  LDS R61, [R36+0x4200] ;  /* 0x00420000243d7984 */ /* 0x000ee20000000800 */
[----:B0-----:R-:W-:-:S03]  /*c230*/  FADD.FTZ R6, RZ, R6 ;  /* 0x00000006ff067221 */ /* 0x001fc60000010000 */
[----:B------:R-:W0:Y:S01]  /*c240*/  LDS R45, [R36+0x3200] ;  /* 0x00320000242d7984 */ /* 0x000e220000000800 */
        /* <DEDUP_REMOVED lines=10> */
[----:B------:R-:W-:-:S03]  /*c2f0*/  FADD.FTZ R12, RZ, R12 ;  /* 0x0000000cff0c7221 */ /* 0x000fc60000010000 */
[----:B------:R-:W4:Y:S01]  /*c300*/  LDS R65, [R36+0x4600] ;  /* 0x0046000024417984 */ /* 0x000f220000000800 */
[----:B-1----:R-:W-:-:S03]  /*c310*/  FADD.FTZ R6, R6, R43 ;  /* 0x0000002b06067221 */ /* 0x002fc60000010000 */
[----:B------:R-:W1:Y:S01]  /*c320*/  LDS R49, [R36+0x3600] ;  /* 0x0036000024317984 */ /* 0x000e620000000800 */
[----:B--2---:R-:W-:-:S03]  /*c330*/  FADD.FTZ R10, R10, R23 ;  /* 0x000000170a0a7221 */ /* 0x004fc60000010000 */
[----:B------:R-:W2:Y:S01]  /*c340*/  LDS R39, [R36+0x2600] ;  /* 0x0026000024277984 */ /* 0x000ea20000000800 */
[----:B---3--:R-:W-:-:S03]  /*c350*/  FADD.FTZ R14, RZ, R14 ;  /* 0x0000000eff0e7221 */ /* 0x008fc60000010000 */
[----:B------:R-:W3:Y:S01]  /*c360*/  LDS R67, [R36+0x4800] ;  /* 0x0048000024437984 */ /* 0x000ee20000000800 */
[----:B------:R-:W-:-:S03]  /*c370*/  FADD.FTZ R61, R0, R61 ;  /* 0x0000003d003d7221 */ /* 0x000fc60000010000 */
[----:B------:R-:W3:Y:S01]  /*c380*/  LDS R51, [R36+0x3800] ;  /* 0x0038000024337984 */ /* 0x000ee20000000800 */
[----:B0-----:R-:W-:-:S03]  /*c390*/  FADD.FTZ R8, R8, R45 ;  /* 0x0000002d08087221 */ /* 0x001fc60000010000 */
[----:B------:R-:W0:Y:S01]  /*c3a0*/  LDS R69, [R36+0x4a00] ;  /* 0x004a000024457984 */ /* 0x000e220000000800 */
[----:B----4-:R-:W-:-:S03]  /*c3b0*/  FADD.FTZ R12, R12, R25 ;  /* 0x000000190c0c7221 */ /* 0x010fc60000010000 */
[----:B------:R-:W4:Y:S01]  /*c3c0*/  LDS R53, [R36+0x3a00] ;  /* 0x003a000024357984 */ /* 0x000f220000000800 */
[----:B------:R-:W-:-:S03]  /*c3d0*/  FADD.FTZ R16, RZ, R16 ;  /* 0x00000010ff107221 */ /* 0x000fc60000010000 */
[----:B------:R-:W4:Y:S01]  /*c3e0*/  LDS R71, [R36+0x4c00] ;  /* 0x004c000024477984 */ /* 0x000f220000000800 */
[----:B------:R-:W-:-:S03]  /*c3f0*/  FADD.FTZ R63, R6, R63 ;  /* 0x0000003f063f7221 */ /* 0x000fc60000010000 */
[----:B------:R-:W4:Y:S01]  /*c400*/  LDS R17, [R36+0x4e00] ;  /* 0x004e000024117984 */ /* 0x000f220000000800 */
[----:B------:R-:W-:-:S03]  /*c410*/  FADD.FTZ R10, R10, R47 ;  /* 0x0000002f0a0a7221 */ /* 0x000fc60000010000 */
[----:B------:R-:W-:Y:S01]  /*c420*/  STG.E desc[UR10][R2.64], R55 ;  /* 0x0000003702007986 */ /* 0x000fe2000c10190a */
[----:B------:R-:W-:-:S03]  /*c430*/  FADD.FTZ R14, R14, R37 ;  /* 0x000000250e0e7221 */ /* 0x000fc60000010000 */
        /* <DEDUP_REMOVED lines=13> */
[----:B----4-:R-:W-:-:S03]  /*c510*/  FADD.FTZ R16, R16, R53 ;  /* 0x0000003510107221 */ /* 0x010fc60000010000 */
[----:B------:R-:W-:Y:S01]  /*c520*/  STG.E desc[UR10][R2.64+0x800], R63 ;  /* 0x0008003f02007986 */ /* 0x000fe2000c10190a */
[----:B------:R-:W-:-:S03]  /*c530*/  FADD.FTZ R71, R14, R71 ;  /* 0x000000470e477221 */ /* 0x000fc60000010000 */
        /* <DEDUP_REMOVED lines=13> */
.L_x_1502:
        /* <DEDUP_REMOVED lines=8> */
.L_x_1545:
[----:B------:R-:W-:Y:S05]  /*c690*/  BSYNC B2 ;  /* 0x0000000000027941 */ /* 0x000fea0003800000 */
.L_x_1544:
        /* <DEDUP_REMOVED lines=10> */
.L_x_1546:
        /* <DEDUP_REMOVED lines=15> */
.L_x_1547:
        /* <DEDUP_REMOVED lines=15> */
.L_x_1548:
        /* <DEDUP_REMOVED lines=15> */
.L_x_1549:
        /* <DEDUP_REMOVED lines=15> */
.L_x_1550:
[----:B------:R0:W-:Y:S04]  /*cb00*/  STL [R1+0xb0], R175 ;  /* 0x0000b0af01007387 */ /* 0x0001e80000100800 */
[----:B------:R0:W-:Y:S04]  /*cb10*/  STL [R1+0xb4], R198 ;  /* 0x0000b4c601007387 */ /* 0x0001e80000100800 */
[----:B------:R0:W-:Y:S01]  /*cb20*/  STL [R1+0xb8], R174 ;  /* 0x0000b8ae01007387 */ /* 0x0001e20000100800 */
        /* <DEDUP_REMOVED lines=12> */
.L_x_1551:
        /* <DEDUP_REMOVED lines=15> */
.L_x_1552:
[----:B------:R0:W-:Y:S04]  /*cce0*/  STL [R1+0xf4], R167 ;  /* 0x0000f4a701007387 */ /* 0x0001e80000100800 */
[----:B------:R0:W-:Y:S04]  /*ccf0*/  STL [R1+0xf8], R190 ;  /* 0x0000f8be01007387 */ /* 0x0001e80000100800 */
[----:B------:R0:W-:Y:S01]  /*cd00*/  STL [R1+0xfc], R166 ;  /* 0x0000fca601007387 */ /* 0x0001e20000100800 */
[----:B------:R-:W-:-:S03]  /*cd10*/  MOV R187, R161 ;  /* 0x000000a100bb7202 */ /* 0x000fc60000000f00 */
[----:B------:R0:W-:Y:S04]  /*cd20*/  STL [R1+0xe4], R189 ;  /* 0x0000e4bd01007387 */ /* 0x0001e80000100800 */
[----:B------:R0:W-:Y:S01]  /*cd30*/  STL [R1+0xe8], R165 ;  /* 0x0000e8a501007387 */ /* 0x0001e20000100800 */
[----:B------:R-:W-:Y:S01]  /*cd40*/  MOV R233, R163 ;  /* 0x000000a300e97202 */ /* 0x000fe20000000f00 */
[----:B------:R-:W-:Y:S02]  /*cd50*/  HFMA2 R163, -RZ, RZ, 0, 9.5367431640625e-07 ;  /* 0x00000010ffa37431 */ /* 0x000fe400000001ff */
[----:B------:R0:W-:Y:S02]  /*cd60*/  STL [R1+0xec], R188 ;  /* 0x0000ecbc01007387 */ /* 0x0001e40000100800 */
[----:B------:R-:W-:-:S02]  /*cd70*/  FADD.FTZ R162, R232, R233 ;  /* 0x000000e9e8a27221 */ /* 0x000fc40000010000 */
[----:B------:R0:W-:Y:S04]  /*cd80*/  STL [R1+0xf0], R164 ;  /* 0x0000f0a401007387 */ /* 0x0001e80000100800 */
[----:B------:R0:W-:Y:S02]  /*cd90*/  STL [R1], R184 ;  /* 0x000000b801007387 */ /* 0x0001e40000100800 */
[----:B0-----:R-:W-:Y:S05]  /*cda0*/  WARPSYNC.COLLECTIVE R186, `(.L_x_1553) ;  /* 0x00000000ba087348 */ /* 0x001fea0003c00000 */
[----:B------:R1:W2:Y:S02]  /*cdb0*/  SHFL.BFLY P2, R163, R187, R163, R185 ;  /* 0x0c0000a3bba37389 */ /* 0x0002a400000400b9 */
[----:B012---:R-:W-:Y:S05]  /*cdc0*/  ENDCOLLECTIVE ;  /* 0x000000000000791b */ /* 0x007fea0003800000 */
.L_x_1553:
        /* <DEDUP_REMOVED lines=8> */
[----:B------:R0:W-:Y:S04]  /*ce50*/  STL [R1+0x1c], R177 ;  /* 0x00001cb101007387 */ /* 0x0001e80000100800 */
[----:B------:R0:W-:Y:S04]  /*ce60*/  STL [R1+0x20], R117 ;  /* 0x0000207501007387 */ /* 0x0001e80000100800 */
[----:B------:R0:W-:Y:S02]  /*ce70*/  STL [R1+0x24], R176 ;  /* 0x000024b001007387 */ /* 0x0001e40000100800 */
[----:B0-----:R-:W-:Y:S05]  /*ce80*/  WARPSYNC.COLLECTIVE R186, `(.L_x_1554) ;  /* 0x00000000ba087348 */ /* 0x001fea0003c00000 */
[----:B------:R1:W2:Y:S02]  /*ce90*/  SHFL.BFLY P2, R163, R187, R163, R185 ;  /* 0x0c0000a3bba37389 */ /* 0x0002a400000400b9 */
[----:B012---:R-:W-:Y:S05]  /*cea0*/  ENDCOLLECTIVE ;  /* 0x000000000000791b */ /* 0x007fea0003800000 */
.L_x_1554:
[----:B------:R3:W-:Y:S01]  /*ceb0*/  STL [R1+0x28], R116 ;  /* 0x0000287401007387 */ /* 0x0007e20000100800 */
[----:B------:R-:W-:Y:S05]  /*cec0*/  BRA `(.L_x_1555) ;  /* 0xffffff7c000c7947 */ /* 0x000fea000383ffff */
.L_x_1556:
        /* <DEDUP_REMOVED lines=11> */
.L_x_7093:


//--------------------- .text._ZN10layer_norm31ln_parallel_residual_bwd_kernelINS_13Kernel_traitsIf13__nv_bfloat16S2_S2_fjLj1280ELj1ELj4ELj1ELj16ENS_18Kernel_traits_baseILj1280EfS2_S2_S2_fjLj128EEEEELb1ELb0ELb0EEEvNS_9BwdParamsE --------------------------
	.section	.text._ZN10layer_norm31ln_parallel_residual_bwd_kernelINS_13Kernel_traitsIf13__nv_bfloat16S2_S2_fjLj1280ELj1ELj4ELj1ELj16ENS_18Kernel_traits_baseILj1280EfS2_S2_S2_fjLj128EEEEELb1ELb0ELb0EEEvNS_9BwdParamsE,"ax",@progbits
	.align	128
        .global         _ZN10layer_norm31ln_parallel_residual_bwd_kernelINS_13Kernel_traitsIf13__nv_bfloat16S2_S2_fjLj1280ELj1ELj4ELj1ELj16ENS_18Kernel_traits_baseILj1280EfS2_S2_S2_fjLj128EEEEELb1ELb0ELb0EEEvNS_9BwdParamsE
        .type           _ZN10layer_norm31ln_parallel_residual_bwd_kernelINS_13Kernel_traitsIf13__nv_bfloat16S2_S2_fjLj1280ELj1ELj4ELj1ELj16ENS_18Kernel_traits_baseILj1280EfS2_S2_S2_fjLj128EEEEELb1ELb0ELb0EEEvNS_9BwdParamsE,@function
        .size           _ZN10layer_norm31ln_parallel_residual_bwd_kernelINS_13Kernel_traitsIf13__nv_bfloat16S2_S2_fjLj1280ELj1ELj4ELj1ELj16ENS_18Kernel_traits_baseILj1280EfS2_S2_S2_fjLj128EEEEELb1ELb0ELb0EEEvNS_9BwdParamsE,(.L_x_7094 - _ZN10layer_norm31ln_parallel_residual_bwd_kernelINS_13Kernel_traitsIf13__nv_bfloat16S2_S2_fjLj1280ELj1ELj4ELj1ELj16ENS_18Kernel_traits_baseILj1280EfS2_S2_S2_fjLj128EEEEELb1ELb0ELb0EEEvNS_9BwdParamsE)
        .other          _ZN10layer_norm31ln_parallel_residual_bwd_kernelINS_13Kernel_traitsIf13__nv_bfloat16S2_S2_fjLj1280ELj1ELj4ELj1ELj16ENS_18Kernel_traits_baseILj1280EfS2_S2_S2_fjLj128EEEEELb1ELb0ELb0EEEvNS_9BwdParamsE,@"STO_CUDA_ENTRY STV_DEFAULT"
_ZN10layer_norm31ln_parallel_residual_bwd_kernelINS_13Kernel_traitsIf13__nv_bfloat16S2_S2_fjLj1280ELj1ELj4ELj1ELj16ENS_18Kernel_traits_baseILj1280EfS2_S2_S2_fjLj128EEEEELb1ELb0ELb0EEEvNS_9BwdParamsE:
.text._ZN10layer_norm31ln_parallel_residual_bwd_kernelINS_13Kernel_traitsIf13__nv_bfloat16S2_S2_fjLj1280ELj1ELj4ELj1ELj16ENS_18Kernel_traits_baseILj1280EfS2_S2_S2_fjLj128EEEEELb1ELb0ELb0EEEvNS_9BwdParamsE:
        /* <DEDUP_REMOVED lines=9> */
[----:B------:R-:W0:Y:S01]  /*0090*/  LDCU UR15, c[0x0][0x388] ;  /* 0x00007100ff0f77ac */ /* 0x000e220008000800 */
[----:B-1----:R-:W-:-:S05]  /*00a0*/  MOV R8, UR4 ;  /* 0x0000000400087c02 */ /* 0x002fca0008000f00 */
[----:B------:R-:W1:Y:S01]  /*00b0*/  LDC.64 R14, c[0x0][0x3d0] ;  /* 0x0000f400ff0e7b82 */ /* 0x000e620000000a00 */
[----:B------:R-:W1:Y:S01]  /*00c0*/  LDCU.U8 UR14, c[0x0][0x410] ;  /* 0x00008200ff0e77ac */ /* 0x000e620008000000 */
[----:B------:R-:W-:Y:S01]  /*00d0*/  SHF.R.S32.HI R6, RZ, 0x1f, R8 ;  /* 0x0000001fff067819 */ /* 0x000fe20000011408 */
[----:B------:R3:W-:Y:S01]  /*00e0*/  STL [R1+0x220], R8 ;  /* 0x0002200801007387 */ /* 0x0007e20000100800 */
[----:B------:R-:W1:Y:S02]  /*00f0*/  LDCU UR12, c[0x0][0x400] ;  /* 0x00008000ff0c77ac */ /* 0x000e640008000800 */
        /* <DEDUP_REMOVED lines=9> */
[----:B------:R-:W-:Y:S01]  /*0190*/  LOP3.LUT R10, R0, 0x1f, RZ, 0xc0, !PT ;  /* 0x0000001f000a7812 */ /* 0x000fe200078ec0ff */
[----:B------:R-:W0:Y:S01]  /*01a0*/  LDCU.64 UR10, c[0x0][0x470] ;  /* 0x00008e00ff0a77ac */ /* 0x000e220008000a00 */
[----:B------:R0:W4:Y:S01]  /*01b0*/  LDL.64 R102, [R1+0x208] ;  /* 0x0002080001667983 */ /* 0x0001220000100a00 */
[----:B------:R-:W-:Y:S02]  /*01c0*/  LEA.HI.SX32 R252, R6, R7, 0x1d ;  /* 0x0000000706fc7211 */ /* 0x000fe400078feaff */
[----:B------:R-:W-:Y:S01]  /*01d0*/  IMAD.MOV.U32 R27, RZ, RZ, R10 ;  /* 0x000000ffff1b7224 */ /* 0x000fe200078e000a */
        /* <DEDUP_REMOVED lines=56> */
[----:B------:R-:W-:-:S04]  /*0560*/  @P2 IMAD.WIDE.U32 R20, R27, 0x20, R20 ;  /* 0x000000201b142825 */ /* 0x000fc800078e0014 */
[----:B------:R-:W-:-:S04]  /*0570*/  @P2 VIADD R27, R27, 0x20 ;  /* 0x000000201b1b2836 */ /* 0x000fc80000000000 */
        /* <DEDUP_REMOVED lines=21> */
[----:B------:R-:W5:Y:S01]  /*06d0*/  @P4 LDG.E.128 R28, desc[UR8][R8.64+0x10] ;  /* 0x00001008081c4981 */ /* 0x000f62000c1e1d00 */
[----:B------:R-:W0:Y:S01]  /*06e0*/  S2UR UR4, SR_CTAID.X ;  /* 0x00000000000479c3 */ /* 0x000e220000002500 */
[----:B------:R-:W-:Y:S01]  /*06f0*/  SHF.R.U32.HI R0, RZ, 0x5, R0 ;  /* 0x00000005ff007819 */ /* 0x000fe20000011600 */
[----:B------:R-:W-:Y:S01]  /*0700*/  BSSY B0, `(.L_x_1557) ;  /* 0x00010d5000007945 */ /* 0x000fe20003800000 */
[----:B0-----:R-:W-:-:S06]  /*0710*/  USHF.L.U32 UR4, UR4, 0x2, URZ ;  /* 0x0000000204047899 */ /* 0x001fcc00080006ff */
[----:B------:R-:W-:Y:S02]  /*0720*/  LOP3.LUT R215, R0, UR4, RZ, 0xfc, !PT ;  /* 0x0000000400d77c12 */ /* 0x000fe4000f8efcff */
[----:B------:R-:W-:Y:S02]  /*0730*/  CS2R R248, SRZ ;  /* 0x0000000000f87805 */ /* 0x000fe4000001ff00 */
[----:B------:R-:W-:Y:S01]  /*0740*/  CS2R R250, SRZ ;  /* 0x0000000000fa7805 */ /* 0x000fe2000001ff00 */
[----:B--2---:R-:W-:Y:S04]  /*0750*/  @P3 STL.64 [R1+0x210], R104 ;  /* 0x0002106801003387 */ /* 0x004fe80000100a00 */
[----:B------:R-:W-:Y:S04]  /*0760*/  @P3 STL.64 [R1+0x218], R106 ;  /* 0x0002186a01003387 */ /* 0x000fe80000100a00 */
[----:B------:R-:W-:Y:S04]  /*0770*/  STL [R1+0xd0], RZ ;  /* 0x0000d0ff01007387 */ /* 0x000fe80000100800 */
[----:B------:R-:W-:Y:S04]  /*0780*/  STL [R1+0xd4], RZ ;  /* 0x0000d4ff01007387 */ /* 0x000fe80000100800 */
[----:B---3--:R-:W-:Y:S04]  /*0790*/  @P3 STL.64 [R1+0x200], R100 ;  /* 0x0002006401003387 */ /* 0x008fe80000100a00 */
[----:B------:R-:W-:Y:S04]  /*07a0*/  @P3 STL.64 [R1+0x208], R102 ;  /* 0x0002086601003387 */ /* 0x000fe80000100a00 */
[----:B----4-:R-:W-:Y:S04]  /*07b0*/  @P3 STL.64 [R1+0x1f0], R96 ;  /* 0x0001f06001003387 */ /* 0x010fe80000100a00 */
[----:B------:R-:W-:Y:S04]  /*07c0*/  @P3 STL.64 [R1+0x1f8], R98 ;  /* 0x0001f86201003387 */ /* 0x000fe80000100a00 */
[----:B------:R-:W-:Y:S04]  /*07d0*/  STL [R1+0xd8], RZ ;  /* 0x0000d8ff01007387 */ /* 0x000fe80000100800 */
[----:B-----5:R-:W-:Y:S04]  /*07e0*/  @P3 STL.64 [R1+0x1e0], R92 ;  /* 0x0001e05c01003387 */ /* 0x020fe80000100a00 */
        /* <DEDUP_REMOVED lines=24> */
[----:B------:R0:W-:Y:S04]  /*0970*/  @P2 STL.64 [R1+0x140], R52 ;  /* 0x0001403401002387 */ /* 0x0001e80000100a00 */
[----:B------:R1:W-:Y:S04]  /*0980*/  @P2 STL.64 [R1+0x148], R54 ;  /* 0x0001483601002387 */ /* 0x0003e80000100a00 */
[----:B------:R2:W-:Y:S04]  /*0990*/  @P2 STL.64 [R1+0x130], R48 ;  /* 0x0001303001002387 */ /* 0x0005e80000100a00 */
[----:B------:R3:W-:Y:S04]  /*09a0*/  @P2 STL.64 [R1+0x138], R50 ;  /* 0x0001383201002387 */ /* 0x0007e80000100a00 */
[----:B------:R-:W-:Y:S04]  /*09b0*/  STL [R1+0xb0], RZ ;  /* 0x0000b0ff01007387 */ /* 0x000fe80000100800 */
[----:B------:R4:W-:Y:S04]  /*09c0*/  @P2 STL.64 [R1+0x120], R44 ;  /* 0x0001202c01002387 */ /* 0x0009e80000100a00 */
[----:B------:R5:W-:Y:S04]  /*09d0*/  @P2 STL.64 [R1+0x128], R46 ;  /* 0x0001282e01002387 */ /* 0x000be80000100a00 */
        /* <DEDUP_REMOVED lines=80> */
[----:B0-----:R-:W-:Y:S02]  /*0ee0*/  CS2R R52, SRZ ;  /* 0x0000000000347805 */ /* 0x001fe4000001ff00 */
[----:B-1----:R-:W-:Y:S02]  /*0ef0*/  CS2R R54, SRZ ;  /* 0x0000000000367805 */ /* 0x002fe4000001ff00 */
        /* <DEDUP_REMOVED lines=8> */
[----:B--2---:R-:W-:Y:S02]  /*0f80*/  CS2R R48, SRZ ;  /* 0x0000000000307805 */ /* 0x004fe4000001ff00 */
[----:B---3--:R-:W-:-:S02]  /*0f90*/  CS2R R50, SRZ ;  /* 0x0000000000327805 */ /* 0x008fc4000001ff00 */
[----:B----4-:R-:W-:Y:S02]  /*0fa0*/  CS2R R44, SRZ ;  /* 0x00000000002c7805 */ /* 0x010fe4000001ff00 */
[----:B-----5:R-:W-:Y:S02]  /*0fb0*/  CS2R R46, SRZ ;  /* 0x00000000002e7805 */ /* 0x020fe4000001ff00 */
        /* <DEDUP_REMOVED lines=12> */
[----:B------:R-:W-:Y:S06]  /*1080*/  @P0 BRA `(.L_x_1558) ;  /* 0x0000010000f00947 */ /* 0x000fec0003800000 */
        /* <DEDUP_REMOVED lines=111> */
.L_x_1620:
        /* <DEDUP_REMOVED lines=27> */
[----:B------:R-:W3:Y:S04]  /*1930*/  LDL.LU R214, [R1+0xd0] ;  /* 0x0000d00001d67983 */ /* 0x000ee80000300800 */
[----:B------:R-:W3:Y:S03]  /*1940*/  LDL R8, [R1+0x210] ;  /* 0x0002100001087983 */ /* 0x000ee60000100800 */
[----:B------:R-:W0:Y:S01]  /*1950*/  LDC.64 R6, c[0x0][0x428] ;  /* 0x00010a00ff067b82 */ /* 0x000e220000000a00 */
[----:B------:R-:W3:Y:S04]  /*1960*/  LDL R34, [R1+0x1f8] ;  /* 0x0001f80001227983 */ /* 0x000ee80000100800 */
[----:B------:R-:W3:Y:S01]  /*1970*/  LDL.LU R167, [R1+0x38] ;  /* 0x0000380001a77983 */ /* 0x000ee20000300800 */
[----:B-1----:R-:W-:-:S03]  /*1980*/  IMAD.WIDE.U32 R2, R9, 0x10, R2 ;  /* 0x0000001009027825 */ /* 0x002fc600078e0002 */
[----:B------:R-:W3:Y:S04]  /*1990*/  LDL.LU R33, [R1+0xd8] ;  /* 0x0000d80001217983 */ /* 0x000ee80000300800 */
[----:B------:R-:W2:Y:S01]  /*19a0*/  LDG.E.128 R124, desc[UR8][R2.64] ;  /* 0x00000008027c7981 */ /* 0x000ea2000c1e1d00 */
[----:B----4-:R-:W-:-:S03]  /*19b0*/  IMAD.WIDE.U32 R4, R9, 0x10, R4 ;  /* 0x0000001009047825 */ /* 0x010fc600078e0004 */
[----:B------:R-:W4:Y:S04]  /*19c0*/  LDL R168, [R1+0x218] ;  /* 0x0002180001a87983 */ /* 0x000f280000100800 */
[----:B------:R-:W3:Y:S01]  /*19d0*/  LDG.E.128 R128, desc[UR8][R4.64] ;  /* 0x0000000804807981 */ /* 0x000ee2000c1e1d00 */
[----:B0-----:R-:W-:-:S03]  /*19e0*/  IMAD.WIDE.U32 R6, R9, 0x10, R6 ;  /* 0x0000001009067825 */ /* 0x001fc600078e0006 */
[----:B------:R-:W4:Y:S04]  /*19f0*/  LDL R182, [R1+0x1e0] ;  /* 0x0001e00001b67983 */ /* 0x000f280000100800 */
[----:B------:R0:W4:Y:S04]  /*1a00*/  LDG.E.128 R132, desc[UR8][R6.64] ;  /* 0x0000000806847981 */ /* 0x000128000c1e1d00 */
[----:B------:R-:W4:Y:S04]  /*1a10*/  LDL.LU R181, [R1+0x20] ;  /* 0x0000200001b57983 */ /* 0x000f280000300800 */
[----:B------:R-:W4:Y:S01]  /*1a20*/  LDL.LU R185, [R1+0xc0] ;  /* 0x0000c00001b97983 */ /* 0x000f220000300800 */
[----:B------:R-:W-:Y:S01]  /*1a30*/  ISETP.NE.U32.AND P3, PT, RZ, UR10, PT ;  /* 0x0000000aff007c0c */ /* 0x000fe2000bf65070 */
[----:B0-----:R-:W0:Y:S01]  /*1a40*/  LDC.64 R6, c[0x0][0x3b0] ;  /* 0x0000ec00ff067b82 */ /* 0x001e220000000a00 */
[----:B------:R-:W-:Y:S01]  /*1a50*/  ISETP.NE.U32.AND P0, PT, RZ, UR24, PT ;  /* 0x00000018ff007c0c */ /* 0x000fe2000bf05070 */
[----:B------:R-:W4:Y:S01]  /*1a60*/  LDL R186, [R1+0x200] ;  /* 0x0002000001ba7983 */ /* 0x000f220000100800 */
[----:B------:R-:W-:-:S02]  /*1a70*/  ISETP.NE.AND.EX P3, PT, RZ, UR11, PT, P3 ;  /* 0x0000000bff007c0c */ /* 0x000fc4000bf65330 */
[----:B------:R-:W-:-:S11]  /*1a80*/  ISETP.NE.AND.EX P0, PT, RZ, UR25, PT, P0 ;  /* 0x00000019ff007c0c */ /* 0x000fd6000bf05300 */
        /* <DEDUP_REMOVED lines=8> */
[----:B--2---:R-:W-:-:S04]  /*1b10*/  IMAD.U32 R0, R124, 0x10000, RZ ;  /* 0x000100007c007824 */ /* 0x004fc800078e00ff */
[----:B------:R-:W-:Y:S01]  /*1b20*/  FADD.FTZ R0, -R195, R0 ;  /* 0x00000000c3007221 */ /* 0x000fe20000010100 */
[----:B---3--:R-:W-:-:S03]  /*1b30*/  SHF.L.U32 R2, R128, 0x10, RZ ;  /* 0x0000001080027819 */ /* 0x008fc600000006ff */
[----:B-----5:R-:W-:Y:S02]  /*1b40*/  FMUL.FTZ R0, R28, R0 ;  /* 0x000000001c007220 */ /* 0x020fe40000410000 */
[-C--:B------:R-:W-:Y:S01]  /*1b50*/  FMUL.FTZ R4, R212, R2.reuse ;  /* 0x00000002d4047220 */ /* 0x080fe20000410000 */
[----:B----4-:R-:W-:Y:S01]  /*1b60*/  SHF.L.U32 R3, R132, 0x10, RZ ;  /* 0x0000001084037819 */ /* 0x010fe200000006ff */
[----:B------:R-:W-:Y:S01]  /*1b70*/  FADD.FTZ R64, R64, R2 ;  /* 0x0000000240407221 */ /* 0x000fe20000010000 */
[C---:B------:R-:W-:Y:S01]  /*1b80*/  FFMA.FTZ R224, R0.reuse, R2, R224 ;  /* 0x0000000200e07223 */ /* 0x040fe200000100e0 */
[----:B------:R-:W-:Y:S02]  /*1b90*/  IMAD.U32 R2, R125, 0x10000, RZ ;  /* 0x000100007d027824 */ /* 0x000fe400078e00ff */
[----:B------:R-:W-:Y:S01]  /*1ba0*/  FADD.FTZ R213, R213, R3 ;  /* 0x00000003d5d57221 */ /* 0x000fe20000010000 */
[-C--:B------:R-:W-:Y:S01]  /*1bb0*/  FFMA.FTZ R214, R0, R3.reuse, R214 ;  /* 0x0000000300d67223 */ /* 0x080fe200000100d6 */
[----:B------:R-:W-:Y:S01]  /*1bc0*/  FFMA.FTZ R8, R8, R3, R4 ;  /* 0x0000000308087223 */ /* 0x000fe20000010004 */
[----:B------:R-:W-:Y:S01]  /*1bd0*/  SHF.L.U32 R3, R133, 0x10, RZ ;  /* 0x0000001085037819 */ /* 0x000fe200000006ff */
[----:B------:R-:W-:Y:S01]  /*1be0*/  FADD.FTZ R7, -R195, R2 ;  /* 0x00000002c3077221 */ /* 0x000fe20000010100 */
[----:B------:R-:W-:Y:S01]  /*1bf0*/  SHF.L.U32 R2, R129, 0x10, RZ ;  /* 0x0000001081027819 */ /* 0x000fe200000006ff */
[----:B------:R-:W-:Y:S02]  /*1c00*/  STL [R1+0x30], R213 ;  /* 0x000030d501007387 */ /* 0x000fe40000100800 */
[----:B------:R-:W-:Y:S01]  /*1c10*/  FADD.FTZ R167, R167, R3 ;  /* 0x00000003a7a77221 */ /* 0x000fe20000010000 */
[----:B------:R-:W-:Y:S01]  /*1c20*/  FMUL.FTZ R7, R28, R7 ;  /* 0x000000071c077220 */ /* 0x000fe20000410000 */
[----:B------:R-:W-:Y:S01]  /*1c30*/  STL [R1+0xd0], R214 ;  /* 0x0000d0d601007387 */ /* 0x000fe20000100800 */
[-C--:B------:R-:W-:Y:S01]  /*1c40*/  FMUL.FTZ R6, R34, R2.reuse ;  /* 0x0000000222067220 */ /* 0x080fe20000410000 */
[----:B------:R-:W-:Y:S01]  /*1c50*/  FADD.FTZ R66, R66, R2 ;  /* 0x0000000242427221 */ /* 0x000fe20000010000 */
[----:B------:R-:W-:Y:S01]  /*1c60*/  FFMA.FTZ R226, R7, R2, R226 ;  /* 0x0000000207e27223 */ /* 0x000fe200000100e2 */
[----:B------:R-:W2:Y:S01]  /*1c70*/  LDL R34, [R1+0x1e8] ;  /* 0x0001e80001227983 */ /* 0x000ea20000100800 */
[----:B------:R-:W-:-:S03]  /*1c80*/  IMAD.U32 R2, R126, 0x10000, RZ ;  /* 0x000100007e027824 */ /* 0x000fc600078e00ff */
[----:B------:R0:W-:Y:S01]  /*1c90*/  STL [R1+0x38], R167 ;  /* 0x000038a701007387 */ /* 0x0001e20000100800 */
[----:B------:R-:W-:Y:S01]  /*1ca0*/  FADD.FTZ R5, -R195, R2 ;  /* 0x00000002c3057221 */ /* 0x000fe20000010100 */
[-C--:B------:R-:W-:Y:S01]  /*1cb0*/  FFMA.FTZ R33, R7, R3.reuse, R33 ;  /* 0x0000000307217223 */ /* 0x080fe20000010021 */
[----:B------:R-:W-:Y:S01]  /*1cc0*/  SHF.L.U32 R2, R130, 0x10, RZ ;  /* 0x0000001082027819 */ /* 0x000fe200000006ff */
[----:B0-----:R-:W3:Y:S01]  /*1cd0*/  LDL.LU R167, [R1+0x28] ;  /* 0x0000280001a77983 */ /* 0x001ee20000300800 */
[----:B------:R-:W-:Y:S01]  /*1ce0*/  FFMA.FTZ R6, R168, R3, R6 ;  /* 0x00000003a8067223 */ /* 0x000fe20000010006 */
[----:B------:R-:W-:Y:S02]  /*1cf0*/  SHF.L.U32 R3, R134, 0x10, RZ ;  /* 0x0000001086037819 */ /* 0x000fe400000006ff */
[----:B------:R-:W-:Y:S01]  /*1d00*/  FMUL.FTZ R4, R182, R2 ;  /* 0x00000002b6047220 */ /* 0x000fe20000410000 */
[----:B------:R-:W-:Y:S01]  /*1d10*/  STL [R1+0xd8], R33 ;  /* 0x0000d82101007387 */ /* 0x000fe20000100800 */
[----:B------:R-:W-:-:S03]  /*1d20*/  FMUL.FTZ R5, R28, R5 ;  /* 0x000000051c057220 */ /* 0x000fc60000410000 */
[----:B------:R-:W4:Y:S01]  /*1d30*/  LDL.LU R182, [R1+0xc8] ;  /* 0x0000c80001b67983 */ /* 0x000f220000300800 */
[----:B------:R-:W-:Y:S01]  /*1d40*/  FADD.FTZ R181, R181, R3 ;  /* 0x00000003b5b57221 */ /* 0x000fe20000010000 */
[----:B------:R-:W-:-:S04]  /*1d50*/  FFMA.FTZ R185, R5, R3, R185 ;  /* 0x0000000305b97223 */ /* 0x000fc800000100b9 */
[----:B------:R-:W-:Y:S04]  /*1d60*/  STL [R1+0x20], R181 ;  /* 0x000020b501007387 */ /* 0x000fe80000100800 */
[----:B------:R0:W-:Y:S01]  /*1d70*/  STL [R1+0xc0], R185 ;  /* 0x0000c0b901007387 */ /* 0x0001e20000100800 */
[----:B------:R-:W-:Y:S01]  /*1d80*/  FADD.FTZ R68, R68, R2 ;  /* 0x0000000244447221 */ /* 0x000fe20000010000 */
[----:B------:R-:W-:Y:S01]  /*1d90*/  FFMA.FTZ R220, R5, R2, R220 ;  /* 0x0000000205dc7223 */ /* 0x000fe200000100dc */
[----:B------:R-:W-:Y:S01]  /*1da0*/  FFMA.FTZ R4, R186, R3, R4 ;  /* 0x00000003ba047223 */ /* 0x000fe20000010004 */
[----:B------:R-:W2:Y:S04]  /*1db0*/  LDL R212, [R1+0x1f4] ;  /* 0x0001f40001d47983 */ /* 0x000ea80000100800 */
[----:B0-----:R-:W2:Y:S01]  /*1dc0*/  LDL R185, [R1+0x208] ;  /* 0x0002080001b97983 */ /* 0x001ea20000100800 */
[----:B------:R-:W-:Y:S01]  /*1dd0*/  SHF.L.U32 R2, R135, 0x10, RZ ;  /* 0x0000001087027819 */ /* 0x000fe200000006ff */
[----:B------:R-:W-:-:S02]  /*1de0*/  IMAD.U32 R3, R127, 0x10000, RZ ;  /* 0x000100007f037824 */ /* 0x000fc400078e00ff */
[----:B------:R-:W2:Y:S02]  /*1df0*/  LDL.LU R186, [R1+0x34] ;  /* 0x0000340001ba7983 */ /* 0x000ea40000300800 */
[----:B------:R-:W-:Y:S02]  /*1e00*/  FADD.FTZ R3, -R195, R3 ;  /* 0x00000003c3037221 */ /* 0x000fe40000010100 */
[----:B------:R-:W2:Y:S02]  /*1e10*/  LDL.LU R168, [R1+0xd4] ;  /* 0x0000d40001a87983 */ /* 0x000ea40000300800 */
[----:B------:R-:W-:Y:S01]  /*1e20*/  FMUL.FTZ R3, R28, R3 ;  /* 0x000000031c037220 */ /* 0x000fe20000410000 */
[----:B------:R-:W-:Y:S01]  /*1e30*/  SHF.L.U32 R33, R131, 0x10, RZ ;  /* 0x0000001083217819 */ /* 0x000fe200000006ff */
[----:B---3--:R-:W-:-:S05]  /*1e40*/  FADD.FTZ R167, R167, R2 ;  /* 0x00000002a7a77221 */ /* 0x008fca0000010000 */
[----:B------:R0:W-:Y:S01]  /*1e50*/  STL [R1+0x28], R167 ;  /* 0x000028a701007387 */ /* 0x0001e20000100800 */
[----:B----4-:R-:W-:-:S03]  /*1e60*/  FFMA.FTZ R182, R3, R2, R182 ;  /* 0x0000000203b67223 */ /* 0x010fc600000100b6 */
[----:B0-----:R-:W3:Y:S01]  /*1e70*/  LDL R167, [R1+0x214] ;  /* 0x0002140001a77983 */ /* 0x001ee20000100800 */
[----:B--2---:R-:W-:-:S03]  /*1e80*/  FMUL.FTZ R34, R34, R33 ;  /* 0x0000002122227220 */ /* 0x004fc60000410000 */
[----:B------:R-:W2:Y:S04]  /*1e90*/  LDL.LU R181, [R1+0xdc] ;  /* 0x0000dc0001b57983 */ /* 0x000ea80000300800 */
[----:B------:R0:W-:Y:S01]  /*1ea0*/  STL [R1+0xc8], R182 ;  /* 0x0000c8b601007387 */ /* 0x0001e20000100800 */
[----:B------:R-:W-:-:S03]  /*1eb0*/  FFMA.FTZ R2, R185, R2, R34 ;  /* 0x00000002b9027223 */ /* 0x000fc60000010022 */
[----:B0-----:R-:W4:Y:S04]  /*1ec0*/  LDL.LU R182, [R1+0x3c] ;  /* 0x00003c0001b67983 */ /* 0x001f280000300800 */
[----:B------:R-:W2:Y:S01]  /*1ed0*/  LDL R185, [R1+0x1fc] ;  /* 0x0001fc0001b97983 */ /* 0x000ea20000100800 */
[--C-:B------:R-:W-:Y:S01]  /*1ee0*/  FADD.FTZ R70, R70, R33.reuse ;  /* 0x0000002146467221 */ /* 0x100fe20000010000 */
[----:B------:R-:W-:Y:S01]  /*1ef0*/  FFMA.FTZ R222, R3, R33, R222 ;  /* 0x0000002103de7223 */ /* 0x000fe200000100de */
[----:B------:R-:W-:Y:S02]  /*1f00*/  PRMT R33, R124, 0x7632, R33 ;  /* 0x000076327c217816 */ /* 0x000fe40000000021 */
[----:B------:R-:W-:-:S03]  /*1f10*/  PRMT R34, R128, 0x7632, R34 ;  /* 0x0000763280227816 */ /* 0x000fc60000000022 */
[----:B------:R-:W-:Y:S01]  /*1f20*/  IMAD.U32 R33, R33, 0x10000, RZ ;  /* 0x0001000021217824 */ /* 0x000fe200078e00ff */
[----:B------:R-:W-:Y:S02]  /*1f30*/  PRMT R125, R132, 0x7632, R125 ;  /* 0x00007632847d7816 */ /* 0x000fe4000000007d */
[----:B------:R-:W-:Y:S01]  /*1f40*/  SHF.L.U32 R124, R34, 0x10, RZ ;  /* 0x00000010227c7819 */ /* 0x000fe200000006ff */
[----:B------:R-:W-:Y:S01]  /*1f50*/  FADD.FTZ R34, -R195, R33 ;  /* 0x00000021c3227221 */ /* 0x000fe20000010100 */
[C---:B------:R-:W-:Y:S02]  /*1f60*/  SHF.L.U32 R33, R125.reuse, 0x10, RZ ;  /* 0x000000107d217819 */ /* 0x040fe400000006ff */
[----:B------:R-:W-:Y:S01]  /*1f70*/  PRMT R125, R125, 0x7632, R125 ;  /* 0x000076327d7d7816 */ /* 0x000fe2000000007d */
[----:B------:R-:W-:Y:S01]  /*1f80*/  FMUL.FTZ R34, R28, R34 ;  /* 0x000000221c227220 */ /* 0x000fe20000410000 */
[----:B------:R-:W-:Y:S01]  /*1f90*/  FMUL.FTZ R128, R212, R124 ;  /* 0x0000007cd4807220 */ /* 0x000fe20000410000 */
[----:B------:R-:W-:-:S02]  /*1fa0*/  FADD.FTZ R186, R186, R33 ;  /* 0x00000021baba7221 */ /* 0x000fc40000010000 */
[C---:B------:R-:W-:Y:S01]  /*1fb0*/  FFMA.FTZ R168, R34.reuse, R33, R168 ;  /* 0x0000002122a87223 */ /* 0x040fe200000100a8 */
[----:B------:R-:W-:Y:S01]  /*1fc0*/  IMAD.U32 R125, R125, 0x10000, RZ ;  /* 0x000100007d7d7824 */ /* 0x000fe200078e00ff */
[----:B------:R-:W-:Y:S01]  /*1fd0*/  PRMT R126, R133, 0x7632, R126 ;  /* 0x00007632857e7816 */ /* 0x000fe2000000007e */
[--C-:B------:R-:W-:Y:S01]  /*1fe0*/  FADD.FTZ R65, R65, R124.reuse ;  /* 0x0000007c41417221 */ /* 0x100fe20000010000 */
[----:B------:R-:W-:Y:S01]  /*1ff0*/  FFMA.FTZ R225, R34, R124, R225 ;  /* 0x0000007c22e17223 */ /* 0x000fe200000100e1 */
[----:B------:R-:W-:-:S04]  /*2000*/  PRMT R124, R129, 0x7632, R124 ;  /* 0x00007632817c7816 */ /* 0x000fc8000000007c */
[----:B------:R-:W-:Y:S01]  /*2010*/  SHF.L.U32 R124, R124, 0x10, RZ ;  /* 0x000000107c7c7819 */ /* 0x000fe200000006ff */
[----:B---3--:R-:W-:Y:S02]  /*2020*/  FFMA.FTZ R33, R167, R33, R128 ;  /* 0x00000021a7217223 */ /* 0x008fe40000010080 */
[----:B------:R-:W3:Y:S01]  /*2030*/  LDL R167, [R1+0x21c] ;  /* 0x00021c0001a77983 */ /* 0x000ee20000100800 */
[----:B------:R-:W-:Y:S01]  /*2040*/  FADD.FTZ R128, -R195, R125 ;  /* 0x0000007dc3807221 */ /* 0x000fe20000010100 */
[----:B------:R-:W-:Y:S02]  /*2050*/  SHF.L.U32 R125, R126, 0x10, RZ ;  /* 0x000000107e7d7819 */ /* 0x000fe400000006ff */
[----:B------:R-:W-:Y:S04]  /*2060*/  STL [R1+0x34], R186 ;  /* 0x000034ba01007387 */ /* 0x000fe80000100800 */
[----:B------:R0:W-:Y:S04]  /*2070*/  STL [R1+0xd4], R168 ;  /* 0x0000d4a801007387 */ /* 0x0001e80000100800 */
[----:B------:R-:W3:Y:S01]  /*2080*/  LDL R129, [R1+0x20c] ;  /* 0x00020c0001817983 */ /* 0x000ee20000100800 */
[----:B----4-:R-:W-:-:S03]  /*2090*/  FADD.FTZ R182, R182, R125 ;  /* 0x0000007db6b67221 */ /* 0x010fc60000010000 */
[----:B------:R-:W4:Y:S01]  /*20a0*/  LDL R213, [R1+0x1e4] ;  /* 0x0001e40001d57983 */ /* 0x000f220000100800 */
[----:B0-----:R-:W-:-:S04]  /*20b0*/  FMUL.FTZ R168, R28, R128 ;  /* 0x000000801ca87220 */ /* 0x001fc80000410000 */
[----:B--2---:R-:W-:Y:S01]  /*20c0*/  FFMA.FTZ R181, R168, R125, R181 ;  /* 0x0000007da8b57223 */ /* 0x004fe200000100b5 */
[----:B------:R-:W-:Y:S01]  /*20d0*/  STL [R1+0x3c], R182 ;  /* 0x00003cb601007387 */ /* 0x000fe20000100800 */
[----:B------:R-:W-:-:S03]  /*20e0*/  FMUL.FTZ R128, R185, R124 ;  /* 0x0000007cb9807220 */ /* 0x000fc60000410000 */
[----:B------:R-:W2:Y:S04]  /*20f0*/  LDL.LU R212, [R1+0x24] ;  /* 0x0000240001d47983 */ /* 0x000ea80000300800 */
[----:B------:R-:W2:Y:S04]  /*2100*/  LDL.LU R185, [R1+0xc4] ;  /* 0x0000c40001b97983 */ /* 0x000ea80000300800 */
[----:B------:R0:W-:Y:S04]  /*2110*/  STL [R1+0xdc], R181 ;  /* 0x0000dcb501007387 */ /* 0x0001e80000100800 */
[----:B0-----:R-:W2:Y:S04]  /*2120*/  LDL R181, [R1+0x204] ;  /* 0x0002040001b57983 */ /* 0x001ea80000100800 */
[----:B------:R-:W2:Y:S04]  /*2130*/  LDL.LU R132, [R1+0xcc] ;  /* 0x0000cc0001847983 */ /* 0x000ea80000300800 */
[----:B------:R-:W2:Y:S04]  /*2140*/  LDL R186, [R1+0x1ec] ;  /* 0x0001ec0001ba7983 */ /* 0x000ea80000100800 */
[----:B------:R-:W2:Y:S01]  /*2150*/  LDL.LU R133, [R1+0x2c] ;  /* 0x00002c0001857983 */ /* 0x000ea20000300800 */
[--C-:B------:R-:W-:Y:S01]  /*2160*/  FADD.FTZ R67, R67, R124.reuse ;  /* 0x0000007c43437221 */ /* 0x100fe20000010000 */
[----:B------:R-:W-:Y:S01]  /*2170*/  FFMA.FTZ R227, R168, R124, R227 ;  /* 0x0000007ca8e37223 */ /* 0x000fe200000100e3 */
[----:B------:R-:W-:-:S02]  /*2180*/  PRMT R124, R130, 0x7632, R124 ;  /* 0x00007632827c7816 */ /* 0x000fc4000000007c */
[----:B------:R-:W-:Y:S02]  /*2190*/  PRMT R127, R134, 0x7632, R127 ;  /* 0x00007632867f7816 */ /* 0x000fe4000000007f */
[----:B------:R-:W-:-:S05]  /*21a0*/  SHF.L.U32 R124, R124, 0x10, RZ ;  /* 0x000000107c7c7819 */ /* 0x000fca00000006ff */
[----:B------:R-:W-:Y:S01]  /*21b0*/  FADD.FTZ R69, R69, R124 ;  /* 0x0000007c45457221 */ /* 0x000fe20000010000 */
[----:B------:R-:W-:Y:S02]  /*21c0*/  VIADD R214, R9, 0x20 ;  /* 0x0000002009d67836 */ /* 0x000fe40000000000 */
[----:B---3--:R-:W-:Y:S01]  /*21d0*/  FFMA.FTZ R167, R167, R125, R128 ;  /* 0x0000007da7a77223 */ /* 0x008fe20000010080 */
[----:B------:R-:W-:-:S05]  /*21e0*/  PRMT R125, R126, 0x7632, R125 ;  /* 0x000076327e7d7816 */ /* 0x000fca000000007d */
[----:B------:R-:W-:-:S04]  /*21f0*/  IMAD.U32 R125, R125, 0x10000, RZ ;  /* 0x000100007d7d7824 */ /* 0x000fc800078e00ff */
[----:B------:R-:W-:Y:S01]  /*2200*/  FADD.FTZ R126, -R195, R125 ;  /* 0x0000007dc37e7221 */ /* 0x000fe20000010100 */
[----:B------:R-:W-:-:S03]  /*2210*/  SHF.L.U32 R125, R127, 0x10, RZ ;  /* 0x000000107f7d7819 */ /* 0x000fc600000006ff */
[----:B------:R-:W-:Y:S01]  /*2220*/  FMUL.FTZ R182, R28, R126 ;  /* 0x0000007e1cb67220 */ /* 0x000fe20000410000 */
[----:B----4-:R-:W-:-:S03]  /*2230*/  FMUL.FTZ R126, R213, R124 ;  /* 0x0000007cd57e7220 */ /* 0x010fc60000410000 */
[----:B------:R-:W-:Y:S01]  /*2240*/  FFMA.FTZ R221, R182, R124, R221 ;  /* 0x0000007cb6dd7223 */ /* 0x000fe200000100dd */
[----:B------:R-:W-:Y:S01]  /*2250*/  PRMT R124, R131, 0x7632, R124 ;  /* 0x00007632837c7816 */ /* 0x000fe2000000007c */
[----:B--2---:R-:W-:Y:S01]  /*2260*/  FADD.FTZ R212, R212, R125 ;  /* 0x0000007dd4d47221 */ /* 0x004fe20000010000 */
[-C--:B------:R-:W-:Y:S02]  /*2270*/  FFMA.FTZ R185, R182, R125.reuse, R185 ;  /* 0x0000007db6b97223 */ /* 0x080fe400000100b9 */
[----:B------:R-:W-:Y:S02]  /*2280*/  SHF.L.U32 R124, R124, 0x10, RZ ;  /* 0x000000107c7c7819 */ /* 0x000fe400000006ff */
[----:B------:R-:W-:Y:S01]  /*2290*/  STL [R1+0x24], R212 ;  /* 0x000024d401007387 */ /* 0x000fe20000100800 */
[----:B------:R-:W-:Y:S01]  /*22a0*/  FFMA.FTZ R181, R181, R125, R126 ;  /* 0x0000007db5b57223 */ /* 0x000fe2000001007e */
[----:B------:R-:W-:-:S05]  /*22b0*/  PRMT R125, R127, 0x7632, R125 ;  /* 0x000076327f7d7816 */ /* 0x000fca000000007d */
[----:B------:R-:W-:Y:S01]  /*22c0*/  IMAD.U32 R125, R125, 0x10000, RZ ;  /* 0x000100007d7d7824 */ /* 0x000fe200078e00ff */
[----:B------:R-:W-:-:S03]  /*22d0*/  PRMT R126, R135, 0x7632, R126 ;  /* 0x00007632877e7816 */ /* 0x000fc6000000007e */
[----:B------:R-:W-:Y:S01]  /*22e0*/  FADD.FTZ R125, -R195, R125 ;  /* 0x0000007dc37d7221 */ /* 0x000fe20000010100 */
[----:B------:R0:W-:Y:S01]  /*22f0*/  STL [R1+0xc4], R185 ;  /* 0x0000c4b901007387 */ /* 0x0001e20000100800 */
[----:B------:R-:W-:Y:S01]  /*2300*/  SHF.L.U32 R126, R126, 0x10, RZ ;  /* 0x000000107e7e7819 */ /* 0x000fe200000006ff */
[----:B------:R-:W-:Y:S01]  /*2310*/  FADD.FTZ R71, R71, R124 ;  /* 0x0000007c47477221 */ /* 0x000fe20000010000 */
[----:B0-----:R-:W-:Y:S01]  /*2320*/  FMUL.FTZ R185, R28, R125 ;  /* 0x0000007d1cb97220 */ /* 0x001fe20000410000 */
[----:B------:R-:W-:-:S03]  /*2330*/  FMUL.FTZ R125, R186, R124 ;  /* 0x0000007cba7d7220 */ /* 0x000fc60000410000 */
[----:B------:R-:W-:Y:S01]  /*2340*/  FFMA.FTZ R223, R185, R124, R223 ;  /* 0x0000007cb9df7223 */ /* 0x000fe200000100df */
[----:B------:R-:W-:Y:S01]  /*2350*/  FFMA.FTZ R186, R129, R126, R125 ;  /* 0x0000007e81ba7223 */ /* 0x000fe2000001007d */
[----:B------:R-:W-:Y:S01]  /*2360*/  FADD.FTZ R125, RZ, R8 ;  /* 0x00000008ff7d7221 */ /* 0x000fe20000010000 */
[----:B------:R-:W-:Y:S01]  /*2370*/  FFMA.FTZ R124, R0, R8, RZ ;  /* 0x00000008007c7223 */ /* 0x000fe200000100ff */
[----:B------:R-:W-:Y:S01]  /*2380*/  FADD.FTZ R133, R133, R126 ;  /* 0x0000007e85857221 */ /* 0x000fe20000010000 */
[----:B------:R-:W-:Y:S01]  /*2390*/  FFMA.FTZ R132, R185, R126, R132 ;  /* 0x0000007eb9847223 */ /* 0x000fe20000010084 */
[----:B------:R-:W-:Y:S01]  /*23a0*/  FADD.FTZ R125, R125, R33 ;  /* 0x000000217d7d7221 */ /* 0x000fe20000010000 */
[----:B------:R-:W-:Y:S02]  /*23b0*/  FFMA.FTZ R124, R34, R33, R124 ;  /* 0x00000021227c7223 */ /* 0x000fe4000001007c */
[----:B------:R1:W-:Y:S01]  /*23c0*/  STL [R1+0x2c], R133 ;  /* 0x00002c8501007387 */ /* 0x0003e20000100800 */
[----:B------:R-:W-:Y:S01]  /*23d0*/  FADD.FTZ R125, R125, R6 ;  /* 0x000000067d7d7221 */ /* 0x000fe20000010000 */
[----:B------:R-:W-:-:S02]  /*23e0*/  FFMA.FTZ R124, R7, R6, R124 ;  /* 0x00000006077c7223 */ /* 0x000fc4000001007c */
        /* <DEDUP_REMOVED lines=11> */
.L_x_1560:
[----:B------:R-:W-:Y:S05]  /*24a0*/  BSYNC.RECONVERGENT B1 ;  /* 0x0000000000017941 */ /* 0x000fea0003800200 */
.L_x_1559:
[----:B------:R-:W-:Y:S04]  /*24b0*/  BSSY.RECONVERGENT B1, `(.L_x_1561) ;  /* 0x00000bd000017945 */ /* 0x000fe80003800200 */
[----:B------:R-:W-:Y:S05]  /*24c0*/  @!P6 BRA `(.L_x_1562) ;  /* 0x0000000800ece947 */ /* 0x000fea0003800000 */
        /* <DEDUP_REMOVED lines=17> */
[----:B------:R-:W4:Y:S04]  /*25e0*/  LDG.E.128 R132, desc[UR8][R14.64] ;  /* 0x000000080e847981 */ /* 0x000f28000c1e1d00 */
[----:B------:R-:W4:Y:S04]  /*25f0*/  LDL.LU R187, [R1] ;  /* 0x0000000001bb7983 */ /* 0x000f280000300800 */
[----:B------:R-:W4:Y:S01]  /*2600*/  LDL.LU R188, [R1+0xa0] ;  /* 0x0000a00001bc7983 */ /* 0x000f220000300800 */
[----:B--2---:R-:W-:-:S05]  /*2610*/  SHF.L.U32 R10, R124, 0x10, RZ ;  /* 0x000000107c0a7819 */ /* 0x004fca00000006ff */
[----:B------:R-:W-:Y:S01]  /*2620*/  FADD.FTZ R10, -R195, R10 ;  /* 0x0000000ac30a7221 */ /* 0x000fe20000010100 */
[----:B---3--:R-:W-:-:S03]  /*2630*/  SHF.L.U32 R12, R128, 0x10, RZ ;  /* 0x00000010800c7819 */ /* 0x008fc600000006ff */
[----:B-----5:R-:W-:Y:S02]  /*2640*/  FMUL.FTZ R10, R28, R10 ;  /* 0x0000000a1c0a7220 */ /* 0x020fe40000410000 */
[-C--:B------:R-:W-:Y:S01]  /*2650*/  FMUL.FTZ R13, R32, R12.reuse ;  /* 0x0000000c200d7220 */ /* 0x080fe20000410000 */
[----:B------:R-:W-:Y:S01]  /*2660*/  FADD.FTZ R48, R48, R12 ;  /* 0x0000000c30307221 */ /* 0x000fe20000010000 */
[----:B------:R-:W-:Y:S01]  /*2670*/  FFMA.FTZ R216, R10, R12, R216 ;  /* 0x0000000c0ad87223 */ /* 0x000fe200000100d8 */
[----:B------:R-:W-:Y:S01]  /*2680*/  SHF.L.U32 R12, R125, 0x10, RZ ;  /* 0x000000107d0c7819 */ /* 0x000fe200000006ff */
[----:B----4-:R-:W-:-:S04]  /*2690*/  IMAD.U32 R11, R132, 0x10000, RZ ;  /* 0x00010000840b7824 */ /* 0x010fc800078e00ff */
[----:B------:R-:W-:Y:S01]  /*26a0*/  FADD.FTZ R12, -R195, R12 ;  /* 0x0000000cc30c7221 */ /* 0x000fe20000010100 */
[----:B------:R-:W-:Y:S01]  /*26b0*/  FADD.FTZ R30, R30, R11 ;  /* 0x0000000b1e1e7221 */ /* 0x000fe20000010000 */
[-C--:B------:R-:W-:Y:S01]  /*26c0*/  FFMA.FTZ R29, R10, R11.reuse, R29 ;  /* 0x0000000b0a1d7223 */ /* 0x080fe2000001001d */
[----:B------:R-:W-:Y:S01]  /*26d0*/  FFMA.FTZ R11, R36, R11, R13 ;  /* 0x0000000b240b7223 */ /* 0x000fe2000001000d */
[----:B------:R-:W-:Y:S01]  /*26e0*/  IMAD.U32 R13, R133, 0x10000, RZ ;  /* 0x00010000850d7824 */ /* 0x000fe200078e00ff */
[----:B------:R-:W-:Y:S01]  /*26f0*/  SHF.L.U32 R14, R129, 0x10, RZ ;  /* 0x00000010810e7819 */ /* 0x000fe200000006ff */
[----:B------:R-:W-:Y:S02]  /*2700*/  FMUL.FTZ R12, R28, R12 ;  /* 0x0000000c1c0c7220 */ /* 0x000fe40000410000 */
[----:B------:R-:W-:Y:S01]  /*2710*/  FADD.FTZ R166, R166, R13 ;  /* 0x0000000da6a67221 */ /* 0x000fe20000010000 */
[----:B------:R-:W-:Y:S01]  /*2720*/  STL [R1+0x10], R30 ;  /* 0x0000101e01007387 */ /* 0x000fe20000100800 */
[----:B------:R-:W-:Y:S01]  /*2730*/  FFMA.FTZ R165, R12, R13, R165 ;  /* 0x0000000d0ca57223 */ /* 0x000fe200000100a5 */
[----:B------:R-:W-:-:S02]  /*2740*/  FMUL.FTZ R15, R37, R14 ;  /* 0x0000000e250f7220 */ /* 0x000fc40000410000 */
[----:B------:R-:W-:Y:S02]  /*2750*/  STL [R1+0xb0], R29 ;  /* 0x0000b01d01007387 */ /* 0x000fe40000100800 */
[----:B------:R-:W-:Y:S02]  /*2760*/  FFMA.FTZ R13, R180, R13, R15 ;  /* 0x0000000db40d7223 */ /* 0x000fe4000001000f */
[----:B------:R-:W2:Y:S04]  /*2770*/  LDL R32, [R1+0x1c0] ;  /* 0x0001c00001207983 */ /* 0x000ea80000100800 */
[----:B------:R0:W-:Y:S04]  /*2780*/  STL [R1+0x18], R166 ;  /* 0x000018a601007387 */ /* 0x0001e80000100800 */
[----:B------:R1:W-:Y:S04]  /*2790*/  STL [R1+0xb8], R165 ;  /* 0x0000b8a501007387 */ /* 0x0003e80000100800 */
[----:B------:R-:W3:Y:S01]  /*27a0*/  LDL R180, [R1+0x1b4] ;  /* 0x0001b40001b47983 */ /* 0x000ee20000100800 */
[----:B------:R-:W-:-:S03]  /*27b0*/  FADD.FTZ R50, R50, R14 ;  /* 0x0000000e32327221 */ /* 0x000fc60000010000 */
[----:B0-----:R-:W4:Y:S01]  /*27c0*/  LDL.LU R166, [R1+0x14] ;  /* 0x0000140001a67983 */ /* 0x001f220000300800 */
[----:B------:R-:W-:Y:S01]  /*27d0*/  FFMA.FTZ R218, R12, R14, R218 ;  /* 0x0000000e0cda7223 */ /* 0x000fe200000100da */
[----:B------:R-:W-:Y:S01]  /*27e0*/  SHF.L.U32 R14, R126, 0x10, RZ ;  /* 0x000000107e0e7819 */ /* 0x000fe200000006ff */
[----:B------:R-:W-:Y:S01]  /*27f0*/  IMAD.U32 R15, R134, 0x10000, RZ ;  /* 0x00010000860f7824 */ /* 0x000fe200078e00ff */
[----:B------:R-:W-:-:S03]  /*2800*/  SHF.L.U32 R29, R130, 0x10, RZ ;  /* 0x00000010821d7819 */ /* 0x000fc600000006ff */
[----:B------:R-:W-:Y:S01]  /*2810*/  FADD.FTZ R14, -R195, R14 ;  /* 0x0000000ec30e7221 */ /* 0x000fe20000010100 */
[----:B------:R-:W-:-:S03]  /*2820*/  FADD.FTZ R187, R187, R15 ;  /* 0x0000000fbbbb7221 */ /* 0x000fc60000010000 */
[----:B------:R-:W-:Y:S01]  /*2830*/  FMUL.FTZ R14, R28, R14 ;  /* 0x0000000e1c0e7220 */ /* 0x000fe20000410000 */
[----:B------:R-:W-:Y:S01]  /*2840*/  FMUL.FTZ R30, R179, R29 ;  /* 0x0000001db31e7220 */ /* 0x000fe20000410000 */
[----:B------:R-:W-:Y:S02]  /*2850*/  STL [R1], R187 ;  /* 0x000000bb01007387 */ /* 0x000fe40000100800 */
[----:B------:R-:W-:Y:S02]  /*2860*/  FFMA.FTZ R188, R14, R15, R188 ;  /* 0x0000000f0ebc7223 */ /* 0x000fe400000100bc */
[----:B------:R-:W3:Y:S04]  /*2870*/  LDL.LU R179, [R1+0xb4] ;  /* 0x0000b40001b37983 */ /* 0x000ee80000300800 */
[----:B------:R-:W3:Y:S04]  /*2880*/  LDL R36, [R1+0x1d4] ;  /* 0x0001d40001247983 */ /* 0x000ee80000100800 */
[----:B------:R-:W-:Y:S04]  /*2890*/  STL [R1+0xa0], R188 ;  /* 0x0000a0bc01007387 */ /* 0x000fe80000100800 */
[----:B------:R-:W3:Y:S04]  /*28a0*/  LDL R37, [R1+0x1a8] ;  /* 0x0001a80001257983 */ /* 0x000ee80000100800 */
[----:B-1----:R-:W3:Y:S01]  /*28b0*/  LDL.LU R165, [R1+0x8] ;  /* 0x0000080001a57983 */ /* 0x002ee20000300800 */
[----:B------:R-:W-:Y:S01]  /*28c0*/  PRMT R31, R132, 0x7632, R31 ;  /* 0x00007632841f7816 */ /* 0x000fe2000000001f */
[----:B------:R-:W-:-:S04]  /*28d0*/  FADD.FTZ R44, R44, R29 ;  /* 0x0000001d2c2c7221 */ /* 0x000fc80000010000 */
[----:B------:R-:W-:Y:S02]  /*28e0*/  IMAD.U32 R31, R31, 0x10000, RZ ;  /* 0x000100001f1f7824 */ /* 0x000fe400078e00ff */
[----:B------:R-:W-:Y:S01]  /*28f0*/  FFMA.FTZ R208, R14, R29, R208 ;  /* 0x0000001d0ed07223 */ /* 0x000fe200000100d0 */
[----:B------:R-:W-:-:S04]  /*2900*/  PRMT R29, R124, 0x7632, R29 ;  /* 0x000076327c1d7816 */ /* 0x000fc8000000001d */
[----:B------:R-:W-:-:S05]  /*2910*/  SHF.L.U32 R29, R29, 0x10, RZ ;  /* 0x000000101d1d7819 */ /* 0x000fca00000006ff */
[----:B------:R-:W-:Y:S01]  /*2920*/  FADD.FTZ R29, -R195, R29 ;  /* 0x0000001dc31d7221 */ /* 0x000fe20000010100 */
[--C-:B--2---:R-:W-:Y:S01]  /*2930*/  FFMA.FTZ R15, R32, R15, R30.reuse ;  /* 0x0000000f200f7223 */ /* 0x104fe2000001001e */
[----:B------:R-:W-:-:S04]  /*2940*/  PRMT R30, R128, 0x7632, R30 ;  /* 0x00007632801e7816 */ /* 0x000fc8000000001e */
[----:B------:R-:W-:Y:S01]  /*2950*/  SHF.L.U32 R124, R30, 0x10, RZ ;  /* 0x000000101e7c7819 */ /* 0x000fe200000006ff */
[----:B----4-:R-:W-:-:S05]  /*2960*/  FADD.FTZ R166, R166, R31 ;  /* 0x0000001fa6a67221 */ /* 0x010fca0000010000 */
[----:B------:R0:W-:Y:S01]  /*2970*/  STL [R1+0x14], R166 ;  /* 0x000014a601007387 */ /* 0x0001e20000100800 */
[----:B------:R-:W-:-:S03]  /*2980*/  FMUL.FTZ R32, R28, R29 ;  /* 0x0000001d1c207220 */ /* 0x000fc60000410000 */
[----:B0-----:R-:W2:Y:S04]  /*2990*/  LDL.LU R166, [R1+0xa8] ;  /* 0x0000a80001a67983 */ /* 0x001ea80000300800 */
[----:B------:R-:W4:Y:S01]  /*29a0*/  LDL R128, [R1+0x1c8] ;  /* 0x0001c80001807983 */ /* 0x000f220000100800 */
[----:B---3--:R-:W-:Y:S01]  /*29b0*/  FMUL.FTZ R29, R180, R124 ;  /* 0x0000007cb41d7220 */ /* 0x008fe20000410000 */
[----:B------:R-:W-:-:S03]  /*29c0*/  FFMA.FTZ R179, R32, R31, R179 ;  /* 0x0000001f20b37223 */ /* 0x000fc600000100b3 */
[----:B------:R-:W-:Y:S01]  /*29d0*/  FFMA.FTZ R31, R36, R31, R29 ;  /* 0x0000001f241f7223 */ /* 0x000fe2000001001d */
[----:B------:R-:W-:Y:S01]  /*29e0*/  IMAD.U32 R29, R135, 0x10000, RZ ;  /* 0x00010000871d7824 */ /* 0x000fe200078e00ff */
[----:B------:R0:W-:Y:S04]  /*29f0*/  STL [R1+0xb4], R179 ;  /* 0x0000b4b301007387 */ /* 0x0001e80000100800 */
[----:B------:R-:W3:Y:S01]  /*2a00*/  LDL R180, [R1+0x1bc] ;  /* 0x0001bc0001b47983 */ /* 0x000ee20000100800 */
[----:B------:R-:W-:-:S03]  /*2a10*/  FADD.FTZ R165, R165, R29 ;  /* 0x0000001da5a57221 */ /* 0x000fc60000010000 */
[----:B0-----:R-:W3:Y:S04]  /*2a20*/  LDL.LU R179, [R1+0x1c] ;  /* 0x00001c0001b37983 */ /* 0x001ee80000300800 */
[----:B------:R0:W-:Y:S04]  /*2a30*/  STL [R1+0x8], R165 ;  /* 0x000008a501007387 */ /* 0x0001e80000100800 */
[----:B0-----:R-:W3:Y:S04]  /*2a40*/  LDL.LU R165, [R1+0xbc] ;  /* 0x0000bc0001a57983 */ /* 0x001ee80000300800 */
[----:B------:R-:W3:Y:S01]  /*2a50*/  LDL R132, [R1+0x1dc] ;  /* 0x0001dc0001847983 */ /* 0x000ee20000100800 */
[----:B------:R-:W-:-:S02]  /*2a60*/  ISETP.NE.U32.AND P0, PT, RZ, UR24, PT ;  /* 0x00000018ff007c0c */ /* 0x000fc4000bf05070 */
[----:B------:R-:W-:Y:S02]  /*2a70*/  SHF.L.U32 R30, R127, 0x10, RZ ;  /* 0x000000107f1e7819 */ /* 0x000fe400000006ff */
[----:B------:R-:W-:Y:S02]  /*2a80*/  ISETP.NE.AND.EX P0, PT, RZ, UR25, PT, P0 ;  /* 0x00000019ff007c0c */ /* 0x000fe4000bf05300 */
[----:B------:R-:W-:Y:S01]  /*2a90*/  SHF.L.U32 R36, R131, 0x10, RZ ;  /* 0x0000001083247819 */ /* 0x000fe200000006ff */
[----:B------:R-:W-:-:S04]  /*2aa0*/  FADD.FTZ R30, -R195, R30 ;  /* 0x0000001ec31e7221 */ /* 0x000fc80000010100 */
[----:B------:R-:W-:Y:S01]  /*2ab0*/  FMUL.FTZ R30, R28, R30 ;  /* 0x0000001e1c1e7220 */ /* 0x000fe20000410000 */
[-C--:B------:R-:W-:Y:S01]  /*2ac0*/  FMUL.FTZ R37, R37, R36.reuse ;  /* 0x0000002425257220 */ /* 0x080fe20000410000 */
[----:B------:R-:W-:Y:S02]  /*2ad0*/  FADD.FTZ R46, R46, R36 ;  /* 0x000000242e2e7221 */ /* 0x000fe40000010000 */
[----:B------:R-:W-:Y:S01]  /*2ae0*/  FFMA.FTZ R210, R30, R36, R210 ;  /* 0x000000241ed27223 */ /* 0x000fe200000100d2 */
[----:B------:R-:W-:-:S04]  /*2af0*/  PRMT R125, R125, 0x7632, R125 ;  /* 0x000076327d7d7816 */ /* 0x000fc8000000007d */
[----:B------:R-:W-:Y:S01]  /*2b00*/  SHF.L.U32 R125, R125, 0x10, RZ ;  /* 0x000000107d7d7819 */ /* 0x000fe200000006ff */
[----:B------:R-:W-:Y:S01]  /*2b10*/  FADD.FTZ R49, R49, R124 ;  /* 0x0000007c31317221 */ /* 0x000fe20000010000 */
[----:B------:R-:W-:Y:S01]  /*2b20*/  ISETP.NE.U32.AND P3, PT, RZ, UR10, PT ;  /* 0x0000000aff007c0c */ /* 0x000fe2000bf65070 */
[----:B------:R-:W-:Y:S01]  /*2b30*/  FFMA.FTZ R217, R32, R124, R217 ;  /* 0x0000007c20d97223 */ /* 0x000fe200000100d9 */
[----:B------:R-:W-:Y:S02]  /*2b40*/  PRMT R126, R133, 0x7632, R126 ;  /* 0x00007632857e7816 */ /* 0x000fe4000000007e */
[----:B------:R-:W-:Y:S02]  /*2b50*/  PRMT R124, R129, 0x7632, R124 ;  /* 0x00007632817c7816 */ /* 0x000fe4000000007c */
[----:B------:R-:W-:Y:S02]  /*2b60*/  ISETP.NE.AND.EX P3, PT, RZ, UR11, PT, P3 ;  /* 0x0000000bff007c0c */ /* 0x000fe4000bf65330 */
[----:B------:R-:W-:-:S05]  /*2b70*/  SHF.L.U32 R124, R124, 0x10, RZ ;  /* 0x000000107c7c7819 */ /* 0x000fca00000006ff */
[----:B------:R-:W-:Y:S01]  /*2b80*/  FADD.FTZ R51, R51, R124 ;  /* 0x0000007c33337221 */ /* 0x000fe20000010000 */
[-C--:B--2---:R-:W-:Y:S01]  /*2b90*/  FFMA.FTZ R166, R30, R29.reuse, R166 ;  /* 0x0000001d1ea67223 */ /* 0x084fe200000100a6 */
[----:B----4-:R-:W-:Y:S02]  /*2ba0*/  FFMA.FTZ R29, R128, R29, R37 ;  /* 0x0000001d801d7223 */ /* 0x010fe40000010025 */
[----:B------:R-:W0:Y:S01]  /*2bb0*/  @P0 LDC.64 R36, c[0x0][0x438] ;  /* 0x00010e00ff240b82 */ /* 0x000e220000000a00 */
[----:B------:R-:W-:Y:S01]  /*2bc0*/  FADD.FTZ R128, -R195, R125 ;  /* 0x0000007dc3807221 */ /* 0x000fe20000010100 */
[----:B------:R1:W-:Y:S01]  /*2bd0*/  STL [R1+0xa8], R166 ;  /* 0x0000a8a601007387 */ /* 0x0003e20000100800 */
[----:B------:R-:W-:Y:S02]  /*2be0*/  IMAD.U32 R125, R126, 0x10000, RZ ;  /* 0x000100007e7d7824 */ /* 0x000fe400078e00ff */
[----:B-1----:R-:W-:Y:S01]  /*2bf0*/  FMUL.FTZ R166, R28, R128 ;  /* 0x000000801ca67220 */ /* 0x002fe20000410000 */
[----:B---3--:R-:W-:Y:S01]  /*2c00*/  FMUL.FTZ R128, R180, R124 ;  /* 0x0000007cb4807220 */ /* 0x008fe20000410000 */
[----:B------:R-:W-:-:S02]  /*2c10*/  FADD.FTZ R179, R179, R125 ;  /* 0x0000007db3b37221 */ /* 0x000fc40000010000 */
[----:B------:R-:W-:Y:S01]  /*2c20*/  FFMA.FTZ R219, R166, R124, R219 ;  /* 0x0000007ca6db7223 */ /* 0x000fe200000100db */
[----:B0-----:R-:W-:-:S04]  /*2c30*/  @P0 IMAD.WIDE.U32 R36, R214, 0x10, R36 ;  /* 0x00000010d6240825 */ /* 0x001fc800078e0024 */
[-C--:B------:R-:W-:Y:S01]  /*2c40*/  FFMA.FTZ R165, R166, R125.reuse, R165 ;  /* 0x0000007da6a57223 */ /* 0x080fe200000100a5 */
[----:B------:R0:W5:Y:S04]  /*2c50*/  @P0 LDG.E.128 R108, desc[UR8][R36.64] ;  /* 0x00000008246c0981 */ /* 0x000168000c1e1d00 */
[----:B------:R1:W-:Y:S04]  /*2c60*/  STL [R1+0xbc], R165 ;  /* 0x0000bca501007387 */ /* 0x0003e80000100800 */
[----:B------:R2:W-:Y:S01]  /*2c70*/  STL [R1+0x1c], R179 ;  /* 0x00001cb301007387 */ /* 0x0005e20000100800 */
[----:B0-----:R-:W0:Y:S01]  /*2c80*/  @P3 LDC.64 R36, c[0x0][0x3b8] ;  /* 0x0000ee00ff243b82 */ /* 0x001e220000000a00 */
[----:B-1----:R-:W-:-:S02]  /*2c90*/  FFMA.FTZ R165, R132, R125, R128 ;  /* 0x0000007d84a57223 */ /* 0x002fc40000010080 */
[----:B------:R-:W3:Y:S01]  /*2ca0*/  LDL.LU R128, [R1+0x4] ;  /* 0x0000040001807983 */ /* 0x000ee20000300800 */
[----:B------:R-:W-:-:S03]  /*2cb0*/  PRMT R124, R130, 0x7632, R124 ;  /* 0x00007632827c7816 */ /* 0x000fc6000000007c */
[----:B------:R-:W4:Y:S04]  /*2cc0*/  LDL.LU R187, [R1+0xa4] ;  /* 0x0000a40001bb7983 */ /* 0x000f280000300800 */
[----:B--2---:R-:W2:Y:S04]  /*2cd0*/  LDL R179, [R1+0x1c4] ;  /* 0x0001c40001b37983 */ /* 0x004ea80000100800 */
[----:B------:R-:W2:Y:S04]  /*2ce0*/  LDL R188, [R1+0x1ac] ;  /* 0x0001ac0001bc7983 */ /* 0x000ea80000100800 */
[----:B------:R-:W2:Y:S04]  /*2cf0*/  LDL.LU R133, [R1+0xc] ;  /* 0x00000c0001857983 */ /* 0x000ea80000300800 */
[----:B------:R-:W2:Y:S04]  /*2d00*/  LDL.LU R132, [R1+0xac] ;  /* 0x0000ac0001847983 */ /* 0x000ea80000300800 */
[----:B------:R-:W2:Y:S01]  /*2d10*/  LDL R130, [R1+0x1a4] ;  /* 0x0001a40001827983 */ /* 0x000ea20000100800 */
[----:B0-----:R-:W-:-:S03]  /*2d20*/  @P3 IMAD.WIDE.U32 R36, R214, 0x8, R36 ;  /* 0x00000008d6243825 */ /* 0x001fc600078e0024 */
[----:B------:R-:W2:Y:S04]  /*2d30*/  LDL R129, [R1+0x1cc] ;  /* 0x0001cc0001817983 */ /* 0x000ea80000100800 */
[----:B------:R0:W5:Y:S02]  /*2d40*/  @P3 LDG.E.64 R38, desc[UR8][R36.64] ;  /* 0x0000000824263981 */ /* 0x000164000c1e1b00 */
[----:B0-----:R-:W0:Y:S02]  /*2d50*/  LDC.64 R36, c[0x0][0x3b0] ;  /* 0x0000ec00ff247b82 */ /* 0x001e240000000a00 */
[----:B0-----:R-:W-:-:S06]  /*2d60*/  IMAD.WIDE.U32 R36, R214, 0x8, R36 ;  /* 0x00000008d6247825 */ /* 0x001fcc00078e0024 */
[----:B------:R-:W5:Y:S01]  /*2d70*/  LDG.E.64 R36, desc[UR8][R36.64] ;  /* 0x0000000824247981 */ /* 0x000f62000c1e1b00 */
[----:B------:R-:W-:-:S04]  /*2d80*/  PRMT R125, R126, 0x7632, R125 ;  /* 0x000076327e7d7816 */ /* 0x000fc8000000007d */
[----:B------:R-:W-:Y:S02]  /*2d90*/  SHF.L.U32 R125, R125, 0x10, RZ ;  /* 0x000000107d7d7819 */ /* 0x000fe400000006ff */
[----:B------:R-:W-:Y:S02]  /*2da0*/  PRMT R127, R134, 0x7632, R127 ;  /* 0x00007632867f7816 */ /* 0x000fe4000000007f */
[----:B------:R-:W-:Y:S01]  /*2db0*/  SHF.L.U32 R124, R124, 0x10, RZ ;  /* 0x000000107c7c7819 */ /* 0x000fe200000006ff */
[----:B------:R-:W-:Y:S02]  /*2dc0*/  FADD.FTZ R126, -R195, R125 ;  /* 0x0000007dc37e7221 */ /* 0x000fe40000010100 */
[----:B------:R-:W-:Y:S02]  /*2dd0*/  IMAD.U32 R125, R127, 0x10000, RZ ;  /* 0x000100007f7d7824 */ /* 0x000fe400078e00ff */
[----:B------:R-:W-:Y:S01]  /*2de0*/  FMUL.FTZ R180, R28, R126 ;  /* 0x0000007e1cb47220 */ /* 0x000fe20000410000 */
[----:B------:R-:W-:-:S03]  /*2df0*/  FADD.FTZ R45, R45, R124 ;  /* 0x0000007c2d2d7221 */ /* 0x000fc60000010000 */
[----:B------:R-:W-:Y:S01]  /*2e00*/  FFMA.FTZ R209, R180, R124, R209 ;  /* 0x0000007cb4d17223 */ /* 0x000fe200000100d1 */
[----:B------:R-:W-:Y:S01]  /*2e10*/  IADD3 R214, PT, PT, R214, 0x20, RZ ;  /* 0x00000020d6d67810 */ /* 0x000fe20007ffe0ff */
[----:B---3--:R-:W-:Y:S01]  /*2e20*/  FADD.FTZ R128, R128, R125 ;  /* 0x0000007d80807221 */ /* 0x008fe20000010000 */
[----:B----4-:R-:W-:-:S04]  /*2e30*/  FFMA.FTZ R187, R180, R125, R187 ;  /* 0x0000007db4bb7223 */ /* 0x010fc800000100bb */
[----:B------:R-:W-:Y:S01]  /*2e40*/  STL [R1+0x4], R128 ;  /* 0x0000048001007387 */ /* 0x000fe20000100800 */
[----:B--2---:R-:W-:-:S04]  /*2e50*/  FMUL.FTZ R126, R130, R124 ;  /* 0x0000007c827e7220 */ /* 0x004fc80000410000 */
[----:B------:R-:W-:Y:S01]  /*2e60*/  FFMA.FTZ R179, R179, R125, R126 ;  /* 0x0000007db3b37223 */ /* 0x000fe2000001007e */
[----:B------:R-:W-:Y:S02]  /*2e70*/  PRMT R125, R127, 0x7632, R125 ;  /* 0x000076327f7d7816 */ /* 0x000fe4000000007d */
[----:B------:R-:W-:Y:S02]  /*2e80*/  PRMT R124, R131, 0x7632, R124 ;  /* 0x00007632837c7816 */ /* 0x000fe4000000007c */
[----:B------:R-:W-:Y:S02]  /*2e90*/  SHF.L.U32 R125, R125, 0x10, RZ ;  /* 0x000000107d7d7819 */ /* 0x000fe400000006ff */
[----:B------:R-:W-:Y:S02]  /*2ea0*/  PRMT R126, R135, 0x7632, R126 ;  /* 0x00007632877e7816 */ /* 0x000fe4000000007e */
[----:B------:R-:W-:Y:S01]  /*2eb0*/  SHF.L.U32 R124, R124, 0x10, RZ ;  /* 0x000000107c7c7819 */ /* 0x000fe200000006ff */
[----:B------:R-:W-:Y:S01]  /*2ec0*/  FADD.FTZ R125, -R195, R125 ;  /* 0x0000007dc37d7221 */ /* 0x000fe20000010100 */
[----:B------:R0:W-:Y:S01]  /*2ed0*/  STL [R1+0xa4], R187 ;  /* 0x0000a4bb01007387 */ /* 0x0001e20000100800 */
[----:B------:R-:W-:-:S02]  /*2ee0*/  IMAD.U32 R126, R126, 0x10000, RZ ;  /* 0x000100007e7e7824 */ /* 0x000fc400078e00ff */
[----:B------:R-:W-:Y:S01]  /*2ef0*/  FADD.FTZ R47, R47, R124 ;  /* 0x0000007c2f2f7221 */ /* 0x000fe20000010000 */
[----:B0-----:R-:W-:Y:S01]  /*2f00*/  FMUL.FTZ R187, R28, R125 ;  /* 0x0000007d1cbb7220 */ /* 0x001fe20000410000 */
[----:B------:R-:W-:-:S03]  /*2f10*/  FMUL.FTZ R125, R188, R124 ;  /* 0x0000007cbc7d7220 */ /* 0x000fc60000410000 */
[----:B------:R-:W-:Y:S01]  /*2f20*/  FFMA.FTZ R211, R187, R124, R211 ;  /* 0x0000007cbbd37223 */ /* 0x000fe200000100d3 */
[-C--:B------:R-:W-:Y:S01]  /*2f30*/  FFMA.FTZ R188, R129, R126.reuse, R125 ;  /* 0x0000007e81bc7223 */ /* 0x080fe2000001007d */
[----:B------:R-:W-:Y:S01]  /*2f40*/  FADD.FTZ R124, R212, R11 ;  /* 0x0000000bd47c7221 */ /* 0x000fe20000010000 */
[----:B------:R-:W-:Y:S01]  /*2f50*/  FFMA.FTZ R125, R10, R11, R213 ;  /* 0x0000000b0a7d7223 */ /* 0x000fe200000100d5 */
        /* <DEDUP_REMOVED lines=18> */
.L_x_1562:
[----:B------:R-:W-:Y:S05]  /*3080*/  BSYNC.RECONVERGENT B1 ;  /* 0x0000000000017941 */ /* 0x000fea0003800200 */
.L_x_1561:
        /* <DEDUP_REMOVED lines=16> */
[----:B------:R-:W2:Y:S01]  /*3190*/  LDG.E.128 R132, desc[UR8][R20.64] ;  /* 0x0000000814847981 */ /* 0x000ea2000c1e1d00 */
[----:B0-----:R-:W-:-:S03]  /*31a0*/  IMAD.WIDE.U32 R18, R214, 0x10, R18 ;  /* 0x00000010d6127825 */ /* 0x001fc600078e0012 */
[----:B------:R-:W4:Y:S04]  /*31b0*/  LDL R189, [R1+0x180] ;  /* 0x0001800001bd7983 */ /* 0x000f280000100800 */
[----:B------:R-:W4:Y:S04]  /*31c0*/  LDG.E.128 R128, desc[UR8][R18.64] ;  /* 0x0000000812807981 */ /* 0x000f28000c1e1d00 */
[----:B------:R-:W4:Y:S01]  /*31d0*/  LDL R190, [R1+0x194] ;  /* 0x0001940001be7983 */ /* 0x000f220000100800 */
[----:B---3--:R-:W-:-:S05]  /*31e0*/  SHF.L.U32 R16, R124, 0x10, RZ ;  /* 0x000000107c107819 */ /* 0x008fca00000006ff */
[----:B------:R-:W-:Y:S01]  /*31f0*/  FADD.FTZ R16, -R195, R16 ;  /* 0x00000010c3107221 */ /* 0x000fe20000010100 */
[----:B--2---:R-:W-:-:S03]  /*3200*/  SHF.L.U32 R17, R132, 0x10, RZ ;  /* 0x0000001084117819 */ /* 0x004fc600000006ff */
[----:B-----5:R-:W-:-:S04]  /*3210*/  FMUL.FTZ R16, R28, R16 ;  /* 0x000000101c107220 */ /* 0x020fc80000410000 */
[----:B------:R-:W-:Y:S01]  /*3220*/  FFMA.FTZ R150, R16, R17, R150 ;  /* 0x0000001110967223 */ /* 0x000fe20000010096 */
[----:B----4-:R-:W-:-:S04]  /*3230*/  IMAD.U32 R20, R129, 0x10000, RZ ;  /* 0x0001000081147824 */ /* 0x010fc800078e00ff */
[----:B------:R0:W-:Y:S01]  /*3240*/  STL [R1+0x90], R150 ;  /* 0x0000909601007387 */ /* 0x0001e20000100800 */
[----:B------:R-:W-:-:S03]  /*3250*/  FMUL.FTZ R21, R139, R20 ;  /* 0x000000148b157220 */ /* 0x000fc60000410000 */
[----:B------:R-:W2:Y:S04]  /*3260*/  LDL R139, [R1+0x174] ;  /* 0x00017400018b7983 */ /* 0x000ea80000100800 */
[----:B------:R-:W3:Y:S01]  /*3270*/  LDL.LU R148, [R1+0x94] ;  /* 0x0000940001947983 */ /* 0x000ee20000300800 */
[----:B------:R-:W-:-:S04]  /*3280*/  IMAD.U32 R18, R128, 0x10000, RZ ;  /* 0x0001000080127824 */ /* 0x000fc800078e00ff */
[-C--:B------:R-:W-:Y:S01]  /*3290*/  FMUL.FTZ R19, R149, R18.reuse ;  /* 0x0000001295137220 */ /* 0x080fe20000410000 */
[----:B------:R-:W-:Y:S01]  /*32a0*/  FADD.FTZ R72, R72, R18 ;  /* 0x0000001248487221 */ /* 0x000fe20000010000 */
[----:B------:R-:W-:Y:S01]  /*32b0*/  FFMA.FTZ R204, R16, R18, R204 ;  /* 0x0000001210cc7223 */ /* 0x000fe200000100cc */
[----:B------:R-:W-:-:S05]  /*32c0*/  SHF.L.U32 R18, R125, 0x10, RZ ;  /* 0x000000107d127819 */ /* 0x000fca00000006ff */
[----:B------:R-:W-:-:S04]  /*32d0*/  FADD.FTZ R18, -R195, R18 ;  /* 0x00000012c3127221 */ /* 0x000fc80000010100 */
[----:B------:R-:W-:Y:S01]  /*32e0*/  FMUL.FTZ R18, R28, R18 ;  /* 0x000000121c127220 */ /* 0x000fe20000410000 */
[----:B------:R-:W-:-:S03]  /*32f0*/  FADD.FTZ R74, R74, R20 ;  /* 0x000000144a4a7221 */ /* 0x000fc60000010000 */
[----:B------:R-:W-:Y:S01]  /*3300*/  FFMA.FTZ R206, R18, R20, R206 ;  /* 0x0000001412ce7223 */ /* 0x000fe200000100ce */
[----:B------:R-:W-:Y:S01]  /*3310*/  SHF.L.U32 R20, R126, 0x10, RZ ;  /* 0x000000107e147819 */ /* 0x000fe200000006ff */
[----:B------:R-:W-:Y:S01]  /*3320*/  FADD.FTZ R248, R248, R17 ;  /* 0x00000011f8f87221 */ /* 0x000fe20000010000 */
[----:B------:R-:W-:Y:S01]  /*3330*/  FFMA.FTZ R17, R138, R17, R19 ;  /* 0x000000118a117223 */ /* 0x000fe20000010013 */
[----:B------:R-:W-:Y:S02]  /*3340*/  SHF.L.U32 R19, R133, 0x10, RZ ;  /* 0x0000001085137819 */ /* 0x000fe400000006ff */
[----:B------:R-:W-:Y:S01]  /*3350*/  FADD.FTZ R20, -R195, R20 ;  /* 0x00000014c3147221 */ /* 0x000fe20000010100 */
[----:B------:R-:W-:-:S03]  /*3360*/  IMAD.U32 R35, R130, 0x10000, RZ ;  /* 0x0001000082237824 */ /* 0x000fc600078e00ff */
[----:B------:R-:W-:Y:S01]  /*3370*/  FMUL.FTZ R20, R28, R20 ;  /* 0x000000141c147220 */ /* 0x000fe20000410000 */
[----:B------:R-:W-:Y:S01]  /*3380*/  FADD.FTZ R250, R250, R19 ;  /* 0x00000013fafa7221 */ /* 0x000fe20000010000 */
[-C--:B------:R-:W-:Y:S01]  /*3390*/  FFMA.FTZ R164, R18, R19.reuse, R164 ;  /* 0x0000001312a47223 */ /* 0x080fe200000100a4 */
[----:B------:R-:W-:Y:S01]  /*33a0*/  FFMA.FTZ R19, R163, R19, R21 ;  /* 0x00000013a3137223 */ /* 0x000fe20000010015 */
[-C--:B------:R-:W-:Y:S01]  /*33b0*/  FMUL.FTZ R138, R178, R35.reuse ;  /* 0x00000023b28a7220 */ /* 0x080fe20000410000 */
[--C-:B------:R-:W-:Y:S01]  /*33c0*/  FADD.FTZ R76, R76, R35.reuse ;  /* 0x000000234c4c7221 */ /* 0x100fe20000010000 */
[----:B------:R-:W-:Y:S01]  /*33d0*/  FFMA.FTZ R200, R20, R35, R200 ;  /* 0x0000002314c87223 */ /* 0x000fe200000100c8 */
[----:B------:R-:W-:Y:S02]  /*33e0*/  SHF.L.U32 R21, R134, 0x10, RZ ;  /* 0x0000001086157819 */ /* 0x000fe400000006ff */
[----:B------:R-:W-:Y:S02]  /*33f0*/  PRMT R35, R124, 0x7632, R35 ;  /* 0x000076327c237816 */ /* 0x000fe40000000023 */
[----:B------:R-:W-:Y:S01]  /*3400*/  PRMT R124, R128, 0x7632, R124 ;  /* 0x00007632807c7816 */ /* 0x000fe2000000007c */
[----:B------:R-:W-:Y:S01]  /*3410*/  STL [R1+0x98], R164 ;  /* 0x000098a401007387 */ /* 0x000fe20000100800 */
[----:B------:R-:W-:-:S03]  /*3420*/  FFMA.FTZ R177, R20, R21, R177 ;  /* 0x0000001514b17223 */ /* 0x000fc600000100b1 */
[----:B------:R-:W4:Y:S01]  /*3430*/  LDL R163, [R1+0x168] ;  /* 0x0001680001a37983 */ /* 0x000f220000100800 */
[----:B------:R-:W-:-:S03]  /*3440*/  IMAD.U32 R124, R124, 0x10000, RZ ;  /* 0x000100007c7c7824 */ /* 0x000fc600078e00ff */
[----:B0-----:R-:W4:Y:S01]  /*3450*/  LDL.LU R150, [R1+0x88] ;  /* 0x0000880001967983 */ /* 0x001f220000300800 */
[----:B------:R-:W-:-:S03]  /*3460*/  PRMT R125, R132, 0x7632, R125 ;  /* 0x00007632847d7816 */ /* 0x000fc6000000007d */
[----:B------:R0:W-:Y:S01]  /*3470*/  STL [R1+0x80], R177 ;  /* 0x000080b101007387 */ /* 0x0001e20000100800 */
[----:B------:R-:W-:Y:S02]  /*3480*/  SHF.L.U32 R35, R35, 0x10, RZ ;  /* 0x0000001023237819 */ /* 0x000fe400000006ff */
[----:B------:R-:W-:-:S03]  /*3490*/  SHF.L.U32 R128, R125, 0x10, RZ ;  /* 0x000000107d807819 */ /* 0x000fc600000006ff */
[----:B------:R-:W-:-:S04]  /*34a0*/  FADD.FTZ R35, -R195, R35 ;  /* 0x00000023c3237221 */ /* 0x000fc80000010100 */
[----:B------:R-:W-:Y:S01]  /*34b0*/  FMUL.FTZ R35, R28, R35 ;  /* 0x000000231c237220 */ /* 0x000fe20000410000 */
[----:B--2---:R-:W-:Y:S02]  /*34c0*/  FMUL.FTZ R132, R139, R124 ;  /* 0x0000007c8b847220 */ /* 0x004fe40000410000 */
[----:B------:R-:W2:Y:S01]  /*34d0*/  LDL R139, [R1+0x188] ;  /* 0x00018800018b7983 */ /* 0x000ea20000100800 */
[----:B---3--:R-:W-:-:S05]  /*34e0*/  FFMA.FTZ R148, R35, R128, R148 ;  /* 0x0000008023947223 */ /* 0x008fca0000010094 */
[----:B------:R1:W-:Y:S04]  /*34f0*/  STL [R1+0x94], R148 ;  /* 0x0000949401007387 */ /* 0x0003e80000100800 */
[----:B------:R-:W3:Y:S04]  /*3500*/  LDL R178, [R1+0x17c] ;  /* 0x00017c0001b27983 */ /* 0x000ee80000100800 */
[----:B0-----:R-:W3:Y:S01]  /*3510*/  LDL.LU R177, [R1+0x9c] ;  /* 0x00009c0001b17983 */ /* 0x001ee20000300800 */
[----:B------:R-:W-:Y:S01]  /*3520*/  FADD.FTZ R249, R249, R128 ;  /* 0x00000080f9f97221 */ /* 0x000fe20000010000 */
[----:B-1----:R-:W-:Y:S01]  /*3530*/  FFMA.FTZ R148, R190, R128, R132 ;  /* 0x00000080be947223 */ /* 0x002fe20000010084 */
[----:B------:R-:W-:Y:S01]  /*3540*/  SHF.L.U32 R128, R127, 0x10, RZ ;  /* 0x000000107f807819 */ /* 0x000fe200000006ff */
[----:B------:R-:W-:Y:S01]  /*3550*/  FADD.FTZ R244, R244, R21 ;  /* 0x00000015f4f47221 */ /* 0x000fe20000010000 */
[----:B------:R-:W-:Y:S01]  /*3560*/  ISETP.NE.U32.AND P0, PT, RZ, UR24, PT ;  /* 0x00000018ff007c0c */ /* 0x000fe2000bf05070 */
[----:B------:R-:W-:-:S02]  /*3570*/  FFMA.FTZ R21, R189, R21, R138 ;  /* 0x00000015bd157223 */ /* 0x000fc4000001008a */
[----:B------:R-:W-:Y:S01]  /*3580*/  FADD.FTZ R138, -R195, R128 ;  /* 0x00000080c38a7221 */ /* 0x000fe20000010100 */
[----:B------:R-:W-:Y:S02]  /*3590*/  ISETP.NE.AND.EX P0, PT, RZ, UR25, PT, P0 ;  /* 0x00000019ff007c0c */ /* 0x000fe4000bf05300 */
[----:B------:R-:W-:Y:S01]  /*35a0*/  SHF.L.U32 R132, R135, 0x10, RZ ;  /* 0x0000001087847819 */ /* 0x000fe200000006ff */
[----:B------:R-:W-:Y:S01]  /*35b0*/  FMUL.FTZ R149, R28, R138 ;  /* 0x0000008a1c957220 */ /* 0x000fe20000410000 */
[----:B------:R-:W-:Y:S01]  /*35c0*/  IMAD.U32 R128, R131, 0x10000, RZ ;  /* 0x0001000083807824 */ /* 0x000fe200078e00ff */
[----:B------:R-:W-:-:S03]  /*35d0*/  ISETP.NE.U32.AND P3, PT, RZ, UR10, PT ;  /* 0x0000000aff007c0c */ /* 0x000fc6000bf65070 */
[----:B----4-:R-:W-:Y:S02]  /*35e0*/  FMUL.FTZ R138, R163, R128 ;  /* 0x00000080a38a7220 */ /* 0x010fe40000410000 */
[----:B------:R-:W4:Y:S01]  /*35f0*/  LDL R163, [R1+0x19c] ;  /* 0x00019c0001a37983 */ /* 0x000f220000100800 */
[----:B------:R-:W-:-:S05]  /*3600*/  FFMA.FTZ R150, R149, R132, R150 ;  /* 0x0000008495967223 */ /* 0x000fca0000010096 */
[----:B------:R2:W-:Y:S01]  /*3610*/  STL [R1+0x88], R150 ;  /* 0x0000889601007387 */ /* 0x0005e20000100800 */
[----:B------:R-:W-:Y:S02]  /*3620*/  PRMT R125, R125, 0x7632, R125 ;  /* 0x000076327d7d7816 */ /* 0x000fe4000000007d */
[----:B------:R-:W-:Y:S01]  /*3630*/  ISETP.NE.AND.EX P3, PT, RZ, UR11, PT, P3 ;  /* 0x0000000bff007c0c */ /* 0x000fe2000bf65330 */
[----:B------:R-:W-:Y:S01]  /*3640*/  FADD.FTZ R78, R78, R128 ;  /* 0x000000804e4e7221 */ /* 0x000fe20000010000 */
[----:B------:R-:W-:Y:S01]  /*3650*/  SHF.L.U32 R125, R125, 0x10, RZ ;  /* 0x000000107d7d7819 */ /* 0x000fe200000006ff */
[----:B------:R-:W-:Y:S01]  /*3660*/  FFMA.FTZ R202, R149, R128, R202 ;  /* 0x0000008095ca7223 */ /* 0x000fe200000100ca */
[----:B------:R-:W-:Y:S01]  /*3670*/  PRMT R126, R133, 0x7632, R126 ;  /* 0x00007632857e7816 */ /* 0x000fe2000000007e */
[----:B------:R-:W4:Y:S02]  /*3680*/  LDL R190, [R1+0x164] ;  /* 0x0001640001be7983 */ /* 0x000f240000100800 */
[----:B------:R-:W-:Y:S01]  /*3690*/  FADD.FTZ R128, -R195, R125 ;  /* 0x0000007dc3807221 */ /* 0x000fe20000010100 */
[----:B------:R-:W-:Y:S01]  /*36a0*/  SHF.L.U32 R125, R126, 0x10, RZ ;  /* 0x000000107e7d7819 */ /* 0x000fe200000006ff */
[----:B------:R-:W4:Y:S02]  /*36b0*/  LDL.LU R189, [R1+0x84] ;  /* 0x0000840001bd7983 */ /* 0x000f240000300800 */
[----:B------:R-:W-:Y:S01]  /*36c0*/  FMUL.FTZ R164, R28, R128 ;  /* 0x000000801ca47220 */ /* 0x000fe20000410000 */
[----:B------:R-:W-:Y:S01]  /*36d0*/  FADD.FTZ R246, R246, R132 ;  /* 0x00000084f6f67221 */ /* 0x000fe20000010000 */
[--C-:B------:R-:W-:Y:S01]  /*36e0*/  FADD.FTZ R73, R73, R124.reuse ;  /* 0x0000007c49497221 */ /* 0x100fe20000010000 */
[----:B------:R-:W-:Y:S01]  /*36f0*/  FFMA.FTZ R205, R35, R124, R205 ;  /* 0x0000007c23cd7223 */ /* 0x000fe200000100cd */
[----:B------:R-:W-:Y:S01]  /*3700*/  PRMT R124, R129, 0x7632, R124 ;  /* 0x00007632817c7816 */ /* 0x000fe2000000007c */
[----:B--2---:R-:W-:-:S02]  /*3710*/  FFMA.FTZ R150, R139, R132, R138 ;  /* 0x000000848b967223 */ /* 0x004fc4000001008a */
[----:B------:R-:W0:Y:S01]  /*3720*/  @P0 LDC.64 R138, c[0x0][0x438] ;  /* 0x00010e00ff8a0b82 */ /* 0x000e220000000a00 */
[----:B---3--:R-:W-:Y:S01]  /*3730*/  FFMA.FTZ R177, R164, R125, R177 ;  /* 0x0000007da4b17223 */ /* 0x008fe200000100b1 */
[----:B0-----:R-:W-:-:S05]  /*3740*/  @P0 IMAD.WIDE.U32 R138, R214, 0x10, R138 ;  /* 0x00000010d68a0825 */ /* 0x001fca00078e008a */
[----:B------:R0:W5:Y:S02]  /*3750*/  @P0 LDG.E.128 R112, desc[UR8][R138.64] ;  /* 0x000000088a700981 */ /* 0x000164000c1e1d00 */
[----:B0-----:R-:W0:Y:S02]  /*3760*/  @P3 LDC.64 R138, c[0x0][0x3b8] ;  /* 0x0000ee00ff8a3b82 */ /* 0x001e240000000a00 */
[----:B------:R1:W-:Y:S04]  /*3770*/  STL [R1+0x9c], R177 ;  /* 0x00009cb101007387 */ /* 0x0003e80000100800 */
[----:B------:R-:W2:Y:S04]  /*3780*/  LDL R133, [R1+0x16c] ;  /* 0x00016c0001857983 */ /* 0x000ea80000100800 */
[----:B-1----:R-:W3:Y:S04]  /*3790*/  LDL R177, [R1+0x184] ;  /* 0x0001840001b17983 */ /* 0x002ee80000100800 */
[----:B------:R-:W2:Y:S04]  /*37a0*/  LDL.LU R132, [R1+0x8c] ;  /* 0x00008c0001847983 */ /* 0x000ea80000300800 */
[----:B------:R-:W2:Y:S01]  /*37b0*/  LDL R129, [R1+0x18c] ;  /* 0x00018c0001817983 */ /* 0x000ea20000100800 */
[----:B0-----:R-:W-:-:S05]  /*37c0*/  @P3 IMAD.WIDE.U32 R138, R214, 0x8, R138 ;  /* 0x00000008d68a3825 */ /* 0x001fca00078e008a */
[----:B------:R0:W5:Y:S02]  /*37d0*/  @P3 LDG.E.64 R136, desc[UR8][R138.64] ;  /* 0x000000088a883981 */ /* 0x000164000c1e1b00 */
[----:B0-----:R-:W0:Y:S02]  /*37e0*/  LDC.64 R138, c[0x0][0x3b0] ;  /* 0x0000ec00ff8a7b82 */ /* 0x001e240000000a00 */
[----:B0-----:R-:W-:-:S06]  /*37f0*/  IMAD.WIDE.U32 R138, R214, 0x8, R138 ;  /* 0x00000008d68a7825 */ /* 0x001fcc00078e008a */
[----:B------:R-:W5:Y:S01]  /*3800*/  LDG.E.64 R138, desc[UR8][R138.64] ;  /* 0x000000088a8a7981 */ /* 0x000f62000c1e1b00 */
[----:B------:R-:W-:-:S04]  /*3810*/  IMAD.U32 R124, R124, 0x10000, RZ ;  /* 0x000100007c7c7824 */ /* 0x000fc800078e00ff */
[----:B------:R-:W-:Y:S01]  /*3820*/  FMUL.FTZ R128, R178, R124 ;  /* 0x0000007cb2807220 */ /* 0x000fe20000410000 */
[----:B------:R-:W-:-:S03]  /*3830*/  FADD.FTZ R251, R251, R125 ;  /* 0x0000007dfbfb7221 */ /* 0x000fc60000010000 */
[----:B----4-:R-:W-:Y:S01]  /*3840*/  FFMA.FTZ R163, R163, R125, R128 ;  /* 0x0000007da3a37223 */ /* 0x010fe20000010080 */
[----:B------:R-:W-:Y:S01]  /*3850*/  PRMT R125, R126, 0x7632, R125 ;  /* 0x000076327e7d7816 */ /* 0x000fe2000000007d */
[--C-:B------:R-:W-:Y:S01]  /*3860*/  FADD.FTZ R75, R75, R124.reuse ;  /* 0x0000007c4b4b7221 */ /* 0x100fe20000010000 */
[----:B------:R-:W-:Y:S01]  /*3870*/  FFMA.FTZ R207, R164, R124, R207 ;  /* 0x0000007ca4cf7223 */ /* 0x000fe200000100cf */
[----:B------:R-:W-:Y:S02]  /*3880*/  PRMT R124, R130, 0x7632, R124 ;  /* 0x00007632827c7816 */ /* 0x000fe4000000007c */
[----:B------:R-:W-:Y:S02]  /*3890*/  SHF.L.U32 R125, R125, 0x10, RZ ;  /* 0x000000107d7d7819 */ /* 0x000fe400000006ff */
[----:B------:R-:W-:Y:S01]  /*38a0*/  PRMT R127, R134, 0x7632, R127 ;  /* 0x00007632867f7816 */ /* 0x000fe2000000007f */
[----:B------:R-:W-:Y:S02]  /*38b0*/  IMAD.U32 R124, R124, 0x10000, RZ ;  /* 0x000100007c7c7824 */ /* 0x000fe400078e00ff */
[----:B------:R-:W-:Y:S01]  /*38c0*/  FADD.FTZ R126, -R195, R125 ;  /* 0x0000007dc37e7221 */ /* 0x000fe20000010100 */
[----:B------:R-:W-:-:S03]  /*38d0*/  SHF.L.U32 R125, R127, 0x10, RZ ;  /* 0x000000107f7d7819 */ /* 0x000fc600000006ff */
[----:B------:R-:W-:Y:S01]  /*38e0*/  FMUL.FTZ R178, R28, R126 ;  /* 0x0000007e1cb27220 */ /* 0x000fe20000410000 */
[-C--:B------:R-:W-:Y:S01]  /*38f0*/  FMUL.FTZ R126, R190, R124.reuse ;  /* 0x0000007cbe7e7220 */ /* 0x080fe20000410000 */
[----:B------:R-:W-:Y:S02]  /*3900*/  FADD.FTZ R245, R245, R125 ;  /* 0x0000007df5f57221 */ /* 0x000fe40000010000 */
[C---:B------:R-:W-:Y:S01]  /*3910*/  FFMA.FTZ R189, R178.reuse, R125, R189 ;  /* 0x0000007db2bd7223 */ /* 0x040fe200000100bd */
[--C-:B------:R-:W-:Y:S01]  /*3920*/  FADD.FTZ R77, R77, R124.reuse ;  /* 0x0000007c4d4d7221 */ /* 0x100fe20000010000 */
[----:B------:R-:W-:Y:S01]  /*3930*/  FFMA.FTZ R201, R178, R124, R201 ;  /* 0x0000007cb2c97223 */ /* 0x000fe200000100c9 */
[----:B------:R-:W-:Y:S02]  /*3940*/  PRMT R124, R131, 0x7632, R124 ;  /* 0x00007632837c7816 */ /* 0x000fe4000000007c */
[----:B------:R0:W-:Y:S03]  /*3950*/  STL [R1+0x84], R189 ;  /* 0x000084bd01007387 */ /* 0x0001e60000100800 */
[----:B------:R-:W-:-:S04]  /*3960*/  IMAD.U32 R124, R124, 0x10000, RZ ;  /* 0x000100007c7c7824 */ /* 0x000fc800078e00ff */
[----:B------:R-:W-:Y:S01]  /*3970*/  FADD.FTZ R79, R79, R124 ;  /* 0x0000007c4f4f7221 */ /* 0x000fe20000010000 */
[----:B------:R-:W-:Y:S01]  /*3980*/  IADD3 R214, PT, PT, R214, 0x20, RZ ;  /* 0x00000020d6d67810 */ /* 0x000fe20007ffe0ff */
[----:B---3--:R-:W-:Y:S01]  /*3990*/  FFMA.FTZ R177, R177, R125, R126 ;  /* 0x0000007db1b17223 */ /* 0x008fe2000001007e */
[----:B------:R-:W-:-:S04]  /*39a0*/  PRMT R125, R127, 0x7632, R125 ;  /* 0x000076327f7d7816 */ /* 0x000fc8000000007d */
[----:B------:R-:W-:Y:S02]  /*39b0*/  SHF.L.U32 R125, R125, 0x10, RZ ;  /* 0x000000107d7d7819 */ /* 0x000fe400000006ff */
[----:B------:R-:W-:-:S03]  /*39c0*/  PRMT R126, R135, 0x7632, R126 ;  /* 0x00007632877e7816 */ /* 0x000fc6000000007e */
[----:B------:R-:W-:Y:S01]  /*39d0*/  FADD.FTZ R125, -R195, R125 ;  /* 0x0000007dc37d7221 */ /* 0x000fe20000010100 */
[----:B------:R-:W-:-:S03]  /*39e0*/  SHF.L.U32 R126, R126, 0x10, RZ ;  /* 0x000000107e7e7819 */ /* 0x000fc600000006ff */
[----:B0-----:R-:W-:Y:S01]  /*39f0*/  FMUL.FTZ R189, R28, R125 ;  /* 0x0000007d1cbd7220 */ /* 0x001fe20000410000 */
[----:B--2---:R-:W-:-:S03]  /*3a00*/  FMUL.FTZ R125, R133, R124 ;  /* 0x0000007c857d7220 */ /* 0x004fc60000410000 */
[----:B------:R-:W-:Y:S01]  /*3a10*/  FFMA.FTZ R203, R189, R124, R203 ;  /* 0x0000007cbdcb7223 */ /* 0x000fe200000100cb */
[-C--:B------:R-:W-:Y:S01]  /*3a20*/  FFMA.FTZ R190, R129, R126.reuse, R125 ;  /* 0x0000007e81be7223 */ /* 0x080fe2000001007d */
[----:B------:R-:W-:Y:S01]  /*3a30*/  FADD.FTZ R124, R212, R17 ;  /* 0x00000011d47c7221 */ /* 0x000fe20000010000 */
[----:B------:R-:W-:Y:S01]  /*3a40*/  FFMA.FTZ R125, R16, R17, R213 ;  /* 0x00000011107d7223 */ /* 0x000fe200000100d5 */
[----:B------:R-:W-:Y:S02]  /*3a50*/  FFMA.FTZ R132, R189, R126, R132 ;  /* 0x0000007ebd847223 */ /* 0x000fe40000010084 */
[----:B------:R-:W-:Y:S01]  /*3a60*/  FADD.FTZ R124, R124, R148 ;  /* 0x000000947c7c7221 */ /* 0x000fe20000010000 */
[----:B------:R-:W-:Y:S02]  /*3a70*/  FFMA.FTZ R125, R35, R148, R125 ;  /* 0x00000094237d7223 */ /* 0x000fe4000001007d */
        /* <DEDUP_REMOVED lines=11> */
[----:B------:R-:W-:Y:S02]  /*3b30*/  FADD.FTZ R247, R247, R126 ;  /* 0x0000007ef7f77221 */ /* 0x000fe40000010000 */
[----:B------:R-:W-:Y:S01]  /*3b40*/  FADD.FTZ R212, R124, R190 ;  /* 0x000000be7cd47221 */ /* 0x000fe20000010000 */
[----:B-1----:R-:W-:-:S07]  /*3b50*/  FFMA.FTZ R213, R189, R190, R125 ;  /* 0x000000bebdd57223 */ /* 0x002fce000001007d */
.L_x_1564:
[----:B------:R-:W-:Y:S05]  /*3b60*/  BSYNC.RECONVERGENT B1 ;  /* 0x0000000000017941 */ /* 0x000fea0003800200 */
.L_x_1563:
        /* <DEDUP_REMOVED lines=21> */
[----:B---3--:R-:W-:-:S04]  /*3cc0*/  IMAD.U32 R22, R124, 0x10000, RZ ;  /* 0x000100007c167824 */ /* 0x008fc800078e00ff */
[----:B------:R-:W-:Y:S01]  /*3cd0*/  FADD.FTZ R22, -R195, R22 ;  /* 0x00000016c3167221 */ /* 0x000fe20000010100 */
[----:B--2---:R-:W-:-:S03]  /*3ce0*/  SHF.L.U32 R23, R132, 0x10, RZ ;  /* 0x0000001084177819 */ /* 0x004fc600000006ff */
[----:B-----5:R-:W-:-:S04]  /*3cf0*/  FMUL.FTZ R22, R28, R22 ;  /* 0x000000161c167220 */ /* 0x020fc80000410000 */
[----:B------:R-:W-:Y:S01]  /*3d00*/  FFMA.FTZ R154, R22, R23, R154 ;  /* 0x00000017169a7223 */ /* 0x000fe2000001009a */
[----:B----4-:R-:W-:-:S04]  /*3d10*/  SHF.L.U32 R24, R128, 0x10, RZ ;  /* 0x0000001080187819 */ /* 0x010fc800000006ff */
[----:B------:R0:W-:Y:S01]  /*3d20*/  STL [R1+0x70], R154 ;  /* 0x0000709a01007387 */ /* 0x0001e20000100800 */
[----:B------:R-:W-:-:S03]  /*3d30*/  FMUL.FTZ R25, R153, R24 ;  /* 0x0000001899197220 */ /* 0x000fc60000410000 */
[----:B------:R-:W2:Y:S04]  /*3d40*/  LDL R153, [R1+0x134] ;  /* 0x0001340001997983 */ /* 0x000ea80000100800 */
[----:B------:R-:W3:Y:S01]  /*3d50*/  LDL.LU R152, [R1+0x74] ;  /* 0x0000740001987983 */ /* 0x000ee20000300800 */
[----:B------:R-:W-:Y:S01]  /*3d60*/  FADD.FTZ R80, R80, R24 ;  /* 0x0000001850507221 */ /* 0x000fe20000010000 */
[----:B------:R-:W-:Y:S01]  /*3d70*/  FFMA.FTZ R196, R22, R24, R196 ;  /* 0x0000001816c47223 */ /* 0x000fe200000100c4 */
[----:B------:R-:W-:Y:S01]  /*3d80*/  IMAD.U32 R24, R125, 0x10000, RZ ;  /* 0x000100007d187824 */ /* 0x000fe200078e00ff */
[----:B------:R-:W-:-:S03]  /*3d90*/  SHF.L.U32 R26, R129, 0x10, RZ ;  /* 0x00000010811a7819 */ /* 0x000fc600000006ff */
[----:B------:R-:W-:Y:S01]  /*3da0*/  FADD.FTZ R24, -R195, R24 ;  /* 0x00000018c3187221 */ /* 0x000fe20000010100 */
[----:B------:R-:W-:-:S03]  /*3db0*/  FADD.FTZ R240, R240, R23 ;  /* 0x00000017f0f07221 */ /* 0x000fc60000010000 */
[----:B------:R-:W-:Y:S01]  /*3dc0*/  FMUL.FTZ R24, R28, R24 ;  /* 0x000000181c187220 */ /* 0x000fe20000410000 */
[----:B------:R-:W-:Y:S01]  /*3dd0*/  FFMA.FTZ R23, R142, R23, R25 ;  /* 0x000000178e177223 */ /* 0x000fe20000010019 */
[-C--:B------:R-:W-:Y:S01]  /*3de0*/  FMUL.FTZ R27, R143, R26.reuse ;  /* 0x0000001a8f1b7220 */ /* 0x080fe20000410000 */
[----:B------:R-:W-:Y:S01]  /*3df0*/  FADD.FTZ R82, R82, R26 ;  /* 0x0000001a52527221 */ /* 0x000fe20000010000 */
[----:B------:R-:W-:Y:S01]  /*3e00*/  FFMA.FTZ R198, R24, R26, R198 ;  /* 0x0000001a18c67223 */ /* 0x000fe200000100c6 */
[----:B------:R-:W-:Y:S01]  /*3e10*/  SHF.L.U32 R25, R133, 0x10, RZ ;  /* 0x0000001085197819 */ /* 0x000fe200000006ff */
[----:B------:R-:W-:Y:S01]  /*3e20*/  IMAD.U32 R26, R126, 0x10000, RZ ;  /* 0x000100007e1a7824 */ /* 0x000fe200078e00ff */
[----:B------:R-:W-:-:S03]  /*3e30*/  SHF.L.U32 R142, R130, 0x10, RZ ;  /* 0x00000010828e7819 */ /* 0x000fc600000006ff */
[----:B------:R-:W-:Y:S01]  /*3e40*/  FADD.FTZ R26, -R195, R26 ;  /* 0x0000001ac31a7221 */ /* 0x000fe20000010100 */
[----:B------:R-:W-:Y:S01]  /*3e50*/  FADD.FTZ R242, R242, R25 ;  /* 0x00000019f2f27221 */ /* 0x000fe20000010000 */
[-C--:B------:R-:W-:Y:S01]  /*3e60*/  FFMA.FTZ R162, R24, R25.reuse, R162 ;  /* 0x0000001918a27223 */ /* 0x080fe200000100a2 */
[----:B------:R-:W-:Y:S01]  /*3e70*/  FFMA.FTZ R25, R161, R25, R27 ;  /* 0x00000019a1197223 */ /* 0x000fe2000001001b */
[----:B------:R-:W-:Y:S01]  /*3e80*/  SHF.L.U32 R27, R134, 0x10, RZ ;  /* 0x00000010861b7819 */ /* 0x000fe200000006ff */
[----:B------:R-:W-:Y:S02]  /*3e90*/  FMUL.FTZ R26, R28, R26 ;  /* 0x0000001a1c1a7220 */ /* 0x000fe40000410000 */
[----:B------:R-:W-:Y:S01]  /*3ea0*/  STL [R1+0x78], R162 ;  /* 0x000078a201007387 */ /* 0x000fe20000100800 */
[----:B------:R-:W-:Y:S01]  /*3eb0*/  FMUL.FTZ R143, R176, R142 ;  /* 0x0000008eb08f7220 */ /* 0x000fe20000410000 */
[-C--:B------:R-:W-:Y:S02]  /*3ec0*/  FFMA.FTZ R175, R26, R27.reuse, R175 ;  /* 0x0000001b1aaf7223 */ /* 0x080fe400000100af */
[----:B------:R-:W4:Y:S04]  /*3ed0*/  LDL R161, [R1+0x128] ;  /* 0x0001280001a17983 */ /* 0x000f280000100800 */
[----:B0-----:R-:W4:Y:S01]  /*3ee0*/  LDL.LU R154, [R1+0x68] ;  /* 0x00006800019a7983 */ /* 0x001f220000300800 */
[----:B------:R-:W-:Y:S01]  /*3ef0*/  FADD.FTZ R236, R236, R27 ;  /* 0x0000001becec7221 */ /* 0x000fe20000010000 */
[----:B------:R-:W-:-:S02]  /*3f00*/  FFMA.FTZ R27, R191, R27, R143 ;  /* 0x0000001bbf1b7223 */ /* 0x000fc4000001008f */
[----:B------:R0:W-:Y:S04]  /*3f10*/  STL [R1+0x60], R175 ;  /* 0x000060af01007387 */ /* 0x0001e80000100800 */
[----:B------:R-:W4:Y:S01]  /*3f20*/  LDL R143, [R1+0x148] ;  /* 0x00014800018f7983 */ /* 0x000f220000100800 */
[----:B------:R-:W-:Y:S02]  /*3f30*/  PRMT R125, R124, 0x7632, R125 ;  /* 0x000076327c7d7816 */ /* 0x000fe4000000007d */
[----:B------:R-:W-:-:S03]  /*3f40*/  PRMT R124, R128, 0x7632, R124 ;  /* 0x00007632807c7816 */ /* 0x000fc6000000007c */
[----:B------:R-:W-:Y:S01]  /*3f50*/  IMAD.U32 R128, R125, 0x10000, RZ ;  /* 0x000100007d807824 */ /* 0x000fe200078e00ff */
[----:B------:R-:W-:-:S03]  /*3f60*/  PRMT R125, R132, 0x7632, R125 ;  /* 0x00007632847d7816 */ /* 0x000fc6000000007d */
[----:B------:R-:W-:Y:S01]  /*3f70*/  FADD.FTZ R132, -R195, R128 ;  /* 0x00000080c3847221 */ /* 0x000fe20000010100 */
[----:B------:R-:W-:-:S03]  /*3f80*/  SHF.L.U32 R128, R125, 0x10, RZ ;  /* 0x000000107d807819 */ /* 0x000fc600000006ff */
[----:B------:R-:W-:-:S04]  /*3f90*/  FMUL.FTZ R151, R28, R132 ;  /* 0x000000841c977220 */ /* 0x000fc80000410000 */
[----:B---3--:R-:W-:-:S05]  /*3fa0*/  FFMA.FTZ R152, R151, R128, R152 ;  /* 0x0000008097987223 */ /* 0x008fca0000010098 */
[----:B------:R1:W-:Y:S04]  /*3fb0*/  STL [R1+0x74], R152 ;  /* 0x0000749801007387 */ /* 0x0003e80000100800 */
[----:B------:R-:W3:Y:S04]  /*3fc0*/  LDL R176, [R1+0x13c] ;  /* 0x00013c0001b07983 */ /* 0x000ee80000100800 */
[----:B0-----:R-:W3:Y:S01]  /*3fd0*/  LDL.LU R175, [R1+0x7c] ;  /* 0x00007c0001af7983 */ /* 0x001ee20000300800 */
[----:B------:R-:W-:Y:S01]  /*3fe0*/  SHF.L.U32 R124, R124, 0x10, RZ ;  /* 0x000000107c7c7819 */ /* 0x000fe200000006ff */
[----:B------:R-:W-:-:S04]  /*3ff0*/  FADD.FTZ R241, R241, R128 ;  /* 0x00000080f1f17221 */ /* 0x000fc80000010000 */
[----:B--2---:R-:W-:Y:S01]  /*4000*/  FMUL.FTZ R132, R153, R124 ;  /* 0x0000007c99847220 */ /* 0x004fe20000410000 */
[----:B------:R-:W-:-:S03]  /*4010*/  ISETP.NE.U32.AND P0, PT, RZ, UR24, PT ;  /* 0x00000018ff007c0c */ /* 0x000fc6000bf05070 */
[----:B-1----:R-:W-:Y:S01]  /*4020*/  FFMA.FTZ R152, R192, R128, R132 ;  /* 0x00000080c0987223 */ /* 0x002fe20000010084 */
[----:B------:R-:W-:Y:S02]  /*4030*/  IMAD.U32 R128, R127, 0x10000, RZ ;  /* 0x000100007f807824 */ /* 0x000fe400078e00ff */
[----:B------:R-:W-:Y:S01]  /*4040*/  FADD.FTZ R84, R84, R142 ;  /* 0x0000008e54547221 */ /* 0x000fe20000010000 */
[----:B------:R-:W-:Y:S01]  /*4050*/  FFMA.FTZ R52, R26, R142, R52 ;  /* 0x0000008e1a347223 */ /* 0x000fe20000010034 */
[----:B------:R-:W-:Y:S01]  /*4060*/  FADD.FTZ R142, -R195, R128 ;  /* 0x00000080c38e7221 */ /* 0x000fe20000010100 */
[----:B------:R-:W-:Y:S02]  /*4070*/  ISETP.NE.AND.EX P0, PT, RZ, UR25, PT, P0 ;  /* 0x00000019ff007c0c */ /* 0x000fe4000bf05300 */
[----:B------:R-:W-:Y:S01]  /*4080*/  SHF.L.U32 R132, R135, 0x10, RZ ;  /* 0x0000001087847819 */ /* 0x000fe200000006ff */
[----:B------:R-:W-:Y:S01]  /*4090*/  FMUL.FTZ R153, R28, R142 ;  /* 0x0000008e1c997220 */ /* 0x000fe20000410000 */
[----:B------:R-:W-:-:S03]  /*40a0*/  SHF.L.U32 R128, R131, 0x10, RZ ;  /* 0x0000001083807819 */ /* 0x000fc600000006ff */
[----:B----4-:R-:W-:Y:S02]  /*40b0*/  FFMA.FTZ R154, R153, R132, R154 ;  /* 0x00000084999a7223 */ /* 0x010fe4000001009a */
[----:B------:R-:W-:Y:S02]  /*40c0*/  FMUL.FTZ R142, R161, R128 ;  /* 0x00000080a18e7220 */ /* 0x000fe40000410000 */
[----:B------:R-:W2:Y:S04]  /*40d0*/  LDL R161, [R1+0x15c] ;  /* 0x00015c0001a17983 */ /* 0x000ea80000100800 */
[----:B------:R0:W-:Y:S01]  /*40e0*/  STL [R1+0x68], R154 ;  /* 0x0000689a01007387 */ /* 0x0001e20000100800 */
[----:B------:R-:W-:Y:S02]  /*40f0*/  ISETP.NE.U32.AND P3, PT, RZ, UR10, PT ;  /* 0x0000000aff007c0c */ /* 0x000fe4000bf65070 */
[----:B------:R-:W-:Y:S01]  /*4100*/  PRMT R125, R125, 0x7632, R125 ;  /* 0x000076327d7d7816 */ /* 0x000fe2000000007d */
[----:B------:R-:W-:Y:S01]  /*4110*/  FADD.FTZ R86, R86, R128 ;  /* 0x0000008056567221 */ /* 0x000fe20000010000 */
[----:B0-----:R-:W-:Y:S01]  /*4120*/  FFMA.FTZ R154, R143, R132, R142 ;  /* 0x000000848f9a7223 */ /* 0x001fe2000001008e */
[----:B------:R-:W-:Y:S01]  /*4130*/  FFMA.FTZ R54, R153, R128, R54 ;  /* 0x0000008099367223 */ /* 0x000fe20000010036 */
[----:B------:R-:W0:Y:S01]  /*4140*/  @P0 LDC.64 R142, c[0x0][0x438] ;  /* 0x00010e00ff8e0b82 */ /* 0x000e220000000a00 */
[----:B------:R-:W-:Y:S01]  /*4150*/  ISETP.NE.AND.EX P3, PT, RZ, UR11, PT, P3 ;  /* 0x0000000bff007c0c */ /* 0x000fe2000bf65330 */
[----:B------:R-:W-:Y:S01]  /*4160*/  IMAD.U32 R125, R125, 0x10000, RZ ;  /* 0x000100007d7d7824 */ /* 0x000fe200078e00ff */
[----:B------:R-:W-:Y:S01]  /*4170*/  PRMT R126, R133, 0x7632, R126 ;  /* 0x00007632857e7816 */ /* 0x000fe2000000007e */
[----:B------:R-:W4:Y:S02]  /*4180*/  LDL R192, [R1+0x124] ;  /* 0x0001240001c07983 */ /* 0x000f240000100800 */
[----:B------:R-:W-:Y:S01]  /*4190*/  FADD.FTZ R128, -R195, R125 ;  /* 0x0000007dc3807221 */ /* 0x000fe20000010100 */
[----:B------:R-:W-:Y:S01]  /*41a0*/  SHF.L.U32 R125, R126, 0x10, RZ ;  /* 0x000000107e7d7819 */ /* 0x000fe200000006ff */
[----:B------:R-:W4:Y:S02]  /*41b0*/  LDL.LU R191, [R1+0x64] ;  /* 0x0000640001bf7983 */ /* 0x000f240000300800 */
[----:B------:R-:W-:Y:S01]  /*41c0*/  FMUL.FTZ R162, R28, R128 ;  /* 0x000000801ca27220 */ /* 0x000fe20000410000 */
[----:B0-----:R-:W-:-:S05]  /*41d0*/  @P0 IMAD.WIDE.U32 R142, R214, 0x10, R142 ;  /* 0x00000010d68e0825 */ /* 0x001fca00078e008e */
[----:B------:R0:W5:Y:S02]  /*41e0*/  @P0 LDG.E.128 R116, desc[UR8][R142.64] ;  /* 0x000000088e740981 */ /* 0x000164000c1e1d00 */
[----:B0-----:R-:W0:Y:S01]  /*41f0*/  @P3 LDC.64 R142, c[0x0][0x3b8] ;  /* 0x0000ee00ff8e3b82 */ /* 0x001e220000000a00 */
[----:B------:R-:W-:Y:S01]  /*4200*/  FADD.FTZ R238, R238, R132 ;  /* 0x00000084eeee7221 */ /* 0x000fe20000010000 */
[--C-:B------:R-:W-:Y:S01]  /*4210*/  FADD.FTZ R81, R81, R124.reuse ;  /* 0x0000007c51517221 */ /* 0x100fe20000010000 */
[----:B------:R-:W-:Y:S01]  /*4220*/  FFMA.FTZ R197, R151, R124, R197 ;  /* 0x0000007c97c57223 */ /* 0x000fe200000100c5 */
[----:B------:R-:W-:Y:S01]  /*4230*/  PRMT R124, R129, 0x7632, R124 ;  /* 0x00007632817c7816 */ /* 0x000fe2000000007c */
[----:B0-----:R-:W-:-:S05]  /*4240*/  @P3 IMAD.WIDE.U32 R142, R214, 0x8, R142 ;  /* 0x00000008d68e3825 */ /* 0x001fca00078e008e */
[----:B------:R0:W5:Y:S02]  /*4250*/  @P3 LDG.E.64 R140, desc[UR8][R142.64] ;  /* 0x000000088e8c3981 */ /* 0x000164000c1e1b00 */
[----:B0-----:R-:W0:Y:S02]  /*4260*/  LDC.64 R142, c[0x0][0x3b0] ;  /* 0x0000ec00ff8e7b82 */ /* 0x001e240000000a00 */
[----:B0-----:R-:W-:-:S06]  /*4270*/  IMAD.WIDE.U32 R142, R214, 0x8, R142 ;  /* 0x00000008d68e7825 */ /* 0x001fcc00078e008e */
[----:B------:R-:W5:Y:S01]  /*4280*/  LDG.E.64 R142, desc[UR8][R142.64] ;  /* 0x000000088e8e7981 */ /* 0x000f62000c1e1b00 */
[----:B---3--:R-:W-:-:S05]  /*4290*/  FFMA.FTZ R175, R162, R125, R175 ;  /* 0x0000007da2af7223 */ /* 0x008fca00000100af */
[----:B------:R0:W-:Y:S04]  /*42a0*/  STL [R1+0x7c], R175 ;  /* 0x00007caf01007387 */ /* 0x0001e80000100800 */
[----:B------:R-:W3:Y:S04]  /*42b0*/  LDL R133, [R1+0x12c] ;  /* 0x00012c0001857983 */ /* 0x000ee80000100800 */
[----:B0-----:R-:W3:Y:S04]  /*42c0*/  LDL R175, [R1+0x144] ;  /* 0x0001440001af7983 */ /* 0x001ee80000100800 */
[----:B------:R-:W3:Y:S04]  /*42d0*/  LDL.LU R132, [R1+0x6c] ;  /* 0x00006c0001847983 */ /* 0x000ee80000300800 */
[----:B------:R-:W3:Y:S01]  /*42e0*/  LDL R129, [R1+0x14c] ;  /* 0x00014c0001817983 */ /* 0x000ee20000100800 */
[----:B------:R-:W-:Y:S01]  /*42f0*/  SHF.L.U32 R124, R124, 0x10, RZ ;  /* 0x000000107c7c7819 */ /* 0x000fe200000006ff */
[----:B------:R-:W-:-:S04]  /*4300*/  FADD.FTZ R243, R243, R125 ;  /* 0x0000007df3f37221 */ /* 0x000fc80000010000 */
[----:B------:R-:W-:-:S04]  /*4310*/  FMUL.FTZ R128, R176, R124 ;  /* 0x0000007cb0807220 */ /* 0x000fc80000410000 */
[----:B--2---:R-:W-:Y:S01]  /*4320*/  FFMA.FTZ R161, R161, R125, R128 ;  /* 0x0000007da1a17223 */ /* 0x004fe20000010080 */
[----:B------:R-:W-:Y:S01]  /*4330*/  PRMT R125, R126, 0x7632, R125 ;  /* 0x000076327e7d7816 */ /* 0x000fe2000000007d */
[--C-:B------:R-:W-:Y:S01]  /*4340*/  FADD.FTZ R83, R83, R124.reuse ;  /* 0x0000007c53537221 */ /* 0x100fe20000010000 */
[----:B------:R-:W-:Y:S01]  /*4350*/  FFMA.FTZ R199, R162, R124, R199 ;  /* 0x0000007ca2c77223 */ /* 0x000fe200000100c7 */
[----:B------:R-:W-:Y:S02]  /*4360*/  PRMT R124, R130, 0x7632, R124 ;  /* 0x00007632827c7816 */ /* 0x000fe4000000007c */
[----:B------:R-:W-:Y:S01]  /*4370*/  IMAD.U32 R125, R125, 0x10000, RZ ;  /* 0x000100007d7d7824 */ /* 0x000fe200078e00ff */
[----:B------:R-:W-:Y:S02]  /*4380*/  PRMT R127, R134, 0x7632, R127 ;  /* 0x00007632867f7816 */ /* 0x000fe4000000007f */
[----:B------:R-:W-:Y:S01]  /*4390*/  SHF.L.U32 R124, R124, 0x10, RZ ;  /* 0x000000107c7c7819 */ /* 0x000fe200000006ff */
[----:B------:R-:W-:Y:S01]  /*43a0*/  FADD.FTZ R126, -R195, R125 ;  /* 0x0000007dc37e7221 */ /* 0x000fe20000010100 */
[----:B------:R-:W-:-:S03]  /*43b0*/  SHF.L.U32 R125, R127, 0x10, RZ ;  /* 0x000000107f7d7819 */ /* 0x000fc600000006ff */
[----:B------:R-:W-:Y:S01]  /*43c0*/  FMUL.FTZ R176, R28, R126 ;  /* 0x0000007e1cb07220 */ /* 0x000fe20000410000 */
[-C--:B----4-:R-:W-:Y:S01]  /*43d0*/  FMUL.FTZ R126, R192, R124.reuse ;  /* 0x0000007cc07e7220 */ /* 0x090fe20000410000 */
[----:B------:R-:W-:Y:S02]  /*43e0*/  FADD.FTZ R237, R237, R125 ;  /* 0x0000007deded7221 */ /* 0x000fe40000010000 */
[C---:B------:R-:W-:Y:S01]  /*43f0*/  FFMA.FTZ R191, R176.reuse, R125, R191 ;  /* 0x0000007db0bf7223 */ /* 0x040fe200000100bf */
[--C-:B------:R-:W-:Y:S01]  /*4400*/  FADD.FTZ R85, R85, R124.reuse ;  /* 0x0000007c55557221 */ /* 0x100fe20000010000 */
[----:B------:R-:W-:Y:S01]  /*4410*/  FFMA.FTZ R53, R176, R124, R53 ;  /* 0x0000007cb0357223 */ /* 0x000fe20000010035 */
[----:B------:R-:W-:-:S04]  /*4420*/  PRMT R124, R131, 0x7632, R124 ;  /* 0x00007632837c7816 */ /* 0x000fc8000000007c */
[----:B------:R-:W-:Y:S01]  /*4430*/  SHF.L.U32 R124, R124, 0x10, RZ ;  /* 0x000000107c7c7819 */ /* 0x000fe200000006ff */
[----:B------:R0:W-:Y:S04]  /*4440*/  STL [R1+0x64], R191 ;  /* 0x000064bf01007387 */ /* 0x0001e80000100800 */
[----:B------:R-:W-:Y:S01]  /*4450*/  FADD.FTZ R87, R87, R124 ;  /* 0x0000007c57577221 */ /* 0x000fe20000010000 */
[----:B------:R-:W-:Y:S02]  /*4460*/  VIADD R214, R214, 0x20 ;  /* 0x00000020d6d67836 */ /* 0x000fe40000000000 */
[----:B---3--:R-:W-:Y:S01]  /*4470*/  FFMA.FTZ R175, R175, R125, R126 ;  /* 0x0000007dafaf7223 */ /* 0x008fe2000001007e */
[----:B------:R-:W-:-:S05]  /*4480*/  PRMT R125, R127, 0x7632, R125 ;  /* 0x000076327f7d7816 */ /* 0x000fca000000007d */
[----:B------:R-:W-:Y:S01]  /*4490*/  IMAD.U32 R125, R125, 0x10000, RZ ;  /* 0x000100007d7d7824 */ /* 0x000fe200078e00ff */
[----:B------:R-:W-:-:S03]  /*44a0*/  PRMT R126, R135, 0x7632, R126 ;  /* 0x00007632877e7816 */ /* 0x000fc6000000007e */
[----:B------:R-:W-:Y:S01]  /*44b0*/  FADD.FTZ R125, -R195, R125 ;  /* 0x0000007dc37d7221 */ /* 0x000fe20000010100 */
[----:B------:R-:W-:-:S03]  /*44c0*/  SHF.L.U32 R126, R126, 0x10, RZ ;  /* 0x000000107e7e7819 */ /* 0x000fc600000006ff */
[----:B0-----:R-:W-:Y:S01]  /*44d0*/  FMUL.FTZ R191, R28, R125 ;  /* 0x0000007d1cbf7220 */ /* 0x001fe20000410000 */
[----:B------:R-:W-:-:S03]  /*44e0*/  FMUL.FTZ R125, R133, R124 ;  /* 0x0000007c857d7220 */ /* 0x000fc60000410000 */
        /* <DEDUP_REMOVED lines=21> */
.L_x_1566:
[----:B------:R-:W-:Y:S05]  /*4640*/  BSYNC.RECONVERGENT B1 ;  /* 0x0000000000017941 */ /* 0x000fea0003800200 */
.L_x_1565:
[----:B------:R-:W-:Y:S04]  /*4650*/  BSSY.RECONVERGENT B1, `(.L_x_1567) ;  /* 0x00000ac000017945 */ /* 0x000fe80003800200 */
[----:B------:R-:W-:Y:S05]  /*4660*/  @!P5 BRA `(.L_x_1568) ;  /* 0x0000000800a8d947 */ /* 0x000fea0003800000 */
        /* <DEDUP_REMOVED lines=9> */
[C---:B-1----:R-:W-:Y:S01]  /*4700*/  IMAD.WIDE.U32 R124, R214.reuse, 0x10, R124 ;  /* 0x00000010d67c7825 */ /* 0x042fe200078e007c */
[----:B------:R-:W-:Y:S01]  /*4710*/  ISETP.NE.U32.AND P3, PT, RZ, UR10, PT ;  /* 0x0000000aff007c0c */ /* 0x000fe2000bf65070 */
[----:B------:R-:W1:Y:S01]  /*4720*/  LDC.64 R170, c[0x0][0x3b0] ;  /* 0x0000ec00ffaa7b82 */ /* 0x000e620000000a00 */
[----:B------:R-:W-:Y:S01]  /*4730*/  ISETP.NE.U32.AND P0, PT, RZ, UR24, PT ;  /* 0x00000018ff007c0c */ /* 0x000fe2000bf05070 */
[----:B------:R-:W3:Y:S04]  /*4740*/  LDL R183, [R1+0xe0] ;  /* 0x0000e00001b77983 */ /* 0x000ee80000100800 */
[----:B------:R-:W2:Y:S01]  /*4750*/  LDG.E.128 R124, desc[UR8][R124.64] ;  /* 0x000000087c7c7981 */ /* 0x000ea2000c1e1d00 */
[----:B----4-:R-:W-:-:S04]  /*4760*/  IMAD.WIDE.U32 R128, R214, 0x10, R128 ;  /* 0x00000010d6807825 */ /* 0x010fc800078e0080 */
[C---:B0-----:R-:W-:Y:S02]  /*4770*/  IMAD.WIDE.U32 R132, R214.reuse, 0x10, R132 ;  /* 0x00000010d6847825 */ /* 0x041fe400078e0084 */
[----:B------:R-:W4:Y:S01]  /*4780*/  LDG.E.128 R128, desc[UR8][R128.64] ;  /* 0x0000000880807981 */ /* 0x000f22000c1e1d00 */
[----:B------:R-:W-:Y:S02]  /*4790*/  ISETP.NE.AND.EX P3, PT, RZ, UR11, PT, P3 ;  /* 0x0000000bff007c0c */ /* 0x000fe4000bf65330 */
[----:B------:R-:W-:Y:S01]  /*47a0*/  ISETP.NE.AND.EX P0, PT, RZ, UR25, PT, P0 ;  /* 0x00000019ff007c0c */ /* 0x000fe2000bf05300 */
[----:B------:R-:W3:Y:S04]  /*47b0*/  LDL.LU R194, [R1+0x40] ;  /* 0x0000400001c27983 */ /* 0x000ee80000300800 */
[----:B------:R-:W3:Y:S06]  /*47c0*/  LDG.E.128 R132, desc[UR8][R132.64] ;  /* 0x0000000884847981 */ /* 0x000eec000c1e1d00 */
[----:B------:R-:W0:Y:S08]  /*47d0*/  @P3 LDC.64 R146, c[0x0][0x3b8] ;  /* 0x0000ee00ff923b82 */ /* 0x000e300000000a00 */
[----:B------:R-:W1:Y:S01]  /*47e0*/  @P0 LDC.64 R158, c[0x0][0x438] ;  /* 0x00010e00ff9e0b82 */ /* 0x000e620000000a00 */
[----:B0-----:R-:W-:-:S05]  /*47f0*/  @P3 IMAD.WIDE.U32 R156, R214, 0x8, R146 ;  /* 0x00000008d69c3825 */ /* 0x001fca00078e0092 */
[----:B------:R2:W5:Y:S01]  /*4800*/  @P3 LDG.E.64 R144, desc[UR8][R156.64] ;  /* 0x000000089c903981 */ /* 0x000562000c1e1b00 */
[----:B-1----:R-:W-:-:S05]  /*4810*/  @P0 IMAD.WIDE.U32 R158, R214, 0x10, R158 ;  /* 0x00000010d69e0825 */ /* 0x002fca00078e009e */
[----:B------:R0:W5:Y:S01]  /*4820*/  @P0 LDG.E.128 R120, desc[UR8][R158.64] ;  /* 0x000000089e780981 */ /* 0x000162000c1e1d00 */
[----:B------:R-:W-:-:S06]  /*4830*/  IMAD.WIDE.U32 R146, R214, 0x8, R170 ;  /* 0x00000008d6927825 */ /* 0x000fcc00078e00aa */
[----:B------:R-:W5:Y:S01]  /*4840*/  LDG.E.64 R146, desc[UR8][R146.64] ;  /* 0x0000000892927981 */ /* 0x000f62000c1e1b00 */
[C---:B--2---:R-:W-:Y:S02]  /*4850*/  PRMT R156, R124.reuse, 0x7632, R156 ;  /* 0x000076327c9c7816 */ /* 0x044fe4000000009c */
[----:B------:R-:W-:Y:S02]  /*4860*/  SHF.L.U32 R155, R124, 0x10, RZ ;  /* 0x000000107c9b7819 */ /* 0x000fe400000006ff */
[----:B0-----:R-:W-:Y:S02]  /*4870*/  PRMT R158, R125, 0x7632, R158 ;  /* 0x000076327d9e7816 */ /* 0x001fe4000000009e */
[----:B------:R-:W-:Y:S01]  /*4880*/  SHF.L.U32 R156, R156, 0x10, RZ ;  /* 0x000000109c9c7819 */ /* 0x000fe200000006ff */
[C---:B------:R-:W-:Y:S01]  /*4890*/  IMAD.U32 R159, R126.reuse, 0x10000, RZ ;  /* 0x000100007e9f7824 */ /* 0x040fe200078e00ff */
[----:B------:R-:W-:Y:S01]  /*48a0*/  PRMT R124, R126, 0x7632, R124 ;  /* 0x000076327e7c7816 */ /* 0x000fe2000000007c */
[----:B------:R-:W-:Y:S01]  /*48b0*/  FADD.FTZ R155, -R195, R155 ;  /* 0x0000009bc39b7221 */ /* 0x000fe20000010100 */
[----:B------:R-:W-:-:S02]  /*48c0*/  IMAD.U32 R126, R158, 0x10000, RZ ;  /* 0x000100009e7e7824 */ /* 0x000fc400078e00ff */
[----:B------:R-:W-:Y:S01]  /*48d0*/  FADD.FTZ R169, -R195, R156 ;  /* 0x0000009cc3a97221 */ /* 0x000fe20000010100 */
[----:B----4-:R-:W-:Y:S01]  /*48e0*/  IMAD.U32 R158, R128, 0x10000, RZ ;  /* 0x00010000809e7824 */ /* 0x010fe200078e00ff */
[----:B------:R-:W-:Y:S01]  /*48f0*/  SHF.L.U32 R157, R125, 0x10, RZ ;  /* 0x000000107d9d7819 */ /* 0x000fe200000006ff */
[----:B-----5:R-:W-:Y:S01]  /*4900*/  FMUL.FTZ R155, R28, R155 ;  /* 0x0000009b1c9b7220 */ /* 0x020fe20000410000 */
[----:B---3--:R-:W-:Y:S01]  /*4910*/  SHF.L.U32 R156, R132, 0x10, RZ ;  /* 0x00000010849c7819 */ /* 0x008fe200000006ff */
[----:B------:R-:W-:Y:S02]  /*4920*/  FMUL.FTZ R160, R160, R158 ;  /* 0x0000009ea0a07220 */ /* 0x000fe40000410000 */
[----:B------:R-:W-:Y:S02]  /*4930*/  FADD.FTZ R157, -R195, R157 ;  /* 0x0000009dc39d7221 */ /* 0x000fe40000010100 */
[----:B------:R-:W-:Y:S01]  /*4940*/  FADD.FTZ R232, R232, R156 ;  /* 0x0000009ce8e87221 */ /* 0x000fe20000010000 */
[-C--:B------:R-:W-:Y:S01]  /*4950*/  FFMA.FTZ R172, R155, R156.reuse, R172 ;  /* 0x0000009c9bac7223 */ /* 0x080fe200000100ac */
[----:B------:R-:W-:Y:S01]  /*4960*/  FFMA.FTZ R156, R174, R156, R160 ;  /* 0x0000009cae9c7223 */ /* 0x000fe200000100a0 */
[----:B------:R-:W-:Y:S01]  /*4970*/  SHF.L.U32 R160, R129, 0x10, RZ ;  /* 0x0000001081a07819 */ /* 0x000fe200000006ff */
[----:B------:R-:W-:Y:S01]  /*4980*/  FADD.FTZ R88, R88, R158 ;  /* 0x0000009e58587221 */ /* 0x000fe20000010000 */
[----:B------:R-:W-:Y:S01]  /*4990*/  FFMA.FTZ R56, R155, R158, R56 ;  /* 0x0000009e9b387223 */ /* 0x000fe20000010038 */
[----:B------:R-:W-:-:S02]  /*49a0*/  IMAD.U32 R158, R133, 0x10000, RZ ;  /* 0x00010000859e7824 */ /* 0x000fc400078e00ff */
[----:B------:R-:W-:Y:S01]  /*49b0*/  FMUL.FTZ R157, R28, R157 ;  /* 0x0000009d1c9d7220 */ /* 0x000fe20000410000 */
[----:B------:R-:W-:Y:S01]  /*49c0*/  FMUL.FTZ R170, R173, R160 ;  /* 0x000000a0adaa7220 */ /* 0x000fe20000410000 */
[----:B------:R-:W-:Y:S02]  /*49d0*/  STL [R1+0x50], R172 ;  /* 0x000050ac01007387 */ /* 0x000fe40000100800 */
[-C--:B------:R-:W-:Y:S01]  /*49e0*/  FFMA.FTZ R184, R157, R158.reuse, R184 ;  /* 0x0000009e9db87223 */ /* 0x080fe200000100b8 */
[----:B------:R-:W-:Y:S01]  /*49f0*/  FADD.FTZ R234, R234, R158 ;  /* 0x0000009eeaea7221 */ /* 0x000fe20000010000 */
[----:B------:R-:W2:Y:S01]  /*4a00*/  LDL R174, [R1+0x100] ;  /* 0x0001000001ae7983 */ /* 0x000ea20000100800 */
[----:B------:R-:W-:-:S03]  /*4a10*/  FFMA.FTZ R158, R193, R158, R170 ;  /* 0x0000009ec19e7223 */ /* 0x000fc600000100aa */
[----:B------:R-:W3:Y:S04]  /*4a20*/  LDL R193, [R1+0xf4] ;  /* 0x0000f40001c17983 */ /* 0x000ee80000100800 */
[----:B------:R0:W-:Y:S04]  /*4a30*/  STL [R1+0x58], R184 ;  /* 0x000058b801007387 */ /* 0x0001e80000100800 */
[----:B0-----:R-:W4:Y:S01]  /*4a40*/  LDL.LU R184, [R1+0x54] ;  /* 0x0000540001b87983 */ /* 0x001f220000300800 */
[----:B------:R-:W-:Y:S01]  /*4a50*/  SHF.L.U32 R170, R130, 0x10, RZ ;  /* 0x0000001082aa7819 */ /* 0x000fe200000006ff */
[----:B------:R-:W-:-:S02]  /*4a60*/  FADD.FTZ R159, -R195, R159 ;  /* 0x0000009fc39f7221 */ /* 0x000fc40000010100 */
[----:B------:R-:W3:Y:S01]  /*4a70*/  LDL R172, [R1+0x114] ;  /* 0x0001140001ac7983 */ /* 0x000ee20000100800 */
[----:B------:R-:W-:Y:S01]  /*4a80*/  FADD.FTZ R90, R90, R160 ;  /* 0x000000a05a5a7221 */ /* 0x000fe20000010000 */
[----:B------:R-:W-:Y:S01]  /*4a90*/  FFMA.FTZ R58, R157, R160, R58 ;  /* 0x000000a09d3a7223 */ /* 0x000fe2000001003a */
[----:B------:R-:W-:Y:S01]  /*4aa0*/  SHF.L.U32 R160, R134, 0x10, RZ ;  /* 0x0000001086a07819 */ /* 0x000fe200000006ff */
[----:B------:R-:W-:Y:S01]  /*4ab0*/  FMUL.FTZ R171, R183, R170 ;  /* 0x000000aab7ab7220 */ /* 0x000fe20000410000 */
[----:B------:R-:W-:Y:S01]  /*4ac0*/  FMUL.FTZ R159, R28, R159 ;  /* 0x0000009f1c9f7220 */ /* 0x000fe20000410000 */
[----:B------:R-:W3:Y:S04]  /*4ad0*/  LDL R183, [R1+0xe8] ;  /* 0x0000e80001b77983 */ /* 0x000ee80000100800 */
[----:B------:R-:W3:Y:S01]  /*4ae0*/  LDL.LU R173, [R1+0x48] ;  /* 0x0000480001ad7983 */ /* 0x000ee20000300800 */
[----:B------:R-:W-:Y:S01]  /*4af0*/  FFMA.FTZ R194, R159, R160, R194 ;  /* 0x000000a09fc27223 */ /* 0x000fe200000100c2 */
[----:B------:R-:W-:Y:S01]  /*4b00*/  PRMT R129, R132, 0x7632, R129 ;  /* 0x0000763284817816 */ /* 0x000fe20000000081 */
[----:B------:R-:W-:Y:S01]  /*4b10*/  FADD.FTZ R228, R228, R160 ;  /* 0x000000a0e4e47221 */ /* 0x000fe20000010000 */
[----:B------:R-:W-:-:S02]  /*4b20*/  FMUL.FTZ R169, R28, R169 ;  /* 0x000000a91ca97220 */ /* 0x000fc40000410000 */
[----:B------:R-:W-:Y:S01]  /*4b30*/  STL [R1+0x40], R194 ;  /* 0x000040c201007387 */ /* 0x000fe20000100800 */
[----:B------:R-:W-:Y:S01]  /*4b40*/  SHF.L.U32 R132, R129, 0x10, RZ ;  /* 0x0000001081847819 */ /* 0x000fe200000006ff */
[----:B--2---:R-:W-:Y:S02]  /*4b50*/  FFMA.FTZ R160, R174, R160, R171 ;  /* 0x000000a0aea07223 */ /* 0x004fe400000100ab */
[----:B------:R-:W2:Y:S02]  /*4b60*/  LDL R174, [R1+0x108] ;  /* 0x0001080001ae7983 */ /* 0x000ea40000100800 */
[----:B----4-:R-:W-:-:S05]  /*4b70*/  FFMA.FTZ R184, R169, R132, R184 ;  /* 0x00000084a9b87223 */ /* 0x010fca00000100b8 */
[----:B------:R0:W-:Y:S04]  /*4b80*/  STL [R1+0x54], R184 ;  /* 0x000054b801007387 */ /* 0x0001e80000100800 */
[----:B0-----:R-:W4:Y:S01]  /*4b90*/  LDL R184, [R1+0xfc] ;  /* 0x0000fc0001b87983 */ /* 0x001f220000100800 */
[----:B------:R-:W-:Y:S02]  /*4ba0*/  PRMT R128, R128, 0x7632, R128 ;  /* 0x0000763280807816 */ /* 0x000fe40000000080 */
[C---:B------:R-:W-:Y:S02]  /*4bb0*/  PRMT R125, R127.reuse, 0x7632, R125 ;  /* 0x000076327f7d7816 */ /* 0x040fe4000000007d */
[----:B------:R-:W-:Y:S01]  /*4bc0*/  SHF.L.U32 R127, R127, 0x10, RZ ;  /* 0x000000107f7f7819 */ /* 0x000fe200000006ff */
[----:B------:R-:W-:-:S02]  /*4bd0*/  IMAD.U32 R128, R128, 0x10000, RZ ;  /* 0x0001000080807824 */ /* 0x000fc400078e00ff */
[----:B------:R-:W-:Y:S01]  /*4be0*/  FADD.FTZ R92, R92, R170 ;  /* 0x000000aa5c5c7221 */ /* 0x000fe20000010000 */
[----:B------:R-:W-:Y:S01]  /*4bf0*/  FFMA.FTZ R60, R159, R170, R60 ;  /* 0x000000aa9f3c7223 */ /* 0x000fe2000001003c */
[----:B---3--:R-:W-:Y:S01]  /*4c00*/  FMUL.FTZ R170, R193, R128 ;  /* 0x00000080c1aa7220 */ /* 0x008fe20000410000 */
[----:B------:R-:W-:Y:S01]  /*4c10*/  FADD.FTZ R127, -R195, R127 ;  /* 0x0000007fc37f7221 */ /* 0x000fe20000010100 */
[----:B------:R-:W-:Y:S02]  /*4c20*/  FADD.FTZ R233, R233, R132 ;  /* 0x00000084e9e97221 */ /* 0x000fe40000010000 */
[----:B------:R-:W-:Y:S01]  /*4c30*/  FFMA.FTZ R170, R172, R132, R170 ;  /* 0x00000084acaa7223 */ /* 0x000fe200000100aa */
[----:B------:R-:W-:Y:S02]  /*4c40*/  IMAD.U32 R172, R135, 0x10000, RZ ;  /* 0x0001000087ac7824 */ /* 0x000fe400078e00ff */
[----:B------:R-:W-:Y:S01]  /*4c50*/  FMUL.FTZ R171, R28, R127 ;  /* 0x0000007f1cab7220 */ /* 0x000fe20000410000 */
[----:B------:R-:W-:-:S03]  /*4c60*/  SHF.L.U32 R132, R131, 0x10, RZ ;  /* 0x0000001083847819 */ /* 0x000fc600000006ff */
[----:B------:R-:W-:Y:S02]  /*4c70*/  FFMA.FTZ R173, R171, R172, R173 ;  /* 0x000000acabad7223 */ /* 0x000fe400000100ad */
[----:B------:R-:W-:Y:S02]  /*4c80*/  FMUL.FTZ R127, R183, R132 ;  /* 0x00000084b77f7220 */ /* 0x000fe40000410000 */
[----:B------:R-:W3:Y:S01]  /*4c90*/  LDL.LU R183, [R1+0x5c] ;  /* 0x00005c0001b77983 */ /* 0x000ee20000300800 */
[----:B------:R-:W-:-:S03]  /*4ca0*/  FADD.FTZ R230, R230, R172 ;  /* 0x000000ace6e67221 */ /* 0x000fc60000010000 */
[----:B------:R0:W-:Y:S01]  /*4cb0*/  STL [R1+0x48], R173 ;  /* 0x000048ad01007387 */ /* 0x0001e20000100800 */
[----:B------:R-:W-:-:S03]  /*4cc0*/  FADD.FTZ R126, -R195, R126 ;  /* 0x0000007ec37e7221 */ /* 0x000fc60000010100 */
[----:B------:R-:W3:Y:S04]  /*4cd0*/  LDL R194, [R1+0xe4] ;  /* 0x0000e40001c27983 */ /* 0x000ee80000100800 */
[----:B0-----:R-:W3:Y:S04]  /*4ce0*/  LDL R173, [R1+0x11c] ;  /* 0x00011c0001ad7983 */ /* 0x001ee80000100800 */
[----:B------:R-:W3:Y:S01]  /*4cf0*/  LDL.LU R193, [R1+0x44] ;  /* 0x0000440001c17983 */ /* 0x000ee20000300800 */
[----:B------:R-:W-:Y:S01]  /*4d00*/  FADD.FTZ R94, R94, R132 ;  /* 0x000000845e5e7221 */ /* 0x000fe20000010000 */
[----:B------:R-:W-:Y:S01]  /*4d10*/  FFMA.FTZ R62, R171, R132, R62 ;  /* 0x00000084ab3e7223 */ /* 0x000fe2000001003e */
[--C-:B------:R-:W-:Y:S01]  /*4d20*/  FADD.FTZ R89, R89, R128.reuse ;  /* 0x0000008059597221 */ /* 0x100fe20000010000 */
[----:B------:R-:W-:Y:S01]  /*4d30*/  FFMA.FTZ R57, R169, R128, R57 ;  /* 0x00000080a9397223 */ /* 0x000fe20000010039 */
[----:B------:R-:W-:Y:S01]  /*4d40*/  PRMT R128, R133, 0x7632, R128 ;  /* 0x0000763285807816 */ /* 0x000fe20000000080 */
[--C-:B--2---:R-:W-:Y:S01]  /*4d50*/  FFMA.FTZ R172, R174, R172, R127.reuse ;  /* 0x000000acaeac7223 */ /* 0x104fe2000001007f */
[----:B------:R-:W-:Y:S01]  /*4d60*/  PRMT R127, R129, 0x7632, R127 ;  /* 0x00007632817f7816 */ /* 0x000fe2000000007f */
[----:B------:R-:W-:Y:S01]  /*4d70*/  FMUL.FTZ R174, R28, R126 ;  /* 0x0000007e1cae7220 */ /* 0x000fe20000410000 */
[----:B------:R-:W2:Y:S02]  /*4d80*/  LDL R129, [R1+0x10c] ;  /* 0x00010c0001817983 */ /* 0x000ea40000100800 */
[----:B------:R-:W-:-:S05]  /*4d90*/  SHF.L.U32 R127, R127, 0x10, RZ ;  /* 0x000000107f7f7819 */ /* 0x000fca00000006ff */
[----:B----4-:R-:W-:Y:S02]  /*4da0*/  FMUL.FTZ R126, R184, R127 ;  /* 0x0000007fb87e7220 */ /* 0x010fe40000410000 */
[----:B------:R-:W4:Y:S04]  /*4db0*/  LDL R184, [R1+0x104] ;  /* 0x0001040001b87983 */ /* 0x000f280000100800 */
[----:B------:R-:W2:Y:S04]  /*4dc0*/  LDL.LU R132, [R1+0x4c] ;  /* 0x00004c0001847983 */ /* 0x000ea80000300800 */
[----:B------:R-:W2:Y:S01]  /*4dd0*/  LDL R133, [R1+0xec] ;  /* 0x0000ec0001857983 */ /* 0x000ea20000100800 */
[----:B------:R-:W-:-:S02]  /*4de0*/  SHF.L.U32 R128, R128, 0x10, RZ ;  /* 0x0000001080807819 */ /* 0x000fc400000006ff */
[----:B------:R-:W-:Y:S01]  /*4df0*/  SHF.L.U32 R124, R124, 0x10, RZ ;  /* 0x000000107c7c7819 */ /* 0x000fe200000006ff */
[----:B------:R-:W-:Y:S01]  /*4e00*/  FADD.FTZ R91, R91, R127 ;  /* 0x0000007f5b5b7221 */ /* 0x000fe20000010000 */
[----:B------:R-:W-:Y:S01]  /*4e10*/  FFMA.FTZ R59, R174, R127, R59 ;  /* 0x0000007fae3b7223 */ /* 0x000fe2000001003b */
[----:B------:R-:W-:Y:S02]  /*4e20*/  PRMT R127, R134, 0x7632, R127 ;  /* 0x00007632867f7816 */ /* 0x000fe4000000007f */
[----:B------:R-:W-:Y:S01]  /*4e30*/  FADD.FTZ R124, -R195, R124 ;  /* 0x0000007cc37c7221 */ /* 0x000fe20000010100 */
[----:B---3--:R-:W-:Y:S01]  /*4e40*/  FFMA.FTZ R183, R174, R128, R183 ;  /* 0x00000080aeb77223 */ /* 0x008fe200000100b7 */
[----:B------:R-:W-:-:S04]  /*4e50*/  SHF.L.U32 R127, R127, 0x10, RZ ;  /* 0x000000107f7f7819 */ /* 0x000fc800000006ff */
[----:B------:R0:W-:Y:S01]  /*4e60*/  STL [R1+0x5c], R183 ;  /* 0x00005cb701007387 */ /* 0x0001e20000100800 */
[--C-:B------:R-:W-:Y:S01]  /*4e70*/  FFMA.FTZ R173, R173, R128, R126.reuse ;  /* 0x00000080adad7223 */ /* 0x100fe2000001007e */
[----:B------:R-:W-:Y:S01]  /*4e80*/  PRMT R126, R130, 0x7632, R126 ;  /* 0x00007632827e7816 */ /* 0x000fe2000000007e */
[----:B0-----:R-:W-:-:S04]  /*4e90*/  FMUL.FTZ R183, R28, R124 ;  /* 0x0000007c1cb77220 */ /* 0x001fc80000410000 */
[----:B------:R-:W-:-:S04]  /*4ea0*/  IMAD.U32 R126, R126, 0x10000, RZ ;  /* 0x000100007e7e7824 */ /* 0x000fc800078e00ff */
[-C--:B------:R-:W-:Y:S01]  /*4eb0*/  FMUL.FTZ R124, R194, R126.reuse ;  /* 0x0000007ec27c7220 */ /* 0x080fe20000410000 */
[----:B------:R-:W-:Y:S01]  /*4ec0*/  SHF.L.U32 R125, R125, 0x10, RZ ;  /* 0x000000107d7d7819 */ /* 0x000fe200000006ff */
[----:B------:R-:W-:Y:S01]  /*4ed0*/  FFMA.FTZ R193, R183, R127, R193 ;  /* 0x0000007fb7c17223 */ /* 0x000fe200000100c1 */
[--C-:B------:R-:W-:Y:S01]  /*4ee0*/  FADD.FTZ R93, R93, R126.reuse ;  /* 0x0000007e5d5d7221 */ /* 0x100fe20000010000 */
[----:B------:R-:W-:Y:S01]  /*4ef0*/  FFMA.FTZ R61, R183, R126, R61 ;  /* 0x0000007eb73d7223 */ /* 0x000fe2000001003d */
[----:B------:R-:W-:Y:S01]  /*4f00*/  PRMT R126, R135, 0x7632, R126 ;  /* 0x00007632877e7816 */ /* 0x000fe2000000007e */
[----:B------:R-:W-:Y:S01]  /*4f10*/  FADD.FTZ R125, -R195, R125 ;  /* 0x0000007dc37d7221 */ /* 0x000fe20000010100 */
[----:B------:R0:W-:Y:S03]  /*4f20*/  STL [R1+0x44], R193 ;  /* 0x000044c101007387 */ /* 0x0001e60000100800 */
[----:B------:R-:W-:-:S02]  /*4f30*/  IMAD.U32 R126, R126, 0x10000, RZ ;  /* 0x000100007e7e7824 */ /* 0x000fc400078e00ff */
[----:B0-----:R-:W-:Y:S01]  /*4f40*/  FMUL.FTZ R193, R28, R125 ;  /* 0x0000007d1cc17220 */ /* 0x001fe20000410000 */
[----:B------:R-:W-:Y:S01]  /*4f50*/  FADD.FTZ R235, R235, R128 ;  /* 0x00000080ebeb7221 */ /* 0x000fe20000010000 */
[----:B------:R-:W-:Y:S01]  /*4f60*/  FADD.FTZ R229, R229, R127 ;  /* 0x0000007fe5e57221 */ /* 0x000fe20000010000 */
[----:B------:R-:W-:Y:S01]  /*4f70*/  FADD.FTZ R231, R231, R126 ;  /* 0x0000007ee7e77221 */ /* 0x000fe20000010000 */
[--C-:B----4-:R-:W-:Y:S01]  /*4f80*/  FFMA.FTZ R184, R184, R127, R124.reuse ;  /* 0x0000007fb8b87223 */ /* 0x110fe2000001007c */
[----:B------:R-:W-:-:S04]  /*4f90*/  PRMT R124, R131, 0x7632, R124 ;  /* 0x00007632837c7816 */ /* 0x000fc8000000007c */
[----:B------:R-:W-:-:S05]  /*4fa0*/  SHF.L.U32 R124, R124, 0x10, RZ ;  /* 0x000000107c7c7819 */ /* 0x000fca00000006ff */
[-C--:B--2---:R-:W-:Y:S01]  /*4fb0*/  FMUL.FTZ R125, R133, R124.reuse ;  /* 0x0000007c857d7220 */ /* 0x084fe20000410000 */
[----:B------:R-:W-:Y:S01]  /*4fc0*/  FADD.FTZ R95, R95, R124 ;  /* 0x0000007c5f5f7221 */ /* 0x000fe20000010000 */
[----:B------:R-:W-:Y:S01]  /*4fd0*/  FFMA.FTZ R63, R193, R124, R63 ;  /* 0x0000007cc13f7223 */ /* 0x000fe2000001003f */
[----:B------:R-:W-:Y:S01]  /*4fe0*/  FADD.FTZ R124, R212, R156 ;  /* 0x0000009cd47c7221 */ /* 0x000fe20000010000 */
[----:B------:R-:W-:Y:S01]  /*4ff0*/  FFMA.FTZ R194, R129, R126, R125 ;  /* 0x0000007e81c27223 */ /* 0x000fe2000001007d */
[----:B------:R-:W-:Y:S01]  /*5000*/  FFMA.FTZ R125, R155, R156, R213 ;  /* 0x0000009c9b7d7223 */ /* 0x000fe200000100d5 */
[----:B------:R-:W-:Y:S01]  /*5010*/  FFMA.FTZ R132, R193, R126, R132 ;  /* 0x0000007ec1847223 */ /* 0x000fe20000010084 */
[----:B------:R-:W-:Y:S02]  /*5020*/  FADD.FTZ R124, R124, R170 ;  /* 0x000000aa7c7c7221 */ /* 0x000fe40000010000 */
        /* <DEDUP_REMOVED lines=14> */
.L_x_1568:
[----:B------:R-:W-:Y:S05]  /*5110*/  BSYNC.RECONVERGENT B1 ;  /* 0x0000000000017941 */ /* 0x000fea0003800200 */
.L_x_1567:
        /* <DEDUP_REMOVED lines=23> */
.L_x_1650:
        /* <DEDUP_REMOVED lines=72> */
.L_x_1574:
        /* <DEDUP_REMOVED lines=58> */
.L_x_1573:
        /* <DEDUP_REMOVED lines=71> */
.L_x_1576:
        /* <DEDUP_REMOVED lines=70> */
.L_x_1572:
        /* <DEDUP_REMOVED lines=83> */
.L_x_1578:
        /* <DEDUP_REMOVED lines=79> */
.L_x_1577:
[----:B------:R-:W-:Y:S01]  /*6da0*/  UMOV UR4, UR6 ;  /* 0x0000000600047c82 */ /* 0x000fe20008000000 */
[----:B------:R-:W-:Y:S01]  /*6db0*/  UMOV UR5, UR7 ;  /* 0x0000000700057c82 */ /* 0x000fe20008000000 */
[----:B------:R-:W-:-:S04]  /*6dc0*/  UISETP.NE.U32.AND UP0, UPT, UR4, URZ, UPT ;  /* 0x000000ff0400728c */ /* 0x000fc8000bf05070 */
[----:B------:R-:W-:-:S09]  /*6dd0*/  UISETP.NE.AND.EX UP0, UPT, UR5, URZ, UPT, UP0 ;  /* 0x000000ff0500728c */ /* 0x000fd2000bf05300 */
[----:B------:R-:W-:Y:S05]  /*6de0*/  BRA.U UP0, `(.L_x_1579) ;  /* 0x00000005005c7547 */ /* 0x000fea000b800000 */
[-CC-:B------:R-:W-:Y:S01]  /*6df0*/  FFMA.FTZ R96, R185, R129.reuse, R128.reuse ;  /* 0x00000081b9607223 */ /* 0x180fe20000010080 */
[-CC-:B------:R-:W-:Y:S01]  /*6e00*/  FFMA.FTZ R97, R3, R129.reuse, R128.reuse ;  /* 0x0000008103617223 */ /* 0x180fe20000010080 */
[C---:B------:R-:W-:Y:S01]  /*6e10*/  PRMT R99, R103.reuse, 0x7632, R99 ;  /* 0x0000763267637816 */ /* 0x040fe20000000063 */
        /* <DEDUP_REMOVED lines=84> */
.L_x_1579:
        /* <DEDUP_REMOVED lines=90> */
.L_x_1575:
        /* <DEDUP_REMOVED lines=11> */
[----:B-1----:R-:W-:-:S04]  /*79b0*/  @P0 IMAD.WIDE.U32 R124, R9, 0x10, R124 ;  /* 0x00000010097c0825 */ /* 0x002fc800078e007c */
[----:B------:R-:W-:Y:S01]  /*79c0*/  VIADD R9, R9, 0x20 ;  /* 0x0000002009097836 */ /* 0x000fe20000000000 */
[----:B------:R1:W-:Y:S06]  /*79d0*/  @P0 STG.E.128 desc[UR8][R124.64], R96 ;  /* 0x000000607c000986 */ /* 0x0003ec000c101d08 */
.L_x_1571:
[----:B------:R-:W-:Y:S05]  /*79e0*/  BSYNC.RECONVERGENT B1 ;  /* 0x0000000000017941 */ /* 0x000fea0003800200 */
.L_x_1570:
        /* <DEDUP_REMOVED lines=11> */
[----:B-1---5:R-:W-:Y:S01]  /*7aa0*/  PRMT R97, R110, 0x7632, R97 ;  /* 0x000076326e617816 */ /* 0x022fe20000000061 */
        /* <DEDUP_REMOVED lines=90> */
.L_x_1584:
[-CC-:B-1----:R-:W-:Y:S01]  /*8050*/  FFMA.FTZ R98, R187, R129.reuse, R128.reuse ;  /* 0x00000081bb627223 */ /* 0x182fe20000010080 */
[-C--:B------:R-:W-:Y:S01]  /*8060*/  FFMA.FTZ R97, R30, R129.reuse, R128 ;  /* 0x000000811e617223 */ /* 0x080fe20000010080 */
[----:B-----5:R-:W-:Y:S01]  /*8070*/  PRMT R96, R111, 0x7632, R96 ;  /* 0x000076326f607816 */ /* 0x020fe20000000060 */
        /* <DEDUP_REMOVED lines=84> */
.L_x_1583:
[----:B------:R-:W-:-:S04]  /*85c0*/  UISETP.NE.U32.AND UP0, UPT, UR6, URZ, UPT ;  /* 0x000000ff0600728c */ /* 0x000fc8000bf05070 */
[----:B------:R-:W-:-:S09]  /*85d0*/  UISETP.NE.AND.EX UP0, UPT, UR7, URZ, UPT, UP0 ;  /* 0x000000ff0700728c */ /* 0x000fd2000bf05300 */
[----:B------:R-:W-:Y:S05]  /*85e0*/  BRA.U !UP0, `(.L_x_1586) ;  /* 0x00000005083c7547 */ /* 0x000fea000b800000 */
[-CC-:B-1----:R-:W-:Y:S01]  /*85f0*/  FFMA.FTZ R96, R30, R129.reuse, R128.reuse ;  /* 0x000000811e607223 */ /* 0x182fe20000010080 */
        /* <DEDUP_REMOVED lines=78> */
.L_x_1586:
[-CC-:B-1----:R-:W-:Y:S01]  /*8ae0*/  FFMA.FTZ R96, R30, R129.reuse, R128.reuse ;  /* 0x000000811e607223 */ /* 0x182fe20000010080 */
        /* <DEDUP_REMOVED lines=74> */
.L_x_1582:
        /* <DEDUP_REMOVED lines=8> */
[----:B-1----:R-:W-:Y:S01]  /*9010*/  PRMT R124, R110, 0x7632, R124 ;  /* 0x000076326e7c7816 */ /* 0x002fe2000000007c */
[-C--:B------:R-:W-:Y:S01]  /*9020*/  FFMA.FTZ R106, R180, R129.reuse, R128 ;  /* 0x00000081b46a7223 */ /* 0x080fe20000010080 */
[----:B------:R-:W-:Y:S01]  /*9030*/  SHF.L.U32 R107, R107, 0x10, RZ ;  /* 0x000000106b6b7819 */ /* 0x000fe200000006ff */
[----:B------:R-:W-:Y:S01]  /*9040*/  FADD.FTZ R104, R188, -R104 ;  /* 0x80000068bc687221 */ /* 0x000fe20000010000 */
[----:B------:R-:W-:Y:S01]  /*9050*/  FFMA.FTZ R105, R166, R129, R128 ;  /* 0x00000081a6697223 */ /* 0x000fe20000010080 */
[----:B------:R-:W-:Y:S01]  /*9060*/  FADD.FTZ R106, R179, -R106 ;  /* 0x8000006ab36a7221 */ /* 0x000fe20000010000 */
[----:B------:R-:W-:Y:S02]  /*9070*/  IMAD.U32 R124, R124, 0x10000, RZ ;  /* 0x000100007c7c7824 */ /* 0x000fe400078e00ff */
[C---:B------:R-:W-:Y:S01]  /*9080*/  FFMA.FTZ R107, R28.reuse, R104, R107 ;  /* 0x000000681c6b7223 */ /* 0x040fe2000001006b */
        /* <DEDUP_REMOVED lines=60> */
.L_x_1588:
[-C--:B-1----:R-:W-:Y:S01]  /*9450*/  FFMA.FTZ R124, R30, R129.reuse, R128 ;  /* 0x000000811e7c7223 */ /* 0x082fe20000010080 */
        /* <DEDUP_REMOVED lines=65> */
.L_x_1587:
        /* <DEDUP_REMOVED lines=61> */
.L_x_1589:
[-CC-:B------:R-:W-:Y:S01]  /*9c40*/  FFMA.FTZ R127, R30, R129.reuse, R128.reuse ;  /* 0x000000811e7f7223 */ /* 0x180fe20000010080 */
[-CC-:B-1----:R-:W-:Y:S01]  /*9c50*/  FFMA.FTZ R125, R187, R129.reuse, R128.reuse ;  /* 0x00000081bb7d7223 */ /* 0x182fe20000010080 */
        /* <DEDUP_REMOVED lines=51> */
.L_x_1585:
[----:B------:R-:W1:Y:S01]  /*9f90*/  @UP0 LDCU.64 UR4, c[0x0][0x478] ;  /* 0x00008f00ff0407ac */ /* 0x000e620008000a00 */
[----:B------:R-:W-:Y:S01]  /*9fa0*/  PLOP3.LUT P6, PT, PT, PT, UP0, 0x80, 0x8 ;  /* 0x000000000008781c */ /* 0x000fe20003fcf008 */
[----:B------:R-:W-:-:S12]  /*9fb0*/  IMAD.MOV.U32 R130, RZ, RZ, 0x10 ;  /* 0x00000010ff827424 */ /* 0x000fd800078e00ff */
        /* <DEDUP_REMOVED lines=10> */
.L_x_1581:
[----:B------:R-:W-:Y:S05]  /*a060*/  BSYNC.RECONVERGENT B1 ;  /* 0x0000000000017941 */ /* 0x000fea0003800200 */
.L_x_1580:
        /* <DEDUP_REMOVED lines=12> */
[----:B-12--5:R-:W-:Y:S01]  /*a130*/  PRMT R97, R114, 0x7632, R97 ;  /* 0x0000763272617816 */ /* 0x026fe20000000061 */
        /* <DEDUP_REMOVED lines=90> */
.L_x_1594:
[-CC-:B-12---:R-:W-:Y:S01]  /*a6e0*/  FFMA.FTZ R98, R189, R129.reuse, R128.reuse ;  /* 0x00000081bd627223 */ /* 0x186fe20000010080 */
[-C--:B------:R-:W-:Y:S01]  /*a6f0*/  FFMA.FTZ R97, R149, R129.reuse, R128 ;  /* 0x0000008195617223 */ /* 0x080fe20000010080 */
[C---:B-----5:R-:W-:Y:S01]  /*a700*/  PRMT R96, R115.reuse, 0x7632, R96 ;  /* 0x0000763273607816 */ /* 0x060fe20000000060 */
        /* <DEDUP_REMOVED lines=84> */
.L_x_1593:
[----:B-12---:R-:W1:Y:S02]  /*ac50*/  LDC.64 R96, c[0x0][0x478] ;  /* 0x00011e00ff607b82 */ /* 0x006e640000000a00 */
[----:B-1----:R-:W-:-:S04]  /*ac60*/  ISETP.NE.U32.AND P1, PT, R96, RZ, PT ;  /* 0x000000ff6000720c */ /* 0x002fc80003f25070 */
        /* <DEDUP_REMOVED lines=81> */
.L_x_1596:
        /* <DEDUP_REMOVED lines=75> */
.L_x_1592:
[----:B------:R-:W-:-:S04]  /*b630*/  UISETP.NE.U32.AND UP0, UPT, UR24, URZ, UPT ;  /* 0x000000ff1800728c */ /* 0x000fc8000bf05070 */
[----:B------:R-:W-:-:S09]  /*b640*/  UISETP.NE.AND.EX UP0, UPT, UR25, URZ, UPT, UP0 ;  /* 0x000000ff1900728c */ /* 0x000fd2000bf05300 */
[----:B------:R-:W-:Y:S05]  /*b650*/  BRA.U !UP0, `(.L_x_1597) ;  /* 0x0000000908307547 */ /* 0x000fea000b800000 */
[----:B-12---:R-:W1:Y:S02]  /*b660*/  LDC.64 R124, c[0x0][0x478] ;  /* 0x00011e00ff7c7b82 */ /* 0x006e640000000a00 */
[----:B-1----:R-:W-:-:S04]  /*b670*/  ISETP.NE.U32.AND P1, PT, R124, RZ, PT ;  /* 0x000000ff7c00720c */ /* 0x002fc80003f25070 */
[----:B------:R-:W-:-:S13]  /*b680*/  ISETP.NE.AND.EX P1, PT, R125, RZ, PT, P1 ;  /* 0x000000ff7d00720c */ /* 0x000fda0003f25310 */
[----:B------:R-:W-:Y:S05]  /*b690*/  @!P1 BRA `(.L_x_1598) ;  /* 0x0000000400189947 */ /* 0x000fea0003800000 */
[----:B-----5:R-:W-:Y:S01]  /*b6a0*/  PRMT R107, R115, 0x7632, R107 ;  /* 0x00007632736b7816 */ /* 0x020fe2000000006b */
[-C--:B------:R-:W-:Y:S01]  /*b6b0*/  FFMA.FTZ R104, R189, R129.reuse, R128 ;  /* 0x00000081bd687223 */ /* 0x080fe20000010080 */
[----:B------:R-:W-:Y:S01]  /*b6c0*/  PRMT R124, R114, 0x7632, R124 ;  /* 0x00007632727c7816 */ /* 0x000fe2000000007c */
        /* <DEDUP_REMOVED lines=10> */
[----:B------:R-:W-:-:S02]  /*b770*/  ISETP.GE.U32.AND P6, PT, R138, RZ, PT ;  /* 0x000000ff8a00720c */ /* 0x000fc40003fc6070 */
[----:B------:R-:W-:Y:S02]  /*b780*/  SHF.L.U32 R104, R104, 0x10, RZ ;  /* 0x0000001068687819 */ /* 0x000fe400000006ff */
[----:B------:R-:W-:Y:S02]  /*b790*/  SHF.L.U32 R126, R114, 0x10, RZ ;  /* 0x00000010727e7819 */ /* 0x000fe400000006ff */
[----:B------:R-:W-:Y:S01]  /*b7a0*/  ISETP.GE.U32.AND.EX P6, PT, R139, 0x1000000, PT, P6 ;  /* 0x010000008b00780c */ /* 0x000fe20003fc6160 */
[----:B------:R-:W-:Y:S01]  /*b7b0*/  FFMA.FTZ R124, R28, R105, R104 ;  /* 0x000000691c7c7223 */ /* 0x000fe20000010068 */
[----:B------:R-:W-:Y:S01]  /*b7c0*/  FFMA.FTZ R104, R149, R129, R128 ;  /* 0x0000008195687223 */ /* 0x000fe20000010080 */
[----:B------:R-:W-:Y:S02]  /*b7d0*/  SHF.L.U32 R105, R115, 0x10, RZ ;  /* 0x0000001073697819 */ /* 0x000fe400000006ff */
[----:B------:R-:W-:Y:S01]  /*b7e0*/  SHF.L.U32 R130, R112, 0x10, RZ ;  /* 0x0000001070827819 */ /* 0x000fe200000006ff */
[----:B------:R-:W-:Y:S01]  /*b7f0*/  FADD.FTZ R104, R150, -R104 ;  /* 0x8000006896687221 */ /* 0x000fe20000010000 */
[----:B------:R-:W-:-:S03]  /*b800*/  PRMT R131, R112, 0x7632, R131 ;  /* 0x0000763270837816 */ /* 0x000fc60000000083 */
[----:B------:R-:W-:Y:S01]  /*b810*/  FFMA.FTZ R125, R28, R104, R105 ;  /* 0x000000681c7d7223 */ /* 0x000fe20000010069 */
[----:B------:R-:W-:Y:S01]  /*b820*/  FFMA.FTZ R104, R20, R129, R128 ;  /* 0x0000008114687223 */ /* 0x000fe20000010080 */
[----:B------:R-:W-:Y:S01]  /*b830*/  FMUL.FTZ R105, R107, UR13 ;  /* 0x0000000d6b697c20 */ /* 0x000fe20008410000 */
[----:B------:R-:W-:Y:S02]  /*b840*/  SHF.L.U32 R131, R131, 0x10, RZ ;  /* 0x0000001083837819 */ /* 0x000fe400000006ff */
        /* <DEDUP_REMOVED lines=18> */
[----:B------:R-:W-:Y:S01]  /*b970*/  F2FP.BF16.F32.PACK_AB R126, R125, R104 ;  /* 0x000000687d7e723e */ /* 0x000fe200000010ff */
[----:B------:R-:W-:-:S04]  /*b980*/  IMAD.U32 R104, R113, 0x10000, RZ ;  /* 0x0001000071687824 */ /* 0x000fc800078e00ff */
        /* <DEDUP_REMOVED lines=23> */
.L_x_1598:
[-C--:B------:R-:W-:Y:S01]  /*bb00*/  FFMA.FTZ R124, R149, R129.reuse, R128 ;  /* 0x00000081957c7223 */ /* 0x080fe20000010080 */
[C---:B-----5:R-:W-:Y:S02]  /*bb10*/  SHF.L.U32 R125, R115.reuse, 0x10, RZ ;  /* 0x00000010737d7819 */ /* 0x060fe400000006ff */
[----:B------:R-:W-:Y:S01]  /*bb20*/  PRMT R126, R115, 0x7632, R126 ;  /* 0x00007632737e7816 */ /* 0x000fe2000000007e */
[----:B------:R-:W-:Y:S01]  /*bb30*/  FADD.FTZ R124, R150, -R124 ;  /* 0x8000007c967c7221 */ /* 0x000fe20000010000 */
[----:B------:R-:W-:Y:S02]  /*bb40*/  LOP3.LUT P6, RZ, R139, 0xff0000, RZ, 0xc0, !PT ;  /* 0x00ff00008bff7812 */ /* 0x000fe400078cc0ff */
[----:B------:R-:W-:Y:S01]  /*bb50*/  SHF.L.U32 R130, R113, 0x10, RZ ;  /* 0x0000001071827819 */ /* 0x000fe200000006ff */
[----:B------:R-:W-:Y:S01]  /*bb60*/  FFMA.FTZ R124, R28, R124, R125 ;  /* 0x0000007c1c7c7223 */ /* 0x000fe2000001007d */
[----:B------:R-:W-:Y:S01]  /*bb70*/  FFMA.FTZ R125, R189, R129, R128 ;  /* 0x00000081bd7d7223 */ /* 0x000fe20000010080 */
[----:B------:R-:W-:Y:S01]  /*bb80*/  IMAD.U32 R126, R126, 0x10000, RZ ;  /* 0x000100007e7e7824 */ /* 0x000fe200078e00ff */
[----:B------:R-:W-:Y:S01]  /*bb90*/  PRMT R131, R113, 0x7632, R131 ;  /* 0x0000763271837816 */ /* 0x000fe20000000083 */
[----:B------:R-:W-:Y:S01]  /*bba0*/  FMUL.FTZ R124, R124, UR13 ;  /* 0x0000000d7c7c7c20 */ /* 0x000fe20008410000 */
[----:B------:R-:W-:-:S03]  /*bbb0*/  FADD.FTZ R125, R190, -R125 ;  /* 0x8000007dbe7d7221 */ /* 0x000fc60000010000 */
[----:B------:R-:W-:Y:S02]  /*bbc0*/  IMAD.U32 R131, R131, 0x10000, RZ ;  /* 0x0001000083837824 */ /* 0x000fe400078e00ff */
        /* <DEDUP_REMOVED lines=8> */
[----:B------:R-:W-:-:S02]  /*bc50*/  SHF.L.U32 R125, R125, 0x10, RZ ;  /* 0x000000107d7d7819 */ /* 0x000fc400000006ff */
[----:B------:R-:W-:Y:S02]  /*bc60*/  FSEL R124, R124, RZ, P6 ;  /* 0x000000ff7c7c7208 */ /* 0x000fe40003000000 */
        /* <DEDUP_REMOVED lines=43> */
.L_x_1597:
        /* <DEDUP_REMOVED lines=62> */
.L_x_1599:
        /* <DEDUP_REMOVED lines=53> */
.L_x_1595:
        /* <DEDUP_REMOVED lines=10> */
.L_x_1591:
[----:B------:R-:W-:Y:S05]  /*c6f0*/  BSYNC.RECONVERGENT B1 ;  /* 0x0000000000017941 */ /* 0x000fea0003800200 */
.L_x_1590:
        /* <DEDUP_REMOVED lines=12> */
[----:B-123-5:R-:W-:Y:S01]  /*c7c0*/  PRMT R97, R118, 0x7632, R97 ;  /* 0x0000763276617816 */ /* 0x02efe20000000061 */
        /* <DEDUP_REMOVED lines=8> */
[----:B------:R-:W-:Y:S01]  /*c850*/  FFMA.FTZ R97, R28, R96, R97 ;  /* 0x000000601c617223 */ /* 0x000fe20000010061 */
[----:B------:R-:W-:Y:S01]  /*c860*/  PRMT R96, R117, 0x7632, R96 ;  /* 0x0000763275607816 */ /* 0x000fe20000000060 */
[----:B------:R-:W-:Y:S01]  /*c870*/  FADD.FTZ R107, R154, -R107 ;  /* 0x8000006b9a6b7221 */ /* 0x000fe20000010000 */
[----:B------:R-:W-:Y:S01]  /*c880*/  FFMA.FTZ R98, R28, R98, R99 ;  /* 0x000000621c627223 */ /* 0x000fe20000010063 */
[----:B------:R-:W-:Y:S01]  /*c890*/  FFMA.FTZ R99, R162, R129, R128 ;  /* 0x00000081a2637223 */ /* 0x000fe20000010080 */
[----:B------:R-:W-:-:S02]  /*c8a0*/  SHF.L.U32 R104, R96, 0x10, RZ ;  /* 0x0000001060687819 */ /* 0x000fc400000006ff */
[----:B------:R-:W-:Y:S01]  /*c8b0*/  PRMT R96, R116, 0x7632, R96 ;  /* 0x0000763274607816 */ /* 0x000fe20000000060 */
[----:B------:R-:W-:Y:S01]  /*c8c0*/  FADD.FTZ R105, R161, -R99 ;  /* 0x80000063a1697221 */ /* 0x000fe20000010000 */
[----:B------:R-:W-:Y:S01]  /*c8d0*/  FFMA.FTZ R99, R151, R129, R128 ;  /* 0x0000008197637223 */ /* 0x000fe20000010080 */
[----:B------:R-:W-:Y:S02]  /*c8e0*/  SHF.L.U32 R106, R119, 0x10, RZ ;  /* 0x00000010776a7819 */ /* 0x000fe400000006ff */
[----:B------:R-:W-:Y:S02]  /*c8f0*/  IMAD.U32 R96, R96, 0x10000, RZ ;  /* 0x0001000060607824 */ /* 0x000fe400078e00ff */
[----:B------:R-:W-:Y:S01]  /*c900*/  FADD.FTZ R99, R152, -R99 ;  /* 0x8000006398637221 */ /* 0x000fe20000010000 */
[C---:B------:R-:W-:Y:S01]  /*c910*/  FFMA.FTZ R125, R28.reuse, R105, R104 ;  /* 0x000000691c7d7223 */ /* 0x040fe20000010068 */
[C---:B------:R-:W-:Y:S01]  /*c920*/  FFMA.FTZ R107, R28.reuse, R107, R106 ;  /* 0x0000006b1c6b7223 */ /* 0x040fe2000001006a */
[----:B------:R-:W-:Y:S01]  /*c930*/  LOP3.LUT P6, RZ, R143, 0xff0000, RZ, 0xc0, !PT ;  /* 0x00ff00008fff7812 */ /* 0x000fe200078cc0ff */
[----:B------:R-:W-:Y:S01]  /*c940*/  FFMA.FTZ R104, R28, R99, R96 ;  /* 0x000000631c687223 */ /* 0x000fe20000010060 */
[----:B------:R-:W-:Y:S01]  /*c950*/  LOP3.LUT P2, RZ, R141, 0xff0000, RZ, 0xc0, !PT ;  /* 0x00ff00008dff7812 */ /* 0x000fe2000784c0ff */
[----:B------:R-:W-:Y:S01]  /*c960*/  FMUL.FTZ R99, R107, UR13 ;  /* 0x0000000d6b637c20 */ /* 0x000fe20008410000 */
[----:B------:R-:W-:Y:S01]  /*c970*/  F2FP.BF16.F32.PACK_AB R107, R98, R107 ;  /* 0x0000006b626b723e */ /* 0x000fe200000010ff */
[----:B------:R-:W-:Y:S01]  /*c980*/  FFMA.FTZ R106, R26, R129, R128 ;  /* 0x000000811a6a7223 */ /* 0x000fe20000010080 */
[----:B------:R-:W-:Y:S01]  /*c990*/  FMUL.FTZ R98, R98, UR13 ;  /* 0x0000000d62627c20 */ /* 0x000fe20008410000 */
[----:B------:R-:W-:-:S02]  /*c9a0*/  SHF.L.U32 R124, R118, 0x10, RZ ;  /* 0x00000010767c7819 */ /* 0x000fc400000006ff */
[----:B------:R-:W-:Y:S01]  /*c9b0*/  FSEL R96, R99, RZ, P6 ;  /* 0x000000ff63607208 */ /* 0x000fe20003000000 */
[----:B------:R-:W-:Y:S01]  /*c9c0*/  FADD.FTZ R106, R27, -R106 ;  /* 0x8000006a1b6a7221 */ /* 0x000fe20000010000 */
[----:B------:R-:W-:Y:S02]  /*c9d0*/  FSEL R99, R99, RZ, P2 ;  /* 0x000000ff63637208 */ /* 0x000fe40001000000 */
[----:B------:R-:W-:Y:S01]  /*c9e0*/  ISETP.GE.U32.AND P2, PT, R140, RZ, PT ;  /* 0x000000ff8c00720c */ /* 0x000fe20003f46070 */
[----:B------:R-:W-:Y:S01]  /*c9f0*/  FFMA.FTZ R106, R28, R106, R124 ;  /* 0x0000006a1c6a7223 */ /* 0x000fe2000001007c */
[----:B------:R-:W-:Y:S02]  /*ca00*/  ISETP.GE.U32.AND P6, PT, R142, RZ, PT ;  /* 0x000000ff8e00720c */ /* 0x000fe40003fc6070 */
[----:B------:R-:W-:Y:S02]  /*ca10*/  ISETP.GE.U32.AND.EX P2, PT, R141, 0x1000000, PT, P2 ;  /* 0x010000008d00780c */ /* 0x000fe40003f46120 */
[----:B------:R-:W-:-:S02]  /*ca20*/  ISETP.GE.U32.AND.EX P6, PT, R143, 0x1000000, PT, P6 ;  /* 0x010000008f00780c */ /* 0x000fc40003fc6160 */
[C---:B------:R-:W-:Y:S02]  /*ca30*/  FSEL R105, R98.reuse, RZ, P2 ;  /* 0x000000ff62697208 */ /* 0x040fe40001000000 */
        /* <DEDUP_REMOVED lines=13> */
[----:B------:R-:W-:Y:S02]  /*cb10*/  LOP3.LUT P6, RZ, R143, 0xff00, RZ, 0xc0, !PT ;  /* 0x0000ff008fff7812 */ /* 0x000fe400078cc0ff */
[----:B------:R-:W-:Y:S02]  /*cb20*/  SHF.L.U32 R126, R117, 0x10, RZ ;  /* 0x00000010757e7819 */ /* 0x000fe400000006ff */
[----:B------:R-:W-:-:S02]  /*cb30*/  FSEL R124, R97, RZ, P2 ;  /* 0x000000ff617c7208 */ /* 0x000fc40001000000 */
[----:B------:R-:W-:Y:S01]  /*cb40*/  FSEL R97, R97, RZ, P6 ;  /* 0x000000ff61617208 */ /* 0x000fe20003000000 */
[----:B------:R-:W-:Y:S01]  /*cb50*/  FFMA.FTZ R105, R28, R105, R126 ;  /* 0x000000691c697223 */ /* 0x000fe2000001007e */
[----:B------:R-:W-:Y:S02]  /*cb60*/  LOP3.LUT P6, RZ, R142, 0xff0000, RZ, 0xc0, !PT ;  /* 0x00ff00008eff7812 */ /* 0x000fe400078cc0ff */
[----:B------:R-:W-:Y:S01]  /*cb70*/  F2FP.BF16.F32.PACK_AB R126, R97, R96 ;  /* 0x00000060617e723e */ /* 0x000fe200000010ff */
[----:B------:R-:W-:Y:S01]  /*cb80*/  FMUL.FTZ R97, R105, UR13 ;  /* 0x0000000d69617c20 */ /* 0x000fe20008410000 */
[----:B------:R-:W-:Y:S02]  /*cb90*/  LOP3.LUT P2, RZ, R140, 0xff0000, RZ, 0xc0, !PT ;  /* 0x00ff00008cff7812 */ /* 0x000fe4000784c0ff */
[C---:B------:R-:W-:Y:S01]  /*cba0*/  F2FP.BF16.F32.PACK_AB R105, R125.reuse, R105 ;  /* 0x000000697d69723e */ /* 0x040fe200000010ff */
[----:B------:R-:W-:Y:S01]  /*cbb0*/  FMUL.FTZ R125, R125, UR13 ;  /* 0x0000000d7d7d7c20 */ /* 0x000fe20008410000 */
[----:B------:R-:W-:-:S02]  /*cbc0*/  FSEL R96, R97, RZ, P6 ;  /* 0x000000ff61607208 */ /* 0x000fc40003000000 */
[----:B------:R-:W-:Y:S02]  /*cbd0*/  LOP3.LUT P6, RZ, R140, 0xff000000, RZ, 0xc0, !PT ;  /* 0xff0000008cff7812 */ /* 0x000fe400078cc0ff */
[----:B------:R-:W-:Y:S02]  /*cbe0*/  FSEL R97, R97, RZ, P2 ;  /* 0x000000ff61617208 */ /* 0x000fe40001000000 */
[----:B------:R-:W-:Y:S02]  /*cbf0*/  LOP3.LUT P2, RZ, R142, 0xff000000, RZ, 0xc0, !PT ;  /* 0xff0000008eff7812 */ /* 0x000fe4000784c0ff */
[----:B------:R-:W-:Y:S02]  /*cc00*/  F2FP.BF16.F32.PACK_AB R98, R124, R98 ;  /* 0x000000627c62723e */ /* 0x000fe400000010ff */
[C---:B------:R-:W-:Y:S02]  /*cc10*/  FSEL R124, R125.reuse, RZ, P6 ;  /* 0x000000ff7d7c7208 */ /* 0x040fe40003000000 */
[----:B------:R-:W-:-:S02]  /*cc20*/  FSEL R125, R125, RZ, P2 ;  /* 0x000000ff7d7d7208 */ /* 0x000fc40001000000 */
[----:B------:R-:W-:Y:S02]  /*cc30*/  F2FP.BF16.F32.PACK_AB R97, R124, R97 ;  /* 0x000000617c61723e */ /* 0x000fe400000010ff */
[----:B------:R-:W-:Y:S01]  /*cc40*/  F2FP.BF16.F32.PACK_AB R125, R125, R96 ;  /* 0x000000607d7d723e */ /* 0x000fe200000010ff */
[----:B------:R-:W-:Y:S01]  /*cc50*/  FFMA.FTZ R96, R22, R129, R128 ;  /* 0x0000008116607223 */ /* 0x000fe20000010080 */
[----:B------:R-:W-:Y:S02]  /*cc60*/  SHF.L.U32 R124, R116, 0x10, RZ ;  /* 0x00000010747c7819 */ /* 0x000fe400000006ff */
[----:B------:R-:W-:Y:S01]  /*cc70*/  LOP3.LUT P2, RZ, R142, 0xff00, RZ, 0xc0, !PT ;  /* 0x0000ff008eff7812 */ /* 0x000fe2000784c0ff */
[----:B------:R-:W-:Y:S01]  /*cc80*/  FADD.FTZ R96, R23, -R96 ;  /* 0x8000006017607221 */ /* 0x000fe20000010000 */
[----:B------:R-:W-:-:S03]  /*cc90*/  LOP3.LUT P6, RZ, R140, 0xff00, RZ, 0xc0, !PT ;  /* 0x0000ff008cff7812 */ /* 0x000fc600078cc0ff */
        /* <DEDUP_REMOVED lines=13> */
.L_x_1604:
[----:B-123-5:R-:W-:Y:S01]  /*cd70*/  PRMT R97, R119, 0x7632, R97 ;  /* 0x0000763277617816 */ /* 0x02efe20000000061 */
[-C--:B------:R-:W-:Y:S01]  /*cd80*/  FFMA.FTZ R96, R191, R129.reuse, R128 ;  /* 0x00000081bf607223 */ /* 0x080fe20000010080 */
[----:B------:R-:W-:Y:S01]  /*cd90*/  PRMT R124, R118, 0x7632, R124 ;  /* 0x00007632767c7816 */ /* 0x000fe2000000007c */
[-C--:B------:R-:W-:Y:S01]  /*cda0*/  FFMA.FTZ R99, R162, R129.reuse, R128 ;  /* 0x00000081a2637223 */ /* 0x080fe20000010080 */
[----:B------:R-:W-:Y:S01]  /*cdb0*/  PRMT R98, R117, 0x7632, R98 ;  /* 0x0000763275627816 */ /* 0x000fe20000000062 */
[----:B------:R-:W-:Y:S02]  /*cdc0*/  IMAD.U32 R97, R97, 0x10000, RZ ;  /* 0x0001000061617824 */ /* 0x000fe400078e00ff */
[----:B------:R-:W-:Y:S01]  /*cdd0*/  FADD.FTZ R96, R192, -R96 ;  /* 0x80000060c0607221 */ /* 0x000fe20000010000 */
[----:B------:R-:W-:Y:S01]  /*cde0*/  SHF.L.U32 R124, R124, 0x10, RZ ;  /* 0x000000107c7c7819 */ /* 0x000fe200000006ff */
[----:B------:R-:W-:Y:S01]  /*cdf0*/  FADD.FTZ R99, R161, -R99 ;  /* 0x80000063a1637221 */ /* 0x000fe20000010000 */
[----:B------:R-:W-:Y:S01]  /*ce00*/  SHF.L.U32 R98, R98, 0x10, RZ ;  /* 0x0000001062627819 */ /* 0x000fe200000006ff */
[----:B------:R-:W-:Y:S01]  /*ce10*/  FFMA.FTZ R127, R28, R96, R97 ;  /* 0x000000601c7f7223 */ /* 0x000fe20000010061 */
[----:B------:R-:W-:Y:S01]  /*ce20*/  FFMA.FTZ R97, R153, R129, R128 ;  /* 0x0000008199617223 */ /* 0x000fe20000010080 */
[----:B------:R-:W-:Y:S01]  /*ce30*/  SHF.L.U32 R96, R119, 0x10, RZ ;  /* 0x0000001077607819 */ /* 0x000fe200000006ff */
[----:B------:R-:W-:Y:S01]  /*ce40*/  IMAD.U32 R125, R118, 0x10000, RZ ;  /* 0x00010000767d7824 */ /* 0x000fe200078e00ff */
[----:B------:R-:W-:Y:S01]  /*ce50*/  LOP3.LUT P6, RZ, R143, 0xff0000, RZ, 0xc0, !PT ;  /* 0x00ff00008fff7812 */ /* 0x000fe200078cc0ff */
[----:B------:R-:W-:Y:S01]  /*ce60*/  FADD.FTZ R97, R154, -R97 ;  /* 0x800000619a617221 */ /* 0x000fe20000010000 */
[----:B------:R-:W-:Y:S01]  /*ce70*/  LOP3.LUT P2, RZ, R141, 0xff0000, RZ, 0xc0, !PT ;  /* 0x00ff00008dff7812 */ /* 0x000fe2000784c0ff */
[----:B------:R-:W-:Y:S01]  /*ce80*/  FMUL.FTZ R127, R127, UR13 ;  /* 0x0000000d7f7f7c20 */ /* 0x000fe20008410000 */
[----:B------:R-:W-:Y:S01]  /*ce90*/  PRMT R131, R116, 0x7632, R131 ;  /* 0x0000763274837816 */ /* 0x000fe20000000083 */
[----:B------:R-:W-:Y:S01]  /*cea0*/  FFMA.FTZ R97, R28, R97, R96 ;  /* 0x000000611c617223 */ /* 0x000fe20000010060 */
[----:B------:R-:W-:-:S02]  /*ceb0*/  FFMA.FTZ R96, R176, R129, R128 ;  /* 0x00000081b0607223 */ /* 0x000fc40000010080 */
[----:B------:R-:W-:Y:S02]  /*cec0*/  SHF.L.U32 R131, R131, 0x10, RZ ;  /* 0x0000001083837819 */ /* 0x000fe400000006ff */
[----:B------:R-:W-:-:S04]  /*ced0*/  FADD.FTZ R96, R175, -R96 ;  /* 0x80000060af607221 */ /* 0x000fc80000010000 */
        /* <DEDUP_REMOVED lines=8> */
[----:B------:R-:W-:Y:S02]  /*cf60*/  FSEL R99, R99, RZ, P2 ;  /* 0x000000ff63637208 */ /* 0x000fe40001000000 */
[----:B------:R-:W-:Y:S01]  /*cf70*/  ISETP.GE.U32.AND P2, PT, R140, RZ, PT ;  /* 0x000000ff8c00720c */ /* 0x000fe20003f46070 */
[----:B------:R-:W-:Y:S01]  /*cf80*/  FFMA.FTZ R97, R28, R97, R125 ;  /* 0x000000611c617223 */ /* 0x000fe2000001007d */
[----:B------:R-:W-:-:S02]  /*cf90*/  ISETP.GE.U32.AND P6, PT, R142, RZ, PT ;  /* 0x000000ff8e00720c */ /* 0x000fc40003fc6070 */
[----:B------:R-:W-:Y:S02]  /*cfa0*/  ISETP.GE.U32.AND.EX P2, PT, R141, 0x1000000, PT, P2 ;  /* 0x010000008d00780c */ /* 0x000fe40003f46120 */
[----:B------:R-:W-:Y:S02]  /*cfb0*/  ISETP.GE.U32.AND.EX P6, PT, R143, 0x1000000, PT, P6 ;  /* 0x010000008f00780c */ /* 0x000fe40003fc6160 */
[C---:B------:R-:W-:Y:S02]  /*cfc0*/  FSEL R125, R127.reuse, RZ, P2 ;  /* 0x000000ff7f7d7208 */ /* 0x040fe40001000000 */
[----:B------:R-:W-:Y:S02]  /*cfd0*/  FSEL R127, R127, RZ, P6 ;  /* 0x000000ff7f7f7208 */ /* 0x000fe40003000000 */
[----:B------:R-:W-:Y:S02]  /*cfe0*/  LOP3.LUT P6, RZ, R143, 0xff, RZ, 0xc0, !PT ;  /* 0x000000ff8fff7812 */ /* 0x000fe400078cc0ff */
[----:B------:R-:W-:Y:S01]  /*cff0*/  F2FP.BF16.F32.PACK_AB R127, R127, R98 ;  /* 0x000000627f7f723e */ /* 0x000fe200000010ff */
[----:B------:R-:W-:Y:S01]  /*d000*/  FMUL.FTZ R98, R97, UR13 ;  /* 0x0000000d61627c20 */ /* 0x000fe20008410000 */
[----:B------:R-:W-:-:S02]  /*d010*/  LOP3.LUT P2, RZ, R141, 0xff, RZ, 0xc0, !PT ;  /* 0x000000ff8dff7812 */ /* 0x000fc4000784c0ff */
[----:B------:R-:W-:Y:S02]  /*d020*/  F2FP.BF16.F32.PACK_AB R99, R125, R99 ;  /* 0x000000637d63723e */ /* 0x000fe400000010ff */
[C---:B------:R-:W-:Y:S02]  /*d030*/  FSEL R97, R98.reuse, RZ, P6 ;  /* 0x000000ff62617208 */ /* 0x040fe40003000000 */
[----:B------:R-:W-:Y:S02]  /*d040*/  LOP3.LUT P6, RZ, R141, 0xff00, RZ, 0xc0, !PT ;  /* 0x0000ff008dff7812 */ /* 0x000fe400078cc0ff */
[----:B------:R-:W-:Y:S02]  /*d050*/  FSEL R98, R98, RZ, P2 ;  /* 0x000000ff62627208 */ /* 0x000fe40001000000 */
[----:B------:R-:W-:Y:S02]  /*d060*/  LOP3.LUT P2, RZ, R143, 0xff00, RZ, 0xc0, !PT ;  /* 0x0000ff008fff7812 */ /* 0x000fe4000784c0ff */
[----:B------:R-:W-:-:S02]  /*d070*/  FSEL R125, R96, RZ, P6 ;  /* 0x000000ff607d7208 */ /* 0x000fc40003000000 */
[----:B------:R-:W-:Y:S02]  /*d080*/  FSEL R96, R96, RZ, P2 ;  /* 0x000000ff60607208 */ /* 0x000fe40001000000 */
[----:B------:R-:W-:Y:S02]  /*d090*/  F2FP.BF16.F32.PACK_AB R98, R125, R98 ;  /* 0x000000627d62723e */ /* 0x000fe400000010ff */
[----:B------:R-:W-:Y:S01]  /*d0a0*/  F2FP.BF16.F32.PACK_AB R126, R96, R97 ;  /* 0x00000061607e723e */ /* 0x000fe200000010ff */
[----:B------:R-:W-:Y:S01]  /*d0b0*/  FFMA.FTZ R97, R24, R129, R128 ;  /* 0x0000008118617223 */ /* 0x000fe20000010080 */
[----:B------:R-:W-:Y:S02]  /*d0c0*/  SHF.L.U32 R96, R117, 0x10, RZ ;  /* 0x0000001075607819 */ /* 0x000fe400000006ff */
[C---:B------:R-:W-:Y:S01]  /*d0d0*/  LOP3.LUT P2, RZ, R140.reuse, 0xff0000, RZ, 0xc0, !PT ;  /* 0x00ff00008cff7812 */ /* 0x040fe2000784c0ff */
        /* <DEDUP_REMOVED lines=32> */
.L_x_1603:
[----:B-123--:R-:W1:Y:S02]  /*d2e0*/  LDC.64 R96, c[0x0][0x478] ;  /* 0x00011e00ff607b82 */ /* 0x00ee640000000a00 */
[----:B-1----:R-:W-:-:S04]  /*d2f0*/  ISETP.NE.U32.AND P1, PT, R96, RZ, PT ;  /* 0x000000ff6000720c */ /* 0x002fc80003f25070 */
        /* <DEDUP_REMOVED lines=81> */
.L_x_1606:
        /* <DEDUP_REMOVED lines=75> */
.L_x_1602:
[----:B------:R-:W-:-:S04]  /*dcc0*/  UISETP.NE.U32.AND UP0, UPT, UR24, URZ, UPT ;  /* 0x000000ff1800728c */ /* 0x000fc8000bf05070 */
[----:B------:R-:W-:-:S09]  /*dcd0*/  UISETP.NE.AND.EX UP0, UPT, UR25, URZ, UPT, UP0 ;  /* 0x000000ff1900728c */ /* 0x000fd2000bf05300 */
[----:B------:R-:W-:Y:S05]  /*dce0*/  BRA.U !UP0, `(.L_x_1607) ;  /* 0x0000000908307547 */ /* 0x000fea000b800000 */
[----:B-123--:R-:W1:Y:S02]  /*dcf0*/  LDC.64 R124, c[0x0][0x478] ;  /* 0x00011e00ff7c7b82 */ /* 0x00ee640000000a00 */
[----:B-1----:R-:W-:-:S04]  /*dd00*/  ISETP.NE.U32.AND P1, PT, R124, RZ, PT ;  /* 0x000000ff7c00720c */ /* 0x002fc80003f25070 */
        /* <DEDUP_REMOVED lines=15> */
[----:B------:R-:W-:Y:S01]  /*de00*/  SHF.L.U32 R126, R119, 0x10, RZ ;  /* 0x00000010777e7819 */ /* 0x000fe200000006ff */
[----:B------:R-:W-:Y:S01]  /*de10*/  FFMA.FTZ R131, R151, R129, R128 ;  /* 0x0000008197837223 */ /* 0x000fe20000010080 */
[----:B------:R-:W-:-:S02]  /*de20*/  SHF.L.U32 R104, R104, 0x10, RZ ;  /* 0x0000001068687819 */ /* 0x000fc400000006ff */
[----:B------:R-:W-:Y:S01]  /*de30*/  ISETP.GE.U32.AND P2, PT, R142, RZ, PT ;  /* 0x000000ff8e00720c */ /* 0x000fe20003f46070 */
[----:B------:R-:W-:Y:S01]  /*de40*/  FADD.FTZ R131, R152, -R131 ;  /* 0x8000008398837221 */ /* 0x000fe20000010000 */
[----:B------:R-:W-:Y:S01]  /*de50*/  LOP3.LUT P6, RZ, R143, 0xff0000, RZ, 0xc0, !PT ;  /* 0x00ff00008fff7812 */ /* 0x000fe200078cc0ff */
[----:B------:R-:W-:Y:S01]  /*de60*/  FFMA.FTZ R124, R28, R106, R104 ;  /* 0x0000006a1c7c7223 */ /* 0x000fe20000010068 */
[-CC-:B------:R-:W-:Y:S01]  /*de70*/  FFMA.FTZ R104, R153, R129.reuse, R128.reuse ;  /* 0x0000008199687223 */ /* 0x180fe20000010080 */
[----:B------:R-:W-:Y:S01]  /*de80*/  FFMA.FTZ R106, R26, R129, R128 ;  /* 0x000000811a6a7223 */ /* 0x000fe20000010080 */
[----:B------:R-:W-:Y:S02]  /*de90*/  ISETP.GE.U32.AND.EX P2, PT, R143, 0x1000000, PT, P2 ;  /* 0x010000008f00780c */ /* 0x000fe40003f46120 */
[----:B------:R-:W-:Y:S01]  /*dea0*/  FADD.FTZ R125, R154, -R104 ;  /* 0x800000689a7d7221 */ /* 0x000fe20000010000 */
[----:B------:R-:W-:Y:S01]  /*deb0*/  FADD.FTZ R106, R27, -R106 ;  /* 0x8000006a1b6a7221 */ /* 0x000fe20000010000 */
[----:B------:R-:W-:Y:S01]  /*dec0*/  IMAD.U32 R104, R118, 0x10000, RZ ;  /* 0x0001000076687824 */ /* 0x000fe200078e00ff */
[----:B------:R-:W-:Y:S01]  /*ded0*/  PRMT R130, R116, 0x7632, R130 ;  /* 0x0000763274827816 */ /* 0x000fe20000000082 */
[----:B------:R-:W-:-:S02]  /*dee0*/  FFMA.FTZ R125, R28, R125, R126 ;  /* 0x0000007d1c7d7223 */ /* 0x000fc4000001007e */
[----:B------:R-:W-:Y:S01]  /*def0*/  FFMA.FTZ R106, R28, R106, R104 ;  /* 0x0000006a1c6a7223 */ /* 0x000fe20000010068 */
[C---:B------:R-:W-:Y:S01]  /*df00*/  FMUL.FTZ R104, R107.reuse, UR13 ;  /* 0x0000000d6b687c20 */ /* 0x040fe20008410000 */
[----:B------:R-:W-:Y:S02]  /*df10*/  SHF.L.U32 R130, R130, 0x10, RZ ;  /* 0x0000001082827819 */ /* 0x000fe400000006ff */
[----:B------:R-:W-:Y:S01]  /*df20*/  F2FP.BF16.F32.PACK_AB R107, R107, R125 ;  /* 0x0000007d6b6b723e */ /* 0x000fe200000010ff */
[----:B------:R-:W-:Y:S01]  /*df30*/  FMUL.FTZ R125, R125, UR13 ;  /* 0x0000000d7d7d7c20 */ /* 0x000fe20008410000 */
[----:B------:R-:W-:Y:S01]  /*df40*/  FSEL R127, R104, RZ, P2 ;  /* 0x000000ff687f7208 */ /* 0x000fe20001000000 */
[----:B------:R-:W-:Y:S01]  /*df50*/  FMUL.FTZ R104, R106, UR13 ;  /* 0x0000000d6a687c20 */ /* 0x000fe20008410000 */
[C---:B------:R-:W-:Y:S01]  /*df60*/  F2FP.BF16.F32.PACK_AB R106, R105.reuse, R106 ;  /* 0x0000006a696a723e */ /* 0x040fe200000010ff */
[----:B------:R-:W-:Y:S01]  /*df70*/  FMUL.FTZ R105, R105, UR13 ;  /* 0x0000000d69697c20 */ /* 0x000fe20008410000 */
[----:B------:R-:W-:Y:S01]  /*df80*/  FSEL R125, R125, RZ, P6 ;  /* 0x000000ff7d7d7208 */ /* 0x000fe20003000000 */
[----:B------:R-:W-:Y:S01]  /*df90*/  FFMA.FTZ R131, R28, R131, R130 ;  /* 0x000000831c837223 */ /* 0x000fe20000010082 */
[----:B------:R-:W-:-:S02]  /*dfa0*/  LOP3.LUT P2, RZ, R143, 0xff, RZ, 0xc0, !PT ;  /* 0x000000ff8fff7812 */ /* 0x000fc4000784c0ff */
[----:B------:R-:W-:Y:S01]  /*dfb0*/  LOP3.LUT P6, RZ, R143, 0xff00, RZ, 0xc0, !PT ;  /* 0x0000ff008fff7812 */ /* 0x000fe200078cc0ff */
[----:B------:R-:W-:Y:S01]  /*dfc0*/  FMUL.FTZ R130, R131, UR13 ;  /* 0x0000000d83827c20 */ /* 0x000fe20008410000 */
[----:B------:R-:W-:Y:S02]  /*dfd0*/  FSEL R104, R104, RZ, P2 ;  /* 0x000000ff68687208 */ /* 0x000fe40001000000 */
[----:B------:R-:W-:Y:S02]  /*dfe0*/  FSEL R105, R105, RZ, P6 ;  /* 0x000000ff69697208 */ /* 0x000fe40003000000 */
[----:B------:R-:W-:Y:S02]  /*dff0*/  F2FP.BF16.F32.PACK_AB R127, R127, R125 ;  /* 0x0000007d7f7f723e */ /* 0x000fe400000010ff */
[----:B------:R-:W-:Y:S01]  /*e000*/  F2FP.BF16.F32.PACK_AB R126, R105, R104 ;  /* 0x00000068697e723e */ /* 0x000fe200000010ff */
[----:B------:R-:W-:Y:S01]  /*e010*/  FFMA.FTZ R105, R24, R129, R128 ;  /* 0x0000008118697223 */ /* 0x000fe20000010080 */
[----:B------:R-:W-:-:S02]  /*e020*/  SHF.L.U32 R104, R117, 0x10, RZ ;  /* 0x0000001075687819 */ /* 0x000fc400000006ff */
[----:B------:R-:W-:Y:S01]  /*e030*/  SHF.L.U32 R125, R116, 0x10, RZ ;  /* 0x00000010747d7819 */ /* 0x000fe200000006ff */
[----:B------:R-:W-:Y:S01]  /*e040*/  FADD.FTZ R105, R25, -R105 ;  /* 0x8000006919697221 */ /* 0x000fe20000010000 */
[C---:B------:R-:W-:Y:S02]  /*e050*/  LOP3.LUT P2, RZ, R142.reuse, 0xff0000, RZ, 0xc0, !PT ;  /* 0x00ff00008eff7812 */ /* 0x040fe4000784c0ff */
[----:B------:R-:W-:Y:S01]  /*e060*/  LOP3.LUT P6, RZ, R142, 0xff000000, RZ, 0xc0, !PT ;  /* 0xff0000008eff7812 */ /* 0x000fe200078cc0ff */
        /* <DEDUP_REMOVED lines=18> */
.L_x_1608:
[-C--:B------:R-:W-:Y:S01]  /*e190*/  FFMA.FTZ R125, R153, R129.reuse, R128 ;  /* 0x00000081997d7223 */ /* 0x080fe20000010080 */
[----:B-----5:R-:W-:Y:S01]  /*e1a0*/  PRMT R124, R119, 0x7632, R124 ;  /* 0x00007632777c7816 */ /* 0x020fe2000000007c */
[----:B------:R-:W-:Y:S01]  /*e1b0*/  FFMA.FTZ R127, R191, R129, R128 ;  /* 0x00000081bf7f7223 */ /* 0x000fe20000010080 */
[----:B------:R-:W-:Y:S01]  /*e1c0*/  SHF.L.U32 R126, R119, 0x10, RZ ;  /* 0x00000010777e7819 */ /* 0x000fe200000006ff */
[----:B------:R-:W-:Y:S01]  /*e1d0*/  FADD.FTZ R125, R154, -R125 ;  /* 0x8000007d9a7d7221 */ /* 0x000fe20000010000 */
[----:B------:R-:W-:Y:S01]  /*e1e0*/  ISETP.GE.U32.AND P2, PT, R142, RZ, PT ;  /* 0x000000ff8e00720c */ /* 0x000fe20003f46070 */
[----:B------:R-:W-:Y:S02]  /*e1f0*/  IMAD.U32 R124, R124, 0x10000, RZ ;  /* 0x000100007c7c7824 */ /* 0x000fe400078e00ff */
[----:B------:R-:W-:Y:S01]  /*e200*/  FADD.FTZ R127, R192, -R127 ;  /* 0x8000007fc07f7221 */ /* 0x000fe20000010000 */
[--C-:B------:R-:W-:Y:S01]  /*e210*/  FFMA.FTZ R125, R28, R125, R126.reuse ;  /* 0x0000007d1c7d7223 */ /* 0x100fe2000001007e */
[----:B------:R-:W-:Y:S01]  /*e220*/  PRMT R126, R118, 0x7632, R126 ;  /* 0x00007632767e7816 */ /* 0x000fe2000000007e */
[----:B------:R-:W-:-:S02]  /*e230*/  IMAD.U32 R130, R117, 0x10000, RZ ;  /* 0x0001000075827824 */ /* 0x000fc400078e00ff */
[----:B------:R-:W-:Y:S01]  /*e240*/  FFMA.FTZ R124, R28, R127, R124 ;  /* 0x0000007f1c7c7223 */ /* 0x000fe2000001007c */
[----:B------:R-:W-:Y:S01]  /*e250*/  FMUL.FTZ R127, R125, UR13 ;  /* 0x0000000d7d7f7c20 */ /* 0x000fe20008410000 */
[C---:B------:R-:W-:Y:S02]  /*e260*/  LOP3.LUT P6, RZ, R143.reuse, 0xff0000, RZ, 0xc0, !PT ;  /* 0x00ff00008fff7812 */ /* 0x040fe400078cc0ff */
[----:B------:R-:W-:Y:S01]  /*e270*/  FMUL.FTZ R125, R124, UR13 ;  /* 0x0000000d7c7d7c20 */ /* 0x000fe20008410000 */
[----:B------:R-:W-:Y:S01]  /*e280*/  FFMA.FTZ R124, R176, R129, R128 ;  /* 0x00000081b07c7223 */ /* 0x000fe20000010080 */
[----:B------:R-:W-:Y:S02]  /*e290*/  ISETP.GE.U32.AND.EX P2, PT, R143, 0x1000000, PT, P2 ;  /* 0x010000008f00780c */ /* 0x000fe40003f46120 */
[----:B------:R-:W-:Y:S01]  /*e2a0*/  SHF.L.U32 R126, R126, 0x10, RZ ;  /* 0x000000107e7e7819 */ /* 0x000fe200000006ff */
[----:B------:R-:W-:Y:S01]  /*e2b0*/  FADD.FTZ R124, R175, -R124 ;  /* 0x8000007caf7c7221 */ /* 0x000fe20000010000 */
[----:B------:R-:W-:-:S02]  /*e2c0*/  FSEL R127, R127, RZ, P6 ;  /* 0x000000ff7f7f7208 */ /* 0x000fc40003000000 */
[----:B------:R-:W-:Y:S01]  /*e2d0*/  FSEL R125, R125, RZ, P2 ;  /* 0x000000ff7d7d7208 */ /* 0x000fe20001000000 */
[----:B------:R-:W-:Y:S01]  /*e2e0*/  FFMA.FTZ R124, R28, R124, R126 ;  /* 0x0000007c1c7c7223 */ /* 0x000fe2000001007e */
[----:B------:R-:W-:Y:S01]  /*e2f0*/  FFMA.FTZ R126, R26, R129, R128 ;  /* 0x000000811a7e7223 */ /* 0x000fe20000010080 */
[----:B------:R-:W-:Y:S02]  /*e300*/  PRMT R131, R117, 0x7632, R131 ;  /* 0x0000763275837816 */ /* 0x000fe40000000083 */
[----:B------:R-:W-:Y:S01]  /*e310*/  F2FP.BF16.F32.PACK_AB R127, R125, R127 ;  /* 0x0000007f7d7f723e */ /* 0x000fe200000010ff */
[----:B------:R-:W-:Y:S01]  /*e320*/  FADD.FTZ R126, R27, -R126 ;  /* 0x8000007e1b7e7221 */ /* 0x000fe20000010000 */
[----:B------:R-:W-:Y:S01]  /*e330*/  SHF.L.U32 R125, R118, 0x10, RZ ;  /* 0x00000010767d7819 */ /* 0x000fe200000006ff */
[----:B------:R-:W-:Y:S01]  /*e340*/  FMUL.FTZ R124, R124, UR13 ;  /* 0x0000000d7c7c7c20 */ /* 0x000fe20008410000 */
[----:B------:R-:W-:Y:S02]  /*e350*/  SHF.L.U32 R131, R131, 0x10, RZ ;  /* 0x0000001083837819 */ /* 0x000fe400000006ff */
        /* <DEDUP_REMOVED lines=29> */
[----:B------:R-:W-:-:S03]  /*e530*/  FMUL.FTZ R124, R124, UR13 ;  /* 0x0000000d7c7c7c20 */ /* 0x000fc60008410000 */
[----:B------:R-:W-:Y:S02]  /*e540*/  SHF.L.U32 R131, R131, 0x10, RZ ;  /* 0x0000001083837819 */ /* 0x000fe400000006ff */
[----:B------:R-:W-:-:S03]  /*e550*/  FSEL R124, R124, RZ, P2 ;  /* 0x000000ff7c7c7208 */ /* 0x000fc60001000000 */
[----:B------:R-:W-:-:S04]  /*e560*/  FFMA.FTZ R130, R28, R130, R131 ;  /* 0x000000821c827223 */ /* 0x000fc80000010083 */
[----:B------:R-:W-:-:S05]  /*e570*/  FMUL.FTZ R130, R130, UR13 ;  /* 0x0000000d82827c20 */ /* 0x000fca0008410000 */
[----:B------:R-:W-:-:S04]  /*e580*/  FSEL R130, R130, RZ, P6 ;  /* 0x000000ff82827208 */ /* 0x000fc80003000000 */
[----:B------:R-:W-:Y:S01]  /*e590*/  F2FP.BF16.F32.PACK_AB R124, R130, R124 ;  /* 0x0000007c827c723e */ /* 0x000fe200000010ff */
[----:B------:R-:W-:Y:S06]  /*e5a0*/  BRA `(.L_x_1605) ;  /* 0x0000000400cc7947 */ /* 0x000fec0003800000 */
.L_x_1607:
[----:B-123--:R-:W1:Y:S02]  /*e5b0*/  LDC.64 R124, c[0x0][0x478] ;  /* 0x00011e00ff7c7b82 */ /* 0x00ee640000000a00 */
[----:B-1----:R-:W-:-:S04]  /*e5c0*/  ISETP.NE.U32.AND P1, PT, R124, RZ, PT ;  /* 0x000000ff7c00720c */ /* 0x002fc80003f25070 */
        /* <DEDUP_REMOVED lines=60> */
.L_x_1609:
        /* <DEDUP_REMOVED lines=53> */
.L_x_1605:
[----:B------:R-:W1:Y:S02]  /*ece0*/  @P1 LDC.64 R130, c[0x0][0x478] ;  /* 0x00011e00ff821b82 */ /* 0x000e640000000a00 */
[----:B-1----:R-:W-:-:S05]  /*ecf0*/  @P1 IMAD.WIDE.U32 R130, R9, 0x10, R130 ;  /* 0x0000001009821825 */ /* 0x002fca00078e0082 */
[----:B------:R1:W-:Y:S02]  /*ed00*/  @P1 STG.E.128 desc[UR8][R130.64], R104 ;  /* 0x0000006882001986 */ /* 0x0003e4000c101d08 */
[----:B-1----:R-:W1:Y:S02]  /*ed10*/  LDC.64 R130, c[0x0][0x468] ;  /* 0x00011a00ff827b82 */ /* 0x002e640000000a00 */
[----:B-1----:R-:W-:-:S05]  /*ed20*/  IMAD.WIDE.U32 R130, R9, 0x10, R130 ;  /* 0x0000001009827825 */ /* 0x002fca00078e0082 */
[----:B------:R1:W-:Y:S02]  /*ed30*/  STG.E.128 desc[UR8][R130.64], R124 ;  /* 0x0000007c82007986 */ /* 0x0003e4000c101d08 */
[----:B-1----:R-:W1:Y:S02]  /*ed40*/  @P0 LDC.64 R124, c[0x0][0x470] ;  /* 0x00011c00ff7c0b82 */ /* 0x002e640000000a00 */
[----:B-1----:R-:W-:-:S04]  /*ed50*/  @P0 IMAD.WIDE.U32 R124, R9, 0x10, R124 ;  /* 0x00000010097c0825 */ /* 0x002fc800078e007c */
[----:B------:R-:W-:Y:S01]  /*ed60*/  VIADD R9, R9, 0x20 ;  /* 0x0000002009097836 */ /* 0x000fe20000000000 */
[----:B------:R4:W-:Y:S06]  /*ed70*/  @P0 STG.E.128 desc[UR8][R124.64], R96 ;  /* 0x000000607c000986 */ /* 0x0009ec000c101d08 */
.L_x_1601:
[----:B------:R-:W-:Y:S05]  /*ed80*/  BSYNC.RECONVERGENT B1 ;  /* 0x0000000000017941 */ /* 0x000fea0003800200 */
.L_x_1600:
        /* <DEDUP_REMOVED lines=12> */
[----:B-1234-:R-:W-:Y:S01]  /*ee50*/  PRMT R96, R123, 0x7632, R96 ;  /* 0x000076327b607816 */ /* 0x01efe20000000060 */
[-CC-:B------:R-:W-:Y:S01]  /*ee60*/  FFMA.FTZ R98, R193, R129.reuse, R128.reuse ;  /* 0x00000081c1627223 */ /* 0x180fe20000010080 */
[----:B------:R-:W-:Y:S01]  /*ee70*/  PRMT R125, R122, 0x7632, R125 ;  /* 0x000076327a7d7816 */ /* 0x000fe2000000007d */
[-C--:B------:R-:W-:Y:S01]  /*ee80*/  FFMA.FTZ R97, R183, R129.reuse, R128 ;  /* 0x00000081b7617223 */ /* 0x080fe20000010080 */
[----:B------:R-:W-:Y:S01]  /*ee90*/  SHF.L.U32 R124, R96, 0x10, RZ ;  /* 0x00000010607c7819 */ /* 0x000fe200000006ff */
[----:B------:R-:W-:Y:S01]  /*eea0*/  FADD.FTZ R98, R194, -R98 ;  /* 0x80000062c2627221 */ /* 0x000fe20000010000 */
[-C--:B------:R-:W-:Y:S01]  /*eeb0*/  FFMA.FTZ R96, R174, R129.reuse, R128 ;  /* 0x00000081ae607223 */ /* 0x080fe20000010080 */
[----:B------:R-:W-:Y:S01]  /*eec0*/  SHF.L.U32 R125, R125, 0x10, RZ ;  /* 0x000000107d7d7819 */ /* 0x000fe200000006ff */
[----:B------:R-:W-:Y:S01]  /*eed0*/  FADD.FTZ R97, R184, -R97 ;  /* 0x80000061b8617221 */ /* 0x000fe20000010000 */
[--C-:B-----5:R-:W-:Y:S01]  /*eee0*/  FFMA.FTZ R98, R28, R98, R124.reuse ;  /* 0x000000621c627223 */ /* 0x120fe2000001007c */
[----:B------:R-:W-:Y:S01]  /*eef0*/  PRMT R124, R121, 0x7632, R124 ;  /* 0x00007632797c7816 */ /* 0x000fe2000000007c */
[-C--:B------:R-:W-:Y:S01]  /*ef00*/  FFMA.FTZ R99, R171, R129.reuse, R128 ;  /* 0x00000081ab637223 */ /* 0x080fe20000010080 */
[----:B------:R-:W-:Y:S01]  /*ef10*/  FADD.FTZ R96, R173, -R96 ;  /* 0x80000060ad607221 */ /* 0x000fe20000010000 */
[----:B------:R-:W-:Y:S01]  /*ef20*/  FFMA.FTZ R106, R159, R129, R128 ;  /* 0x000000819f6a7223 */ /* 0x000fe20000010080 */
[----:B------:R-:W-:Y:S01]  /*ef30*/  SHF.L.U32 R124, R124, 0x10, RZ ;  /* 0x000000107c7c7819 */ /* 0x000fe200000006ff */
[----:B------:R-:W-:Y:S01]  /*ef40*/  FFMA.FTZ R97, R28, R97, R125 ;  /* 0x000000611c617223 */ /* 0x000fe2000001007d */
[----:B------:R-:W-:Y:S01]  /*ef50*/  FADD.FTZ R99, R172, -R99 ;  /* 0x80000063ac637221 */ /* 0x000fe20000010000 */
[----:B------:R-:W-:-:S02]  /*ef60*/  IMAD.U32 R125, R123, 0x10000, RZ ;  /* 0x000100007b7d7824 */ /* 0x000fc400078e00ff */
[----:B------:R-:W-:Y:S01]  /*ef70*/  FADD.FTZ R106, R160, -R106 ;  /* 0x8000006aa06a7221 */ /* 0x000fe20000010000 */
[----:B------:R-:W-:Y:S01]  /*ef80*/  FFMA.FTZ R96, R28, R96, R124 ;  /* 0x000000601c607223 */ /* 0x000fe2000001007c */
[----:B------:R-:W-:Y:S01]  /*ef90*/  SHF.L.U32 R124, R122, 0x10, RZ ;  /* 0x000000107a7c7819 */ /* 0x000fe200000006ff */
[--C-:B------:R-:W-:Y:S01]  /*efa0*/  FFMA.FTZ R104, R155, R129, R128.reuse ;  /* 0x000000819b687223 */ /* 0x100fe20000010080 */
[--C-:B------:R-:W-:Y:S01]  /*efb0*/  FFMA.FTZ R99, R28, R99, R125.reuse ;  /* 0x000000631c637223 */ /* 0x100fe2000001007d */
[----:B------:R-:W-:Y:S01]  /*efc0*/  PRMT R125, R120, 0x7632, R125 ;  /* 0x00007632787d7816 */ /* 0x000fe2000000007d */
[----:B------:R-:W-:Y:S01]  /*efd0*/  FFMA.FTZ R105, R157, R129, R128 ;  /* 0x000000819d697223 */ /* 0x000fe20000010080 */
[----:B------:R-:W-:Y:S01]  /*efe0*/  FFMA.FTZ R106, R28, R106, R124 ;  /* 0x0000006a1c6a7223 */ /* 0x000fe2000001007c */
[----:B------:R-:W-:Y:S01]  /*eff0*/  FADD.FTZ R124, R156, -R104 ;  /* 0x800000689c7c7221 */ /* 0x000fe20000010000 */
[----:B------:R-:W-:Y:S01]  /*f000*/  SHF.L.U32 R104, R125, 0x10, RZ ;  /* 0x000000107d687819 */ /* 0x000fe200000006ff */
[----:B------:R-:W-:-:S02]  /*f010*/  IMAD.U32 R125, R120, 0x10000, RZ ;  /* 0x00010000787d7824 */ /* 0x000fc400078e00ff */
[----:B------:R-:W-:Y:S01]  /*f020*/  FFMA.FTZ R107, R169, R129, R128 ;  /* 0x00000081a96b7223 */ /* 0x000fe20000010080 */
[----:B------:R-:W-:Y:S01]  /*f030*/  SHF.L.U32 R126, R121, 0x10, RZ ;  /* 0x00000010797e7819 */ /* 0x000fe200000006ff */
[----:B------:R-:W-:Y:S01]  /*f040*/  FADD.FTZ R105, R158, -R105 ;  /* 0x800000699e697221 */ /* 0x000fe20000010000 */
[----:B------:R-:W-:Y:S01]  /*f050*/  FFMA.FTZ R124, R28, R124, R125 ;  /* 0x0000007c1c7c7223 */ /* 0x000fe2000001007d */
[----:B------:R-:W-:Y:S01]  /*f060*/  FADD.FTZ R107, R170, -R107 ;  /* 0x8000006baa6b7221 */ /* 0x000fe20000010000 */
[----:B------:R-:W-:Y:S01]  /*f070*/  FMUL.FTZ R125, R99, UR13 ;  /* 0x0000000d637d7c20 */ /* 0x000fe20008410000 */
[----:B------:R-:W-:Y:S01]  /*f080*/  LOP3.LUT P2, RZ, R147, 0xff0000, RZ, 0xc0, !PT ;  /* 0x00ff000093ff7812 */ /* 0x000fe2000784c0ff */
[C---:B------:R-:W-:Y:S01]  /*f090*/  FFMA.FTZ R105, R28.reuse, R105, R126 ;  /* 0x000000691c697223 */ /* 0x040fe2000001007e */
[----:B------:R-:W-:Y:S01]  /*f0a0*/  FFMA.FTZ R28, R28, R107, R104 ;  /* 0x0000006b1c1c7223 */ /* 0x000fe20000010068 */
[----:B------:R-:W-:Y:S02]  /*f0b0*/  ISETP.GE.U32.AND P5, PT, R144, RZ, PT ;  /* 0x000000ff9000720c */ /* 0x000fe40003fa6070 */
[----:B------:R-:W-:-:S02]  /*f0c0*/  FSEL R104, R125, RZ, P2 ;  /* 0x000000ff7d687208 */ /* 0x000fc40001000000 */
[----:B------:R-:W-:Y:S02]  /*f0d0*/  ISETP.GE.U32.AND P2, PT, R146, RZ, PT ;  /* 0x000000ff9200720c */ /* 0x000fe40003f46070 */
[C---:B------:R-:W-:Y:S01]  /*f0e0*/  F2FP.BF16.F32.PACK_AB R107, R98.reuse, R99 ;  /* 0x00000063626b723e */ /* 0x040fe200000010ff */
[----:B------:R-:W-:Y:S01]  /*f0f0*/  FMUL.FTZ R98, R98, UR13 ;  /* 0x0000000d62627c20 */ /* 0x000fe20008410000 */
[C---:B------:R-:W-:Y:S02]  /*f100*/  LOP3.LUT P6, RZ, R145.reuse, 0xff0000, RZ, 0xc0, !PT ;  /* 0x00ff000091ff7812 */ /* 0x040fe400078cc0ff */
[----:B------:R-:W-:Y:S02]  /*f110*/  ISETP.GE.U32.AND.EX P5, PT, R145, 0x1000000, PT, P5 ;  /* 0x010000009100780c */ /* 0x000fe40003fa6150 */
[----:B------:R-:W-:Y:S02]  /*f120*/  ISETP.GE.U32.AND.EX P2, PT, R147, 0x1000000, PT, P2 ;  /* 0x010000009300780c */ /* 0x000fe40003f46120 */
[----:B------:R-:W-:-:S02]  /*f130*/  FSEL R99, R125, RZ, P6 ;  /* 0x000000ff7d637208 */ /* 0x000fc40003000000 */
        /* <DEDUP_REMOVED lines=44> */
.L_x_1614:
[-CC-:B-1234-:R-:W-:Y:S01]  /*f400*/  FFMA.FTZ R96, R171, R129.reuse, R128.reuse ;  /* 0x00000081ab607223 */ /* 0x19efe20000010080 */
[----:B------:R-:W-:Y:S01]  /*f410*/  SHF.L.U32 R97, R123, 0x10, RZ ;  /* 0x000000107b617819 */ /* 0x000fe200000006ff */
[-C--:B------:R-:W-:Y:S01]  /*f420*/  FFMA.FTZ R124, R183, R129.reuse, R128 ;  /* 0x00000081b77c7223 */ /* 0x080fe20000010080 */
[----:B------:R-:W-:Y:S01]  /*f430*/  PRMT R99, R123, 0x7632, R99 ;  /* 0x000076327b637816 */ /* 0x000fe20000000063 */
[----:B------:R-:W-:Y:S01]  /*f440*/  FADD.FTZ R96, R172, -R96 ;  /* 0x80000060ac607221 */ /* 0x000fe20000010000 */
[----:B------:R-:W-:Y:S01]  /*f450*/  PRMT R98, R122, 0x7632, R98 ;  /* 0x000076327a627816 */ /* 0x000fe20000000062 */
[----:B------:R-:W-:Y:S01]  /*f460*/  FADD.FTZ R124, R184, -R124 ;  /* 0x8000007cb87c7221 */ /* 0x000fe20000010000 */
[----:B------:R-:W-:Y:S01]  /*f470*/  SHF.L.U32 R99, R99, 0x10, RZ ;  /* 0x0000001063637819 */ /* 0x000fe200000006ff */
[----:B-----5:R-:W-:Y:S01]  /*f480*/  FFMA.FTZ R96, R28, R96, R97 ;  /* 0x000000601c607223 */ /* 0x020fe20000010061 */
[----:B------:R-:W-:Y:S01]  /*f490*/  FFMA.FTZ R97, R193, R129, R128 ;  /* 0x00000081c1617223 */ /* 0x000fe20000010080 */
[----:B------:R-:W-:-:S02]  /*f4a0*/  ISETP.GE.U32.AND P5, PT, R144, RZ, PT ;  /* 0x000000ff9000720c */ /* 0x000fc40003fa6070 */
[----:B------:R-:W-:Y:S01]  /*f4b0*/  ISETP.GE.U32.AND P2, PT, R146, RZ, PT ;  /* 0x000000ff9200720c */ /* 0x000fe20003f46070 */
[----:B------:R-:W-:Y:S01]  /*f4c0*/  FADD.FTZ R97, R194, -R97 ;  /* 0x80000061c2617221 */ /* 0x000fe20000010000 */
[----:B------:R-:W-:Y:S02]  /*f4d0*/  SHF.L.U32 R98, R98, 0x10, RZ ;  /* 0x0000001062627819 */ /* 0x000fe400000006ff */
[----:B------:R-:W-:Y:S01]  /*f4e0*/  ISETP.GE.U32.AND.EX P5, PT, R145, 0x1000000, PT, P5 ;  /* 0x010000009100780c */ /* 0x000fe20003fa6150 */
[----:B------:R-:W-:Y:S01]  /*f4f0*/  FFMA.FTZ R97, R28, R97, R99 ;  /* 0x000000611c617223 */ /* 0x000fe20000010063 */
[----:B------:R-:W-:Y:S01]  /*f500*/  FMUL.FTZ R99, R96, UR13 ;  /* 0x0000000d60637c20 */ /* 0x000fe20008410000 */
[----:B------:R-:W-:Y:S01]  /*f510*/  LOP3.LUT P6, RZ, R147, 0xff0000, RZ, 0xc0, !PT ;  /* 0x00ff000093ff7812 */ /* 0x000fe200078cc0ff */
[----:B------:R-:W-:Y:S01]  /*f520*/  FFMA.FTZ R98, R28, R124, R98 ;  /* 0x0000007c1c627223 */ /* 0x000fe20000010062 */
[----:B------:R-:W-:Y:S01]  /*f530*/  FMUL.FTZ R97, R97, UR13 ;  /* 0x0000000d61617c20 */ /* 0x000fe20008410000 */
[----:B------:R-:W-:-:S02]  /*f540*/  ISETP.GE.U32.AND.EX P2, PT, R147, 0x1000000, PT, P2 ;  /* 0x010000009300780c */ /* 0x000fc40003f46120 */
[----:B------:R-:W-:Y:S02]  /*f550*/  FSEL R96, R99, RZ, P6 ;  /* 0x000000ff63607208 */ /* 0x000fe40003000000 */
[C---:B------:R-:W-:Y:S02]  /*f560*/  FSEL R124, R97.reuse, RZ, P5 ;  /* 0x000000ff617c7208 */ /* 0x040fe40002800000 */
[----:B------:R-:W-:Y:S02]  /*f570*/  FSEL R97, R97, RZ, P2 ;  /* 0x000000ff61617208 */ /* 0x000fe40001000000 */
[----:B------:R-:W-:Y:S02]  /*f580*/  LOP3.LUT P6, RZ, R145, 0xff0000, RZ, 0xc0, !PT ;  /* 0x00ff000091ff7812 */ /* 0x000fe400078cc0ff */
[----:B------:R-:W-:Y:S01]  /*f590*/  F2FP.BF16.F32.PACK_AB R127, R97, R96 ;  /* 0x00000060617f723e */ /* 0x000fe200000010ff */
[----:B------:R-:W-:Y:S01]  /*f5a0*/  FFMA.FTZ R97, R159, R129, R128 ;  /* 0x000000819f617223 */ /* 0x000fe20000010080 */
[----:B------:R-:W-:Y:S01]  /*f5b0*/  IMAD.U32 R96, R122, 0x10000, RZ ;  /* 0x000100007a607824 */ /* 0x000fe200078e00ff */
[----:B------:R-:W-:-:S02]  /*f5c0*/  FSEL R99, R99, RZ, P6 ;  /* 0x000000ff63637208 */ /* 0x000fc40003000000 */
[----:B------:R-:W-:Y:S01]  /*f5d0*/  FADD.FTZ R97, R160, -R97 ;  /* 0x80000061a0617221 */ /* 0x000fe20000010000 */
[----:B------:R-:W-:Y:S02]  /*f5e0*/  LOP3.LUT P2, RZ, R145, 0xff, RZ, 0xc0, !PT ;  /* 0x000000ff91ff7812 */ /* 0x000fe4000784c0ff */
[----:B------:R-:W-:Y:S01]  /*f5f0*/  F2FP.BF16.F32.PACK_AB R99, R124, R99 ;  /* 0x000000637c63723e */ /* 0x000fe200000010ff */
[----:B------:R-:W-:Y:S01]  /*f600*/  FFMA.FTZ R97, R28, R97, R96 ;  /* 0x000000611c617223 */ /* 0x000fe20000010060 */
[----:B------:R-:W-:Y:S01]  /*f610*/  FFMA.FTZ R96, R157, R129, R128 ;  /* 0x000000819d607223 */ /* 0x000fe20000010080 */
[----:B------:R-:W-:Y:S01]  /*f620*/  FMUL.FTZ R124, R98, UR13 ;  /* 0x0000000d627c7c20 */ /* 0x000fe20008410000 */
[----:B------:R-:W-:Y:S01]  /*f630*/  LOP3.LUT P5, RZ, R145, 0xff00, RZ, 0xc0, !PT ;  /* 0x0000ff0091ff7812 */ /* 0x000fe200078ac0ff */
[----:B------:R-:W-:Y:S01]  /*f640*/  FMUL.FTZ R125, R97, UR13 ;  /* 0x0000000d617d7c20 */ /* 0x000fe20008410000 */
[C---:B------:R-:W-:Y:S01]  /*f650*/  SHF.L.U32 R97, R121.reuse, 0x10, RZ ;  /* 0x0000001079617819 */ /* 0x040fe200000006ff */
[----:B------:R-:W-:Y:S01]  /*f660*/  FADD.FTZ R96, R158, -R96 ;  /* 0x800000609e607221 */ /* 0x000fe20000010000 */
[----:B------:R-:W-:-:S02]  /*f670*/  PRMT R126, R121, 0x7632, R126 ;  /* 0x00007632797e7816 */ /* 0x000fc4000000007e */
        /* <DEDUP_REMOVED lines=8> */
[----:B------:R-:W-:Y:S01]  /*f700*/  SHF.L.U32 R126, R126, 0x10, RZ ;  /* 0x000000107e7e7819 */ /* 0x000fe200000006ff */
[----:B------:R-:W-:Y:S01]  /*f710*/  FADD.FTZ R97, R173, -R97 ;  /* 0x80000061ad617221 */ /* 0x000fe20000010000 */
[----:B------:R-:W-:-:S02]  /*f720*/  FSEL R125, R125, RZ, P2 ;  /* 0x000000ff7d7d7208 */ /* 0x000fc40001000000 */
[----:B------:R-:W-:Y:S01]  /*f730*/  FSEL R124, R124, RZ, P5 ;  /* 0x000000ff7c7c7208 */ /* 0x000fe20002800000 */
[----:B------:R-:W-:Y:S01]  /*f740*/  FFMA.FTZ R97, R28, R97, R126 ;  /* 0x000000611c617223 */ /* 0x000fe2000001007e */
[----:B------:R-:W-:Y:S02]  /*f750*/  LOP3.LUT P5, RZ, R144, 0xff0000, RZ, 0xc0, !PT ;  /* 0x00ff000090ff7812 */ /* 0x000fe400078ac0ff */
[----:B------:R-:W-:Y:S01]  /*f760*/  F2FP.BF16.F32.PACK_AB R126, R124, R125 ;  /* 0x0000007d7c7e723e */ /* 0x000fe200000010ff */
[----:B------:R-:W-:Y:S01]  /*f770*/  FMUL.FTZ R124, R97, UR13 ;  /* 0x0000000d617c7c20 */ /* 0x000fe20008410000 */
[----:B------:R-:W-:Y:S02]  /*f780*/  LOP3.LUT P6, RZ, R144, 0xff000000, RZ, 0xc0, !PT ;  /* 0xff00000090ff7812 */ /* 0x000fe400078cc0ff */
[----:B------:R-:W-:Y:S02]  /*f790*/  FSEL R97, R96, RZ, P5 ;  /* 0x000000ff60617208 */ /* 0x000fe40002800000 */
[----:B------:R-:W-:-:S02]  /*f7a0*/  FSEL R125, R124, RZ, P6 ;  /* 0x000000ff7c7d7208 */ /* 0x000fc40003000000 */
[C---:B------:R-:W-:Y:S02]  /*f7b0*/  LOP3.LUT P2, RZ, R146.reuse, 0xff0000, RZ, 0xc0, !PT ;  /* 0x00ff000092ff7812 */ /* 0x040fe4000784c0ff */
[----:B------:R-:W-:Y:S02]  /*f7c0*/  LOP3.LUT P5, RZ, R146, 0xff000000, RZ, 0xc0, !PT ;  /* 0xff00000092ff7812 */ /* 0x000fe400078ac0ff */
[----:B------:R-:W-:Y:S02]  /*f7d0*/  F2FP.BF16.F32.PACK_AB R97, R125, R97 ;  /* 0x000000617d61723e */ /* 0x000fe400000010ff */
[----:B------:R-:W-:Y:S01]  /*f7e0*/  FSEL R125, R96, RZ, P2 ;  /* 0x000000ff607d7208 */ /* 0x000fe20001000000 */
[-CC-:B------:R-:W-:Y:S01]  /*f7f0*/  FFMA.FTZ R96, R155, R129.reuse, R128.reuse ;  /* 0x000000819b607223 */ /* 0x180fe20000010080 */
[----:B------:R-:W-:Y:S01]  /*f800*/  FSEL R124, R124, RZ, P5 ;  /* 0x000000ff7c7c7208 */ /* 0x000fe20002800000 */
[----:B------:R-:W-:Y:S01]  /*f810*/  FFMA.FTZ R128, R169, R129, R128 ;  /* 0x00000081a9807223 */ /* 0x000fe20000010080 */
[----:B------:R-:W-:Y:S01]  /*f820*/  LOP3.LUT P6, RZ, R146, 0xff00, RZ, 0xc0, !PT ;  /* 0x0000ff0092ff7812 */ /* 0x000fe200078cc0ff */
[----:B------:R-:W-:Y:S01]  /*f830*/  FADD.FTZ R96, R156, -R96 ;  /* 0x800000609c607221 */ /* 0x000fe20000010000 */
[----:B------:R-:W-:Y:S01]  /*f840*/  F2FP.BF16.F32.PACK_AB R125, R124, R125 ;  /* 0x0000007d7c7d723e */ /* 0x000fe200000010ff */
[----:B------:R-:W-:Y:S01]  /*f850*/  FADD.FTZ R128, R170, -R128 ;  /* 0x80000080aa807221 */ /* 0x000fe20000010000 */
[----:B------:R-:W-:-:S02]  /*f860*/  SHF.L.U32 R124, R120, 0x10, RZ ;  /* 0x00000010787c7819 */ /* 0x000fc400000006ff */
[C---:B------:R-:W-:Y:S02]  /*f870*/  LOP3.LUT P2, RZ, R144.reuse, 0xff00, RZ, 0xc0, !PT ;  /* 0x0000ff0090ff7812 */ /* 0x040fe4000784c0ff */
[----:B------:R-:W-:Y:S01]  /*f880*/  LOP3.LUT P5, RZ, R144, 0xff, RZ, 0xc0, !PT ;  /* 0x000000ff90ff7812 */ /* 0x000fe200078ac0ff */
[--C-:B------:R-:W-:Y:S01]  /*f890*/  FFMA.FTZ R96, R28, R96, R124.reuse ;  /* 0x000000601c607223 */ /* 0x100fe2000001007c */
[----:B------:R-:W-:-:S05]  /*f8a0*/  PRMT R124, R120, 0x7632, R124 ;  /* 0x00007632787c7816 */ /* 0x000fca000000007c */
[----:B------:R-:W-:-:S04]  /*f8b0*/  IMAD.U32 R124, R124, 0x10000, RZ ;  /* 0x000100007c7c7824 */ /* 0x000fc800078e00ff */
        /* <DEDUP_REMOVED lines=11> */
.L_x_1613:
[----:B-1234-:R-:W1:Y:S02]  /*f970*/  LDC.64 R96, c[0x0][0x478] ;  /* 0x00011e00ff607b82 */ /* 0x01ee640000000a00 */
        /* <DEDUP_REMOVED lines=82> */
.L_x_1616:
        /* <DEDUP_REMOVED lines=75> */
.L_x_1612:
[----:B------:R-:W-:-:S04]  /*10350*/  UISETP.NE.U32.AND UP0, UPT, UR24, URZ, UPT ;  /* 0x000000ff1800728c */ /* 0x000fc8000bf05070 */
[----:B------:R-:W-:-:S09]  /*10360*/  UISETP.NE.AND.EX UP0, UPT, UR25, URZ, UPT, UP0 ;  /* 0x000000ff1900728c */ /* 0x000fd2000bf05300 */
[----:B------:R-:W-:Y:S05]  /*10370*/  BRA.U !UP0, `(.L_x_1617) ;  /* 0x0000000908307547 */ /* 0x000fea000b800000 */
[----:B-1234-:R-:W1:Y:S02]  /*10380*/  LDC.64 R124, c[0x0][0x478] ;  /* 0x00011e00ff7c7b82 */ /* 0x01ee640000000a00 */
[----:B-1----:R-:W-:-:S04]  /*10390*/  ISETP.NE.U32.AND P1, PT, R124, RZ, PT ;  /* 0x000000ff7c00720c */ /* 0x002fc80003f25070 */
[----:B------:R-:W-:-:S13]  /*103a0*/  ISETP.NE.AND.EX P1, PT, R125, RZ, PT, P1 ;  /* 0x000000ff7d00720c */ /* 0x000fda0003f25310 */
[----:B------:R-:W-:Y:S05]  /*103b0*/  @!P1 BRA `(.L_x_1618) ;  /* 0x0000000400189947 */ /* 0x000fea0003800000 */
[----:B------:R-:W-:Y:S01]  /*103c0*/  PRMT R107, R123, 0x7632, R107 ;  /* 0x000076327b6b7816 */ /* 0x000fe2000000006b */
        /* <DEDUP_REMOVED lines=9> */
[----:B-----5:R-:W-:Y:S01]  /*10460*/  FFMA.FTZ R107, R28, R104, R107 ;  /* 0x000000681c6b7223 */ /* 0x020fe2000001006b */
        /* <DEDUP_REMOVED lines=47> */
[----:B------:R-:W-:-:S03]  /*10760*/  LOP3.LUT P5, RZ, R146, 0xff00, RZ, 0xc0, !PT ;  /* 0x0000ff0092ff7812 */ /* 0x000fc600078ac0ff */
[--C-:B------:R-:W-:Y:S01]  /*10770*/  FFMA.FTZ R104, R28, R104, R124.reuse ;  /* 0x000000681c687223 */ /* 0x100fe2000001007c */
[----:B------:R-:W-:-:S05]  /*10780*/  PRMT R124, R120, 0x7632, R124 ;  /* 0x00007632787c7816 */ /* 0x000fca000000007c */
[----:B------:R-:W-:-:S04]  /*10790*/  IMAD.U32 R124, R124, 0x10000, RZ ;  /* 0x000100007c7c7824 */ /* 0x000fc800078e00ff */
        /* <DEDUP_REMOVED lines=8> */
.L_x_1618:
[----:B------:R-:W-:Y:S01]  /*10820*/  PRMT R125, R123, 0x7632, R125 ;  /* 0x000076327b7d7816 */ /* 0x000fe2000000007d */
[-CC-:B------:R-:W-:Y:S01]  /*10830*/  FFMA.FTZ R124, R193, R129.reuse, R128.reuse ;  /* 0x00000081c17c7223 */ /* 0x180fe20000010080 */
[----:B------:R-:W-:Y:S01]  /*10840*/  FFMA.FTZ R126, R171, R129, R128 ;  /* 0x00000081ab7e7223 */ /* 0x000fe20000010080 */
[----:B------:R-:W-:Y:S02]  /*10850*/  SHF.L.U32 R127, R122, 0x10, RZ ;  /* 0x000000107a7f7819 */ /* 0x000fe400000006ff */
[----:B------:R-:W-:Y:S01]  /*10860*/  SHF.L.U32 R125, R125, 0x10, RZ ;  /* 0x000000107d7d7819 */ /* 0x000fe200000006ff */
[----:B------:R-:W-:Y:S01]  /*10870*/  FADD.FTZ R124, R194, -R124 ;  /* 0x8000007cc27c7221 */ /* 0x000fe20000010000 */
[----:B------:R-:W-:Y:S01]  /*10880*/  FADD.FTZ R126, R172, -R126 ;  /* 0x8000007eac7e7221 */ /* 0x000fe20000010000 */
[----:B------:R-:W-:Y:S02]  /*10890*/  PRMT R130, R122, 0x7632, R130 ;  /* 0x000076327a827816 */ /* 0x000fe40000000082 */
[----:B-----5:R-:W-:Y:S01]  /*108a0*/  FFMA.FTZ R125, R28, R124, R125 ;  /* 0x0000007c1c7d7223 */ /* 0x020fe2000001007d */
[----:B------:R-:W-:-:S02]  /*108b0*/  SHF.L.U32 R124, R123, 0x10, RZ ;  /* 0x000000107b7c7819 */ /* 0x000fc400000006ff */
[----:B------:R-:W-:Y:S01]  /*108c0*/  IMAD.U32 R130, R130, 0x10000, RZ ;  /* 0x0001000082827824 */ /* 0x000fe200078e00ff */
[----:B------:R-:W-:Y:S01]  /*108d0*/  ISETP.GE.U32.AND P2, PT, R146, RZ, PT ;  /* 0x000000ff9200720c */ /* 0x000fe20003f46070 */
[----:B------:R-:W-:Y:S01]  /*108e0*/  FMUL.FTZ R125, R125, UR13 ;  /* 0x0000000d7d7d7c20 */ /* 0x000fe20008410000 */
[----:B------:R-:W-:Y:S01]  /*108f0*/  FFMA.FTZ R126, R28, R126, R124 ;  /* 0x0000007e1c7e7223 */ /* 0x000fe2000001007c */
[-C--:B------:R-:W-:Y:S01]  /*10900*/  FFMA.FTZ R124, R159, R129.reuse, R128 ;  /* 0x000000819f7c7223 */ /* 0x080fe20000010080 */
[C---:B------:R-:W-:Y:S02]  /*10910*/  LOP3.LUT P5, RZ, R147.reuse, 0xff0000, RZ, 0xc0, !PT ;  /* 0x00ff000093ff7812 */ /* 0x040fe400078ac0ff */
        /* <DEDUP_REMOVED lines=16> */
[----:B------:R-:W-:Y:S02]  /*10a20*/  F2FP.BF16.F32.PACK_AB R127, R125, R126 ;  /* 0x0000007e7d7f723e */ /* 0x000fe400000010ff */
[----:B------:R-:W-:Y:S01]  /*10a30*/  F2FP.BF16.F32.PACK_AB R126, R130, R124 ;  /* 0x0000007c827e723e */ /* 0x000fe200000010ff */
[----:B------:R-:W-:Y:S01]  /*10a40*/  FFMA.FTZ R124, R157, R129, R128 ;  /* 0x000000819d7c7223 */ /* 0x000fe20000010080 */
[C---:B------:R-:W-:Y:S02]  /*10a50*/  SHF.L.U32 R125, R121.reuse, 0x10, RZ ;  /* 0x00000010797d7819 */ /* 0x040fe400000006ff */
[----:B------:R-:W-:Y:S01]  /*10a60*/  PRMT R130, R121, 0x7632, R130 ;  /* 0x0000763279827816 */ /* 0x000fe20000000082 */
[----:B------:R-:W-:Y:S01]  /*10a70*/  FADD.FTZ R124, R158, -R124 ;  /* 0x8000007c9e7c7221 */ /* 0x000fe20000010000 */
[----:B------:R-:W-:-:S02]  /*10a80*/  LOP3.LUT P5, RZ, R146, 0xff000000, RZ, 0xc0, !PT ;  /* 0xff00000092ff7812 */ /* 0x000fc400078ac0ff */
[----:B------:R-:W-:Y:S01]  /*10a90*/  SHF.L.U32 R130, R130, 0x10, RZ ;  /* 0x0000001082827819 */ /* 0x000fe200000006ff */
        /* <DEDUP_REMOVED lines=26> */
.L_x_1617:
        /* <DEDUP_REMOVED lines=62> */
.L_x_1619:
        /* <DEDUP_REMOVED lines=53> */
.L_x_1615:
        /* <DEDUP_REMOVED lines=9> */
.L_x_1611:
[----:B------:R-:W-:Y:S05]  /*11400*/  BSYNC.RECONVERGENT B1 ;  /* 0x0000000000017941 */ /* 0x000fea0003800200 */
.L_x_1610:
[----:B-1234-:R-:W1:Y:S02]  /*11410*/  LDC.64 R124, c[0x0][0x380] ;  /* 0x0000e000ff7c7b82 */ /* 0x01ee640000000a00 */
[----:B-1----:R-:W-:-:S04]  /*11420*/  LEA R215, R124, R215, 0x2 ;  /* 0x000000d77cd77211 */ /* 0x002fc800078e10ff */
[----:B------:R-:W-:-:S13]  /*11430*/  ISETP.GE.AND P0, PT, R215, R125, PT ;  /* 0x0000007dd700720c */ /* 0x000fda0003f06270 */
[----:B------:R-:W-:Y:S05]  /*11440*/  @!P0 BRA `(.L_x_1620) ;  /* 0xffffff0000cc8947 */ /* 0x000fea000383ffff */
.L_x_1558:
[----:B------:R-:W-:Y:S05]  /*11450*/  BSYNC B0 ;  /* 0x0000000000007941 */ /* 0x000fea0003800000 */
.L_x_1557:
        /* <DEDUP_REMOVED lines=18> */
[----:B------:R-:W4:Y:S01]  /*11580*/  LDL.LU R124, [R1+0x220] ;  /* 0x00022000017c7983 */ /* 0x000f220000300800 */
[----:B------:R-:W-:Y:S01]  /*11590*/  MOV R3, 0x400 ;  /* 0x0000040000037802 */ /* 0x000fe20000000f00 */
[----:B------:R-:W-:Y:S05]  /*115a0*/  WARPSYNC.ALL ;  /* 0x0000000000007948 */ /* 0x000fea0003800000 */
[----:B------:R-:W1:Y:S01]  /*115b0*/  S2R R0, SR_TID.X ;  /* 0x0000000000007919 */ /* 0x000e620000002100 */
[----:B------:R-:W0:Y:S01]  /*115c0*/  LDCU.128 UR16, c[0x0][0x440] ;  /* 0x00008800ff1077ac */ /* 0x000e220008000c00 */
[----:B------:R-:W0:Y:S01]  /*115d0*/  S2R R4, SR_CgaCtaId ;  /* 0x0000000000047919 */ /* 0x000e220000008800 */
[----:B------:R-:W4:Y:S01]  /*115e0*/  LDCU.128 UR20, c[0x0][0x450] ;  /* 0x00008a00ff1477ac */ /* 0x000f220008000c00 */
[----:B-1----:R-:W-:-:S02]  /*115f0*/  SHF.R.U32.HI R2, RZ, 0x5, R0 ;  /* 0x00000005ff027819 */ /* 0x002fc40000011600 */
[----:B------:R-:W-:Y:S02]  /*11600*/  LOP3.LUT R5, R0, 0x1f, RZ, 0xc0, !PT ;  /* 0x0000001f00057812 */ /* 0x000fe400078ec0ff */
[----:B0-----:R-:W-:Y:S02]  /*11610*/  LEA R3, R4, R3, 0x18 ;  /* 0x0000000304037211 */ /* 0x001fe400078ec0ff */
[----:B------:R-:W-:Y:S01]  /*11620*/  LOP3.LUT R23, R0, 0x7f, RZ, 0x3c, !PT ;  /* 0x0000007f00177812 */ /* 0x000fe200078e3cff */
[----:B------:R-:W-:-:S05]  /*11630*/  IMAD R2, R2, 0xa0, R5 ;  /* 0x000000a002027824 */ /* 0x000fca00078e0205 */
[-C--:B------:R-:W-:Y:S02]  /*11640*/  LEA R2, R2, R3.reuse, 0x5 ;  /* 0x0000000302027211 */ /* 0x080fe400078e28ff */
[----:B------:R-:W-:-:S03]  /*11650*/  LEA R3, R0, R3, 0x2 ;  /* 0x0000000300037211 */ /* 0x000fc600078e10ff */
        /* <DEDUP_REMOVED lines=11> */
[----:B------:R-:W-:-:S05]  /*11710*/  IMAD.IADD R23, R23, 0x1, R124 ;  /* 0x0000000117177824 */ /* 0x000fca00078e027c */
[----:B------:R-:W2:Y:S04]  /*11720*/  LDL.LU R124, [R1+0x40] ;  /* 0x00004000017c7983 */ /* 0x000ea80000300800 */
        /* <DEDUP_REMOVED lines=43> */
[----:B------:R-:W1:Y:S01]  /*119e0*/  LDS R11, [R3+0x2800] ;  /* 0x00280000030b7984 */ /* 0x000e620000000800 */
[----:B------:R-:W-:-:S03]  /*119f0*/  MOV R127, R28 ;  /* 0x0000001c007f7202 */ /* 0x000fc60000000f00 */
        /* <DEDUP_REMOVED lines=174> */
[----:B----4-:R-:W-:Y:S01]  /*124e0*/  FADD.FTZ R90, R90, R93 ;  /* 0x0000005d5a5a7221 */ /* 0x010fe20000010000 */
[----:B---3--:R-:W-:Y:S01]  /*124f0*/  FADD.FTZ R92, RZ, R92 ;  /* 0x0000005cff5c7221 */ /* 0x008fe20000010000 */
[----:B------:R-:W-:Y:S01]  /*12500*/  FADD.FTZ R52, RZ, R52 ;  /* 0x00000034ff347221 */ /* 0x000fe20000010000 */
[----:B------:R-:W-:Y:S01]  /*12510*/  FADD.FTZ R91, R85, R84 ;  /* 0x00000054555b7221 */ /* 0x000fe20000010000 */
[----:B------:R-:W-:Y:S02]  /*12520*/  IMAD R85, R56, UR4, RZ ;  /* 0x0000000438557c24 */ /* 0x000fe4000f8e02ff */
[----:B------:R-:W-:Y:S01]  /*12530*/  FADD.FTZ R53, R92, R53 ;  /* 0x000000355c357221 */ /* 0x000fe20000010000 */
[----:B------:R-:W-:Y:S01]  /*12540*/  FADD.FTZ R52, R52, R55 ;  /* 0x0000003734347221 */ /* 0x000fe20000010000 */
[----:B------:R-:W-:Y:S02]  /*12550*/  ISETP.GE.U32.AND P4, PT, R23, 0x80, PT ;  /* 0x000000801700780c */ /* 0x000fe40003f86070 */
[----:B------:R-:W-:Y:S01]  /*12560*/  IADD3 R55, P0, PT, R85, R0, RZ ;  /* 0x0000000055377210 */ /* 0x000fe20007f1e0ff */
[----:B------:R-:W-:Y:S01]  /*12570*/  FADD.FTZ R57, R90, R57 ;  /* 0x000000395a397221 */ /* 0x000fe20000010000 */
[----:B------:R-:W-:Y:S01]  /*12580*/  FADD.FTZ R120, RZ, R120 ;  /* 0x00000078ff787221 */ /* 0x000fe20000010000 */
        /* <DEDUP_REMOVED lines=9> */
[----:B------:R-:W-:Y:S01]  /*12620*/  IADD3.X R54, PT, PT, RZ, RZ, RZ, P0, !PT ;  /* 0x000000ffff367210 */ /* 0x000fe200007fe4ff */
        /* <DEDUP_REMOVED lines=36> */
[----:B------:R-:W-:Y:S01]  /*12870*/  IMAD.MOV.U32 R60, RZ, RZ, R58 ;  /* 0x000000ffff3c7224 */ /* 0x000fe200078e003a */
[----:B------:R-:W-:Y:S01]  /*12880*/  MOV R61, R59 ;  /* 0x0000003b003d7202 */ /* 0x000fe20000000f00 */
[----:B------:R-:W-:Y:S01]  /*12890*/  IMAD.MOV.U32 R84, RZ, RZ, R2 ;  /* 0x000000ffff547224 */ /* 0x000fe200078e0002 */
[----:B------:R-:W-:Y:S02]  /*128a0*/  MOV R62, R52 ;  /* 0x00000034003e7202 */ /* 0x000fe40000000f00 */
[----:B------:R-:W-:Y:S01]  /*128b0*/  MOV R63, R57 ;  /* 0x00000039003f7202 */ /* 0x000fe20000000f00 */
[----:B------:R0:W-:Y:S01]  /*128c0*/  STG.E desc[UR8][R60.64], R133 ;  /* 0x000000853c007986 */ /* 0x0001e2000c101908 */
[----:B------:R-:W-:Y:S02]  /*128d0*/  MOV R85, R55 ;  /* 0x0000003700557202 */ /* 0x000fe40000000f00 */
[----:B------:R-:W-:Y:S01]  /*128e0*/  IADD3 R58, P6, PT, R58, 0x200, RZ ;  /* 0x000002003a3a7810 */ /* 0x000fe20007fde0ff */
[----:B------:R1:W-:Y:S01]  /*128f0*/  STG.E desc[UR8][R62.64], R119 ;  /* 0x000000773e007986 */ /* 0x0003e2000c101908 */
[----:B------:R-:W-:-:S02]  /*12900*/  IADD3 R52, P5, PT, R52, 0x200, RZ ;  /* 0x0000020034347810 */ /* 0x000fc40007fbe0ff */
[----:B------:R-:W-:Y:S01]  /*12910*/  IADD3 R2, P4, PT, R2, 0x200, RZ ;  /* 0x0000020002027810 */ /* 0x000fe20007f9e0ff */
[----:B------:R1:W-:Y:S01]  /*12920*/  STG.E desc[UR8][R84.64], R93 ;  /* 0x0000005d54007986 */ /* 0x0003e2000c101908 */
[----:B------:R-:W-:Y:S01]  /*12930*/  IMAD.X R59, RZ, RZ, R59, P6 ;  /* 0x000000ffff3b7224 */ /* 0x000fe200030e063b */
[----:B------:R-:W-:Y:S02]  /*12940*/  IADD3.X R57, PT, PT, RZ, R57, RZ, P5, !PT ;  /* 0x00000039ff397210 */ /* 0x000fe40002ffe4ff */
[----:B0-----:R-:W-:Y:S02]  /*12950*/  MOV R60, R0 ;  /* 0x00000000003c7202 */ /* 0x001fe40000000f00 */
[----:B------:R-:W-:Y:S02]  /*12960*/  MOV R61, R53 ;  /* 0x00000035003d7202 */ /* 0x000fe40000000f00 */
[----:B------:R-:W-:Y:S02]  /*12970*/  IADD3 R0, P6, PT, R0, 0x200, RZ ;  /* 0x0000020000007810 */ /* 0x000fe40007fde0ff */
[----:B------:R-:W-:Y:S01]  /*12980*/  IADD3.X R55, PT, PT, RZ, R55, RZ, P4, !PT ;  /* 0x00000037ff377210 */ /* 0x000fe200027fe4ff */
[----:B------:R1:W-:Y:S01]  /*12990*/  STG.E desc[UR8][R60.64], R91 ;  /* 0x0000005b3c007986 */ /* 0x0003e2000c101908 */
[----:B------:R-:W-:-:S09]  /*129a0*/  IADD3.X R53, PT, PT, RZ, R53, RZ, P6, !PT ;  /* 0x00000035ff357210 */ /* 0x000fd200037fe4ff */
.L_x_1622:
[----:B------:R-:W-:Y:S05]  /*129b0*/  BSYNC.RECONVERGENT B0 ;  /* 0x0000000000007941 */ /* 0x000fea0003800200 */
.L_x_1621:
[----:B------:R-:W-:Y:S04]  /*129c0*/  BSSY.RECONVERGENT B0, `(.L_x_1623) ;  /* 0x0000016000007945 */ /* 0x000fe80003800200 */
[----:B------:R-:W-:Y:S05]  /*129d0*/  @!P2 BRA `(.L_x_1624) ;  /* 0x000000000050a947 */ /* 0x000fea0003800000 */
[----:B-1----:R-:W-:Y:S01]  /*129e0*/  IMAD.MOV.U32 R60, RZ, RZ, R58 ;  /* 0x000000ffff3c7224 */ /* 0x002fe200078e003a */
        /* <DEDUP_REMOVED lines=19> */
.L_x_1624:
[----:B------:R-:W-:Y:S05]  /*12b20*/  BSYNC.RECONVERGENT B0 ;  /* 0x0000000000007941 */ /* 0x000fea0003800200 */
.L_x_1623:
[----:B------:R-:W-:Y:S04]  /*12b30*/  BSSY.RECONVERGENT B0, `(.L_x_1625) ;  /* 0x0000016000007945 */ /* 0x000fe80003800200 */
[----:B------:R-:W-:Y:S05]  /*12b40*/  @!P3 BRA `(.L_x_1626) ;  /* 0x000000000050b947 */ /* 0x000fea0003800000 */
[----:B-12---:R-:W-:Y:S01]  /*12b50*/  IMAD.MOV.U32 R60, RZ, RZ, R58 ;  /* 0x000000ffff3c7224 */ /* 0x006fe200078e003a */
        /* <DEDUP_REMOVED lines=19> */
.L_x_1626:
[----:B------:R-:W-:Y:S05]  /*12c90*/  BSYNC.RECONVERGENT B0 ;  /* 0x0000000000007941 */ /* 0x000fea0003800200 */
.L_x_1625:
        /* <DEDUP_REMOVED lines=147> */
[----:B------:R-:W-:Y:S01]  /*135d0*/  IMAD.MOV.U32 R4, RZ, RZ, R58 ;  /* 0x000000ffff047224 */ /* 0x000fe200078e003a */
[----:B------:R-:W-:Y:S02]  /*135e0*/  MOV R5, R59 ;  /* 0x0000003b00057202 */ /* 0x000fe40000000f00 */
[----:B------:R-:W-:Y:S02]  /*135f0*/  MOV R6, R52 ;  /* 0x0000003400067202 */ /* 0x000fe40000000f00 */
[----:B------:R-:W-:Y:S01]  /*13600*/  MOV R7, R57 ;  /* 0x0000003900077202 */ /* 0x000fe20000000f00 */
[----:B------:R0:W-:Y:S01]  /*13610*/  STG.E desc[UR8][R4.64], R39 ;  /* 0x0000002704007986 */ /* 0x0001e2000c101908 */
[----:B------:R-:W-:-:S03]  /*13620*/  IADD3 R58, P0, PT, R58, 0x200, RZ ;  /* 0x000002003a3a7810 */ /* 0x000fc60007f1e0ff */
[----:B------:R1:W-:Y:S02]  /*13630*/  STG.E desc[UR8][R6.64], R17 ;  /* 0x0000001106007986 */ /* 0x0003e4000c101908 */
[----:B------:R-:W-:Y:S01]  /*13640*/  IMAD.X R59, RZ, RZ, R59, P0 ;  /* 0x000000ffff3b7224 */ /* 0x000fe200000e063b */
[----:B------:R-:W-:-:S04]  /*13650*/  IADD3 R52, P0, PT, R52, 0x200, RZ ;  /* 0x0000020034347810 */ /* 0x000fc80007f1e0ff */
[----:B------:R-:W-:Y:S01]  /*13660*/  IADD3.X R57, PT, PT, RZ, R57, RZ, P0, !PT ;  /* 0x00000039ff397210 */ /* 0x000fe200007fe4ff */
[----:B0-----:R-:W-:Y:S01]  /*13670*/  IMAD.MOV.U32 R4, RZ, RZ, R2 ;  /* 0x000000ffff047224 */ /* 0x001fe200078e0002 */
[----:B------:R-:W-:Y:S02]  /*13680*/  MOV R5, R55 ;  /* 0x0000003700057202 */ /* 0x000fe40000000f00 */
[----:B------:R-:W-:Y:S02]  /*13690*/  IADD3 R2, P0, PT, R2, 0x200, RZ ;  /* 0x0000020002027810 */ /* 0x000fe40007f1e0ff */
[----:B-1----:R-:W-:Y:S01]  /*136a0*/  MOV R6, R0 ;  /* 0x0000000000067202 */ /* 0x002fe20000000f00 */
[----:B------:R0:W-:Y:S01]  /*136b0*/  STG.E desc[UR8][R4.64], R71 ;  /* 0x0000004704007986 */ /* 0x0001e2000c101908 */
[----:B------:R-:W-:Y:S02]  /*136c0*/  MOV R7, R53 ;  /* 0x0000003500077202 */ /* 0x000fe40000000f00 */
[----:B------:R-:W-:-:S02]  /*136d0*/  IADD3.X R55, PT, PT, RZ, R55, RZ, P0, !PT ;  /* 0x00000037ff377210 */ /* 0x000fc400007fe4ff */
[----:B------:R-:W-:Y:S01]  /*136e0*/  IADD3 R0, P0, PT, R0, 0x200, RZ ;  /* 0x0000020000007810 */ /* 0x000fe20007f1e0ff */
[----:B------:R0:W-:Y:S03]  /*136f0*/  STG.E desc[UR8][R6.64], R69 ;  /* 0x0000004506007986 */ /* 0x0001e6000c101908 */
[----:B------:R-:W-:-:S09]  /*13700*/  IADD3.X R53, PT, PT, RZ, R53, RZ, P0, !PT ;  /* 0x00000035ff357210 */ /* 0x000fd200007fe4ff */
.L_x_1628:
[----:B------:R-:W-:Y:S05]  /*13710*/  BSYNC.RECONVERGENT B0 ;  /* 0x0000000000007941 */ /* 0x000fea0003800200 */
.L_x_1627:
[----:B------:R-:W-:Y:S04]  /*13720*/  BSSY.RECONVERGENT B0, `(.L_x_1629) ;  /* 0x0000016000007945 */ /* 0x000fe80003800200 */
[----:B------:R-:W-:Y:S05]  /*13730*/  @!P1 BRA `(.L_x_1630) ;  /* 0x0000000000509947 */ /* 0x000fea0003800000 */
[----:B0-----:R-:W-:Y:S01]  /*13740*/  IMAD.MOV.U32 R4, RZ, RZ, R58 ;  /* 0x000000ffff047224 */ /* 0x001fe200078e003a */
        /* <DEDUP_REMOVED lines=8> */
[----:B------:R-:W-:-:S03]  /*137d0*/  IADD3 R52, P0, PT, R52, 0x200, RZ ;  /* 0x0000020034347810 */ /* 0x000fc60007f1e0ff */
[----:B------:R1:W-:Y:S01]  /*137e0*/  STG.E desc[UR8][R8.64], R3 ;  /* 0x0000000308007986 */ /* 0x0003e2000c101908 */
[----:B------:R-:W-:Y:S01]  /*137f0*/  IMAD.X R59, RZ, RZ, R59, P1 ;  /* 0x000000ffff3b7224 */ /* 0x000fe200008e063b */
[----:B------:R-:W-:Y:S02]  /*13800*/  IADD3.X R57, PT, PT, RZ, R57, RZ, P0, !PT ;  /* 0x00000039ff397210 */ /* 0x000fe400007fe4ff */
[----:B0-----:R-:W-:Y:S02]  /*13810*/  MOV R4, R0 ;  /* 0x0000000000047202 */ /* 0x001fe40000000f00 */
[----:B------:R-:W-:Y:S02]  /*13820*/  MOV R5, R53 ;  /* 0x0000003500057202 */ /* 0x000fe40000000f00 */
[----:B------:R-:W-:Y:S02]  /*13830*/  IADD3 R2, P1, PT, R2, 0x200, RZ ;  /* 0x0000020002027810 */ /* 0x000fe40007f3e0ff */
[----:B------:R-:W-:Y:S01]  /*13840*/  IADD3 R0, P0, PT, R0, 0x200, RZ ;  /* 0x0000020000007810 */ /* 0x000fe20007f1e0ff */
[----:B------:R1:W-:Y:S01]  /*13850*/  STG.E desc[UR8][R4.64], R49 ;  /* 0x0000003104007986 */ /* 0x0003e2000c101908 */
[----:B------:R-:W-:-:S02]  /*13860*/  IADD3.X R55, PT, PT, RZ, R55, RZ, P1, !PT ;  /* 0x00000037ff377210 */ /* 0x000fc40000ffe4ff */
[----:B------:R-:W-:-:S09]  /*13870*/  IADD3.X R53, PT, PT, RZ, R53, RZ, P0, !PT ;  /* 0x00000035ff357210 */ /* 0x000fd200007fe4ff */
.L_x_1630:
[----:B------:R-:W-:Y:S05]  /*13880*/  BSYNC.RECONVERGENT B0 ;  /* 0x0000000000007941 */ /* 0x000fea0003800200 */
.L_x_1629:
[----:B------:R-:W-:Y:S04]  /*13890*/  BSSY.RECONVERGENT B0, `(.L_x_1631) ;  /* 0x0000016000007945 */ /* 0x000fe80003800200 */
[----:B------:R-:W-:Y:S05]  /*138a0*/  @!P2 BRA `(.L_x_1632) ;  /* 0x000000000050a947 */ /* 0x000fea0003800000 */
[----:B01----:R-:W-:Y:S01]  /*138b0*/  IMAD.MOV.U32 R4, RZ, RZ, R58 ;  /* 0x000000ffff047224 */ /* 0x003fe200078e003a */
        /* <DEDUP_REMOVED lines=19> */
.L_x_1632:
[----:B------:R-:W-:Y:S05]  /*139f0*/  BSYNC.RECONVERGENT B0 ;  /* 0x0000000000007941 */ /* 0x000fea0003800200 */
.L_x_1631:
[----:B------:R-:W-:Y:S04]  /*13a00*/  BSSY.RECONVERGENT B0, `(.L_x_1633) ;  /* 0x0000016000007945 */ /* 0x000fe80003800200 */
[----:B------:R-:W-:Y:S05]  /*13a10*/  @!P3 BRA `(.L_x_1634) ;  /* 0x000000000050b947 */ /* 0x000fea0003800000 */
[----:B012---:R-:W-:Y:S01]  /*13a20*/  IMAD.MOV.U32 R4, RZ, RZ, R58 ;  /* 0x000000ffff047224 */ /* 0x007fe200078e003a */
        /* <DEDUP_REMOVED lines=19> */
.L_x_1634:
[----:B------:R-:W-:Y:S05]  /*13b60*/  BSYNC.RECONVERGENT B0 ;  /* 0x0000000000007941 */ /* 0x000fea0003800200 */
.L_x_1633:
[----:B------:R-:W-:Y:S04]  /*13b70*/  BSSY.RECONVERGENT B0, `(.L_x_1635) ;  /* 0x0000016000007945 */ /* 0x000fe80003800200 */
[----:B------:R-:W-:Y:S05]  /*13b80*/  @!P4 BRA `(.L_x_1636) ;  /* 0x000000000050c947 */ /* 0x000fea0003800000 */
[----:B0123--:R-:W-:Y:S01]  /*13b90*/  IMAD.MOV.U32 R4, RZ, RZ, R58 ;  /* 0x000000ffff047224 */ /* 0x00ffe200078e003a */
        /* <DEDUP_REMOVED lines=19> */
.L_x_1636:
[----:B------:R-:W-:Y:S05]  /*13cd0*/  BSYNC.RECONVERGENT B0 ;  /* 0x0000000000007941 */ /* 0x000fea0003800200 */
.L_x_1635:
[----:B------:R-:W-:Y:S04]  /*13ce0*/  BSSY.RECONVERGENT B0, `(.L_x_1637) ;  /* 0x0000016000007945 */ /* 0x000fe80003800200 */
[----:B------:R-:W-:Y:S05]  /*13cf0*/  @!P5 BRA `(.L_x_1638) ;  /* 0x000000000050d947 */ /* 0x000fea0003800000 */
[----:B01234-:R-:W-:Y:S01]  /*13d00*/  IMAD.MOV.U32 R4, RZ, RZ, R58 ;  /* 0x000000ffff047224 */ /* 0x01ffe200078e003a */
        /* <DEDUP_REMOVED lines=19> */
.L_x_1638:
[----:B------:R-:W-:Y:S05]  /*13e40*/  BSYNC.RECONVERGENT B0 ;  /* 0x0000000000007941 */ /* 0x000fea0003800200 */
.L_x_1637:
[----:B------:R-:W-:Y:S05]  /*13e50*/  @!P6 EXIT ;  /* 0x000000000000e94d */ /* 0x000fea0003800000 */
[----:B------:R-:W-:Y:S01]  /*13e60*/  IMAD.MOV.U32 R56, RZ, RZ, R52 ;  /* 0x000000ffff387224 */ /* 0x000fe200078e0034 */
[----:B-1----:R-:W-:Y:S01]  /*13e70*/  MOV R3, R55 ;  /* 0x0000003700037202 */ /* 0x002fe20000000f00 */
[----:B------:R-:W-:Y:S01]  /*13e80*/  STG.E desc[UR8][R58.64], R99 ;  /* 0x000000633a007986 */ /* 0x000fe2000c101908 */
[----:B------:R-:W-:-:S03]  /*13e90*/  MOV R52, R0 ;  /* 0x0000000000347202 */ /* 0x000fc60000000f00 */
[----:B------:R-:W-:Y:S04]  /*13ea0*/  STG.E desc[UR8][R56.64], R15 ;  /* 0x0000000f38007986 */ /* 0x000fe8000c101908 */
[----:B------:R-:W-:Y:S04]  /*13eb0*/  STG.E desc[UR8][R2.64], R81 ;  /* 0x0000005102007986 */ /* 0x000fe8000c101908 */
[----:B------:R-:W-:Y:S01]  /*13ec0*/  STG.E desc[UR8][R52.64], R51 ;  /* 0x0000003334007986 */ /* 0x000fe2000c101908 */
[----:B------:R-:W-:Y:S05]  /*13ed0*/  EXIT ;  /* 0x000000000000794d */ /* 0x000fea0003800000 */
.L_x_1569:
[----:B------:R-:W-:Y:S01]  /*13ee0*/  HFMA2 R125, -RZ, RZ, 0, 1.847743988037109375e-06 ;  /* 0x0000001fff7d7431 */ /* 0x000fe200000001ff */
[----:B------:R-:W-:Y:S01]  /*13ef0*/  BSSY B1, `(.L_x_1639) ;  /* 0x0000007000017945 */ /* 0x000fe20003800000 */
[----:B------:R-:W-:Y:S01]  /*13f00*/  MOV R127, R212 ;  /* 0x000000d4007f7202 */ /* 0x000fe20000000f00 */
[----:B------:R-:W-:Y:S01]  /*13f10*/  IMAD.MOV.U32 R126, RZ, RZ, 0x1 ;  /* 0x00000001ff7e7424 */ /* 0x000fe200078e00ff */
[----:B------:R-:W-:-:S07]  /*13f20*/  MOV R124, 0xffffffff ;  /* 0xffffffff007c7802 */ /* 0x000fce0000000f00 */
[----:B0----5:R-:W-:Y:S05]  /*13f30*/  WARPSYNC.COLLECTIVE R124, `(.L_x_1640) ;  /* 0x000000007c087348 */ /* 0x021fea0003c00000 */
[----:B------:R1:W2:Y:S02]  /*13f40*/  SHFL.BFLY P0, R130, R127, R126, R125 ;  /* 0x0c00007e7f827389 */ /* 0x0002a4000000007d */
[----:B012--5:R-:W-:Y:S05]  /*13f50*/  ENDCOLLECTIVE ;  /* 0x000000000000791b */ /* 0x027fea0003800000 */
.L_x_1640:
[----:B------:R-:W-:Y:S05]  /*13f60*/  BSYNC B1 ;  /* 0x0000000000017941 */ /* 0x000fea0003800000 */
.L_x_1639:
[----:B------:R-:W-:Y:S01]  /*13f70*/  MOV R124, R130 ;  /* 0x00000082007c7202 */ /* 0x000fe20000000f00 */
[----:B------:R-:W-:Y:S02]  /*13f80*/  HFMA2 R126, -RZ, RZ, 0, 5.9604644775390625e-08 ;  /* 0x00000001ff7e7431 */ /* 0x000fe400000001ff */
[----:B------:R-:W-:Y:S01]  /*13f90*/  IMAD.MOV.U32 R127, RZ, RZ, R213 ;  /* 0x000000ffff7f7224 */ /* 0x000fe200078e00d5 */
[----:B------:R-:W-:Y:S01]  /*13fa0*/  MOV R125, 0x1f ;  /* 0x0000001f007d7802 */ /* 0x000fe20000000f00 */
[----:B------:R-:W-:Y:S01]  /*13fb0*/  FADD.FTZ R128, R124, R212 ;  /* 0x000000d47c807221 */ /* 0x000fe20000010000 */
[----:B------:R-:W-:-:S07]  /*13fc0*/  MOV R124, 0xffffffff ;  /* 0xffffffff007c7802 */ /* 0x000fce0000000f00 */
[----:B------:R-:W-:Y:S05]  /*13fd0*/  WARPSYNC.COLLECTIVE R124, `(.L_x_1641) ;  /* 0x000000007c087348 */ /* 0x000fea0003c00000 */
[----:B------:R0:W1:Y:S02]  /*13fe0*/  SHFL.BFLY P0, R130, R127, R126, R125 ;  /* 0x0c00007e7f827389 */ /* 0x000064000000007d */
[----:B01----:R-:W-:Y:S05]  /*13ff0*/  ENDCOLLECTIVE ;  /* 0x000000000000791b */ /* 0x003fea0003800000 */
.L_x_1641:
[----:B------:R-:W-:Y:S01]  /*14000*/  HFMA2 R126, -RZ, RZ, 0, 1.1920928955078125e-07 ;  /* 0x00000002ff7e7431 */ /* 0x000fe200000001ff */
[----:B------:R-:W-:Y:S01]  /*14010*/  MOV R127, R128 ;  /* 0x00000080007f7202 */ /* 0x000fe20000000f00 */
[----:B------:R-:W-:-:S04]  /*14020*/  IMAD.MOV.U32 R124, RZ, RZ, R130 ;  /* 0x000000ffff7c7224 */ /* 0x000fc800078e0082 */
[----:B------:R-:W-:Y:S01]  /*14030*/  FADD.FTZ R129, R124, R213 ;  /* 0x000000d57c817221 */ /* 0x000fe20000010000 */
[----:B------:R-:W-:-:S07]  /*14040*/  MOV R124, 0xffffffff ;  /* 0xffffffff007c7802 */ /* 0x000fce0000000f00 */
[----:B------:R-:W-:Y:S05]  /*14050*/  WARPSYNC.COLLECTIVE R124, `(.L_x_1642) ;  /* 0x000000007c087348 */ /* 0x000fea0003c00000 */
[----:B------:R0:W1:Y:S02]  /*14060*/  SHFL.BFLY P0, R130, R127, R126, R125 ;  /* 0x0c00007e7f827389 */ /* 0x000064000000007d */
[----:B01----:R-:W-:Y:S05]  /*14070*/  ENDCOLLECTIVE ;  /* 0x000000000000791b */ /* 0x003fea0003800000 */
.L_x_1642:
[----:B------:R-:W-:Y:S01]  /*14080*/  MOV R127, R129 ;  /* 0x00000081007f7202 */ /* 0x000fe20000000f00 */
[----:B------:R-:W-:-:S04]  /*14090*/  IMAD.MOV.U32 R124, RZ, RZ, R130 ;  /* 0x000000ffff7c7224 */ /* 0x000fc800078e0082 */
[----:B------:R-:W-:Y:S01]  /*140a0*/  FADD.FTZ R128, R128, R124 ;  /* 0x0000007c80807221 */ /* 0x000fe20000010000 */
[----:B------:R-:W-:-:S07]  /*140b0*/  MOV R124, 0xffffffff ;  /* 0xffffffff007c7802 */ /* 0x000fce0000000f00 */
[----:B------:R-:W-:Y:S05]  /*140c0*/  WARPSYNC.COLLECTIVE R124, `(.L_x_1643) ;  /* 0x000000007c087348 */ /* 0x000fea0003c00000 */
[----:B------:R0:W1:Y:S02]  /*140d0*/  SHFL.BFLY P0, R130, R127, R126, R125 ;  /* 0x0c00007e7f827389 */ /* 0x000064000000007d */
[----:B01----:R-:W-:Y:S05]  /*140e0*/  ENDCOLLECTIVE ;  /* 0x000000000000791b */ /* 0x003fea0003800000 */
.L_x_1643:
[----:B------:R-:W-:Y:S02]  /*140f0*/  HFMA2 R126, -RZ, RZ, 0, 2.384185791015625e-07 ;  /* 0x00000004ff7e7431 */ /* 0x000fe400000001ff */
[----:B------:R-:W-:Y:S01]  /*14100*/  IMAD.MOV.U32 R127, RZ, RZ, R128 ;  /* 0x000000ffff7f7224 */ /* 0x000fe200078e0080 */
[----:B------:R-:W-:-:S05]  /*14110*/  MOV R124, R130 ;  /* 0x00000082007c7202 */ /* 0x000fca0000000f00 */
[----:B------:R-:W-:Y:S01]  /*14120*/  FADD.FTZ R129, R129, R124 ;  /* 0x0000007c81817221 */ /* 0x000fe20000010000 */
[----:B------:R-:W-:-:S07]  /*14130*/  MOV R124, 0xffffffff ;  /* 0xffffffff007c7802 */ /* 0x000fce0000000f00 */
[----:B------:R-:W-:Y:S05]  /*14140*/  WARPSYNC.COLLECTIVE R124, `(.L_x_1644) ;  /* 0x000000007c087348 */ /* 0x000fea0003c00000 */
[----:B------:R0:W1:Y:S02]  /*14150*/  SHFL.BFLY P0, R130, R127, R126, R125 ;  /* 0x0c00007e7f827389 */ /* 0x000064000000007d */
[----:B01----:R-:W-:Y:S05]  /*14160*/  ENDCOLLECTIVE ;  /* 0x000000000000791b */ /* 0x003fea0003800000 */
.L_x_1644:
[----:B------:R-:W-:Y:S01]  /*14170*/  IMAD.MOV.U32 R127, RZ, RZ, R129 ;  /* 0x000000ffff7f7224 */ /* 0x000fe200078e0081 */
[----:B------:R-:W-:-:S05]  /*14180*/  MOV R124, R130 ;  /* 0x00000082007c7202 */ /* 0x000fca0000000f00 */
[----:B------:R-:W-:Y:S01]  /*14190*/  FADD.FTZ R128, R128, R124 ;  /* 0x0000007c80807221 */ /* 0x000fe20000010000 */
[----:B------:R-:W-:-:S07]  /*141a0*/  MOV R124, 0xffffffff ;  /* 0xffffffff007c7802 */ /* 0x000fce0000000f00 */
[----:B------:R-:W-:Y:S05]  /*141b0*/  WARPSYNC.COLLECTIVE R124, `(.L_x_1645) ;  /* 0x000000007c087348 */ /* 0x000fea0003c00000 */
[----:B------:R0:W1:Y:S02]  /*141c0*/  SHFL.BFLY P0, R130, R127, R126, R125 ;  /* 0x0c00007e7f827389 */ /* 0x000064000000007d */
[----:B01----:R-:W-:Y:S05]  /*141d0*/  ENDCOLLECTIVE ;  /* 0x000000000000791b */ /* 0x003fea0003800000 */
.L_x_1645:
        /* <DEDUP_REMOVED lines=8> */
.L_x_1646:
[----:B------:R-:W-:Y:S02]  /*14260*/  MOV R127, R129 ;  /* 0x00000081007f7202 */ /* 0x000fe40000000f00 */
[----:B------:R-:W-:-:S05]  /*14270*/  MOV R124, R130 ;  /* 0x00000082007c7202 */ /* 0x000fca0000000f00 */
[----:B------:R-:W-:Y:S01]  /*14280*/  FADD.FTZ R128, R128, R124 ;  /* 0x0000007c80807221 */ /* 0x000fe20000010000 */
[----:B------:R-:W-:-:S07]  /*14290*/  IMAD.MOV.U32 R124, RZ, RZ, -0x1 ;  /* 0xffffffffff7c7424 */ /* 0x000fce00078e00ff */
[----:B------:R-:W-:Y:S05]  /*142a0*/  WARPSYNC.COLLECTIVE R124, `(.L_x_1647) ;  /* 0x000000007c087348 */ /* 0x000fea0003c00000 */
[----:B------:R0:W1:Y:S02]  /*142b0*/  SHFL.BFLY P0, R130, R127, R126, R125 ;  /* 0x0c00007e7f827389 */ /* 0x000064000000007d */
[----:B01----:R-:W-:Y:S05]  /*142c0*/  ENDCOLLECTIVE ;  /* 0x000000000000791b */ /* 0x003fea0003800000 */
.L_x_1647:
[----:B------:R-:W-:Y:S01]  /*142d0*/  HFMA2 R126, -RZ, RZ, 0, 9.5367431640625e-07 ;  /* 0x00000010ff7e7431 */ /* 0x000fe200000001ff */
[----:B------:R-:W-:Y:S02]  /*142e0*/  MOV R127, R128 ;  /* 0x00000080007f7202 */ /* 0x000fe40000000f00 */
[----:B------:R-:W-:-:S05]  /*142f0*/  MOV R124, R130 ;  /* 0x00000082007c7202 */ /* 0x000fca0000000f00 */
[----:B------:R-:W-:Y:S01]  /*14300*/  FADD.FTZ R129, R129, R124 ;  /* 0x0000007c81817221 */ /* 0x000fe20000010000 */
[----:B------:R-:W-:-:S07]  /*14310*/  IMAD.MOV.U32 R124, RZ, RZ, -0x1 ;  /* 0xffffffffff7c7424 */ /* 0x000fce00078e00ff */
[----:B------:R-:W-:Y:S05]  /*14320*/  WARPSYNC.COLLECTIVE R124, `(.L_x_1648) ;  /* 0x000000007c087348 */ /* 0x000fea0003c00000 */
[----:B------:R0:W1:Y:S02]  /*14330*/  SHFL.BFLY P0, R130, R127, R126, R125 ;  /* 0x0c00007e7f827389 */ /* 0x000064000000007d */
[----:B01----:R-:W-:Y:S05]  /*14340*/  ENDCOLLECTIVE ;  /* 0x000000000000791b */ /* 0x003fea0003800000 */
.L_x_1648:
[----:B------:R-:W-:Y:S02]  /*14350*/  MOV R127, R129 ;  /* 0x00000081007f7202 */ /* 0x000fe40000000f00 */
[----:B------:R-:W-:-:S07]  /*14360*/  MOV R131, R130 ;  /* 0x0000008200837202 */ /* 0x000fce0000000f00 */
[----:B------:R-:W-:Y:S05]  /*14370*/  WARPSYNC.COLLECTIVE R124, `(.L_x_1649) ;  /* 0x000000007c087348 */ /* 0x000fea0003c00000 */
[----:B------:R0:W1:Y:S02]  /*14380*/  SHFL.BFLY P0, R130, R127, R126, R125 ;  /* 0x0c00007e7f827389 */ /* 0x000064000000007d */
[----:B01----:R-:W-:Y:S05]  /*14390*/  ENDCOLLECTIVE ;  /* 0x000000000000791b */ /* 0x003fea0003800000 */
.L_x_1649:
[----:B------:R-:W-:Y:S01]  /*143a0*/  MOV R124, R130 ;  /* 0x00000082007c7202 */ /* 0x000fe20000000f00 */
[----:B------:R-:W-:Y:S06]  /*143b0*/  BRA `(.L_x_1650) ;  /* 0xffffff0c00b47947 */ /* 0x000fec000383ffff */
.L_x_1651:
        /* <DEDUP_REMOVED lines=12> */
.L_x_7094:


//--------------------- .text._ZN10layer_norm31ln_parallel_residual_bwd_kernelINS_13Kernel_traitsIf13__nv_bfloat16S2_S2_fjLj1280ELj1ELj4ELj1ELj16ENS_18Kernel_traits_baseILj1280EfS2_S2_S2_fjLj128EEEEELb1ELb0ELb1EEEvNS_9BwdParamsE --------------------------
	.section	.text._ZN10layer_norm31ln_parallel_residual_bwd_kernelINS_13Kernel_traitsIf13__nv_bfloat16S2_S2_fjLj1280ELj1ELj4ELj1ELj16ENS_18Kernel_traits_baseILj1280EfS2_S2_S2_fjLj128EEEEELb1ELb0ELb1EEEvNS_9BwdParamsE,"ax",@progbits
	.align	128
        .global         _ZN10layer_norm31ln_parallel_residual_bwd_kernelINS_13Kernel_traitsIf13__nv_bfloat16S2_S2_fjLj1280ELj1ELj4ELj1ELj16ENS_18Kernel_traits_baseILj1280EfS2_S2_S2_fjLj128EEEEELb1ELb0ELb1EEEvNS_9BwdParamsE
        .type           _ZN10layer_norm31ln_parallel_residual_bwd_kernelINS_13Kernel_traitsIf13__nv_bfloat16S2_S2_fjLj1280ELj1ELj4ELj1ELj16ENS_18Kernel_traits_baseILj1280EfS2_S2_S2_fjLj128EEEEELb1ELb0ELb1EEEvNS_9BwdParamsE,@function
        .size           _ZN10layer_norm31ln_parallel_residual_bwd_kernelINS_13Kernel_traitsIf13__nv_bfloat16S2_S2_fjLj1280ELj1ELj4ELj1ELj16ENS_18Kernel_traits_baseILj1280EfS2_S2_S2_fjLj128EEEEELb1ELb0ELb1EEEvNS_9BwdParamsE,(.L_x_7095 - _ZN10layer_norm31ln_parallel_residual_bwd_kernelINS_13Kernel_traitsIf13__nv_bfloat16S2_S2_fjLj1280ELj1ELj4ELj1ELj16ENS_18Kernel_traits_baseILj1280EfS2_S2_S2_fjLj128EEEEELb1ELb0ELb1EEEvNS_9BwdParamsE)
        .other          _ZN10layer_norm31ln_parallel_residual_bwd_kernelINS_13Kernel_traitsIf13__nv_bfloat16S2_S2_fjLj1280ELj1ELj4ELj1ELj16ENS_18Kernel_traits_baseILj1280EfS2_S2_S2_fjLj128EEEEELb1ELb0ELb1EEEvNS_9BwdParamsE,@"STO_CUDA_ENTRY STV_DEFAULT"
_ZN10layer_norm31ln_parallel_residual_bwd_kernelINS_13Kernel_traitsIf13__nv_bfloat16S2_S2_fjLj1280ELj1ELj4ELj1ELj16ENS_18Kernel_traits_baseILj1280EfS2_S2_S2_fjLj128EEEEELb1ELb0ELb1EEEvNS_9BwdParamsE:
.text._ZN10layer_norm31ln_parallel_residual_bwd_kernelINS_13Kernel_traitsIf13__nv_bfloat16S2_S2_fjLj1280ELj1ELj4ELj1ELj16ENS_18Kernel_traits_baseILj1280EfS2_S2_S2_fjLj128EEEEELb1ELb0ELb1EEEvNS_9BwdParamsE:
        /* <DEDUP_REMOVED lines=134> */
[----:B------:R-:W-:-:S02]  /*0860*/  MOV R244, RZ ;  /* 0x000000ff00f47202 */ /* 0x000fc40000000f00 */
[----:B------:R-:W-:Y:S02]  /*0870*/  CS2R R248, SRZ ;  /* 0x0000000000f87805 */ /* 0x000fe4000001ff00 */
[----:B------:R-:W-:Y:S02]  /*0880*/  CS2R R216, SRZ ;  /* 0x0000000000d87805 */ /* 0x000fe4000001ff00 */
[----:B------:R-:W-:Y:S02]  /*0890*/  CS2R R240, SRZ ;  /* 0x0000000000f07805 */ /* 0x000fe4000001ff00 */
[----:B------:R-:W-:Y:S02]  /*08a0*/  CS2R R220, SRZ ;  /* 0x0000000000dc7805 */ /* 0x000fe4000001ff00 */
[----:B------:R-:W-:Y:S02]  /*08b0*/  CS2R R236, SRZ ;  /* 0x0000000000ec7805 */ /* 0x000fe4000001ff00 */
[----:B------:R-:W-:-:S02]  /*08c0*/  CS2R R224, SRZ ;  /* 0x0000000000e07805 */ /* 0x000fc4000001ff00 */
[----:B------:R-:W-:Y:S02]  /*08d0*/  MOV R252, RZ ;  /* 0x000000ff00fc7202 */ /* 0x000fe40000000f00 */
[----:B------:R-:W-:Y:S01]  /*08e0*/  CS2R R228, SRZ ;  /* 0x0000000000e47805 */ /* 0x000fe2000001ff00 */
[----:B--2---:R0:W-:Y:S04]  /*08f0*/  STL.64 [R1], R8 ;  /* 0x0000000801007387 */ /* 0x0041e80000100a00 */
[----:B------:R0:W-:Y:S04]  /*0900*/  STL.64 [R1+0x8], R10 ;  /* 0x0000080a01007387 */ /* 0x0001e80000100a00 */
        /* <DEDUP_REMOVED lines=130> */
.L_x_1696:
[----:B0-2---:R-:W0:Y:S01]  /*1130*/  S2R R3, SR_TID.X ;  /* 0x0000000000037919 */ /* 0x005e220000002100 */
[----:B-1----:R-:W1:Y:S01]  /*1140*/  LDC.64 R202, c[0x0][0x3a8] ;  /* 0x0000ea00ffca7b82 */ /* 0x002e620000000a00 */
[----:B------:R-:W-:Y:S01]  /*1150*/  IMAD R0, R6, UR12, RZ ;  /* 0x0000000c06007c24 */ /* 0x000fe2000f8e02ff */
[----:B------:R-:W2:Y:S04]  /*1160*/  LDL.LU R167, [R1+0x24] ;  /* 0x0000240001a77983 */ /* 0x000ea80000300800 */
[----:B------:R-:W-:Y:S01]  /*1170*/  SHF.R.S32.HI R2, RZ, 0x1f, R0 ;  /* 0x0000001fff027819 */ /* 0x000fe20000011400 */
[----:B------:R-:W3:Y:S01]  /*1180*/  LDL.LU R166, [R1+0x20] ;  /* 0x0000200001a67983 */ /* 0x000ee20000300800 */
[----:B------:R-:W4:Y:S02]  /*1190*/  LDC.64 R4, c[0x0][0x3c0] ;  /* 0x0000f000ff047b82 */ /* 0x000f240000000a00 */
[----:B------:R-:W-:Y:S01]  /*11a0*/  LEA.HI R2, R2, R0, RZ, 0x3 ;  /* 0x0000000002027211 */ /* 0x000fe200078f18ff */
[----:B------:R-:W3:Y:S04]  /*11b0*/  LDL R165, [R1] ;  /* 0x0000000001a57983 */ /* 0x000ee80000100800 */
[----:B------:R-:W3:Y:S01]  /*11c0*/  LDL.LU R155, [R1+0x44] ;  /* 0x00004400019b7983 */ /* 0x000ee20000300800 */
[----:B------:R-:W1:Y:S03]  /*11d0*/  LDC.64 R206, c[0x0][0x428] ;  /* 0x00010a00ffce7b82 */ /* 0x000e660000000a00 */
[----:B------:R-:W3:Y:S04]  /*11e0*/  LDL.LU R154, [R1+0x40] ;  /* 0x00004000019a7983 */ /* 0x000ee80000300800 */
[----:B------:R-:W3:Y:S01]  /*11f0*/  LDL R153, [R1+0x8] ;  /* 0x0000080001997983 */ /* 0x000ee20000100800 */
[----:B------:R-:W1:Y:S03]  /*1200*/  LDC.64 R8, c[0x0][0x3c8] ;  /* 0x0000f200ff087b82 */ /* 0x000e660000000a00 */
[----:B------:R-:W3:Y:S01]  /*1210*/  LDL.LU R152, [R1+0x64] ;  /* 0x0000640001987983 */ /* 0x000ee20000300800 */
[----:B0-----:R-:W-:-:S04]  /*1220*/  LOP3.LUT R3, R3, 0x1f, RZ, 0xc0, !PT ;  /* 0x0000001f03037812 */ /* 0x001fc800078ec0ff */
[----:B------:R-:W0:Y:S01]  /*1230*/  LDC.64 R204, c[0x0][0x430] ;  /* 0x00010c00ffcc7b82 */ /* 0x000e220000000a00 */
[----:B------:R-:W3:Y:S01]  /*1240*/  LDL.LU R149, [R1+0x60] ;  /* 0x0000600001957983 */ /* 0x000ee20000300800 */
[----:B------:R-:W-:Y:S01]  /*1250*/  LEA.HI.SX32 R7, R2, R3, 0x1d ;  /* 0x0000000302077211 */ /* 0x000fe200078feaff */
[----:B----4-:R-:W-:Y:S02]  /*1260*/  IMAD.WIDE R2, R6, 0x4, R4 ;  /* 0x0000000406027825 */ /* 0x010fe400078e0204 */
[----:B------:R-:W4:Y:S02]  /*1270*/  LDL.LU R151, [R1+0x84] ;  /* 0x0000840001977983 */ /* 0x000f240000300800 */
[C---:B-1----:R-:W-:Y:S02]  /*1280*/  IMAD.WIDE.U32 R16, R7.reuse, 0x10, R202 ;  /* 0x0000001007107825 */ /* 0x042fe400078e00ca */
[----:B------:R1:W2:Y:S02]  /*1290*/  LDG.E R171, desc[UR10][R2.64] ;  /* 0x0000000a02ab7981 */ /* 0x0002a4000c1e1900 */
[----:B------:R-:W-:-:S02]  /*12a0*/  IMAD.WIDE.U32 R20, R7, 0x10, R206 ;  /* 0x0000001007147825 */ /* 0x000fc400078e00ce */
[----:B------:R-:W4:Y:S04]  /*12b0*/  LDL.LU R150, [R1+0x80] ;  /* 0x0000800001967983 */ /* 0x000f280000300800 */
[----:B------:R-:W3:Y:S01]  /*12c0*/  LDG.E.128 R16, desc[UR10][R16.64] ;  /* 0x0000000a10107981 */ /* 0x000ee2000c1e1d00 */
[----:B-1----:R-:W-:-:S03]  /*12d0*/  IMAD.WIDE R2, R6, 0x4, R8 ;  /* 0x0000000406027825 */ /* 0x002fc600078e0208 */
[----:B------:R-:W4:Y:S01]  /*12e0*/  LDG.E.128 R20, desc[UR10][R20.64] ;  /* 0x0000000a14147981 */ /* 0x000f22000c1e1d00 */
[----:B0-----:R-:W-:-:S03]  /*12f0*/  IMAD.WIDE.U32 R12, R7, 0x10, R204 ;  /* 0x00000010070c7825 */ /* 0x001fc600078e00cc */
[----:B------:R-:W4:Y:S01]  /*1300*/  LDG.E R5, desc[UR10][R2.64] ;  /* 0x0000000a02057981 */ /* 0x000f22000c1e1900 */
[----:B------:R-:W-:-:S03]  /*1310*/  ISETP.NE.AND P3, PT, RZ, UR7, PT ;  /* 0x00000007ff007c0c */ /* 0x000fc6000bf65270 */
[----:B------:R-:W4:Y:S04]  /*1320*/  LDL.LU R175, [R1+0x2c] ;  /* 0x00002c0001af7983 */ /* 0x000f280000300800 */
[----:B------:R-:W4:Y:S04]  /*1330*/  LDG.E.128 R12, desc[UR10][R12.64] ;  /* 0x0000000a0c0c7981 */ /* 0x000f28000c1e1d00 */
[----:B------:R-:W4:Y:S01]  /*1340*/  LDL.LU R174, [R1+0x28] ;  /* 0x0000280001ae7983 */ /* 0x000f220000300800 */
[----:B--2---:R-:W-:Y:S02]  /*1350*/  FSEL R171, R171, RZ, !P3 ;  /* 0x000000ffabab7208 */ /* 0x004fe40005800000 */
[----:B---3--:R-:W-:-:S02]  /*1360*/  SHF.L.U32 R0, R16, 0x10, RZ ;  /* 0x0000001010007819 */ /* 0x008fc400000006ff */
[----:B------:R-:W-:-:S03]  /*1370*/  SHF.L.U32 R27, R17, 0x10, RZ ;  /* 0x00000010111b7819 */ /* 0x000fc600000006ff */
[C---:B------:R-:W-:Y:S01]  /*1380*/  FADD.FTZ R0, -R171.reuse, R0 ;  /* 0x00000000ab007221 */ /* 0x040fe20000010100 */
[----:B----4-:R-:W-:Y:S01]  /*1390*/  SHF.L.U32 R170, R20, 0x10, RZ ;  /* 0x0000001014aa7819 */ /* 0x010fe200000006ff */
[----:B------:R-:W-:Y:S02]  /*13a0*/  FADD.FTZ R27, -R171, R27 ;  /* 0x0000001bab1b7221 */ /* 0x000fe40000010100 */
[----:B------:R-:W-:Y:S01]  /*13b0*/  FMUL.FTZ R0, R5, R0 ;  /* 0x0000000005007220 */ /* 0x000fe20000410000 */
[----:B------:R-:W-:Y:S01]  /*13c0*/  SHF.L.U32 R168, R21, 0x10, RZ ;  /* 0x0000001015a87819 */ /* 0x000fe200000006ff */
[----:B------:R-:W-:Y:S01]  /*13d0*/  FADD.FTZ R167, R170, R167 ;  /* 0x000000a7aaa77221 */ /* 0x000fe20000010000 */
[----:B------:R-:W-:Y:S01]  /*13e0*/  PRMT R164, R18, 0x7632, R164 ;  /* 0x0000763212a47816 */ /* 0x000fe200000000a4 */
[----:B------:R-:W-:Y:S01]  /*13f0*/  FFMA.FTZ R166, R0, R170, R166 ;  /* 0x000000aa00a67223 */ /* 0x000fe200000100a6 */
[----:B------:R-:W-:Y:S02]  /*1400*/  SHF.L.U32 R26, R18, 0x10, RZ ;  /* 0x00000010121a7819 */ /* 0x000fe400000006ff */
[----:B------:R-:W-:Y:S01]  /*1410*/  SHF.L.U32 R147, R12, 0x10, RZ ;  /* 0x000000100c937819 */ /* 0x000fe200000006ff */
[----:B------:R-:W-:Y:S01]  /*1420*/  FMUL.FTZ R169, R5, R27 ;  /* 0x0000001b05a97220 */ /* 0x000fe20000410000 */
[----:B------:R-:W-:Y:S01]  /*1430*/  PRMT R18, R22, 0x7632, R18 ;  /* 0x0000763216127816 */ /* 0x000fe20000000012 */
[----:B------:R-:W-:Y:S01]  /*1440*/  FADD.FTZ R155, R168, R155 ;  /* 0x0000009ba89b7221 */ /* 0x000fe20000010000 */
[----:B------:R-:W-:Y:S01]  /*1450*/  SHF.L.U32 R148, R22, 0x10, RZ ;  /* 0x0000001016947819 */ /* 0x000fe200000006ff */
[----:B------:R0:W-:Y:S01]  /*1460*/  STL [R1+0x24], R167 ;  /* 0x000024a701007387 */ /* 0x0001e20000100800 */
[----:B------:R-:W-:Y:S01]  /*1470*/  PRMT R22, R12, 0x7632, R22 ;  /* 0x000076320c167816 */ /* 0x000fe20000000016 */
[----:B-----5:R-:W-:Y:S01]  /*1480*/  FMUL.FTZ R12, R64, R147 ;  /* 0x00000093400c7220 */ /* 0x020fe20000410000 */
[----:B------:R-:W-:Y:S01]  /*1490*/  SHF.L.U32 R145, R13, 0x10, RZ ;  /* 0x000000100d917819 */ /* 0x000fe200000006ff */
[----:B------:R1:W-:Y:S01]  /*14a0*/  STL [R1+0x20], R166 ;  /* 0x000020a601007387 */ /* 0x0003e20000100800 */
[----:B------:R-:W-:Y:S01]  /*14b0*/  FFMA.FTZ R154, R169, R168, R154 ;  /* 0x000000a8a99a7223 */ /* 0x000fe2000001009a */
[----:B------:R-:W-:Y:S01]  /*14c0*/  FFMA.FTZ R170, R165, R170, R12 ;  /* 0x000000aaa5aa7223 */ /* 0x000fe2000001000c */
[----:B------:R-:W-:Y:S01]  /*14d0*/  FADD.FTZ R26, -R171, R26 ;  /* 0x0000001aab1a7221 */ /* 0x000fe20000010100 */
[----:B0-----:R-:W2:Y:S01]  /*14e0*/  LDL.LU R167, [R1+0x34] ;  /* 0x0000340001a77983 */ /* 0x001ea20000300800 */
[----:B------:R-:W-:-:S03]  /*14f0*/  FMUL.FTZ R12, R66, R145 ;  /* 0x00000091420c7220 */ /* 0x000fc60000410000 */
[----:B-1----:R-:W3:Y:S01]  /*1500*/  LDL.LU R166, [R1+0x30] ;  /* 0x0000300001a67983 */ /* 0x002ee20000300800 */
[----:B------:R-:W-:-:S03]  /*1510*/  IMAD.U32 R25, R19, 0x10000, RZ ;  /* 0x0001000013197824 */ /* 0x000fc600078e00ff */
[----:B------:R0:W-:Y:S01]  /*1520*/  STL [R1+0x44], R155 ;  /* 0x0000449b01007387 */ /* 0x0001e20000100800 */
[----:B------:R-:W-:-:S03]  /*1530*/  PRMT R2, R17, 0x7632, R2 ;  /* 0x0000763211027816 */ /* 0x000fc60000000002 */
[----:B------:R-:W4:Y:S01]  /*1540*/  LDL R165, [R1+0x4] ;  /* 0x0000040001a57983 */ /* 0x000f220000100800 */
[----:B------:R-:W-:Y:S01]  /*1550*/  PRMT R17, R23, 0x7632, R17 ;  /* 0x0000763217117816 */ /* 0x000fe20000000011 */
[----:B------:R-:W-:Y:S02]  /*1560*/  FMUL.FTZ R27, R5, R26 ;  /* 0x0000001a051b7220 */ /* 0x000fe40000410000 */
[----:B------:R1:W-:Y:S01]  /*1570*/  STL [R1+0x40], R154 ;  /* 0x0000409a01007387 */ /* 0x0003e20000100800 */
[----:B------:R-:W-:Y:S01]  /*1580*/  SHF.L.U32 R23, R23, 0x10, RZ ;  /* 0x0000001017177819 */ /* 0x000fe200000006ff */
[----:B------:R-:W-:Y:S02]  /*1590*/  FFMA.FTZ R168, R153, R168, R12 ;  /* 0x000000a899a87223 */ /* 0x000fe4000001000c */
[----:B0-----:R-:W4:Y:S01]  /*15a0*/  LDL.LU R155, [R1+0x4c] ;  /* 0x00004c00019b7983 */ /* 0x001f220000300800 */
[----:B------:R-:W-:Y:S01]  /*15b0*/  FADD.FTZ R152, R148, R152 ;  /* 0x0000009894987221 */ /* 0x000fe20000010000 */
[----:B------:R-:W-:-:S02]  /*15c0*/  FADD.FTZ R25, -R171, R25 ;  /* 0x00000019ab197221 */ /* 0x000fc40000010100 */
[----:B-1----:R-:W4:Y:S01]  /*15d0*/  LDL.LU R154, [R1+0x48] ;  /* 0x00004800019a7983 */ /* 0x002f220000300800 */
[----:B------:R-:W-:-:S03]  /*15e0*/  FFMA.FTZ R149, R27, R148, R149 ;  /* 0x000000941b957223 */ /* 0x000fc60000010095 */
[----:B------:R-:W4:Y:S01]  /*15f0*/  LDL.LU R153, [R1+0x54] ;  /* 0x0000540001997983 */ /* 0x000f220000300800 */
[----:B------:R-:W-:Y:S01]  /*1600*/  FMUL.FTZ R25, R5, R25 ;  /* 0x0000001905197220 */ /* 0x000fe20000410000 */
[----:B------:R-:W-:Y:S02]  /*1610*/  FADD.FTZ R151, R23, R151 ;  /* 0x0000009717977221 */ /* 0x000fe40000010000 */
[----:B------:R0:W-:Y:S01]  /*1620*/  STL [R1+0x64], R152 ;  /* 0x0000649801007387 */ /* 0x0001e20000100800 */
[----:B------:R-:W-:-:S03]  /*1630*/  FFMA.FTZ R150, R25, R23, R150 ;  /* 0x0000001719967223 */ /* 0x000fc60000010096 */
[----:B0-----:R-:W4:Y:S04]  /*1640*/  LDL.LU R152, [R1+0x50] ;  /* 0x0000500001987983 */ /* 0x001f280000300800 */
[----:B------:R0:W-:Y:S04]  /*1650*/  STL [R1+0x60], R149 ;  /* 0x0000609501007387 */ /* 0x0001e80000100800 */
[----:B0-----:R-:W4:Y:S04]  /*1660*/  LDL R149, [R1+0xc] ;  /* 0x00000c0001957983 */ /* 0x001f280000100800 */
[----:B------:R0:W-:Y:S04]  /*1670*/  STL [R1+0x84], R151 ;  /* 0x0000849701007387 */ /* 0x0001e80000100800 */
[----:B0-----:R-:W4:Y:S04]  /*1680*/  LDL.LU R151, [R1+0x6c] ;  /* 0x00006c0001977983 */ /* 0x001f280000300800 */
[----:B------:R0:W-:Y:S04]  /*1690*/  STL [R1+0x80], R150 ;  /* 0x0000809601007387 */ /* 0x0001e80000100800 */
[----:B0-----:R-:W4:Y:S01]  /*16a0*/  LDL.LU R150, [R1+0x68] ;  /* 0x0000680001967983 */ /* 0x001f220000300800 */
[----:B------:R-:W-:-:S02]  /*16b0*/  PRMT R24, R16, 0x7632, R24 ;  /* 0x0000763210187816 */ /* 0x000fc40000000018 */
[----:B------:R-:W-:Y:S02]  /*16c0*/  PRMT R16, R19, 0x7632, R16 ;  /* 0x0000763213107816 */ /* 0x000fe40000000010 */
[----:B------:R-:W-:Y:S02]  /*16d0*/  PRMT R144, R20, 0x7632, R144 ;  /* 0x0000763214907816 */ /* 0x000fe40000000090 */
[C---:B------:R-:W-:Y:S02]  /*16e0*/  PRMT R19, R14.reuse, 0x7632, R19 ;  /* 0x000076320e137816 */ /* 0x040fe40000000013 */
[----:B------:R-:W-:Y:S02]  /*16f0*/  SHF.L.U32 R146, R14, 0x10, RZ ;  /* 0x000000100e927819 */ /* 0x000fe400000006ff */
[----:B------:R-:W-:Y:S02]  /*1700*/  PRMT R20, R21, 0x7632, R20 ;  /* 0x0000763215147816 */ /* 0x000fe40000000014 */
[----:B------:R-:W-:-:S02]  /*1710*/  PRMT R14, R15, 0x7632, R14 ;  /* 0x000076320f0e7816 */ /* 0x000fc4000000000e */
[----:B------:R-:W-:Y:S02]  /*1720*/  PRMT R21, R13, 0x7632, R21 ;  /* 0x000076320d157816 */ /* 0x000fe40000000015 */
[----:B------:R-:W-:Y:S02]  /*1730*/  SHF.L.U32 R15, R15, 0x10, RZ ;  /* 0x000000100f0f7819 */ /* 0x000fe400000006ff */
[----:B------:R-:W-:-:S03]  /*1740*/  SHF.L.U32 R13, R24, 0x10, RZ ;  /* 0x00000010180d7819 */ /* 0x000fc600000006ff */
[----:B------:R-:W-:Y:S02]  /*1750*/  FMUL.FTZ R12, R62, R15 ;  /* 0x0000000f3e0c7220 */ /* 0x000fe40000410000 */
[----:B------:R-:W-:Y:S01]  /*1760*/  FADD.FTZ R13, -R171, R13 ;  /* 0x0000000dab0d7221 */ /* 0x000fe20000010100 */
[----:B------:R-:W-:Y:S02]  /*1770*/  IMAD.U32 R144, R144, 0x10000, RZ ;  /* 0x0001000090907824 */ /* 0x000fe400078e00ff */
[----:B------:R-:W-:Y:S01]  /*1780*/  FFMA.FTZ R24, R102, R23, R12 ;  /* 0x0000001766187223 */ /* 0x000fe2000001000c */
[----:B------:R-:W-:Y:S01]  /*1790*/  SHF.L.U32 R2, R2, 0x10, RZ ;  /* 0x0000001002027819 */ /* 0x000fe200000006ff */
[----:B------:R-:W-:Y:S01]  /*17a0*/  FMUL.FTZ R23, R5, R13 ;  /* 0x0000000d05177220 */ /* 0x000fe20000410000 */
[----:B------:R-:W-:Y:S01]  /*17b0*/  FADD.FTZ R175, R147, R175 ;  /* 0x000000af93af7221 */ /* 0x000fe20000010000 */
[----:B------:R-:W-:Y:S01]  /*17c0*/  FFMA.FTZ R174, R0, R147, R174 ;  /* 0x0000009300ae7223 */ /* 0x000fe200000100ae */
[----:B------:R-:W-:-:S02]  /*17d0*/  SHF.L.U32 R20, R20, 0x10, RZ ;  /* 0x0000001014147819 */ /* 0x000fc400000006ff */
[----:B------:R-:W-:Y:S01]  /*17e0*/  SHF.L.U32 R13, R21, 0x10, RZ ;  /* 0x00000010150d7819 */ /* 0x000fe200000006ff */
[----:B------:R-:W-:Y:S01]  /*17f0*/  FADD.FTZ R21, -R171, R2 ;  /* 0x00000002ab157221 */ /* 0x000fe20000010100 */
[----:B------:R0:W-:Y:S04]  /*1800*/  STL [R1+0x2c], R175 ;  /* 0x00002caf01007387 */ /* 0x0001e80000100800 */
[----:B------:R1:W-:Y:S01]  /*1810*/  STL [R1+0x28], R174 ;  /* 0x000028ae01007387 */ /* 0x0003e20000100800 */
[----:B------:R-:W-:Y:S01]  /*1820*/  FMUL.FTZ R21, R5, R21 ;  /* 0x0000001505157220 */ /* 0x000fe20000410000 */
[----:B--2---:R-:W-:Y:S01]  /*1830*/  FADD.FTZ R167, R144, R167 ;  /* 0x000000a790a77221 */ /* 0x004fe20000010000 */
[----:B---3--:R-:W-:-:S04]  /*1840*/  FFMA.FTZ R166, R23, R144, R166 ;  /* 0x0000009017a67223 */ /* 0x008fc800000100a6 */
[----:B------:R2:W-:Y:S04]  /*1850*/  STL [R1+0x34], R167 ;  /* 0x000034a701007387 */ /* 0x0005e80000100800 */
[----:B------:R3:W-:Y:S01]  /*1860*/  STL [R1+0x30], R166 ;  /* 0x000030a601007387 */ /* 0x0007e20000100800 */
[----:B----4-:R-:W-:Y:S01]  /*1870*/  FADD.FTZ R155, R145, R155 ;  /* 0x0000009b919b7221 */ /* 0x010fe20000010000 */
[----:B------:R-:W-:-:S04]  /*1880*/  FFMA.FTZ R154, R169, R145, R154 ;  /* 0x00000091a99a7223 */ /* 0x000fc8000001009a */
[----:B------:R-:W-:Y:S01]  /*1890*/  STL [R1+0x4c], R155 ;  /* 0x00004c9b01007387 */ /* 0x000fe20000100800 */
[----:B------:R-:W-:-:S03]  /*18a0*/  FADD.FTZ R153, R20, R153 ;  /* 0x0000009914997221 */ /* 0x000fc60000010000 */
[----:B------:R-:W-:Y:S04]  /*18b0*/  STL [R1+0x48], R154 ;  /* 0x0000489a01007387 */ /* 0x000fe80000100800 */
[----:B------:R-:W4:Y:S04]  /*18c0*/  LDL.LU R198, [R1+0x74] ;  /* 0x0000740001c67983 */ /* 0x000f280000300800 */
[----:B------:R-:W-:Y:S04]  /*18d0*/  STL [R1+0x54], R153 ;  /* 0x0000549901007387 */ /* 0x000fe80000100800 */
[----:B------:R-:W4:Y:S01]  /*18e0*/  LDL.LU R197, [R1+0x70] ;  /* 0x0000700001c57983 */ /* 0x000f220000300800 */
[----:B------:R-:W-:-:S05]  /*18f0*/  FFMA.FTZ R152, R21, R20, R152 ;  /* 0x0000001415987223 */ /* 0x000fca0000010098 */
[----:B------:R-:W-:Y:S04]  /*1900*/  STL [R1+0x50], R152 ;  /* 0x0000509801007387 */ /* 0x000fe80000100800 */
[----:B------:R-:W4:Y:S04]  /*1910*/  LDL.LU R196, [R1+0x8c] ;  /* 0x00008c0001c47983 */ /* 0x000f280000300800 */
[----:B------:R-:W4:Y:S04]  /*1920*/  LDL.LU R185, [R1+0x88] ;  /* 0x0000880001b97983 */ /* 0x000f280000300800 */
[----:B------:R-:W4:Y:S04]  /*1930*/  LDL.LU R184, [R1+0x94] ;  /* 0x0000940001b87983 */ /* 0x000f280000300800 */
[----:B------:R-:W4:Y:S01]  /*1940*/  LDL.LU R183, [R1+0x90] ;  /* 0x0000900001b77983 */ /* 0x000f220000300800 */
[----:B------:R-:W-:-:S05]  /*1950*/  FADD.FTZ R151, R146, R151 ;  /* 0x0000009792977221 */ /* 0x000fca0000010000 */
[----:B------:R-:W-:Y:S04]  /*1960*/  STL [R1+0x6c], R151 ;  /* 0x00006c9701007387 */ /* 0x000fe80000100800 */
[----:B------:R-:W4:Y:S04]  /*1970*/  LDL.LU R182, [R1+0x3c] ;  /* 0x00003c0001b67983 */ /* 0x000f280000300800 */
[----:B------:R-:W4:Y:S01]  /*1980*/  LDL.LU R181, [R1+0x38] ;  /* 0x0000380001b57983 */ /* 0x000f220000300800 */
[----:B------:R-:W-:-:S03]  /*1990*/  FFMA.FTZ R150, R27, R146, R150 ;  /* 0x000000921b967223 */ /* 0x000fc60000010096 */
[----:B------:R-:W4:Y:S04]  /*19a0*/  LDL.LU R179, [R1+0x5c] ;  /* 0x00005c0001b37983 */ /* 0x000f280000300800 */
[----:B------:R-:W-:Y:S04]  /*19b0*/  STL [R1+0x68], R150 ;  /* 0x0000689601007387 */ /* 0x000fe80000100800 */
[----:B------:R-:W4:Y:S04]  /*19c0*/  LDL.LU R178, [R1+0x58] ;  /* 0x0000580001b27983 */ /* 0x000f280000300800 */
[----:B0-----:R-:W4:Y:S04]  /*19d0*/  LDL.LU R175, [R1+0x7c] ;  /* 0x00007c0001af7983 */ /* 0x001f280000300800 */
[----:B-1----:R-:W4:Y:S04]  /*19e0*/  LDL.LU R174, [R1+0x78] ;  /* 0x0000780001ae7983 */ /* 0x002f280000300800 */
[----:B--2---:R-:W2:Y:S04]  /*19f0*/  LDL.LU R167, [R1+0x9c] ;  /* 0x00009c0001a77983 */ /* 0x004ea80000300800 */
[----:B---3--:R-:W3:Y:S01]  /*1a00*/  LDL.LU R166, [R1+0x98] ;  /* 0x0000980001a67983 */ /* 0x008ee20000300800 */
[----:B------:R-:W-:-:S02]  /*1a10*/  SHF.L.U32 R12, R22, 0x10, RZ ;  /* 0x00000010160c7819 */ /* 0x000fc400000006ff */
[----:B------:R-:W-:-:S03]  /*1a20*/  SHF.L.U32 R164, R164, 0x10, RZ ;  /* 0x00000010a4a47819 */ /* 0x000fc600000006ff */
[----:B------:R-:W-:Y:S01]  /*1a30*/  FMUL.FTZ R22, R65, R12 ;  /* 0x0000000c41167220 */ /* 0x000fe20000410000 */
[----:B------:R-:W-:-:S03]  /*1a40*/  IADD3 R4, PT, PT, R7, 0x20, RZ ;  /* 0x0000002007047810 */ /* 0x000fc60007ffe0ff */
[----:B------:R-:W-:Y:S01]  /*1a50*/  FFMA.FTZ R22, R165, R144, R22 ;  /* 0x00000090a5167223 */ /* 0x000fe20000010016 */
[----:B------:R-:W-:Y:S01]  /*1a60*/  SHF.L.U32 R165, R19, 0x10, RZ ;  /* 0x0000001013a57819 */ /* 0x000fe200000006ff */
[----:B------:R-:W-:Y:S01]  /*1a70*/  FADD.FTZ R19, -R171, R164 ;  /* 0x000000a4ab137221 */ /* 0x000fe20000010100 */
[----:B------:R-:W-:Y:S02]  /*1a80*/  SHF.L.U32 R16, R16, 0x10, RZ ;  /* 0x0000001010107819 */ /* 0x000fe400000006ff */
[----:B------:R-:W-:Y:S01]  /*1a90*/  SHF.L.U32 R18, R18, 0x10, RZ ;  /* 0x0000001012127819 */ /* 0x000fe200000006ff */
[----:B------:R-:W-:Y:S01]  /*1aa0*/  FMUL.FTZ R19, R5, R19 ;  /* 0x0000001305137220 */ /* 0x000fe20000410000 */
[----:B------:R-:W-:Y:S01]  /*1ab0*/  FMUL.FTZ R164, R61, R165 ;  /* 0x000000a53da47220 */ /* 0x000fe20000410000 */
[----:B------:R-:W-:-:S04]  /*1ac0*/  IMAD.WIDE.U32 R8, R4, 0x10, R202 ;  /* 0x0000001004087825 */ /* 0x000fc800078e00ca */
[----:B------:R-:W-:Y:S01]  /*1ad0*/  FADD.FTZ R16, -R171, R16 ;  /* 0x00000010ab107221 */ /* 0x000fe20000010100 */
[C---:B------:R-:W-:Y:S01]  /*1ae0*/  IMAD.WIDE.U32 R156, R4.reuse, 0x10, R204 ;  /* 0x00000010049c7825 */ /* 0x040fe200078e00cc */
[----:B------:R-:W3:Y:S03]  /*1af0*/  LDG.E.128 R8, desc[UR10][R8.64] ;  /* 0x0000000a08087981 */ /* 0x000ee6000c1e1d00 */
[----:B------:R-:W-:Y:S02]  /*1b00*/  IMAD.WIDE.U32 R160, R4, 0x10, R206 ;  /* 0x0000001004a07825 */ /* 0x000fe400078e00ce */
[----:B------:R-:W3:Y:S01]  /*1b10*/  LDG.E.128 R156, desc[UR10][R156.64] ;  /* 0x0000000a9c9c7981 */ /* 0x000ee2000c1e1d00 */
[----:B------:R-:W-:-:S03]  /*1b20*/  SHF.L.U32 R14, R14, 0x10, RZ ;  /* 0x000000100e0e7819 */ /* 0x000fc600000006ff */
[----:B------:R-:W3:Y:S01]  /*1b30*/  LDG.E.128 R160, desc[UR10][R160.64] ;  /* 0x0000000aa0a07981 */ /* 0x000ee2000c1e1d00 */
[----:B----4-:R-:W-:Y:S01]  /*1b40*/  FADD.FTZ R198, R18, R198 ;  /* 0x000000c612c67221 */ /* 0x010fe20000010000 */
[-C--:B------:R-:W-:Y:S01]  /*1b50*/  FFMA.FTZ R197, R19, R18.reuse, R197 ;  /* 0x0000001213c57223 */ /* 0x080fe200000100c5 */
[----:B------:R-:W-:Y:S01]  /*1b60*/  FFMA.FTZ R18, R101, R18, R164 ;  /* 0x0000001265127223 */ /* 0x000fe200000100a4 */
[----:B------:R-:W-:Y:S01]  /*1b70*/  SHF.L.U32 R164, R17, 0x10, RZ ;  /* 0x0000001011a47819 */ /* 0x000fe200000006ff */
[----:B------:R-:W-:Y:S01]  /*1b80*/  FMUL.FTZ R17, R5, R16 ;  /* 0x0000001005117220 */ /* 0x000fe20000410000 */
[----:B------:R-:W-:Y:S01]  /*1b90*/  STL [R1+0x74], R198 ;  /* 0x000074c601007387 */ /* 0x000fe20000100800 */
[----:B------:R-:W-:-:S03]  /*1ba0*/  FADD.FTZ R196, R15, R196 ;  /* 0x000000c40fc47221 */ /* 0x000fc60000010000 */
[----:B------:R-:W-:Y:S01]  /*1bb0*/  STL [R1+0x70], R197 ;  /* 0x000070c501007387 */ /* 0x000fe20000100800 */
[----:B------:R-:W-:-:S03]  /*1bc0*/  FFMA.FTZ R185, R25, R15, R185 ;  /* 0x0000000f19b97223 */ /* 0x000fc600000100b9 */
[----:B------:R-:W-:Y:S01]  /*1bd0*/  STL [R1+0x8c], R196 ;  /* 0x00008cc401007387 */ /* 0x000fe20000100800 */
[----:B------:R-:W-:-:S03]  /*1be0*/  FADD.FTZ R184, R164, R184 ;  /* 0x000000b8a4b87221 */ /* 0x000fc60000010000 */
[----:B------:R0:W-:Y:S01]  /*1bf0*/  STL [R1+0x88], R185 ;  /* 0x000088b901007387 */ /* 0x0001e20000100800 */
[----:B------:R-:W-:-:S03]  /*1c00*/  FFMA.FTZ R183, R17, R164, R183 ;  /* 0x000000a411b77223 */ /* 0x000fc600000100b7 */
[----:B------:R1:W-:Y:S01]  /*1c10*/  STL [R1+0x94], R184 ;  /* 0x000094b801007387 */ /* 0x0003e20000100800 */
[----:B------:R-:W-:-:S03]  /*1c20*/  FADD.FTZ R182, R12, R182 ;  /* 0x000000b60cb67221 */ /* 0x000fc60000010000 */
[----:B------:R-:W-:Y:S01]  /*1c30*/  STL [R1+0x90], R183 ;  /* 0x000090b701007387 */ /* 0x000fe20000100800 */
[----:B------:R-:W-:-:S03]  /*1c40*/  FFMA.FTZ R181, R23, R12, R181 ;  /* 0x0000000c17b57223 */ /* 0x000fc600000100b5 */
[----:B0-----:R-:W4:Y:S01]  /*1c50*/  LDL.LU R185, [R1+0xa4] ;  /* 0x0000a40001b97983 */ /* 0x001f220000300800 */
[----:B------:R-:W-:-:S03]  /*1c60*/  FADD.FTZ R179, R13, R179 ;  /* 0x000000b30db37221 */ /* 0x000fc60000010000 */
[----:B------:R-:W-:Y:S01]  /*1c70*/  STL [R1+0x3c], R182 ;  /* 0x00003cb601007387 */ /* 0x000fe20000100800 */
[----:B------:R-:W-:-:S03]  /*1c80*/  FFMA.FTZ R178, R21, R13, R178 ;  /* 0x0000000d15b27223 */ /* 0x000fc600000100b2 */
[----:B-1----:R-:W4:Y:S01]  /*1c90*/  LDL.LU R184, [R1+0xa0] ;  /* 0x0000a00001b87983 */ /* 0x002f220000300800 */
[----:B------:R-:W-:-:S03]  /*1ca0*/  FADD.FTZ R175, R165, R175 ;  /* 0x000000afa5af7221 */ /* 0x000fc60000010000 */
[----:B------:R-:W-:Y:S01]  /*1cb0*/  STL [R1+0x38], R181 ;  /* 0x000038b501007387 */ /* 0x000fe20000100800 */
[----:B------:R-:W-:-:S03]  /*1cc0*/  FFMA.FTZ R174, R19, R165, R174 ;  /* 0x000000a513ae7223 */ /* 0x000fc600000100ae */
[----:B------:R0:W-:Y:S01]  /*1cd0*/  STL [R1+0x5c], R179 ;  /* 0x00005cb301007387 */ /* 0x0001e20000100800 */
[----:B--2---:R-:W-:-:S03]  /*1ce0*/  FADD.FTZ R167, R14, R167 ;  /* 0x000000a70ea77221 */ /* 0x004fc60000010000 */
[----:B------:R1:W-:Y:S01]  /*1cf0*/  STL [R1+0x58], R178 ;  /* 0x000058b201007387 */ /* 0x0003e20000100800 */
[-C--:B------:R-:W-:Y:S01]  /*1d00*/  FMUL.FTZ R16, R63, R14.reuse ;  /* 0x0000000e3f107220 */ /* 0x080fe20000410000 */
[----:B------:R-:W-:Y:S01]  /*1d10*/  FMUL.FTZ R144, R67, R13 ;  /* 0x0000000d43907220 */ /* 0x000fe20000410000 */
[----:B---3--:R-:W-:Y:S01]  /*1d20*/  FFMA.FTZ R166, R17, R14, R166 ;  /* 0x0000000e11a67223 */ /* 0x008fe200000100a6 */
[----:B------:R-:W-:Y:S01]  /*1d30*/  IADD3 R3, PT, PT, R7, 0x40, RZ ;  /* 0x0000004007037810 */ /* 0x000fe20007ffe0ff */
[----:B------:R-:W2:Y:S01]  /*1d40*/  LDC.64 R196, c[0x0][0x438] ;  /* 0x00010e00ffc47b82 */ /* 0x000ea20000000a00 */
[----:B0-----:R-:W3:Y:S04]  /*1d50*/  LDL.LU R179, [R1+0xc4] ;  /* 0x0000c40001b37983 */ /* 0x001ee80000300800 */
[----:B------:R-:W-:Y:S04]  /*1d60*/  STL [R1+0x7c], R175 ;  /* 0x00007caf01007387 */ /* 0x000fe80000100800 */
[----:B-1----:R-:W2:Y:S04]  /*1d70*/  LDL.LU R178, [R1+0xc0] ;  /* 0x0000c00001b27983 */ /* 0x002ea80000300800 */
[----:B------:R-:W-:Y:S04]  /*1d80*/  STL [R1+0x78], R174 ;  /* 0x000078ae01007387 */ /* 0x000fe80000100800 */
[----:B------:R-:W-:Y:S04]  /*1d90*/  STL [R1+0x9c], R167 ;  /* 0x00009ca701007387 */ /* 0x000fe80000100800 */
[----:B------:R0:W-:Y:S04]  /*1da0*/  STL [R1+0x98], R166 ;  /* 0x000098a601007387 */ /* 0x0001e80000100800 */
[----:B0-----:R-:W2:Y:S04]  /*1db0*/  LDL.LU R166, [R1+0xe4] ;  /* 0x0000e40001a67983 */ /* 0x001ea80000300800 */
[----:B------:R-:W2:Y:S04]  /*1dc0*/  LDL.LU R183, [R1+0xe0] ;  /* 0x0000e00001b77983 */ /* 0x000ea80000300800 */
[----:B------:R-:W2:Y:S04]  /*1dd0*/  LDL.LU R182, [R1+0x104] ;  /* 0x0001040001b67983 */ /* 0x000ea80000300800 */
[----:B------:R-:W2:Y:S04]  /*1de0*/  LDL.LU R175, [R1+0x100] ;  /* 0x0001000001af7983 */ /* 0x000ea80000300800 */
[----:B------:R-:W2:Y:S04]  /*1df0*/  LDL.LU R174, [R1+0xac] ;  /* 0x0000ac0001ae7983 */ /* 0x000ea80000300800 */
[----:B------:R-:W2:Y:S01]  /*1e00*/  LDL.LU R167, [R1+0xa8] ;  /* 0x0000a80001a77983 */ /* 0x000ea20000300800 */
[C---:B------:R-:W-:Y:S01]  /*1e10*/  PRMT R172, R8.reuse, 0x7632, R172 ;  /* 0x0000763208ac7816 */ /* 0x040fe200000000ac */
[----:B------:R-:W-:-:S02]  /*1e20*/  IMAD.U32 R8, R8, 0x10000, RZ ;  /* 0x0001000008087824 */ /* 0x000fc400078e00ff */
[----:B------:R-:W-:Y:S01]  /*1e30*/  FFMA.FTZ R16, R103, R164, R16 ;  /* 0x000000a467107223 */ /* 0x000fe20000010010 */
[C---:B------:R-:W-:Y:S02]  /*1e40*/  PRMT R173, R9.reuse, 0x7632, R173 ;  /* 0x0000763209ad7816 */ /* 0x040fe400000000ad */
[----:B------:R-:W-:Y:S01]  /*1e50*/  SHF.L.U32 R9, R9, 0x10, RZ ;  /* 0x0000001009097819 */ /* 0x000fe200000006ff */
[----:B------:R-:W-:Y:S01]  /*1e60*/  FADD.FTZ R8, -R171, R8 ;  /* 0x00000008ab087221 */ /* 0x000fe20000010100 */
[----:B------:R-:W-:Y:S02]  /*1e70*/  SHF.L.U32 R164, R156, 0x10, RZ ;  /* 0x000000109ca47819 */ /* 0x000fe400000006ff */
[----:B------:R-:W-:Y:S01]  /*1e80*/  SHF.L.U32 R14, R160, 0x10, RZ ;  /* 0x00000010a00e7819 */ /* 0x000fe200000006ff */
[----:B------:R-:W-:Y:S01]  /*1e90*/  FMUL.FTZ R15, R5, R8 ;  /* 0x00000008050f7220 */ /* 0x000fe20000410000 */
[----:B------:R-:W-:Y:S01]  /*1ea0*/  SHF.L.U32 R181, R157, 0x10, RZ ;  /* 0x000000109db57819 */ /* 0x000fe200000006ff */
[----:B------:R-:W-:Y:S01]  /*1eb0*/  FMUL.FTZ R8, R56, R164 ;  /* 0x000000a438087220 */ /* 0x000fe20000410000 */
[----:B------:R-:W-:Y:S01]  /*1ec0*/  FADD.FTZ R9, -R171, R9 ;  /* 0x00000009ab097221 */ /* 0x000fe20000010100 */
[----:B------:R-:W-:-:S02]  /*1ed0*/  SHF.L.U32 R165, R10, 0x10, RZ ;  /* 0x000000100aa57819 */ /* 0x000fc400000006ff */
[----:B------:R-:W-:Y:S01]  /*1ee0*/  PRMT R176, R10, 0x7632, R176 ;  /* 0x000076320ab07816 */ /* 0x000fe200000000b0 */
[----:B------:R-:W-:Y:S01]  /*1ef0*/  FMUL.FTZ R13, R5, R9 ;  /* 0x00000009050d7220 */ /* 0x000fe20000410000 */
[----:B------:R-:W-:Y:S02]  /*1f00*/  SHF.L.U32 R12, R161, 0x10, RZ ;  /* 0x00000010a10c7819 */ /* 0x000fe400000006ff */
[C---:B------:R-:W-:Y:S02]  /*1f10*/  SHF.L.U32 R10, R11.reuse, 0x10, RZ ;  /* 0x000000100b0a7819 */ /* 0x040fe400000006ff */
[----:B------:R-:W-:Y:S01]  /*1f20*/  PRMT R180, R11, 0x7632, R180 ;  /* 0x000076320bb47816 */ /* 0x000fe200000000b4 */
[C---:B------:R-:W-:Y:S01]  /*1f30*/  FADD.FTZ R11, -R171.reuse, R165 ;  /* 0x000000a5ab0b7221 */ /* 0x040fe20000010100 */
[----:B------:R-:W-:Y:S01]  /*1f40*/  SHF.L.U32 R9, R162, 0x10, RZ ;  /* 0x00000010a2097819 */ /* 0x000fe200000006ff */
[----:B------:R-:W-:Y:S02]  /*1f50*/  FADD.FTZ R10, -R171, R10 ;  /* 0x0000000aab0a7221 */ /* 0x000fe40000010100 */
[----:B------:R-:W-:-:S02]  /*1f60*/  FMUL.FTZ R11, R5, R11 ;  /* 0x0000000b050b7220 */ /* 0x000fc40000410000 */
[----:B------:R-:W-:Y:S01]  /*1f70*/  FMUL.FTZ R10, R5, R10 ;  /* 0x0000000a050a7220 */ /* 0x000fe20000410000 */
[----:B----4-:R-:W-:Y:S01]  /*1f80*/  FADD.FTZ R185, R14, R185 ;  /* 0x000000b90eb97221 */ /* 0x010fe20000010000 */
[-C--:B------:R-:W-:Y:S01]  /*1f90*/  FFMA.FTZ R184, R15, R14.reuse, R184 ;  /* 0x0000000e0fb87223 */ /* 0x080fe200000100b8 */
[----:B------:R-:W-:Y:S01]  /*1fa0*/  FFMA.FTZ R14, R96, R14, R8 ;  /* 0x0000000e600e7223 */ /* 0x000fe20000010008 */
[----:B------:R-:W-:Y:S02]  /*1fb0*/  FMUL.FTZ R8, R58, R181 ;  /* 0x000000b53a087220 */ /* 0x000fe40000410000 */
[----:B------:R-:W-:Y:S04]  /*1fc0*/  STL [R1+0xa4], R185 ;  /* 0x0000a4b901007387 */ /* 0x000fe80000100800 */
[----:B------:R-:W-:Y:S01]  /*1fd0*/  STL [R1+0xa0], R184 ;  /* 0x0000a0b801007387 */ /* 0x000fe20000100800 */
[----:B---3--:R-:W-:Y:S01]  /*1fe0*/  FADD.FTZ R179, R12, R179 ;  /* 0x000000b30cb37221 */ /* 0x008fe20000010000 */
[-C--:B--2---:R-:W-:Y:S01]  /*1ff0*/  FFMA.FTZ R178, R13, R12.reuse, R178 ;  /* 0x0000000c0db27223 */ /* 0x084fe200000100b2 */
[----:B------:R-:W-:Y:S01]  /*2000*/  FFMA.FTZ R12, R98, R12, R8 ;  /* 0x0000000c620c7223 */ /* 0x000fe20000010008 */
[----:B------:R-:W-:-:S02]  /*2010*/  SHF.L.U32 R8, R163, 0x10, RZ ;  /* 0x00000010a3087819 */ /* 0x000fc400000006ff */
[----:B------:R-:W-:Y:S04]  /*2020*/  STL [R1+0xc4], R179 ;  /* 0x0000c4b301007387 */ /* 0x000fe80000100800 */
[----:B------:R-:W-:Y:S01]  /*2030*/  STL [R1+0xc0], R178 ;  /* 0x0000c0b201007387 */ /* 0x000fe20000100800 */
[----:B------:R-:W-:Y:S01]  /*2040*/  FADD.FTZ R166, R9, R166 ;  /* 0x000000a609a67221 */ /* 0x000fe20000010000 */
[----:B------:R-:W-:-:S04]  /*2050*/  FFMA.FTZ R183, R11, R9, R183 ;  /* 0x000000090bb77223 */ /* 0x000fc800000100b7 */
[----:B------:R-:W-:Y:S01]  /*2060*/  STL [R1+0xe4], R166 ;  /* 0x0000e4a601007387 */ /* 0x000fe20000100800 */
[----:B------:R-:W-:-:S03]  /*2070*/  FADD.FTZ R182, R8, R182 ;  /* 0x000000b608b67221 */ /* 0x000fc60000010000 */
[----:B------:R0:W-:Y:S01]  /*2080*/  STL [R1+0xe0], R183 ;  /* 0x0000e0b701007387 */ /* 0x0001e20000100800 */
[----:B------:R-:W-:-:S03]  /*2090*/  FFMA.FTZ R175, R10, R8, R175 ;  /* 0x000000080aaf7223 */ /* 0x000fc600000100af */
[----:B------:R1:W-:Y:S01]  /*20a0*/  STL [R1+0x104], R182 ;  /* 0x000104b601007387 */ /* 0x0003e20000100800 */
[----:B------:R-:W-:-:S03]  /*20b0*/  FADD.FTZ R174, R164, R174 ;  /* 0x000000aea4ae7221 */ /* 0x000fc60000010000 */
[----:B------:R-:W2:Y:S01]  /*20c0*/  LDL.LU R218, [R1+0xb4] ;  /* 0x0000b40001da7983 */ /* 0x000ea20000300800 */
[----:B------:R-:W-:-:S03]  /*20d0*/  FFMA.FTZ R167, R15, R164, R167 ;  /* 0x000000a40fa77223 */ /* 0x000fc600000100a7 */
[----:B------:R-:W-:Y:S04]  /*20e0*/  STL [R1+0x100], R175 ;  /* 0x000100af01007387 */ /* 0x000fe80000100800 */
[----:B------:R-:W3:Y:S04]  /*20f0*/  LDL.LU R213, [R1+0xb0] ;  /* 0x0000b00001d57983 */ /* 0x000ee80000300800 */
[----:B------:R4:W-:Y:S04]  /*2100*/  STL [R1+0xac], R174 ;  /* 0x0000acae01007387 */ /* 0x0009e80000100800 */
[----:B------:R-:W3:Y:S04]  /*2110*/  LDL.LU R212, [R1+0xcc] ;  /* 0x0000cc0001d47983 */ /* 0x000ee80000300800 */
[----:B------:R-:W3:Y:S04]  /*2120*/  LDL.LU R210, [R1+0xc8] ;  /* 0x0000c80001d27983 */ /* 0x000ee80000300800 */
[----:B------:R-:W3:Y:S04]  /*2130*/  LDL.LU R209, [R1+0xd4] ;  /* 0x0000d40001d17983 */ /* 0x000ee80000300800 */
[----:B------:R-:W-:Y:S04]  /*2140*/  STL [R1+0xa8], R167 ;  /* 0x0000a8a701007387 */ /* 0x000fe80000100800 */
[----:B------:R-:W3:Y:S04]  /*2150*/  LDL.LU R208, [R1+0xd0] ;  /* 0x0000d00001d07983 */ /* 0x000ee80000300800 */
[----:B------:R-:W3:Y:S04]  /*2160*/  LDL.LU R201, [R1+0xec] ;  /* 0x0000ec0001c97983 */ /* 0x000ee80000300800 */
[----:B0-----:R-:W3:Y:S04]  /*2170*/  LDL.LU R183, [R1+0xe8] ;  /* 0x0000e80001b77983 */ /* 0x001ee80000300800 */
[----:B-1----:R-:W3:Y:S04]  /*2180*/  LDL.LU R182, [R1+0x10c] ;  /* 0x00010c0001b67983 */ /* 0x002ee80000300800 */
[----:B------:R-:W3:Y:S04]  /*2190*/  LDL.LU R200, [R1+0x108] ;  /* 0x0001080001c87983 */ /* 0x000ee80000300800 */
[----:B------:R-:W3:Y:S04]  /*21a0*/  LDL.LU R199, [R1+0xbc] ;  /* 0x0000bc0001c77983 */ /* 0x000ee80000300800 */
[----:B------:R-:W3:Y:S01]  /*21b0*/  LDL.LU R198, [R1+0xb8] ;  /* 0x0000b80001c67983 */ /* 0x000ee20000300800 */
[----:B----4-:R-:W-:-:S02]  /*21c0*/  SHF.L.U32 R174, R172, 0x10, RZ ;  /* 0x00000010acae7819 */ /* 0x010fc400000006ff */
[----:B------:R-:W-:Y:S01]  /*21d0*/  PRMT R160, R160, 0x7632, R160 ;  /* 0x00007632a0a07816 */ /* 0x000fe200000000a0 */
[----:B------:R-:W4:Y:S01]  /*21e0*/  LDL.LU R185, [R1+0xdc] ;  /* 0x0000dc0001b97983 */ /* 0x000f220000300800 */
[----:B------:R-:W-:Y:S01]  /*21f0*/  SHF.L.U32 R173, R173, 0x10, RZ ;  /* 0x00000010adad7819 */ /* 0x000fe200000006ff */
[----:B------:R-:W-:Y:S01]  /*2200*/  FADD.FTZ R175, -R171, R174 ;  /* 0x000000aeabaf7221 */ /* 0x000fe20000010100 */
[----:B------:R-:W-:Y:S01]  /*2210*/  PRMT R172, R161, 0x7632, R172 ;  /* 0x00007632a1ac7816 */ /* 0x000fe200000000ac */
[----:B------:R-:W4:Y:S01]  /*2220*/  LDL.LU R184, [R1+0xd8] ;  /* 0x0000d80001b87983 */ /* 0x000f220000300800 */
[----:B------:R-:W-:Y:S01]  /*2230*/  SHF.L.U32 R174, R160, 0x10, RZ ;  /* 0x00000010a0ae7819 */ /* 0x000fe200000006ff */
[----:B------:R-:W-:Y:S01]  /*2240*/  FMUL.FTZ R175, R5, R175 ;  /* 0x000000af05af7220 */ /* 0x000fe20000410000 */
[----:B------:R-:W-:Y:S01]  /*2250*/  FADD.FTZ R173, -R171, R173 ;  /* 0x000000adabad7221 */ /* 0x000fe20000010100 */
[----:B------:R-:W-:Y:S02]  /*2260*/  SHF.L.U32 R172, R172, 0x10, RZ ;  /* 0x00000010acac7819 */ /* 0x000fe400000006ff */
[----:B------:R-:W-:Y:S01]  /*2270*/  SHF.L.U32 R178, R158, 0x10, RZ ;  /* 0x000000109eb27819 */ /* 0x000fe200000006ff */
[----:B------:R-:W-:Y:S01]  /*2280*/  FMUL.FTZ R173, R5, R173 ;  /* 0x000000ad05ad7220 */ /* 0x000fe20000410000 */
[----:B------:R-:W-:Y:S01]  /*2290*/  PRMT R156, R156, 0x7632, R156 ;  /* 0x000076329c9c7816 */ /* 0x000fe2000000009c */
[----:B------:R-:W-:-:S03]  /*22a0*/  IMAD.U32 R179, R159, 0x10000, RZ ;  /* 0x000100009fb37824 */ /* 0x000fc600078e00ff */
[----:B------:R-:W-:Y:S01]  /*22b0*/  SHF.L.U32 R156, R156, 0x10, RZ ;  /* 0x000000109c9c7819 */ /* 0x000fe200000006ff */
[----:B--2---:R-:W-:Y:S01]  /*22c0*/  FADD.FTZ R218, R174, R218 ;  /* 0x000000daaeda7221 */ /* 0x004fe20000010000 */
[----:B---3--:R-:W-:-:S04]  /*22d0*/  FFMA.FTZ R213, R175, R174, R213 ;  /* 0x000000aeafd57223 */ /* 0x008fc800000100d5 */
[----:B------:R-:W-:Y:S01]  /*22e0*/  STL [R1+0xb4], R218 ;  /* 0x0000b4da01007387 */ /* 0x000fe20000100800 */
[----:B------:R-:W-:-:S03]  /*22f0*/  FADD.FTZ R212, R181, R212 ;  /* 0x000000d4b5d47221 */ /* 0x000fc60000010000 */
[----:B------:R-:W-:Y:S01]  /*2300*/  STL [R1+0xb0], R213 ;  /* 0x0000b0d501007387 */ /* 0x000fe20000100800 */
[----:B------:R-:W-:-:S03]  /*2310*/  FFMA.FTZ R210, R13, R181, R210 ;  /* 0x000000b50dd27223 */ /* 0x000fc600000100d2 */
[----:B------:R-:W-:Y:S01]  /*2320*/  STL [R1+0xcc], R212 ;  /* 0x0000ccd401007387 */ /* 0x000fe20000100800 */
[----:B------:R-:W-:-:S03]  /*2330*/  FADD.FTZ R209, R172, R209 ;  /* 0x000000d1acd17221 */ /* 0x000fc60000010000 */
[----:B------:R-:W-:Y:S01]  /*2340*/  STL [R1+0xc8], R210 ;  /* 0x0000c8d201007387 */ /* 0x000fe20000100800 */
[----:B------:R-:W-:-:S03]  /*2350*/  FFMA.FTZ R208, R173, R172, R208 ;  /* 0x000000acadd07223 */ /* 0x000fc600000100d0 */
[----:B------:R-:W-:Y:S01]  /*2360*/  STL [R1+0xd4], R209 ;  /* 0x0000d4d101007387 */ /* 0x000fe20000100800 */
[----:B------:R-:W-:Y:S01]  /*2370*/  FADD.FTZ R201, R178, R201 ;  /* 0x000000c9b2c97221 */ /* 0x000fe20000010000 */
[----:B------:R-:W-:Y:S02]  /*2380*/  FFMA.FTZ R183, R11, R178, R183 ;  /* 0x000000b20bb77223 */ /* 0x000fe400000100b7 */
[----:B------:R-:W-:Y:S01]  /*2390*/  STL [R1+0xd0], R208 ;  /* 0x0000d0d001007387 */ /* 0x000fe20000100800 */
[----:B------:R-:W-:-:S03]  /*23a0*/  FADD.FTZ R182, R179, R182 ;  /* 0x000000b6b3b67221 */ /* 0x000fc60000010000 */
[----:B------:R0:W-:Y:S01]  /*23b0*/  STL [R1+0xe8], R183 ;  /* 0x0000e8b701007387 */ /* 0x0001e20000100800 */
[----:B------:R-:W-:-:S03]  /*23c0*/  FFMA.FTZ R200, R10, R179, R200 ;  /* 0x000000b30ac87223 */ /* 0x000fc600000100c8 */
[----:B------:R-:W-:Y:S01]  /*23d0*/  STL [R1+0xec], R201 ;  /* 0x0000ecc901007387 */ /* 0x000fe20000100800 */
[----:B------:R-:W-:-:S03]  /*23e0*/  FADD.FTZ R199, R156, R199 ;  /* 0x000000c79cc77221 */ /* 0x000fc60000010000 */
[----:B0-----:R-:W2:Y:S01]  /*23f0*/  LDL.LU R183, [R1+0xf4] ;  /* 0x0000f40001b77983 */ /* 0x001ea20000300800 */
[----:B------:R-:W-:-:S03]  /*2400*/  FFMA.FTZ R198, R175, R156, R198 ;  /* 0x0000009cafc67223 */ /* 0x000fc600000100c6 */
[----:B------:R0:W-:Y:S04]  /*2410*/  STL [R1+0x10c], R182 ;  /* 0x00010cb601007387 */ /* 0x0001e80000100800 */
[----:B0-----:R-:W3:Y:S04]  /*2420*/  LDL.LU R182, [R1+0xf0] ;  /* 0x0000f00001b67983 */ /* 0x001ee80000300800 */
[----:B------:R-:W-:Y:S04]  /*2430*/  STL [R1+0x108], R200 ;  /* 0x000108c801007387 */ /* 0x000fe80000100800 */
[----:B------:R0:W-:Y:S04]  /*2440*/  STL [R1+0xbc], R199 ;  /* 0x0000bcc701007387 */ /* 0x0001e80000100800 */
[----:B0-----:R-:W3:Y:S04]  /*2450*/  LDL.LU R199, [R1+0xfc] ;  /* 0x0000fc0001c77983 */ /* 0x001ee80000300800 */
[----:B------:R-:W3:Y:S04]  /*2460*/  LDL.LU R181, [R1+0xf8] ;  /* 0x0000f80001b57983 */ /* 0x000ee80000300800 */
[----:B------:R0:W-:Y:S04]  /*2470*/  STL [R1+0xb8], R198 ;  /* 0x0000b8c601007387 */ /* 0x0001e80000100800 */
[----:B0-----:R-:W3:Y:S01]  /*2480*/  LDL.LU R198, [R1+0x114] ;  /* 0x0001140001c67983 */ /* 0x001ee20000300800 */
[----:B------:R-:W-:-:S03]  /*2490*/  PRMT R177, R157, 0x7632, R177 ;  /* 0x000076329db17816 */ /* 0x000fc600000000b1 */
[----:B------:R-:W3:Y:S01]  /*24a0*/  LDL.LU R201, [R1+0x110] ;  /* 0x0001100001c97983 */ /* 0x000ee20000300800 */
[----:B------:R-:W-:Y:S01]  /*24b0*/  SHF.L.U32 R177, R177, 0x10, RZ ;  /* 0x00000010b1b17819 */ /* 0x000fe200000006ff */
[----:B------:R-:W-:-:S04]  /*24c0*/  FMUL.FTZ R157, R57, R156 ;  /* 0x0000009c399d7220 */ /* 0x000fc80000410000 */
[----:B----4-:R-:W-:Y:S01]  /*24d0*/  FADD.FTZ R185, R177, R185 ;  /* 0x000000b9b1b97221 */ /* 0x010fe20000010000 */
[-C--:B------:R-:W-:Y:S01]  /*24e0*/  FFMA.FTZ R184, R173, R177.reuse, R184 ;  /* 0x000000b1adb87223 */ /* 0x080fe200000100b8 */
[----:B------:R-:W-:Y:S01]  /*24f0*/  SHF.L.U32 R176, R176, 0x10, RZ ;  /* 0x00000010b0b07819 */ /* 0x000fe200000006ff */
[----:B------:R-:W-:Y:S02]  /*2500*/  FFMA.FTZ R174, R97, R174, R157 ;  /* 0x000000ae61ae7223 */ /* 0x000fe4000001009d */
[----:B------:R0:W-:Y:S01]  /*2510*/  STL [R1+0xdc], R185 ;  /* 0x0000dcb901007387 */ /* 0x0001e20000100800 */
[----:B------:R-:W-:Y:S01]  /*2520*/  FMUL.FTZ R157, R59, R177 ;  /* 0x000000b13b9d7220 */ /* 0x000fe20000410000 */
[----:B------:R-:W-:Y:S01]  /*2530*/  PRMT R162, R162, 0x7632, R162 ;  /* 0x00007632a2a27816 */ /* 0x000fe200000000a2 */
[----:B------:R-:W-:-:S04]  /*2540*/  IMAD.WIDE.U32 R132, R3, 0x10, R202 ;  /* 0x0000001003847825 */ /* 0x000fc800078e00ca */
[----:B------:R-:W-:Y:S01]  /*2550*/  FADD.FTZ R177, -R171, R176 ;  /* 0x000000b0abb17221 */ /* 0x000fe20000010100 */
[----:B------:R-:W-:Y:S01]  /*2560*/  PRMT R158, R158, 0x7632, R158 ;  /* 0x000076329e9e7816 */ /* 0x000fe2000000009e */
[----:B0-----:R-:W4:Y:S04]  /*2570*/  LDL.LU R185, [R1+0x11c] ;  /* 0x00011c0001b97983 */ /* 0x001f280000300800 */
[----:B------:R0:W-:Y:S01]  /*2580*/  STL [R1+0xd8], R184 ;  /* 0x0000d8b801007387 */ /* 0x0001e20000100800 */
[----:B------:R-:W-:Y:S01]  /*2590*/  SHF.L.U32 R176, R162, 0x10, RZ ;  /* 0x00000010a2b07819 */ /* 0x000fe200000006ff */
[----:B------:R-:W-:Y:S01]  /*25a0*/  FMUL.FTZ R177, R5, R177 ;  /* 0x000000b105b17220 */ /* 0x000fe20000410000 */
[----:B------:R-:W-:Y:S01]  /*25b0*/  SHF.L.U32 R158, R158, 0x10, RZ ;  /* 0x000000109e9e7819 */ /* 0x000fe200000006ff */
[----:B------:R-:W4:Y:S01]  /*25c0*/  LDG.E.128 R132, desc[UR10][R132.64] ;  /* 0x0000000a84847981 */ /* 0x000f22000c1e1d00 */
[----:B------:R-:W-:-:S03]  /*25d0*/  PRMT R163, R163, 0x7632, R163 ;  /* 0x00007632a3a37816 */ /* 0x000fc600000000a3 */
[----:B0-----:R-:W4:Y:S01]  /*25e0*/  LDL.LU R184, [R1+0x118] ;  /* 0x0001180001b87983 */ /* 0x001f220000300800 */
[----:B------:R-:W-:Y:S01]  /*25f0*/  IMAD.WIDE.U32 R140, R3, 0x10, R206 ;  /* 0x00000010038c7825 */ /* 0x000fe200078e00ce */
[----:B------:R-:W-:-:S03]  /*2600*/  SHF.L.U32 R163, R163, 0x10, RZ ;  /* 0x00000010a3a37819 */ /* 0x000fc600000006ff */
[----:B------:R-:W-:Y:S02]  /*2610*/  IMAD.WIDE.U32 R136, R3, 0x10, R204 ;  /* 0x0000001003887825 */ /* 0x000fe400078e00cc */
[----:B------:R-:W4:Y:S04]  /*2620*/  LDG.E.128 R140, desc[UR10][R140.64] ;  /* 0x0000000a8c8c7981 */ /* 0x000f28000c1e1d00 */
[----:B------:R-:W4:Y:S01]  /*2630*/  LDG.E.128 R136, desc[UR10][R136.64] ;  /* 0x0000000a88887981 */ /* 0x000f22000c1e1d00 */
[----:B--2---:R-:W-:Y:S01]  /*2640*/  FADD.FTZ R183, R176, R183 ;  /* 0x000000b7b0b77221 */ /* 0x004fe20000010000 */
[----:B---3--:R-:W-:-:S05]  /*2650*/  FFMA.FTZ R182, R177, R176, R182 ;  /* 0x000000b0b1b67223 */ /* 0x008fca00000100b6 */
[----:B------:R-:W-:Y:S04]  /*2660*/  STL [R1+0xf0], R182 ;  /* 0x0000f0b601007387 */ /* 0x000fe80000100800 */
[----:B------:R0:W-:Y:S01]  /*2670*/  STL [R1+0xf4], R183 ;  /* 0x0000f4b701007387 */ /* 0x0001e20000100800 */
[----:B------:R-:W-:Y:S01]  /*2680*/  FADD.FTZ R199, R158, R199 ;  /* 0x000000c79ec77221 */ /* 0x000fe20000010000 */
[----:B------:R-:W-:-:S04]  /*2690*/  FFMA.FTZ R181, R177, R158, R181 ;  /* 0x0000009eb1b57223 */ /* 0x000fc800000100b5 */
[----:B------:R-:W-:Y:S04]  /*26a0*/  STL [R1+0xfc], R199 ;  /* 0x0000fcc701007387 */ /* 0x000fe80000100800 */
[----:B------:R-:W-:Y:S04]  /*26b0*/  STL [R1+0xf8], R181 ;  /* 0x0000f8b501007387 */ /* 0x000fe80000100800 */
[----:B------:R-:W2:Y:S04]  /*26c0*/  LDL.LU R212, [R1+0x124] ;  /* 0x0001240001d47983 */ /* 0x000ea80000300800 */
[----:B------:R-:W3:Y:S01]  /*26d0*/  LDL.LU R210, [R1+0x120] ;  /* 0x0001200001d27983 */ /* 0x000ee20000300800 */
[----:B------:R-:W-:-:S05]  /*26e0*/  FADD.FTZ R198, R163, R198 ;  /* 0x000000c6a3c67221 */ /* 0x000fca0000010000 */
[----:B------:R1:W-:Y:S04]  /*26f0*/  STL [R1+0x114], R198 ;  /* 0x000114c601007387 */ /* 0x0003e80000100800 */
[----:B------:R-:W3:Y:S01]  /*2700*/  LDL.LU R208, [R1+0x12c] ;  /* 0x00012c0001d07983 */ /* 0x000ee20000300800 */
[----:B------:R-:W-:-:S04]  /*2710*/  ISETP.NE.U32.AND P0, PT, RZ, UR14, PT ;  /* 0x0000000eff007c0c */ /* 0x000fc8000bf05070 */
[----:B------:R-:W-:Y:S01]  /*2720*/  ISETP.NE.AND.EX P0, PT, RZ, UR15, PT, P0 ;  /* 0x0000000fff007c0c */ /* 0x000fe2000bf05300 */
[----:B------:R-:W-:-:S04]  /*2730*/  FMUL.FTZ R166, R52, R178 ;  /* 0x000000b234a67220 */ /* 0x000fc80000410000 */
[----:B------:R-:W-:Y:S01]  /*2740*/  FFMA.FTZ R9, R92, R9, R166 ;  /* 0x000000095c097223 */ /* 0x000fe200000100a6 */
[----:B------:R-:W-:-:S07]  /*2750*/  FMUL.FTZ R165, R54, R179 ;  /* 0x000000b336a57220 */ /* 0x000fce0000410000 */
[----:B------:R-:W0:Y:S01]  /*2760*/  @P0 LDC.64 R166, c[0x0][0x3b8] ;  /* 0x0000ee00ffa60b82 */ /* 0x000e220000000a00 */
[----:B------:R-:W-:Y:S01]  /*2770*/  FFMA.FTZ R8, R94, R8, R165 ;  /* 0x000000085e087223 */ /* 0x000fe200000100a5 */
[----:B------:R-:W-:-:S06]  /*2780*/  ISETP.NE.U32.AND P1, PT, R196, RZ, PT ;  /* 0x000000ffc400720c */ /* 0x000fcc0003f25070 */
[----:B------:R-:W1:Y:S01]  /*2790*/  @P0 LDC.64 R164, c[0x0][0x3b8] ;  /* 0x0000ee00ffa40b82 */ /* 0x000e620000000a00 */
[----:B------:R-:W-:Y:S02]  /*27a0*/  ISETP.NE.AND.EX P1, PT, R197, RZ, PT, P1 ;  /* 0x000000ffc500720c */ /* 0x000fe40003f25310 */
[----:B------:R-:W-:Y:S01]  /*27b0*/  SHF.L.U32 R180, R180, 0x10, RZ ;  /* 0x00000010b4b47819 */ /* 0x000fe200000006ff */
[----:B------:R-:W-:-:S04]  /*27c0*/  FFMA.FTZ R172, R99, R172, R157 ;  /* 0x000000ac63ac7223 */ /* 0x000fc8000001009d */
[----:B------:R-:W4:Y:S01]  /*27d0*/  @P0 LDC.64 R160, c[0x0][0x3b8] ;  /* 0x0000ee00ffa00b82 */ /* 0x000f220000000a00 */
[----:B------:R-:W-:-:S07]  /*27e0*/  FADD.FTZ R200, -R171, R180 ;  /* 0x000000b4abc87221 */ /* 0x000fce0000010100 */
[----:B------:R-:W4:Y:S01]  /*27f0*/  @P0 LDC.64 R178, c[0x0][0x3b8] ;  /* 0x0000ee00ffb20b82 */ /* 0x000f220000000a00 */
[----:B0-----:R-:W-:-:S04]  /*2800*/  @P0 IMAD.WIDE.U32 R156, R4, 0x8, R166 ;  /* 0x00000008049c0825 */ /* 0x001fc800078e00a6 */
[----:B------:R-:W-:Y:S01]  /*2810*/  FMUL.FTZ R200, R5, R200 ;  /* 0x000000c805c87220 */ /* 0x000fe20000410000 */
[----:B------:R-:W-:Y:S02]  /*2820*/  PRMT R162, R159, 0x7632, R162 ;  /* 0x000076329fa27816 */ /* 0x000fe400000000a2 */
[----:B------:R-:W0:Y:S01]  /*2830*/  @P0 LDC.64 R166, c[0x0][0x3b8] ;  /* 0x0000ee00ffa60b82 */ /* 0x000e220000000a00 */
[----:B------:R-:W-:-:S07]  /*2840*/  FFMA.FTZ R201, R200, R163, R201 ;  /* 0x000000a3c8c97223 */ /* 0x000fce00000100c9 */
[----:B------:R-:W0:Y:S01]  /*2850*/  @P1 LDC.64 R182, c[0x0][0x438] ;  /* 0x00010e00ffb61b82 */ /* 0x000e220000000a00 */
[C---:B-1----:R-:W-:Y:S01]  /*2860*/  @P0 IMAD.WIDE.U32 R164, R7.reuse, 0x8, R164 ;  /* 0x0000000807a40825 */ /* 0x042fe200078e00a4 */
[----:B------:R1:W-:Y:S03]  /*2870*/  STL [R1+0x110], R201 ;  /* 0x000110c901007387 */ /* 0x0003e60000100800 */
[----:B------:R-:W-:Y:S01]  /*2880*/  IMAD.U32 R162, R162, 0x10000, RZ ;  /* 0x00010000a2a27824 */ /* 0x000fe200078e00ff */
[----:B------:R1:W5:Y:S01]  /*2890*/  @P0 LDG.E.64 R192, desc[UR10][R156.64] ;  /* 0x0000000a9cc00981 */ /* 0x000362000c1e1b00 */
[C---:B------:R-:W-:Y:S02]  /*28a0*/  IADD3 R198, PT, PT, R7.reuse, 0x80, RZ ;  /* 0x0000008007c67810 */ /* 0x040fe40007ffe0ff */
[----:B------:R-:W-:Y:S01]  /*28b0*/  IADD3 R2, PT, PT, R7, 0x60, RZ ;  /* 0x0000006007027810 */ /* 0x000fe20007ffe0ff */
[----:B------:R-:W3:Y:S01]  /*28c0*/  LDL.LU R209, [R1+0x128] ;  /* 0x0001280001d17983 */ /* 0x000ee20000300800 */
[----:B----4-:R-:W-:Y:S01]  /*28d0*/  FADD.FTZ R185, R162, R185 ;  /* 0x000000b9a2b97221 */ /* 0x010fe20000010000 */
[----:B------:R-:W-:Y:S01]  /*28e0*/  FFMA.FTZ R20, R149, R20, R144 ;  /* 0x0000001495147223 */ /* 0x000fe20000010090 */
[----:B------:R-:W4:Y:S01]  /*28f0*/  @P1 LDC.64 R180, c[0x0][0x438] ;  /* 0x00010e00ffb41b82 */ /* 0x000f220000000a00 */
[----:B-1----:R-:W4:Y:S01]  /*2900*/  LDL.LU R201, [R1+0x144] ;  /* 0x0001440001c97983 */ /* 0x002f220000300800 */
[----:B------:R-:W-:-:S03]  /*2910*/  FMUL.FTZ R156, R53, R158 ;  /* 0x0000009e359c7220 */ /* 0x000fc60000410000 */
[----:B------:R1:W5:Y:S01]  /*2920*/  @P0 LDG.E.64 R194, desc[UR10][R164.64] ;  /* 0x0000000aa4c20981 */ /* 0x000362000c1e1b00 */
[----:B------:R-:W-:Y:S01]  /*2930*/  FFMA.FTZ R184, R200, R162, R184 ;  /* 0x000000a2c8b87223 */ /* 0x000fe200000100b8 */
[----:B------:R-:W-:Y:S01]  /*2940*/  FFMA.FTZ R176, R93, R176, R156 ;  /* 0x000000b05db07223 */ /* 0x000fe2000001009c */
[----:B------:R-:W-:Y:S01]  /*2950*/  @P0 IMAD.WIDE.U32 R156, R3, 0x8, R160 ;  /* 0x00000008039c0825 */ /* 0x000fe200078e00a0 */
[----:B------:R0:W-:Y:S03]  /*2960*/  STL [R1+0x11c], R185 ;  /* 0x00011cb901007387 */ /* 0x0001e60000100800 */
[----:B------:R-:W-:Y:S01]  /*2970*/  FMUL.FTZ R199, R55, R162 ;  /* 0x000000a237c77220 */ /* 0x000fe20000410000 */
[----:B------:R-:W-:Y:S01]  /*2980*/  @P0 IMAD.WIDE.U32 R160, R198, 0x8, R178 ;  /* 0x00000008c6a00825 */ /* 0x000fe200078e00b2 */
[----:B------:R0:W5:Y:S01]  /*2990*/  @P0 LDG.E.64 R190, desc[UR10][R156.64] ;  /* 0x0000000a9cbe0981 */ /* 0x000162000c1e1b00 */
[----:B-1----:R-:W1:Y:S03]  /*29a0*/  @P1 LDC.64 R164, c[0x0][0x438] ;  /* 0x00010e00ffa41b82 */ /* 0x002e660000000a00 */
[----:B------:R-:W4:Y:S01]  /*29b0*/  LDL.LU R179, [R1+0x140] ;  /* 0x0001400001b37983 */ /* 0x000f220000300800 */
[----:B0-----:R-:W-:Y:S01]  /*29c0*/  @P0 IMAD.WIDE.U32 R158, R2, 0x8, R166 ;  /* 0x00000008029e0825 */ /* 0x001fe200078e00a6 */
[----:B------:R-:W-:-:S02]  /*29d0*/  SHF.L.U32 R185, R132, 0x10, RZ ;  /* 0x0000001084b97819 */ /* 0x000fc400000006ff */
[----:B------:R0:W-:Y:S01]  /*29e0*/  STL [R1+0x118], R184 ;  /* 0x000118b801007387 */ /* 0x0001e20000100800 */
[----:B------:R-:W-:-:S03]  /*29f0*/  FFMA.FTZ R199, R95, R163, R199 ;  /* 0x000000a35fc77223 */ /* 0x000fc600000100c7 */
[----:B------:R-:W4:Y:S01]  /*2a00*/  LDL.LU R178, [R1+0x14c] ;  /* 0x00014c0001b27983 */ /* 0x000f220000300800 */
[----:B------:R-:W-:-:S03]  /*2a10*/  @P1 IMAD.WIDE.U32 R162, R4, 0x10, R182 ;  /* 0x0000001004a21825 */ /* 0x000fc600078e00b6 */
[----:B------:R-:W4:Y:S01]  /*2a20*/  LDL.LU R167, [R1+0x148] ;  /* 0x0001480001a77983 */ /* 0x000f220000300800 */
[----:B------:R-:W-:Y:S01]  /*2a30*/  FADD.FTZ R185, -R171, R185 ;  /* 0x000000b9abb97221 */ /* 0x000fe20000010100 */
[----:B0-----:R-:W-:Y:S02]  /*2a40*/  SHF.L.U32 R184, R140, 0x10, RZ ;  /* 0x000000108cb87819 */ /* 0x001fe400000006ff */
[----:B------:R0:W5:Y:S01]  /*2a50*/  @P1 LDG.E.128 R108, desc[UR10][R162.64] ;  /* 0x0000000aa26c1981 */ /* 0x000162000c1e1d00 */
[----:B------:R-:W-:Y:S01]  /*2a60*/  FMUL.FTZ R185, R5, R185 ;  /* 0x000000b905b97220 */ /* 0x000fe20000410000 */
[----:B------:R-:W-:Y:S02]  /*2a70*/  IMAD.WIDE.U32 R144, R2, 0x10, R202 ;  /* 0x0000001002907825 */ /* 0x000fe400078e00ca */
[----:B------:R4:W5:Y:S02]  /*2a80*/  @P0 LDG.E.64 R188, desc[UR10][R158.64] ;  /* 0x0000000a9ebc0981 */ /* 0x000964000c1e1b00 */
[----:B------:R-:W-:Y:S01]  /*2a90*/  FMUL.FTZ R26, R60, R146 ;  /* 0x000000923c1a7220 */ /* 0x000fe20000410000 */
[----:B-1----:R-:W-:Y:S01]  /*2aa0*/  @P1 IMAD.WIDE.U32 R156, R7, 0x10, R164 ;  /* 0x00000010079c1825 */ /* 0x002fe200078e00a4 */
[----:B------:R-:W-:Y:S01]  /*2ab0*/  SHF.L.U32 R182, R141, 0x10, RZ ;  /* 0x000000108db67819 */ /* 0x000fe200000006ff */
[----:B------:R-:W1:Y:S01]  /*2ac0*/  @P1 LDC.64 R164, c[0x0][0x438] ;  /* 0x00010e00ffa41b82 */ /* 0x000e620000000a00 */
[----:B------:R-:W-:Y:S01]  /*2ad0*/  PRMT R132, R132, 0x7632, R132 ;  /* 0x0000763284847816 */ /* 0x000fe20000000084 */
[----:B------:R-:W-:Y:S01]  /*2ae0*/  IMAD.WIDE.U32 R152, R2, 0x10, R204 ;  /* 0x0000001002987825 */ /* 0x000fe200078e00cc */
[----:B0-----:R-:W-:Y:S01]  /*2af0*/  SHF.L.U32 R162, R136, 0x10, RZ ;  /* 0x0000001088a27819 */ /* 0x001fe200000006ff */
[----:B------:R0:W5:Y:S04]  /*2b00*/  @P1 LDG.E.128 R104, desc[UR10][R156.64] ;  /* 0x0000000a9c681981 */ /* 0x000168000c1e1d00 */
[----:B------:R0:W5:Y:S01]  /*2b10*/  @P0 LDG.E.64 R186, desc[UR10][R160.64] ;  /* 0x0000000aa0ba0981 */ /* 0x000162000c1e1b00 */
[----:B--2---:R-:W-:Y:S01]  /*2b20*/  FADD.FTZ R212, R184, R212 ;  /* 0x000000d4b8d47221 */ /* 0x004fe20000010000 */
[----:B---3--:R-:W-:-:S04]  /*2b30*/  FFMA.FTZ R210, R185, R184, R210 ;  /* 0x000000b8b9d27223 */ /* 0x008fc800000100d2 */
[----:B------:R-:W-:Y:S01]  /*2b40*/  STL [R1+0x124], R212 ;  /* 0x000124d401007387 */ /* 0x000fe20000100800 */
[----:B------:R-:W-:Y:S01]  /*2b50*/  SHF.L.U32 R163, R133, 0x10, RZ ;  /* 0x0000001085a37819 */ /* 0x000fe200000006ff */
[----:B----4-:R-:W-:Y:S01]  /*2b60*/  @P1 IMAD.WIDE.U32 R158, R3, 0x10, R180 ;  /* 0x00000010039e1825 */ /* 0x010fe200078e00b4 */
[----:B------:R-:W-:Y:S01]  /*2b70*/  PRMT R140, R136, 0x7632, R140 ;  /* 0x00007632888c7816 */ /* 0x000fe2000000008c */
[----:B------:R-:W-:Y:S02]  /*2b80*/  STL [R1+0x120], R210 ;  /* 0x000120d201007387 */ /* 0x000fe40000100800 */
[----:B-1----:R-:W-:-:S04]  /*2b90*/  @P1 IMAD.WIDE.U32 R164, R2, 0x10, R164 ;  /* 0x0000001002a41825 */ /* 0x002fc800078e00a4 */
[----:B------:R-:W-:Y:S01]  /*2ba0*/  FFMA.FTZ R26, R100, R148, R26 ;  /* 0x00000094641a7223 */ /* 0x000fe2000001001a */
[----:B------:R-:W2:Y:S01]  /*2bb0*/  LDG.E.128 R144, desc[UR10][R144.64] ;  /* 0x0000000a90907981 */ /* 0x000ea2000c1e1d00 */
[----:B------:R-:W-:Y:S01]  /*2bc0*/  FADD.FTZ R208, R162, R208 ;  /* 0x000000d0a2d07221 */ /* 0x000fe20000010000 */
[----:B0-----:R-:W-:-:S04]  /*2bd0*/  IMAD.WIDE.U32 R156, R198, 0x10, R202 ;  /* 0x00000010c69c7825 */ /* 0x001fc800078e00ca */
[----:B------:R-:W-:Y:S01]  /*2be0*/  FADD.FTZ R163, -R171, R163 ;  /* 0x000000a3aba37221 */ /* 0x000fe20000010100 */
[-C--:B------:R-:W-:Y:S01]  /*2bf0*/  FMUL.FTZ R166, R48, R162.reuse ;  /* 0x000000a230a67220 */ /* 0x080fe20000410000 */
[----:B------:R-:W-:Y:S01]  /*2c00*/  SHF.L.U32 R181, R134, 0x10, RZ ;  /* 0x0000001086b57819 */ /* 0x000fe200000006ff */
[----:B------:R0:W-:Y:S01]  /*2c10*/  STL [R1+0x12c], R208 ;  /* 0x00012cd001007387 */ /* 0x0001e20000100800 */
[----:B------:R-:W-:Y:S02]  /*2c20*/  IMAD.U32 R180, R142, 0x10000, RZ ;  /* 0x000100008eb47824 */ /* 0x000fe400078e00ff */
[----:B------:R-:W-:Y:S01]  /*2c30*/  FADD.FTZ R201, R182, R201 ;  /* 0x000000c9b6c97221 */ /* 0x000fe20000010000 */
[----:B0-----:R-:W3:Y:S01]  /*2c40*/  LDL.LU R208, [R1+0x164] ;  /* 0x0001640001d07983 */ /* 0x001ee20000300800 */
[----:B------:R-:W-:Y:S01]  /*2c50*/  FFMA.FTZ R209, R185, R162, R209 ;  /* 0x000000a2b9d17223 */ /* 0x000fe200000100d1 */
[----:B------:R-:W-:Y:S01]  /*2c60*/  SHF.L.U32 R132, R132, 0x10, RZ ;  /* 0x0000001084847819 */ /* 0x000fe200000006ff */
[----:B------:R-:W0:Y:S01]  /*2c70*/  @P1 LDC.64 R160, c[0x0][0x438] ;  /* 0x00010e00ffa01b82 */ /* 0x000e220000000a00 */
[----:B------:R-:W4:Y:S01]  /*2c80*/  LDL.LU R203, [R1+0x160] ;  /* 0x0001600001cb7983 */ /* 0x000f220000300800 */
[----:B------:R-:W-:Y:S01]  /*2c90*/  FMUL.FTZ R183, R5, R163 ;  /* 0x000000a305b77220 */ /* 0x000fe20000410000 */
[----:B------:R-:W-:Y:S01]  /*2ca0*/  FFMA.FTZ R184, R88, R184, R166 ;  /* 0x000000b858b87223 */ /* 0x000fe200000100a6 */
[----:B------:R-:W-:Y:S01]  /*2cb0*/  SHF.L.U32 R166, R137, 0x10, RZ ;  /* 0x0000001089a67819 */ /* 0x000fe200000006ff */
[----:B------:R-:W-:Y:S04]  /*2cc0*/  STL [R1+0x128], R209 ;  /* 0x000128d101007387 */ /* 0x000fe80000100800 */
[----:B------:R-:W2:Y:S01]  /*2cd0*/  LDL.LU R202, [R1+0x16c] ;  /* 0x00016c0001ca7983 */ /* 0x000ea20000300800 */
[----:B------:R-:W-:-:S03]  /*2ce0*/  FFMA.FTZ R179, R183, R182, R179 ;  /* 0x000000b6b7b37223 */ /* 0x000fc600000100b3 */
[----:B------:R1:W-:Y:S04]  /*2cf0*/  STL [R1+0x144], R201 ;  /* 0x000144c901007387 */ /* 0x0003e80000100800 */
[----:B------:R0:W5:Y:S01]  /*2d00*/  @P1 LDG.E.128 R116, desc[UR10][R164.64] ;  /* 0x0000000aa4741981 */ /* 0x000162000c1e1d00 */
[----:B------:R-:W-:-:S03]  /*2d10*/  FADD.FTZ R178, R166, R178 ;  /* 0x000000b2a6b27221 */ /* 0x000fc60000010000 */
[----:B------:R-:W2:Y:S04]  /*2d20*/  LDG.E.128 R152, desc[UR10][R152.64] ;  /* 0x0000000a98987981 */ /* 0x000ea8000c1e1d00 */
[----:B-1----:R-:W2:Y:S01]  /*2d30*/  LDL.LU R201, [R1+0x168] ;  /* 0x0001680001c97983 */ /* 0x002ea20000300800 */
[----:B------:R-:W-:-:S03]  /*2d40*/  FFMA.FTZ R167, R183, R166, R167 ;  /* 0x000000a6b7a77223 */ /* 0x000fc600000100a7 */
[----:B------:R-:W-:Y:S04]  /*2d50*/  STL [R1+0x140], R179 ;  /* 0x000140b301007387 */ /* 0x000fe80000100800 */
[----:B------:R-:W2:Y:S04]  /*2d60*/  LDL.LU R213, [R1+0x184] ;  /* 0x0001840001d57983 */ /* 0x000ea80000300800 */
[----:B------:R-:W2:Y:S04]  /*2d70*/  LDL.LU R212, [R1+0x180] ;  /* 0x0001800001d47983 */ /* 0x000ea80000300800 */
[----:B------:R1:W-:Y:S04]  /*2d80*/  STL [R1+0x14c], R178 ;  /* 0x00014cb201007387 */ /* 0x0003e80000100800 */
[----:B------:R-:W2:Y:S04]  /*2d90*/  LDL.LU R210, [R1+0x18c] ;  /* 0x00018c0001d27983 */ /* 0x000ea80000300800 */
[----:B------:R-:W-:Y:S04]  /*2da0*/  STL [R1+0x148], R167 ;  /* 0x000148a701007387 */ /* 0x000fe80000100800 */
[----:B------:R-:W2:Y:S01]  /*2db0*/  LDL.LU R209, [R1+0x188] ;  /* 0x0001880001d17983 */ /* 0x000ea20000300800 */
[----:B------:R-:W-:-:S03]  /*2dc0*/  FADD.FTZ R181, -R171, R181 ;  /* 0x000000b5abb57221 */ /* 0x000fc60000010100 */
[----:B------:R2:W5:Y:S01]  /*2dd0*/  @P1 LDG.E.128 R112, desc[UR10][R158.64] ;  /* 0x0000000a9e701981 */ /* 0x000562000c1e1d00 */
[----:B------:R-:W-:Y:S01]  /*2de0*/  FMUL.FTZ R181, R5, R181 ;  /* 0x000000b505b57220 */ /* 0x000fe20000410000 */
[----:B------:R-:W-:-:S04]  /*2df0*/  IMAD.WIDE.U32 R148, R2, 0x10, R206 ;  /* 0x0000001002947825 */ /* 0x000fc800078e00ce */
[----:B0-----:R-:W-:-:S04]  /*2e00*/  IMAD.WIDE.U32 R164, R198, 0x10, R206 ;  /* 0x00000010c6a47825 */ /* 0x001fc800078e00ce */
[----:B---3--:R-:W-:Y:S01]  /*2e10*/  FADD.FTZ R208, R180, R208 ;  /* 0x000000d0b4d07221 */ /* 0x008fe20000010000 */
[----:B-1----:R-:W-:Y:S01]  /*2e20*/  SHF.L.U32 R178, R138, 0x10, RZ ;  /* 0x000000108ab27819 */ /* 0x002fe200000006ff */
[----:B------:R-:W-:Y:S01]  /*2e30*/  FMUL.FTZ R162, R50, R166 ;  /* 0x000000a632a27220 */ /* 0x000fe20000410000 */
[----:B------:R-:W-:Y:S01]  /*2e40*/  PRMT R133, R140, 0x7632, R133 ;  /* 0x000076328c857816 */ /* 0x000fe20000000085 */
[----:B----4-:R-:W-:Y:S01]  /*2e50*/  FFMA.FTZ R203, R181, R180, R203 ;  /* 0x000000b4b5cb7223 */ /* 0x010fe200000100cb */
[----:B------:R0:W-:Y:S01]  /*2e60*/  STL [R1+0x164], R208 ;  /* 0x000164d001007387 */ /* 0x0001e20000100800 */
[----:B------:R-:W-:Y:S01]  /*2e70*/  FMUL.FTZ R179, R44, R178 ;  /* 0x000000b22cb37220 */ /* 0x000fe20000410000 */
[----:B------:R-:W-:Y:S02]  /*2e80*/  FADD.FTZ R136, -R171, R132 ;  /* 0x00000084ab887221 */ /* 0x000fe40000010100 */
[----:B------:R-:W3:Y:S01]  /*2e90*/  LDG.E.128 R148, desc[UR10][R148.64] ;  /* 0x0000000a94947981 */ /* 0x000ee2000c1e1d00 */
[----:B--2---:R-:W-:Y:S01]  /*2ea0*/  FADD.FTZ R202, R178, R202 ;  /* 0x000000cab2ca7221 */ /* 0x004fe20000010000 */
[----:B------:R-:W-:-:S02]  /*2eb0*/  PRMT R134, R134, 0x7632, R134 ;  /* 0x0000763286867816 */ /* 0x000fc40000000086 */
[----:B------:R-:W2:Y:S04]  /*2ec0*/  LDG.E.128 R156, desc[UR10][R156.64] ;  /* 0x0000000a9c9c7981 */ /* 0x000ea8000c1e1d00 */
[----:B0-----:R-:W4:Y:S04]  /*2ed0*/  LDL.LU R208, [R1+0x134] ;  /* 0x0001340001d07983 */ /* 0x001f280000300800 */
[----:B------:R-:W3:Y:S04]  /*2ee0*/  LDL.LU R207, [R1+0x130] ;  /* 0x0001300001cf7983 */ /* 0x000ee80000300800 */
[----:B------:R-:W2:Y:S04]  /*2ef0*/  LDL.LU R206, [R1+0x13c] ;  /* 0x00013c0001ce7983 */ /* 0x000ea80000300800 */
[----:B------:R0:W-:Y:S01]  /*2f00*/  STL [R1+0x160], R203 ;  /* 0x000160cb01007387 */ /* 0x0001e20000100800 */
[----:B------:R-:W-:Y:S01]  /*2f10*/  FFMA.FTZ R201, R181, R178, R201 ;  /* 0x000000b2b5c97223 */ /* 0x000fe200000100c9 */
[----:B------:R-:W-:Y:S01]  /*2f20*/  PRMT R138, R138, 0x7632, R138 ;  /* 0x000076328a8a7816 */ /* 0x000fe2000000008a */
[----:B------:R-:W-:Y:S01]  /*2f30*/  @P1 IMAD.WIDE.U32 R160, R198, 0x10, R160 ;  /* 0x00000010c6a01825 */ /* 0x000fe200078e00a0 */
[----:B------:R-:W2:Y:S04]  /*2f40*/  LDG.E.128 R164, desc[UR10][R164.64] ;  /* 0x0000000aa4a47981 */ /* 0x000ea8000c1e1d00 */
[----:B0-----:R-:W2:Y:S01]  /*2f50*/  LDL.LU R203, [R1+0x138] ;  /* 0x0001380001cb7983 */ /* 0x001ea20000300800 */
[----:B------:R-:W-:Y:S01]  /*2f60*/  FFMA.FTZ R180, R84, R180, R179 ;  /* 0x000000b454b47223 */ /* 0x000fe200000100b3 */
[----:B------:R-:W-:-:S02]  /*2f70*/  SHF.L.U32 R179, R135, 0x10, RZ ;  /* 0x0000001087b37819 */ /* 0x000fc400000006ff */
[----:B------:R-:W-:Y:S01]  /*2f80*/  STL [R1+0x16c], R202 ;  /* 0x00016cca01007387 */ /* 0x000fe20000100800 */
[----:B------:R-:W-:Y:S02]  /*2f90*/  SHF.L.U32 R178, R143, 0x10, RZ ;  /* 0x000000108fb27819 */ /* 0x000fe400000006ff */
[----:B------:R-:W-:Y:S01]  /*2fa0*/  FADD.FTZ R179, -R171, R179 ;  /* 0x000000b3abb37221 */ /* 0x000fe20000010100 */
[----:B------:R0:W-:Y:S03]  /*2fb0*/  STL [R1+0x168], R201 ;  /* 0x000168c901007387 */ /* 0x0001e60000100800 */
[----:B------:R-:W-:Y:S01]  /*2fc0*/  FMUL.FTZ R179, R5, R179 ;  /* 0x000000b305b37220 */ /* 0x000fe20000410000 */
[----:B------:R-:W-:Y:S01]  /*2fd0*/  FADD.FTZ R213, R178, R213 ;  /* 0x000000d5b2d57221 */ /* 0x000fe20000010000 */
[----:B------:R-:W-:Y:S01]  /*2fe0*/  FFMA.FTZ R182, R90, R182, R162 ;  /* 0x000000b65ab67223 */ /* 0x000fe200000100a2 */
[----:B------:R-:W-:Y:S01]  /*2ff0*/  SHF.L.U32 R132, R133, 0x10, RZ ;  /* 0x0000001085847819 */ /* 0x000fe200000006ff */
[----:B------:R-:W-:Y:S01]  /*3000*/  FMUL.FTZ R136, R5, R136 ;  /* 0x0000008805887220 */ /* 0x000fe20000410000 */
[----:B------:R-:W-:-:S02]  /*3010*/  SHF.L.U32 R140, R140, 0x10, RZ ;  /* 0x000000108c8c7819 */ /* 0x000fc400000006ff */
[----:B------:R-:W-:Y:S01]  /*3020*/  SHF.L.U32 R134, R134, 0x10, RZ ;  /* 0x0000001086867819 */ /* 0x000fe200000006ff */
[----:B------:R-:W-:Y:S01]  /*3030*/  IMAD.U32 R138, R138, 0x10000, RZ ;  /* 0x000100008a8a7824 */ /* 0x000fe200078e00ff */
[----:B0-----:R-:W-:Y:S01]  /*3040*/  SHF.L.U32 R201, R139, 0x10, RZ ;  /* 0x000000108bc97819 */ /* 0x001fe200000006ff */
[C---:B------:R-:W-:Y:S01]  /*3050*/  FFMA.FTZ R212, R179.reuse, R178, R212 ;  /* 0x000000b2b3d47223 */ /* 0x040fe200000100d4 */
[----:B------:R-:W-:Y:S03]  /*3060*/  STL [R1+0x184], R213 ;  /* 0x000184d501007387 */ /* 0x000fe60000100800 */
[-C--:B------:R-:W-:Y:S01]  /*3070*/  FFMA.FTZ R209, R179, R201.reuse, R209 ;  /* 0x000000c9b3d17223 */ /* 0x080fe200000100d1 */
[----:B------:R-:W-:Y:S01]  /*3080*/  FADD.FTZ R210, R201, R210 ;  /* 0x000000d2c9d27221 */ /* 0x000fe20000010000 */
[----:B------:R-:W-:Y:S01]  /*3090*/  FMUL.FTZ R202, R46, R201 ;  /* 0x000000c92eca7220 */ /* 0x000fe20000410000 */
[----:B------:R-:W-:Y:S01]  /*30a0*/  STL [R1+0x180], R212 ;  /* 0x000180d401007387 */ /* 0x000fe20000100800 */
[----:B------:R-:W-:-:S03]  /*30b0*/  IMAD.WIDE.U32 R162, R198, 0x10, R204 ;  /* 0x00000010c6a27825 */ /* 0x000fc600078e00cc */
[----:B------:R0:W-:Y:S01]  /*30c0*/  STL [R1+0x188], R209 ;  /* 0x000188d101007387 */ /* 0x0001e20000100800 */
[----:B------:R-:W-:-:S03]  /*30d0*/  FFMA.FTZ R178, R86, R178, R202 ;  /* 0x000000b256b27223 */ /* 0x000fc600000100ca */
[----:B------:R1:W5:Y:S04]  /*30e0*/  @P1 LDG.E.128 R120, desc[UR10][R160.64] ;  /* 0x0000000aa0781981 */ /* 0x000368000c1e1d00 */
[----:B0-----:R-:W2:Y:S04]  /*30f0*/  LDL.LU R209, [R1+0x154] ;  /* 0x0001540001d17983 */ /* 0x001ea80000300800 */
[----:B------:R-:W-:Y:S04]  /*3100*/  STL [R1+0x18c], R210 ;  /* 0x00018cd201007387 */ /* 0x000fe80000100800 */
[----:B------:R-:W2:Y:S04]  /*3110*/  LDL.LU R205, [R1+0x150] ;  /* 0x0001500001cd7983 */ /* 0x000ea80000300800 */
[----:B------:R-:W2:Y:S04]  /*3120*/  LDL.LU R204, [R1+0x15c] ;  /* 0x00015c0001cc7983 */ /* 0x000ea80000300800 */
[----:B------:R-:W2:Y:S01]  /*3130*/  LDL.LU R202, [R1+0x158] ;  /* 0x0001580001ca7983 */ /* 0x000ea20000300800 */
[----:B----4-:R-:W-:Y:S01]  /*3140*/  FADD.FTZ R208, R132, R208 ;  /* 0x000000d084d07221 */ /* 0x010fe20000010000 */
[----:B---3--:R-:W-:-:S04]  /*3150*/  FFMA.FTZ R207, R136, R132, R207 ;  /* 0x0000008488cf7223 */ /* 0x008fc800000100cf */
[----:B------:R-:W-:Y:S04]  /*3160*/  STL [R1+0x134], R208 ;  /* 0x000134d001007387 */ /* 0x000fe80000100800 */
[----:B------:R-:W-:Y:S01]  /*3170*/  STL [R1+0x130], R207 ;  /* 0x000130cf01007387 */ /* 0x000fe20000100800 */
[-C--:B--2---:R-:W-:Y:S01]  /*3180*/  FFMA.FTZ R203, R136, R140.reuse, R203 ;  /* 0x0000008c88cb7223 */ /* 0x084fe200000100cb */
[----:B------:R-:W-:Y:S01]  /*3190*/  PRMT R133, R133, 0x7632, R133 ;  /* 0x0000763285857816 */ /* 0x000fe20000000085 */
[----:B------:R-:W-:Y:S01]  /*31a0*/  FMUL.FTZ R201, R49, R140 ;  /* 0x0000008c31c97220 */ /* 0x000fe20000410000 */
[----:B------:R-:W-:Y:S01]  /*31b0*/  FADD.FTZ R206, R140, R206 ;  /* 0x000000ce8cce7221 */ /* 0x000fe20000010000 */
[----:B------:R-:W-:Y:S01]  /*31c0*/  FADD.FTZ R134, -R171, R134 ;  /* 0x00000086ab867221 */ /* 0x000fe20000010100 */
[----:B------:R0:W-:Y:S01]  /*31d0*/  STL [R1+0x138], R203 ;  /* 0x000138cb01007387 */ /* 0x0001e20000100800 */
[----:B------:R-:W-:-:S02]  /*31e0*/  PRMT R139, R135, 0x7632, R139 ;  /* 0x00007632878b7816 */ /* 0x000fc4000000008b */
[----:B------:R-:W-:Y:S01]  /*31f0*/  PRMT R143, R143, 0x7632, R143 ;  /* 0x000076328f8f7816 */ /* 0x000fe2000000008f */
[----:B------:R-:W2:Y:S04]  /*3200*/  LDG.E.128 R160, desc[UR10][R162.64] ;  /* 0x0000000aa2a07981 */ /* 0x000ea8000c1e1d00 */
[----:B0-----:R-:W3:Y:S01]  /*3210*/  LDL.LU R203, [R1+0x174] ;  /* 0x0001740001cb7983 */ /* 0x001ee20000300800 */
[----:B------:R-:W-:Y:S02]  /*3220*/  SHF.L.U32 R133, R133, 0x10, RZ ;  /* 0x0000001085857819 */ /* 0x000fe400000006ff */
[----:B------:R-:W-:Y:S02]  /*3230*/  PRMT R140, R137, 0x7632, R140 ;  /* 0x00007632898c7816 */ /* 0x000fe4000000008c */
[----:B------:R-:W-:Y:S01]  /*3240*/  PRMT R137, R141, 0x7632, R137 ;  /* 0x000076328d897816 */ /* 0x000fe20000000089 */
[----:B------:R-:W-:Y:S01]  /*3250*/  FADD.FTZ R133, -R171, R133 ;  /* 0x00000085ab857221 */ /* 0x000fe20000010100 */
[----:B------:R0:W-:Y:S02]  /*3260*/  STL [R1+0x13c], R206 ;  /* 0x00013cce01007387 */ /* 0x0001e40000100800 */
[----:B------:R-:W-:-:S02]  /*3270*/  SHF.L.U32 R137, R137, 0x10, RZ ;  /* 0x0000001089897819 */ /* 0x000fc400000006ff */
[----:B------:R-:W4:Y:S01]  /*3280*/  LDL.LU R208, [R1+0x170] ;  /* 0x0001700001d07983 */ /* 0x000f220000300800 */
[----:B------:R-:W-:Y:S01]  /*3290*/  SHF.L.U32 R140, R140, 0x10, RZ ;  /* 0x000000108c8c7819 */ /* 0x000fe200000006ff */
[----:B------:R-:W-:Y:S02]  /*32a0*/  FMUL.FTZ R133, R5, R133 ;  /* 0x0000008505857220 */ /* 0x000fe40000410000 */
[----:B------:R-:W2:Y:S04]  /*32b0*/  LDL.LU R207, [R1+0x17c] ;  /* 0x00017c0001cf7983 */ /* 0x000ea80000300800 */
[----:B0-----:R-:W2:Y:S01]  /*32c0*/  LDL.LU R206, [R1+0x178] ;  /* 0x0001780001ce7983 */ /* 0x001ea20000300800 */
[----:B------:R-:W-:Y:S01]  /*32d0*/  FADD.FTZ R209, R137, R209 ;  /* 0x000000d189d17221 */ /* 0x000fe20000010000 */
[----:B------:R-:W-:-:S04]  /*32e0*/  FFMA.FTZ R205, R133, R137, R205 ;  /* 0x0000008985cd7223 */ /* 0x000fc800000100cd */
[----:B------:R-:W-:Y:S01]  /*32f0*/  STL [R1+0x154], R209 ;  /* 0x000154d101007387 */ /* 0x000fe20000100800 */
[----:B------:R-:W-:Y:S01]  /*3300*/  FADD.FTZ R204, R140, R204 ;  /* 0x000000cc8ccc7221 */ /* 0x000fe20000010000 */
[----:B------:R-:W-:Y:S02]  /*3310*/  FFMA.FTZ R202, R133, R140, R202 ;  /* 0x0000008c85ca7223 */ /* 0x000fe400000100ca */
[----:B------:R-:W-:Y:S01]  /*3320*/  STL [R1+0x150], R205 ;  /* 0x000150cd01007387 */ /* 0x000fe20000100800 */
[----:B------:R-:W-:-:S03]  /*3330*/  FFMA.FTZ R132, R89, R132, R201 ;  /* 0x0000008459847223 */ /* 0x000fc600000100c9 */
[----:B------:R0:W-:Y:S01]  /*3340*/  STL [R1+0x158], R202 ;  /* 0x000158ca01007387 */ /* 0x0001e20000100800 */
[----:B------:R-:W-:Y:S01]  /*3350*/  FMUL.FTZ R141, R51, R140 ;  /* 0x0000008c338d7220 */ /* 0x000fe20000410000 */
[----:B------:R-:W-:Y:S02]  /*3360*/  PRMT R140, R142, 0x7632, R140 ;  /* 0x000076328e8c7816 */ /* 0x000fe4000000008c */
[----:B0-----:R-:W2:Y:S04]  /*3370*/  LDL.LU R202, [R1+0x194] ;  /* 0x0001940001ca7983 */ /* 0x001ea80000300800 */
[----:B------:R0:W-:Y:S04]  /*3380*/  STL [R1+0x15c], R204 ;  /* 0x00015ccc01007387 */ /* 0x0001e80000100800 */
[----:B------:R-:W2:Y:S01]  /*3390*/  LDL.LU R201, [R1+0x190] ;  /* 0x0001900001c97983 */ /* 0x000ea20000300800 */
[----:B------:R-:W-:-:S03]  /*33a0*/  SHF.L.U32 R140, R140, 0x10, RZ ;  /* 0x000000108c8c7819 */ /* 0x000fc600000006ff */
[----:B------:R-:W2:Y:S04]  /*33b0*/  LDL.LU R212, [R1+0x19c] ;  /* 0x00019c0001d47983 */ /* 0x000ea80000300800 */
[----:B------:R-:W2:Y:S04]  /*33c0*/  LDL.LU R205, [R1+0x198] ;  /* 0x0001980001cd7983 */ /* 0x000ea80000300800 */
[----:B0-----:R-:W2:Y:S01]  /*33d0*/  LDL.LU R204, [R1+0x1a4] ;  /* 0x0001a40001cc7983 */ /* 0x001ea20000300800 */
[----:B---3--:R-:W-:-:S05]  /*33e0*/  FADD.FTZ R203, R140, R203 ;  /* 0x000000cb8ccb7221 */ /* 0x008fca0000010000 */
[----:B------:R0:W-:Y:S04]  /*33f0*/  STL [R1+0x174], R203 ;  /* 0x000174cb01007387 */ /* 0x0001e80000100800 */
[----:B0-----:R-:W3:Y:S04]  /*3400*/  LDL.LU R203, [R1+0x1a0] ;  /* 0x0001a00001cb7983 */ /* 0x001ee80000300800 */
[----:B------:R-:W3:Y:S01]  /*3410*/  LDL.LU R142, [R1+0x1ac] ;  /* 0x0001ac00018e7983 */ /* 0x000ee20000300800 */
[----:B------:R-:W-:Y:S01]  /*3420*/  FMUL.FTZ R134, R5, R134 ;  /* 0x0000008605867220 */ /* 0x000fe20000410000 */
[----:B------:R-:W-:-:S03]  /*3430*/  FMUL.FTZ R135, R45, R138 ;  /* 0x0000008a2d877220 */ /* 0x000fc60000410000 */
[-C--:B----4-:R-:W-:Y:S01]  /*3440*/  FFMA.FTZ R208, R134, R140.reuse, R208 ;  /* 0x0000008c86d07223 */ /* 0x090fe200000100d0 */
[----:B------:R-:W-:Y:S01]  /*3450*/  FFMA.FTZ R135, R85, R140, R135 ;  /* 0x0000008c55877223 */ /* 0x000fe20000010087 */
[C---:B------:R-:W-:Y:S02]  /*3460*/  PRMT R140, R139.reuse, 0x7632, R140 ;  /* 0x000076328b8c7816 */ /* 0x040fe4000000008c */
[----:B------:R-:W-:Y:S01]  /*3470*/  SHF.L.U32 R139, R139, 0x10, RZ ;  /* 0x000000108b8b7819 */ /* 0x000fe200000006ff */
[----:B--2---:R-:W-:Y:S01]  /*3480*/  FADD.FTZ R207, R138, R207 ;  /* 0x000000cf8acf7221 */ /* 0x004fe20000010000 */
[----:B------:R-:W-:-:S03]  /*3490*/  SHF.L.U32 R143, R143, 0x10, RZ ;  /* 0x000000108f8f7819 */ /* 0x000fc600000006ff */
[----:B------:R-:W-:Y:S01]  /*34a0*/  FADD.FTZ R139, -R171, R139 ;  /* 0x0000008bab8b7221 */ /* 0x000fe20000010100 */
[----:B------:R0:W-:Y:S01]  /*34b0*/  STL [R1+0x170], R208 ;  /* 0x000170d001007387 */ /* 0x0001e20000100800 */
[----:B------:R-:W-:Y:S01]  /*34c0*/  FFMA.FTZ R206, R134, R138, R206 ;  /* 0x0000008a86ce7223 */ /* 0x000fe200000100ce */
[----:B------:R-:W-:Y:S01]  /*34d0*/  FFMA.FTZ R137, R91, R137, R141 ;  /* 0x000000895b897223 */ /* 0x000fe2000001008d */
[----:B------:R-:W-:Y:S01]  /*34e0*/  SHF.L.U32 R140, R140, 0x10, RZ ;  /* 0x000000108c8c7819 */ /* 0x000fe200000006ff */
[----:B------:R-:W2:Y:S01]  /*34f0*/  LDL.LU R141, [R1+0x1a8] ;  /* 0x0001a800018d7983 */ /* 0x000ea20000300800 */
[----:B0-----:R-:W-:-:S03]  /*3500*/  FMUL.FTZ R208, R5, R139 ;  /* 0x0000008b05d07220 */ /* 0x001fc60000410000 */
[----:B------:R-:W-:Y:S04]  /*3510*/  STL [R1+0x17c], R207 ;  /* 0x00017ccf01007387 */ /* 0x000fe80000100800 */
[----:B------:R0:W-:Y:S04]  /*3520*/  STL [R1+0x178], R206 ;  /* 0x000178ce01007387 */ /* 0x0001e80000100800 */
[----:B------:R-:W4:Y:S04]  /*3530*/  LDL.LU R210, [R1+0x1c4] ;  /* 0x0001c40001d27983 */ /* 0x000f280000300800 */
[----:B------:R-:W4:Y:S01]  /*3540*/  LDL.LU R209, [R1+0x1c0] ;  /* 0x0001c00001d17983 */ /* 0x000f220000300800 */
[----:B------:R-:W-:Y:S01]  /*3550*/  FADD.FTZ R202, R143, R202 ;  /* 0x000000ca8fca7221 */ /* 0x000fe20000010000 */
[----:B0-----:R-:W-:-:S04]  /*3560*/  SHF.L.U32 R206, R144, 0x10, RZ ;  /* 0x0000001090ce7819 */ /* 0x001fc800000006ff */
[----:B------:R0:W-:Y:S01]  /*3570*/  STL [R1+0x194], R202 ;  /* 0x000194ca01007387 */ /* 0x0001e20000100800 */
[----:B------:R-:W-:Y:S01]  /*3580*/  FFMA.FTZ R201, R208, R143, R201 ;  /* 0x0000008fd0c97223 */ /* 0x000fe200000100c9 */
[----:B------:R-:W-:Y:S02]  /*3590*/  FADD.FTZ R212, R140, R212 ;  /* 0x000000d48cd47221 */ /* 0x000fe40000010000 */
[----:B0-----:R-:W4:Y:S01]  /*35a0*/  LDL.LU R202, [R1+0x1cc] ;  /* 0x0001cc0001ca7983 */ /* 0x001f220000300800 */
[----:B------:R-:W-:-:S03]  /*35b0*/  FFMA.FTZ R205, R208, R140, R205 ;  /* 0x0000008cd0cd7223 */ /* 0x000fc600000100cd */
[----:B------:R0:W-:Y:S01]  /*35c0*/  STL [R1+0x190], R201 ;  /* 0x000190c901007387 */ /* 0x0001e20000100800 */
[----:B------:R-:W-:Y:S01]  /*35d0*/  FADD.FTZ R206, -R171, R206 ;  /* 0x000000ceabce7221 */ /* 0x000fe20000010100 */
[----:B------:R-:W-:Y:S02]  /*35e0*/  SHF.L.U32 R138, R152, 0x10, RZ ;  /* 0x00000010988a7819 */ /* 0x000fe400000006ff */
[----:B0-----:R-:W4:Y:S04]  /*35f0*/  LDL.LU R201, [R1+0x1c8] ;  /* 0x0001c80001c97983 */ /* 0x001f280000300800 */
[----:B------:R-:W-:Y:S04]  /*3600*/  STL [R1+0x19c], R212 ;  /* 0x00019cd401007387 */ /* 0x000fe80000100800 */
[----:B------:R0:W-:Y:S01]  /*3610*/  STL [R1+0x198], R205 ;  /* 0x000198cd01007387 */ /* 0x0001e20000100800 */
[----:B------:R-:W-:Y:S01]  /*3620*/  FMUL.FTZ R206, R5, R206 ;  /* 0x000000ce05ce7220 */ /* 0x000fe20000410000 */
[----:B0-----:R-:W-:-:S05]  /*3630*/  SHF.L.U32 R205, R148, 0x10, RZ ;  /* 0x0000001094cd7819 */ /* 0x001fca00000006ff */
[----:B------:R-:W-:-:S05]  /*3640*/  FADD.FTZ R204, R205, R204 ;  /* 0x000000cccdcc7221 */ /* 0x000fca0000010000 */
[----:B------:R-:W-:Y:S04]  /*3650*/  STL [R1+0x1a4], R204 ;  /* 0x0001a4cc01007387 */ /* 0x000fe80000100800 */
[----:B------:R-:W4:Y:S01]  /*3660*/  LDL.LU R212, [R1+0x1e4] ;  /* 0x0001e40001d47983 */ /* 0x000f220000300800 */
[----:B---3--:R-:W-:Y:S01]  /*3670*/  FFMA.FTZ R203, R206, R205, R203 ;  /* 0x000000cdcecb7223 */ /* 0x008fe200000100cb */
[----:B------:R-:W-:-:S04]  /*3680*/  FADD.FTZ R142, R138, R142 ;  /* 0x0000008e8a8e7221 */ /* 0x000fc80000010000 */
[----:B------:R-:W-:Y:S04]  /*3690*/  STL [R1+0x1a0], R203 ;  /* 0x0001a0cb01007387 */ /* 0x000fe80000100800 */
[----:B------:R0:W-:Y:S04]  /*36a0*/  STL [R1+0x1ac], R142 ;  /* 0x0001ac8e01007387 */ /* 0x0001e80000100800 */
[----:B0-----:R-:W3:Y:S01]  /*36b0*/  LDL.LU R142, [R1+0x1e0] ;  /* 0x0001e000018e7983 */ /* 0x001ee20000300800 */
[----:B------:R-:W-:Y:S02]  /*36c0*/  SHF.L.U32 R204, R145, 0x10, RZ ;  /* 0x0000001091cc7819 */ /* 0x000fe400000006ff */
[----:B------:R-:W-:-:S03]  /*36d0*/  SHF.L.U32 R203, R149, 0x10, RZ ;  /* 0x0000001095cb7819 */ /* 0x000fc600000006ff */
[----:B------:R-:W-:Y:S01]  /*36e0*/  FADD.FTZ R204, -R171, R204 ;  /* 0x000000ccabcc7221 */ /* 0x000fe20000010100 */
[-C--:B--2---:R-:W-:Y:S01]  /*36f0*/  FFMA.FTZ R141, R206, R138.reuse, R141 ;  /* 0x0000008ace8d7223 */ /* 0x084fe2000001008d */
[----:B------:R-:W-:Y:S02]  /*3700*/  FMUL.FTZ R139, R40, R138 ;  /* 0x0000008a288b7220 */ /* 0x000fe40000410000 */
[----:B------:R-:W-:Y:S01]  /*3710*/  FMUL.FTZ R204, R5, R204 ;  /* 0x000000cc05cc7220 */ /* 0x000fe20000410000 */
[----:B------:R-:W-:Y:S01]  /*3720*/  SHF.L.U32 R138, R153, 0x10, RZ ;  /* 0x00000010998a7819 */ /* 0x000fe200000006ff */
[----:B------:R0:W-:Y:S01]  /*3730*/  STL [R1+0x1a8], R141 ;  /* 0x0001a88d01007387 */ /* 0x0001e20000100800 */
[----:B------:R-:W-:Y:S01]  /*3740*/  FMUL.FTZ R207, R47, R140 ;  /* 0x0000008c2fcf7220 */ /* 0x000fe20000410000 */
[----:B----4-:R-:W-:Y:S02]  /*3750*/  FADD.FTZ R210, R203, R210 ;  /* 0x000000d2cbd27221 */ /* 0x010fe40000010000 */
[----:B0-----:R-:W2:Y:S01]  /*3760*/  LDL.LU R141, [R1+0x1ec] ;  /* 0x0001ec00018d7983 */ /* 0x001ea20000300800 */
[----:B------:R-:W-:-:S03]  /*3770*/  FFMA.FTZ R209, R204, R203, R209 ;  /* 0x000000cbccd17223 */ /* 0x000fc600000100d1 */
[----:B------:R-:W4:Y:S04]  /*3780*/  LDL.LU R140, [R1+0x1e8] ;  /* 0x0001e800018c7983 */ /* 0x000f280000300800 */
[----:B------:R0:W-:Y:S04]  /*3790*/  STL [R1+0x1c4], R210 ;  /* 0x0001c4d201007387 */ /* 0x0001e80000100800 */
[----:B------:R1:W-:Y:S04]  /*37a0*/  STL [R1+0x1c0], R209 ;  /* 0x0001c0d101007387 */ /* 0x0003e80000100800 */
[----:B------:R-:W4:Y:S01]  /*37b0*/  LDL.LU R218, [R1+0x204] ;  /* 0x0002040001da7983 */ /* 0x000f220000300800 */
[----:B------:R-:W-:-:S03]  /*37c0*/  FADD.FTZ R202, R138, R202 ;  /* 0x000000ca8aca7221 */ /* 0x000fc60000010000 */
[----:B0-----:R-:W4:Y:S04]  /*37d0*/  LDL.LU R210, [R1+0x200] ;  /* 0x0002000001d27983 */ /* 0x001f280000300800 */
[----:B------:R0:W-:Y:S01]  /*37e0*/  STL [R1+0x1cc], R202 ;  /* 0x0001ccca01007387 */ /* 0x0001e20000100800 */
[----:B------:R-:W-:-:S03]  /*37f0*/  FFMA.FTZ R207, R87, R143, R207 ;  /* 0x0000008f57cf7223 */ /* 0x000fc600000100cf */
[----:B-1----:R-:W4:Y:S01]  /*3800*/  LDL.LU R209, [R1+0x20c] ;  /* 0x00020c0001d17983 */ /* 0x002f220000300800 */
[----:B------:R-:W-:Y:S01]  /*3810*/  FFMA.FTZ R201, R204, R138, R201 ;  /* 0x0000008accc97223 */ /* 0x000fe200000100c9 */
[----:B0-----:R-:W-:-:S04]  /*3820*/  IMAD.U32 R202, R146, 0x10000, RZ ;  /* 0x0001000092ca7824 */ /* 0x001fc800078e00ff */
[----:B------:R0:W-:Y:S01]  /*3830*/  STL [R1+0x1c8], R201 ;  /* 0x0001c8c901007387 */ /* 0x0001e20000100800 */
[----:B------:R-:W-:-:S03]  /*3840*/  FADD.FTZ R202, -R171, R202 ;  /* 0x000000caabca7221 */ /* 0x000fc60000010100 */
[----:B------:R-:W4:Y:S01]  /*3850*/  LDL.LU R143, [R1+0x208] ;  /* 0x00020800018f7983 */ /* 0x000f220000300800 */
[----:B------:R-:W-:Y:S01]  /*3860*/  FMUL.FTZ R202, R5, R202 ;  /* 0x000000ca05ca7220 */ /* 0x000fe20000410000 */
[----:B0-----:R-:W-:-:S05]  /*3870*/  SHF.L.U32 R201, R150, 0x10, RZ ;  /* 0x0000001096c97819 */ /* 0x001fca00000006ff */
[----:B------:R-:W-:Y:S01]  /*3880*/  FADD.FTZ R212, R201, R212 ;  /* 0x000000d4c9d47221 */ /* 0x000fe20000010000 */
[----:B---3--:R-:W-:-:S05]  /*3890*/  FFMA.FTZ R142, R202, R201, R142 ;  /* 0x000000c9ca8e7223 */ /* 0x008fca000001008e */
[----:B------:R0:W-:Y:S04]  /*38a0*/  STL [R1+0x1e0], R142 ;  /* 0x0001e08e01007387 */ /* 0x0001e80000100800 */
[----:B0-----:R-:W3:Y:S04]  /*38b0*/  LDL.LU R142, [R1+0x1b4] ;  /* 0x0001b400018e7983 */ /* 0x001ee80000300800 */
[----:B------:R0:W-:Y:S04]  /*38c0*/  STL [R1+0x1e4], R212 ;  /* 0x0001e4d401007387 */ /* 0x0001e80000100800 */
[----:B------:R-:W3:Y:S04]  /*38d0*/  LDL.LU R213, [R1+0x1b0] ;  /* 0x0001b00001d57983 */ /* 0x000ee80000300800 */
[----:B0-----:R-:W3:Y:S01]  /*38e0*/  LDL.LU R212, [R1+0x1bc] ;  /* 0x0001bc0001d47983 */ /* 0x001ee20000300800 */
[----:B------:R-:W-:Y:S01]  /*38f0*/  FFMA.FTZ R205, R80, R205, R139 ;  /* 0x000000cd50cd7223 */ /* 0x000fe2000001008b */
[----:B------:R-:W-:Y:S01]  /*3900*/  FMUL.FTZ R139, R42, R138 ;  /* 0x0000008a2a8b7220 */ /* 0x000fe20000410000 */
[----:B------:R-:W-:-:S03]  /*3910*/  SHF.L.U32 R138, R154, 0x10, RZ ;  /* 0x000000109a8a7819 */ /* 0x000fc600000006ff */
[----:B------:R-:W-:Y:S02]  /*3920*/  FFMA.FTZ R203, R82, R203, R139 ;  /* 0x000000cb52cb7223 */ /* 0x000fe4000001008b */
[----:B------:R-:W-:-:S04]  /*3930*/  FMUL.FTZ R139, R36, R138 ;  /* 0x0000008a248b7220 */ /* 0x000fc80000410000 */
[----:B------:R-:W-:Y:S01]  /*3940*/  FFMA.FTZ R201, R76, R201, R139 ;  /* 0x000000c94cc97223 */ /* 0x000fe2000001008b */
[----:B------:R-:W-:Y:S01]  /*3950*/  SHF.L.U32 R139, R147, 0x10, RZ ;  /* 0x00000010938b7819 */ /* 0x000fe200000006ff */
[----:B--2---:R-:W-:Y:S01]  /*3960*/  FADD.FTZ R141, R138, R141 ;  /* 0x0000008d8a8d7221 */ /* 0x004fe20000010000 */
[----:B----4-:R-:W-:Y:S01]  /*3970*/  FFMA.FTZ R140, R202, R138, R140 ;  /* 0x0000008aca8c7223 */ /* 0x010fe2000001008c */
[----:B------:R-:W-:Y:S02]  /*3980*/  SHF.L.U32 R138, R151, 0x10, RZ ;  /* 0x00000010978a7819 */ /* 0x000fe400000006ff */
[----:B------:R-:W-:Y:S01]  /*3990*/  FADD.FTZ R139, -R171, R139 ;  /* 0x0000008bab8b7221 */ /* 0x000fe20000010100 */
[----:B------:R-:W-:Y:S03]  /*39a0*/  STL [R1+0x1ec], R141 ;  /* 0x0001ec8d01007387 */ /* 0x000fe60000100800 */
[----:B------:R-:W-:Y:S01]  /*39b0*/  FMUL.FTZ R139, R5, R139 ;  /* 0x0000008b058b7220 */ /* 0x000fe20000410000 */
[----:B------:R0:W-:Y:S01]  /*39c0*/  STL [R1+0x1e8], R140 ;  /* 0x0001e88c01007387 */ /* 0x0001e20000100800 */
[----:B------:R-:W-:-:S02]  /*39d0*/  FADD.FTZ R218, R138, R218 ;  /* 0x000000da8ada7221 */ /* 0x000fc40000010000 */
[----:B------:R-:W-:Y:S01]  /*39e0*/  FFMA.FTZ R210, R139, R138, R210 ;  /* 0x0000008a8bd27223 */ /* 0x000fe200000100d2 */
[----:B0-----:R-:W-:Y:S02]  /*39f0*/  SHF.L.U32 R140, R155, 0x10, RZ ;  /* 0x000000109b8c7819 */ /* 0x001fe400000006ff */
[----:B------:R-:W-:Y:S03]  /*3a00*/  STL [R1+0x204], R218 ;  /* 0x000204da01007387 */ /* 0x000fe60000100800 */
[-C--:B------:R-:W-:Y:S01]  /*3a10*/  FMUL.FTZ R141, R38, R140.reuse ;  /* 0x0000008c268d7220 */ /* 0x080fe20000410000 */
[----:B------:R-:W-:Y:S01]  /*3a20*/  FADD.FTZ R209, R140, R209 ;  /* 0x000000d18cd17221 */ /* 0x000fe20000010000 */
[----:B------:R-:W-:Y:S01]  /*3a30*/  FFMA.FTZ R143, R139, R140, R143 ;  /* 0x0000008c8b8f7223 */ /* 0x000fe2000001008f */
[----:B------:R-:W-:Y:S01]  /*3a40*/  PRMT R140, R152, 0x7632, R140 ;  /* 0x00007632988c7816 */ /* 0x000fe2000000008c */
[----:B------:R0:W-:Y:S01]  /*3a50*/  STL [R1+0x200], R210 ;  /* 0x000200d201007387 */ /* 0x0001e20000100800 */
[----:B------:R-:W-:Y:S01]  /*3a60*/  PRMT R152, R148, 0x7632, R152 ;  /* 0x0000763294987816 */ /* 0x000fe20000000098 */
[--C-:B------:R-:W-:Y:S01]  /*3a70*/  FFMA.FTZ R138, R78, R138, R141.reuse ;  /* 0x0000008a4e8a7223 */ /* 0x100fe2000001008d */
[----:B------:R-:W-:-:S02]  /*3a80*/  PRMT R141, R144, 0x7632, R141 ;  /* 0x00007632908d7816 */ /* 0x000fc4000000008d */
[----:B------:R-:W-:Y:S01]  /*3a90*/  SHF.L.U32 R152, R152, 0x10, RZ ;  /* 0x0000001098987819 */ /* 0x000fe200000006ff */
[----:B0-----:R-:W2:Y:S01]  /*3aa0*/  LDL.LU R210, [R1+0x1b8] ;  /* 0x0001b80001d27983 */ /* 0x001ea20000300800 */
[----:B------:R-:W-:-:S03]  /*3ab0*/  SHF.L.U32 R141, R141, 0x10, RZ ;  /* 0x000000108d8d7819 */ /* 0x000fc600000006ff */
[----:B------:R-:W-:Y:S02]  /*3ac0*/  STL [R1+0x20c], R209 ;  /* 0x00020cd101007387 */ /* 0x000fe40000100800 */
[----:B------:R-:W-:Y:S02]  /*3ad0*/  FADD.FTZ R141, -R171, R141 ;  /* 0x0000008dab8d7221 */ /* 0x000fe40000010100 */
[----:B------:R0:W-:Y:S04]  /*3ae0*/  STL [R1+0x208], R143 ;  /* 0x0002088f01007387 */ /* 0x0001e80000100800 */
[----:B0-----:R-:W4:Y:S01]  /*3af0*/  LDL.LU R143, [R1+0x1d4] ;  /* 0x0001d400018f7983 */ /* 0x001f220000300800 */
[----:B------:R-:W-:Y:S01]  /*3b00*/  FMUL.FTZ R209, R5, R141 ;  /* 0x0000008d05d17220 */ /* 0x000fe20000410000 */
[----:B------:R-:W-:Y:S01]  /*3b10*/  SHF.L.U32 R140, R140, 0x10, RZ ;  /* 0x000000108c8c7819 */ /* 0x000fe200000006ff */
[----:B---3--:R-:W-:-:S05]  /*3b20*/  FADD.FTZ R142, R152, R142 ;  /* 0x0000008e988e7221 */ /* 0x008fca0000010000 */
[----:B------:R0:W-:Y:S01]  /*3b30*/  STL [R1+0x1b4], R142 ;  /* 0x0001b48e01007387 */ /* 0x0001e20000100800 */
[----:B------:R-:W-:-:S03]  /*3b40*/  FFMA.FTZ R213, R209, R152, R213 ;  /* 0x00000098d1d57223 */ /* 0x000fc600000100d5 */
[----:B0-----:R-:W3:Y:S01]  /*3b50*/  LDL.LU R142, [R1+0x1d0] ;  /* 0x0001d000018e7983 */ /* 0x001ee20000300800 */
[----:B------:R-:W-:-:S03]  /*3b60*/  FADD.FTZ R212, R140, R212 ;  /* 0x000000d48cd47221 */ /* 0x000fc60000010000 */
[----:B------:R-:W3:Y:S04]  /*3b70*/  LDL.LU R219, [R1+0x1dc] ;  /* 0x0001dc0001db7983 */ /* 0x000ee80000300800 */
[----:B------:R0:W-:Y:S04]  /*3b80*/  STL [R1+0x1b0], R213 ;  /* 0x0001b0d501007387 */ /* 0x0001e80000100800 */
[----:B------:R-:W3:Y:S04]  /*3b90*/  LDL.LU R218, [R1+0x1d8] ;  /* 0x0001d80001da7983 */ /* 0x000ee80000300800 */
[----:B0-----:R-:W3:Y:S04]  /*3ba0*/  LDL.LU R213, [R1+0x1f4] ;  /* 0x0001f40001d57983 */ /* 0x001ee80000300800 */
[----:B------:R0:W-:Y:S04]  /*3bb0*/  STL [R1+0x1bc], R212 ;  /* 0x0001bcd401007387 */ /* 0x0001e80000100800 */
[----:B0-----:R-:W3:Y:S01]  /*3bc0*/  LDL.LU R212, [R1+0x1f0] ;  /* 0x0001f00001d47983 */ /* 0x001ee20000300800 */
[----:B------:R-:W-:-:S03]  /*3bd0*/  FMUL.FTZ R141, R41, R140 ;  /* 0x0000008c298d7220 */ /* 0x000fc60000410000 */
[----:B------:R-:W3:Y:S01]  /*3be0*/  LDL.LU R148, [R1+0x1fc] ;  /* 0x0001fc0001947983 */ /* 0x000ee20000300800 */
[--C-:B------:R-:W-:Y:S01]  /*3bf0*/  FFMA.FTZ R152, R81, R152, R141.reuse ;  /* 0x0000009851987223 */ /* 0x100fe2000001008d */
[----:B------:R-:W-:Y:S02]  /*3c00*/  PRMT R141, R145, 0x7632, R141 ;  /* 0x00007632918d7816 */ /* 0x000fe4000000008d */
[----:B------:R-:W3:Y:S02]  /*3c10*/  LDL.LU R144, [R1+0x1f8] ;  /* 0x0001f80001907983 */ /* 0x000ee40000300800 */
[----:B------:R-:W-:Y:S01]  /*3c20*/  SHF.L.U32 R141, R141, 0x10, RZ ;  /* 0x000000108d8d7819 */ /* 0x000fe200000006ff */
[----:B--2---:R-:W-:Y:S01]  /*3c30*/  FFMA.FTZ R210, R209, R140, R210 ;  /* 0x0000008cd1d27223 */ /* 0x004fe200000100d2 */
[----:B------:R-:W-:-:S03]  /*3c40*/  PRMT R140, R153, 0x7632, R140 ;  /* 0x00007632998c7816 */ /* 0x000fc6000000008c */
[----:B------:R-:W-:Y:S01]  /*3c50*/  FADD.FTZ R141, -R171, R141 ;  /* 0x0000008dab8d7221 */ /* 0x000fe20000010100 */
[----:B------:R-:W-:Y:S02]  /*3c60*/  PRMT R153, R149, 0x7632, R153 ;  /* 0x0000763295997816 */ /* 0x000fe40000000099 */
[----:B------:R-:W-:Y:S01]  /*3c70*/  SHF.L.U32 R140, R140, 0x10, RZ ;  /* 0x000000108c8c7819 */ /* 0x000fe200000006ff */
[----:B------:R0:W-:Y:S02]  /*3c80*/  STL [R1+0x1b8], R210 ;  /* 0x0001b8d201007387 */ /* 0x0001e40000100800 */
[----:B------:R-:W-:Y:S02]  /*3c90*/  IMAD.U32 R153, R153, 0x10000, RZ ;  /* 0x0001000099997824 */ /* 0x000fe400078e00ff */
[----:B0-----:R-:W-:Y:S01]  /*3ca0*/  FMUL.FTZ R210, R5, R141 ;  /* 0x0000008d05d27220 */ /* 0x001fe20000410000 */
[----:B------:R-:W-:Y:S01]  /*3cb0*/  FMUL.FTZ R141, R43, R140 ;  /* 0x0000008c2b8d7220 */ /* 0x000fe20000410000 */
[----:B----4-:R-:W-:Y:S01]  /*3cc0*/  FADD.FTZ R143, R153, R143 ;  /* 0x0000008f998f7221 */ /* 0x010fe20000010000 */
[----:B------:R-:W-:-:S04]  /*3cd0*/  PRMT R150, R150, 0x7632, R150 ;  /* 0x0000763296967816 */ /* 0x000fc80000000096 */
[----:B------:R0:W-:Y:S01]  /*3ce0*/  STL [R1+0x1d4], R143 ;  /* 0x0001d48f01007387 */ /* 0x0001e20000100800 */
[----:B------:R-:W-:-:S03]  /*3cf0*/  SHF.L.U32 R150, R150, 0x10, RZ ;  /* 0x0000001096967819 */ /* 0x000fc600000006ff */
[----:B0-----:R-:W2:Y:S01]  /*3d00*/  LDL.LU R143, [R1+0x214] ;  /* 0x00021400018f7983 */ /* 0x001ea20000300800 */
[-C--:B---3--:R-:W-:Y:S01]  /*3d10*/  FFMA.FTZ R142, R210, R153.reuse, R142 ;  /* 0x00000099d28e7223 */ /* 0x088fe2000001008e */
[--C-:B------:R-:W-:Y:S01]  /*3d20*/  FFMA.FTZ R153, R83, R153, R141.reuse ;  /* 0x0000009953997223 */ /* 0x100fe2000001008d */
[----:B------:R-:W-:-:S04]  /*3d30*/  PRMT R141, R146, 0x7632, R141 ;  /* 0x00007632928d7816 */ /* 0x000fc8000000008d */
[----:B------:R-:W-:Y:S01]  /*3d40*/  SHF.L.U32 R141, R141, 0x10, RZ ;  /* 0x000000108d8d7819 */ /* 0x000fe200000006ff */
[----:B------:R-:W-:Y:S01]  /*3d50*/  FADD.FTZ R219, R140, R219 ;  /* 0x000000db8cdb7221 */ /* 0x000fe20000010000 */
[----:B------:R0:W-:Y:S03]  /*3d60*/  STL [R1+0x1d0], R142 ;  /* 0x0001d08e01007387 */ /* 0x0001e60000100800 */
[----:B------:R-:W-:Y:S01]  /*3d70*/  FADD.FTZ R141, -R171, R141 ;  /* 0x0000008dab8d7221 */ /* 0x000fe20000010100 */
[----:B------:R-:W-:Y:S01]  /*3d80*/  FFMA.FTZ R218, R210, R140, R218 ;  /* 0x0000008cd2da7223 */ /* 0x000fe200000100da */
[----:B------:R-:W-:Y:S02]  /*3d90*/  PRMT R140, R154, 0x7632, R140 ;  /* 0x000076329a8c7816 */ /* 0x000fe4000000008c */
[----:B------:R-:W-:Y:S01]  /*3da0*/  FMUL.FTZ R154, R5, R141 ;  /* 0x0000008d059a7220 */ /* 0x000fe20000410000 */
[----:B0-----:R-:W3:Y:S01]  /*3db0*/  LDL.LU R142, [R1+0x210] ;  /* 0x00021000018e7983 */ /* 0x001ee20000300800 */
[----:B------:R-:W-:-:S03]  /*3dc0*/  FADD.FTZ R213, R150, R213 ;  /* 0x000000d596d57221 */ /* 0x000fc60000010000 */
[----:B------:R0:W-:Y:S04]  /*3dd0*/  STL [R1+0x1dc], R219 ;  /* 0x0001dcdb01007387 */ /* 0x0001e80000100800 */
[----:B------:R1:W-:Y:S01]  /*3de0*/  STL [R1+0x1d8], R218 ;  /* 0x0001d8da01007387 */ /* 0x0003e20000100800 */
[----:B------:R-:W-:-:S03]  /*3df0*/  FFMA.FTZ R212, R154, R150, R212 ;  /* 0x000000969ad47223 */ /* 0x000fc600000100d4 */
[----:B------:R-:W-:Y:S04]  /*3e00*/  STL [R1+0x1f4], R213 ;  /* 0x0001f4d501007387 */ /* 0x000fe80000100800 */
[----:B0-----:R-:W4:Y:S04]  /*3e10*/  LDL.LU R219, [R1+0x21c] ;  /* 0x00021c0001db7983 */ /* 0x001f280000300800 */
[----:B------:R0:W-:Y:S04]  /*3e20*/  STL [R1+0x1f0], R212 ;  /* 0x0001f0d401007387 */ /* 0x0001e80000100800 */
[----:B-1----:R-:W4:Y:S01]  /*3e30*/  LDL.LU R218, [R1+0x218] ;  /* 0x0002180001da7983 */ /* 0x002f220000300800 */
[----:B------:R-:W-:-:S05]  /*3e40*/  SHF.L.U32 R140, R140, 0x10, RZ ;  /* 0x000000108c8c7819 */ /* 0x000fca00000006ff */
[-C--:B------:R-:W-:Y:S01]  /*3e50*/  FMUL.FTZ R141, R37, R140.reuse ;  /* 0x0000008c258d7220 */ /* 0x080fe20000410000 */
[----:B------:R-:W-:Y:S01]  /*3e60*/  FADD.FTZ R148, R140, R148 ;  /* 0x000000948c947221 */ /* 0x000fe20000010000 */
[----:B------:R-:W-:Y:S01]  /*3e70*/  FFMA.FTZ R144, R154, R140, R144 ;  /* 0x0000008c9a907223 */ /* 0x000fe20000010090 */
[----:B0-----:R-:W0:Y:S01]  /*3e80*/  LDC.64 R212, c[0x0][0x3b0] ;  /* 0x0000ec00ffd47b82 */ /* 0x001e220000000a00 */
[----:B------:R-:W-:-:S04]  /*3e90*/  PRMT R140, R147, 0x7632, R140 ;  /* 0x00007632938c7816 */ /* 0x000fc8000000008c */
[----:B------:R-:W-:Y:S02]  /*3ea0*/  SHF.L.U32 R140, R140, 0x10, RZ ;  /* 0x000000108c8c7819 */ /* 0x000fe400000006ff */
[----:B------:R-:W-:Y:S02]  /*3eb0*/  PRMT R151, R151, 0x7632, R151 ;  /* 0x0000763297977816 */ /* 0x000fe40000000097 */
[----:B------:R-:W-:Y:S01]  /*3ec0*/  PRMT R211, R155, 0x7632, R211 ;  /* 0x000076329bd37816 */ /* 0x000fe200000000d3 */
[----:B------:R-:W-:Y:S01]  /*3ed0*/  FADD.FTZ R140, -R171, R140 ;  /* 0x0000008cab8c7221 */ /* 0x000fe20000010100 */
[----:B------:R-:W-:Y:S02]  /*3ee0*/  SHF.L.U32 R151, R151, 0x10, RZ ;  /* 0x0000001097977819 */ /* 0x000fe400000006ff */
[----:B------:R-:W-:Y:S01]  /*3ef0*/  SHF.L.U32 R211, R211, 0x10, RZ ;  /* 0x00000010d3d37819 */ /* 0x000fe200000006ff */
[----:B------:R-:W-:Y:S01]  /*3f00*/  FMUL.FTZ R155, R5, R140 ;  /* 0x0000008c059b7220 */ /* 0x000fe20000410000 */
[----:B------:R0:W-:Y:S03]  /*3f10*/  STL [R1+0x1fc], R148 ;  /* 0x0001fc9401007387 */ /* 0x0001e60000100800 */
[----:B------:R-:W-:Y:S01]  /*3f20*/  FMUL.FTZ R140, R39, R211 ;  /* 0x000000d3278c7220 */ /* 0x000fe20000410000 */
[----:B------:R1:W-:Y:S01]  /*3f30*/  STL [R1+0x1f8], R144 ;  /* 0x0001f89001007387 */ /* 0x0003e20000100800 */
[----:B------:R-:W-:Y:S01]  /*3f40*/  FFMA.FTZ R150, R77, R150, R141 ;  /* 0x000000964d967223 */ /* 0x000fe2000001008d */
[----:B------:R-:W-:Y:S01]  /*3f50*/  PRMT R235, R156, 0x7632, R235 ;  /* 0x000076329ceb7816 */ /* 0x000fe200000000eb */
[----:B--2---:R-:W-:Y:S01]  /*3f60*/  FADD.FTZ R143, R151, R143 ;  /* 0x0000008f978f7221 */ /* 0x004fe20000010000 */
[----:B0-----:R-:W-:-:S04]  /*3f70*/  IMAD.WIDE.U32 R148, R7, 0x8, R212 ;  /* 0x0000000807947825 */ /* 0x001fc800078e00d4 */
[----:B------:R-:W-:Y:S01]  /*3f80*/  STL [R1+0x214], R143 ;  /* 0x0002148f01007387 */ /* 0x000fe20000100800 */
[----:B-1----:R-:W-:Y:S01]  /*3f90*/  IMAD.WIDE.U32 R144, R2, 0x8, R212 ;  /* 0x0000000802907825 */ /* 0x002fe200078e00d4 */
[----:B------:R-:W-:-:S03]  /*3fa0*/  PRMT R242, R157, 0x7632, R242 ;  /* 0x000076329df27816 */ /* 0x000fc600000000f2 */
[----:B------:R-:W-:Y:S01]  /*3fb0*/  IMAD.WIDE.U32 R146, R198, 0x8, R212 ;  /* 0x00000008c6927825 */ /* 0x000fe200078e00d4 */
[----:B------:R-:W-:Y:S01]  /*3fc0*/  PRMT R245, R158, 0x7632, R245 ;  /* 0x000076329ef57816 */ /* 0x000fe200000000f5 */
[----:B------:R-:W5:Y:S01]  /*3fd0*/  LDG.E.64 R148, desc[UR10][R148.64] ;  /* 0x0000000a94947981 */ /* 0x000f62000c1e1b00 */
[----:B------:R-:W-:Y:S01]  /*3fe0*/  PRMT R250, R159, 0x7632, R250 ;  /* 0x000076329ffa7816 */ /* 0x000fe200000000fa */
[----:B------:R-:W-:Y:S01]  /*3ff0*/  IMAD.U32 R242, R242, 0x10000, RZ ;  /* 0x00010000f2f27824 */ /* 0x000fe200078e00ff */
[----:B------:R-:W-:Y:S01]  /*4000*/  SHF.L.U32 R235, R235, 0x10, RZ ;  /* 0x00000010ebeb7819 */ /* 0x000fe200000006ff */
[----:B------:R-:W5:Y:S01]  /*4010*/  LDG.E.64 R144, desc[UR10][R144.64] ;  /* 0x0000000a90907981 */ /* 0x000f62000c1e1b00 */
[----:B------:R-:W-:Y:S02]  /*4020*/  SHF.L.U32 R245, R245, 0x10, RZ ;  /* 0x00000010f5f57819 */ /* 0x000fe400000006ff */
[----:B------:R-:W-:Y:S01]  /*4030*/  SHF.L.U32 R250, R250, 0x10, RZ ;  /* 0x00000010fafa7819 */ /* 0x000fe200000006ff */
[C---:B------:R-:W-:Y:S01]  /*4040*/  FADD.FTZ R235, -R171.reuse, R235 ;  /* 0x000000ebabeb7221 */ /* 0x040fe20000010100 */
[C---:B------:R-:W-:Y:S01]  /*4050*/  FADD.FTZ R242, -R171.reuse, R242 ;  /* 0x000000f2abf27221 */ /* 0x040fe20000010100 */
[----:B------:R-:W-:Y:S01]  /*4060*/  FADD.FTZ R245, -R171, R245 ;  /* 0x000000f5abf57221 */ /* 0x000fe20000010100 */
[----:B------:R-:W-:Y:S01]  /*4070*/  SHF.L.U32 R222, R161, 0x10, RZ ;  /* 0x00000010a1de7819 */ /* 0x000fe200000006ff */
[----:B------:R-:W-:Y:S01]  /*4080*/  FADD.FTZ R250, -R171, R250 ;  /* 0x000000faabfa7221 */ /* 0x000fe20000010100 */
[----:B------:R-:W5:Y:S03]  /*4090*/  LDG.E.64 R146, desc[UR10][R146.64] ;  /* 0x0000000a92927981 */ /* 0x000f66000c1e1b00 */
[----:B------:R-:W-:Y:S01]  /*40a0*/  FADD.FTZ R223, R222, R232 ;  /* 0x000000e8dedf7221 */ /* 0x000fe20000010000 */
[-C--:B---3--:R-:W-:Y:S01]  /*40b0*/  FFMA.FTZ R142, R155, R151.reuse, R142 ;  /* 0x000000979b8e7223 */ /* 0x088fe2000001008e */
[----:B------:R-:W-:Y:S01]  /*40c0*/  FFMA.FTZ R151, R79, R151, R140 ;  /* 0x000000974f977223 */ /* 0x000fe2000001008c */
[----:B------:R-:W-:-:S03]  /*40d0*/  IMAD.WIDE.U32 R140, R4, 0x8, R212 ;  /* 0x00000008048c7825 */ /* 0x000fc600078e00d4 */
[----:B------:R0:W-:Y:S04]  /*40e0*/  STL [R1+0x210], R142 ;  /* 0x0002108e01007387 */ /* 0x0001e80000100800 */
[----:B------:R-:W2:Y:S04]  /*40f0*/  LDL.LU R251, [R1+0x1c] ;  /* 0x00001c0001fb7983 */ /* 0x000ea80000300800 */
[----:B------:R-:W5:Y:S01]  /*4100*/  LDG.E.64 R140, desc[UR10][R140.64] ;  /* 0x0000000a8c8c7981 */ /* 0x000f62000c1e1b00 */
[----:B0-----:R-:W-:Y:S01]  /*4110*/  IMAD.WIDE.U32 R142, R3, 0x8, R212 ;  /* 0x00000008038e7825 */ /* 0x001fe200078e00d4 */
[----:B------:R-:W-:-:S03]  /*4120*/  SHF.L.U32 R213, R156, 0x10, RZ ;  /* 0x000000109cd57819 */ /* 0x000fc600000006ff */
[----:B----4-:R-:W-:Y:S01]  /*4130*/  FADD.FTZ R219, R211, R219 ;  /* 0x000000dbd3db7221 */ /* 0x010fe20000010000 */
[----:B------:R-:W-:Y:S01]  /*4140*/  SHF.L.U32 R156, R157, 0x10, RZ ;  /* 0x000000109d9c7819 */ /* 0x000fe200000006ff */
[----:B------:R-:W5:Y:S01]  /*4150*/  LDG.E.64 R142, desc[UR10][R142.64] ;  /* 0x0000000a8e8e7981 */ /* 0x000f62000c1e1b00 */
[----:B------:R-:W-:Y:S02]  /*4160*/  SHF.L.U32 R212, R159, 0x10, RZ ;  /* 0x000000109fd47819 */ /* 0x000fe400000006ff */
[----:B------:R-:W-:Y:S01]  /*4170*/  SHF.L.U32 R159, R160, 0x10, RZ ;  /* 0x00000010a09f7819 */ /* 0x000fe200000006ff */
[----:B------:R-:W-:Y:S01]  /*4180*/  FFMA.FTZ R218, R155, R211, R218 ;  /* 0x000000d39bda7223 */ /* 0x000fe200000100da */
[----:B------:R-:W-:Y:S01]  /*4190*/  SHF.L.U32 R211, R158, 0x10, RZ ;  /* 0x000000109ed37819 */ /* 0x000fe200000006ff */
[C---:B------:R-:W-:Y:S01]  /*41a0*/  FADD.FTZ R158, -R171.reuse, R213 ;  /* 0x000000d5ab9e7221 */ /* 0x040fe20000010100 */
[----:B------:R-:W-:Y:S01]  /*41b0*/  SHF.L.U32 R157, R164, 0x10, RZ ;  /* 0x00000010a49d7819 */ /* 0x000fe200000006ff */
[C---:B------:R-:W-:Y:S01]  /*41c0*/  FADD.FTZ R156, -R171.reuse, R156 ;  /* 0x0000009cab9c7221 */ /* 0x040fe20000010100 */
[----:B------:R-:W-:Y:S01]  /*41d0*/  FADD.FTZ R212, -R171, R212 ;  /* 0x000000d4abd47221 */ /* 0x000fe20000010100 */
[----:B------:R-:W-:Y:S01]  /*41e0*/  FMUL.FTZ R158, R5, R158 ;  /* 0x0000009e059e7220 */ /* 0x000fe20000410000 */
[----:B------:R-:W-:Y:S01]  /*41f0*/  FADD.FTZ R211, -R171, R211 ;  /* 0x000000d3abd37221 */ /* 0x000fe20000010100 */
[-C--:B------:R-:W-:Y:S01]  /*4200*/  FMUL.FTZ R171, R32, R159.reuse ;  /* 0x0000009f20ab7220 */ /* 0x080fe20000410000 */
[----:B------:R-:W-:Y:S01]  /*4210*/  STL [R1+0x21c], R219 ;  /* 0x00021cdb01007387 */ /* 0x000fe20000100800 */
[----:B------:R-:W-:Y:S01]  /*4220*/  FADD.FTZ R227, R159, R227 ;  /* 0x000000e39fe37221 */ /* 0x000fe20000010000 */
[C---:B------:R-:W-:Y:S01]  /*4230*/  FFMA.FTZ R226, R158.reuse, R159, R226 ;  /* 0x0000009f9ee27223 */ /* 0x040fe200000100e2 */
[----:B------:R-:W-:Y:S01]  /*4240*/  FADD.FTZ R229, R157, R229 ;  /* 0x000000e59de57221 */ /* 0x000fe20000010000 */
[----:B------:R0:W-:Y:S01]  /*4250*/  STL [R1+0x218], R218 ;  /* 0x000218da01007387 */ /* 0x0001e20000100800 */
[-C--:B------:R-:W-:Y:S01]  /*4260*/  FFMA.FTZ R228, R158, R157.reuse, R228 ;  /* 0x0000009d9ee47223 */ /* 0x080fe200000100e4 */
[----:B------:R-:W-:Y:S01]  /*4270*/  SHF.L.U32 R159, R165, 0x10, RZ ;  /* 0x00000010a59f7819 */ /* 0x000fe200000006ff */
[----:B------:R-:W-:Y:S01]  /*4280*/  FFMA.FTZ R157, R72, R157, R171 ;  /* 0x0000009d489d7223 */ /* 0x000fe200000100ab */
[----:B------:R-:W-:Y:S01]  /*4290*/  FMUL.FTZ R156, R5, R156 ;  /* 0x0000009c059c7220 */ /* 0x000fe20000410000 */
[----:B------:R-:W-:Y:S01]  /*42a0*/  FMUL.FTZ R171, R34, R222 ;  /* 0x000000de22ab7220 */ /* 0x000fe20000410000 */
[----:B------:R-:W-:-:S02]  /*42b0*/  PRMT R164, R164, 0x7632, R164 ;  /* 0x00007632a4a47816 */ /* 0x000fc400000000a4 */
[----:B0-----:R-:W-:Y:S01]  /*42c0*/  SHF.L.U32 R218, R162, 0x10, RZ ;  /* 0x00000010a2da7819 */ /* 0x001fe200000006ff */
[----:B------:R-:W-:Y:S01]  /*42d0*/  FADD.FTZ R225, R159, R225 ;  /* 0x000000e19fe17221 */ /* 0x000fe20000010000 */
[-C--:B------:R-:W-:Y:S01]  /*42e0*/  FFMA.FTZ R224, R156, R159.reuse, R224 ;  /* 0x0000009f9ce07223 */ /* 0x080fe200000100e0 */
[----:B------:R-:W-:Y:S01]  /*42f0*/  FFMA.FTZ R159, R74, R159, R171 ;  /* 0x0000009f4a9f7223 */ /* 0x000fe200000100ab */
[----:B------:R-:W-:Y:S01]  /*4300*/  FMUL.FTZ R171, R5, R211 ;  /* 0x000000d305ab7220 */ /* 0x000fe20000410000 */
[----:B------:R-:W-:Y:S01]  /*4310*/  FADD.FTZ R219, R218, R230 ;  /* 0x000000e6dadb7221 */ /* 0x000fe20000010000 */
[----:B------:R-:W-:Y:S01]  /*4320*/  SHF.L.U32 R230, R163, 0x10, RZ ;  /* 0x00000010a3e67819 */ /* 0x000fe200000006ff */
[----:B------:R-:W-:Y:S01]  /*4330*/  FMUL.FTZ R212, R5, R212 ;  /* 0x000000d405d47220 */ /* 0x000fe20000410000 */
[-C--:B------:R-:W-:Y:S01]  /*4340*/  FMUL.FTZ R211, R28, R218.reuse ;  /* 0x000000da1cd37220 */ /* 0x080fe20000410000 */
[----:B------:R-:W-:Y:S01]  /*4350*/  FFMA.FTZ R218, R171, R218, R231 ;  /* 0x000000daabda7223 */ /* 0x000fe200000100e7 */
[----:B------:R-:W-:-:S02]  /*4360*/  IMAD.U32 R164, R164, 0x10000, RZ ;  /* 0x00010000a4a47824 */ /* 0x000fc400078e00ff */
[-C--:B------:R-:W-:Y:S01]  /*4370*/  FMUL.FTZ R231, R30, R230.reuse ;  /* 0x000000e61ee77220 */ /* 0x080fe20000410000 */
[----:B------:R-:W-:Y:S01]  /*4380*/  FADD.FTZ R215, R230, R215 ;  /* 0x000000d7e6d77221 */ /* 0x000fe20000010000 */
[----:B------:R-:W-:Y:S01]  /*4390*/  FFMA.FTZ R214, R212, R230, R214 ;  /* 0x000000e6d4d67223 */ /* 0x000fe200000100d6 */
[----:B------:R-:W-:Y:S01]  /*43a0*/  PRMT R230, R160, 0x7632, R230 ;  /* 0x00007632a0e67816 */ /* 0x000fe200000000e6 */
[----:B------:R-:W3:Y:S01]  /*43b0*/  LDL.LU R232, [R1+0x14] ;  /* 0x0000140001e87983 */ /* 0x000ee20000300800 */
[----:B------:R-:W-:Y:S01]  /*43c0*/  FFMA.FTZ R222, R156, R222, R233 ;  /* 0x000000de9cde7223 */ /* 0x000fe200000100e9 */
[----:B------:R-:W-:Y:S01]  /*43d0*/  FMUL.FTZ R160, R5, R235 ;  /* 0x000000eb05a07220 */ /* 0x000fe20000410000 */
[----:B------:R-:W-:Y:S01]  /*43e0*/  FADD.FTZ R233, R164, R252 ;  /* 0x000000fca4e97221 */ /* 0x000fe20000010000 */
[----:B------:R-:W4:Y:S04]  /*43f0*/  LDL.LU R235, [R1+0x18] ;  /* 0x0000180001eb7983 */ /* 0x000f280000300800 */
[----:B------:R-:W2:Y:S01]  /*4400*/  LDL.LU R252, [R1+0x10] ;  /* 0x0000100001fc7983 */ /* 0x000ea20000300800 */
[----:B------:R-:W-:-:S02]  /*4410*/  SHF.L.U32 R213, R166, 0x10, RZ ;  /* 0x00000010a6d57819 */ /* 0x000fc400000006ff */
[----:B------:R-:W-:-:S03]  /*4420*/  SHF.L.U32 R230, R230, 0x10, RZ ;  /* 0x00000010e6e67819 */ /* 0x000fc600000006ff */
[----:B------:R-:W-:Y:S01]  /*4430*/  FADD.FTZ R221, R213, R221 ;  /* 0x000000ddd5dd7221 */ /* 0x000fe20000010000 */
[-C--:B------:R-:W-:Y:S01]  /*4440*/  FFMA.FTZ R220, R171, R213.reuse, R220 ;  /* 0x000000d5abdc7223 */ /* 0x080fe200000100dc */
[----:B------:R-:W-:Y:S01]  /*4450*/  FFMA.FTZ R211, R68, R213, R211 ;  /* 0x000000d544d37223 */ /* 0x000fe200000100d3 */
[----:B------:R-:W-:Y:S02]  /*4460*/  SHF.L.U32 R213, R167, 0x10, RZ ;  /* 0x00000010a7d57819 */ /* 0x000fe400000006ff */
[----:B------:R-:W-:-:S03]  /*4470*/  PRMT R243, R161, 0x7632, R243 ;  /* 0x00007632a1f37816 */ /* 0x000fc600000000f3 */
[----:B------:R-:W-:Y:S01]  /*4480*/  FADD.FTZ R217, R213, R217 ;  /* 0x000000d9d5d97221 */ /* 0x000fe20000010000 */
[-C--:B------:R-:W-:Y:S01]  /*4490*/  FFMA.FTZ R216, R212, R213.reuse, R216 ;  /* 0x000000d5d4d87223 */ /* 0x080fe200000100d8 */
[----:B------:R-:W-:Y:S01]  /*44a0*/  FFMA.FTZ R213, R70, R213, R231 ;  /* 0x000000d546d57223 */ /* 0x000fe200000100e7 */
[----:B------:R-:W-:Y:S01]  /*44b0*/  FMUL.FTZ R231, R33, R230 ;  /* 0x000000e621e77220 */ /* 0x000fe20000410000 */
[----:B------:R-:W-:Y:S02]  /*44c0*/  PRMT R165, R165, 0x7632, R165 ;  /* 0x00007632a5a57816 */ /* 0x000fe400000000a5 */
[----:B------:R-:W-:Y:S01]  /*44d0*/  SHF.L.U32 R243, R243, 0x10, RZ ;  /* 0x00000010f3f37819 */ /* 0x000fe200000006ff */
[----:B------:R-:W-:Y:S01]  /*44e0*/  FMUL.FTZ R161, R5, R242 ;  /* 0x000000f205a17220 */ /* 0x000fe20000410000 */
[----:B------:R-:W-:Y:S02]  /*44f0*/  SHF.L.U32 R165, R165, 0x10, RZ ;  /* 0x00000010a5a57819 */ /* 0x000fe400000006ff */
[----:B------:R-:W-:Y:S01]  /*4500*/  PRMT R242, R162, 0x7632, R242 ;  /* 0x00007632a2f27816 */ /* 0x000fe200000000f2 */
[----:B------:R-:W-:-:S02]  /*4510*/  FMUL.FTZ R162, R5, R245 ;  /* 0x000000f505a27220 */ /* 0x000fc40000410000 */
[----:B------:R-:W-:Y:S01]  /*4520*/  FADD.FTZ R237, R165, R237 ;  /* 0x000000eda5ed7221 */ /* 0x000fe20000010000 */
[----:B------:R-:W-:Y:S01]  /*4530*/  FFMA.FTZ R236, R161, R165, R236 ;  /* 0x000000a5a1ec7223 */ /* 0x000fe200000100ec */
[----:B------:R-:W-:-:S04]  /*4540*/  FADD.FTZ R245, RZ, R170 ;  /* 0x000000aafff57221 */ /* 0x000fc80000010000 */
[----:B------:R-:W-:-:S04]  /*4550*/  FADD.FTZ R245, R22, R245 ;  /* 0x000000f516f57221 */ /* 0x000fc80000010000 */
        /* <DEDUP_REMOVED lines=29> */
[----:B------:R-:W-:Y:S01]  /*4730*/  FADD.FTZ R245, R151, R245 ;  /* 0x000000f597f57221 */ /* 0x000fe20000010000 */
[-C--:B---3--:R-:W-:Y:S01]  /*4740*/  FFMA.FTZ R232, R160, R164.reuse, R232 ;  /* 0x000000a4a0e87223 */ /* 0x088fe200000100e8 */
[----:B------:R-:W-:Y:S01]  /*4750*/  FFMA.FTZ R164, R73, R164, R231 ;  /* 0x000000a449a47223 */ /* 0x000fe200000100e7 */
[----:B--2---:R-:W-:Y:S01]  /*4760*/  FADD.FTZ R231, R230, R252 ;  /* 0x000000fce6e77221 */ /* 0x004fe20000010000 */
[----:B----4-:R-:W-:Y:S01]  /*4770*/  FFMA.FTZ R230, R160, R230, R235 ;  /* 0x000000e6a0e67223 */ /* 0x010fe200000100eb */
[----:B------:R-:W-:-:S04]  /*4780*/  FMUL.FTZ R235, R35, R243 ;  /* 0x000000f323eb7220 */ /* 0x000fc80000410000 */
[----:B------:R-:W-:Y:S01]  /*4790*/  FFMA.FTZ R165, R75, R165, R235 ;  /* 0x000000a54ba57223 */ /* 0x000fe200000100eb */
[----:B------:R-:W-:Y:S01]  /*47a0*/  FADD.FTZ R235, R243, R251 ;  /* 0x000000fbf3eb7221 */ /* 0x000fe20000010000 */
[----:B------:R-:W-:-:S04]  /*47b0*/  FFMA.FTZ R251, R0, R170, RZ ;  /* 0x000000aa00fb7223 */ /* 0x000fc800000100ff */
[----:B------:R-:W-:-:S04]  /*47c0*/  FFMA.FTZ R251, R23, R22, R251 ;  /* 0x0000001617fb7223 */ /* 0x000fc800000100fb */
        /* <DEDUP_REMOVED lines=29> */
[----:B------:R-:W-:Y:S01]  /*49a0*/  FFMA.FTZ R251, R155, R151, R251 ;  /* 0x000000979bfb7223 */ /* 0x000fe200000100fb */
[----:B------:R-:W-:-:S03]  /*49b0*/  FADD.FTZ R245, R157, R245 ;  /* 0x000000f59df57221 */ /* 0x000fc60000010000 */
[----:B------:R-:W-:Y:S01]  /*49c0*/  FFMA.FTZ R251, R158, R157, R251 ;  /* 0x0000009d9efb7223 */ /* 0x000fe200000100fb */
[----:B------:R-:W-:Y:S01]  /*49d0*/  FADD.FTZ R245, R245, R164 ;  /* 0x000000a4f5f57221 */ /* 0x000fe20000010000 */
[----:B------:R-:W-:Y:S02]  /*49e0*/  PRMT R166, R166, 0x7632, R166 ;  /* 0x00007632a6a67816 */ /* 0x000fe400000000a6 */
[----:B------:R-:W-:Y:S01]  /*49f0*/  FFMA.FTZ R251, R160, R164, R251 ;  /* 0x000000a4a0fb7223 */ /* 0x000fe200000100fb */
[----:B------:R-:W-:Y:S01]  /*4a00*/  SHF.L.U32 R242, R242, 0x10, RZ ;  /* 0x00000010f2f27819 */ /* 0x000fe200000006ff */
[----:B------:R-:W-:Y:S02]  /*4a10*/  FADD.FTZ R245, R245, R159 ;  /* 0x0000009ff5f57221 */ /* 0x000fe40000010000 */
[----:B------:R-:W-:Y:S01]  /*4a20*/  FFMA.FTZ R251, R156, R159, R251 ;  /* 0x0000009f9cfb7223 */ /* 0x000fe200000100fb */
[----:B------:R-:W-:Y:S01]  /*4a30*/  SHF.L.U32 R166, R166, 0x10, RZ ;  /* 0x00000010a6a67819 */ /* 0x000fe200000006ff */
[----:B------:R-:W-:Y:S01]  /*4a40*/  FFMA.FTZ R234, R161, R243, R234 ;  /* 0x000000f3a1ea7223 */ /* 0x000fe200000100ea */
[----:B------:R-:W-:Y:S01]  /*4a50*/  PRMT R246, R163, 0x7632, R246 ;  /* 0x00007632a3f67816 */ /* 0x000fe200000000f6 */
[----:B------:R-:W-:Y:S01]  /*4a60*/  FMUL.FTZ R243, R29, R242 ;  /* 0x000000f21df37220 */ /* 0x000fe20000410000 */
[----:B------:R-:W-:Y:S01]  /*4a70*/  FFMA.FTZ R251, R161, R165, R251 ;  /* 0x000000a5a1fb7223 */ /* 0x000fe200000100fb */
[----:B------:R-:W-:Y:S01]  /*4a80*/  FADD.FTZ R245, R245, R165 ;  /* 0x000000a5f5f57221 */ /* 0x000fe20000010000 */
[----:B------:R-:W-:Y:S01]  /*4a90*/  PRMT R167, R167, 0x7632, R167 ;  /* 0x00007632a7a77816 */ /* 0x000fe200000000a7 */
[----:B------:R-:W-:Y:S01]  /*4aa0*/  FADD.FTZ R241, R166, R241 ;  /* 0x000000f1a6f17221 */ /* 0x000fe20000010000 */
[-C--:B------:R-:W-:Y:S01]  /*4ab0*/  FFMA.FTZ R240, R162, R166.reuse, R240 ;  /* 0x000000a6a2f07223 */ /* 0x080fe200000100f0 */
[----:B------:R-:W-:Y:S01]  /*4ac0*/  SHF.L.U32 R246, R246, 0x10, RZ ;  /* 0x00000010f6f67819 */ /* 0x000fe200000006ff */
[----:B------:R-:W-:Y:S01]  /*4ad0*/  FFMA.FTZ R166, R69, R166, R243 ;  /* 0x000000a645a67223 */ /* 0x000fe200000100f3 */
[----:B------:R-:W-:Y:S01]  /*4ae0*/  FFMA.FTZ R251, R171, R211, R251 ;  /* 0x000000d3abfb7223 */ /* 0x000fe200000100fb */
[----:B------:R-:W-:Y:S01]  /*4af0*/  FADD.FTZ R245, R245, R211 ;  /* 0x000000d3f5f57221 */ /* 0x000fe20000010000 */
[----:B------:R-:W-:Y:S01]  /*4b00*/  SHF.L.U32 R167, R167, 0x10, RZ ;  /* 0x00000010a7a77819 */ /* 0x000fe200000006ff */
[----:B------:R-:W-:Y:S01]  /*4b10*/  FADD.FTZ R239, R242, R239 ;  /* 0x000000eff2ef7221 */ /* 0x000fe20000010000 */
[C---:B------:R-:W-:Y:S01]  /*4b20*/  FFMA.FTZ R238, R162.reuse, R242, R238 ;  /* 0x000000f2a2ee7223 */ /* 0x040fe200000100ee */
[----:B------:R-:W-:Y:S01]  /*4b30*/  FMUL.FTZ R163, R5, R250 ;  /* 0x000000fa05a37220 */ /* 0x000fe20000410000 */
[----:B------:R-:W-:Y:S01]  /*4b40*/  FMUL.FTZ R242, R31, R246 ;  /* 0x000000f61ff27220 */ /* 0x000fe20000410000 */
[----:B------:R-:W-:Y:S01]  /*4b50*/  FFMA.FTZ R251, R162, R166, R251 ;  /* 0x000000a6a2fb7223 */ /* 0x000fe200000100fb */
[----:B------:R-:W-:Y:S01]  /*4b60*/  FADD.FTZ R245, R245, R166 ;  /* 0x000000a6f5f57221 */ /* 0x000fe20000010000 */
[----:B------:R-:W-:Y:S01]  /*4b70*/  FADD.FTZ R249, R167, R249 ;  /* 0x000000f9a7f97221 */ /* 0x000fe20000010000 */
[-C--:B------:R-:W-:Y:S01]  /*4b80*/  FFMA.FTZ R248, R163, R167.reuse, R248 ;  /* 0x000000a7a3f87223 */ /* 0x080fe200000100f8 */
[----:B------:R-:W-:Y:S01]  /*4b90*/  UMOV UR4, 0xffffffff ;  /* 0xffffffff00047882 */ /* 0x000fe20000000000 */
[----:B------:R-:W-:Y:S01]  /*4ba0*/  FFMA.FTZ R167, R71, R167, R242 ;  /* 0x000000a747a77223 */ /* 0x000fe200000100f2 */
[----:B------:R-:W-:Y:S01]  /*4bb0*/  ISETP.NE.U32.AND P2, PT, RZ, UR14, PT ;  /* 0x0000000eff007c0c */ /* 0x000fe2000bf45070 */
[----:B------:R-:W-:Y:S01]  /*4bc0*/  FFMA.FTZ R251, R212, R213, R251 ;  /* 0x000000d5d4fb7223 */ /* 0x000fe200000100fb */
[----:B------:R-:W-:Y:S01]  /*4bd0*/  FADD.FTZ R245, R245, R213 ;  /* 0x000000d5f5f57221 */ /* 0x000fe20000010000 */
[----:B------:R-:W-:Y:S01]  /*4be0*/  FADD.FTZ R247, R246, R247 ;  /* 0x000000f7f6f77221 */ /* 0x000fe20000010000 */
[C---:B------:R-:W-:Y:S01]  /*4bf0*/  FFMA.FTZ R246, R163.reuse, R246, R244 ;  /* 0x000000f6a3f67223 */ /* 0x040fe200000100f4 */
[----:B------:R-:W-:Y:S01]  /*4c00*/  ISETP.NE.AND.EX P2, PT, RZ, UR15, PT, P2 ;  /* 0x0000000fff007c0c */ /* 0x000fe2000bf45320 */
[----:B------:R-:W-:Y:S01]  /*4c10*/  FFMA.FTZ R251, R163, R167, R251 ;  /* 0x000000a7a3fb7223 */ /* 0x000fe200000100fb */
[----:B------:R-:W-:Y:S01]  /*4c20*/  FADD.FTZ R245, R245, R167 ;  /* 0x000000a7f5f57221 */ /* 0x000fe20000010000 */
[----:B------:R-:W-:Y:S10]  /*4c30*/  BRA.DIV UR4, `(.L_x_1655) ;  /* 0x000000e204a47947 */ /* 0x000ff4000b800000 */
[----:B------:R-:W0:Y:S01]  /*4c40*/  SHFL.BFLY PT, R250, R245, 0x1, 0x1f ;  /* 0x0c201f00f5fa7f89 */ /* 0x000e2200000e0000 */
[----:B------:R-:W-:Y:S01]  /*4c50*/  MOV R252, R233 ;  /* 0x000000e900fc7202 */ /* 0x000fe20000000f00 */
[----:B------:R-:W-:Y:S01]  /*4c60*/  IMAD.MOV.U32 R244, RZ, RZ, R246 ;  /* 0x000000fffff47224 */ /* 0x000fe200078e00f6 */
[----:B------:R-:W-:Y:S01]  /*4c70*/  MOV R233, R222 ;  /* 0x000000de00e97202 */ /* 0x000fe20000000f00 */
[----:B------:R-:W1:Y:S04]  /*4c80*/  SHFL.BFLY PT, R242, R251, 0x1, 0x1f ;  /* 0x0c201f00fbf27f89 */ /* 0x000e6800000e0000 */
[----:B------:R2:W-:Y:S04]  /*4c90*/  STL [R1+0x14], R232 ;  /* 0x000014e801007387 */ /* 0x0005e80000100800 */
[----:B------:R3:W-:Y:S04]  /*4ca0*/  STL [R1+0x18], R230 ;  /* 0x000018e601007387 */ /* 0x0007e80000100800 */
[----:B------:R4:W-:Y:S01]  /*4cb0*/  STL [R1+0x10], R231 ;  /* 0x000010e701007387 */ /* 0x0009e20000100800 */
[----:B--2---:R-:W-:-:S03]  /*4cc0*/  MOV R232, R223 ;  /* 0x000000df00e87202 */ /* 0x004fc60000000f00 */
[----:B------:R-:W-:Y:S01]  /*4cd0*/  STL [R1+0x1c], R235 ;  /* 0x00001ceb01007387 */ /* 0x000fe20000100800 */
[----:B---3--:R-:W-:Y:S01]  /*4ce0*/  MOV R230, R219 ;  /* 0x000000db00e67202 */ /* 0x008fe20000000f00 */
[----:B0-----:R-:W-:Y:S01]  /*4cf0*/  FADD.FTZ R250, R245, R250 ;  /* 0x000000faf5fa7221 */ /* 0x001fe20000010000 */
[----:B----4-:R-:W-:Y:S01]  /*4d00*/  MOV R231, R218 ;  /* 0x000000da00e77202 */ /* 0x010fe20000000f00 */
[----:B-1----:R-:W-:-:S03]  /*4d10*/  FADD.FTZ R251, R251, R242 ;  /* 0x000000f2fbfb7221 */ /* 0x002fc60000010000 */
        /* <DEDUP_REMOVED lines=10> */
[----:B------:R-:W0:Y:S04]  /*4dc0*/  SHFL.BFLY PT, R242, R251, 0x8, 0x1f ;  /* 0x0d001f00fbf27f89 */ /* 0x000e2800000e0000 */
[----:B------:R1:W2:Y:S01]  /*4dd0*/  SHFL.BFLY PT, R222, R250, 0x10, 0x1f ;  /* 0x0e001f00fade7f89 */ /* 0x0002a200000e0000 */
[----:B0-----:R-:W-:-:S05]  /*4de0*/  FADD.FTZ R251, R251, R242 ;  /* 0x000000f2fbfb7221 */ /* 0x001fca0000010000 */
[----:B--2---:R1:W0:Y:S02]  /*4df0*/  SHFL.BFLY PT, R223, R251, 0x10, 0x1f ;  /* 0x0e001f00fbdf7f89 */ /* 0x00422400000e0000 */
.L_x_1708:
        /* <DEDUP_REMOVED lines=60> */
[----:B------:R-:W-:Y:S02]  /*51c0*/  F2FP.BF16.F32.PACK_AB R18, R17, R18 ;  /* 0x000000121112723e */ /* 0x000fe400000010ff */
[----:B------:R-:W-:-:S02]  /*51d0*/  FSEL R17, R168, RZ, P6 ;  /* 0x000000ffa8117208 */ /* 0x000fc40003000000 */
[----:B------:R-:W-:Y:S02]  /*51e0*/  FSEL R21, R21, RZ, P2 ;  /* 0x000000ff15157208 */ /* 0x000fe40001000000 */
[----:B------:R-:W-:Y:S02]  /*51f0*/  FSEL R0, R0, RZ, P5 ;  /* 0x000000ff00007208 */ /* 0x000fe40002800000 */
[----:B------:R-:W-:Y:S02]  /*5200*/  FSEL R16, R22, RZ, P4 ;  /* 0x000000ff16107208 */ /* 0x000fe40002000000 */
[----:B------:R-:W-:Y:S02]  /*5210*/  F2FP.BF16.F32.PACK_AB R17, R21, R17 ;  /* 0x000000111511723e */ /* 0x000fe400000010ff */
[----:B------:R-:W-:Y:S01]  /*5220*/  F2FP.BF16.F32.PACK_AB R16, R16, R0 ;  /* 0x000000001010723e */ /* 0x000fe200000010ff */
[----:B------:R-:W-:Y:S06]  /*5230*/  BRA `(.L_x_1659) ;  /* 0x00000020007c7947 */ /* 0x000fec0003800000 */
.L_x_1658:
        /* <DEDUP_REMOVED lines=12> */
[----:B------:R-:W-:Y:S01]  /*5300*/  FADD.FTZ R24, R24, -R25 ;  /* 0x8000001918187221 */ /* 0x000fe20000010000 */
[----:B------:R-:W-:Y:S01]  /*5310*/  FADD.FTZ R17, R16, -R17 ;  /* 0x8000001110117221 */ /* 0x000fe20000010000 */
[----:B------:R-:W-:Y:S01]  /*5320*/  FADD.FTZ R170, R170, -R0 ;  /* 0x80000000aaaa7221 */ /* 0x000fe20000010000 */
[----:B------:R-:W-:Y:S01]  /*5330*/  FMUL.FTZ R16, R26, UR6 ;  /* 0x000000061a107c20 */ /* 0x000fe20008410000 */
[----:B------:R-:W-:Y:S01]  /*5340*/  FMUL.FTZ R0, R18, UR6 ;  /* 0x0000000612007c20 */ /* 0x000fe20008410000 */
[C---:B-----5:R-:W-:Y:S01]  /*5350*/  LOP3.LUT P4, RZ, R149.reuse, 0xff, RZ, 0xc0, !PT ;  /* 0x000000ff95ff7812 */ /* 0x060fe2000788c0ff */
[----:B------:R-:W-:Y:S01]  /*5360*/  FADD.FTZ R22, R22, -R23 ;  /* 0x8000001716167221 */ /* 0x000fe20000010000 */
[----:B------:R-:W-:Y:S01]  /*5370*/  LOP3.LUT P3, RZ, R149, 0xff00, RZ, 0xc0, !PT ;  /* 0x0000ff0095ff7812 */ /* 0x000fe2000786c0ff */
[----:B------:R-:W-:Y:S01]  /*5380*/  FADD.FTZ R168, R168, -R169 ;  /* 0x800000a9a8a87221 */ /* 0x000fe20000010000 */
[----:B------:R-:W-:Y:S01]  /*5390*/  FADD.FTZ R20, R20, -R21 ;  /* 0x8000001514147221 */ /* 0x000fe20000010000 */
[C---:B------:R-:W-:Y:S01]  /*53a0*/  FMUL.FTZ R127, R5.reuse, R17 ;  /* 0x00000011057f7220 */ /* 0x040fe20000410000 */
[C---:B------:R-:W-:Y:S01]  /*53b0*/  FMUL.FTZ R24, R5.reuse, R24 ;  /* 0x0000001805187220 */ /* 0x040fe20000410000 */
[----:B------:R-:W-:Y:S01]  /*53c0*/  ISETP.GE.U32.AND P2, PT, R148, RZ, PT ;  /* 0x000000ff9400720c */ /* 0x000fe20003f46070 */
[C---:B------:R-:W-:Y:S01]  /*53d0*/  FMUL.FTZ R125, R5.reuse, R168 ;  /* 0x000000a8057d7220 */ /* 0x040fe20000410000 */
[----:B------:R-:W-:Y:S01]  /*53e0*/  FSEL R16, R16, RZ, P4 ;  /* 0x000000ff10107208 */ /* 0x000fe20002000000 */
[C---:B------:R-:W-:Y:S01]  /*53f0*/  FMUL.FTZ R20, R5.reuse, R20 ;  /* 0x0000001405147220 */ /* 0x040fe20000410000 */
[----:B------:R-:W-:Y:S01]  /*5400*/  FSEL R0, R0, RZ, P3 ;  /* 0x000000ff00007208 */ /* 0x000fe20001800000 */
[C---:B------:R-:W-:Y:S01]  /*5410*/  FMUL.FTZ R22, R5.reuse, R22 ;  /* 0x0000001605167220 */ /* 0x040fe20000410000 */
[----:B------:R-:W-:Y:S01]  /*5420*/  FMUL.FTZ R124, R5, R170 ;  /* 0x000000aa057c7220 */ /* 0x000fe20000410000 */
[----:B------:R-:W-:Y:S01]  /*5430*/  FMUL.FTZ R17, R127, UR6 ;  /* 0x000000067f117c20 */ /* 0x000fe20008410000 */
[----:B------:R-:W-:Y:S01]  /*5440*/  FMUL.FTZ R23, R24, UR6 ;  /* 0x0000000618177c20 */ /* 0x000fe20008410000 */
[----:B------:R-:W-:-:S02]  /*5450*/  LOP3.LUT P5, RZ, R149, 0xff0000, RZ, 0xc0, !PT ;  /* 0x00ff000095ff7812 */ /* 0x000fc400078ac0ff */
[----:B------:R-:W-:Y:S02]  /*5460*/  ISETP.GE.U32.AND.EX P2, PT, R149, 0x1000000, PT, P2 ;  /* 0x010000009500780c */ /* 0x000fe40003f46120 */
[----:B------:R-:W-:Y:S02]  /*5470*/  F2FP.BF16.F32.PACK_AB R126, R18, R26 ;  /* 0x0000001a127e723e */ /* 0x000fe400000010ff */
[----:B------:R-:W-:Y:S01]  /*5480*/  F2FP.BF16.F32.PACK_AB R18, R0, R16 ;  /* 0x000000100012723e */ /* 0x000fe200000010ff */
[----:B------:R-:W-:Y:S01]  /*5490*/  FMUL.FTZ R0, R125, UR6 ;  /* 0x000000067d007c20 */ /* 0x000fe20008410000 */
        /* <DEDUP_REMOVED lines=20> */
.L_x_1657:
        /* <DEDUP_REMOVED lines=10> */
[----:B------:R-:W-:Y:S01]  /*5680*/  PRMT R16, R107, 0x7632, R16 ;  /* 0x000076326b107816 */ /* 0x000fe20000000010 */
[----:B------:R-:W-:Y:S01]  /*5690*/  FADD.FTZ R25, R24, -R25 ;  /* 0x8000001918197221 */ /* 0x000fe20000010000 */
[--C-:B------:R-:W-:Y:S01]  /*56a0*/  FADD.FTZ R18, R18, -R19.reuse ;  /* 0x8000001312127221 */ /* 0x100fe20000010000 */
[----:B------:R-:W-:Y:S01]  /*56b0*/  PRMT R19, R106, 0x7632, R19 ;  /* 0x000076326a137816 */ /* 0x000fe20000000013 */
[-CC-:B------:R-:W-:Y:S01]  /*56c0*/  FFMA.FTZ R23, R23, R218.reuse, R219.reuse ;  /* 0x000000da17177223 */ /* 0x180fe200000100db */
[----:B------:R-:W-:Y:S01]  /*56d0*/  SHF.L.U32 R16, R16, 0x10, RZ ;  /* 0x0000001010107819 */ /* 0x000fe200000006ff */
[-CC-:B------:R-:W-:Y:S01]  /*56e0*/  FFMA.FTZ R0, R0, R218.reuse, R219.reuse ;  /* 0x000000da00007223 */ /* 0x180fe200000100db */
[----:B------:R-:W-:Y:S01]  /*56f0*/  LOP3.LUT P5, RZ, R149, 0xff0000, RZ, 0xc0, !PT ;  /* 0x00ff000095ff7812 */ /* 0x000fe200078ac0ff */
[-CC-:B------:R-:W-:Y:S01]  /*5700*/  FFMA.FTZ R21, R21, R218.reuse, R219.reuse ;  /* 0x000000da15157223 */ /* 0x180fe200000100db */
[----:B------:R-:W-:Y:S01]  /*5710*/  ISETP.GE.U32.AND.EX P2, PT, R149, 0x1000000, PT, P2 ;  /* 0x010000009500780c */ /* 0x000fe20003f46120 */
[----:B------:R-:W-:Y:S01]  /*5720*/  FFMA.FTZ R16, R5, R17, R16 ;  /* 0x0000001105107223 */ /* 0x000fe20000010010 */
[----:B------:R-:W-:Y:S01]  /*5730*/  SHF.L.U32 R17, R107, 0x10, RZ ;  /* 0x000000106b117819 */ /* 0x000fe200000006ff */
[-C--:B------:R-:W-:Y:S01]  /*5740*/  FFMA.FTZ R27, R27, R218.reuse, R219 ;  /* 0x000000da1b1b7223 */ /* 0x080fe200000100db */
[----:B------:R-:W-:Y:S01]  /*5750*/  SHF.L.U32 R19, R19, 0x10, RZ ;  /* 0x0000001013137819 */ /* 0x000fe200000006ff */
[----:B------:R-:W-:Y:S01]  /*5760*/  FMUL.FTZ R16, R16, UR6 ;  /* 0x0000000610107c20 */ /* 0x000fe20008410000 */
[----:B------:R-:W-:Y:S01]  /*5770*/  FADD.FTZ R23, R22, -R23 ;  /* 0x8000001716177221 */ /* 0x000fe20000010000 */
[----:B------:R-:W-:Y:S01]  /*5780*/  FFMA.FTZ R17, R5, R25, R17 ;  /* 0x0000001905117223 */ /* 0x000fe20000010011 */
[--C-:B------:R-:W-:Y:S01]  /*5790*/  FADD.FTZ R170, R170, -R0.reuse ;  /* 0x80000000aaaa7221 */ /* 0x100fe20000010000 */
[----:B------:R-:W-:Y:S01]  /*57a0*/  SHF.L.U32 R22, R106, 0x10, RZ ;  /* 0x000000106a167819 */ /* 0x000fe200000006ff */
[----:B------:R-:W-:Y:S01]  /*57b0*/  FADD.FTZ R20, R20, -R21 ;  /* 0x8000001514147221 */ /* 0x000fe20000010000 */
[----:B------:R-:W-:Y:S01]  /*57c0*/  FMUL.FTZ R17, R17, UR6 ;  /* 0x0000000611117c20 */ /* 0x000fe20008410000 */
[----:B------:R-:W-:Y:S01]  /*57d0*/  FSEL R16, R16, RZ, P2 ;  /* 0x000000ff10107208 */ /* 0x000fe20001000000 */
[----:B------:R-:W-:Y:S01]  /*57e0*/  FFMA.FTZ R169, R169, R218, R219 ;  /* 0x000000daa9a97223 */ /* 0x000fe200000100db */
[----:B------:R-:W-:Y:S01]  /*57f0*/  PRMT R0, R105, 0x7632, R0 ;  /* 0x0000763269007816 */ /* 0x000fe20000000000 */
[----:B------:R-:W-:Y:S01]  /*5800*/  FADD.FTZ R27, R26, -R27 ;  /* 0x8000001b1a1b7221 */ /* 0x000fe20000010000 */
[----:B------:R-:W-:Y:S01]  /*5810*/  FSEL R17, R17, RZ, P5 ;  /* 0x000000ff11117208 */ /* 0x000fe20002800000 */
[C---:B------:R-:W-:Y:S01]  /*5820*/  FFMA.FTZ R18, R5.reuse, R18, R19 ;  /* 0x0000001205127223 */ /* 0x040fe20000010013 */
[----:B------:R-:W-:Y:S01]  /*5830*/  PRMT R21, R104, 0x7632, R21 ;  /* 0x0000763268157816 */ /* 0x000fe20000000015 */
[----:B------:R-:W-:Y:S01]  /*5840*/  FADD.FTZ R169, R168, -R169 ;  /* 0x800000a9a8a97221 */ /* 0x000fe20000010000 */
[----:B------:R-:W-:Y:S01]  /*5850*/  F2FP.BF16.F32.PACK_AB R19, R16, R17 ;  /* 0x000000111013723e */ /* 0x000fe200000010ff */
[----:B------:R-:W-:Y:S01]  /*5860*/  FFMA.FTZ R22, R5, R27, R22 ;  /* 0x0000001b05167223 */ /* 0x000fe20000010016 */
[----:B------:R-:W-:Y:S01]  /*5870*/  SHF.L.U32 R0, R0, 0x10, RZ ;  /* 0x0000001000007819 */ /* 0x000fe200000006ff */
[----:B------:R-:W-:Y:S01]  /*5880*/  FMUL.FTZ R18, R18, UR6 ;  /* 0x0000000612127c20 */ /* 0x000fe20008410000 */
[----:B------:R-:W-:Y:S01]  /*5890*/  SHF.L.U32 R16, R105, 0x10, RZ ;  /* 0x0000001069107819 */ /* 0x000fe200000006ff */
[----:B------:R-:W-:Y:S01]  /*58a0*/  FMUL.FTZ R22, R22, UR6 ;  /* 0x0000000616167c20 */ /* 0x000fe20008410000 */
[----:B------:R-:W-:Y:S01]  /*58b0*/  SHF.L.U32 R21, R21, 0x10, RZ ;  /* 0x0000001015157819 */ /* 0x000fe200000006ff */
[C---:B------:R-:W-:Y:S01]  /*58c0*/  FFMA.FTZ R0, R5.reuse, R20, R0 ;  /* 0x0000001405007223 */ /* 0x040fe20000010000 */
[----:B------:R-:W-:Y:S01]  /*58d0*/  SHF.L.U32 R17, R104, 0x10, RZ ;  /* 0x0000001068117819 */ /* 0x000fe200000006ff */
[----:B------:R-:W-:Y:S01]  /*58e0*/  FFMA.FTZ R16, R5, R169, R16 ;  /* 0x000000a905107223 */ /* 0x000fe20000010010 */
[----:B------:R-:W-:Y:S01]  /*58f0*/  LOP3.LUT P4, RZ, R149, 0xff, RZ, 0xc0, !PT ;  /* 0x000000ff95ff7812 */ /* 0x000fe2000788c0ff */
[C---:B------:R-:W-:Y:S01]  /*5900*/  FFMA.FTZ R21, R5.reuse, R23, R21 ;  /* 0x0000001705157223 */ /* 0x040fe20000010015 */
[----:B------:R-:W-:Y:S01]  /*5910*/  FMUL.FTZ R0, R0, UR6 ;  /* 0x0000000600007c20 */ /* 0x000fe20008410000 */
[----:B------:R-:W-:Y:S01]  /*5920*/  FFMA.FTZ R17, R5, R170, R17 ;  /* 0x000000aa05117223 */ /* 0x000fe20000010011 */
[----:B------:R-:W-:Y:S01]  /*5930*/  FMUL.FTZ R16, R16, UR6 ;  /* 0x0000000610107c20 */ /* 0x000fe20008410000 */
[C---:B------:R-:W-:Y:S01]  /*5940*/  LOP3.LUT P6, RZ, R148.reuse, 0xff0000, RZ, 0xc0, !PT ;  /* 0x00ff000094ff7812 */ /* 0x040fe200078cc0ff */
[----:B------:R-:W-:Y:S01]  /*5950*/  FMUL.FTZ R21, R21, UR6 ;  /* 0x0000000615157c20 */ /* 0x000fe20008410000 */
[----:B------:R-:W-:Y:S01]  /*5960*/  LOP3.LUT P2, RZ, R148, 0xff000000, RZ, 0xc0, !PT ;  /* 0xff00000094ff7812 */ /* 0x000fe2000784c0ff */
[----:B------:R-:W-:Y:S01]  /*5970*/  FMUL.FTZ R17, R17, UR6 ;  /* 0x0000000611117c20 */ /* 0x000fe20008410000 */
[----:B------:R-:W-:-:S02]  /*5980*/  FSEL R22, R22, RZ, P4 ;  /* 0x000000ff16167208 */ /* 0x000fc40002000000 */
[----:B------:R-:W-:Y:S02]  /*5990*/  LOP3.LUT P3, RZ, R149, 0xff00, RZ, 0xc0, !PT ;  /* 0x0000ff0095ff7812 */ /* 0x000fe4000786c0ff */
        /* <DEDUP_REMOVED lines=11> */
.L_x_1660:
[-CC-:B------:R-:W-:Y:S01]  /*5a50*/  FFMA.FTZ R17, R17, R218.reuse, R219.reuse ;  /* 0x000000da11117223 */ /* 0x180fe200000100db */
[-C--:B------:R-:W-:Y:S01]  /*5a60*/  FFMA.FTZ R126, R19, R218.reuse, R219 ;  /* 0x000000da137e7223 */ /* 0x080fe200000100db */
[----:B-----5:R-:W-:Y:S01]  /*5a70*/  PRMT R19, R106, 0x7632, R19 ;  /* 0x000076326a137816 */ /* 0x020fe20000000013 */
[-C--:B------:R-:W-:Y:S01]  /*5a80*/  FFMA.FTZ R27, R27, R218.reuse, R219 ;  /* 0x000000da1b1b7223 */ /* 0x080fe200000100db */
[--C-:B------:R-:W-:Y:S01]  /*5a90*/  FADD.FTZ R16, R16, -R17.reuse ;  /* 0x8000001110107221 */ /* 0x100fe20000010000 */
[----:B------:R-:W-:Y:S01]  /*5aa0*/  PRMT R17, R107, 0x7632, R17 ;  /* 0x000076326b117816 */ /* 0x000fe20000000011 */
[-CC-:B------:R-:W-:Y:S01]  /*5ab0*/  FFMA.FTZ R25, R25, R218.reuse, R219.reuse ;  /* 0x000000da19197223 */ /* 0x180fe200000100db */
[----:B------:R-:W-:Y:S01]  /*5ac0*/  FADD.FTZ R126, R18, -R126 ;  /* 0x8000007e127e7221 */ /* 0x000fe20000010000 */
[----:B------:R-:W-:Y:S01]  /*5ad0*/  PRMT R18, R104, 0x7632, R18 ;  /* 0x0000763268127816 */ /* 0x000fe20000000012 */
[-C--:B------:R-:W-:Y:S01]  /*5ae0*/  FFMA.FTZ R23, R23, R218.reuse, R219 ;  /* 0x000000da17177223 */ /* 0x080fe200000100db */
[----:B------:R-:W-:Y:S01]  /*5af0*/  SHF.L.U32 R17, R17, 0x10, RZ ;  /* 0x0000001011117819 */ /* 0x000fe200000006ff */
[----:B------:R-:W-:Y:S01]  /*5b00*/  FADD.FTZ R27, R26, -R27 ;  /* 0x8000001b1a1b7221 */ /* 0x000fe20000010000 */
[----:B------:R-:W-:Y:S01]  /*5b10*/  FFMA.FTZ R0, R0, R218, R219 ;  /* 0x000000da00007223 */ /* 0x000fe200000100db */
[----:B------:R-:W-:-:S02]  /*5b20*/  IMAD.U32 R19, R19, 0x10000, RZ ;  /* 0x0001000013137824 */ /* 0x000fc400078e00ff */
[----:B------:R-:W-:Y:S01]  /*5b30*/  FADD.FTZ R24, R24, -R25 ;  /* 0x8000001918187221 */ /* 0x000fe20000010000 */
[----:B------:R-:W-:Y:S01]  /*5b40*/  FFMA.FTZ R127, R5, R16, R17 ;  /* 0x00000010057f7223 */ /* 0x000fe20000010011 */
[----:B------:R-:W-:Y:S01]  /*5b50*/  SHF.L.U32 R16, R106, 0x10, RZ ;  /* 0x000000106a107819 */ /* 0x000fe200000006ff */
[----:B------:R-:W-:Y:S01]  /*5b60*/  FADD.FTZ R23, R22, -R23 ;  /* 0x8000001716177221 */ /* 0x000fe20000010000 */
[----:B------:R-:W-:Y:S01]  /*5b70*/  SHF.L.U32 R17, R107, 0x10, RZ ;  /* 0x000000106b117819 */ /* 0x000fe200000006ff */
[----:B------:R-:W-:Y:S01]  /*5b80*/  FADD.FTZ R170, R170, -R0 ;  /* 0x80000000aaaa7221 */ /* 0x000fe20000010000 */
[----:B------:R-:W-:Y:S01]  /*5b90*/  SHF.L.U32 R18, R18, 0x10, RZ ;  /* 0x0000001012127819 */ /* 0x000fe200000006ff */
[C---:B------:R-:W-:Y:S01]  /*5ba0*/  FFMA.FTZ R27, R5.reuse, R27, R16 ;  /* 0x0000001b051b7223 */ /* 0x040fe20000010010 */
[C---:B------:R-:W-:Y:S01]  /*5bb0*/  FFMA.FTZ R126, R5.reuse, R126, R19 ;  /* 0x0000007e057e7223 */ /* 0x040fe20000010013 */
[----:B------:R-:W-:Y:S01]  /*5bc0*/  FFMA.FTZ R24, R5, R24, R17 ;  /* 0x0000001805187223 */ /* 0x000fe20000010011 */
[----:B------:R-:W-:Y:S01]  /*5bd0*/  PRMT R0, R105, 0x7632, R0 ;  /* 0x0000763269007816 */ /* 0x000fe20000000000 */
[-CC-:B------:R-:W-:Y:S01]  /*5be0*/  FFMA.FTZ R169, R169, R218.reuse, R219.reuse ;  /* 0x000000daa9a97223 */ /* 0x180fe200000100db */
[----:B------:R-:W-:Y:S01]  /*5bf0*/  ISETP.GE.U32.AND P2, PT, R148, RZ, PT ;  /* 0x000000ff9400720c */ /* 0x000fe20003f46070 */
[----:B------:R-:W-:Y:S01]  /*5c00*/  FFMA.FTZ R21, R21, R218, R219 ;  /* 0x000000da15157223 */ /* 0x000fe200000100db */
[----:B------:R-:W-:Y:S01]  /*5c10*/  FFMA.FTZ R23, R5, R23, R18 ;  /* 0x0000001705177223 */ /* 0x000fe20000010012 */
[----:B------:R-:W-:Y:S01]  /*5c20*/  FMUL.FTZ R16, R27, UR6 ;  /* 0x000000061b107c20 */ /* 0x000fe20008410000 */
[----:B------:R-:W-:Y:S01]  /*5c30*/  FMUL.FTZ R18, R126, UR6 ;  /* 0x000000067e127c20 */ /* 0x000fe20008410000 */
[----:B------:R-:W-:Y:S01]  /*5c40*/  FMUL.FTZ R17, R127, UR6 ;  /* 0x000000067f117c20 */ /* 0x000fe20008410000 */
[C---:B------:R-:W-:Y:S01]  /*5c50*/  LOP3.LUT P5, RZ, R149.reuse, 0xff, RZ, 0xc0, !PT ;  /* 0x000000ff95ff7812 */ /* 0x040fe200078ac0ff */
[----:B------:R-:W-:Y:S01]  /*5c60*/  FMUL.FTZ R22, R24, UR6 ;  /* 0x0000000618167c20 */ /* 0x000fe20008410000 */
[----:B------:R-:W-:Y:S01]  /*5c70*/  LOP3.LUT P4, RZ, R149, 0xff00, RZ, 0xc0, !PT ;  /* 0x0000ff0095ff7812 */ /* 0x000fe2000788c0ff */
[----:B------:R-:W-:Y:S01]  /*5c80*/  FADD.FTZ R168, R168, -R169 ;  /* 0x800000a9a8a87221 */ /* 0x000fe20000010000 */
[----:B------:R-:W-:Y:S01]  /*5c90*/  SHF.L.U32 R0, R0, 0x10, RZ ;  /* 0x0000001000007819 */ /* 0x000fe200000006ff */
[----:B------:R-:W-:Y:S01]  /*5ca0*/  FADD.FTZ R20, R20, -R21 ;  /* 0x8000001514147221 */ /* 0x000fe20000010000 */
[----:B------:R-:W-:-:S02]  /*5cb0*/  SHF.L.U32 R125, R105, 0x10, RZ ;  /* 0x00000010697d7819 */ /* 0x000fc400000006ff */
[----:B------:R-:W-:Y:S01]  /*5cc0*/  LOP3.LUT P3, RZ, R149, 0xff0000, RZ, 0xc0, !PT ;  /* 0x00ff000095ff7812 */ /* 0x000fe2000786c0ff */
[----:B------:R-:W-:Y:S01]  /*5cd0*/  FFMA.FTZ R0, R5, R20, R0 ;  /* 0x0000001405007223 */ /* 0x000fe20000010000 */
[----:B------:R-:W-:Y:S01]  /*5ce0*/  ISETP.GE.U32.AND.EX P2, PT, R149, 0x1000000, PT, P2 ;  /* 0x010000009500780c */ /* 0x000fe20003f46120 */
[C---:B------:R-:W-:Y:S01]  /*5cf0*/  FFMA.FTZ R125, R5.reuse, R168, R125 ;  /* 0x000000a8057d7223 */ /* 0x040fe2000001007d */
[----:B------:R-:W-:Y:S02]  /*5d00*/  SHF.L.U32 R124, R104, 0x10, RZ ;  /* 0x00000010687c7819 */ /* 0x000fe400000006ff */
[----:B------:R-:W-:Y:S02]  /*5d10*/  FSEL R16, R16, RZ, P5 ;  /* 0x000000ff10107208 */ /* 0x000fe40002800000 */
[----:B------:R-:W-:Y:S01]  /*5d20*/  FSEL R18, R18, RZ, P4 ;  /* 0x000000ff12127208 */ /* 0x000fe20002000000 */
[----:B------:R-:W-:Y:S01]  /*5d30*/  FFMA.FTZ R124, R5, R170, R124 ;  /* 0x000000aa057c7223 */ /* 0x000fe2000001007c */
[----:B------:R-:W-:-:S02]  /*5d40*/  FSEL R17, R17, RZ, P2 ;  /* 0x000000ff11117208 */ /* 0x000fc40001000000 */
[----:B------:R-:W-:Y:S02]  /*5d50*/  FSEL R22, R22, RZ, P3 ;  /* 0x000000ff16167208 */ /* 0x000fe40001800000 */
        /* <DEDUP_REMOVED lines=21> */
.L_x_1656:
        /* <DEDUP_REMOVED lines=15> */
[-C--:B------:R-:W-:Y:S01]  /*5fa0*/  FFMA.FTZ R23, R23, R218.reuse, R219 ;  /* 0x000000da17177223 */ /* 0x080fe200000100db */
[C---:B------:R-:W-:Y:S01]  /*5fb0*/  FMUL.FTZ R25, R5.reuse, R25 ;  /* 0x0000001905197220 */ /* 0x040fe20000410000 */
[----:B------:R-:W-:Y:S01]  /*5fc0*/  FMUL.FTZ R17, R5, R17 ;  /* 0x0000001105117220 */ /* 0x000fe20000410000 */
[----:B------:R-:W-:Y:S01]  /*5fd0*/  FADD.FTZ R27, R26, -R27 ;  /* 0x8000001b1a1b7221 */ /* 0x000fe20000010000 */
[----:B-----5:R-:W-:Y:S01]  /*5fe0*/  LOP3.LUT P3, RZ, R149, 0xff0000, RZ, 0xc0, !PT ;  /* 0x00ff000095ff7812 */ /* 0x020fe2000786c0ff */
[----:B------:R-:W-:Y:S01]  /*5ff0*/  FMUL.FTZ R131, R25, UR6 ;  /* 0x0000000619837c20 */ /* 0x000fe20008410000 */
[----:B------:R-:W-:Y:S01]  /*6000*/  FMUL.FTZ R19, R5, R19 ;  /* 0x0000001305137220 */ /* 0x000fe20000410000 */
[----:B------:R-:W-:Y:S01]  /*6010*/  ISETP.GE.U32.AND P2, PT, R148, RZ, PT ;  /* 0x000000ff9400720c */ /* 0x000fe20003f46070 */
[----:B------:R-:W-:Y:S01]  /*6020*/  FADD.FTZ R22, R22, -R23 ;  /* 0x8000001716167221 */ /* 0x000fe20000010000 */
[----:B------:R-:W-:Y:S01]  /*6030*/  FMUL.FTZ R23, R17, UR6 ;  /* 0x0000000611177c20 */ /* 0x000fe20008410000 */
[-CC-:B------:R-:W-:Y:S01]  /*6040*/  FFMA.FTZ R24, R0, R218.reuse, R219.reuse ;  /* 0x000000da00187223 */ /* 0x180fe200000100db */
[----:B------:R-:W-:Y:S01]  /*6050*/  FMUL.FTZ R27, R5, R27 ;  /* 0x0000001b051b7220 */ /* 0x000fe20000410000 */
[----:B------:R-:W-:Y:S01]  /*6060*/  FSEL R17, R131, RZ, P3 ;  /* 0x000000ff83117208 */ /* 0x000fe20001800000 */
[-CC-:B------:R-:W-:Y:S01]  /*6070*/  FFMA.FTZ R21, R21, R218.reuse, R219.reuse ;  /* 0x000000da15157223 */ /* 0x180fe200000100db */
[----:B------:R-:W-:Y:S01]  /*6080*/  FMUL.FTZ R0, R19, UR6 ;  /* 0x0000000613007c20 */ /* 0x000fe20008410000 */
[----:B------:R-:W-:Y:S01]  /*6090*/  ISETP.GE.U32.AND.EX P4, PT, R149, 0x1000000, PT, P2 ;  /* 0x010000009500780c */ /* 0x000fe20003f86120 */
[----:B------:R-:W-:Y:S01]  /*60a0*/  FFMA.FTZ R169, R169, R218, R219 ;  /* 0x000000daa9a97223 */ /* 0x000fe200000100db */
[----:B------:R-:W-:Y:S01]  /*60b0*/  LOP3.LUT P3, RZ, R149, 0xff00, RZ, 0xc0, !PT ;  /* 0x0000ff0095ff7812 */ /* 0x000fe2000786c0ff */
[----:B------:R-:W-:Y:S01]  /*60c0*/  FMUL.FTZ R130, R27, UR6 ;  /* 0x000000061b827c20 */ /* 0x000fe20008410000 */
[----:B------:R-:W-:Y:S01]  /*60d0*/  FADD.FTZ R20, R20, -R21 ;  /* 0x8000001514147221 */ /* 0x000fe20000010000 */
[----:B------:R-:W-:Y:S01]  /*60e0*/  LOP3.LUT P5, RZ, R149, 0xff, RZ, 0xc0, !PT ;  /* 0x000000ff95ff7812 */ /* 0x000fe200078ac0ff */
[----:B------:R-:W-:Y:S01]  /*60f0*/  FADD.FTZ R168, R168, -R169 ;  /* 0x800000a9a8a87221 */ /* 0x000fe20000010000 */
[----:B------:R-:W-:Y:S01]  /*6100*/  FSEL R16, R23, RZ, P4 ;  /* 0x000000ff17107208 */ /* 0x000fe20002000000 */
[----:B------:R-:W-:Y:S01]  /*6110*/  FADD.FTZ R170, R170, -R24 ;  /* 0x80000018aaaa7221 */ /* 0x000fe20000010000 */
[----:B------:R-:W-:Y:S01]  /*6120*/  FSEL R21, R0, RZ, P3 ;  /* 0x000000ff00157208 */ /* 0x000fe20001800000 */
[----:B------:R-:W-:Y:S01]  /*6130*/  FMUL.FTZ R129, R5, R168 ;  /* 0x000000a805817220 */ /* 0x000fe20000410000 */
[----:B------:R-:W-:Y:S01]  /*6140*/  LOP3.LUT P4, RZ, R195, 0xff, RZ, 0xc0, !PT ;  /* 0x000000ffc3ff7812 */ /* 0x000fe2000788c0ff */
[----:B------:R-:W-:Y:S01]  /*6150*/  FMUL.FTZ R22, R5, R22 ;  /* 0x0000001605167220 */ /* 0x000fe20000410000 */
[----:B------:R-:W-:Y:S01]  /*6160*/  LOP3.LUT P3, RZ, R195, 0xff00, RZ, 0xc0, !PT ;  /* 0x0000ff00c3ff7812 */ /* 0x000fe2000786c0ff */
[----:B------:R-:W-:Y:S01]  /*6170*/  FMUL.FTZ R129, R129, UR6 ;  /* 0x0000000681817c20 */ /* 0x000fe20008410000 */
[----:B------:R-:W-:Y:S01]  /*6180*/  FSEL R18, R130, RZ, P5 ;  /* 0x000000ff82127208 */ /* 0x000fe20002800000 */
[----:B------:R-:W-:Y:S01]  /*6190*/  FMUL.FTZ R128, R22, UR6 ;  /* 0x0000000616807c20 */ /* 0x000fe20008410000 */
[----:B------:R-:W-:-:S02]  /*61a0*/  LOP3.LUT P6, RZ, R195, 0xff0000, RZ, 0xc0, !PT ;  /* 0x00ff0000c3ff7812 */ /* 0x000fc400078cc0ff */
[----:B------:R-:W-:Y:S02]  /*61b0*/  FSEL R130, R130, RZ, P4 ;  /* 0x000000ff82827208 */ /* 0x000fe40002000000 */
[----:B------:R-:W-:Y:S02]  /*61c0*/  FSEL R0, R0, RZ, P3 ;  /* 0x000000ff00007208 */ /* 0x000fe40001800000 */
[----:B------:R-:W-:Y:S02]  /*61d0*/  ISETP.GE.U32.AND P2, PT, R194, RZ, PT ;  /* 0x000000ffc200720c */ /* 0x000fe40003f46070 */
[----:B------:R-:W-:Y:S02]  /*61e0*/  FSEL R131, R131, RZ, P6 ;  /* 0x000000ff83837208 */ /* 0x000fe40003000000 */
[----:B------:R-:W-:Y:S01]  /*61f0*/  F2FP.BF16.F32.PACK_AB R130, R0, R130 ;  /* 0x000000820082723e */ /* 0x000fe200000010ff */
[----:B------:R-:W-:Y:S01]  /*6200*/  FMUL.FTZ R0, R5, R20 ;  /* 0x0000001405007220 */ /* 0x000fe20000410000 */
[----:B------:R-:W-:-:S02]  /*6210*/  LOP3.LUT P6, RZ, R148, 0xff0000, RZ, 0xc0, !PT ;  /* 0x00ff000094ff7812 */ /* 0x000fc400078cc0ff */
[----:B------:R-:W-:Y:S01]  /*6220*/  ISETP.GE.U32.AND.EX P2, PT, R195, 0x1000000, PT, P2 ;  /* 0x01000000c300780c */ /* 0x000fe20003f46120 */
[----:B------:R-:W-:Y:S01]  /*6230*/  FMUL.FTZ R0, R0, UR6 ;  /* 0x0000000600007c20 */ /* 0x000fe20008410000 */
[----:B------:R-:W-:Y:S02]  /*6240*/  F2FP.BF16.F32.PACK_AB R19, R16, R17 ;  /* 0x000000111013723e */ /* 0x000fe400000010ff */
[----:B------:R-:W-:Y:S02]  /*6250*/  FSEL R17, R129, RZ, P6 ;  /* 0x000000ff81117208 */ /* 0x000fe40003000000 */
[----:B------:R-:W-:Y:S02]  /*6260*/  FSEL R23, R23, RZ, P2 ;  /* 0x000000ff17177208 */ /* 0x000fe40001000000 */
[----:B------:R-:W-:Y:S02]  /*6270*/  LOP3.LUT P6, RZ, R194, 0xff000000, RZ, 0xc0, !PT ;  /* 0xff000000c2ff7812 */ /* 0x000fe400078cc0ff */
[----:B------:R-:W-:-:S02]  /*6280*/  LOP3.LUT P2, RZ, R148, 0xff000000, RZ, 0xc0, !PT ;  /* 0xff00000094ff7812 */ /* 0x000fc4000784c0ff */
[C---:B------:R-:W-:Y:S02]  /*6290*/  FSEL R16, R0.reuse, RZ, P6 ;  /* 0x000000ff00107208 */ /* 0x040fe40003000000 */
[----:B------:R-:W-:Y:S02]  /*62a0*/  FSEL R0, R0, RZ, P2 ;  /* 0x000000ff00007208 */ /* 0x000fe40001000000 */
[----:B------:R-:W-:Y:S02]  /*62b0*/  LOP3.LUT P3, RZ, R194, 0xff0000, RZ, 0xc0, !PT ;  /* 0x00ff0000c2ff7812 */ /* 0x000fe4000786c0ff */
[----:B------:R-:W-:Y:S01]  /*62c0*/  F2FP.BF16.F32.PACK_AB R17, R0, R17 ;  /* 0x000000110011723e */ /* 0x000fe200000010ff */
[----:B------:R-:W-:Y:S01]  /*62d0*/  FMUL.FTZ R0, R5, R170 ;  /* 0x000000aa05007220 */ /* 0x000fe20000410000 */
[----:B------:R-:W-:Y:S02]  /*62e0*/  FSEL R129, R129, RZ, P3 ;  /* 0x000000ff81817208 */ /* 0x000fe40001800000 */
[----:B------:R-:W-:Y:S01]  /*62f0*/  LOP3.LUT P5, RZ, R148, 0xff00, RZ, 0xc0, !PT ;  /* 0x0000ff0094ff7812 */ /* 0x000fe200078ac0ff */
        /* <DEDUP_REMOVED lines=14> */
.L_x_1662:
        /* <DEDUP_REMOVED lines=8> */
[----:B------:R-:W-:Y:S01]  /*6460*/  FMUL.FTZ R127, R5, R25 ;  /* 0x00000019057f7220 */ /* 0x000fe20000410000 */
[----:B------:R-:W-:Y:S01]  /*6470*/  FADD.FTZ R126, R26, -R126 ;  /* 0x8000007e1a7e7221 */ /* 0x000fe20000010000 */
[----:B------:R-:W-:Y:S01]  /*6480*/  FADD.FTZ R23, R18, -R23 ;  /* 0x8000001712177221 */ /* 0x000fe20000010000 */
[-CC-:B------:R-:W-:Y:S01]  /*6490*/  FFMA.FTZ R169, R169, R218.reuse, R219.reuse ;  /* 0x000000daa9a97223 */ /* 0x180fe200000100db */
[----:B------:R-:W-:Y:S01]  /*64a0*/  FMUL.FTZ R131, R127, UR6 ;  /* 0x000000067f837c20 */ /* 0x000fe20008410000 */
[----:B-----5:R-:W-:Y:S01]  /*64b0*/  LOP3.LUT P5, RZ, R149, 0xff0000, RZ, 0xc0, !PT ;  /* 0x00ff000095ff7812 */ /* 0x020fe200078ac0ff */
[----:B------:R-:W-:Y:S01]  /*64c0*/  FMUL.FTZ R24, R5, R17 ;  /* 0x0000001105187220 */ /* 0x000fe20000410000 */
[----:B------:R-:W-:Y:S01]  /*64d0*/  FFMA.FTZ R21, R21, R218, R219 ;  /* 0x000000da15157223 */ /* 0x000fe200000100db */
[----:B------:R-:W-:Y:S01]  /*64e0*/  ISETP.GE.U32.AND P2, PT, R148, RZ, PT ;  /* 0x000000ff9400720c */ /* 0x000fe20003f46070 */
[----:B------:R-:W-:Y:S01]  /*64f0*/  FMUL.FTZ R126, R5, R126 ;  /* 0x0000007e057e7220 */ /* 0x000fe20000410000 */
[----:B------:R-:W-:Y:S01]  /*6500*/  LOP3.LUT P4, RZ, R195, 0xff0000, RZ, 0xc0, !PT ;  /* 0x00ff0000c3ff7812 */ /* 0x000fe2000788c0ff */
[----:B------:R-:W-:Y:S01]  /*6510*/  FMUL.FTZ R23, R5, R23 ;  /* 0x0000001705177220 */ /* 0x000fe20000410000 */
[----:B------:R-:W-:Y:S01]  /*6520*/  FADD.FTZ R168, R168, -R169 ;  /* 0x800000a9a8a87221 */ /* 0x000fe20000010000 */
[----:B------:R-:W-:Y:S01]  /*6530*/  ISETP.GE.U32.AND P3, PT, R194, RZ, PT ;  /* 0x000000ffc200720c */ /* 0x000fe20003f66070 */
[----:B------:R-:W-:Y:S01]  /*6540*/  FMUL.FTZ R17, R24, UR6 ;  /* 0x0000000618117c20 */ /* 0x000fe20008410000 */
[----:B------:R-:W-:Y:S01]  /*6550*/  FSEL R16, R131, RZ, P5 ;  /* 0x000000ff83107208 */ /* 0x000fe20002800000 */
[----:B------:R-:W-:Y:S01]  /*6560*/  FADD.FTZ R20, R20, -R21 ;  /* 0x8000001514147221 */ /* 0x000fe20000010000 */
[----:B------:R-:W-:Y:S01]  /*6570*/  ISETP.GE.U32.AND.EX P2, PT, R149, 0x1000000, PT, P2 ;  /* 0x010000009500780c */ /* 0x000fe20003f46120 */
[----:B------:R-:W-:Y:S01]  /*6580*/  FMUL.FTZ R130, R126, UR6 ;  /* 0x000000067e827c20 */ /* 0x000fe20008410000 */
[----:B------:R-:W-:Y:S01]  /*6590*/  FSEL R131, R131, RZ, P4 ;  /* 0x000000ff83837208 */ /* 0x000fe20002000000 */
[----:B------:R-:W-:Y:S01]  /*65a0*/  FFMA.FTZ R0, R0, R218, R219 ;  /* 0x000000da00007223 */ /* 0x000fe200000100db */
[----:B------:R-:W-:Y:S01]  /*65b0*/  FMUL.FTZ R21, R23, UR6 ;  /* 0x0000000617157c20 */ /* 0x000fe20008410000 */
[----:B------:R-:W-:Y:S01]  /*65c0*/  LOP3.LUT P6, RZ, R149, 0xff, RZ, 0xc0, !PT ;  /* 0x000000ff95ff7812 */ /* 0x000fe200078cc0ff */
[----:B------:R-:W-:Y:S01]  /*65d0*/  FMUL.FTZ R125, R5, R168 ;  /* 0x000000a8057d7220 */ /* 0x000fe20000410000 */
[----:B------:R-:W-:Y:S01]  /*65e0*/  LOP3.LUT P4, RZ, R149, 0xff00, RZ, 0xc0, !PT ;  /* 0x0000ff0095ff7812 */ /* 0x000fe2000788c0ff */
[----:B------:R-:W-:Y:S01]  /*65f0*/  FADD.FTZ R170, R170, -R0 ;  /* 0x80000000aaaa7221 */ /* 0x000fe20000010000 */
[----:B------:R-:W-:Y:S01]  /*6600*/  ISETP.GE.U32.AND.EX P3, PT, R195, 0x1000000, PT, P3 ;  /* 0x01000000c300780c */ /* 0x000fe20003f66130 */
[----:B------:R-:W-:Y:S01]  /*6610*/  FMUL.FTZ R129, R125, UR6 ;  /* 0x000000067d817c20 */ /* 0x000fe20008410000 */
[----:B------:R-:W-:Y:S01]  /*6620*/  FSEL R19, R17, RZ, P2 ;  /* 0x000000ff11137208 */ /* 0x000fe20001000000 */
[----:B------:R-:W-:Y:S01]  /*6630*/  FMUL.FTZ R20, R5, R20 ;  /* 0x0000001405147220 */ /* 0x000fe20000410000 */
[----:B------:R-:W-:Y:S01]  /*6640*/  FSEL R17, R17, RZ, P3 ;  /* 0x000000ff11117208 */ /* 0x000fe20001800000 */
[C---:B------:R-:W-:Y:S01]  /*6650*/  FMUL.FTZ R22, R5.reuse, R22 ;  /* 0x0000001605167220 */ /* 0x040fe20000410000 */
[----:B------:R-:W-:Y:S01]  /*6660*/  FSEL R18, R130, RZ, P6 ;  /* 0x000000ff82127208 */ /* 0x000fe20003000000 */
[----:B------:R-:W-:Y:S01]  /*6670*/  FMUL.FTZ R170, R5, R170 ;  /* 0x000000aa05aa7220 */ /* 0x000fe20000410000 */
[----:B------:R-:W-:Y:S01]  /*6680*/  FSEL R0, R21, RZ, P4 ;  /* 0x000000ff15007208 */ /* 0x000fe20002000000 */
[----:B------:R-:W-:Y:S01]  /*6690*/  FMUL.FTZ R128, R22, UR6 ;  /* 0x0000000616807c20 */ /* 0x000fe20008410000 */
[----:B------:R-:W-:-:S02]  /*66a0*/  LOP3.LUT P2, RZ, R148, 0xff0000, RZ, 0xc0, !PT ;  /* 0x00ff000094ff7812 */ /* 0x000fc4000784c0ff */
[----:B------:R-:W-:Y:S02]  /*66b0*/  F2FP.BF16.F32.PACK_AB R131, R17, R131 ;  /* 0x000000831183723e */ /* 0x000fe400000010ff */
[----:B------:R-:W-:Y:S01]  /*66c0*/  F2FP.BF16.F32.PACK_AB R18, R0, R18 ;  /* 0x000000120012723e */ /* 0x000fe200000010ff */
[----:B------:R-:W-:Y:S01]  /*66d0*/  FMUL.FTZ R0, R20, UR6 ;  /* 0x0000000614007c20 */ /* 0x000fe20008410000 */
[----:B------:R-:W-:Y:S02]  /*66e0*/  FSEL R17, R129, RZ, P2 ;  /* 0x000000ff81117208 */ /* 0x000fe40001000000 */
[----:B------:R-:W-:Y:S02]  /*66f0*/  LOP3.LUT P2, RZ, R194, 0xff000000, RZ, 0xc0, !PT ;  /* 0xff000000c2ff7812 */ /* 0x000fe4000784c0ff */
[----:B------:R-:W-:Y:S02]  /*6700*/  LOP3.LUT P3, RZ, R148, 0xff000000, RZ, 0xc0, !PT ;  /* 0xff00000094ff7812 */ /* 0x000fe4000786c0ff */
[----:B------:R-:W-:-:S02]  /*6710*/  LOP3.LUT P4, RZ, R195, 0xff00, RZ, 0xc0, !PT ;  /* 0x0000ff00c3ff7812 */ /* 0x000fc4000788c0ff */
[----:B------:R-:W-:Y:S02]  /*6720*/  F2FP.BF16.F32.PACK_AB R19, R19, R16 ;  /* 0x000000101313723e */ /* 0x000fe400000010ff */
[C---:B------:R-:W-:Y:S02]  /*6730*/  FSEL R16, R0.reuse, RZ, P2 ;  /* 0x000000ff00107208 */ /* 0x040fe40001000000 */
[----:B------:R-:W-:Y:S02]  /*6740*/  FSEL R21, R21, RZ, P4 ;  /* 0x000000ff15157208 */ /* 0x000fe40002000000 */
[----:B------:R-:W-:Y:S02]  /*6750*/  FSEL R0, R0, RZ, P3 ;  /* 0x000000ff00007208 */ /* 0x000fe40001800000 */
[----:B------:R-:W-:Y:S02]  /*6760*/  LOP3.LUT P4, RZ, R194, 0xff0000, RZ, 0xc0, !PT ;  /* 0x00ff0000c2ff7812 */ /* 0x000fe4000788c0ff */
[----:B------:R-:W-:-:S02]  /*6770*/  LOP3.LUT P5, RZ, R195, 0xff, RZ, 0xc0, !PT ;  /* 0x000000ffc3ff7812 */ /* 0x000fc400078ac0ff */
[----:B------:R-:W-:Y:S01]  /*6780*/  F2FP.BF16.F32.PACK_AB R17, R0, R17 ;  /* 0x000000110011723e */ /* 0x000fe200000010ff */
[----:B------:R-:W-:Y:S01]  /*6790*/  FMUL.FTZ R0, R170, UR6 ;  /* 0x00000006aa007c20 */ /* 0x000fe20008410000 */
[----:B------:R-:W-:Y:S02]  /*67a0*/  FSEL R129, R129, RZ, P4 ;  /* 0x000000ff81817208 */ /* 0x000fe40002000000 */
[----:B------:R-:W-:Y:S02]  /*67b0*/  LOP3.LUT P6, RZ, R148, 0xff00, RZ, 0xc0, !PT ;  /* 0x0000ff0094ff7812 */ /* 0x000fe400078cc0ff */
[----:B------:R-:W-:Y:S02]  /*67c0*/  FSEL R130, R130, RZ, P5 ;  /* 0x000000ff82827208 */ /* 0x000fe40002800000 */
[----:B------:R-:W-:Y:S02]  /*67d0*/  LOP3.LUT P2, RZ, R194, 0xff, RZ, 0xc0, !PT ;  /* 0x000000ffc2ff7812 */ /* 0x000fe4000784c0ff */
        /* <DEDUP_REMOVED lines=15> */
.L_x_1661:
        /* <DEDUP_REMOVED lines=10> */
[----:B-----5:R-:W-:Y:S01]  /*6970*/  PRMT R16, R106, 0x7632, R16 ;  /* 0x000076326a107816 */ /* 0x020fe20000000010 */
[----:B------:R-:W-:Y:S01]  /*6980*/  FADD.FTZ R19, R18, -R19 ;  /* 0x8000001312137221 */ /* 0x000fe20000010000 */
[----:B------:R-:W-:Y:S01]  /*6990*/  PRMT R18, R107, 0x7632, R18 ;  /* 0x000076326b127816 */ /* 0x000fe20000000012 */
[----:B------:R-:W-:Y:S01]  /*69a0*/  FADD.FTZ R25, R24, -R25 ;  /* 0x8000001918197221 */ /* 0x000fe20000010000 */
[----:B------:R-:W-:Y:S01]  /*69b0*/  SHF.L.U32 R16, R16, 0x10, RZ ;  /* 0x0000001010107819 */ /* 0x000fe200000006ff */
[----:B------:R-:W-:Y:S01]  /*69c0*/  FADD.FTZ R27, R26, -R27 ;  /* 0x8000001b1a1b7221 */ /* 0x000fe20000010000 */
[----:B------:R-:W-:Y:S01]  /*69d0*/  SHF.L.U32 R18, R18, 0x10, RZ ;  /* 0x0000001012127819 */ /* 0x000fe200000006ff */
[-C--:B------:R-:W-:Y:S01]  /*69e0*/  FFMA.FTZ R21, R21, R218.reuse, R219 ;  /* 0x000000da15157223 */ /* 0x080fe200000100db */
[----:B------:R-:W-:Y:S01]  /*69f0*/  PRMT R26, R105, 0x7632, R26 ;  /* 0x00007632691a7816 */ /* 0x000fe2000000001a */
[----:B------:R-:W-:Y:S01]  /*6a00*/  FFMA.FTZ R16, R5, R19, R16 ;  /* 0x0000001305107223 */ /* 0x000fe20000010010 */
[----:B------:R-:W-:Y:S01]  /*6a10*/  SHF.L.U32 R19, R107, 0x10, RZ ;  /* 0x000000106b137819 */ /* 0x000fe200000006ff */
[----:B------:R-:W-:Y:S01]  /*6a20*/  FFMA.FTZ R17, R5, R17, R18 ;  /* 0x0000001105117223 */ /* 0x000fe20000010012 */
[----:B------:R-:W-:Y:S01]  /*6a30*/  ISETP.GE.U32.AND P2, PT, R148, RZ, PT ;  /* 0x000000ff9400720c */ /* 0x000fe20003f46070 */
[----:B------:R-:W-:Y:S01]  /*6a40*/  FADD.FTZ R20, R20, -R21 ;  /* 0x8000001514147221 */ /* 0x000fe20000010000 */
[-C--:B------:R-:W-:Y:S01]  /*6a50*/  FFMA.FTZ R23, R23, R218.reuse, R219 ;  /* 0x000000da17177223 */ /* 0x080fe200000100db */
[----:B------:R-:W-:Y:S01]  /*6a60*/  FFMA.FTZ R19, R5, R25, R19 ;  /* 0x0000001905137223 */ /* 0x000fe20000010013 */
[-CC-:B------:R-:W-:Y:S01]  /*6a70*/  FFMA.FTZ R25, R0, R218.reuse, R219.reuse ;  /* 0x000000da00197223 */ /* 0x180fe200000100db */
[----:B------:R-:W-:Y:S01]  /*6a80*/  SHF.L.U32 R0, R26, 0x10, RZ ;  /* 0x000000101a007819 */ /* 0x000fe200000006ff */
[----:B------:R-:W-:Y:S01]  /*6a90*/  FFMA.FTZ R169, R169, R218, R219 ;  /* 0x000000daa9a97223 */ /* 0x000fe200000100db */
[----:B------:R-:W-:Y:S01]  /*6aa0*/  FMUL.FTZ R19, R19, UR6 ;  /* 0x0000000613137c20 */ /* 0x000fe20008410000 */
[----:B------:R-:W-:Y:S01]  /*6ab0*/  LOP3.LUT P5, RZ, R149, 0xff0000, RZ, 0xc0, !PT ;  /* 0x00ff000095ff7812 */ /* 0x000fe200078ac0ff */
[----:B------:R-:W-:Y:S01]  /*6ac0*/  FMUL.FTZ R17, R17, UR6 ;  /* 0x0000000611117c20 */ /* 0x000fe20008410000 */
[----:B------:R-:W-:Y:S01]  /*6ad0*/  LOP3.LUT P4, RZ, R195, 0xff0000, RZ, 0xc0, !PT ;  /* 0x00ff0000c3ff7812 */ /* 0x000fe2000788c0ff */
[----:B------:R-:W-:Y:S01]  /*6ae0*/  FFMA.FTZ R0, R5, R20, R0 ;  /* 0x0000001405007223 */ /* 0x000fe20000010000 */
[----:B------:R-:W-:Y:S01]  /*6af0*/  ISETP.GE.U32.AND P3, PT, R194, RZ, PT ;  /* 0x000000ffc200720c */ /* 0x000fe20003f66070 */
[----:B------:R-:W-:Y:S01]  /*6b00*/  FADD.FTZ R23, R22, -R23 ;  /* 0x8000001716177221 */ /* 0x000fe20000010000 */
[----:B------:R-:W-:Y:S01]  /*6b10*/  ISETP.GE.U32.AND.EX P2, PT, R149, 0x1000000, PT, P2 ;  /* 0x010000009500780c */ /* 0x000fe20003f46120 */
[----:B------:R-:W-:Y:S01]  /*6b20*/  FADD.FTZ R169, R168, -R169 ;  /* 0x800000a9a8a97221 */ /* 0x000fe20000010000 */
[----:B------:R-:W-:Y:S01]  /*6b30*/  SHF.L.U32 R18, R106, 0x10, RZ ;  /* 0x000000106a127819 */ /* 0x000fe200000006ff */
[----:B------:R-:W-:Y:S01]  /*6b40*/  FMUL.FTZ R16, R16, UR6 ;  /* 0x0000000610107c20 */ /* 0x000fe20008410000 */
[----:B------:R-:W-:Y:S01]  /*6b50*/  SHF.L.U32 R20, R105, 0x10, RZ ;  /* 0x0000001069147819 */ /* 0x000fe200000006ff */
[----:B------:R-:W-:Y:S01]  /*6b60*/  FMUL.FTZ R0, R0, UR6 ;  /* 0x0000000600007c20 */ /* 0x000fe20008410000 */
[----:B------:R-:W-:Y:S01]  /*6b70*/  FSEL R22, R19, RZ, P5 ;  /* 0x000000ff13167208 */ /* 0x000fe20002800000 */
[----:B------:R-:W-:Y:S01]  /*6b80*/  FFMA.FTZ R27, R5, R27, R18 ;  /* 0x0000001b051b7223 */ /* 0x000fe20000010012 */
[----:B------:R-:W-:Y:S01]  /*6b90*/  FSEL R24, R19, RZ, P4 ;  /* 0x000000ff13187208 */ /* 0x000fe20002000000 */
[----:B------:R-:W-:Y:S01]  /*6ba0*/  FFMA.FTZ R169, R5, R169, R20 ;  /* 0x000000a905a97223 */ /* 0x000fe20000010014 */
[----:B------:R-:W-:Y:S01]  /*6bb0*/  ISETP.GE.U32.AND.EX P3, PT, R195, 0x1000000, PT, P3 ;  /* 0x01000000c300780c */ /* 0x000fe20003f66130 */
[----:B------:R-:W-:Y:S01]  /*6bc0*/  FMUL.FTZ R130, R27, UR6 ;  /* 0x000000061b827c20 */ /* 0x000fe20008410000 */
[----:B------:R-:W-:Y:S01]  /*6bd0*/  FSEL R19, R17, RZ, P2 ;  /* 0x000000ff11137208 */ /* 0x000fe20001000000 */
[----:B------:R-:W-:Y:S01]  /*6be0*/  FMUL.FTZ R169, R169, UR6 ;  /* 0x00000006a9a97c20 */ /* 0x000fe20008410000 */
[----:B------:R-:W-:Y:S01]  /*6bf0*/  LOP3.LUT P2, RZ, R195, 0xff00, RZ, 0xc0, !PT ;  /* 0x0000ff00c3ff7812 */ /* 0x000fe2000784c0ff */
[----:B------:R-:W-:Y:S01]  /*6c00*/  FADD.FTZ R170, R170, -R25 ;  /* 0x80000019aaaa7221 */ /* 0x000fe20000010000 */
[----:B------:R-:W-:-:S02]  /*6c10*/  LOP3.LUT P4, RZ, R149, 0xff00, RZ, 0xc0, !PT ;  /* 0x0000ff0095ff7812 */ /* 0x000fc4000788c0ff */
[----:B------:R-:W-:Y:S02]  /*6c20*/  FSEL R131, R17, RZ, P3 ;  /* 0x000000ff11837208 */ /* 0x000fe40001800000 */
[C---:B------:R-:W-:Y:S02]  /*6c30*/  FSEL R17, R16.reuse, RZ, P2 ;  /* 0x000000ff10117208 */ /* 0x040fe40001000000 */
[----:B------:R-:W-:Y:S02]  /*6c40*/  FSEL R16, R16, RZ, P4 ;  /* 0x000000ff10107208 */ /* 0x000fe40002000000 */
[----:B------:R-:W-:Y:S02]  /*6c50*/  LOP3.LUT P6, RZ, R149, 0xff, RZ, 0xc0, !PT ;  /* 0x000000ff95ff7812 */ /* 0x000fe400078cc0ff */
[----:B------:R-:W-:Y:S02]  /*6c60*/  LOP3.LUT P4, RZ, R194, 0xff0000, RZ, 0xc0, !PT ;  /* 0x00ff0000c2ff7812 */ /* 0x000fe4000788c0ff */
[----:B------:R-:W-:-:S02]  /*6c70*/  FSEL R18, R130, RZ, P6 ;  /* 0x000000ff82127208 */ /* 0x000fc40003000000 */
[----:B------:R-:W-:Y:S02]  /*6c80*/  FSEL R129, R169, RZ, P4 ;  /* 0x000000ffa9817208 */ /* 0x000fe40002000000 */
[----:B------:R-:W-:Y:S02]  /*6c90*/  LOP3.LUT P4, RZ, R194, 0xff000000, RZ, 0xc0, !PT ;  /* 0xff000000c2ff7812 */ /* 0x000fe4000788c0ff */
[----:B------:R-:W-:Y:S02]  /*6ca0*/  LOP3.LUT P5, RZ, R195, 0xff, RZ, 0xc0, !PT ;  /* 0x000000ffc3ff7812 */ /* 0x000fe400078ac0ff */
[----:B------:R-:W-:Y:S02]  /*6cb0*/  F2FP.BF16.F32.PACK_AB R18, R16, R18 ;  /* 0x000000121012723e */ /* 0x000fe400000010ff */
[----:B------:R-:W-:Y:S02]  /*6cc0*/  FSEL R16, R0, RZ, P4 ;  /* 0x000000ff00107208 */ /* 0x000fe40002000000 */
[----:B------:R-:W-:-:S02]  /*6cd0*/  PRMT R21, R104, 0x7632, R21 ;  /* 0x0000763268157816 */ /* 0x000fc40000000015 */
[----:B------:R-:W-:Y:S02]  /*6ce0*/  FSEL R130, R130, RZ, P5 ;  /* 0x000000ff82827208 */ /* 0x000fe40002800000 */
[C---:B------:R-:W-:Y:S02]  /*6cf0*/  LOP3.LUT P3, RZ, R148.reuse, 0xff0000, RZ, 0xc0, !PT ;  /* 0x00ff000094ff7812 */ /* 0x040fe4000786c0ff */
[----:B------:R-:W-:Y:S02]  /*6d00*/  LOP3.LUT P6, RZ, R148, 0xff000000, RZ, 0xc0, !PT ;  /* 0xff00000094ff7812 */ /* 0x000fe400078cc0ff */
[----:B------:R-:W-:Y:S01]  /*6d10*/  F2FP.BF16.F32.PACK_AB R129, R16, R129 ;  /* 0x000000811081723e */ /* 0x000fe200000010ff */
[----:B------:R-:W-:Y:S01]  /*6d20*/  IMAD.U32 R16, R104, 0x10000, RZ ;  /* 0x0001000068107824 */ /* 0x000fe200078e00ff */
[----:B------:R-:W-:Y:S02]  /*6d30*/  SHF.L.U32 R21, R21, 0x10, RZ ;  /* 0x0000001015157819 */ /* 0x000fe400000006ff */
[----:B------:R-:W-:Y:S01]  /*6d40*/  F2FP.BF16.F32.PACK_AB R130, R17, R130 ;  /* 0x000000821182723e */ /* 0x000fe200000010ff */
[----:B------:R-:W-:Y:S01]  /*6d50*/  FFMA.FTZ R16, R5, R170, R16 ;  /* 0x000000aa05107223 */ /* 0x000fe20000010010 */
[----:B------:R-:W-:Y:S01]  /*6d60*/  FSEL R17, R169, RZ, P3 ;  /* 0x000000ffa9117208 */ /* 0x000fe20001800000 */
[----:B------:R-:W-:Y:S01]  /*6d70*/  FFMA.FTZ R23, R5, R23, R21 ;  /* 0x0000001705177223 */ /* 0x000fe20000010015 */
[----:B------:R-:W-:-:S02]  /*6d80*/  FSEL R0, R0, RZ, P6 ;  /* 0x000000ff00007208 */ /* 0x000fc40003000000 */
[----:B------:R-:W-:Y:S01]  /*6d90*/  LOP3.LUT P3, RZ, R194, 0xff, RZ, 0xc0, !PT ;  /* 0x000000ffc2ff7812 */ /* 0x000fe2000786c0ff */
[----:B------:R-:W-:Y:S01]  /*6da0*/  FMUL.FTZ R23, R23, UR6 ;  /* 0x0000000617177c20 */ /* 0x000fe20008410000 */
[----:B------:R-:W-:Y:S01]  /*6db0*/  F2FP.BF16.F32.PACK_AB R17, R0, R17 ;  /* 0x000000110011723e */ /* 0x000fe200000010ff */
[----:B------:R-:W-:Y:S01]  /*6dc0*/  FMUL.FTZ R0, R16, UR6 ;  /* 0x0000000610007c20 */ /* 0x000fe20008410000 */
[C---:B------:R-:W-:Y:S02]  /*6dd0*/  LOP3.LUT P5, RZ, R148.reuse, 0xff00, RZ, 0xc0, !PT ;  /* 0x0000ff0094ff7812 */ /* 0x040fe400078ac0ff */
[----:B------:R-:W-:Y:S02]  /*6de0*/  LOP3.LUT P2, RZ, R148, 0xff, RZ, 0xc0, !PT ;  /* 0x000000ff94ff7812 */ /* 0x000fe4000784c0ff */
[----:B------:R-:W-:Y:S02]  /*6df0*/  LOP3.LUT P4, RZ, R194, 0xff00, RZ, 0xc0, !PT ;  /* 0x0000ff00c2ff7812 */ /* 0x000fe4000788c0ff */
[----:B------:R-:W-:-:S02]  /*6e00*/  FSEL R20, R0, RZ, P3 ;  /* 0x000000ff00147208 */ /* 0x000fc40001800000 */
[C---:B------:R-:W-:Y:S02]  /*6e10*/  FSEL R16, R23.reuse, RZ, P5 ;  /* 0x000000ff17107208 */ /* 0x040fe40002800000 */
[----:B------:R-:W-:Y:S02]  /*6e20*/  FSEL R128, R23, RZ, P4 ;  /* 0x000000ff17807208 */ /* 0x000fe40002000000 */
[----:B------:R-:W-:Y:S02]  /*6e30*/  FSEL R0, R0, RZ, P2 ;  /* 0x000000ff00007208 */ /* 0x000fe40001000000 */
[----:B------:R-:W-:Y:S02]  /*6e40*/  F2FP.BF16.F32.PACK_AB R131, R131, R24 ;  /* 0x000000188383723e */ /* 0x000fe400000010ff */
[----:B------:R-:W-:Y:S02]  /*6e50*/  F2FP.BF16.F32.PACK_AB R19, R19, R22 ;  /* 0x000000161313723e */ /* 0x000fe400000010ff */
[----:B------:R-:W-:-:S02]  /*6e60*/  F2FP.BF16.F32.PACK_AB R128, R128, R20 ;  /* 0x000000148080723e */ /* 0x000fc400000010ff */
[----:B------:R-:W-:Y:S01]  /*6e70*/  F2FP.BF16.F32.PACK_AB R16, R16, R0 ;  /* 0x000000001010723e */ /* 0x000fe200000010ff */
[----:B------:R-:W-:Y:S06]  /*6e80*/  BRA `(.L_x_1659) ;  /* 0x0000000400687947 */ /* 0x000fec0003800000 */
.L_x_1663:
[-CC-:B------:R-:W-:Y:S01]  /*6e90*/  FFMA.FTZ R17, R17, R218.reuse, R219.reuse ;  /* 0x000000da11117223 */ /* 0x180fe200000100db */
[-CC-:B------:R-:W-:Y:S01]  /*6ea0*/  FFMA.FTZ R25, R25, R218.reuse, R219.reuse ;  /* 0x000000da19197223 */ /* 0x180fe200000100db */
[-CC-:B------:R-:W-:Y:S01]  /*6eb0*/  FFMA.FTZ R19, R19, R218.reuse, R219.reuse ;  /* 0x000000da13137223 */ /* 0x180fe200000100db */
[-C--:B------:R-:W-:Y:S01]  /*6ec0*/  FFMA.FTZ R0, R0, R218.reuse, R219 ;  /* 0x000000da00007223 */ /* 0x080fe200000100db */
[----:B------:R-:W-:Y:S01]  /*6ed0*/  FADD.FTZ R17, R16, -R17 ;  /* 0x8000001110117221 */ /* 0x000fe20000010000 */
[----:B-----5:R-:W-:Y:S01]  /*6ee0*/  PRMT R16, R107, 0x7632, R16 ;  /* 0x000076326b107816 */ /* 0x020fe20000000010 */
[----:B------:R-:W-:Y:S01]  /*6ef0*/  FADD.FTZ R24, R24, -R25 ;  /* 0x8000001918187221 */ /* 0x000fe20000010000 */
[--C-:B------:R-:W-:Y:S01]  /*6f00*/  FADD.FTZ R18, R18, -R19.reuse ;  /* 0x8000001312127221 */ /* 0x100fe20000010000 */
[----:B------:R-:W-:Y:S01]  /*6f10*/  PRMT R19, R106, 0x7632, R19 ;  /* 0x000076326a137816 */ /* 0x000fe20000000013 */
[--C-:B------:R-:W-:Y:S01]  /*6f20*/  FADD.FTZ R170, R170, -R0.reuse ;  /* 0x80000000aaaa7221 */ /* 0x100fe20000010000 */
[----:B------:R-:W-:Y:S01]  /*6f30*/  SHF.L.U32 R16, R16, 0x10, RZ ;  /* 0x0000001010107819 */ /* 0x000fe200000006ff */
[-CC-:B------:R-:W-:Y:S01]  /*6f40*/  FFMA.FTZ R23, R23, R218.reuse, R219.reuse ;  /* 0x000000da17177223 */ /* 0x180fe200000100db */
[----:B------:R-:W-:Y:S01]  /*6f50*/  PRMT R0, R104, 0x7632, R0 ;  /* 0x0000763268007816 */ /* 0x000fe20000000000 */
[----:B------:R-:W-:Y:S01]  /*6f60*/  FFMA.FTZ R27, R27, R218, R219 ;  /* 0x000000da1b1b7223 */ /* 0x000fe200000100db */
[----:B------:R-:W-:Y:S01]  /*6f70*/  SHF.L.U32 R19, R19, 0x10, RZ ;  /* 0x0000001013137819 */ /* 0x000fe200000006ff */
[----:B------:R-:W-:Y:S01]  /*6f80*/  FFMA.FTZ R127, R5, R17, R16 ;  /* 0x00000011057f7223 */ /* 0x000fe20000010010 */
[----:B------:R-:W-:Y:S01]  /*6f90*/  SHF.L.U32 R16, R107, 0x10, RZ ;  /* 0x000000106b107819 */ /* 0x000fe200000006ff */
[----:B------:R-:W-:Y:S01]  /*6fa0*/  FADD.FTZ R22, R22, -R23 ;  /* 0x8000001716167221 */ /* 0x000fe20000010000 */
[----:B------:R-:W-:Y:S01]  /*6fb0*/  SHF.L.U32 R126, R106, 0x10, RZ ;  /* 0x000000106a7e7819 */ /* 0x000fe200000006ff */
[----:B------:R-:W-:Y:S01]  /*6fc0*/  FADD.FTZ R27, R26, -R27 ;  /* 0x8000001b1a1b7221 */ /* 0x000fe20000010000 */
[----:B------:R-:W-:Y:S01]  /*6fd0*/  SHF.L.U32 R0, R0, 0x10, RZ ;  /* 0x0000001000007819 */ /* 0x000fe200000006ff */
[----:B------:R-:W-:Y:S01]  /*6fe0*/  FFMA.FTZ R24, R5, R24, R16 ;  /* 0x0000001805187223 */ /* 0x000fe20000010010 */
[----:B------:R-:W-:Y:S01]  /*6ff0*/  LOP3.LUT P5, RZ, R149, 0xff0000, RZ, 0xc0, !PT ;  /* 0x00ff000095ff7812 */ /* 0x000fe200078ac0ff */
[----:B------:R-:W-:Y:S01]  /*7000*/  FFMA.FTZ R18, R5, R18, R19 ;  /* 0x0000001205127223 */ /* 0x000fe20000010013 */
[----:B------:R-:W-:Y:S01]  /*7010*/  LOP3.LUT P4, RZ, R195, 0xff0000, RZ, 0xc0, !PT ;  /* 0x00ff0000c3ff7812 */ /* 0x000fe2000788c0ff */
[----:B------:R-:W-:Y:S01]  /*7020*/  FMUL.FTZ R131, R24, UR6 ;  /* 0x0000000618837c20 */ /* 0x000fe20008410000 */
[----:B------:R-:W-:Y:S01]  /*7030*/  FFMA.FTZ R169, R169, R218, R219 ;  /* 0x000000daa9a97223 */ /* 0x000fe200000100db */
[C---:B------:R-:W-:Y:S01]  /*7040*/  FFMA.FTZ R126, R5.reuse, R27, R126 ;  /* 0x0000001b057e7223 */ /* 0x040fe2000001007e */
[----:B------:R-:W-:Y:S01]  /*7050*/  FFMA.FTZ R22, R5, R22, R0 ;  /* 0x0000001605167223 */ /* 0x000fe20000010000 */
[----:B------:R-:W-:Y:S01]  /*7060*/  FMUL.FTZ R0, R18, UR6 ;  /* 0x0000000612007c20 */ /* 0x000fe20008410000 */
[C---:B------:R-:W-:Y:S01]  /*7070*/  FSEL R17, R131.reuse, RZ, P5 ;  /* 0x000000ff83117208 */ /* 0x040fe20002800000 */
[----:B------:R-:W-:Y:S01]  /*7080*/  FADD.FTZ R168, R168, -R169 ;  /* 0x800000a9a8a87221 */ /* 0x000fe20000010000 */
[----:B------:R-:W-:Y:S01]  /*7090*/  FSEL R131, R131, RZ, P4 ;  /* 0x000000ff83837208 */ /* 0x000fe20002000000 */
[----:B------:R-:W-:Y:S01]  /*70a0*/  FFMA.FTZ R21, R21, R218, R219 ;  /* 0x000000da15157223 */ /* 0x000fe200000100db */
[----:B------:R-:W-:Y:S01]  /*70b0*/  LOP3.LUT P4, RZ, R149, 0xff00, RZ, 0xc0, !PT ;  /* 0x0000ff0095ff7812 */ /* 0x000fe2000788c0ff */
[----:B------:R-:W-:Y:S01]  /*70c0*/  FMUL.FTZ R130, R126, UR6 ;  /* 0x000000067e827c20 */ /* 0x000fe20008410000 */
[----:B------:R-:W-:Y:S01]  /*70d0*/  SHF.L.U32 R125, R105, 0x10, RZ ;  /* 0x00000010697d7819 */ /* 0x000fe200000006ff */
[----:B------:R-:W-:Y:S01]  /*70e0*/  FMUL.FTZ R23, R127, UR6 ;  /* 0x000000067f177c20 */ /* 0x000fe20008410000 */
[----:B------:R-:W-:Y:S01]  /*70f0*/  ISETP.GE.U32.AND P2, PT, R148, RZ, PT ;  /* 0x000000ff9400720c */ /* 0x000fe20003f46070 */
[----:B------:R-:W-:Y:S01]  /*7100*/  FADD.FTZ R20, R20, -R21 ;  /* 0x8000001514147221 */ /* 0x000fe20000010000 */
[----:B------:R-:W-:Y:S01]  /*7110*/  PRMT R19, R105, 0x7632, R19 ;  /* 0x0000763269137816 */ /* 0x000fe20000000013 */
[----:B------:R-:W-:Y:S01]  /*7120*/  FFMA.FTZ R125, R5, R168, R125 ;  /* 0x000000a8057d7223 */ /* 0x000fe2000001007d */
[----:B------:R-:W-:Y:S01]  /*7130*/  F2FP.BF16.F32.PACK_AB R126, R18, R126 ;  /* 0x0000007e127e723e */ /* 0x000fe200000010ff */
[----:B------:R-:W-:Y:S01]  /*7140*/  FMUL.FTZ R128, R22, UR6 ;  /* 0x0000000616807c20 */ /* 0x000fe20008410000 */
[----:B------:R-:W-:Y:S01]  /*7150*/  LOP3.LUT P6, RZ, R149, 0xff, RZ, 0xc0, !PT ;  /* 0x000000ff95ff7812 */ /* 0x000fe200078cc0ff */
[----:B------:R-:W-:Y:S01]  /*7160*/  FMUL.FTZ R129, R125, UR6 ;  /* 0x000000067d817c20 */ /* 0x000fe20008410000 */
[----:B------:R-:W-:-:S02]  /*7170*/  FSEL R18, R0, RZ, P4 ;  /* 0x000000ff00127208 */ /* 0x000fc40002000000 */
[----:B------:R-:W-:Y:S02]  /*7180*/  LOP3.LUT P5, RZ, R195, 0xff, RZ, 0xc0, !PT ;  /* 0x000000ffc3ff7812 */ /* 0x000fe400078ac0ff */
[----:B------:R-:W-:Y:S02]  /*7190*/  ISETP.GE.U32.AND.EX P2, PT, R149, 0x1000000, PT, P2 ;  /* 0x010000009500780c */ /* 0x000fe40003f46120 */
[----:B------:R-:W-:Y:S02]  /*71a0*/  SHF.L.U32 R19, R19, 0x10, RZ ;  /* 0x0000001013137819 */ /* 0x000fe400000006ff */
[----:B------:R-:W-:Y:S02]  /*71b0*/  LOP3.LUT P4, RZ, R195, 0xff00, RZ, 0xc0, !PT ;  /* 0x0000ff00c3ff7812 */ /* 0x000fe4000788c0ff */
[----:B------:R-:W-:Y:S01]  /*71c0*/  ISETP.GE.U32.AND P3, PT, R194, RZ, PT ;  /* 0x000000ffc200720c */ /* 0x000fe20003f66070 */
[----:B------:R-:W-:Y:S01]  /*71d0*/  FFMA.FTZ R20, R5, R20, R19 ;  /* 0x0000001405147223 */ /* 0x000fe20000010013 */
[----:B------:R-:W-:-:S02]  /*71e0*/  FSEL R16, R130, RZ, P6 ;  /* 0x000000ff82107208 */ /* 0x000fc40003000000 */
[----:B------:R-:W-:Y:S02]  /*71f0*/  FSEL R21, R23, RZ, P2 ;  /* 0x000000ff17157208 */ /* 0x000fe40001000000 */
[----:B------:R-:W-:Y:S02]  /*7200*/  FSEL R130, R130, RZ, P5 ;  /* 0x000000ff82827208 */ /* 0x000fe40002800000 */
[----:B------:R-:W-:Y:S02]  /*7210*/  FSEL R0, R0, RZ, P4 ;  /* 0x000000ff00007208 */ /* 0x000fe40002000000 */
[----:B------:R-:W-:Y:S02]  /*7220*/  LOP3.LUT P2, RZ, R148, 0xff0000, RZ, 0xc0, !PT ;  /* 0x00ff000094ff7812 */ /* 0x000fe4000784c0ff */
[----:B------:R-:W-:Y:S02]  /*7230*/  ISETP.GE.U32.AND.EX P3, PT, R195, 0x1000000, PT, P3 ;  /* 0x01000000c300780c */ /* 0x000fe40003f66130 */
[----:B------:R-:W-:-:S02]  /*7240*/  F2FP.BF16.F32.PACK_AB R19, R21, R17 ;  /* 0x000000111513723e */ /* 0x000fc400000010ff */
[----:B------:R-:W-:Y:S01]  /*7250*/  F2FP.BF16.F32.PACK_AB R130, R0, R130 ;  /* 0x000000820082723e */ /* 0x000fe200000010ff */
[C---:B------:R-:W-:Y:S01]  /*7260*/  FMUL.FTZ R0, R20.reuse, UR6 ;  /* 0x0000000614007c20 */ /* 0x040fe20008410000 */
[----:B------:R-:W-:Y:S02]  /*7270*/  FSEL R17, R129, RZ, P2 ;  /* 0x000000ff81117208 */ /* 0x000fe40001000000 */
[----:B------:R-:W-:Y:S02]  /*7280*/  FSEL R23, R23, RZ, P3 ;  /* 0x000000ff17177208 */ /* 0x000fe40001800000 */
[----:B------:R-:W-:Y:S02]  /*7290*/  F2FP.BF16.F32.PACK_AB R125, R20, R125 ;  /* 0x0000007d147d723e */ /* 0x000fe400000010ff */
[----:B------:R-:W-:Y:S02]  /*72a0*/  LOP3.LUT P2, RZ, R194, 0xff000000, RZ, 0xc0, !PT ;  /* 0xff000000c2ff7812 */ /* 0x000fe4000784c0ff */
[----:B------:R-:W-:-:S02]  /*72b0*/  LOP3.LUT P3, RZ, R148, 0xff000000, RZ, 0xc0, !PT ;  /* 0xff00000094ff7812 */ /* 0x000fc4000786c0ff */
[----:B------:R-:W-:Y:S02]  /*72c0*/  SHF.L.U32 R20, R104, 0x10, RZ ;  /* 0x0000001068147819 */ /* 0x000fe400000006ff */
[----:B------:R-:W-:Y:S02]  /*72d0*/  F2FP.BF16.F32.PACK_AB R18, R18, R16 ;  /* 0x000000101212723e */ /* 0x000fe400000010ff */
[C---:B------:R-:W-:Y:S01]  /*72e0*/  FSEL R16, R0.reuse, RZ, P2 ;  /* 0x000000ff00107208 */ /* 0x040fe20001000000 */
[----:B------:R-:W-:Y:S01]  /*72f0*/  FFMA.FTZ R170, R5, R170, R20 ;  /* 0x000000aa05aa7223 */ /* 0x000fe20000010014 */
[----:B------:R-:W-:Y:S02]  /*7300*/  FSEL R0, R0, RZ, P3 ;  /* 0x000000ff00007208 */ /* 0x000fe40001800000 */
[----:B------:R-:W-:Y:S02]  /*7310*/  LOP3.LUT P4, RZ, R194, 0xff0000, RZ, 0xc0, !PT ;  /* 0x00ff0000c2ff7812 */ /* 0x000fe4000788c0ff */
[----:B------:R-:W-:Y:S01]  /*7320*/  F2FP.BF16.F32.PACK_AB R17, R0, R17 ;  /* 0x000000110011723e */ /* 0x000fe200000010ff */
[----:B------:R-:W-:Y:S01]  /*7330*/  FMUL.FTZ R0, R170, UR6 ;  /* 0x00000006aa007c20 */ /* 0x000fe20008410000 */
[----:B------:R-:W-:-:S02]  /*7340*/  FSEL R129, R129, RZ, P4 ;  /* 0x000000ff81817208 */ /* 0x000fc40002000000 */
[----:B------:R-:W-:Y:S02]  /*7350*/  LOP3.LUT P6, RZ, R148, 0xff00, RZ, 0xc0, !PT ;  /* 0x0000ff0094ff7812 */ /* 0x000fe400078cc0ff */
[----:B------:R-:W-:Y:S02]  /*7360*/  LOP3.LUT P2, RZ, R194, 0xff, RZ, 0xc0, !PT ;  /* 0x000000ffc2ff7812 */ /* 0x000fe4000784c0ff */
[----:B------:R-:W-:Y:S02]  /*7370*/  LOP3.LUT P5, RZ, R148, 0xff, RZ, 0xc0, !PT ;  /* 0x000000ff94ff7812 */ /* 0x000fe400078ac0ff */
        /* <DEDUP_REMOVED lines=11> */
.L_x_1659:
[----:B------:R-:W-:Y:S01]  /*7430*/  ISETP.NE.U32.AND P2, PT, RZ, UR4, PT ;  /* 0x00000004ff007c0c */ /* 0x000fe2000bf45070 */
[----:B------:R-:W0:Y:S03]  /*7440*/  LDC.64 R22, c[0x0][0x468] ;  /* 0x00011a00ff167b82 */ /* 0x000e260000000a00 */
[----:B------:R-:W-:-:S13]  /*7450*/  ISETP.NE.AND.EX P2, PT, RZ, UR5, PT, P2 ;  /* 0x00000005ff007c0c */ /* 0x000fda000bf45320 */
[----:B------:R-:W2:Y:S02]  /*7460*/  @P2 LDC.64 R20, c[0x0][0x478] ;  /* 0x00011e00ff142b82 */ /* 0x000ea40000000a00 */
[----:B--2---:R-:W-:-:S05]  /*7470*/  @P2 IMAD.WIDE.U32 R20, R7, 0x10, R20 ;  /* 0x0000001007142825 */ /* 0x004fca00078e0014 */
        /* <DEDUP_REMOVED lines=12> */
[-CC-:B------:R-:W-:Y:S01]  /*7540*/  FFMA.FTZ R11, R11, R218.reuse, R219.reuse ;  /* 0x000000da0b0b7223 */ /* 0x180fe200000100db */
[----:B------:R-:W-:Y:S01]  /*7550*/  SHF.L.U32 R7, R7, 0x10, RZ ;  /* 0x0000001007077819 */ /* 0x000fe200000006ff */
[----:B------:R-:W-:Y:S01]  /*7560*/  FADD.FTZ R127, R199, -R200 ;  /* 0x800000c8c77f7221 */ /* 0x000fe20000010000 */
[----:B------:R-:W-:Y:S01]  /*7570*/  FADD.FTZ R0, R172, -R0 ;  /* 0x80000000ac007221 */ /* 0x000fe20000010000 */
[-C--:B------:R-:W-:Y:S01]  /*7580*/  FFMA.FTZ R10, R10, R218.reuse, R219 ;  /* 0x000000da0a0a7223 */ /* 0x080fe200000100db */
[----:B------:R-:W-:Y:S01]  /*7590*/  FADD.FTZ R9, R9, -R11 ;  /* 0x8000000b09097221 */ /* 0x000fe20000010000 */
[--C-:B------:R-:W-:Y:S01]  /*75a0*/  FFMA.FTZ R127, R5, R127, R7.reuse ;  /* 0x0000007f057f7223 */ /* 0x100fe20000010007 */
[----:B------:R-:W-:Y:S01]  /*75b0*/  PRMT R7, R109, 0x7632, R7 ;  /* 0x000076326d077816 */ /* 0x000fe20000000007 */
[-CC-:B------:R-:W-:Y:S01]  /*75c0*/  FFMA.FTZ R11, R15, R218.reuse, R219.reuse ;  /* 0x000000da0f0b7223 */ /* 0x180fe200000100db */
[----:B------:R-:W-:Y:S01]  /*75d0*/  FADD.FTZ R15, R8, -R10 ;  /* 0x8000000a080f7221 */ /* 0x000fe20000010000 */
[----:B------:R-:W-:Y:S01]  /*75e0*/  FFMA.FTZ R13, R13, R218, R219 ;  /* 0x000000da0d0d7223 */ /* 0x000fe200000100db */
[----:B------:R-:W-:Y:S01]  /*75f0*/  SHF.L.U32 R7, R7, 0x10, RZ ;  /* 0x0000001007077819 */ /* 0x000fe200000006ff */
[----:B------:R-:W-:Y:S01]  /*7600*/  FADD.FTZ R14, R14, -R11 ;  /* 0x8000000b0e0e7221 */ /* 0x000fe20000010000 */
[----:B------:R-:W-:Y:S01]  /*7610*/  ISETP.GE.U32.AND P3, PT, R140, RZ, PT ;  /* 0x000000ff8c00720c */ /* 0x000fe20003f66070 */
[----:B------:R-:W-:Y:S01]  /*7620*/  FADD.FTZ R12, R12, -R13 ;  /* 0x8000000d0c0c7221 */ /* 0x000fe20000010000 */
[----:B------:R-:W-:Y:S01]  /*7630*/  ISETP.GE.U32.AND P4, PT, R192, RZ, PT ;  /* 0x000000ffc000720c */ /* 0x000fe20003f86070 */
[----:B------:R-:W-:Y:S01]  /*7640*/  FFMA.FTZ R0, R5, R0, R7 ;  /* 0x0000000005007223 */ /* 0x000fe20000010007 */
[----:B------:R-:W-:Y:S01]  /*7650*/  SHF.L.U32 R7, R111, 0x10, RZ ;  /* 0x000000106f077819 */ /* 0x000fe200000006ff */
[----:B------:R-:W-:Y:S01]  /*7660*/  FMUL.FTZ R13, R127, UR6 ;  /* 0x000000067f0d7c20 */ /* 0x000fe20008410000 */
[----:B0-----:R-:W-:Y:S01]  /*7670*/  SHF.L.U32 R16, R110, 0x10, RZ ;  /* 0x000000106e107819 */ /* 0x001fe200000006ff */
[-C--:B------:R-:W-:Y:S01]  /*7680*/  FFMA.FTZ R126, R177, R218.reuse, R219 ;  /* 0x000000dab17e7223 */ /* 0x080fe200000100db */
[----:B------:R-:W-:Y:S01]  /*7690*/  LOP3.LUT P6, RZ, R141, 0xff0000, RZ, 0xc0, !PT ;  /* 0x00ff00008dff7812 */ /* 0x000fe200078cc0ff */
[----:B------:R-:W-:Y:S01]  /*76a0*/  FFMA.FTZ R15, R5, R15, R7 ;  /* 0x0000000f050f7223 */ /* 0x000fe20000010007 */
[----:B------:R-:W-:Y:S01]  /*76b0*/  ISETP.GE.U32.AND.EX P3, PT, R141, 0x1000000, PT, P3 ;  /* 0x010000008d00780c */ /* 0x000fe20003f66130 */
[----:B------:R-:W-:Y:S01]  /*76c0*/  FFMA.FTZ R16, R5, R9, R16 ;  /* 0x0000000905107223 */ /* 0x000fe20000010010 */
[----:B------:R-:W-:Y:S01]  /*76d0*/  LOP3.LUT P5, RZ, R193, 0xff0000, RZ, 0xc0, !PT ;  /* 0x00ff0000c1ff7812 */ /* 0x000fe200078ac0ff */
[----:B------:R-:W-:Y:S01]  /*76e0*/  FMUL.FTZ R131, R15, UR6 ;  /* 0x000000060f837c20 */ /* 0x000fe20008410000 */
[----:B------:R-:W-:Y:S01]  /*76f0*/  ISETP.GE.U32.AND.EX P4, PT, R193, 0x1000000, PT, P4 ;  /* 0x01000000c100780c */ /* 0x000fe20003f86140 */
        /* <DEDUP_REMOVED lines=8> */
[----:B------:R-:W-:Y:S02]  /*7780*/  PRMT R8, R110, 0x7632, R8 ;  /* 0x000076326e087816 */ /* 0x000fe40000000008 */
[----:B------:R-:W-:Y:S02]  /*7790*/  F2FP.BF16.F32.PACK_AB R131, R13, R131 ;  /* 0x000000830d83723e */ /* 0x000fe400000010ff */
[----:B------:R-:W-:Y:S02]  /*77a0*/  SHF.L.U32 R13, R109, 0x10, RZ ;  /* 0x000000106d0d7819 */ /* 0x000fe400000006ff */
[----:B------:R-:W-:Y:S02]  /*77b0*/  SHF.L.U32 R8, R8, 0x10, RZ ;  /* 0x0000001008087819 */ /* 0x000fe400000006ff */
[----:B------:R-:W-:Y:S01]  /*77c0*/  LOP3.LUT P6, RZ, R141, 0xff, RZ, 0xc0, !PT ;  /* 0x000000ff8dff7812 */ /* 0x000fe200078cc0ff */
[----:B------:R-:W-:Y:S01]  /*77d0*/  FFMA.FTZ R12, R5, R12, R13 ;  /* 0x0000000c050c7223 */ /* 0x000fe2000001000d */
[----:B------:R-:W-:Y:S01]  /*77e0*/  LOP3.LUT P3, RZ, R141, 0xff00, RZ, 0xc0, !PT ;  /* 0x0000ff008dff7812 */ /* 0x000fe2000786c0ff */
[----:B------:R-:W-:Y:S01]  /*77f0*/  FFMA.FTZ R126, R5, R126, R8 ;  /* 0x0000007e057e7223 */ /* 0x000fe20000010008 */
[----:B------:R-:W-:Y:S01]  /*7800*/  FSEL R10, R130, RZ, P6 ;  /* 0x000000ff820a7208 */ /* 0x000fe20003000000 */
[----:B------:R-:W-:Y:S01]  /*7810*/  FMUL.FTZ R129, R12, UR6 ;  /* 0x000000060c817c20 */ /* 0x000fe20008410000 */
[----:B------:R-:W-:Y:S01]  /*7820*/  LOP3.LUT P6, RZ, R140, 0xff0000, RZ, 0xc0, !PT ;  /* 0x00ff00008cff7812 */ /* 0x000fe200078cc0ff */
[----:B------:R-:W-:Y:S01]  /*7830*/  FMUL.FTZ R8, R126, UR6 ;  /* 0x000000067e087c20 */ /* 0x000fe20008410000 */
[----:B------:R-:W-:-:S02]  /*7840*/  LOP3.LUT P5, RZ, R193, 0xff, RZ, 0xc0, !PT ;  /* 0x000000ffc1ff7812 */ /* 0x000fc400078ac0ff */
[----:B------:R-:W-:Y:S02]  /*7850*/  LOP3.LUT P4, RZ, R193, 0xff00, RZ, 0xc0, !PT ;  /* 0x0000ff00c1ff7812 */ /* 0x000fe4000788c0ff */
[----:B------:R-:W-:Y:S02]  /*7860*/  F2FP.BF16.F32.PACK_AB R11, R9, R11 ;  /* 0x0000000b090b723e */ /* 0x000fe400000010ff */
[----:B------:R-:W-:Y:S02]  /*7870*/  FSEL R9, R129, RZ, P6 ;  /* 0x000000ff81097208 */ /* 0x000fe40003000000 */
[----:B------:R-:W-:Y:S02]  /*7880*/  FSEL R7, R8, RZ, P3 ;  /* 0x000000ff08077208 */ /* 0x000fe40001800000 */
[----:B------:R-:W-:Y:S02]  /*7890*/  LOP3.LUT P6, RZ, R192, 0xff0000, RZ, 0xc0, !PT ;  /* 0x00ff0000c0ff7812 */ /* 0x000fe400078cc0ff */
[----:B------:R-:W-:-:S02]  /*78a0*/  FSEL R130, R130, RZ, P5 ;  /* 0x000000ff82827208 */ /* 0x000fc40002800000 */
[----:B------:R-:W-:Y:S02]  /*78b0*/  FSEL R8, R8, RZ, P4 ;  /* 0x000000ff08087208 */ /* 0x000fe40002000000 */
[----:B------:R-:W-:Y:S02]  /*78c0*/  PRMT R124, R108, 0x7632, R124 ;  /* 0x000076326c7c7816 */ /* 0x000fe4000000007c */
[C---:B------:R-:W-:Y:S01]  /*78d0*/  F2FP.BF16.F32.PACK_AB R125, R0.reuse, R12 ;  /* 0x0000000c007d723e */ /* 0x040fe200000010ff */
[----:B------:R-:W-:Y:S01]  /*78e0*/  FMUL.FTZ R0, R0, UR6 ;  /* 0x0000000600007c20 */ /* 0x000fe20008410000 */
[----:B------:R-:W-:Y:S01]  /*78f0*/  FSEL R129, R129, RZ, P6 ;  /* 0x000000ff81817208 */ /* 0x000fe20003000000 */
[----:B------:R-:W-:Y:S01]  /*7900*/  IMAD.U32 R124, R124, 0x10000, RZ ;  /* 0x000100007c7c7824 */ /* 0x000fe200078e00ff */
[----:B------:R-:W-:Y:S02]  /*7910*/  F2FP.BF16.F32.PACK_AB R130, R8, R130 ;  /* 0x000000820882723e */ /* 0x000fe400000010ff */
[----:B------:R-:W-:Y:S01]  /*7920*/  LOP3.LUT P6, RZ, R192, 0xff000000, RZ, 0xc0, !PT ;  /* 0xff000000c0ff7812 */ /* 0x000fe200078cc0ff */
[----:B------:R-:W-:Y:S01]  /*7930*/  FFMA.FTZ R124, R5, R174, R124 ;  /* 0x000000ae057c7223 */ /* 0x000fe2000001007c */
[----:B------:R-:W-:-:S02]  /*7940*/  LOP3.LUT P5, RZ, R140, 0xff000000, RZ, 0xc0, !PT ;  /* 0xff0000008cff7812 */ /* 0x000fc400078ac0ff */
[----:B------:R-:W-:Y:S01]  /*7950*/  SHF.L.U32 R8, R108, 0x10, RZ ;  /* 0x000000106c087819 */ /* 0x000fe200000006ff */
[----:B------:R-:W-:Y:S01]  /*7960*/  FMUL.FTZ R128, R124, UR6 ;  /* 0x000000067c807c20 */ /* 0x000fe20008410000 */
[----:B------:R-:W-:Y:S02]  /*7970*/  F2FP.BF16.F32.PACK_AB R10, R7, R10 ;  /* 0x0000000a070a723e */ /* 0x000fe400000010ff */
[C---:B------:R-:W-:Y:S01]  /*7980*/  FSEL R7, R0.reuse, RZ, P6 ;  /* 0x000000ff00077208 */ /* 0x040fe20003000000 */
[----:B------:R-:W-:Y:S01]  /*7990*/  FFMA.FTZ R14, R5, R14, R8 ;  /* 0x0000000e050e7223 */ /* 0x000fe20000010008 */
        /* <DEDUP_REMOVED lines=18> */
.L_x_1666:
[-CC-:B------:R-:W-:Y:S01]  /*7ac0*/  FFMA.FTZ R11, R11, R218.reuse, R219.reuse ;  /* 0x000000da0b0b7223 */ /* 0x180fe200000100db */
[-CC-:B------:R-:W-:Y:S01]  /*7ad0*/  FFMA.FTZ R173, R173, R218.reuse, R219.reuse ;  /* 0x000000daadad7223 */ /* 0x180fe200000100db */
[-CC-:B------:R-:W-:Y:S01]  /*7ae0*/  FFMA.FTZ R0, R10, R218.reuse, R219.reuse ;  /* 0x000000da0a007223 */ /* 0x180fe200000100db */
[-C--:B------:R-:W-:Y:S01]  /*7af0*/  FFMA.FTZ R13, R13, R218.reuse, R219 ;  /* 0x000000da0d0d7223 */ /* 0x080fe200000100db */
[----:B------:R-:W-:Y:S01]  /*7b00*/  FADD.FTZ R11, R9, -R11 ;  /* 0x8000000b090b7221 */ /* 0x000fe20000010000 */
[----:B------:R-:W-:Y:S01]  /*7b10*/  PRMT R9, R109, 0x7632, R9 ;  /* 0x000076326d097816 */ /* 0x000fe20000000009 */
[----:B------:R-:W-:Y:S01]  /*7b20*/  FADD.FTZ R7, R172, -R173 ;  /* 0x800000adac077221 */ /* 0x000fe20000010000 */
[----:B------:R-:W-:Y:S01]  /*7b30*/  PRMT R10, R110, 0x7632, R10 ;  /* 0x000076326e0a7816 */ /* 0x000fe2000000000a */
[-CC-:B------:R-:W-:Y:S01]  /*7b40*/  FFMA.FTZ R177, R177, R218.reuse, R219.reuse ;  /* 0x000000dab1b17223 */ /* 0x180fe200000100db */
[----:B------:R-:W-:Y:S01]  /*7b50*/  SHF.L.U32 R9, R9, 0x10, RZ ;  /* 0x0000001009097819 */ /* 0x000fe200000006ff */
[----:B------:R-:W-:Y:S01]  /*7b60*/  FFMA.FTZ R200, R200, R218, R219 ;  /* 0x000000dac8c87223 */ /* 0x000fe200000100db */
[----:B0-----:R-:W-:Y:S01]  /*7b70*/  PRMT R16, R111, 0x7632, R16 ;  /* 0x000076326f107816 */ /* 0x001fe20000000010 */
[----:B------:R-:W-:Y:S01]  /*7b80*/  FADD.FTZ R13, R12, -R13 ;  /* 0x8000000d0c0d7221 */ /* 0x000fe20000010000 */
[----:B------:R-:W-:Y:S01]  /*7b90*/  SHF.L.U32 R10, R10, 0x10, RZ ;  /* 0x000000100a0a7819 */ /* 0x000fe200000006ff */
[----:B------:R-:W-:Y:S01]  /*7ba0*/  FFMA.FTZ R7, R5, R7, R9 ;  /* 0x0000000705077223 */ /* 0x000fe20000010009 */
[----:B------:R-:W-:Y:S01]  /*7bb0*/  FADD.FTZ R12, R176, -R177 ;  /* 0x800000b1b00c7221 */ /* 0x000fe20000010000 */
[----:B------:R-:W-:Y:S01]  /*7bc0*/  SHF.L.U32 R9, R111, 0x10, RZ ;  /* 0x000000106f097819 */ /* 0x000fe200000006ff */
[----:B------:R-:W-:Y:S01]  /*7bd0*/  FADD.FTZ R0, R8, -R0 ;  /* 0x8000000008007221 */ /* 0x000fe20000010000 */
[----:B------:R-:W-:Y:S01]  /*7be0*/  SHF.L.U32 R16, R16, 0x10, RZ ;  /* 0x0000001010107819 */ /* 0x000fe200000006ff */
[----:B------:R-:W-:Y:S01]  /*7bf0*/  FADD.FTZ R8, R199, -R200 ;  /* 0x800000c8c7087221 */ /* 0x000fe20000010000 */
[C---:B------:R-:W-:Y:S01]  /*7c00*/  FFMA.FTZ R12, R5.reuse, R12, R10 ;  /* 0x0000000c050c7223 */ /* 0x040fe2000001000a */
[C---:B------:R-:W-:Y:S01]  /*7c10*/  FFMA.FTZ R9, R5.reuse, R0, R9 ;  /* 0x0000000005097223 */ /* 0x040fe20000010009 */
[----:B------:R-:W-:Y:S01]  /*7c20*/  SHF.L.U32 R10, R110, 0x10, RZ ;  /* 0x000000106e0a7819 */ /* 0x000fe200000006ff */
[----:B------:R-:W-:Y:S01]  /*7c30*/  FFMA.FTZ R8, R5, R8, R16 ;  /* 0x0000000805087223 */ /* 0x000fe20000010010 */
[----:B------:R-:W-:Y:S01]  /*7c40*/  ISETP.GE.U32.AND P3, PT, R140, RZ, PT ;  /* 0x000000ff8c00720c */ /* 0x000fe20003f66070 */
[----:B------:R-:W-:Y:S01]  /*7c50*/  FMUL.FTZ R9, R9, UR6 ;  /* 0x0000000609097c20 */ /* 0x000fe20008410000 */
[----:B------:R-:W-:Y:S01]  /*7c60*/  SHF.L.U32 R0, R109, 0x10, RZ ;  /* 0x000000106d007819 */ /* 0x000fe200000006ff */
[----:B------:R-:W-:Y:S01]  /*7c70*/  FFMA.FTZ R11, R5, R11, R10 ;  /* 0x0000000b050b7223 */ /* 0x000fe2000001000a */
[----:B------:R-:W-:Y:S01]  /*7c80*/  LOP3.LUT P6, RZ, R141, 0xff0000, RZ, 0xc0, !PT ;  /* 0x00ff00008dff7812 */ /* 0x000fe200078cc0ff */
[----:B------:R-:W-:Y:S01]  /*7c90*/  FMUL.FTZ R8, R8, UR6 ;  /* 0x0000000608087c20 */ /* 0x000fe20008410000 */
[----:B------:R-:W-:Y:S01]  /*7ca0*/  LOP3.LUT P5, RZ, R193, 0xff0000, RZ, 0xc0, !PT ;  /* 0x00ff0000c1ff7812 */ /* 0x000fe200078ac0ff */
[----:B------:R-:W-:Y:S01]  /*7cb0*/  FFMA.FTZ R0, R5, R13, R0 ;  /* 0x0000000d05007223 */ /* 0x000fe20000010000 */
[----:B------:R-:W-:Y:S01]  /*7cc0*/  ISETP.GE.U32.AND.EX P3, PT, R141, 0x1000000, PT, P3 ;  /* 0x010000008d00780c */ /* 0x000fe20003f66130 */
[----:B------:R-:W-:Y:S01]  /*7cd0*/  FMUL.FTZ R130, R11, UR6 ;  /* 0x000000060b827c20 */ /* 0x000fe20008410000 */
        /* <DEDUP_REMOVED lines=8> */
[----:B------:R-:W-:Y:S01]  /*7d60*/  ISETP.GE.U32.AND P4, PT, R192, RZ, PT ;  /* 0x000000ffc000720c */ /* 0x000fe20003f86070 */
[----:B------:R-:W-:Y:S01]  /*7d70*/  FADD.FTZ R14, R14, -R15 ;  /* 0x8000000f0e0e7221 */ /* 0x000fe20000010000 */
[----:B------:R-:W-:Y:S01]  /*7d80*/  LOP3.LUT P5, RZ, R193, 0xff, RZ, 0xc0, !PT ;  /* 0x000000ffc1ff7812 */ /* 0x000fe200078ac0ff */
[----:B------:R-:W-:Y:S01]  /*7d90*/  FADD.FTZ R174, R174, -R175 ;  /* 0x800000afaeae7221 */ /* 0x000fe20000010000 */
[----:B------:R-:W-:Y:S01]  /*7da0*/  LOP3.LUT P3, RZ, R141, 0xff00, RZ, 0xc0, !PT ;  /* 0x0000ff008dff7812 */ /* 0x000fe2000786c0ff */
[----:B------:R-:W-:Y:S01]  /*7db0*/  FMUL.FTZ R7, R7, UR6 ;  /* 0x0000000607077c20 */ /* 0x000fe20008410000 */
[----:B------:R-:W-:-:S02]  /*7dc0*/  FSEL R9, R130, RZ, P6 ;  /* 0x000000ff82097208 */ /* 0x000fc40003000000 */
[----:B------:R-:W-:Y:S02]  /*7dd0*/  ISETP.GE.U32.AND.EX P4, PT, R193, 0x1000000, PT, P4 ;  /* 0x01000000c100780c */ /* 0x000fe40003f86140 */
[----:B------:R-:W-:Y:S02]  /*7de0*/  FSEL R130, R130, RZ, P5 ;  /* 0x000000ff82827208 */ /* 0x000fe40002800000 */
[----:B------:R-:W-:Y:S02]  /*7df0*/  FSEL R10, R12, RZ, P3 ;  /* 0x000000ff0c0a7208 */ /* 0x000fe40001800000 */
[----:B------:R-:W-:Y:S02]  /*7e00*/  LOP3.LUT P6, RZ, R140, 0xff0000, RZ, 0xc0, !PT ;  /* 0x00ff00008cff7812 */ /* 0x000fe400078cc0ff */
[----:B------:R-:W-:Y:S02]  /*7e10*/  LOP3.LUT P5, RZ, R192, 0xff0000, RZ, 0xc0, !PT ;  /* 0x00ff0000c0ff7812 */ /* 0x000fe400078ac0ff */
[----:B------:R-:W-:-:S02]  /*7e20*/  PRMT R17, R108, 0x7632, R17 ;  /* 0x000076326c117816 */ /* 0x000fc40000000011 */
[----:B------:R-:W-:Y:S02]  /*7e30*/  FSEL R16, R8, RZ, P4 ;  /* 0x000000ff08107208 */ /* 0x000fe40002000000 */
[----:B------:R-:W-:Y:S02]  /*7e40*/  F2FP.BF16.F32.PACK_AB R10, R10, R9 ;  /* 0x000000090a0a723e */ /* 0x000fe400000010ff */
[----:B------:R-:W-:Y:S02]  /*7e50*/  LOP3.LUT P4, RZ, R193, 0xff00, RZ, 0xc0, !PT ;  /* 0x0000ff00c1ff7812 */ /* 0x000fe4000788c0ff */
[C---:B------:R-:W-:Y:S02]  /*7e60*/  FSEL R8, R0.reuse, RZ, P5 ;  /* 0x000000ff00087208 */ /* 0x040fe40002800000 */
[----:B------:R-:W-:Y:S01]  /*7e70*/  FSEL R9, R0, RZ, P6 ;  /* 0x000000ff00097208 */ /* 0x000fe20003000000 */
[----:B------:R-:W-:Y:S01]  /*7e80*/  IMAD.U32 R0, R108, 0x10000, RZ ;  /* 0x000100006c007824 */ /* 0x000fe200078e00ff */
[----:B------:R-:W-:-:S02]  /*7e90*/  SHF.L.U32 R17, R17, 0x10, RZ ;  /* 0x0000001011117819 */ /* 0x000fc400000006ff */
[----:B------:R-:W-:Y:S01]  /*7ea0*/  LOP3.LUT P3, RZ, R192, 0xff000000, RZ, 0xc0, !PT ;  /* 0xff000000c0ff7812 */ /* 0x000fe2000786c0ff */
[C---:B------:R-:W-:Y:S01]  /*7eb0*/  FFMA.FTZ R0, R5.reuse, R14, R0 ;  /* 0x0000000e05007223 */ /* 0x040fe20000010000 */
[----:B------:R-:W-:Y:S01]  /*7ec0*/  FSEL R12, R12, RZ, P4 ;  /* 0x000000ff0c0c7208 */ /* 0x000fe20002000000 */
[----:B------:R-:W-:Y:S01]  /*7ed0*/  FFMA.FTZ R174, R5, R174, R17 ;  /* 0x000000ae05ae7223 */ /* 0x000fe20000010011 */
[----:B------:R-:W-:Y:S01]  /*7ee0*/  LOP3.LUT P4, RZ, R140, 0xff000000, RZ, 0xc0, !PT ;  /* 0xff0000008cff7812 */ /* 0x000fe2000788c0ff */
[----:B------:R-:W-:Y:S01]  /*7ef0*/  FMUL.FTZ R0, R0, UR6 ;  /* 0x0000000600007c20 */ /* 0x000fe20008410000 */
[C---:B------:R-:W-:Y:S01]  /*7f00*/  FSEL R129, R7.reuse, RZ, P3 ;  /* 0x000000ff07817208 */ /* 0x040fe20001800000 */
[----:B------:R-:W-:Y:S01]  /*7f10*/  FMUL.FTZ R174, R174, UR6 ;  /* 0x00000006aeae7c20 */ /* 0x000fe20008410000 */
[----:B------:R-:W-:Y:S02]  /*7f20*/  FSEL R7, R7, RZ, P4 ;  /* 0x000000ff07077208 */ /* 0x000fe40002000000 */
[----:B------:R-:W-:-:S02]  /*7f30*/  LOP3.LUT P4, RZ, R192, 0xff, RZ, 0xc0, !PT ;  /* 0x000000ffc0ff7812 */ /* 0x000fc4000788c0ff */
[C---:B------:R-:W-:Y:S02]  /*7f40*/  LOP3.LUT P5, RZ, R140.reuse, 0xff00, RZ, 0xc0, !PT ;  /* 0x0000ff008cff7812 */ /* 0x040fe400078ac0ff */
[----:B------:R-:W-:Y:S02]  /*7f50*/  LOP3.LUT P3, RZ, R140, 0xff, RZ, 0xc0, !PT ;  /* 0x000000ff8cff7812 */ /* 0x000fe4000786c0ff */
[----:B------:R-:W-:Y:S02]  /*7f60*/  LOP3.LUT P6, RZ, R192, 0xff00, RZ, 0xc0, !PT ;  /* 0x0000ff00c0ff7812 */ /* 0x000fe400078cc0ff */
[----:B------:R-:W-:Y:S02]  /*7f70*/  F2FP.BF16.F32.PACK_AB R9, R7, R9 ;  /* 0x000000090709723e */ /* 0x000fe400000010ff */
[----:B------:R-:W-:Y:S02]  /*7f80*/  F2FP.BF16.F32.PACK_AB R129, R129, R8 ;  /* 0x000000088181723e */ /* 0x000fe400000010ff */
[----:B------:R-:W-:-:S02]  /*7f90*/  FSEL R7, R0, RZ, P4 ;  /* 0x000000ff00077208 */ /* 0x000fc40002000000 */
[C---:B------:R-:W-:Y:S02]  /*7fa0*/  FSEL R8, R174.reuse, RZ, P5 ;  /* 0x000000ffae087208 */ /* 0x040fe40002800000 */
        /* <DEDUP_REMOVED lines=8> */
.L_x_1665:
[----:B------:R-:W-:Y:S05]  /*8030*/  @!P2 BRA `(.L_x_1668) ;  /* 0x00000004003ca947 */ /* 0x000fea0003800000 */
[-CC-:B------:R-:W-:Y:S01]  /*8040*/  FFMA.FTZ R13, R13, R218.reuse, R219.reuse ;  /* 0x000000da0d0d7223 */ /* 0x180fe200000100db */
[-CC-:B------:R-:W-:Y:S01]  /*8050*/  FFMA.FTZ R10, R10, R218.reuse, R219.reuse ;  /* 0x000000da0a0a7223 */ /* 0x180fe200000100db */
[-CC-:B------:R-:W-:Y:S01]  /*8060*/  FFMA.FTZ R11, R11, R218.reuse, R219.reuse ;  /* 0x000000da0b0b7223 */ /* 0x180fe200000100db */
[-C--:B------:R-:W-:Y:S01]  /*8070*/  FFMA.FTZ R177, R177, R218.reuse, R219 ;  /* 0x000000dab1b17223 */ /* 0x080fe200000100db */
[----:B------:R-:W-:Y:S01]  /*8080*/  FADD.FTZ R12, R12, -R13 ;  /* 0x8000000d0c0c7221 */ /* 0x000fe20000010000 */
[----:B------:R-:W-:Y:S01]  /*8090*/  FFMA.FTZ R13, R200, R218, R219 ;  /* 0x000000dac80d7223 */ /* 0x000fe200000100db */
[----:B------:R-:W-:Y:S01]  /*80a0*/  FADD.FTZ R10, R8, -R10 ;  /* 0x8000000a080a7221 */ /* 0x000fe20000010000 */
[----:B------:R-:W-:Y:S01]  /*80b0*/  FADD.FTZ R9, R9, -R11 ;  /* 0x8000000b09097221 */ /* 0x000fe20000010000 */
[----:B------:R-:W-:Y:S01]  /*80c0*/  FADD.FTZ R176, R176, -R177 ;  /* 0x800000b1b0b07221 */ /* 0x000fe20000010000 */
[----:B------:R-:W-:Y:S01]  /*80d0*/  FADD.FTZ R13, R199, -R13 ;  /* 0x8000000dc70d7221 */ /* 0x000fe20000010000 */
[C---:B------:R-:W-:Y:S01]  /*80e0*/  FMUL.FTZ R127, R5.reuse, R10 ;  /* 0x0000000a057f7220 */ /* 0x040fe20000410000 */
[----:B------:R-:W-:Y:S01]  /*80f0*/  ISETP.GE.U32.AND P4, PT, R140, RZ, PT ;  /* 0x000000ff8c00720c */ /* 0x000fe20003f86070 */
[C---:B------:R-:W-:Y:S01]  /*8100*/  FMUL.FTZ R126, R5.reuse, R9 ;  /* 0x00000009057e7220 */ /* 0x040fe20000410000 */
[----:B------:R-:W-:Y:S01]  /*8110*/  FMUL.FTZ R13, R5, R13 ;  /* 0x0000000d050d7220 */ /* 0x000fe20000410000 */
[----:B------:R-:W-:Y:S01]  /*8120*/  ISETP.GE.U32.AND P3, PT, R192, RZ, PT ;  /* 0x000000ffc000720c */ /* 0x000fe20003f66070 */
[----:B0-----:R-:W-:Y:S01]  /*8130*/  FMUL.FTZ R131, R127, UR6 ;  /* 0x000000067f837c20 */ /* 0x001fe20008410000 */
[----:B------:R-:W-:Y:S01]  /*8140*/  LOP3.LUT P6, RZ, R141, 0xff0000, RZ, 0xc0, !PT ;  /* 0x00ff00008dff7812 */ /* 0x000fe200078cc0ff */
[----:B------:R-:W-:Y:S01]  /*8150*/  FMUL.FTZ R0, R13, UR6 ;  /* 0x000000060d007c20 */ /* 0x000fe20008410000 */
[----:B------:R-:W-:Y:S01]  /*8160*/  ISETP.GE.U32.AND.EX P4, PT, R141, 0x1000000, PT, P4 ;  /* 0x010000008d00780c */ /* 0x000fe20003f86140 */
[----:B------:R-:W-:Y:S01]  /*8170*/  FMUL.FTZ R176, R5, R176 ;  /* 0x000000b005b07220 */ /* 0x000fe20000410000 */
[C---:B------:R-:W-:Y:S01]  /*8180*/  LOP3.LUT P5, RZ, R193.reuse, 0xff0000, RZ, 0xc0, !PT ;  /* 0x00ff0000c1ff7812 */ /* 0x040fe200078ac0ff */
[----:B------:R-:W-:Y:S01]  /*8190*/  FMUL.FTZ R130, R126, UR6 ;  /* 0x000000067e827c20 */ /* 0x000fe20008410000 */
[----:B------:R-:W-:Y:S01]  /*81a0*/  ISETP.GE.U32.AND.EX P3, PT, R193, 0x1000000, PT, P3 ;  /* 0x01000000c100780c */ /* 0x000fe20003f66130 */
[----:B------:R-:W-:Y:S01]  /*81b0*/  FMUL.FTZ R7, R176, UR6 ;  /* 0x00000006b0077c20 */ /* 0x000fe20008410000 */
[----:B------:R-:W-:Y:S01]  /*81c0*/  FSEL R11, R131, RZ, P6 ;  /* 0x000000ff830b7208 */ /* 0x000fe20003000000 */
[----:B------:R-:W-:Y:S01]  /*81d0*/  FMUL.FTZ R12, R5, R12 ;  /* 0x0000000c050c7220 */ /* 0x000fe20000410000 */
        /* <DEDUP_REMOVED lines=14> */
[C---:B------:R-:W-:Y:S01]  /*82c0*/  FSEL R10, R130.reuse, RZ, P6 ;  /* 0x000000ff820a7208 */ /* 0x040fe20003000000 */
[----:B------:R-:W-:Y:S01]  /*82d0*/  FMUL.FTZ R124, R5, R174 ;  /* 0x000000ae057c7220 */ /* 0x000fe20000410000 */
[----:B------:R-:W-:Y:S01]  /*82e0*/  FSEL R0, R7, RZ, P4 ;  /* 0x000000ff07007208 */ /* 0x000fe20002000000 */
[----:B------:R-:W-:Y:S01]  /*82f0*/  FMUL.FTZ R14, R5, R14 ;  /* 0x0000000e050e7220 */ /* 0x000fe20000410000 */
[----:B------:R-:W-:Y:S01]  /*8300*/  FSEL R130, R130, RZ, P5 ;  /* 0x000000ff82827208 */ /* 0x000fe20002800000 */
[----:B------:R-:W-:Y:S01]  /*8310*/  FMUL.FTZ R128, R124, UR6 ;  /* 0x000000067c807c20 */ /* 0x000fe20008410000 */
[----:B------:R-:W-:-:S02]  /*8320*/  FSEL R7, R7, RZ, P3 ;  /* 0x000000ff07077208 */ /* 0x000fc40001800000 */
[----:B------:R-:W-:Y:S02]  /*8330*/  LOP3.LUT P6, RZ, R140, 0xff0000, RZ, 0xc0, !PT ;  /* 0x00ff00008cff7812 */ /* 0x000fe400078cc0ff */
[----:B------:R-:W-:Y:S01]  /*8340*/  F2FP.BF16.F32.PACK_AB R130, R7, R130 ;  /* 0x000000820782723e */ /* 0x000fe200000010ff */
[----:B------:R-:W-:Y:S01]  /*8350*/  FMUL.FTZ R7, R12, UR6 ;  /* 0x000000060c077c20 */ /* 0x000fe20008410000 */
[----:B------:R-:W-:Y:S02]  /*8360*/  F2FP.BF16.F32.PACK_AB R131, R9, R131 ;  /* 0x000000830983723e */ /* 0x000fe400000010ff */
[----:B------:R-:W-:Y:S01]  /*8370*/  F2FP.BF16.F32.PACK_AB R11, R8, R11 ;  /* 0x0000000b080b723e */ /* 0x000fe200000010ff */
[----:B------:R-:W-:Y:S01]  /*8380*/  FMUL.FTZ R8, R172, UR6 ;  /* 0x00000006ac087c20 */ /* 0x000fe20008410000 */
[----:B------:R-:W-:Y:S02]  /*8390*/  FSEL R9, R7, RZ, P6 ;  /* 0x000000ff07097208 */ /* 0x000fe40003000000 */
[----:B------:R-:W-:-:S02]  /*83a0*/  LOP3.LUT P6, RZ, R192, 0xff0000, RZ, 0xc0, !PT ;  /* 0x00ff0000c0ff7812 */ /* 0x000fc400078cc0ff */
[----:B------:R-:W-:Y:S02]  /*83b0*/  F2FP.BF16.F32.PACK_AB R10, R0, R10 ;  /* 0x0000000a000a723e */ /* 0x000fe400000010ff */
[----:B------:R-:W-:Y:S02]  /*83c0*/  FSEL R129, R7, RZ, P6 ;  /* 0x000000ff07817208 */ /* 0x000fe40003000000 */
[----:B------:R-:W-:Y:S02]  /*83d0*/  LOP3.LUT P6, RZ, R192, 0xff000000, RZ, 0xc0, !PT ;  /* 0xff000000c0ff7812 */ /* 0x000fe400078cc0ff */
[----:B------:R-:W-:Y:S02]  /*83e0*/  LOP3.LUT P5, RZ, R140, 0xff000000, RZ, 0xc0, !PT ;  /* 0xff0000008cff7812 */ /* 0x000fe400078ac0ff */
[C---:B------:R-:W-:Y:S02]  /*83f0*/  FSEL R0, R8.reuse, RZ, P6 ;  /* 0x000000ff08007208 */ /* 0x040fe40003000000 */
[----:B------:R-:W-:-:S02]  /*8400*/  FSEL R8, R8, RZ, P5 ;  /* 0x000000ff08087208 */ /* 0x000fc40002800000 */
[----:B------:R-:W-:Y:S01]  /*8410*/  F2FP.BF16.F32.PACK_AB R129, R0, R129 ;  /* 0x000000810081723e */ /* 0x000fe200000010ff */
[----:B------:R-:W-:Y:S01]  /*8420*/  FMUL.FTZ R0, R14, UR6 ;  /* 0x000000060e007c20 */ /* 0x000fe20008410000 */
[----:B------:R-:W-:Y:S02]  /*8430*/  LOP3.LUT P4, RZ, R140, 0xff00, RZ, 0xc0, !PT ;  /* 0x0000ff008cff7812 */ /* 0x000fe4000788c0ff */
[----:B------:R-:W-:Y:S02]  /*8440*/  LOP3.LUT P5, RZ, R192, 0xff, RZ, 0xc0, !PT ;  /* 0x000000ffc0ff7812 */ /* 0x000fe400078ac0ff */
[----:B------:R-:W-:Y:S02]  /*8450*/  LOP3.LUT P3, RZ, R140, 0xff, RZ, 0xc0, !PT ;  /* 0x000000ff8cff7812 */ /* 0x000fe4000786c0ff */
        /* <DEDUP_REMOVED lines=10> */
[----:B------:R-:W-:Y:S02]  /*8500*/  F2FP.BF16.F32.PACK_AB R128, R128, R7 ;  /* 0x000000078080723e */ /* 0x000fe400000010ff */
[----:B------:R-:W-:Y:S01]  /*8510*/  F2FP.BF16.F32.PACK_AB R8, R8, R0 ;  /* 0x000000000808723e */ /* 0x000fe200000010ff */
[----:B------:R-:W-:Y:S06]  /*8520*/  BRA `(.L_x_1667) ;  /* 0x0000001400147947 */ /* 0x000fec0003800000 */
.L_x_1668:
        /* <DEDUP_REMOVED lines=14> */
[----:B0-----:R-:W-:Y:S01]  /*8610*/  FMUL.FTZ R131, R10, UR6 ;  /* 0x000000060a837c20 */ /* 0x001fe20008410000 */
        /* <DEDUP_REMOVED lines=8> */
[----:B------:R-:W-:Y:S01]  /*86a0*/  FSEL R8, R131, RZ, P4 ;  /* 0x000000ff83087208 */ /* 0x000fe20002000000 */
        /* <DEDUP_REMOVED lines=51> */
.L_x_1664:
[----:B------:R-:W-:Y:S05]  /*89e0*/  @!P1 BRA `(.L_x_1669) ;  /* 0x0000000800249947 */ /* 0x000fea0003800000 */
[----:B------:R-:W-:Y:S05]  /*89f0*/  @!P2 BRA `(.L_x_1670) ;  /* 0x000000040018a947 */ /* 0x000fea0003800000 */
[----:B------:R-:W-:Y:S01]  /*8a00*/  PRMT R0, R110, 0x7632, R0 ;  /* 0x000076326e007816 */ /* 0x000fe20000000000 */
[-CC-:B------:R-:W-:Y:S01]  /*8a10*/  FFMA.FTZ R126, R177, R218.reuse, R219.reuse ;  /* 0x000000dab17e7223 */ /* 0x180fe200000100db */
[-CC-:B------:R-:W-:Y:S01]  /*8a20*/  FFMA.FTZ R11, R11, R218.reuse, R219.reuse ;  /* 0x000000da0b0b7223 */ /* 0x180fe200000100db */
[-C--:B------:R-:W-:Y:S01]  /*8a30*/  FFMA.FTZ R10, R10, R218.reuse, R219 ;  /* 0x000000da0a0a7223 */ /* 0x080fe200000100db */
[----:B------:R-:W-:Y:S01]  /*8a40*/  SHF.L.U32 R0, R0, 0x10, RZ ;  /* 0x0000001000007819 */ /* 0x000fe200000006ff */
[----:B------:R-:W-:Y:S01]  /*8a50*/  FADD.FTZ R126, R176, -R126 ;  /* 0x8000007eb07e7221 */ /* 0x000fe20000010000 */
[----:B------:R-:W-:Y:S01]  /*8a60*/  FADD.FTZ R9, R9, -R11 ;  /* 0x8000000b09097221 */ /* 0x000fe20000010000 */
[----:B------:R-:W-:Y:S01]  /*8a70*/  PRMT R7, R111, 0x7632, R7 ;  /* 0x000076326f077816 */ /* 0x000fe20000000007 */
[----:B------:R-:W-:Y:S01]  /*8a80*/  FFMA.FTZ R127, R200, R218, R219 ;  /* 0x000000dac87f7223 */ /* 0x000fe200000100db */
[----:B------:R-:W-:Y:S01]  /*8a90*/  FFMA.FTZ R126, R5, R126, R0 ;  /* 0x0000007e057e7223 */ /* 0x000fe20000010000 */
[----:B------:R-:W-:Y:S01]  /*8aa0*/  SHF.L.U32 R0, R110, 0x10, RZ ;  /* 0x000000106e007819 */ /* 0x000fe200000006ff */
[----:B------:R-:W-:Y:S01]  /*8ab0*/  FADD.FTZ R8, R8, -R10 ;  /* 0x8000000a08087221 */ /* 0x000fe20000010000 */
[----:B------:R-:W-:Y:S01]  /*8ac0*/  LOP3.LUT P5, RZ, R141, 0xff, RZ, 0xc0, !PT ;  /* 0x000000ff8dff7812 */ /* 0x000fe200078ac0ff */
[----:B------:R-:W-:Y:S01]  /*8ad0*/  FADD.FTZ R127, R199, -R127 ;  /* 0x8000007fc77f7221 */ /* 0x000fe20000010000 */
[----:B------:R-:W-:Y:S01]  /*8ae0*/  LOP3.LUT P6, RZ, R141, 0xff00, RZ, 0xc0, !PT ;  /* 0x0000ff008dff7812 */ /* 0x000fe200078cc0ff */
[----:B------:R-:W-:Y:S01]  /*8af0*/  FFMA.FTZ R9, R5, R9, R0 ;  /* 0x0000000905097223 */ /* 0x000fe20000010000 */
[----:B------:R-:W-:Y:S01]  /*8b00*/  FMUL.FTZ R0, R126, UR6 ;  /* 0x000000067e007c20 */ /* 0x000fe20008410000 */
[----:B------:R-:W-:Y:S01]  /*8b10*/  SHF.L.U32 R7, R7, 0x10, RZ ;  /* 0x0000001007077819 */ /* 0x000fe200000006ff */
[-CC-:B------:R-:W-:Y:S01]  /*8b20*/  FFMA.FTZ R13, R13, R218.reuse, R219.reuse ;  /* 0x000000da0d0d7223 */ /* 0x180fe200000100db */
[----:B------:R-:W-:Y:S01]  /*8b30*/  FMUL.FTZ R10, R9, UR6 ;  /* 0x00000006090a7c20 */ /* 0x000fe20008410000 */
[----:B0-----:R-:W-:Y:S01]  /*8b40*/  PRMT R16, R109, 0x7632, R16 ;  /* 0x000076326d107816 */ /* 0x001fe20000000010 */
[-C--:B------:R-:W-:Y:S01]  /*8b50*/  FFMA.FTZ R175, R175, R218.reuse, R219 ;  /* 0x000000daafaf7223 */ /* 0x080fe200000100db */
[----:B------:R-:W-:Y:S01]  /*8b60*/  FSEL R0, R0, RZ, P6 ;  /* 0x000000ff00007208 */ /* 0x000fe20003000000 */
[----:B------:R-:W-:Y:S01]  /*8b70*/  FFMA.FTZ R127, R5, R127, R7 ;  /* 0x0000007f057f7223 */ /* 0x000fe20000010007 */
[----:B------:R-:W-:Y:S01]  /*8b80*/  FSEL R10, R10, RZ, P5 ;  /* 0x000000ff0a0a7208 */ /* 0x000fe20002800000 */
[----:B------:R-:W-:Y:S01]  /*8b90*/  FADD.FTZ R12, R12, -R13 ;  /* 0x8000000d0c0c7221 */ /* 0x000fe20000010000 */
[----:B------:R-:W-:Y:S01]  /*8ba0*/  SHF.L.U32 R7, R111, 0x10, RZ ;  /* 0x000000106f077819 */ /* 0x000fe200000006ff */
[--C-:B------:R-:W-:Y:S01]  /*8bb0*/  FFMA.FTZ R13, R173, R218, R219.reuse ;  /* 0x000000daad0d7223 */ /* 0x100fe200000100db */
[----:B------:R-:W-:Y:S01]  /*8bc0*/  F2FP.BF16.F32.PACK_AB R10, R0, R10 ;  /* 0x0000000a000a723e */ /* 0x000fe200000010ff */
[----:B------:R-:W-:Y:S01]  /*8bd0*/  FFMA.FTZ R18, R15, R218, R219 ;  /* 0x000000da0f127223 */ /* 0x000fe200000100db */
[----:B------:R-:W-:Y:S01]  /*8be0*/  SHF.L.U32 R0, R109, 0x10, RZ ;  /* 0x000000106d007819 */ /* 0x000fe200000006ff */
[C---:B------:R-:W-:Y:S01]  /*8bf0*/  FFMA.FTZ R8, R5.reuse, R8, R7 ;  /* 0x0000000805087223 */ /* 0x040fe20000010007 */
[----:B------:R-:W-:Y:S01]  /*8c00*/  PRMT R17, R108, 0x7632, R17 ;  /* 0x000076326c117816 */ /* 0x000fe20000000011 */
[----:B------:R-:W-:Y:S01]  /*8c10*/  FADD.FTZ R175, R174, -R175 ;  /* 0x800000afaeaf7221 */ /* 0x000fe20000010000 */
[----:B------:R-:W-:Y:S01]  /*8c20*/  ISETP.GE.U32.AND P3, PT, R140, RZ, PT ;  /* 0x000000ff8c00720c */ /* 0x000fe20003f66070 */
[----:B------:R-:W-:Y:S01]  /*8c30*/  FFMA.FTZ R12, R5, R12, R0 ;  /* 0x0000000c050c7223 */ /* 0x000fe20000010000 */
[----:B------:R-:W-:Y:S01]  /*8c40*/  SHF.L.U32 R16, R16, 0x10, RZ ;  /* 0x0000001010107819 */ /* 0x000fe200000006ff */
[----:B------:R-:W-:Y:S01]  /*8c50*/  FMUL.FTZ R11, R127, UR6 ;  /* 0x000000067f0b7c20 */ /* 0x000fe20008410000 */
[----:B------:R-:W-:Y:S01]  /*8c60*/  SHF.L.U32 R15, R17, 0x10, RZ ;  /* 0x00000010110f7819 */ /* 0x000fe200000006ff */
[----:B------:R-:W-:Y:S01]  /*8c70*/  FMUL.FTZ R7, R8, UR6 ;  /* 0x0000000608077c20 */ /* 0x000fe20008410000 */
[----:B------:R-:W-:Y:S01]  /*8c80*/  SHF.L.U32 R0, R108, 0x10, RZ ;  /* 0x000000106c007819 */ /* 0x000fe200000006ff */
[----:B------:R-:W-:Y:S01]  /*8c90*/  FADD.FTZ R13, R172, -R13 ;  /* 0x8000000dac0d7221 */ /* 0x000fe20000010000 */
[----:B------:R-:W-:Y:S01]  /*8ca0*/  FADD.FTZ R14, R14, -R18 ;  /* 0x800000120e0e7221 */ /* 0x000fe20000010000 */
[----:B------:R-:W-:Y:S01]  /*8cb0*/  LOP3.LUT P4, RZ, R141, 0xff0000, RZ, 0xc0, !PT ;  /* 0x00ff00008dff7812 */ /* 0x000fe2000788c0ff */
[----:B------:R-:W-:Y:S01]  /*8cc0*/  FFMA.FTZ R175, R5, R175, R15 ;  /* 0x000000af05af7223 */ /* 0x000fe2000001000f */
[----:B------:R-:W-:Y:S01]  /*8cd0*/  ISETP.GE.U32.AND.EX P3, PT, R141, 0x1000000, PT, P3 ;  /* 0x010000008d00780c */ /* 0x000fe20003f66130 */
[C---:B------:R-:W-:Y:S01]  /*8ce0*/  FFMA.FTZ R13, R5.reuse, R13, R16 ;  /* 0x0000000d050d7223 */ /* 0x040fe20000010010 */
[----:B------:R-:W-:Y:S01]  /*8cf0*/  FFMA.FTZ R14, R5, R14, R0 ;  /* 0x0000000e050e7223 */ /* 0x000fe20000010000 */
[----:B------:R-:W-:Y:S01]  /*8d00*/  FSEL R7, R7, RZ, P4 ;  /* 0x000000ff07077208 */ /* 0x000fe20002000000 */
[----:B------:R-:W-:Y:S01]  /*8d10*/  FMUL.FTZ R0, R12, UR6 ;  /* 0x000000060c007c20 */ /* 0x000fe20008410000 */
[----:B------:R-:W-:-:S02]  /*8d20*/  FSEL R11, R11, RZ, P3 ;  /* 0x000000ff0b0b7208 */ /* 0x000fc40001800000 */
[C---:B------:R-:W-:Y:S01]  /*8d30*/  F2FP.BF16.F32.PACK_AB R125, R13.reuse, R12 ;  /* 0x0000000c0d7d723e */ /* 0x040fe200000010ff */
[----:B------:R-:W-:Y:S01]  /*8d40*/  FMUL.FTZ R13, R13, UR6 ;  /* 0x000000060d0d7c20 */ /* 0x000fe20008410000 */
[----:B------:R-:W-:Y:S01]  /*8d50*/  F2FP.BF16.F32.PACK_AB R11, R11, R7 ;  /* 0x000000070b0b723e */ /* 0x000fe200000010ff */
[----:B------:R-:W-:Y:S01]  /*8d60*/  FMUL.FTZ R7, R14, UR6 ;  /* 0x000000060e077c20 */ /* 0x000fe20008410000 */
[C---:B------:R-:W-:Y:S01]  /*8d70*/  F2FP.BF16.F32.PACK_AB R124, R175.reuse, R14 ;  /* 0x0000000eaf7c723e */ /* 0x040fe200000010ff */
[----:B------:R-:W-:Y:S01]  /*8d80*/  FMUL.FTZ R175, R175, UR6 ;  /* 0x00000006afaf7c20 */ /* 0x000fe20008410000 */
[C---:B------:R-:W-:Y:S02]  /*8d90*/  LOP3.LUT P3, RZ, R140.reuse, 0xff0000, RZ, 0xc0, !PT ;  /* 0x00ff00008cff7812 */ /* 0x040fe4000786c0ff */
[C---:B------:R-:W-:Y:S02]  /*8da0*/  LOP3.LUT P4, RZ, R140.reuse, 0xff000000, RZ, 0xc0, !PT ;  /* 0xff0000008cff7812 */ /* 0x040fe4000788c0ff */
        /* <DEDUP_REMOVED lines=9> */
[----:B------:R-:W-:Y:S01]  /*8e40*/  F2FP.BF16.F32.PACK_AB R8, R8, R7 ;  /* 0x000000070808723e */ /* 0x000fe200000010ff */
[----:B------:R-:W-:Y:S06]  /*8e50*/  BRA `(.L_x_1667) ;  /* 0x0000000800c87947 */ /* 0x000fec0003800000 */
.L_x_1670:
[-C--:B------:R-:W-:Y:S01]  /*8e60*/  FFMA.FTZ R10, R10, R218.reuse, R219 ;  /* 0x000000da0a0a7223 */ /* 0x080fe200000100db */
[----:B------:R-:W-:Y:S01]  /*8e70*/  PRMT R7, R111, 0x7632, R7 ;  /* 0x000076326f077816 */ /* 0x000fe20000000007 */
[-CC-:B------:R-:W-:Y:S01]  /*8e80*/  FFMA.FTZ R200, R200, R218.reuse, R219.reuse ;  /* 0x000000dac8c87223 */ /* 0x180fe200000100db */
[----:B------:R-:W-:Y:S01]  /*8e90*/  FFMA.FTZ R11, R11, R218, R219 ;  /* 0x000000da0b0b7223 */ /* 0x000fe200000100db */
[----:B------:R-:W-:Y:S01]  /*8ea0*/  FADD.FTZ R10, R8, -R10 ;  /* 0x8000000a080a7221 */ /* 0x000fe20000010000 */
[----:B------:R-:W-:Y:S01]  /*8eb0*/  SHF.L.U32 R7, R7, 0x10, RZ ;  /* 0x0000001007077819 */ /* 0x000fe200000006ff */
        /* <DEDUP_REMOVED lines=8> */
[----:B------:R-:W-:Y:S01]  /*8f40*/  PRMT R11, R109, 0x7632, R11 ;  /* 0x000076326d0b7816 */ /* 0x000fe2000000000b */
[----:B------:R-:W-:Y:S01]  /*8f50*/  FMUL.FTZ R7, R7, UR6 ;  /* 0x0000000607077c20 */ /* 0x000fe20008410000 */
[----:B------:R-:W-:Y:S01]  /*8f60*/  FMUL.FTZ R8, R8, UR6 ;  /* 0x0000000608087c20 */ /* 0x000fe20008410000 */
[-CC-:B------:R-:W-:Y:S01]  /*8f70*/  FFMA.FTZ R173, R173, R218.reuse, R219.reuse ;  /* 0x000000daadad7223 */ /* 0x180fe200000100db */
[----:B------:R-:W-:Y:S01]  /*8f80*/  LOP3.LUT P4, RZ, R141, 0xff0000, RZ, 0xc0, !PT ;  /* 0x00ff00008dff7812 */ /* 0x000fe2000788c0ff */
[-C--:B------:R-:W-:Y:S01]  /*8f90*/  FFMA.FTZ R13, R13, R218.reuse, R219 ;  /* 0x000000da0d0d7223 */ /* 0x080fe200000100db */
[----:B------:R-:W-:Y:S01]  /*8fa0*/  ISETP.GE.U32.AND.EX P3, PT, R141, 0x1000000, PT, P3 ;  /* 0x010000008d00780c */ /* 0x000fe20003f66130 */
[----:B------:R-:W-:Y:S01]  /*8fb0*/  FADD.FTZ R172, R172, -R173 ;  /* 0x800000adacac7221 */ /* 0x000fe20000010000 */
[----:B------:R-:W-:Y:S01]  /*8fc0*/  SHF.L.U32 R11, R11, 0x10, RZ ;  /* 0x000000100b0b7819 */ /* 0x000fe200000006ff */
[----:B------:R-:W-:Y:S01]  /*8fd0*/  FFMA.FTZ R177, R177, R218, R219 ;  /* 0x000000dab1b17223 */ /* 0x000fe200000100db */
[----:B------:R-:W-:Y:S01]  /*8fe0*/  FSEL R7, R7, RZ, P3 ;  /* 0x000000ff07077208 */ /* 0x000fe20001800000 */
[----:B------:R-:W-:Y:S01]  /*8ff0*/  FADD.FTZ R13, R12, -R13 ;  /* 0x8000000d0c0d7221 */ /* 0x000fe20000010000 */
[----:B------:R-:W-:Y:S01]  /*9000*/  FSEL R8, R8, RZ, P4 ;  /* 0x000000ff08087208 */ /* 0x000fe20002000000 */
[----:B------:R-:W-:Y:S01]  /*9010*/  FFMA.FTZ R172, R5, R172, R11 ;  /* 0x000000ac05ac7223 */ /* 0x000fe2000001000b */
[----:B------:R-:W-:Y:S01]  /*9020*/  PRMT R0, R110, 0x7632, R0 ;  /* 0x000076326e007816 */ /* 0x000fe20000000000 */
[----:B------:R-:W-:Y:S01]  /*9030*/  FADD.FTZ R177, R176, -R177 ;  /* 0x800000b1b0b17221 */ /* 0x000fe20000010000 */
[----:B------:R-:W-:Y:S01]  /*9040*/  F2FP.BF16.F32.PACK_AB R11, R7, R8 ;  /* 0x00000008070b723e */ /* 0x000fe200000010ff */
[-CC-:B------:R-:W-:Y:S01]  /*9050*/  FFMA.FTZ R175, R175, R218.reuse, R219.reuse ;  /* 0x000000daafaf7223 */ /* 0x180fe200000100db */
[----:B------:R-:W-:Y:S01]  /*9060*/  SHF.L.U32 R7, R109, 0x10, RZ ;  /* 0x000000106d077819 */ /* 0x000fe200000006ff */
[----:B------:R-:W-:Y:S01]  /*9070*/  FFMA.FTZ R15, R15, R218, R219 ;  /* 0x000000da0f0f7223 */ /* 0x000fe200000100db */
[----:B------:R-:W-:Y:S01]  /*9080*/  SHF.L.U32 R0, R0, 0x10, RZ ;  /* 0x0000001000007819 */ /* 0x000fe200000006ff */
[----:B------:R-:W-:Y:S01]  /*9090*/  FADD.FTZ R175, R174, -R175 ;  /* 0x800000afaeaf7221 */ /* 0x000fe20000010000 */
[C---:B------:R-:W-:Y:S01]  /*90a0*/  PRMT R10, R108.reuse, 0x7632, R10 ;  /* 0x000076326c0a7816 */ /* 0x040fe2000000000a */
[C---:B------:R-:W-:Y:S01]  /*90b0*/  FFMA.FTZ R13, R5.reuse, R13, R7 ;  /* 0x0000000d050d7223 */ /* 0x040fe20000010007 */
[----:B------:R-:W-:Y:S01]  /*90c0*/  SHF.L.U32 R7, R108, 0x10, RZ ;  /* 0x000000106c077819 */ /* 0x000fe200000006ff */
[----:B------:R-:W-:Y:S01]  /*90d0*/  FFMA.FTZ R0, R5, R177, R0 ;  /* 0x000000b105007223 */ /* 0x000fe20000010000 */
[----:B------:R-:W-:Y:S01]  /*90e0*/  SHF.L.U32 R10, R10, 0x10, RZ ;  /* 0x000000100a0a7819 */ /* 0x000fe200000006ff */
[----:B------:R-:W-:Y:S01]  /*90f0*/  FADD.FTZ R15, R14, -R15 ;  /* 0x8000000f0e0f7221 */ /* 0x000fe20000010000 */
[----:B------:R-:W-:Y:S01]  /*9100*/  FMUL.FTZ R9, R9, UR6 ;  /* 0x0000000609097c20 */ /* 0x000fe20008410000 */
[----:B------:R-:W-:Y:S01]  /*9110*/  FMUL.FTZ R0, R0, UR6 ;  /* 0x0000000600007c20 */ /* 0x000fe20008410000 */
[----:B------:R-:W-:Y:S01]  /*9120*/  LOP3.LUT P5, RZ, R141, 0xff, RZ, 0xc0, !PT ;  /* 0x000000ff8dff7812 */ /* 0x000fe200078ac0ff */
[----:B------:R-:W-:Y:S01]  /*9130*/  FFMA.FTZ R175, R5, R175, R10 ;  /* 0x000000af05af7223 */ /* 0x000fe2000001000a */
[----:B------:R-:W-:Y:S01]  /*9140*/  LOP3.LUT P6, RZ, R141, 0xff00, RZ, 0xc0, !PT ;  /* 0x0000ff008dff7812 */ /* 0x000fe200078cc0ff */
[----:B------:R-:W-:Y:S01]  /*9150*/  FFMA.FTZ R7, R5, R15, R7 ;  /* 0x0000000f05077223 */ /* 0x000fe20000010007 */
        /* <DEDUP_REMOVED lines=16> */
[----:B------:R-:W-:Y:S01]  /*9260*/  F2FP.BF16.F32.PACK_AB R8, R8, R7 ;  /* 0x000000070808723e */ /* 0x000fe200000010ff */
[----:B------:R-:W-:Y:S06]  /*9270*/  BRA `(.L_x_1667) ;  /* 0x0000000400c07947 */ /* 0x000fec0003800000 */
.L_x_1669:
        /* <DEDUP_REMOVED lines=16> */
[----:B------:R-:W-:Y:S01]  /*9380*/  FADD.FTZ R12, R12, -R13 ;  /* 0x8000000d0c0c7221 */ /* 0x000fe20000010000 */
[----:B------:R-:W-:Y:S01]  /*9390*/  FMUL.FTZ R10, R9, UR6 ;  /* 0x00000006090a7c20 */ /* 0x000fe20008410000 */
[----:B------:R-:W-:Y:S01]  /*93a0*/  FMUL.FTZ R0, R126, UR6 ;  /* 0x000000067e007c20 */ /* 0x000fe20008410000 */
[----:B------:R-:W-:Y:S01]  /*93b0*/  FADD.FTZ R172, R172, -R173 ;  /* 0x800000adacac7221 */ /* 0x000fe20000010000 */
[----:B------:R-:W-:Y:S01]  /*93c0*/  FADD.FTZ R14, R14, -R15 ;  /* 0x8000000f0e0e7221 */ /* 0x000fe20000010000 */
[----:B------:R-:W-:Y:S01]  /*93d0*/  LOP3.LUT P6, RZ, R141, 0xff, RZ, 0xc0, !PT ;  /* 0x000000ff8dff7812 */ /* 0x000fe200078cc0ff */
[----:B------:R-:W-:Y:S01]  /*93e0*/  FMUL.FTZ R127, R5, R127 ;  /* 0x0000007f057f7220 */ /* 0x000fe20000410000 */
[----:B------:R-:W-:Y:S01]  /*93f0*/  LOP3.LUT P5, RZ, R141, 0xff00, RZ, 0xc0, !PT ;  /* 0x0000ff008dff7812 */ /* 0x000fe200078ac0ff */
[C---:B------:R-:W-:Y:S01]  /*9400*/  FMUL.FTZ R7, R5.reuse, R7 ;  /* 0x0000000705077220 */ /* 0x040fe20000410000 */
[----:B------:R-:W-:Y:S01]  /*9410*/  ISETP.GE.U32.AND P3, PT, R140, RZ, PT ;  /* 0x000000ff8c00720c */ /* 0x000fe20003f66070 */
[C---:B------:R-:W-:Y:S01]  /*9420*/  FMUL.FTZ R12, R5.reuse, R12 ;  /* 0x0000000c050c7220 */ /* 0x040fe20000410000 */
[C---:B------:R-:W-:Y:S01]  /*9430*/  FMUL.FTZ R172, R5.reuse, R172 ;  /* 0x000000ac05ac7220 */ /* 0x040fe20000410000 */
[C---:B------:R-:W-:Y:S01]  /*9440*/  FMUL.FTZ R174, R5.reuse, R174 ;  /* 0x000000ae05ae7220 */ /* 0x040fe20000410000 */
[----:B------:R-:W-:Y:S01]  /*9450*/  FMUL.FTZ R14, R5, R14 ;  /* 0x0000000e050e7220 */ /* 0x000fe20000410000 */
[----:B------:R-:W-:Y:S01]  /*9460*/  FMUL.FTZ R11, R127, UR6 ;  /* 0x000000067f0b7c20 */ /* 0x000fe20008410000 */
[----:B------:R-:W-:Y:S01]  /*9470*/  FMUL.FTZ R8, R7, UR6 ;  /* 0x0000000607087c20 */ /* 0x000fe20008410000 */
[----:B------:R-:W-:-:S02]  /*9480*/  FSEL R10, R10, RZ, P6 ;  /* 0x000000ff0a0a7208 */ /* 0x000fc40003000000 */
[----:B------:R-:W-:Y:S02]  /*9490*/  FSEL R0, R0, RZ, P5 ;  /* 0x000000ff00007208 */ /* 0x000fe40002800000 */
[C---:B------:R-:W-:Y:S02]  /*94a0*/  LOP3.LUT P4, RZ, R141.reuse, 0xff0000, RZ, 0xc0, !PT ;  /* 0x00ff00008dff7812 */ /* 0x040fe4000788c0ff */
        /* <DEDUP_REMOVED lines=16> */
[----:B------:R-:W-:Y:S02]  /*95b0*/  F2FP.BF16.F32.PACK_AB R11, R11, R8 ;  /* 0x000000080b0b723e */ /* 0x000fe400000010ff */
[----:B------:R-:W-:Y:S02]  /*95c0*/  FSEL R0, R0, RZ, P3 ;  /* 0x000000ff00007208 */ /* 0x000fe40001800000 */
[----:B------:R-:W-:Y:S02]  /*95d0*/  FSEL R9, R172, RZ, P4 ;  /* 0x000000ffac097208 */ /* 0x000fe40002000000 */
[----:B------:R-:W-:Y:S02]  /*95e0*/  FSEL R7, R7, RZ, P6 ;  /* 0x000000ff07077208 */ /* 0x000fe40003000000 */
[----:B------:R-:W-:Y:S02]  /*95f0*/  FSEL R8, R174, RZ, P5 ;  /* 0x000000ffae087208 */ /* 0x000fe40002800000 */
[----:B------:R-:W-:-:S02]  /*9600*/  F2FP.BF16.F32.PACK_AB R9, R9, R0 ;  /* 0x000000000909723e */ /* 0x000fc400000010ff */
[----:B------:R-:W-:Y:S01]  /*9610*/  F2FP.BF16.F32.PACK_AB R8, R8, R7 ;  /* 0x000000070808723e */ /* 0x000fe200000010ff */
[----:B------:R-:W-:Y:S06]  /*9620*/  BRA `(.L_x_1667) ;  /* 0x0000000000d47947 */ /* 0x000fec0003800000 */
.L_x_1671:
        /* <DEDUP_REMOVED lines=22> */
[----:B------:R-:W-:Y:S01]  /*9790*/  LOP3.LUT P4, RZ, R141, 0xff0000, RZ, 0xc0, !PT ;  /* 0x00ff00008dff7812 */ /* 0x000fe2000788c0ff */
        /* <DEDUP_REMOVED lines=30> */
.L_x_1667:
[----:B------:R-:W2:Y:S02]  /*9980*/  @P2 LDC.64 R12, c[0x0][0x478] ;  /* 0x00011e00ff0c2b82 */ /* 0x000ea40000000a00 */
[----:B--2---:R-:W-:-:S05]  /*9990*/  @P2 IMAD.WIDE.U32 R12, R4, 0x10, R12 ;  /* 0x00000010040c2825 */ /* 0x004fca00078e000c */
[----:B------:R2:W-:Y:S02]  /*99a0*/  @P2 STG.E.128 desc[UR10][R12.64], R124 ;  /* 0x0000007c0c002986 */ /* 0x0005e4000c101d0a */
[----:B--2---:R-:W-:-:S05]  /*99b0*/  IMAD.WIDE.U32 R12, R4, 0x10, R22 ;  /* 0x00000010040c7825 */ /* 0x004fca00078e0016 */
[----:B------:R2:W-:Y:S02]  /*99c0*/  STG.E.128 desc[UR10][R12.64], R8 ;  /* 0x000000080c007986 */ /* 0x0005e4000c101d0a */
[----:B--2---:R-:W2:Y:S02]  /*99d0*/  @P0 LDC.64 R8, c[0x0][0x470] ;  /* 0x00011c00ff080b82 */ /* 0x004ea40000000a00 */
[----:B--2---:R-:W-:-:S05]  /*99e0*/  @P0 IMAD.WIDE.U32 R8, R4, 0x10, R8 ;  /* 0x0000001004080825 */ /* 0x004fca00078e0008 */
        /* <DEDUP_REMOVED lines=11> */
[----:B------:R-:W-:Y:S01]  /*9aa0*/  FADD.FTZ R12, R178, -R12 ;  /* 0x8000000cb20c7221 */ /* 0x000fe20000010000 */
[-CC-:B------:R-:W-:Y:S01]  /*9ab0*/  FFMA.FTZ R181, R181, R218.reuse, R219.reuse ;  /* 0x000000dab5b57223 */ /* 0x180fe200000100db */
[--C-:B------:R-:W-:Y:S01]  /*9ac0*/  FFMA.FTZ R127, R5, R127, R4.reuse ;  /* 0x0000007f057f7223 */ /* 0x100fe20000010004 */
[----:B------:R-:W-:Y:S01]  /*9ad0*/  PRMT R4, R113, 0x7632, R4 ;  /* 0x0000763271047816 */ /* 0x000fe20000000004 */
[-C--:B------:R-:W-:Y:S01]  /*9ae0*/  FFMA.FTZ R183, R183, R218.reuse, R219 ;  /* 0x000000dab7b77223 */ /* 0x080fe200000100db */
[----:B------:R-:W-:Y:S01]  /*9af0*/  FADD.FTZ R180, R180, -R181 ;  /* 0x800000b5b4b47221 */ /* 0x000fe20000010000 */
[----:B------:R-:W-:Y:S01]  /*9b00*/  PRMT R7, R114, 0x7632, R7 ;  /* 0x0000763272077816 */ /* 0x000fe20000000007 */
[----:B------:R-:W-:Y:S01]  /*9b10*/  FFMA.FTZ R126, R134, R218, R219 ;  /* 0x000000da867e7223 */ /* 0x000fe200000100db */
[----:B------:R-:W-:Y:S01]  /*9b20*/  SHF.L.U32 R4, R4, 0x10, RZ ;  /* 0x0000001004047819 */ /* 0x000fe200000006ff */
[----:B------:R-:W-:Y:S01]  /*9b30*/  FADD.FTZ R182, R182, -R183 ;  /* 0x800000b7b6b67221 */ /* 0x000fe20000010000 */
[----:B------:R-:W-:Y:S01]  /*9b40*/  LOP3.LUT P6, RZ, R143, 0xff0000, RZ, 0xc0, !PT ;  /* 0x00ff00008fff7812 */ /* 0x000fe200078cc0ff */
[----:B------:R-:W-:Y:S01]  /*9b50*/  FADD.FTZ R126, R135, -R126 ;  /* 0x8000007e877e7221 */ /* 0x000fe20000010000 */
[----:B------:R-:W-:Y:S01]  /*9b60*/  ISETP.GE.U32.AND P3, PT, R142, RZ, PT ;  /* 0x000000ff8e00720c */ /* 0x000fe20003f66070 */
[----:B------:R-:W-:Y:S01]  /*9b70*/  FFMA.FTZ R0, R5, R0, R4 ;  /* 0x0000000005007223 */ /* 0x000fe20000010004 */
[----:B------:R-:W-:Y:S01]  /*9b80*/  SHF.L.U32 R4, R115, 0x10, RZ ;  /* 0x0000001073047819 */ /* 0x000fe200000006ff */
[----:B--2---:R-:W-:Y:S01]  /*9b90*/  FMUL.FTZ R9, R127, UR6 ;  /* 0x000000067f097c20 */ /* 0x004fe20008410000 */
[----:B------:R-:W-:Y:S01]  /*9ba0*/  SHF.L.U32 R125, R113, 0x10, RZ ;  /* 0x00000010717d7819 */ /* 0x000fe200000006ff */
[----:B------:R-:W-:Y:S01]  /*9bb0*/  FFMA.FTZ R136, R136, R218, R219 ;  /* 0x000000da88887223 */ /* 0x000fe200000100db */
[----:B------:R-:W-:Y:S01]  /*9bc0*/  ISETP.GE.U32.AND P4, PT, R190, RZ, PT ;  /* 0x000000ffbe00720c */ /* 0x000fe20003f86070 */
[C---:B------:R-:W-:Y:S01]  /*9bd0*/  FFMA.FTZ R12, R5.reuse, R12, R4 ;  /* 0x0000000c050c7223 */ /* 0x040fe20000010004 */
[----:B------:R-:W-:Y:S01]  /*9be0*/  SHF.L.U32 R4, R114, 0x10, RZ ;  /* 0x0000001072047819 */ /* 0x000fe200000006ff */
[----:B------:R-:W-:Y:S01]  /*9bf0*/  FFMA.FTZ R125, R5, R182, R125 ;  /* 0x000000b6057d7223 */ /* 0x000fe2000001007d */
[----:B------:R-:W-:Y:S01]  /*9c00*/  SHF.L.U32 R7, R7, 0x10, RZ ;  /* 0x0000001007077819 */ /* 0x000fe200000006ff */
[----:B0-----:R-:W-:Y:S01]  /*9c10*/  FMUL.FTZ R131, R12, UR6 ;  /* 0x000000060c837c20 */ /* 0x001fe20008410000 */
[----:B------:R-:W-:Y:S01]  /*9c20*/  ISETP.GE.U32.AND.EX P3, PT, R143, 0x1000000, PT, P3 ;  /* 0x010000008f00780c */ /* 0x000fe20003f66130 */
[----:B------:R-:W-:Y:S01]  /*9c30*/  FFMA.FTZ R180, R5, R180, R4 ;  /* 0x000000b405b47223 */ /* 0x000fe20000010004 */
[----:B------:R-:W-:Y:S01]  /*9c40*/  LOP3.LUT P5, RZ, R191, 0xff0000, RZ, 0xc0, !PT ;  /* 0x00ff0000bfff7812 */ /* 0x000fe200078ac0ff */
[----:B------:R-:W-:Y:S01]  /*9c50*/  FFMA.FTZ R126, R5, R126, R7 ;  /* 0x0000007e057e7223 */ /* 0x000fe20000010007 */
[----:B------:R-:W-:Y:S01]  /*9c60*/  FSEL R11, R131, RZ, P6 ;  /* 0x000000ff830b7208 */ /* 0x000fe20003000000 */
[----:B------:R-:W-:Y:S01]  /*9c70*/  FMUL.FTZ R130, R180, UR6 ;  /* 0x00000006b4827c20 */ /* 0x000fe20008410000 */
[----:B------:R-:W-:Y:S01]  /*9c80*/  LOP3.LUT P6, RZ, R143, 0xff, RZ, 0xc0, !PT ;  /* 0x000000ff8fff7812 */ /* 0x000fe200078cc0ff */
[----:B------:R-:W-:Y:S01]  /*9c90*/  FMUL.FTZ R129, R125, UR6 ;  /* 0x000000067d817c20 */ /* 0x000fe20008410000 */
[----:B------:R-:W-:Y:S01]  /*9ca0*/  ISETP.GE.U32.AND.EX P4, PT, R191, 0x1000000, PT, P4 ;  /* 0x01000000bf00780c */ /* 0x000fe20003f86140 */
[----:B------:R-:W-:Y:S01]  /*9cb0*/  FMUL.FTZ R7, R126, UR6 ;  /* 0x000000067e077c20 */ /* 0x000fe20008410000 */
[----:B------:R-:W-:Y:S01]  /*9cc0*/  FSEL R8, R9, RZ, P3 ;  /* 0x000000ff09087208 */ /* 0x000fe20001800000 */
[----:B------:R-:W-:Y:S01]  /*9cd0*/  FFMA.FTZ R185, R185, R218, R219 ;  /* 0x000000dab9b97223 */ /* 0x000fe200000100db */
[----:B------:R-:W-:Y:S01]  /*9ce0*/  FSEL R131, R131, RZ, P5 ;  /* 0x000000ff83837208 */ /* 0x000fe20002800000 */
[----:B------:R-:W-:Y:S01]  /*9cf0*/  FADD.FTZ R132, R132, -R136 ;  /* 0x8000008884847221 */ /* 0x000fe20000010000 */
[----:B------:R-:W-:Y:S01]  /*9d00*/  FSEL R9, R9, RZ, P4 ;  /* 0x000000ff09097208 */ /* 0x000fe20002000000 */
[----:B------:R-:W-:Y:S01]  /*9d10*/  FADD.FTZ R184, R184, -R185 ;  /* 0x800000b9b8b87221 */ /* 0x000fe20000010000 */
[----:B------:R-:W-:-:S02]  /*9d20*/  FSEL R10, R130, RZ, P6 ;  /* 0x000000ff820a7208 */ /* 0x000fc40003000000 */
[----:B------:R-:W-:Y:S02]  /*9d30*/  LOP3.LUT P6, RZ, R142, 0xff0000, RZ, 0xc0, !PT ;  /* 0x00ff00008eff7812 */ /* 0x000fe400078cc0ff */
[----:B------:R-:W-:Y:S02]  /*9d40*/  LOP3.LUT P3, RZ, R143, 0xff00, RZ, 0xc0, !PT ;  /* 0x0000ff008fff7812 */ /* 0x000fe4000786c0ff */
[C---:B------:R-:W-:Y:S02]  /*9d50*/  LOP3.LUT P5, RZ, R191.reuse, 0xff, RZ, 0xc0, !PT ;  /* 0x000000ffbfff7812 */ /* 0x040fe400078ac0ff */
[----:B------:R-:W-:Y:S02]  /*9d60*/  LOP3.LUT P4, RZ, R191, 0xff00, RZ, 0xc0, !PT ;  /* 0x0000ff00bfff7812 */ /* 0x000fe4000788c0ff */
[----:B------:R-:W-:Y:S02]  /*9d70*/  F2FP.BF16.F32.PACK_AB R131, R9, R131 ;  /* 0x000000830983723e */ /* 0x000fe400000010ff */
[----:B------:R-:W-:-:S02]  /*9d80*/  FSEL R9, R129, RZ, P6 ;  /* 0x000000ff81097208 */ /* 0x000fc40003000000 */
[----:B------:R-:W-:Y:S02]  /*9d90*/  LOP3.LUT P6, RZ, R190, 0xff0000, RZ, 0xc0, !PT ;  /* 0x00ff0000beff7812 */ /* 0x000fe400078cc0ff */
[C---:B------:R-:W-:Y:S02]  /*9da0*/  FSEL R4, R7.reuse, RZ, P3 ;  /* 0x000000ff07047208 */ /* 0x040fe40001800000 */
[----:B------:R-:W-:Y:S02]  /*9db0*/  PRMT R124, R112, 0x7632, R124 ;  /* 0x00007632707c7816 */ /* 0x000fe4000000007c */
[----:B------:R-:W-:Y:S02]  /*9dc0*/  FSEL R130, R130, RZ, P5 ;  /* 0x000000ff82827208 */ /* 0x000fe40002800000 */
[----:B------:R-:W-:Y:S02]  /*9dd0*/  FSEL R7, R7, RZ, P4 ;  /* 0x000000ff07077208 */ /* 0x000fe40002000000 */
[C---:B------:R-:W-:Y:S01]  /*9de0*/  F2FP.BF16.F32.PACK_AB R125, R0.reuse, R125 ;  /* 0x0000007d007d723e */ /* 0x040fe200000010ff */
[----:B------:R-:W-:Y:S01]  /*9df0*/  FMUL.FTZ R0, R0, UR6 ;  /* 0x0000000600007c20 */ /* 0x000fe20008410000 */
[----:B------:R-:W-:-:S02]  /*9e00*/  FSEL R129, R129, RZ, P6 ;  /* 0x000000ff81817208 */ /* 0x000fc40003000000 */
[----:B------:R-:W-:Y:S02]  /*9e10*/  LOP3.LUT P6, RZ, R190, 0xff000000, RZ, 0xc0, !PT ;  /* 0xff000000beff7812 */ /* 0x000fe400078cc0ff */
[----:B------:R-:W-:Y:S02]  /*9e20*/  SHF.L.U32 R124, R124, 0x10, RZ ;  /* 0x000000107c7c7819 */ /* 0x000fe400000006ff */
[----:B------:R-:W-:Y:S02]  /*9e30*/  LOP3.LUT P5, RZ, R142, 0xff000000, RZ, 0xc0, !PT ;  /* 0xff0000008eff7812 */ /* 0x000fe400078ac0ff */
[----:B------:R-:W-:Y:S01]  /*9e40*/  F2FP.BF16.F32.PACK_AB R130, R7, R130 ;  /* 0x000000820782723e */ /* 0x000fe200000010ff */
[----:B------:R-:W-:Y:S01]  /*9e50*/  IMAD.U32 R7, R112, 0x10000, RZ ;  /* 0x0001000070077824 */ /* 0x000fe200078e00ff */
[----:B------:R-:W-:Y:S01]  /*9e60*/  F2FP.BF16.F32.PACK_AB R10, R4, R10 ;  /* 0x0000000a040a723e */ /* 0x000fe200000010ff */
[C---:B------:R-:W-:Y:S01]  /*9e70*/  FFMA.FTZ R124, R5.reuse, R132, R124 ;  /* 0x00000084057c7223 */ /* 0x040fe2000001007c */
[C---:B------:R-:W-:Y:S01]  /*9e80*/  FSEL R4, R0.reuse, RZ, P6 ;  /* 0x000000ff00047208 */ /* 0x040fe20003000000 */
[----:B------:R-:W-:Y:S01]  /*9e90*/  FFMA.FTZ R184, R5, R184, R7 ;  /* 0x000000b805b87223 */ /* 0x000fe20000010007 */
[----:B------:R-:W-:Y:S01]  /*9ea0*/  FSEL R0, R0, RZ, P5 ;  /* 0x000000ff00007208 */ /* 0x000fe20002800000 */
[----:B------:R-:W-:Y:S01]  /*9eb0*/  FMUL.FTZ R128, R124, UR6 ;  /* 0x000000067c807c20 */ /* 0x000fe20008410000 */
[----:B------:R-:W-:-:S02]  /*9ec0*/  LOP3.LUT P3, RZ, R142, 0xff00, RZ, 0xc0, !PT ;  /* 0x0000ff008eff7812 */ /* 0x000fc4000786c0ff */
[----:B------:R-:W-:Y:S01]  /*9ed0*/  F2FP.BF16.F32.PACK_AB R9, R0, R9 ;  /* 0x000000090009723e */ /* 0x000fe200000010ff */
[----:B------:R-:W-:Y:S01]  /*9ee0*/  FMUL.FTZ R0, R184, UR6 ;  /* 0x00000006b8007c20 */ /* 0x000fe20008410000 */
[----:B------:R-:W-:Y:S02]  /*9ef0*/  LOP3.LUT P5, RZ, R190, 0xff, RZ, 0xc0, !PT ;  /* 0x000000ffbeff7812 */ /* 0x000fe400078ac0ff */
[----:B------:R-:W-:Y:S02]  /*9f00*/  LOP3.LUT P4, RZ, R142, 0xff, RZ, 0xc0, !PT ;  /* 0x000000ff8eff7812 */ /* 0x000fe4000788c0ff */
[----:B------:R-:W-:Y:S02]  /*9f10*/  LOP3.LUT P6, RZ, R190, 0xff00, RZ, 0xc0, !PT ;  /* 0x0000ff00beff7812 */ /* 0x000fe400078cc0ff */
[----:B------:R-:W-:Y:S02]  /*9f20*/  F2FP.BF16.F32.PACK_AB R11, R8, R11 ;  /* 0x0000000b080b723e */ /* 0x000fe400000010ff */
        /* <DEDUP_REMOVED lines=11> */
.L_x_1674:
[----:B------:R-:W-:Y:S01]  /*9fe0*/  PRMT R0, R113, 0x7632, R0 ;  /* 0x0000763271007816 */ /* 0x000fe20000000000 */
[-CC-:B------:R-:W-:Y:S01]  /*9ff0*/  FFMA.FTZ R133, R133, R218.reuse, R219.reuse ;  /* 0x000000da85857223 */ /* 0x180fe200000100db */
[----:B------:R-:W-:Y:S01]  /*a000*/  PRMT R10, R115, 0x7632, R10 ;  /* 0x00007632730a7816 */ /* 0x000fe2000000000a */
[-C--:B------:R-:W-:Y:S01]  /*a010*/  FFMA.FTZ R179, R179, R218.reuse, R219 ;  /* 0x000000dab3b37223 */ /* 0x080fe200000100db */
[----:B------:R-:W-:Y:S01]  /*a020*/  SHF.L.U32 R0, R0, 0x10, RZ ;  /* 0x0000001000007819 */ /* 0x000fe200000006ff */
[----:B------:R-:W-:Y:S01]  /*a030*/  FADD.FTZ R4, R137, -R133 ;  /* 0x8000008589047221 */ /* 0x000fe20000010000 */
[----:B------:R-:W-:Y:S01]  /*a040*/  FFMA.FTZ R7, R208, R218, R219 ;  /* 0x000000dad0077223 */ /* 0x000fe200000100db */
[----:B------:R-:W-:Y:S01]  /*a050*/  SHF.L.U32 R10, R10, 0x10, RZ ;  /* 0x000000100a0a7819 */ /* 0x000fe200000006ff */
[----:B------:R-:W-:Y:S01]  /*a060*/  FADD.FTZ R178, R178, -R179 ;  /* 0x800000b3b2b27221 */ /* 0x000fe20000010000 */
[----:B------:R-:W-:Y:S01]  /*a070*/  FFMA.FTZ R4, R5, R4, R0 ;  /* 0x0000000405047223 */ /* 0x000fe20000010000 */
[----:B------:R-:W-:Y:S01]  /*a080*/  SHF.L.U32 R0, R115, 0x10, RZ ;  /* 0x0000001073007819 */ /* 0x000fe200000006ff */
[----:B------:R-:W-:Y:S01]  /*a090*/  FADD.FTZ R7, R207, -R7 ;  /* 0x80000007cf077221 */ /* 0x000fe20000010000 */
[----:B--2---:R-:W-:Y:S01]  /*a0a0*/  PRMT R8, R114, 0x7632, R8 ;  /* 0x0000763272087816 */ /* 0x004fe20000000008 */
[-CC-:B------:R-:W-:Y:S01]  /*a0b0*/  FFMA.FTZ R181, R181, R218.reuse, R219.reuse ;  /* 0x000000dab5b57223 */ /* 0x180fe200000100db */
[----:B------:R-:W-:Y:S01]  /*a0c0*/  FFMA.FTZ R134, R134, R218, R219 ;  /* 0x000000da86867223 */ /* 0x000fe200000100db */
[C---:B------:R-:W-:Y:S01]  /*a0d0*/  FFMA.FTZ R7, R5.reuse, R7, R10 ;  /* 0x0000000705077223 */ /* 0x040fe2000001000a */
[----:B------:R-:W-:Y:S01]  /*a0e0*/  SHF.L.U32 R8, R8, 0x10, RZ ;  /* 0x0000001008087819 */ /* 0x000fe200000006ff */
[----:B------:R-:W-:Y:S01]  /*a0f0*/  FFMA.FTZ R178, R5, R178, R0 ;  /* 0x000000b205b27223 */ /* 0x000fe20000010000 */
[----:B0-----:R-:W-:Y:S01]  /*a100*/  SHF.L.U32 R130, R114, 0x10, RZ ;  /* 0x0000001072827819 */ /* 0x001fe200000006ff */
[----:B------:R-:W-:Y:S01]  /*a110*/  FADD.FTZ R181, R180, -R181 ;  /* 0x800000b5b4b57221 */ /* 0x000fe20000010000 */
[----:B------:R-:W-:Y:S01]  /*a120*/  FADD.FTZ R9, R135, -R134 ;  /* 0x8000008687097221 */ /* 0x000fe20000010000 */
[----:B------:R-:W-:Y:S01]  /*a130*/  ISETP.GE.U32.AND P3, PT, R142, RZ, PT ;  /* 0x000000ff8e00720c */ /* 0x000fe20003f66070 */
[-C--:B------:R-:W-:Y:S01]  /*a140*/  FFMA.FTZ R183, R183, R218.reuse, R219 ;  /* 0x000000dab7b77223 */ /* 0x080fe200000100db */
[----:B------:R-:W-:Y:S01]  /*a150*/  ISETP.GE.U32.AND P4, PT, R190, RZ, PT ;  /* 0x000000ffbe00720c */ /* 0x000fe20003f86070 */
        /* <DEDUP_REMOVED lines=10> */
[----:B------:R-:W-:Y:S01]  /*a200*/  LOP3.LUT P5, RZ, R191, 0xff0000, RZ, 0xc0, !PT ;  /* 0x00ff0000bfff7812 */ /* 0x000fe200078ac0ff */
[-CC-:B------:R-:W-:Y:S01]  /*a210*/  FFMA.FTZ R185, R185, R218.reuse, R219.reuse ;  /* 0x000000dab9b97223 */ /* 0x180fe200000100db */
[----:B------:R-:W-:Y:S01]  /*a220*/  ISETP.GE.U32.AND.EX P4, PT, R191, 0x1000000, PT, P4 ;  /* 0x01000000bf00780c */ /* 0x000fe20003f86140 */
[----:B------:R-:W-:Y:S01]  /*a230*/  FFMA.FTZ R0, R5, R183, R0 ;  /* 0x000000b705007223 */ /* 0x000fe20000010000 */
[----:B------:R-:W-:Y:S01]  /*a240*/  FSEL R12, R178, RZ, P6 ;  /* 0x000000ffb20c7208 */ /* 0x000fe20003000000 */
[----:B------:R-:W-:Y:S01]  /*a250*/  FFMA.FTZ R136, R136, R218, R219 ;  /* 0x000000da88887223 */ /* 0x000fe200000100db */
[----:B------:R-:W-:Y:S01]  /*a260*/  FSEL R11, R7, RZ, P3 ;  /* 0x000000ff070b7208 */ /* 0x000fe20001800000 */
[----:B------:R-:W-:Y:S01]  /*a270*/  FMUL.FTZ R0, R0, UR6 ;  /* 0x0000000600007c20 */ /* 0x000fe20008410000 */
[C---:B------:R-:W-:Y:S01]  /*a280*/  LOP3.LUT P6, RZ, R143.reuse, 0xff, RZ, 0xc0, !PT ;  /* 0x000000ff8fff7812 */ /* 0x040fe200078cc0ff */
[----:B------:R-:W-:Y:S01]  /*a290*/  FADD.FTZ R184, R184, -R185 ;  /* 0x800000b9b8b87221 */ /* 0x000fe20000010000 */
[----:B------:R-:W-:Y:S01]  /*a2a0*/  FSEL R131, R178, RZ, P5 ;  /* 0x000000ffb2837208 */ /* 0x000fe20002800000 */
[----:B------:R-:W-:Y:S01]  /*a2b0*/  FADD.FTZ R132, R132, -R136 ;  /* 0x8000008884847221 */ /* 0x000fe20000010000 */
[----:B------:R-:W-:Y:S01]  /*a2c0*/  LOP3.LUT P3, RZ, R143, 0xff00, RZ, 0xc0, !PT ;  /* 0x0000ff008fff7812 */ /* 0x000fe2000786c0ff */
[----:B------:R-:W-:Y:S01]  /*a2d0*/  FMUL.FTZ R4, R4, UR6 ;  /* 0x0000000604047c20 */ /* 0x000fe20008410000 */
[----:B------:R-:W-:-:S02]  /*a2e0*/  FSEL R13, R7, RZ, P4 ;  /* 0x000000ff070d7208 */ /* 0x000fc40002000000 */
[C---:B------:R-:W-:Y:S02]  /*a2f0*/  LOP3.LUT P5, RZ, R191.reuse, 0xff, RZ, 0xc0, !PT ;  /* 0x000000ffbfff7812 */ /* 0x040fe400078ac0ff */
[----:B------:R-:W-:Y:S02]  /*a300*/  LOP3.LUT P4, RZ, R191, 0xff00, RZ, 0xc0, !PT ;  /* 0x0000ff00bfff7812 */ /* 0x000fe4000788c0ff */
[C---:B------:R-:W-:Y:S02]  /*a310*/  FSEL R8, R130.reuse, RZ, P6 ;  /* 0x000000ff82087208 */ /* 0x040fe40003000000 */
[C---:B------:R-:W-:Y:S02]  /*a320*/  FSEL R10, R9.reuse, RZ, P3 ;  /* 0x000000ff090a7208 */ /* 0x040fe40001800000 */
[----:B------:R-:W-:Y:S02]  /*a330*/  FSEL R130, R130, RZ, P5 ;  /* 0x000000ff82827208 */ /* 0x000fe40002800000 */
[----:B------:R-:W-:-:S02]  /*a340*/  FSEL R9, R9, RZ, P4 ;  /* 0x000000ff09097208 */ /* 0x000fc40002000000 */
[----:B------:R-:W-:Y:S02]  /*a350*/  LOP3.LUT P6, RZ, R142, 0xff0000, RZ, 0xc0, !PT ;  /* 0x00ff00008eff7812 */ /* 0x000fe400078cc0ff */
[----:B------:R-:W-:Y:S02]  /*a360*/  LOP3.LUT P5, RZ, R190, 0xff0000, RZ, 0xc0, !PT ;  /* 0x00ff0000beff7812 */ /* 0x000fe400078ac0ff */
[----:B------:R-:W-:Y:S02]  /*a370*/  PRMT R14, R112, 0x7632, R14 ;  /* 0x00007632700e7816 */ /* 0x000fe4000000000e */
[----:B------:R-:W-:Y:S02]  /*a380*/  F2FP.BF16.F32.PACK_AB R130, R9, R130 ;  /* 0x000000820982723e */ /* 0x000fe400000010ff */
[C---:B------:R-:W-:Y:S02]  /*a390*/  FSEL R7, R0.reuse, RZ, P5 ;  /* 0x000000ff00077208 */ /* 0x040fe40002800000 */
[----:B------:R-:W-:-:S02]  /*a3a0*/  FSEL R9, R0, RZ, P6 ;  /* 0x000000ff00097208 */ /* 0x000fc40003000000 */
[----:B------:R-:W-:Y:S02]  /*a3b0*/  SHF.L.U32 R0, R112, 0x10, RZ ;  /* 0x0000001070007819 */ /* 0x000fe400000006ff */
[----:B------:R-:W-:Y:S02]  /*a3c0*/  SHF.L.U32 R14, R14, 0x10, RZ ;  /* 0x000000100e0e7819 */ /* 0x000fe400000006ff */
[----:B------:R-:W-:Y:S01]  /*a3d0*/  LOP3.LUT P3, RZ, R190, 0xff000000, RZ, 0xc0, !PT ;  /* 0xff000000beff7812 */ /* 0x000fe2000786c0ff */
[C---:B------:R-:W-:Y:S01]  /*a3e0*/  FFMA.FTZ R0, R5.reuse, R184, R0 ;  /* 0x000000b805007223 */ /* 0x040fe20000010000 */
[----:B------:R-:W-:Y:S01]  /*a3f0*/  LOP3.LUT P4, RZ, R142, 0xff000000, RZ, 0xc0, !PT ;  /* 0xff0000008eff7812 */ /* 0x000fe2000788c0ff */
[----:B------:R-:W-:Y:S01]  /*a400*/  FFMA.FTZ R132, R5, R132, R14 ;  /* 0x0000008405847223 */ /* 0x000fe2000001000e */
        /* <DEDUP_REMOVED lines=20> */
.L_x_1673:
[----:B------:R-:W-:Y:S05]  /*a550*/  @!P2 BRA `(.L_x_1676) ;  /* 0x00000004003ca947 */ /* 0x000fea0003800000 */
[-CC-:B------:R-:W-:Y:S01]  /*a560*/  FFMA.FTZ R179, R179, R218.reuse, R219.reuse ;  /* 0x000000dab3b37223 */ /* 0x180fe200000100db */
[-CC-:B--2---:R-:W-:Y:S01]  /*a570*/  FFMA.FTZ R9, R208, R218.reuse, R219.reuse ;  /* 0x000000dad0097223 */ /* 0x184fe200000100db */
        /* <DEDUP_REMOVED lines=8> */
[----:B------:R-:W-:Y:S01]  /*a600*/  ISETP.GE.U32.AND P4, PT, R142, RZ, PT ;  /* 0x000000ff8e00720c */ /* 0x000fe20003f86070 */
[----:B------:R-:W-:Y:S01]  /*a610*/  FMUL.FTZ R126, R5, R180 ;  /* 0x000000b4057e7220 */ /* 0x000fe20000410000 */
[----:B------:R-:W-:Y:S01]  /*a620*/  ISETP.GE.U32.AND P3, PT, R190, RZ, PT ;  /* 0x000000ffbe00720c */ /* 0x000fe20003f66070 */
[----:B0-----:R-:W-:Y:S01]  /*a630*/  FMUL.FTZ R131, R127, UR6 ;  /* 0x000000067f837c20 */ /* 0x001fe20008410000 */
[----:B------:R-:W-:Y:S01]  /*a640*/  FMUL.FTZ R8, R9, UR6 ;  /* 0x0000000609087c20 */ /* 0x000fe20008410000 */
[----:B------:R-:W-:Y:S01]  /*a650*/  LOP3.LUT P6, RZ, R143, 0xff0000, RZ, 0xc0, !PT ;  /* 0x00ff00008fff7812 */ /* 0x000fe200078cc0ff */
        /* <DEDUP_REMOVED lines=18> */
[----:B------:R-:W-:Y:S01]  /*a780*/  FMUL.FTZ R137, R5, R137 ;  /* 0x0000008905897220 */ /* 0x000fe20000410000 */
[----:B------:R-:W-:Y:S01]  /*a790*/  LOP3.LUT P5, RZ, R191, 0xff, RZ, 0xc0, !PT ;  /* 0x000000ffbfff7812 */ /* 0x000fe200078ac0ff */
[----:B------:R-:W-:Y:S01]  /*a7a0*/  FFMA.FTZ R185, R185, R218, R219 ;  /* 0x000000dab9b97223 */ /* 0x000fe200000100db */
[----:B------:R-:W-:Y:S01]  /*a7b0*/  LOP3.LUT P3, RZ, R191, 0xff00, RZ, 0xc0, !PT ;  /* 0x0000ff00bfff7812 */ /* 0x000fe2000786c0ff */
[----:B------:R-:W-:Y:S01]  /*a7c0*/  FADD.FTZ R132, R132, -R136 ;  /* 0x8000008884847221 */ /* 0x000fe20000010000 */
[----:B------:R-:W-:Y:S01]  /*a7d0*/  FSEL R10, R130, RZ, P6 ;  /* 0x000000ff820a7208 */ /* 0x000fe20003000000 */
[----:B------:R-:W-:Y:S01]  /*a7e0*/  FADD.FTZ R184, R184, -R185 ;  /* 0x800000b9b8b87221 */ /* 0x000fe20000010000 */
[----:B------:R-:W-:Y:S01]  /*a7f0*/  FSEL R0, R4, RZ, P4 ;  /* 0x000000ff04007208 */ /* 0x000fe20002000000 */
[C---:B------:R-:W-:Y:S01]  /*a800*/  FMUL.FTZ R124, R5.reuse, R132 ;  /* 0x00000084057c7220 */ /* 0x040fe20000410000 */
[----:B------:R-:W-:Y:S01]  /*a810*/  FSEL R130, R130, RZ, P5 ;  /* 0x000000ff82827208 */ /* 0x000fe20002800000 */
[----:B------:R-:W-:Y:S01]  /*a820*/  FMUL.FTZ R184, R5, R184 ;  /* 0x000000b805b87220 */ /* 0x000fe20000410000 */
[----:B------:R-:W-:Y:S01]  /*a830*/  FSEL R4, R4, RZ, P3 ;  /* 0x000000ff04047208 */ /* 0x000fe20001800000 */
[----:B------:R-:W-:Y:S01]  /*a840*/  FMUL.FTZ R128, R124, UR6 ;  /* 0x000000067c807c20 */ /* 0x000fe20008410000 */
[----:B------:R-:W-:-:S02]  /*a850*/  LOP3.LUT P6, RZ, R142, 0xff0000, RZ, 0xc0, !PT ;  /* 0x00ff00008eff7812 */ /* 0x000fc400078cc0ff */
[----:B------:R-:W-:Y:S01]  /*a860*/  F2FP.BF16.F32.PACK_AB R130, R4, R130 ;  /* 0x000000820482723e */ /* 0x000fe200000010ff */
[----:B------:R-:W-:Y:S01]  /*a870*/  FMUL.FTZ R4, R125, UR6 ;  /* 0x000000067d047c20 */ /* 0x000fe20008410000 */
[----:B------:R-:W-:Y:S02]  /*a880*/  F2FP.BF16.F32.PACK_AB R127, R9, R127 ;  /* 0x0000007f097f723e */ /* 0x000fe400000010ff */
[----:B------:R-:W-:Y:S01]  /*a890*/  F2FP.BF16.F32.PACK_AB R11, R7, R11 ;  /* 0x0000000b070b723e */ /* 0x000fe200000010ff */
[----:B------:R-:W-:Y:S01]  /*a8a0*/  FMUL.FTZ R7, R137, UR6 ;  /* 0x0000000689077c20 */ /* 0x000fe20008410000 */
[----:B------:R-:W-:Y:S02]  /*a8b0*/  FSEL R9, R4, RZ, P6 ;  /* 0x000000ff04097208 */ /* 0x000fe40003000000 */
[----:B------:R-:W-:Y:S02]  /*a8c0*/  LOP3.LUT P6, RZ, R190, 0xff0000, RZ, 0xc0, !PT ;  /* 0x00ff0000beff7812 */ /* 0x000fe400078cc0ff */
[----:B------:R-:W-:-:S02]  /*a8d0*/  F2FP.BF16.F32.PACK_AB R10, R0, R10 ;  /* 0x0000000a000a723e */ /* 0x000fc400000010ff */
[----:B------:R-:W-:Y:S02]  /*a8e0*/  FSEL R129, R4, RZ, P6 ;  /* 0x000000ff04817208 */ /* 0x000fe40003000000 */
[----:B------:R-:W-:Y:S02]  /*a8f0*/  LOP3.LUT P6, RZ, R190, 0xff000000, RZ, 0xc0, !PT ;  /* 0xff000000beff7812 */ /* 0x000fe400078cc0ff */
[----:B------:R-:W-:Y:S02]  /*a900*/  LOP3.LUT P5, RZ, R142, 0xff000000, RZ, 0xc0, !PT ;  /* 0xff0000008eff7812 */ /* 0x000fe400078ac0ff */
[C---:B------:R-:W-:Y:S02]  /*a910*/  FSEL R0, R7.reuse, RZ, P6 ;  /* 0x000000ff07007208 */ /* 0x040fe40003000000 */
[----:B------:R-:W-:Y:S02]  /*a920*/  FSEL R7, R7, RZ, P5 ;  /* 0x000000ff07077208 */ /* 0x000fe40002800000 */
[----:B------:R-:W-:Y:S01]  /*a930*/  F2FP.BF16.F32.PACK_AB R129, R0, R129 ;  /* 0x000000810081723e */ /* 0x000fe200000010ff */
[----:B------:R-:W-:Y:S01]  /*a940*/  FMUL.FTZ R0, R184, UR6 ;  /* 0x00000006b8007c20 */ /* 0x000fe20008410000 */
[----:B------:R-:W-:-:S02]  /*a950*/  LOP3.LUT P4, RZ, R142, 0xff00, RZ, 0xc0, !PT ;  /* 0x0000ff008eff7812 */ /* 0x000fc4000788c0ff */
[----:B------:R-:W-:Y:S02]  /*a960*/  LOP3.LUT P5, RZ, R190, 0xff, RZ, 0xc0, !PT ;  /* 0x000000ffbeff7812 */ /* 0x000fe400078ac0ff */
        /* <DEDUP_REMOVED lines=12> */
[----:B------:R-:W-:Y:S01]  /*aa30*/  F2FP.BF16.F32.PACK_AB R8, R8, R0 ;  /* 0x000000000808723e */ /* 0x000fe200000010ff */
[----:B------:R-:W-:Y:S06]  /*aa40*/  BRA `(.L_x_1675) ;  /* 0x0000001400147947 */ /* 0x000fec0003800000 */
.L_x_1676:
        /* <DEDUP_REMOVED lines=8> */
[C---:B0-2---:R-:W-:Y:S01]  /*aad0*/  FMUL.FTZ R131, R5.reuse, R179 ;  /* 0x000000b305837220 */ /* 0x045fe20000410000 */
        /* <DEDUP_REMOVED lines=38> */
[----:B------:R-:W-:Y:S02]  /*ad40*/  FSEL R9, R182, RZ, P5 ;  /* 0x000000ffb6097208 */ /* 0x000fe40002800000 */
[----:B------:R-:W-:Y:S01]  /*ad50*/  F2FP.BF16.F32.PACK_AB R130, R4, R130 ;  /* 0x000000820482723e */ /* 0x000fe200000010ff */
[----:B------:R-:W-:Y:S01]  /*ad60*/  FMUL.FTZ R4, R5, R137 ;  /* 0x0000008905047220 */ /* 0x000fe20000410000 */
[----:B------:R-:W-:Y:S02]  /*ad70*/  LOP3.LUT P5, RZ, R190, 0xff0000, RZ, 0xc0, !PT ;  /* 0x00ff0000beff7812 */ /* 0x000fe400078ac0ff */
[----:B------:R-:W-:Y:S01]  /*ad80*/  F2FP.BF16.F32.PACK_AB R10, R0, R10 ;  /* 0x0000000a000a723e */ /* 0x000fe200000010ff */
[----:B------:R-:W-:Y:S01]  /*ad90*/  FMUL.FTZ R4, R4, UR6 ;  /* 0x0000000604047c20 */ /* 0x000fe20008410000 */
[----:B------:R-:W-:-:S02]  /*ada0*/  FSEL R129, R182, RZ, P5 ;  /* 0x000000ffb6817208 */ /* 0x000fc40002800000 */
        /* <DEDUP_REMOVED lines=21> */
.L_x_1672:
[----:B------:R-:W-:Y:S05]  /*af00*/  @!P1 BRA `(.L_x_1677) ;  /* 0x0000000800249947 */ /* 0x000fea0003800000 */
        /* <DEDUP_REMOVED lines=9> */
[-CC-:B------:R-:W-:Y:S01]  /*afa0*/  FFMA.FTZ R181, R181, R218.reuse, R219.reuse ;  /* 0x000000dab5b57223 */ /* 0x180fe200000100db */
[----:B------:R-:W-:Y:S01]  /*afb0*/  FFMA.FTZ R179, R179, R218, R219 ;  /* 0x000000dab3b37223 */ /* 0x000fe200000100db */
[----:B------:R-:W-:Y:S01]  /*afc0*/  PRMT R12, R113, 0x7632, R12 ;  /* 0x00007632710c7816 */ /* 0x000fe2000000000c */
[C---:B------:R-:W-:Y:S01]  /*afd0*/  FFMA.FTZ R127, R5.reuse, R127, R4 ;  /* 0x0000007f057f7223 */ /* 0x040fe20000010004 */
[----:B------:R-:W-:Y:S01]  /*afe0*/  FFMA.FTZ R126, R5, R126, R0 ;  /* 0x0000007e057e7223 */ /* 0x000fe20000010000 */
[----:B------:R-:W-:Y:S01]  /*aff0*/  FADD.FTZ R180, R180, -R181 ;  /* 0x800000b5b4b47221 */ /* 0x000fe20000010000 */
[----:B------:R-:W-:Y:S01]  /*b000*/  SHF.L.U32 R4, R115, 0x10, RZ ;  /* 0x0000001073047819 */ /* 0x000fe200000006ff */
[----:B------:R-:W-:-:S02]  /*b010*/  IMAD.U32 R0, R114, 0x10000, RZ ;  /* 0x0001000072007824 */ /* 0x000fc400078e00ff */
[----:B------:R-:W-:Y:S01]  /*b020*/  FADD.FTZ R7, R178, -R179 ;  /* 0x800000b3b2077221 */ /* 0x000fe20000010000 */
[--C-:B------:R-:W-:Y:S01]  /*b030*/  FFMA.FTZ R183, R183, R218, R219.reuse ;  /* 0x000000dab7b77223 */ /* 0x100fe200000100db */
[----:B------:R-:W-:Y:S01]  /*b040*/  ISETP.GE.U32.AND P3, PT, R142, RZ, PT ;  /* 0x000000ff8e00720c */ /* 0x000fe20003f66070 */
[C---:B------:R-:W-:Y:S01]  /*b050*/  FFMA.FTZ R180, R5.reuse, R180, R0 ;  /* 0x000000b405b47223 */ /* 0x040fe20000010000 */
[----:B------:R-:W-:Y:S01]  /*b060*/  FFMA.FTZ R7, R5, R7, R4 ;  /* 0x0000000705077223 */ /* 0x000fe20000010004 */
[-C--:B--2---:R-:W-:Y:S01]  /*b070*/  FFMA.FTZ R8, R133, R218.reuse, R219 ;  /* 0x000000da85087223 */ /* 0x084fe200000100db */
[----:B------:R-:W-:Y:S01]  /*b080*/  PRMT R9, R112, 0x7632, R9 ;  /* 0x0000763270097816 */ /* 0x000fe20000000009 */
[-CC-:B------:R-:W-:Y:S01]  /*b090*/  FFMA.FTZ R136, R136, R218.reuse, R219.reuse ;  /* 0x000000da88887223 */ /* 0x180fe200000100db */
[----:B------:R-:W-:Y:S01]  /*b0a0*/  FFMA.FTZ R185, R185, R218, R219 ;  /* 0x000000dab9b97223 */ /* 0x000fe200000100db */
[----:B------:R-:W-:Y:S01]  /*b0b0*/  FMUL.FTZ R10, R180, UR6 ;  /* 0x00000006b40a7c20 */ /* 0x000fe20008410000 */
[----:B------:R-:W-:Y:S01]  /*b0c0*/  FMUL.FTZ R0, R126, UR6 ;  /* 0x000000067e007c20 */ /* 0x000fe20008410000 */
[----:B------:R-:W-:Y:S01]  /*b0d0*/  LOP3.LUT P5, RZ, R143, 0xff, RZ, 0xc0, !PT ;  /* 0x000000ff8fff7812 */ /* 0x000fe200078ac0ff */
[----:B------:R-:W-:Y:S01]  /*b0e0*/  FMUL.FTZ R11, R127, UR6 ;  /* 0x000000067f0b7c20 */ /* 0x000fe20008410000 */
[----:B------:R-:W-:Y:S01]  /*b0f0*/  FMUL.FTZ R4, R7, UR6 ;  /* 0x0000000607047c20 */ /* 0x000fe20008410000 */
[----:B------:R-:W-:Y:S01]  /*b100*/  LOP3.LUT P6, RZ, R143, 0xff00, RZ, 0xc0, !PT ;  /* 0x0000ff008fff7812 */ /* 0x000fe200078cc0ff */
[----:B------:R-:W-:Y:S01]  /*b110*/  FADD.FTZ R182, R182, -R183 ;  /* 0x800000b7b6b67221 */ /* 0x000fe20000010000 */
[----:B------:R-:W-:Y:S01]  /*b120*/  SHF.L.U32 R12, R12, 0x10, RZ ;  /* 0x000000100c0c7819 */ /* 0x000fe200000006ff */
[----:B------:R-:W-:Y:S01]  /*b130*/  FADD.FTZ R8, R137, -R8 ;  /* 0x8000000889087221 */ /* 0x000fe20000010000 */
[----:B------:R-:W-:Y:S01]  /*b140*/  SHF.L.U32 R125, R113, 0x10, RZ ;  /* 0x00000010717d7819 */ /* 0x000fe200000006ff */
[----:B------:R-:W-:Y:S01]  /*b150*/  FADD.FTZ R136, R132, -R136 ;  /* 0x8000008884887221 */ /* 0x000fe20000010000 */
[C---:B------:R-:W-:Y:S01]  /*b160*/  LOP3.LUT P4, RZ, R143.reuse, 0xff0000, RZ, 0xc0, !PT ;  /* 0x00ff00008fff7812 */ /* 0x040fe2000788c0ff */
[----:B------:R-:W-:Y:S01]  /*b170*/  FADD.FTZ R184, R184, -R185 ;  /* 0x800000b9b8b87221 */ /* 0x000fe20000010000 */
[----:B------:R-:W-:Y:S01]  /*b180*/  ISETP.GE.U32.AND.EX P3, PT, R143, 0x1000000, PT, P3 ;  /* 0x010000008f00780c */ /* 0x000fe20003f66130 */
[----:B------:R-:W-:Y:S01]  /*b190*/  FFMA.FTZ R8, R5, R8, R12 ;  /* 0x0000000805087223 */ /* 0x000fe2000001000c */
[----:B------:R-:W-:Y:S01]  /*b1a0*/  SHF.L.U32 R9, R9, 0x10, RZ ;  /* 0x0000001009097819 */ /* 0x000fe200000006ff */
[----:B------:R-:W-:Y:S01]  /*b1b0*/  FFMA.FTZ R125, R5, R182, R125 ;  /* 0x000000b6057d7223 */ /* 0x000fe2000001007d */
[----:B------:R-:W-:-:S02]  /*b1c0*/  SHF.L.U32 R124, R112, 0x10, RZ ;  /* 0x00000010707c7819 */ /* 0x000fc400000006ff */
[----:B------:R-:W-:Y:S01]  /*b1d0*/  FSEL R10, R10, RZ, P5 ;  /* 0x000000ff0a0a7208 */ /* 0x000fe20002800000 */
[C---:B------:R-:W-:Y:S01]  /*b1e0*/  FFMA.FTZ R136, R5.reuse, R136, R9 ;  /* 0x0000008805887223 */ /* 0x040fe20000010009 */
[----:B------:R-:W-:Y:S01]  /*b1f0*/  FSEL R0, R0, RZ, P6 ;  /* 0x000000ff00007208 */ /* 0x000fe20003000000 */
[----:B------:R-:W-:Y:S01]  /*b200*/  FFMA.FTZ R124, R5, R184, R124 ;  /* 0x000000b8057c7223 */ /* 0x000fe2000001007c */
[----:B------:R-:W-:Y:S02]  /*b210*/  FSEL R11, R11, RZ, P3 ;  /* 0x000000ff0b0b7208 */ /* 0x000fe40001800000 */
[----:B------:R-:W-:Y:S02]  /*b220*/  FSEL R4, R4, RZ, P4 ;  /* 0x000000ff04047208 */ /* 0x000fe40002000000 */
        /* <DEDUP_REMOVED lines=21> */
.L_x_1678:
[----:B------:R-:W-:Y:S01]  /*b380*/  PRMT R4, R115, 0x7632, R4 ;  /* 0x0000763273047816 */ /* 0x000fe20000000004 */
        /* <DEDUP_REMOVED lines=8> */
[----:B------:R-:W-:Y:S01]  /*b410*/  FFMA.FTZ R181, R181, R218, R219 ;  /* 0x000000dab5b57223 */ /* 0x000fe200000100db */
[C---:B------:R-:W-:Y:S01]  /*b420*/  FFMA.FTZ R4, R5.reuse, R208, R4 ;  /* 0x000000d005047223 */ /* 0x040fe20000010004 */
[----:B------:R-:W-:Y:S01]  /*b430*/  FFMA.FTZ R7, R5, R179, R7 ;  /* 0x000000b305077223 */ /* 0x000fe20000010007 */
[----:B------:R-:W-:Y:S01]  /*b440*/  LOP3.LUT P4, RZ, R143, 0xff0000, RZ, 0xc0, !PT ;  /* 0x00ff00008fff7812 */ /* 0x000fe2000788c0ff */
[-C--:B------:R-:W-:Y:S01]  /*b450*/  FFMA.FTZ R134, R134, R218.reuse, R219 ;  /* 0x000000da86867223 */ /* 0x080fe200000100db */
[----:B------:R-:W-:Y:S01]  /*b460*/  FMUL.FTZ R4, R4, UR6 ;  /* 0x0000000604047c20 */ /* 0x000fe20008410000 */
[----:B------:R-:W-:Y:S01]  /*b470*/  FMUL.FTZ R7, R7, UR6 ;  /* 0x0000000607077c20 */ /* 0x000fe20008410000 */
[----:B------:R-:W-:Y:S01]  /*b480*/  ISETP.GE.U32.AND.EX P3, PT, R143, 0x1000000, PT, P3 ;  /* 0x010000008f00780c */ /* 0x000fe20003f66130 */
[----:B------:R-:W-:Y:S01]  /*b490*/  FADD.FTZ R183, R182, -R183 ;  /* 0x800000b7b6b77221 */ /* 0x000fe20000010000 */
[----:B------:R-:W-:Y:S01]  /*b4a0*/  PRMT R0, R114, 0x7632, R0 ;  /* 0x0000763272007816 */ /* 0x000fe20000000000 */
[----:B------:R-:W-:Y:S01]  /*b4b0*/  FADD.FTZ R181, R180, -R181 ;  /* 0x800000b5b4b57221 */ /* 0x000fe20000010000 */
[----:B------:R-:W-:Y:S01]  /*b4c0*/  FSEL R4, R4, RZ, P3 ;  /* 0x000000ff04047208 */ /* 0x000fe20001800000 */
[----:B------:R-:W-:Y:S01]  /*b4d0*/  FADD.FTZ R134, R135, -R134 ;  /* 0x8000008687867221 */ /* 0x000fe20000010000 */
[----:B------:R-:W-:Y:S01]  /*b4e0*/  FSEL R7, R7, RZ, P4 ;  /* 0x000000ff07077208 */ /* 0x000fe20002000000 */
[-CC-:B------:R-:W-:Y:S01]  /*b4f0*/  FFMA.FTZ R136, R136, R218.reuse, R219.reuse ;  /* 0x000000da88887223 */ /* 0x180fe200000100db */
[----:B------:R-:W-:Y:S01]  /*b500*/  SHF.L.U32 R0, R0, 0x10, RZ ;  /* 0x0000001000007819 */ /* 0x000fe200000006ff */
[-CC-:B------:R-:W-:Y:S01]  /*b510*/  FFMA.FTZ R133, R133, R218.reuse, R219.reuse ;  /* 0x000000da85857223 */ /* 0x180fe200000100db */
[----:B------:R-:W-:Y:S01]  /*b520*/  F2FP.BF16.F32.PACK_AB R11, R4, R7 ;  /* 0x00000007040b723e */ /* 0x000fe200000010ff */
[----:B------:R-:W-:Y:S01]  /*b530*/  FFMA.FTZ R185, R185, R218, R219 ;  /* 0x000000dab9b97223 */ /* 0x000fe200000100db */
[----:B--2---:R-:W-:Y:S01]  /*b540*/  SHF.L.U32 R8, R114, 0x10, RZ ;  /* 0x0000001072087819 */ /* 0x004fe200000006ff */
[----:B------:R-:W-:Y:S01]  /*b550*/  FFMA.FTZ R0, R5, R134, R0 ;  /* 0x0000008605007223 */ /* 0x000fe20000010000 */
[C---:B------:R-:W-:Y:S01]  /*b560*/  SHF.L.U32 R4, R113.reuse, 0x10, RZ ;  /* 0x0000001071047819 */ /* 0x040fe200000006ff */
[----:B------:R-:W-:Y:S01]  /*b570*/  FADD.FTZ R136, R132, -R136 ;  /* 0x8000008884887221 */ /* 0x000fe20000010000 */
[----:B------:R-:W-:Y:S01]  /*b580*/  PRMT R10, R113, 0x7632, R10 ;  /* 0x00007632710a7816 */ /* 0x000fe2000000000a */
[C---:B------:R-:W-:Y:S01]  /*b590*/  FFMA.FTZ R8, R5.reuse, R181, R8 ;  /* 0x000000b505087223 */ /* 0x040fe20000010008 */
[----:B------:R-:W-:Y:S01]  /*b5a0*/  PRMT R9, R112, 0x7632, R9 ;  /* 0x0000763270097816 */ /* 0x000fe20000000009 */
[----:B------:R-:W-:Y:S01]  /*b5b0*/  FFMA.FTZ R183, R5, R183, R4 ;  /* 0x000000b705b77223 */ /* 0x000fe20000010004 */
[----:B------:R-:W-:Y:S01]  /*b5c0*/  SHF.L.U32 R10, R10, 0x10, RZ ;  /* 0x000000100a0a7819 */ /* 0x000fe200000006ff */
[----:B------:R-:W-:Y:S01]  /*b5d0*/  FADD.FTZ R137, R137, -R133 ;  /* 0x8000008589897221 */ /* 0x000fe20000010000 */
[----:B------:R-:W-:Y:S01]  /*b5e0*/  SHF.L.U32 R9, R9, 0x10, RZ ;  /* 0x0000001009097819 */ /* 0x000fe200000006ff */
[----:B------:R-:W-:Y:S01]  /*b5f0*/  FADD.FTZ R185, R184, -R185 ;  /* 0x800000b9b8b97221 */ /* 0x000fe20000010000 */
[----:B------:R-:W-:-:S02]  /*b600*/  IMAD.U32 R4, R112, 0x10000, RZ ;  /* 0x0001000070047824 */ /* 0x000fc400078e00ff */
[----:B------:R-:W-:Y:S01]  /*b610*/  FMUL.FTZ R8, R8, UR6 ;  /* 0x0000000608087c20 */ /* 0x000fe20008410000 */
[----:B------:R-:W-:Y:S01]  /*b620*/  FMUL.FTZ R0, R0, UR6 ;  /* 0x0000000600007c20 */ /* 0x000fe20008410000 */
[----:B------:R-:W-:Y:S01]  /*b630*/  LOP3.LUT P5, RZ, R143, 0xff, RZ, 0xc0, !PT ;  /* 0x000000ff8fff7812 */ /* 0x000fe200078ac0ff */
[----:B------:R-:W-:Y:S01]  /*b640*/  FFMA.FTZ R137, R5, R137, R10 ;  /* 0x0000008905897223 */ /* 0x000fe2000001000a */
[----:B------:R-:W-:Y:S01]  /*b650*/  LOP3.LUT P6, RZ, R143, 0xff00, RZ, 0xc0, !PT ;  /* 0x0000ff008fff7812 */ /* 0x000fe200078cc0ff */
[C---:B------:R-:W-:Y:S01]  /*b660*/  FFMA.FTZ R9, R5.reuse, R136, R9 ;  /* 0x0000008805097223 */ /* 0x040fe20000010009 */
        /* <DEDUP_REMOVED lines=19> */
.L_x_1677:
        /* <DEDUP_REMOVED lines=50> */
[----:B------:R-:W-:-:S02]  /*bac0*/  FSEL R0, R0, RZ, P3 ;  /* 0x000000ff00007208 */ /* 0x000fc40001800000 */
[----:B--2---:R-:W-:Y:S02]  /*bad0*/  FSEL R9, R137, RZ, P4 ;  /* 0x000000ff89097208 */ /* 0x004fe40002000000 */
[----:B------:R-:W-:Y:S02]  /*bae0*/  FSEL R4, R4, RZ, P6 ;  /* 0x000000ff04047208 */ /* 0x000fe40003000000 */
[----:B------:R-:W-:Y:S02]  /*baf0*/  FSEL R8, R132, RZ, P5 ;  /* 0x000000ff84087208 */ /* 0x000fe40002800000 */
[----:B------:R-:W-:Y:S02]  /*bb00*/  F2FP.BF16.F32.PACK_AB R126, R135, R126 ;  /* 0x0000007e877e723e */ /* 0x000fe400000010ff */
[----:B------:R-:W-:Y:S02]  /*bb10*/  F2FP.BF16.F32.PACK_AB R11, R11, R7 ;  /* 0x000000070b0b723e */ /* 0x000fe400000010ff */
[----:B------:R-:W-:-:S02]  /*bb20*/  F2FP.BF16.F32.PACK_AB R9, R9, R0 ;  /* 0x000000000909723e */ /* 0x000fc400000010ff */
[----:B------:R-:W-:Y:S01]  /*bb30*/  F2FP.BF16.F32.PACK_AB R8, R8, R4 ;  /* 0x000000040808723e */ /* 0x000fe200000010ff */
[----:B------:R-:W-:Y:S06]  /*bb40*/  BRA `(.L_x_1675) ;  /* 0x0000000000d47947 */ /* 0x000fec0003800000 */
.L_x_1679:
        /* <DEDUP_REMOVED lines=45> */
[----:B--2---:R-:W-:Y:S02]  /*be20*/  FSEL R9, R182, RZ, P3 ;  /* 0x000000ffb6097208 */ /* 0x004fe40001800000 */
[----:B------:R-:W-:Y:S02]  /*be30*/  FSEL R133, R133, RZ, P4 ;  /* 0x000000ff85857208 */ /* 0x000fe40002000000 */
[----:B------:R-:W-:-:S02]  /*be40*/  FSEL R8, R132, RZ, P6 ;  /* 0x000000ff84087208 */ /* 0x000fc40003000000 */
[----:B------:R-:W-:Y:S02]  /*be50*/  FSEL R185, R185, RZ, P5 ;  /* 0x000000ffb9b97208 */ /* 0x000fe40002800000 */
[----:B------:R-:W-:Y:S02]  /*be60*/  F2FP.BF16.F32.PACK_AB R11, R0, R11 ;  /* 0x0000000b000b723e */ /* 0x000fe400000010ff */
[----:B------:R-:W-:Y:S02]  /*be70*/  F2FP.BF16.F32.PACK_AB R10, R134, R10 ;  /* 0x0000000a860a723e */ /* 0x000fe400000010ff */
[----:B------:R-:W-:Y:S02]  /*be80*/  F2FP.BF16.F32.PACK_AB R9, R133, R9 ;  /* 0x000000098509723e */ /* 0x000fe400000010ff */
[----:B------:R-:W-:-:S07]  /*be90*/  F2FP.BF16.F32.PACK_AB R8, R8, R185 ;  /* 0x000000b90808723e */ /* 0x000fce00000010ff */
.L_x_1675:
        /* <DEDUP_REMOVED lines=20> */
[----:B------:R-:W-:Y:S01]  /*bfe0*/  FADD.FTZ R126, R150, -R154 ;  /* 0x8000009a967e7221 */ /* 0x000fe20000010000 */
[C---:B------:R-:W-:Y:S01]  /*bff0*/  FFMA.FTZ R0, R5.reuse, R155, R0 ;  /* 0x0000009b05007223 */ /* 0x040fe20000010000 */
[----:B------:R-:W-:Y:S01]  /*c000*/  FFMA.FTZ R127, R5, R139, R127 ;  /* 0x0000008b057f7223 */ /* 0x000fe2000001007f */
[----:B------:R-:W-:Y:S01]  /*c010*/  ISETP.GE.U32.AND P3, PT, R188, RZ, PT ;  /* 0x000000ffbc00720c */ /* 0x000fe20003f66070 */
[----:B------:R-:W-:Y:S01]  /*c020*/  FFMA.FTZ R4, R202, R218, R219 ;  /* 0x000000daca047223 */ /* 0x000fe200000100db */
[----:B------:R-:W-:Y:S01]  /*c030*/  SHF.L.U32 R3, R3, 0x10, RZ ;  /* 0x0000001003037819 */ /* 0x000fe200000006ff */
[----:B------:R-:W-:Y:S01]  /*c040*/  FMUL.FTZ R11, R127, UR6 ;  /* 0x000000067f0b7c20 */ /* 0x000fe20008410000 */
[C---:B------:R-:W-:Y:S01]  /*c050*/  F2FP.BF16.F32.PACK_AB R127, R0.reuse, R127 ;  /* 0x0000007f007f723e */ /* 0x040fe200000010ff */
[----:B------:R-:W-:Y:S01]  /*c060*/  FMUL.FTZ R0, R0, UR6 ;  /* 0x0000000600007c20 */ /* 0x000fe20008410000 */
[----:B------:R-:W-:Y:S01]  /*c070*/  LOP3.LUT P5, RZ, R189, 0xff0000, RZ, 0xc0, !PT ;  /* 0x00ff0000bdff7812 */ /* 0x000fe200078ac0ff */
[----:B------:R-:W-:Y:S01]  /*c080*/  FFMA.FTZ R126, R5, R126, R3 ;  /* 0x0000007e057e7223 */ /* 0x000fe20000010003 */
[----:B------:R-:W-:Y:S01]  /*c090*/  ISETP.GE.U32.AND.EX P3, PT, R189, 0x1000000, PT, P3 ;  /* 0x01000000bd00780c */ /* 0x000fe20003f66130 */
[----:B------:R-:W-:Y:S01]  /*c0a0*/  FADD.FTZ R4, R201, -R4 ;  /* 0x80000004c9047221 */ /* 0x000fe20000010000 */
[----:B0-2---:R-:W-:Y:S01]  /*c0b0*/  FSEL R131, R11, RZ, P5 ;  /* 0x000000ff0b837208 */ /* 0x005fe20002800000 */
[-CC-:B------:R-:W-:Y:S01]  /*c0c0*/  FFMA.FTZ R204, R204, R218.reuse, R219.reuse ;  /* 0x000000dacccc7223 */ /* 0x180fe200000100db */
[----:B------:R-:W-:Y:S01]  /*c0d0*/  FSEL R3, R0, RZ, P3 ;  /* 0x000000ff00037208 */ /* 0x000fe20001800000 */
[-CC-:B------:R-:W-:Y:S01]  /*c0e0*/  FFMA.FTZ R210, R210, R218.reuse, R219.reuse ;  /* 0x000000dad2d27223 */ /* 0x180fe200000100db */
[----:B------:R-:W-:Y:S01]  /*c0f0*/  ISETP.GE.U32.AND P4, PT, R144, RZ, PT ;  /* 0x000000ff9000720c */ /* 0x000fe20003f86070 */
[----:B------:R-:W-:Y:S01]  /*c100*/  FADD.FTZ R203, R203, -R204 ;  /* 0x800000cccbcb7221 */ /* 0x000fe20000010000 */
[----:B------:R-:W-:Y:S01]  /*c110*/  F2FP.BF16.F32.PACK_AB R131, R3, R131 ;  /* 0x000000830383723e */ /* 0x000fe200000010ff */
[----:B------:R-:W-:Y:S01]  /*c120*/  FMUL.FTZ R130, R126, UR6 ;  /* 0x000000067e827c20 */ /* 0x000fe20008410000 */
[----:B------:R-:W-:Y:S01]  /*c130*/  SHF.L.U32 R3, R118, 0x10, RZ ;  /* 0x0000001076037819 */ /* 0x000fe200000006ff */
[----:B------:R-:W-:Y:S01]  /*c140*/  FADD.FTZ R153, R153, -R210 ;  /* 0x800000d299997221 */ /* 0x000fe20000010000 */
[----:B------:R-:W-:Y:S01]  /*c150*/  SHF.L.U32 R125, R117, 0x10, RZ ;  /* 0x00000010757d7819 */ /* 0x000fe200000006ff */
[----:B------:R-:W-:Y:S01]  /*c160*/  FFMA.FTZ R209, R209, R218, R219 ;  /* 0x000000dad1d17223 */ /* 0x000fe200000100db */
[----:B------:R-:W-:Y:S01]  /*c170*/  ISETP.GE.U32.AND.EX P3, PT, R145, 0x1000000, PT, P4 ;  /* 0x010000009100780c */ /* 0x000fe20003f66140 */
[----:B------:R-:W-:Y:S01]  /*c180*/  FFMA.FTZ R4, R5, R4, R3 ;  /* 0x0000000405047223 */ /* 0x000fe20000010003 */
[----:B------:R-:W-:Y:S01]  /*c190*/  LOP3.LUT P5, RZ, R145, 0xff0000, RZ, 0xc0, !PT ;  /* 0x00ff000091ff7812 */ /* 0x000fe200078ac0ff */
[----:B------:R-:W-:Y:S01]  /*c1a0*/  FFMA.FTZ R125, R5, R203, R125 ;  /* 0x000000cb057d7223 */ /* 0x000fe2000001007d */
[----:B------:R-:W-:Y:S01]  /*c1b0*/  LOP3.LUT P4, RZ, R145, 0xff, RZ, 0xc0, !PT ;  /* 0x000000ff91ff7812 */ /* 0x000fe2000788c0ff */
[----:B------:R-:W-:Y:S01]  /*c1c0*/  FMUL.FTZ R3, R4, UR6 ;  /* 0x0000000604037c20 */ /* 0x000fe20008410000 */
[----:B------:R-:W-:Y:S01]  /*c1d0*/  PRMT R7, R117, 0x7632, R7 ;  /* 0x0000763275077816 */ /* 0x000fe20000000007 */
[----:B------:R-:W-:Y:S01]  /*c1e0*/  FMUL.FTZ R129, R125, UR6 ;  /* 0x000000067d817c20 */ /* 0x000fe20008410000 */
[----:B------:R-:W-:Y:S01]  /*c1f0*/  FSEL R11, R11, RZ, P5 ;  /* 0x000000ff0b0b7208 */ /* 0x000fe20002800000 */
[----:B------:R-:W-:Y:S01]  /*c200*/  FFMA.FTZ R206, R206, R218, R219 ;  /* 0x000000dacece7223 */ /* 0x000fe200000100db */
[----:B------:R-:W-:Y:S01]  /*c210*/  FSEL R0, R0, RZ, P3 ;  /* 0x000000ff00007208 */ /* 0x000fe20001800000 */
[----:B------:R-:W-:Y:S01]  /*c220*/  FADD.FTZ R152, R152, -R209 ;  /* 0x800000d198987221 */ /* 0x000fe20000010000 */
[----:B------:R-:W-:Y:S01]  /*c230*/  FSEL R10, R3, RZ, P4 ;  /* 0x000000ff030a7208 */ /* 0x000fe20002000000 */
[----:B------:R-:W-:Y:S01]  /*c240*/  FADD.FTZ R205, R205, -R206 ;  /* 0x800000cecdcd7221 */ /* 0x000fe20000010000 */
[----:B------:R-:W-:-:S02]  /*c250*/  LOP3.LUT P6, RZ, R145, 0xff00, RZ, 0xc0, !PT ;  /* 0x0000ff0091ff7812 */ /* 0x000fc400078cc0ff */
[----:B------:R-:W-:Y:S02]  /*c260*/  LOP3.LUT P4, RZ, R144, 0xff0000, RZ, 0xc0, !PT ;  /* 0x00ff000090ff7812 */ /* 0x000fe4000788c0ff */
[----:B------:R-:W-:Y:S02]  /*c270*/  SHF.L.U32 R7, R7, 0x10, RZ ;  /* 0x0000001007077819 */ /* 0x000fe400000006ff */
[----:B------:R-:W-:Y:S02]  /*c280*/  F2FP.BF16.F32.PACK_AB R11, R0, R11 ;  /* 0x0000000b000b723e */ /* 0x000fe400000010ff */
[----:B------:R-:W-:Y:S01]  /*c290*/  FSEL R0, R130, RZ, P6 ;  /* 0x000000ff82007208 */ /* 0x000fe20003000000 */
[----:B------:R-:W-:Y:S01]  /*c2a0*/  FFMA.FTZ R153, R5, R153, R7 ;  /* 0x0000009905997223 */ /* 0x000fe20000010007 */
[----:B------:R-:W-:Y:S02]  /*c2b0*/  FSEL R9, R129, RZ, P4 ;  /* 0x000000ff81097208 */ /* 0x000fe40002000000 */
[----:B------:R-:W-:-:S02]  /*c2c0*/  LOP3.LUT P5, RZ, R189, 0xff, RZ, 0xc0, !PT ;  /* 0x000000ffbdff7812 */ /* 0x000fc400078ac0ff */
[----:B------:R-:W-:Y:S02]  /*c2d0*/  LOP3.LUT P3, RZ, R189, 0xff00, RZ, 0xc0, !PT ;  /* 0x0000ff00bdff7812 */ /* 0x000fe4000786c0ff */
[----:B------:R-:W-:Y:S02]  /*c2e0*/  LOP3.LUT P4, RZ, R188, 0xff0000, RZ, 0xc0, !PT ;  /* 0x00ff0000bcff7812 */ /* 0x000fe4000788c0ff */
[----:B------:R-:W-:Y:S02]  /*c2f0*/  PRMT R124, R116, 0x7632, R124 ;  /* 0x00007632747c7816 */ /* 0x000fe4000000007c */
[----:B------:R-:W-:Y:S01]  /*c300*/  F2FP.BF16.F32.PACK_AB R10, R0, R10 ;  /* 0x0000000a000a723e */ /* 0x000fe200000010ff */
[----:B------:R-:W-:Y:S01]  /*c310*/  FMUL.FTZ R0, R153, UR6 ;  /* 0x0000000699007c20 */ /* 0x000fe20008410000 */
[----:B------:R-:W-:Y:S02]  /*c320*/  FSEL R3, R3, RZ, P5 ;  /* 0x000000ff03037208 */ /* 0x000fe40002800000 */
[----:B------:R-:W-:-:S02]  /*c330*/  FSEL R130, R130, RZ, P3 ;  /* 0x000000ff82827208 */ /* 0x000fc40001800000 */
[----:B------:R-:W-:Y:S02]  /*c340*/  FSEL R129, R129, RZ, P4 ;  /* 0x000000ff81817208 */ /* 0x000fe40002000000 */
[----:B------:R-:W-:Y:S02]  /*c350*/  F2FP.BF16.F32.PACK_AB R126, R126, R4 ;  /* 0x000000047e7e723e */ /* 0x000fe400000010ff */
[----:B------:R-:W-:Y:S02]  /*c360*/  LOP3.LUT P4, RZ, R188, 0xff000000, RZ, 0xc0, !PT ;  /* 0xff000000bcff7812 */ /* 0x000fe4000788c0ff */
[----:B------:R-:W-:Y:S02]  /*c370*/  LOP3.LUT P5, RZ, R144, 0xff000000, RZ, 0xc0, !PT ;  /* 0xff00000090ff7812 */ /* 0x000fe400078ac0ff */
[----:B------:R-:W-:Y:S02]  /*c380*/  SHF.L.U32 R124, R124, 0x10, RZ ;  /* 0x000000107c7c7819 */ /* 0x000fe400000006ff */
[----:B------:R-:W-:-:S02]  /*c390*/  SHF.L.U32 R4, R116, 0x10, RZ ;  /* 0x0000001074047819 */ /* 0x000fc400000006ff */
[----:B------:R-:W-:Y:S01]  /*c3a0*/  F2FP.BF16.F32.PACK_AB R130, R130, R3 ;  /* 0x000000038282723e */ /* 0x000fe200000010ff */
[C---:B------:R-:W-:Y:S01]  /*c3b0*/  FFMA.FTZ R124, R5.reuse, R152, R124 ;  /* 0x00000098057c7223 */ /* 0x040fe2000001007c */
[C---:B------:R-:W-:Y:S01]  /*c3c0*/  FSEL R3, R0.reuse, RZ, P4 ;  /* 0x000000ff00037208 */ /* 0x040fe20002000000 */
[----:B------:R-:W-:Y:S01]  /*c3d0*/  FFMA.FTZ R205, R5, R205, R4 ;  /* 0x000000cd05cd7223 */ /* 0x000fe20000010004 */
[----:B------:R-:W-:Y:S01]  /*c3e0*/  FSEL R0, R0, RZ, P5 ;  /* 0x000000ff00007208 */ /* 0x000fe20002800000 */
[----:B------:R-:W-:Y:S01]  /*c3f0*/  FMUL.FTZ R128, R124, UR6 ;  /* 0x000000067c807c20 */ /* 0x000fe20008410000 */
        /* <DEDUP_REMOVED lines=16> */
.L_x_1682:
[----:B------:R-:W-:Y:S01]  /*c500*/  PRMT R0, R117, 0x7632, R0 ;  /* 0x0000763275007816 */ /* 0x000fe20000000000 */
[-CC-:B------:R-:W-:Y:S01]  /*c510*/  FFMA.FTZ R210, R210, R218.reuse, R219.reuse ;  /* 0x000000dad2d27223 */ /* 0x180fe200000100db */
[-CC-:B------:R-:W-:Y:S01]  /*c520*/  FFMA.FTZ R139, R139, R218.reuse, R219.reuse ;  /* 0x000000da8b8b7223 */ /* 0x180fe200000100db */
[-C--:B------:R-:W-:Y:S01]  /*c530*/  FFMA.FTZ R202, R202, R218.reuse, R219 ;  /* 0x000000dacaca7223 */ /* 0x080fe200000100db */
[----:B------:R-:W-:Y:S01]  /*c540*/  SHF.L.U32 R0, R0, 0x10, RZ ;  /* 0x0000001000007819 */ /* 0x000fe200000006ff */
[----:B------:R-:W-:Y:S01]  /*c550*/  FADD.FTZ R3, R153, -R210 ;  /* 0x800000d299037221 */ /* 0x000fe20000010000 */
[----:B------:R-:W-:Y:S01]  /*c560*/  FADD.FTZ R138, R138, -R139 ;  /* 0x8000008b8a8a7221 */ /* 0x000fe20000010000 */
[----:B--2---:R-:W-:Y:S01]  /*c570*/  PRMT R9, R119, 0x7632, R9 ;  /* 0x0000763277097816 */ /* 0x004fe20000000009 */
[--C-:B------:R-:W-:Y:S01]  /*c580*/  FFMA.FTZ R4, R155, R218, R219.reuse ;  /* 0x000000da9b047223 */ /* 0x100fe200000100db */
[----:B------:R-:W-:Y:S01]  /*c590*/  FFMA.FTZ R3, R5, R3, R0 ;  /* 0x0000000305037223 */ /* 0x000fe20000010000 */
[----:B------:R-:W-:Y:S01]  /*c5a0*/  IMAD.U32 R0, R119, 0x10000, RZ ;  /* 0x0001000077007824 */ /* 0x000fe200078e00ff */
[----:B0-----:R-:W-:Y:S01]  /*c5b0*/  SHF.L.U32 R130, R118, 0x10, RZ ;  /* 0x0000001076827819 */ /* 0x001fe200000006ff */
[----:B------:R-:W-:Y:S01]  /*c5c0*/  FADD.FTZ R202, R201, -R202 ;  /* 0x800000cac9ca7221 */ /* 0x000fe20000010000 */
[----:B------:R-:W-:Y:S01]  /*c5d0*/  SHF.L.U32 R9, R9, 0x10, RZ ;  /* 0x0000001009097819 */ /* 0x000fe200000006ff */
[----:B------:R-:W-:Y:S01]  /*c5e0*/  FFMA.FTZ R138, R5, R138, R0 ;  /* 0x0000008a058a7223 */ /* 0x000fe20000010000 */
[----:B------:R-:W-:Y:S01]  /*c5f0*/  FADD.FTZ R4, R151, -R4 ;  /* 0x8000000497047221 */ /* 0x000fe20000010000 */
[-C--:B------:R-:W-:Y:S01]  /*c600*/  FFMA.FTZ R204, R204, R218.reuse, R219 ;  /* 0x000000dacccc7223 */ /* 0x080fe200000100db */
[----:B------:R-:W-:Y:S01]  /*c610*/  PRMT R7, R118, 0x7632, R7 ;  /* 0x0000763276077816 */ /* 0x000fe20000000007 */
[----:B------:R-:W-:Y:S01]  /*c620*/  FMUL.FTZ R138, R138, UR6 ;  /* 0x000000068a8a7c20 */ /* 0x000fe20008410000 */
[----:B------:R-:W-:Y:S01]  /*c630*/  FFMA.FTZ R154, R154, R218, R219 ;  /* 0x000000da9a9a7223 */ /* 0x000fe200000100db */
[----:B------:R-:W-:Y:S01]  /*c640*/  FFMA.FTZ R130, R5, R202, R130 ;  /* 0x000000ca05827223 */ /* 0x000fe20000010082 */
[----:B------:R-:W-:Y:S01]  /*c650*/  LOP3.LUT P6, RZ, R145, 0xff0000, RZ, 0xc0, !PT ;  /* 0x00ff000091ff7812 */ /* 0x000fe200078cc0ff */
[----:B------:R-:W-:Y:S01]  /*c660*/  FFMA.FTZ R4, R5, R4, R9 ;  /* 0x0000000405047223 */ /* 0x000fe20000010009 */
[----:B------:R-:W-:Y:S01]  /*c670*/  SHF.L.U32 R0, R117, 0x10, RZ ;  /* 0x0000001075007819 */ /* 0x000fe200000006ff */
[----:B------:R-:W-:Y:S01]  /*c680*/  FADD.FTZ R204, R203, -R204 ;  /* 0x800000cccbcc7221 */ /* 0x000fe20000010000 */
[----:B------:R-:W-:Y:S01]  /*c690*/  LOP3.LUT P5, RZ, R189, 0xff0000, RZ, 0xc0, !PT ;  /* 0x00ff0000bdff7812 */ /* 0x000fe200078ac0ff */
[----:B------:R-:W-:Y:S01]  /*c6a0*/  FADD.FTZ R8, R150, -R154 ;  /* 0x8000009a96087221 */ /* 0x000fe20000010000 */
[----:B------:R-:W-:Y:S01]  /*c6b0*/  ISETP.GE.U32.AND P3, PT, R144, RZ, PT ;  /* 0x000000ff9000720c */ /* 0x000fe20003f66070 */
[----:B------:R-:W-:Y:S01]  /*c6c0*/  FMUL.FTZ R130, R130, UR6 ;  /* 0x0000000682827c20 */ /* 0x000fe20008410000 */
[----:B------:R-:W-:Y:S01]  /*c6d0*/  SHF.L.U32 R7, R7, 0x10, RZ ;  /* 0x0000001007077819 */ /* 0x000fe200000006ff */
[----:B------:R-:W-:Y:S01]  /*c6e0*/  FMUL.FTZ R4, R4, UR6 ;  /* 0x0000000604047c20 */ /* 0x000fe20008410000 */
[C---:B------:R-:W-:Y:S01]  /*c6f0*/  FSEL R9, R138.reuse, RZ, P6 ;  /* 0x000000ff8a097208 */ /* 0x040fe20003000000 */
[----:B------:R-:W-:Y:S01]  /*c700*/  FFMA.FTZ R0, R5, R204, R0 ;  /* 0x000000cc05007223 */ /* 0x000fe20000010000 */
[----:B------:R-:W-:Y:S01]  /*c710*/  LOP3.LUT P6, RZ, R145, 0xff, RZ, 0xc0, !PT ;  /* 0x000000ff91ff7812 */ /* 0x000fe200078cc0ff */
[----:B------:R-:W-:Y:S01]  /*c720*/  FFMA.FTZ R8, R5, R8, R7 ;  /* 0x0000000805087223 */ /* 0x000fe20000010007 */
[----:B------:R-:W-:Y:S01]  /*c730*/  FSEL R131, R138, RZ, P5 ;  /* 0x000000ff8a837208 */ /* 0x000fe20002800000 */
[----:B------:R-:W-:Y:S01]  /*c740*/  FMUL.FTZ R0, R0, UR6 ;  /* 0x0000000600007c20 */ /* 0x000fe20008410000 */
[----:B------:R-:W-:Y:S01]  /*c750*/  ISETP.GE.U32.AND P4, PT, R188, RZ, PT ;  /* 0x000000ffbc00720c */ /* 0x000fe20003f86070 */
[-CC-:B------:R-:W-:Y:S01]  /*c760*/  FFMA.FTZ R206, R206, R218.reuse, R219.reuse ;  /* 0x000000dacece7223 */ /* 0x180fe200000100db */
[----:B------:R-:W-:Y:S01]  /*c770*/  ISETP.GE.U32.AND.EX P3, PT, R145, 0x1000000, PT, P3 ;  /* 0x010000009100780c */ /* 0x000fe20003f66130 */
[----:B------:R-:W-:Y:S01]  /*c780*/  FFMA.FTZ R209, R209, R218, R219 ;  /* 0x000000dad1d17223 */ /* 0x000fe200000100db */
[----:B------:R-:W-:Y:S01]  /*c790*/  LOP3.LUT P5, RZ, R189, 0xff, RZ, 0xc0, !PT ;  /* 0x000000ffbdff7812 */ /* 0x000fe200078ac0ff */
[----:B------:R-:W-:Y:S01]  /*c7a0*/  FMUL.FTZ R8, R8, UR6 ;  /* 0x0000000608087c20 */ /* 0x000fe20008410000 */
[----:B------:R-:W-:Y:S01]  /*c7b0*/  FSEL R7, R130, RZ, P6 ;  /* 0x000000ff82077208 */ /* 0x000fe20003000000 */
[----:B------:R-:W-:Y:S01]  /*c7c0*/  FADD.FTZ R205, R205, -R206 ;  /* 0x800000cecdcd7221 */ /* 0x000fe20000010000 */
[----:B------:R-:W-:Y:S01]  /*c7d0*/  ISETP.GE.U32.AND.EX P4, PT, R189, 0x1000000, PT, P4 ;  /* 0x01000000bd00780c */ /* 0x000fe20003f86140 */
[----:B------:R-:W-:Y:S01]  /*c7e0*/  FADD.FTZ R152, R152, -R209 ;  /* 0x800000d198987221 */ /* 0x000fe20000010000 */
[----:B------:R-:W-:Y:S01]  /*c7f0*/  FSEL R11, R4, RZ, P3 ;  /* 0x000000ff040b7208 */ /* 0x000fe20001800000 */
[----:B------:R-:W-:Y:S01]  /*c800*/  FMUL.FTZ R3, R3, UR6 ;  /* 0x0000000603037c20 */ /* 0x000fe20008410000 */
[----:B------:R-:W-:-:S02]  /*c810*/  FSEL R130, R130, RZ, P5 ;  /* 0x000000ff82827208 */ /* 0x000fc40002800000 */
[----:B------:R-:W-:Y:S02]  /*c820*/  LOP3.LUT P6, RZ, R144, 0xff0000, RZ, 0xc0, !PT ;  /* 0x00ff000090ff7812 */ /* 0x000fe400078cc0ff */
[----:B------:R-:W-:Y:S02]  /*c830*/  LOP3.LUT P5, RZ, R188, 0xff0000, RZ, 0xc0, !PT ;  /* 0x00ff0000bcff7812 */ /* 0x000fe400078ac0ff */
[----:B------:R-:W-:Y:S02]  /*c840*/  PRMT R13, R116, 0x7632, R13 ;  /* 0x00007632740d7816 */ /* 0x000fe4000000000d */
[----:B------:R-:W-:Y:S02]  /*c850*/  FSEL R12, R4, RZ, P4 ;  /* 0x000000ff040c7208 */ /* 0x000fe40002000000 */
[----:B------:R-:W-:Y:S02]  /*c860*/  F2FP.BF16.F32.PACK_AB R11, R11, R9 ;  /* 0x000000090b0b723e */ /* 0x000fe400000010ff */
[----:B------:R-:W-:-:S02]  /*c870*/  LOP3.LUT P3, RZ, R145, 0xff00, RZ, 0xc0, !PT ;  /* 0x0000ff0091ff7812 */ /* 0x000fc4000786c0ff */
[C---:B------:R-:W-:Y:S02]  /*c880*/  FSEL R4, R0.reuse, RZ, P5 ;  /* 0x000000ff00047208 */ /* 0x040fe40002800000 */
[----:B------:R-:W-:Y:S02]  /*c890*/  FSEL R9, R0, RZ, P6 ;  /* 0x000000ff00097208 */ /* 0x000fe40003000000 */
[----:B------:R-:W-:Y:S02]  /*c8a0*/  LOP3.LUT P4, RZ, R189, 0xff00, RZ, 0xc0, !PT ;  /* 0x0000ff00bdff7812 */ /* 0x000fe4000788c0ff */
[----:B------:R-:W-:Y:S02]  /*c8b0*/  SHF.L.U32 R0, R116, 0x10, RZ ;  /* 0x0000001074007819 */ /* 0x000fe400000006ff */
[----:B------:R-:W-:Y:S02]  /*c8c0*/  SHF.L.U32 R13, R13, 0x10, RZ ;  /* 0x000000100d0d7819 */ /* 0x000fe400000006ff */
[----:B------:R-:W-:Y:S01]  /*c8d0*/  FSEL R10, R8, RZ, P3 ;  /* 0x000000ff080a7208 */ /* 0x000fe20001800000 */
[C---:B------:R-:W-:Y:S01]  /*c8e0*/  FFMA.FTZ R0, R5.reuse, R205, R0 ;  /* 0x000000cd05007223 */ /* 0x040fe20000010000 */
[----:B------:R-:W-:Y:S01]  /*c8f0*/  LOP3.LUT P3, RZ, R188, 0xff000000, RZ, 0xc0, !PT ;  /* 0xff000000bcff7812 */ /* 0x000fe2000786c0ff */
[----:B------:R-:W-:Y:S01]  /*c900*/  FFMA.FTZ R152, R5, R152, R13 ;  /* 0x0000009805987223 */ /* 0x000fe2000001000d */
[----:B------:R-:W-:Y:S01]  /*c910*/  FSEL R8, R8, RZ, P4 ;  /* 0x000000ff08087208 */ /* 0x000fe20002000000 */
[----:B------:R-:W-:Y:S01]  /*c920*/  FMUL.FTZ R0, R0, UR6 ;  /* 0x0000000600007c20 */ /* 0x000fe20008410000 */
[----:B------:R-:W-:Y:S01]  /*c930*/  LOP3.LUT P4, RZ, R144, 0xff000000, RZ, 0xc0, !PT ;  /* 0xff00000090ff7812 */ /* 0x000fe2000788c0ff */
[----:B------:R-:W-:Y:S01]  /*c940*/  FMUL.FTZ R152, R152, UR6 ;  /* 0x0000000698987c20 */ /* 0x000fe20008410000 */
[----:B------:R-:W-:-:S02]  /*c950*/  FSEL R129, R3, RZ, P3 ;  /* 0x000000ff03817208 */ /* 0x000fc40001800000 */
[----:B------:R-:W-:Y:S02]  /*c960*/  FSEL R3, R3, RZ, P4 ;  /* 0x000000ff03037208 */ /* 0x000fe40002000000 */
[----:B------:R-:W-:Y:S02]  /*c970*/  LOP3.LUT P4, RZ, R188, 0xff, RZ, 0xc0, !PT ;  /* 0x000000ffbcff7812 */ /* 0x000fe4000788c0ff */
[C---:B------:R-:W-:Y:S02]  /*c980*/  LOP3.LUT P5, RZ, R144.reuse, 0xff00, RZ, 0xc0, !PT ;  /* 0x0000ff0090ff7812 */ /* 0x040fe400078ac0ff */
[----:B------:R-:W-:Y:S02]  /*c990*/  LOP3.LUT P3, RZ, R144, 0xff, RZ, 0xc0, !PT ;  /* 0x000000ff90ff7812 */ /* 0x000fe4000786c0ff */
[----:B------:R-:W-:Y:S02]  /*c9a0*/  LOP3.LUT P6, RZ, R188, 0xff00, RZ, 0xc0, !PT ;  /* 0x0000ff00bcff7812 */ /* 0x000fe400078cc0ff */
[----:B------:R-:W-:-:S02]  /*c9b0*/  F2FP.BF16.F32.PACK_AB R9, R3, R9 ;  /* 0x000000090309723e */ /* 0x000fc400000010ff */
[----:B------:R-:W-:Y:S02]  /*c9c0*/  F2FP.BF16.F32.PACK_AB R130, R8, R130 ;  /* 0x000000820882723e */ /* 0x000fe400000010ff */
[----:B------:R-:W-:Y:S02]  /*c9d0*/  FSEL R3, R0, RZ, P4 ;  /* 0x000000ff00037208 */ /* 0x000fe40002000000 */
[C---:B------:R-:W-:Y:S02]  /*c9e0*/  FSEL R8, R152.reuse, RZ, P5 ;  /* 0x000000ff98087208 */ /* 0x040fe40002800000 */
[----:B------:R-:W-:Y:S02]  /*c9f0*/  FSEL R128, R152, RZ, P6 ;  /* 0x000000ff98807208 */ /* 0x000fe40003000000 */
[----:B------:R-:W-:Y:S02]  /*ca00*/  FSEL R0, R0, RZ, P3 ;  /* 0x000000ff00007208 */ /* 0x000fe40001800000 */
[----:B------:R-:W-:-:S02]  /*ca10*/  F2FP.BF16.F32.PACK_AB R131, R12, R131 ;  /* 0x000000830c83723e */ /* 0x000fc400000010ff */
[----:B------:R-:W-:Y:S02]  /*ca20*/  F2FP.BF16.F32.PACK_AB R10, R10, R7 ;  /* 0x000000070a0a723e */ /* 0x000fe400000010ff */
[----:B------:R-:W-:Y:S02]  /*ca30*/  F2FP.BF16.F32.PACK_AB R129, R129, R4 ;  /* 0x000000048181723e */ /* 0x000fe400000010ff */
[----:B------:R-:W-:Y:S02]  /*ca40*/  F2FP.BF16.F32.PACK_AB R128, R128, R3 ;  /* 0x000000038080723e */ /* 0x000fe400000010ff */
[----:B------:R-:W-:Y:S01]  /*ca50*/  F2FP.BF16.F32.PACK_AB R8, R8, R0 ;  /* 0x000000000808723e */ /* 0x000fe200000010ff */
[----:B------:R-:W-:Y:S06]  /*ca60*/  BRA `(.L_x_1683) ;  /* 0x0000001800547947 */ /* 0x000fec0003800000 */
.L_x_1681:
        /* <DEDUP_REMOVED lines=12> */
[--C-:B------:R-:W-:Y:S01]  /*cb30*/  FFMA.FTZ R4, R154, R218, R219.reuse ;  /* 0x000000da9a047223 */ /* 0x100fe200000100db */
[----:B0-2---:R-:W-:Y:S01]  /*cb40*/  FMUL.FTZ R131, R127, UR6 ;  /* 0x000000067f837c20 */ /* 0x005fe20008410000 */
        /* <DEDUP_REMOVED lines=9> */
[----:B------:R-:W-:Y:S01]  /*cbe0*/  FSEL R11, R131, RZ, P6 ;  /* 0x000000ff830b7208 */ /* 0x000fe20003000000 */
[C---:B------:R-:W-:Y:S01]  /*cbf0*/  FMUL.FTZ R4, R5.reuse, R4 ;  /* 0x0000000405047220 */ /* 0x040fe20000410000 */
[----:B------:R-:W-:Y:S01]  /*cc00*/  FSEL R3, R0, RZ, P3 ;  /* 0x000000ff00037208 */ /* 0x000fe20001800000 */
[----:B------:R-:W-:Y:S01]  /*cc10*/  FMUL.FTZ R125, R5, R203 ;  /* 0x000000cb057d7220 */ /* 0x000fe20000410000 */
[----:B------:R-:W-:Y:S01]  /*cc20*/  FSEL R131, R131, RZ, P5 ;  /* 0x000000ff83837208 */ /* 0x000fe20002800000 */
[-CC-:B------:R-:W-:Y:S01]  /*cc30*/  FFMA.FTZ R210, R210, R218.reuse, R219.reuse ;  /* 0x000000dad2d27223 */ /* 0x180fe200000100db */
        /* <DEDUP_REMOVED lines=22> */
[----:B------:R-:W-:-:S02]  /*cda0*/  LOP3.LUT P4, RZ, R188, 0xff0000, RZ, 0xc0, !PT ;  /* 0x00ff0000bcff7812 */ /* 0x000fc4000788c0ff */
[----:B------:R-:W-:Y:S01]  /*cdb0*/  F2FP.BF16.F32.PACK_AB R10, R0, R10 ;  /* 0x0000000a000a723e */ /* 0x000fe200000010ff */
[----:B------:R-:W-:Y:S01]  /*cdc0*/  FMUL.FTZ R0, R153, UR6 ;  /* 0x0000000699007c20 */ /* 0x000fe20008410000 */
[----:B------:R-:W-:Y:S02]  /*cdd0*/  FSEL R130, R130, RZ, P5 ;  /* 0x000000ff82827208 */ /* 0x000fe40002800000 */
[----:B------:R-:W-:Y:S02]  /*cde0*/  FSEL R3, R3, RZ, P3 ;  /* 0x000000ff03037208 */ /* 0x000fe40001800000 */
[----:B------:R-:W-:Y:S02]  /*cdf0*/  FSEL R129, R129, RZ, P4 ;  /* 0x000000ff81817208 */ /* 0x000fe40002000000 */
[----:B------:R-:W-:Y:S02]  /*ce00*/  LOP3.LUT P4, RZ, R188, 0xff000000, RZ, 0xc0, !PT ;  /* 0xff000000bcff7812 */ /* 0x000fe4000788c0ff */
        /* <DEDUP_REMOVED lines=22> */
.L_x_1684:
[-CC-:B------:R-:W-:Y:S01]  /*cf70*/  FFMA.FTZ R139, R139, R218.reuse, R219.reuse ;  /* 0x000000da8b8b7223 */ /* 0x180fe200000100db */
[-CC-:B------:R-:W-:Y:S01]  /*cf80*/  FFMA.FTZ R155, R155, R218.reuse, R219.reuse ;  /* 0x000000da9b9b7223 */ /* 0x180fe200000100db */
[-CC-:B------:R-:W-:Y:S01]  /*cf90*/  FFMA.FTZ R202, R202, R218.reuse, R219.reuse ;  /* 0x000000dacaca7223 */ /* 0x180fe200000100db */
[-C--:B------:R-:W-:Y:S01]  /*cfa0*/  FFMA.FTZ R3, R154, R218.reuse, R219 ;  /* 0x000000da9a037223 */ /* 0x080fe200000100db */
        /* <DEDUP_REMOVED lines=24> */
[-CC-:B------:R-:W-:Y:S01]  /*d130*/  FFMA.FTZ R210, R210, R218.reuse, R219.reuse ;  /* 0x000000dad2d27223 */ /* 0x180fe200000100db */
        /* <DEDUP_REMOVED lines=46> */
.L_x_1680:
        /* <DEDUP_REMOVED lines=12> */
[----:B------:R-:W-:Y:S01]  /*d4e0*/  ISETP.GE.U32.AND P3, PT, R144, RZ, PT ;  /* 0x000000ff9000720c */ /* 0x000fe20003f66070 */
[C---:B------:R-:W-:Y:S01]  /*d4f0*/  FFMA.FTZ R127, R5.reuse, R127, R3 ;  /* 0x0000007f057f7223 */ /* 0x040fe20000010003 */
[----:B------:R-:W-:Y:S01]  /*d500*/  FFMA.FTZ R126, R5, R126, R0 ;  /* 0x0000007e057e7223 */ /* 0x000fe20000010000 */
[----:B------:R-:W-:Y:S01]  /*d510*/  SHF.L.U32 R3, R119, 0x10, RZ ;  /* 0x0000001077037819 */ /* 0x000fe200000006ff */
[----:B------:R-:W-:Y:S01]  /*d520*/  FADD.FTZ R201, R201, -R202 ;  /* 0x800000cac9c97221 */ /* 0x000fe20000010000 */
[----:B------:R-:W-:Y:S01]  /*d530*/  SHF.L.U32 R0, R118, 0x10, RZ ;  /* 0x0000001076007819 */ /* 0x000fe200000006ff */
[----:B------:R-:W-:Y:S01]  /*d540*/  FADD.FTZ R4, R138, -R139 ;  /* 0x8000008b8a047221 */ /* 0x000fe20000010000 */
[----:B--2---:R-:W-:Y:S01]  /*d550*/  PRMT R9, R117, 0x7632, R9 ;  /* 0x0000763275097816 */ /* 0x004fe20000000009 */
[----:B------:R-:W-:Y:S01]  /*d560*/  FFMA.FTZ R209, R209, R218, R219 ;  /* 0x000000dad1d17223 */ /* 0x000fe200000100db */
[----:B------:R-:W-:Y:S01]  /*d570*/  PRMT R8, R116, 0x7632, R8 ;  /* 0x0000763274087816 */ /* 0x000fe20000000008 */
[C---:B------:R-:W-:Y:S01]  /*d580*/  FFMA.FTZ R4, R5.reuse, R4, R3 ;  /* 0x0000000405047223 */ /* 0x040fe20000010003 */
[----:B------:R-:W-:Y:S01]  /*d590*/  FFMA.FTZ R201, R5, R201, R0 ;  /* 0x000000c905c97223 */ /* 0x000fe20000010000 */
[-CC-:B------:R-:W-:Y:S01]  /*d5a0*/  FFMA.FTZ R204, R204, R218.reuse, R219.reuse ;  /* 0x000000dacccc7223 */ /* 0x180fe200000100db */
[-CC-:B------:R-:W-:Y:S01]  /*d5b0*/  FFMA.FTZ R7, R210, R218.reuse, R219.reuse ;  /* 0x000000dad2077223 */ /* 0x180fe200000100db */
[----:B------:R-:W-:Y:S01]  /*d5c0*/  FFMA.FTZ R206, R206, R218, R219 ;  /* 0x000000dacece7223 */ /* 0x000fe200000100db */
[----:B------:R-:W-:Y:S01]  /*d5d0*/  FMUL.FTZ R11, R127, UR6 ;  /* 0x000000067f0b7c20 */ /* 0x000fe20008410000 */
[----:B------:R-:W-:Y:S01]  /*d5e0*/  FMUL.FTZ R3, R4, UR6 ;  /* 0x0000000604037c20 */ /* 0x000fe20008410000 */
[----:B------:R-:W-:Y:S01]  /*d5f0*/  FMUL.FTZ R10, R201, UR6 ;  /* 0x00000006c90a7c20 */ /* 0x000fe20008410000 */
[----:B------:R-:W-:Y:S01]  /*d600*/  FMUL.FTZ R0, R126, UR6 ;  /* 0x000000067e007c20 */ /* 0x000fe20008410000 */
[C---:B------:R-:W-:Y:S01]  /*d610*/  LOP3.LUT P4, RZ, R145.reuse, 0xff0000, RZ, 0xc0, !PT ;  /* 0x00ff000091ff7812 */ /* 0x040fe2000788c0ff */
[----:B------:R-:W-:Y:S01]  /*d620*/  FADD.FTZ R209, R152, -R209 ;  /* 0x800000d198d17221 */ /* 0x000fe20000010000 */
[----:B------:R-:W-:Y:S01]  /*d630*/  LOP3.LUT P5, RZ, R145, 0xff, RZ, 0xc0, !PT ;  /* 0x000000ff91ff7812 */ /* 0x000fe200078ac0ff */
[----:B------:R-:W-:Y:S01]  /*d640*/  FADD.FTZ R203, R203, -R204 ;  /* 0x800000cccbcb7221 */ /* 0x000fe20000010000 */
[----:B------:R-:W-:Y:S01]  /*d650*/  ISETP.GE.U32.AND.EX P3, PT, R145, 0x1000000, PT, P3 ;  /* 0x010000009100780c */ /* 0x000fe20003f66130 */
[----:B------:R-:W-:Y:S01]  /*d660*/  FADD.FTZ R7, R153, -R7 ;  /* 0x8000000799077221 */ /* 0x000fe20000010000 */
[----:B------:R-:W-:Y:S01]  /*d670*/  LOP3.LUT P6, RZ, R145, 0xff00, RZ, 0xc0, !PT ;  /* 0x0000ff0091ff7812 */ /* 0x000fe200078cc0ff */
[----:B------:R-:W-:Y:S01]  /*d680*/  FADD.FTZ R205, R205, -R206 ;  /* 0x800000cecdcd7221 */ /* 0x000fe20000010000 */
[----:B------:R-:W-:Y:S01]  /*d690*/  SHF.L.U32 R9, R9, 0x10, RZ ;  /* 0x0000001009097819 */ /* 0x000fe200000006ff */
[----:B------:R-:W-:Y:S01]  /*d6a0*/  IMAD.U32 R124, R116, 0x10000, RZ ;  /* 0x00010000747c7824 */ /* 0x000fe200078e00ff */
[----:B------:R-:W-:-:S02]  /*d6b0*/  SHF.L.U32 R8, R8, 0x10, RZ ;  /* 0x0000001008087819 */ /* 0x000fc400000006ff */
[----:B------:R-:W-:Y:S01]  /*d6c0*/  SHF.L.U32 R125, R117, 0x10, RZ ;  /* 0x00000010757d7819 */ /* 0x000fe200000006ff */
[----:B------:R-:W-:Y:S01]  /*d6d0*/  FFMA.FTZ R7, R5, R7, R9 ;  /* 0x0000000705077223 */ /* 0x000fe20000010009 */
[----:B------:R-:W-:Y:S01]  /*d6e0*/  FSEL R11, R11, RZ, P3 ;  /* 0x000000ff0b0b7208 */ /* 0x000fe20001800000 */
[----:B------:R-:W-:Y:S01]  /*d6f0*/  FFMA.FTZ R209, R5, R209, R8 ;  /* 0x000000d105d17223 */ /* 0x000fe20000010008 */
[----:B------:R-:W-:Y:S01]  /*d700*/  FSEL R3, R3, RZ, P4 ;  /* 0x000000ff03037208 */ /* 0x000fe20002000000 */
[C---:B------:R-:W-:Y:S01]  /*d710*/  FFMA.FTZ R125, R5.reuse, R203, R125 ;  /* 0x000000cb057d7223 */ /* 0x040fe2000001007d */
[----:B------:R-:W-:Y:S01]  /*d720*/  FSEL R10, R10, RZ, P5 ;  /* 0x000000ff0a0a7208 */ /* 0x000fe20002800000 */
[----:B------:R-:W-:Y:S01]  /*d730*/  FFMA.FTZ R124, R5, R205, R124 ;  /* 0x000000cd057c7223 */ /* 0x000fe2000001007c */
        /* <DEDUP_REMOVED lines=22> */
.L_x_1686:
        /* <DEDUP_REMOVED lines=9> */
[-C--:B------:R-:W-:Y:S01]  /*d930*/  FFMA.FTZ R202, R202, R218.reuse, R219 ;  /* 0x000000dacaca7223 */ /* 0x080fe200000100db */
[C---:B------:R-:W-:Y:S01]  /*d940*/  FFMA.FTZ R3, R5.reuse, R155, R3 ;  /* 0x0000009b05037223 */ /* 0x040fe20000010003 */
[----:B------:R-:W-:Y:S01]  /*d950*/  FFMA.FTZ R4, R5, R139, R4 ;  /* 0x0000008b05047223 */ /* 0x000fe20000010004 */
[----:B------:R-:W-:Y:S01]  /*d960*/  LOP3.LUT P4, RZ, R145, 0xff0000, RZ, 0xc0, !PT ;  /* 0x00ff000091ff7812 */ /* 0x000fe2000788c0ff */
[-CC-:B------:R-:W-:Y:S01]  /*d970*/  FFMA.FTZ R154, R154, R218.reuse, R219.reuse ;  /* 0x000000da9a9a7223 */ /* 0x180fe200000100db */
        /* <DEDUP_REMOVED lines=11> */
[--C-:B------:R-:W-:Y:S01]  /*da30*/  FFMA.FTZ R210, R210, R218, R219.reuse ;  /* 0x000000dad2d27223 */ /* 0x100fe200000100db */
[----:B------:R-:W-:Y:S01]  /*da40*/  F2FP.BF16.F32.PACK_AB R11, R3, R4 ;  /* 0x00000004030b723e */ /* 0x000fe200000010ff */
[----:B------:R-:W-:Y:S01]  /*da50*/  FFMA.FTZ R206, R206, R218, R219 ;  /* 0x000000dacece7223 */ /* 0x000fe200000100db */
[----:B------:R-:W-:Y:S01]  /*da60*/  SHF.L.U32 R3, R117, 0x10, RZ ;  /* 0x0000001075037819 */ /* 0x000fe200000006ff */
[----:B------:R-:W-:Y:S01]  /*da70*/  FFMA.FTZ R0, R5, R154, R0 ;  /* 0x0000009a05007223 */ /* 0x000fe20000010000 */
[----:B------:R-:W-:Y:S01]  /*da80*/  SHF.L.U32 R7, R118, 0x10, RZ ;  /* 0x0000001076077819 */ /* 0x000fe200000006ff */
[----:B------:R-:W-:Y:S01]  /*da90*/  FADD.FTZ R209, R152, -R209 ;  /* 0x800000d198d17221 */ /* 0x000fe20000010000 */
[----:B--2---:R-:W-:Y:S01]  /*daa0*/  PRMT R9, R117, 0x7632, R9 ;  /* 0x0000763275097816 */ /* 0x004fe20000000009 */
[C---:B------:R-:W-:Y:S01]  /*dab0*/  FFMA.FTZ R204, R5.reuse, R204, R3 ;  /* 0x000000cc05cc7223 */ /* 0x040fe20000010003 */
[----:B------:R-:W-:Y:S01]  /*dac0*/  PRMT R8, R116, 0x7632, R8 ;  /* 0x0000763274087816 */ /* 0x000fe20000000008 */
[----:B------:R-:W-:Y:S01]  /*dad0*/  FFMA.FTZ R7, R5, R202, R7 ;  /* 0x000000ca05077223 */ /* 0x000fe20000010007 */
[----:B------:R-:W-:Y:S01]  /*dae0*/  SHF.L.U32 R9, R9, 0x10, RZ ;  /* 0x0000001009097819 */ /* 0x000fe200000006ff */
[----:B------:R-:W-:Y:S01]  /*daf0*/  FADD.FTZ R153, R153, -R210 ;  /* 0x800000d299997221 */ /* 0x000fe20000010000 */
[----:B------:R-:W-:Y:S01]  /*db00*/  SHF.L.U32 R8, R8, 0x10, RZ ;  /* 0x0000001008087819 */ /* 0x000fe200000006ff */
[----:B------:R-:W-:Y:S01]  /*db10*/  FADD.FTZ R206, R205, -R206 ;  /* 0x800000cecdce7221 */ /* 0x000fe20000010000 */
[----:B------:R-:W-:Y:S01]  /*db20*/  SHF.L.U32 R3, R116, 0x10, RZ ;  /* 0x0000001074037819 */ /* 0x000fe200000006ff */
        /* <DEDUP_REMOVED lines=25> */
.L_x_1685:
        /* <DEDUP_REMOVED lines=59> */
.L_x_1687:
        /* <DEDUP_REMOVED lines=53> */
.L_x_1683:
        /* <DEDUP_REMOVED lines=23> */
[----:B------:R-:W-:Y:S01]  /*e530*/  ISETP.GE.U32.AND P3, PT, R186, RZ, PT ;  /* 0x000000ffba00720c */ /* 0x000fe20003f66070 */
[----:B------:R-:W-:Y:S01]  /*e540*/  FADD.FTZ R126, R211, -R171 ;  /* 0x800000abd37e7221 */ /* 0x000fe20000010000 */
[----:B--2---:R-:W-:Y:S01]  /*e550*/  PRMT R8, R122, 0x7632, R8 ;  /* 0x000076327a087816 */ /* 0x004fe20000000008 */
[----:B0-----:R-:W-:Y:S01]  /*e560*/  FMUL.FTZ R131, R4, UR6 ;  /* 0x0000000604837c20 */ /* 0x001fe20008410000 */
[----:B------:R-:W-:Y:S01]  /*e570*/  FMUL.FTZ R3, R127, UR6 ;  /* 0x000000067f037c20 */ /* 0x000fe20008410000 */
[C---:B------:R-:W-:Y:S01]  /*e580*/  LOP3.LUT P5, RZ, R147.reuse, 0xff0000, RZ, 0xc0, !PT ;  /* 0x00ff000093ff7812 */ /* 0x040fe200078ac0ff */
[----:B------:R-:W-:Y:S01]  /*e590*/  FADD.FTZ R7, R166, -R162 ;  /* 0x800000a2a6077221 */ /* 0x000fe20000010000 */
[----:B------:R-:W-:Y:S01]  /*e5a0*/  ISETP.GE.U32.AND.EX P1, PT, R147, 0x1000000, PT, P1 ;  /* 0x010000009300780c */ /* 0x000fe20003f26110 */
[----:B------:R-:W-:Y:S01]  /*e5b0*/  IMAD.U32 R8, R8, 0x10000, RZ ;  /* 0x0001000008087824 */ /* 0x000fe200078e00ff */
[----:B------:R-:W-:Y:S01]  /*e5c0*/  SHF.L.U32 R0, R122, 0x10, RZ ;  /* 0x000000107a007819 */ /* 0x000fe200000006ff */
[--C-:B------:R-:W-:Y:S01]  /*e5d0*/  FFMA.FTZ R156, R156, R218, R219.reuse ;  /* 0x000000da9c9c7223 */ /* 0x100fe200000100db */
[----:B------:R-:W-:Y:S01]  /*e5e0*/  LOP3.LUT P4, RZ, R187, 0xff0000, RZ, 0xc0, !PT ;  /* 0x00ff0000bbff7812 */ /* 0x000fe2000788c0ff */
[----:B------:R-:W-:Y:S01]  /*e5f0*/  FFMA.FTZ R7, R5, R7, R8 ;  /* 0x0000000705077223 */ /* 0x000fe20000010008 */
[----:B------:R-:W-:Y:S01]  /*e600*/  ISETP.GE.U32.AND.EX P3, PT, R187, 0x1000000, PT, P3 ;  /* 0x01000000bb00780c */ /* 0x000fe20003f66130 */
[----:B------:R-:W-:Y:S01]  /*e610*/  FFMA.FTZ R126, R5, R126, R0 ;  /* 0x0000007e057e7223 */ /* 0x000fe20000010000 */
[----:B------:R-:W-:Y:S01]  /*e620*/  FSEL R11, R131, RZ, P5 ;  /* 0x000000ff830b7208 */ /* 0x000fe20002800000 */
[-C--:B------:R-:W-:Y:S01]  /*e630*/  FFMA.FTZ R161, R161, R218.reuse, R219 ;  /* 0x000000daa1a17223 */ /* 0x080fe200000100db */
[----:B------:R-:W-:Y:S01]  /*e640*/  FSEL R2, R3, RZ, P1 ;  /* 0x000000ff03027208 */ /* 0x000fe20000800000 */
[----:B------:R-:W-:Y:S01]  /*e650*/  FMUL.FTZ R130, R126, UR6 ;  /* 0x000000067e827c20 */ /* 0x000fe20008410000 */
[----:B------:R-:W-:Y:S01]  /*e660*/  FSEL R131, R131, RZ, P4 ;  /* 0x000000ff83837208 */ /* 0x000fe20002000000 */
[----:B------:R-:W-:Y:S01]  /*e670*/  FADD.FTZ R159, R159, -R156 ;  /* 0x8000009c9f9f7221 */ /* 0x000fe20000010000 */
[----:B------:R-:W-:Y:S01]  /*e680*/  FSEL R3, R3, RZ, P3 ;  /* 0x000000ff03037208 */ /* 0x000fe20001800000 */
[----:B------:R-:W-:Y:S01]  /*e690*/  FADD.FTZ R165, R165, -R161 ;  /* 0x800000a1a5a57221 */ /* 0x000fe20000010000 */
[----:B------:R-:W-:Y:S01]  /*e6a0*/  PRMT R0, R121, 0x7632, R0 ;  /* 0x0000763279007816 */ /* 0x000fe20000000000 */
[-CC-:B------:R-:W-:Y:S01]  /*e6b0*/  FFMA.FTZ R160, R160, R218.reuse, R219.reuse ;  /* 0x000000daa0a07223 */ /* 0x180fe200000100db */
[----:B------:R-:W-:Y:S01]  /*e6c0*/  F2FP.BF16.F32.PACK_AB R131, R3, R131 ;  /* 0x000000830383723e */ /* 0x000fe200000010ff */
[----:B------:R-:W-:Y:S01]  /*e6d0*/  FMUL.FTZ R3, R7, UR6 ;  /* 0x0000000607037c20 */ /* 0x000fe20008410000 */
[C---:B------:R-:W-:Y:S01]  /*e6e0*/  LOP3.LUT P6, RZ, R147.reuse, 0xff, RZ, 0xc0, !PT ;  /* 0x000000ff93ff7812 */ /* 0x040fe200078cc0ff */
[----:B------:R-:W-:Y:S01]  /*e6f0*/  FFMA.FTZ R158, R158, R218, R219 ;  /* 0x000000da9e9e7223 */ /* 0x000fe200000100db */
[----:B------:R-:W-:Y:S01]  /*e700*/  LOP3.LUT P4, RZ, R147, 0xff00, RZ, 0xc0, !PT ;  /* 0x0000ff0093ff7812 */ /* 0x000fe2000788c0ff */
[----:B------:R-:W-:Y:S01]  /*e710*/  FADD.FTZ R160, R164, -R160 ;  /* 0x800000a0a4a07221 */ /* 0x000fe20000010000 */
[----:B------:R-:W-:Y:S01]  /*e720*/  SHF.L.U32 R125, R121, 0x10, RZ ;  /* 0x00000010797d7819 */ /* 0x000fe200000006ff */
[----:B------:R-:W-:Y:S01]  /*e730*/  FADD.FTZ R158, R157, -R158 ;  /* 0x8000009e9d9e7221 */ /* 0x000fe20000010000 */
[----:B------:R-:W-:-:S02]  /*e740*/  SHF.L.U32 R0, R0, 0x10, RZ ;  /* 0x0000001000007819 */ /* 0x000fc400000006ff */
[----:B------:R-:W-:Y:S01]  /*e750*/  F2FP.BF16.F32.PACK_AB R11, R2, R11 ;  /* 0x0000000b020b723e */ /* 0x000fe200000010ff */
[C---:B------:R-:W-:Y:S01]  /*e760*/  FFMA.FTZ R125, R5.reuse, R159, R125 ;  /* 0x0000009f057d7223 */ /* 0x040fe2000001007d */
[----:B------:R-:W-:Y:S01]  /*e770*/  FSEL R10, R130, RZ, P6 ;  /* 0x000000ff820a7208 */ /* 0x000fe20003000000 */
[----:B------:R-:W-:Y:S01]  /*e780*/  FFMA.FTZ R165, R5, R165, R0 ;  /* 0x000000a505a57223 */ /* 0x000fe20000010000 */
[----:B------:R-:W-:Y:S02]  /*e790*/  FSEL R2, R3, RZ, P4 ;  /* 0x000000ff03027208 */ /* 0x000fe40002000000 */
[----:B------:R-:W-:Y:S02]  /*e7a0*/  LOP3.LUT P4, RZ, R187, 0xff00, RZ, 0xc0, !PT ;  /* 0x0000ff00bbff7812 */ /* 0x000fe4000788c0ff */
[----:B------:R-:W-:Y:S01]  /*e7b0*/  F2FP.BF16.F32.PACK_AB R10, R2, R10 ;  /* 0x0000000a020a723e */ /* 0x000fe200000010ff */
[----:B------:R-:W-:Y:S01]  /*e7c0*/  FMUL.FTZ R2, R125, UR6 ;  /* 0x000000067d027c20 */ /* 0x000fe20008410000 */
[----:B------:R-:W-:-:S02]  /*e7d0*/  LOP3.LUT P1, RZ, R146, 0xff0000, RZ, 0xc0, !PT ;  /* 0x00ff000092ff7812 */ /* 0x000fc4000782c0ff */
[----:B------:R-:W-:Y:S02]  /*e7e0*/  PRMT R124, R120, 0x7632, R124 ;  /* 0x00007632787c7816 */ /* 0x000fe4000000007c */
[----:B------:R-:W-:Y:S02]  /*e7f0*/  FSEL R3, R3, RZ, P4 ;  /* 0x000000ff03037208 */ /* 0x000fe40002000000 */
[C---:B------:R-:W-:Y:S01]  /*e800*/  F2FP.BF16.F32.PACK_AB R125, R165.reuse, R125 ;  /* 0x0000007da57d723e */ /* 0x040fe200000010ff */
[----:B------:R-:W-:Y:S01]  /*e810*/  FMUL.FTZ R165, R165, UR6 ;  /* 0x00000006a5a57c20 */ /* 0x000fe20008410000 */
[----:B------:R-:W-:Y:S02]  /*e820*/  LOP3.LUT P4, RZ, R186, 0xff0000, RZ, 0xc0, !PT ;  /* 0x00ff0000baff7812 */ /* 0x000fe4000788c0ff */
[----:B------:R-:W-:Y:S02]  /*e830*/  FSEL R9, R2, RZ, P1 ;  /* 0x000000ff02097208 */ /* 0x000fe40000800000 */
[----:B------:R-:W-:-:S02]  /*e840*/  SHF.L.U32 R124, R124, 0x10, RZ ;  /* 0x000000107c7c7819 */ /* 0x000fc400000006ff */
[----:B------:R-:W-:Y:S02]  /*e850*/  SHF.L.U32 R0, R120, 0x10, RZ ;  /* 0x0000001078007819 */ /* 0x000fe400000006ff */
[----:B------:R-:W-:Y:S01]  /*e860*/  LOP3.LUT P1, RZ, R186, 0xff000000, RZ, 0xc0, !PT ;  /* 0xff000000baff7812 */ /* 0x000fe2000782c0ff */
[C---:B------:R-:W-:Y:S01]  /*e870*/  FFMA.FTZ R124, R5.reuse, R160, R124 ;  /* 0x000000a0057c7223 */ /* 0x040fe2000001007c */
[----:B------:R-:W-:Y:S01]  /*e880*/  FSEL R129, R2, RZ, P4 ;  /* 0x000000ff02817208 */ /* 0x000fe20002000000 */
[----:B------:R-:W-:Y:S01]  /*e890*/  FFMA.FTZ R0, R5, R158, R0 ;  /* 0x0000009e05007223 */ /* 0x000fe20000010000 */
[----:B------:R-:W-:Y:S02]  /*e8a0*/  FSEL R2, R165, RZ, P1 ;  /* 0x000000ffa5027208 */ /* 0x000fe40000800000 */
[----:B------:R-:W-:Y:S02]  /*e8b0*/  LOP3.LUT P3, RZ, R146, 0xff000000, RZ, 0xc0, !PT ;  /* 0xff00000092ff7812 */ /* 0x000fe4000786c0ff */
[----:B------:R-:W-:-:S02]  /*e8c0*/  LOP3.LUT P5, RZ, R187, 0xff, RZ, 0xc0, !PT ;  /* 0x000000ffbbff7812 */ /* 0x000fc400078ac0ff */
[----:B------:R-:W-:Y:S01]  /*e8d0*/  F2FP.BF16.F32.PACK_AB R129, R2, R129 ;  /* 0x000000810281723e */ /* 0x000fe200000010ff */
[C---:B------:R-:W-:Y:S01]  /*e8e0*/  FMUL.FTZ R2, R124.reuse, UR6 ;  /* 0x000000067c027c20 */ /* 0x040fe20008410000 */
[----:B------:R-:W-:Y:S02]  /*e8f0*/  FSEL R165, R165, RZ, P3 ;  /* 0x000000ffa5a57208 */ /* 0x000fe40001800000 */
[----:B------:R-:W-:Y:S01]  /*e900*/  F2FP.BF16.F32.PACK_AB R124, R124, R0 ;  /* 0x000000007c7c723e */ /* 0x000fe200000010ff */
[----:B------:R-:W-:Y:S01]  /*e910*/  FMUL.FTZ R0, R0, UR6 ;  /* 0x0000000600007c20 */ /* 0x000fe20008410000 */
[----:B------:R-:W-:Y:S02]  /*e920*/  LOP3.LUT P6, RZ, R146, 0xff00, RZ, 0xc0, !PT ;  /* 0x0000ff0092ff7812 */ /* 0x000fe400078cc0ff */
[----:B------:R-:W-:Y:S02]  /*e930*/  LOP3.LUT P3, RZ, R186, 0xff00, RZ, 0xc0, !PT ;  /* 0x0000ff00baff7812 */ /* 0x000fe4000786c0ff */
[----:B------:R-:W-:-:S02]  /*e940*/  FSEL R130, R130, RZ, P5 ;  /* 0x000000ff82827208 */ /* 0x000fc40002800000 */
[----:B------:R-:W-:Y:S02]  /*e950*/  LOP3.LUT P1, RZ, R186, 0xff, RZ, 0xc0, !PT ;  /* 0x000000ffbaff7812 */ /* 0x000fe4000782c0ff */
[----:B------:R-:W-:Y:S02]  /*e960*/  LOP3.LUT P5, RZ, R146, 0xff, RZ, 0xc0, !PT ;  /* 0x000000ff92ff7812 */ /* 0x000fe400078ac0ff */
        /* <DEDUP_REMOVED lines=11> */
.L_x_1690:
[----:B------:R-:W-:Y:S01]  /*ea20*/  PRMT R7, R122, 0x7632, R7 ;  /* 0x000076327a077816 */ /* 0x000fe20000000007 */
[-CC-:B------:R-:W-:Y:S01]  /*ea30*/  FFMA.FTZ R162, R162, R218.reuse, R219.reuse ;  /* 0x000000daa2a27223 */ /* 0x180fe200000100db */
[-C--:B------:R-:W-:Y:S01]  /*ea40*/  FFMA.FTZ R212, R212, R218.reuse, R219 ;  /* 0x000000dad4d47223 */ /* 0x080fe200000100db */
[----:B------:R-:W-:Y:S01]  /*ea50*/  PRMT R3, R121, 0x7632, R3 ;  /* 0x0000763279037816 */ /* 0x000fe20000000003 */
[-CC-:B------:R-:W-:Y:S01]  /*ea60*/  FFMA.FTZ R161, R161, R218.reuse, R219.reuse ;  /* 0x000000daa1a17223 */ /* 0x180fe200000100db */
[----:B------:R-:W-:Y:S01]  /*ea70*/  SHF.L.U32 R7, R7, 0x10, RZ ;  /* 0x0000001007077819 */ /* 0x000fe200000006ff */
[----:B------:R-:W-:Y:S01]  /*ea80*/  FADD.FTZ R4, R166, -R162 ;  /* 0x800000a2a6047221 */ /* 0x000fe20000010000 */
[----:B------:R-:W-:Y:S01]  /*ea90*/  PRMT R0, R123, 0x7632, R0 ;  /* 0x000076327b007816 */ /* 0x000fe20000000000 */
[----:B------:R-:W-:Y:S01]  /*eaa0*/  FFMA.FTZ R163, R163, R218, R219 ;  /* 0x000000daa3a37223 */ /* 0x000fe200000100db */
[----:B0-2---:R-:W-:Y:S01]  /*eab0*/  SHF.L.U32 R131, R123, 0x10, RZ ;  /* 0x000000107b837819 */ /* 0x005fe200000006ff */
[----:B------:R-:W-:Y:S01]  /*eac0*/  FADD.FTZ R212, R213, -R212 ;  /* 0x800000d4d5d47221 */ /* 0x000fe20000010000 */
[----:B------:R-:W-:Y:S01]  /*ead0*/  SHF.L.U32 R3, R3, 0x10, RZ ;  /* 0x0000001003037819 */ /* 0x000fe200000006ff */
[----:B------:R-:W-:Y:S01]  /*eae0*/  FFMA.FTZ R4, R5, R4, R7 ;  /* 0x0000000405047223 */ /* 0x000fe20000010007 */
[----:B------:R-:W-:Y:S01]  /*eaf0*/  FADD.FTZ R161, R165, -R161 ;  /* 0x800000a1a5a17221 */ /* 0x000fe20000010000 */
[----:B------:R-:W-:Y:S01]  /*eb00*/  SHF.L.U32 R0, R0, 0x10, RZ ;  /* 0x0000001000007819 */ /* 0x000fe200000006ff */
[-C--:B------:R-:W-:Y:S01]  /*eb10*/  FFMA.FTZ R160, R160, R218.reuse, R219 ;  /* 0x000000daa0a07223 */ /* 0x080fe200000100db */
[----:B------:R-:W-:Y:S01]  /*eb20*/  PRMT R7, R120, 0x7632, R7 ;  /* 0x0000763278077816 */ /* 0x000fe20000000007 */
[-CC-:B------:R-:W-:Y:S01]  /*eb30*/  FFMA.FTZ R156, R156, R218.reuse, R219.reuse ;  /* 0x000000da9c9c7223 */ /* 0x180fe200000100db */
[-CC-:B------:R-:W-:Y:S01]  /*eb40*/  FFMA.FTZ R171, R171, R218.reuse, R219.reuse ;  /* 0x000000daabab7223 */ /* 0x180fe200000100db */
[----:B------:R-:W-:Y:S01]  /*eb50*/  FFMA.FTZ R158, R158, R218, R219 ;  /* 0x000000da9e9e7223 */ /* 0x000fe200000100db */
[----:B------:R-:W-:Y:S01]  /*eb60*/  FADD.FTZ R163, R167, -R163 ;  /* 0x800000a3a7a37221 */ /* 0x000fe20000010000 */
[C---:B------:R-:W-:Y:S01]  /*eb70*/  FFMA.FTZ R131, R5.reuse, R212, R131 ;  /* 0x000000d405837223 */ /* 0x040fe20000010083 */
[----:B------:R-:W-:Y:S01]  /*eb80*/  SHF.L.U32 R130, R122, 0x10, RZ ;  /* 0x000000107a827819 */ /* 0x000fe200000006ff */
[----:B------:R-:W-:Y:S01]  /*eb90*/  FFMA.FTZ R161, R5, R161, R3 ;  /* 0x000000a105a17223 */ /* 0x000fe20000010003 */
[----:B------:R-:W-:Y:S01]  /*eba0*/  SHF.L.U32 R7, R7, 0x10, RZ ;  /* 0x0000001007077819 */ /* 0x000fe200000006ff */
[----:B------:R-:W-:Y:S01]  /*ebb0*/  FADD.FTZ R160, R164, -R160 ;  /* 0x800000a0a4a07221 */ /* 0x000fe20000010000 */
[----:B------:R-:W-:Y:S01]  /*ebc0*/  SHF.L.U32 R8, R121, 0x10, RZ ;  /* 0x0000001079087819 */ /* 0x000fe200000006ff */
[----:B------:R-:W-:Y:S01]  /*ebd0*/  FADD.FTZ R156, R159, -R156 ;  /* 0x8000009c9f9c7221 */ /* 0x000fe20000010000 */
[----:B------:R-:W-:Y:S01]  /*ebe0*/  FADD.FTZ R171, R211, -R171 ;  /* 0x800000abd3ab7221 */ /* 0x000fe20000010000 */
[----:B------:R-:W-:Y:S01]  /*ebf0*/  FFMA.FTZ R0, R5, R163, R0 ;  /* 0x000000a305007223 */ /* 0x000fe20000010000 */
[----:B------:R-:W-:Y:S01]  /*ec00*/  FMUL.FTZ R131, R131, UR6 ;  /* 0x0000000683837c20 */ /* 0x000fe20008410000 */
[----:B------:R-:W-:Y:S01]  /*ec10*/  FADD.FTZ R158, R157, -R158 ;  /* 0x8000009e9d9e7221 */ /* 0x000fe20000010000 */
[----:B------:R-:W-:Y:S01]  /*ec20*/  IMAD.U32 R3, R120, 0x10000, RZ ;  /* 0x0001000078037824 */ /* 0x000fe200078e00ff */
[----:B------:R-:W-:Y:S01]  /*ec30*/  LOP3.LUT P3, RZ, R147, 0xff0000, RZ, 0xc0, !PT ;  /* 0x00ff000093ff7812 */ /* 0x000fe2000786c0ff */
[C---:B------:R-:W-:Y:S01]  /*ec40*/  FFMA.FTZ R130, R5.reuse, R171, R130 ;  /* 0x000000ab05827223 */ /* 0x040fe20000010082 */
[----:B------:R-:W-:Y:S01]  /*ec50*/  ISETP.GE.U32.AND P1, PT, R146, RZ, PT ;  /* 0x000000ff9200720c */ /* 0x000fe20003f26070 */
[----:B------:R-:W-:Y:S01]  /*ec60*/  FMUL.FTZ R2, R0, UR6 ;  /* 0x0000000600027c20 */ /* 0x000fe20008410000 */
[C---:B------:R-:W-:Y:S01]  /*ec70*/  FFMA.FTZ R156, R5.reuse, R156, R8 ;  /* 0x0000009c059c7223 */ /* 0x040fe20000010008 */
[C---:B------:R-:W-:Y:S01]  /*ec80*/  FFMA.FTZ R3, R5.reuse, R158, R3 ;  /* 0x0000009e05037223 */ /* 0x040fe20000010003 */
[----:B------:R-:W-:Y:S01]  /*ec90*/  FFMA.FTZ R160, R5, R160, R7 ;  /* 0x000000a005a07223 */ /* 0x000fe20000010007 */
[----:B------:R-:W-:Y:S01]  /*eca0*/  FSEL R0, R131, RZ, P3 ;  /* 0x000000ff83007208 */ /* 0x000fe20001800000 */
[----:B------:R-:W-:Y:S01]  /*ecb0*/  FMUL.FTZ R5, R4, UR6 ;  /* 0x0000000604057c20 */ /* 0x000fe20008410000 */
[----:B------:R-:W-:Y:S01]  /*ecc0*/  LOP3.LUT P6, RZ, R187, 0xff0000, RZ, 0xc0, !PT ;  /* 0x00ff0000bbff7812 */ /* 0x000fe200078cc0ff */
[----:B------:R-:W-:Y:S01]  /*ecd0*/  FMUL.FTZ R156, R156, UR6 ;  /* 0x000000069c9c7c20 */ /* 0x000fe20008410000 */
[C---:B------:R-:W-:Y:S01]  /*ece0*/  ISETP.GE.U32.AND.EX P4, PT, R147.reuse, 0x1000000, PT, P1 ;  /* 0x010000009300780c */ /* 0x040fe20003f86110 */
[----:B------:R-:W-:Y:S01]  /*ecf0*/  FMUL.FTZ R130, R130, UR6 ;  /* 0x0000000682827c20 */ /* 0x000fe20008410000 */
[----:B------:R-:W-:Y:S01]  /*ed00*/  LOP3.LUT P3, RZ, R147, 0xff00, RZ, 0xc0, !PT ;  /* 0x0000ff0093ff7812 */ /* 0x000fe2000786c0ff */
[----:B------:R-:W-:Y:S01]  /*ed10*/  FMUL.FTZ R161, R161, UR6 ;  /* 0x00000006a1a17c20 */ /* 0x000fe20008410000 */
[----:B------:R-:W-:Y:S01]  /*ed20*/  ISETP.GE.U32.AND P1, PT, R186, RZ, PT ;  /* 0x000000ffba00720c */ /* 0x000fe20003f26070 */
[----:B------:R-:W-:Y:S01]  /*ed30*/  FMUL.FTZ R160, R160, UR6 ;  /* 0x00000006a0a07c20 */ /* 0x000fe20008410000 */
[----:B------:R-:W-:Y:S01]  /*ed40*/  FSEL R131, R131, RZ, P6 ;  /* 0x000000ff83837208 */ /* 0x000fe20003000000 */
[----:B------:R-:W-:Y:S01]  /*ed50*/  FMUL.FTZ R3, R3, UR6 ;  /* 0x0000000603037c20 */ /* 0x000fe20008410000 */
[----:B------:R-:W-:-:S02]  /*ed60*/  FSEL R4, R5, RZ, P3 ;  /* 0x000000ff05047208 */ /* 0x000fc40001800000 */
[C---:B------:R-:W-:Y:S02]  /*ed70*/  ISETP.GE.U32.AND.EX P1, PT, R187.reuse, 0x1000000, PT, P1 ;  /* 0x01000000bb00780c */ /* 0x040fe40003f26110 */
[----:B------:R-:W-:Y:S02]  /*ed80*/  LOP3.LUT P6, RZ, R146, 0xff0000, RZ, 0xc0, !PT ;  /* 0x00ff000092ff7812 */ /* 0x000fe400078cc0ff */
[----:B------:R-:W-:Y:S02]  /*ed90*/  LOP3.LUT P3, RZ, R187, 0xff00, RZ, 0xc0, !PT ;  /* 0x0000ff00bbff7812 */ /* 0x000fe4000786c0ff */
[C---:B------:R-:W-:Y:S02]  /*eda0*/  FSEL R11, R2.reuse, RZ, P4 ;  /* 0x000000ff020b7208 */ /* 0x040fe40002000000 */
[----:B------:R-:W-:Y:S02]  /*edb0*/  LOP3.LUT P5, RZ, R147, 0xff, RZ, 0xc0, !PT ;  /* 0x000000ff93ff7812 */ /* 0x000fe400078ac0ff */
[----:B------:R-:W-:-:S02]  /*edc0*/  FSEL R2, R2, RZ, P1 ;  /* 0x000000ff02027208 */ /* 0x000fc40000800000 */
[----:B------:R-:W-:Y:S02]  /*edd0*/  FSEL R5, R5, RZ, P3 ;  /* 0x000000ff05057208 */ /* 0x000fe40001800000 */
[----:B------:R-:W-:Y:S02]  /*ede0*/  FSEL R9, R156, RZ, P6 ;  /* 0x000000ff9c097208 */ /* 0x000fe40003000000 */
[----:B------:R-:W-:Y:S02]  /*edf0*/  LOP3.LUT P4, RZ, R187, 0xff, RZ, 0xc0, !PT ;  /* 0x000000ffbbff7812 */ /* 0x000fe4000788c0ff */
[----:B------:R-:W-:Y:S02]  /*ee00*/  LOP3.LUT P1, RZ, R146, 0xff000000, RZ, 0xc0, !PT ;  /* 0xff00000092ff7812 */ /* 0x000fe4000782c0ff */
[C---:B------:R-:W-:Y:S02]  /*ee10*/  LOP3.LUT P3, RZ, R186.reuse, 0xff0000, RZ, 0xc0, !PT ;  /* 0x00ff0000baff7812 */ /* 0x040fe4000786c0ff */
[----:B------:R-:W-:-:S02]  /*ee20*/  LOP3.LUT P6, RZ, R186, 0xff000000, RZ, 0xc0, !PT ;  /* 0xff000000baff7812 */ /* 0x000fc400078cc0ff */
[----:B------:R-:W-:Y:S02]  /*ee30*/  FSEL R10, R130, RZ, P5 ;  /* 0x000000ff820a7208 */ /* 0x000fe40002800000 */
[----:B------:R-:W-:Y:S02]  /*ee40*/  F2FP.BF16.F32.PACK_AB R131, R2, R131 ;  /* 0x000000830283723e */ /* 0x000fe400000010ff */
[----:B------:R-:W-:Y:S02]  /*ee50*/  F2FP.BF16.F32.PACK_AB R11, R11, R0 ;  /* 0x000000000b0b723e */ /* 0x000fe400000010ff */
[----:B------:R-:W-:Y:S02]  /*ee60*/  FSEL R130, R130, RZ, P4 ;  /* 0x000000ff82827208 */ /* 0x000fe40002000000 */
[----:B------:R-:W-:Y:S02]  /*ee70*/  FSEL R129, R156, RZ, P3 ;  /* 0x000000ff9c817208 */ /* 0x000fe40001800000 */
        /* <DEDUP_REMOVED lines=15> */
[----:B------:R-:W-:Y:S01]  /*ef70*/  F2FP.BF16.F32.PACK_AB R8, R8, R0 ;  /* 0x000000000808723e */ /* 0x000fe200000010ff */
[----:B------:R-:W-:Y:S06]  /*ef80*/  BRA `(.L_x_1691) ;  /* 0x0000001800547947 */ /* 0x000fec0003800000 */
.L_x_1689:
[----:B------:R-:W-:Y:S05]  /*ef90*/  @!P2 BRA `(.L_x_1692) ;  /* 0x00000004003ca947 */ /* 0x000fea0003800000 */
[-CC-:B------:R-:W-:Y:S01]  /*efa0*/  FFMA.FTZ R212, R212, R218.reuse, R219.reuse ;  /* 0x000000dad4d47223 */ /* 0x180fe200000100db */
[-CC-:B------:R-:W-:Y:S01]  /*efb0*/  FFMA.FTZ R163, R163, R218.reuse, R219.reuse ;  /* 0x000000daa3a37223 */ /* 0x180fe200000100db */
[----:B------:R-:W-:Y:S01]  /*efc0*/  ISETP.GE.U32.AND P1, PT, R146, RZ, PT ;  /* 0x000000ff9200720c */ /* 0x000fe20003f26070 */
[-C--:B------:R-:W-:Y:S01]  /*efd0*/  FFMA.FTZ R171, R171, R218.reuse, R219 ;  /* 0x000000daabab7223 */ /* 0x080fe200000100db */
[----:B------:R-:W-:Y:S01]  /*efe0*/  FADD.FTZ R127, R213, -R212 ;  /* 0x800000d4d57f7221 */ /* 0x000fe20000010000 */
[----:B------:R-:W-:Y:S01]  /*eff0*/  FADD.FTZ R3, R167, -R163 ;  /* 0x800000a3a7037221 */ /* 0x000fe20000010000 */
[----:B------:R-:W-:Y:S01]  /*f000*/  ISETP.GE.U32.AND P3, PT, R186, RZ, PT ;  /* 0x000000ffba00720c */ /* 0x000fe20003f66070 */
[----:B------:R-:W-:Y:S01]  /*f010*/  FFMA.FTZ R162, R162, R218, R219 ;  /* 0x000000daa2a27223 */ /* 0x000fe200000100db */
[C---:B------:R-:W-:Y:S01]  /*f020*/  FMUL.FTZ R127, R5.reuse, R127 ;  /* 0x0000007f057f7220 */ /* 0x040fe20000410000 */
[----:B------:R-:W-:Y:S01]  /*f030*/  FMUL.FTZ R3, R5, R3 ;  /* 0x0000000305037220 */ /* 0x000fe20000410000 */
[----:B------:R-:W-:Y:S01]  /*f040*/  LOP3.LUT P5, RZ, R147, 0xff0000, RZ, 0xc0, !PT ;  /* 0x00ff000093ff7812 */ /* 0x000fe200078ac0ff */
[----:B------:R-:W-:Y:S01]  /*f050*/  FADD.FTZ R126, R211, -R171 ;  /* 0x800000abd37e7221 */ /* 0x000fe20000010000 */
[----:B0-2---:R-:W-:Y:S01]  /*f060*/  FMUL.FTZ R131, R127, UR6 ;  /* 0x000000067f837c20 */ /* 0x005fe20008410000 */
[----:B------:R-:W-:Y:S01]  /*f070*/  FMUL.FTZ R2, R3, UR6 ;  /* 0x0000000603027c20 */ /* 0x000fe20008410000 */
[----:B------:R-:W-:Y:S01]  /*f080*/  ISETP.GE.U32.AND.EX P1, PT, R147, 0x1000000, PT, P1 ;  /* 0x010000009300780c */ /* 0x000fe20003f26110 */
[----:B------:R-:W-:Y:S01]  /*f090*/  FADD.FTZ R162, R166, -R162 ;  /* 0x800000a2a6a27221 */ /* 0x000fe20000010000 */
[----:B------:R-:W-:Y:S01]  /*f0a0*/  LOP3.LUT P4, RZ, R187, 0xff0000, RZ, 0xc0, !PT ;  /* 0x00ff0000bbff7812 */ /* 0x000fe2000788c0ff */
[----:B------:R-:W-:Y:S01]  /*f0b0*/  FMUL.FTZ R126, R5, R126 ;  /* 0x0000007e057e7220 */ /* 0x000fe20000410000 */
        /* <DEDUP_REMOVED lines=15> */
[C---:B------:R-:W-:Y:S01]  /*f1b0*/  FMUL.FTZ R125, R5.reuse, R159 ;  /* 0x0000009f057d7220 */ /* 0x040fe20000410000 */
        /* <DEDUP_REMOVED lines=12> */
[----:B------:R-:W-:Y:S01]  /*f280*/  FSEL R2, R2, RZ, P4 ;  /* 0x000000ff02027208 */ /* 0x000fe20002000000 */
[----:B------:R-:W-:Y:S01]  /*f290*/  FMUL.FTZ R124, R5, R164 ;  /* 0x000000a4057c7220 */ /* 0x000fe20000410000 */
[C---:B------:R-:W-:Y:S01]  /*f2a0*/  F2FP.BF16.F32.PACK_AB R125, R165.reuse, R125 ;  /* 0x0000007da57d723e */ /* 0x040fe200000010ff */
[----:B------:R-:W-:Y:S01]  /*f2b0*/  FMUL.FTZ R165, R165, UR6 ;  /* 0x00000006a5a57c20 */ /* 0x000fe20008410000 */
[----:B------:R-:W-:Y:S01]  /*f2c0*/  LOP3.LUT P4, RZ, R186, 0xff0000, RZ, 0xc0, !PT ;  /* 0x00ff0000baff7812 */ /* 0x000fe2000788c0ff */
[----:B------:R-:W-:Y:S01]  /*f2d0*/  FMUL.FTZ R158, R5, R158 ;  /* 0x0000009e059e7220 */ /* 0x000fe20000410000 */
[----:B------:R-:W-:-:S02]  /*f2e0*/  FSEL R9, R0, RZ, P1 ;  /* 0x000000ff00097208 */ /* 0x000fc40000800000 */
[----:B------:R-:W-:Y:S02]  /*f2f0*/  LOP3.LUT P1, RZ, R186, 0xff000000, RZ, 0xc0, !PT ;  /* 0xff000000baff7812 */ /* 0x000fe4000782c0ff */
[----:B------:R-:W-:Y:S02]  /*f300*/  FSEL R129, R0, RZ, P4 ;  /* 0x000000ff00817208 */ /* 0x000fe40002000000 */
[----:B------:R-:W-:Y:S02]  /*f310*/  FSEL R0, R165, RZ, P1 ;  /* 0x000000ffa5007208 */ /* 0x000fe40000800000 */
[----:B------:R-:W-:Y:S02]  /*f320*/  LOP3.LUT P3, RZ, R146, 0xff000000, RZ, 0xc0, !PT ;  /* 0xff00000092ff7812 */ /* 0x000fe4000786c0ff */
[----:B------:R-:W-:Y:S02]  /*f330*/  LOP3.LUT P5, RZ, R187, 0xff, RZ, 0xc0, !PT ;  /* 0x000000ffbbff7812 */ /* 0x000fe400078ac0ff */
[----:B------:R-:W-:Y:S01]  /*f340*/  F2FP.BF16.F32.PACK_AB R129, R0, R129 ;  /* 0x000000810081723e */ /* 0x000fe200000010ff */
[----:B------:R-:W-:Y:S01]  /*f350*/  FMUL.FTZ R0, R124, UR6 ;  /* 0x000000067c007c20 */ /* 0x000fe20008410000 */
[----:B------:R-:W-:-:S02]  /*f360*/  FSEL R165, R165, RZ, P3 ;  /* 0x000000ffa5a57208 */ /* 0x000fc40001800000 */
[----:B------:R-:W-:Y:S01]  /*f370*/  F2FP.BF16.F32.PACK_AB R124, R124, R158 ;  /* 0x0000009e7c7c723e */ /* 0x000fe200000010ff */
[----:B------:R-:W-:Y:S01]  /*f380*/  FMUL.FTZ R158, R158, UR6 ;  /* 0x000000069e9e7c20 */ /* 0x000fe20008410000 */
[----:B------:R-:W-:Y:S02]  /*f390*/  LOP3.LUT P6, RZ, R146, 0xff00, RZ, 0xc0, !PT ;  /* 0x0000ff0092ff7812 */ /* 0x000fe400078cc0ff */
[----:B------:R-:W-:Y:S02]  /*f3a0*/  LOP3.LUT P3, RZ, R186, 0xff00, RZ, 0xc0, !PT ;  /* 0x0000ff00baff7812 */ /* 0x000fe4000786c0ff */
[----:B------:R-:W-:Y:S02]  /*f3b0*/  FSEL R130, R130, RZ, P5 ;  /* 0x000000ff82827208 */ /* 0x000fe40002800000 */
[----:B------:R-:W-:Y:S02]  /*f3c0*/  LOP3.LUT P1, RZ, R186, 0xff, RZ, 0xc0, !PT ;  /* 0x000000ffbaff7812 */ /* 0x000fe4000782c0ff */
[----:B------:R-:W-:-:S02]  /*f3d0*/  LOP3.LUT P5, RZ, R146, 0xff, RZ, 0xc0, !PT ;  /* 0x000000ff92ff7812 */ /* 0x000fc400078ac0ff */
        /* <DEDUP_REMOVED lines=11> */
.L_x_1692:
[-CC-:B------:R-:W-:Y:S01]  /*f490*/  FFMA.FTZ R212, R212, R218.reuse, R219.reuse ;  /* 0x000000dad4d47223 */ /* 0x180fe200000100db */
[-CC-:B------:R-:W-:Y:S01]  /*f4a0*/  FFMA.FTZ R162, R162, R218.reuse, R219.reuse ;  /* 0x000000daa2a27223 */ /* 0x180fe200000100db */
[-CC-:B------:R-:W-:Y:S01]  /*f4b0*/  FFMA.FTZ R163, R163, R218.reuse, R219.reuse ;  /* 0x000000daa3a37223 */ /* 0x180fe200000100db */
[----:B------:R-:W-:Y:S01]  /*f4c0*/  FFMA.FTZ R156, R156, R218, R219 ;  /* 0x000000da9c9c7223 */ /* 0x000fe200000100db */
[----:B------:R-:W-:Y:S01]  /*f4d0*/  FADD.FTZ R212, R213, -R212 ;  /* 0x800000d4d5d47221 */ /* 0x000fe20000010000 */
[----:B------:R-:W-:Y:S01]  /*f4e0*/  FADD.FTZ R162, R166, -R162 ;  /* 0x800000a2a6a27221 */ /* 0x000fe20000010000 */
[----:B------:R-:W-:Y:S01]  /*f4f0*/  FADD.FTZ R163, R167, -R163 ;  /* 0x800000a3a7a37221 */ /* 0x000fe20000010000 */
[----:B------:R-:W-:Y:S01]  /*f500*/  LOP3.LUT P3, RZ, R147, 0xff0000, RZ, 0xc0, !PT ;  /* 0x00ff000093ff7812 */ /* 0x000fe2000786c0ff */
[C---:B------:R-:W-:Y:S01]  /*f510*/  FMUL.FTZ R2, R5.reuse, R212 ;  /* 0x000000d405027220 */ /* 0x040fe20000410000 */
[----:B------:R-:W-:Y:S01]  /*f520*/  FMUL.FTZ R3, R5, R162 ;  /* 0x000000a205037220 */ /* 0x000fe20000410000 */
[----:B------:R-:W-:Y:S01]  /*f530*/  FADD.FTZ R156, R159, -R156 ;  /* 0x8000009c9f9c7221 */ /* 0x000fe20000010000 */
[-CC-:B------:R-:W-:Y:S01]  /*f540*/  FFMA.FTZ R171, R171, R218.reuse, R219.reuse ;  /* 0x000000daabab7223 */ /* 0x180fe200000100db */
[----:B------:R-:W-:Y:S01]  /*f550*/  FMUL.FTZ R2, R2, UR6 ;  /* 0x0000000602027c20 */ /* 0x000fe20008410000 */
[----:B------:R-:W-:Y:S01]  /*f560*/  ISETP.GE.U32.AND P1, PT, R146, RZ, PT ;  /* 0x000000ff9200720c */ /* 0x000fe20003f26070 */
[----:B------:R-:W-:Y:S01]  /*f570*/  FFMA.FTZ R161, R161, R218, R219 ;  /* 0x000000daa1a17223 */ /* 0x000fe200000100db */
[----:B0-2---:R-:W-:Y:S01]  /*f580*/  FMUL.FTZ R131, R5, R163 ;  /* 0x000000a305837220 */ /* 0x005fe20000410000 */
[----:B------:R-:W-:Y:S01]  /*f590*/  FMUL.FTZ R3, R3, UR6 ;  /* 0x0000000603037c20 */ /* 0x000fe20008410000 */
[----:B------:R-:W-:Y:S01]  /*f5a0*/  FSEL R0, R2, RZ, P3 ;  /* 0x000000ff02007208 */ /* 0x000fe20001800000 */
[----:B------:R-:W-:Y:S01]  /*f5b0*/  FADD.FTZ R171, R211, -R171 ;  /* 0x800000abd3ab7221 */ /* 0x000fe20000010000 */
[----:B------:R-:W-:Y:S01]  /*f5c0*/  LOP3.LUT P6, RZ, R187, 0xff0000, RZ, 0xc0, !PT ;  /* 0x00ff0000bbff7812 */ /* 0x000fe200078cc0ff */
[----:B------:R-:W-:Y:S01]  /*f5d0*/  FMUL.FTZ R156, R5, R156 ;  /* 0x0000009c059c7220 */ /* 0x000fe20000410000 */
[C---:B------:R-:W-:Y:S01]  /*f5e0*/  ISETP.GE.U32.AND.EX P4, PT, R147.reuse, 0x1000000, PT, P1 ;  /* 0x010000009300780c */ /* 0x040fe20003f86110 */
[-C--:B------:R-:W-:Y:S01]  /*f5f0*/  FFMA.FTZ R160, R160, R218.reuse, R219 ;  /* 0x000000daa0a07223 */ /* 0x080fe200000100db */
[----:B------:R-:W-:Y:S01]  /*f600*/  LOP3.LUT P3, RZ, R147, 0xff00, RZ, 0xc0, !PT ;  /* 0x0000ff0093ff7812 */ /* 0x000fe2000786c0ff */
[----:B------:R-:W-:Y:S01]  /*f610*/  FADD.FTZ R161, R165, -R161 ;  /* 0x800000a1a5a17221 */ /* 0x000fe20000010000 */
[----:B------:R-:W-:Y:S01]  /*f620*/  ISETP.GE.U32.AND P1, PT, R186, RZ, PT ;  /* 0x000000ffba00720c */ /* 0x000fe20003f26070 */
[----:B------:R-:W-:Y:S01]  /*f630*/  FFMA.FTZ R158, R158, R218, R219 ;  /* 0x000000da9e9e7223 */ /* 0x000fe200000100db */
[----:B------:R-:W-:Y:S01]  /*f640*/  FMUL.FTZ R131, R131, UR6 ;  /* 0x0000000683837c20 */ /* 0x000fe20008410000 */
[----:B------:R-:W-:Y:S01]  /*f650*/  FMUL.FTZ R130, R5, R171 ;  /* 0x000000ab05827220 */ /* 0x000fe20000410000 */
[----:B------:R-:W-:Y:S01]  /*f660*/  FSEL R2, R2, RZ, P6 ;  /* 0x000000ff02027208 */ /* 0x000fe20003000000 */
[----:B------:R-:W-:Y:S01]  /*f670*/  FMUL.FTZ R156, R156, UR6 ;  /* 0x000000069c9c7c20 */ /* 0x000fe20008410000 */
[----:B------:R-:W-:Y:S01]  /*f680*/  FSEL R4, R3, RZ, P3 ;  /* 0x000000ff03047208 */ /* 0x000fe20001800000 */
[----:B------:R-:W-:Y:S01]  /*f690*/  FADD.FTZ R160, R164, -R160 ;  /* 0x800000a0a4a07221 */ /* 0x000fe20000010000 */
[----:B------:R-:W-:Y:S01]  /*f6a0*/  ISETP.GE.U32.AND.EX P1, PT, R187, 0x1000000, PT, P1 ;  /* 0x01000000bb00780c */ /* 0x000fe20003f26110 */
[----:B------:R-:W-:Y:S01]  /*f6b0*/  FMUL.FTZ R161, R5, R161 ;  /* 0x000000a105a17220 */ /* 0x000fe20000410000 */
[----:B------:R-:W-:Y:S01]  /*f6c0*/  LOP3.LUT P6, RZ, R146, 0xff0000, RZ, 0xc0, !PT ;  /* 0x00ff000092ff7812 */ /* 0x000fe200078cc0ff */
[----:B------:R-:W-:Y:S01]  /*f6d0*/  FADD.FTZ R158, R157, -R158 ;  /* 0x8000009e9d9e7221 */ /* 0x000fe20000010000 */
[----:B------:R-:W-:Y:S01]  /*f6e0*/  LOP3.LUT P3, RZ, R187, 0xff00, RZ, 0xc0, !PT ;  /* 0x0000ff00bbff7812 */ /* 0x000fe2000786c0ff */
[----:B------:R-:W-:Y:S01]  /*f6f0*/  FMUL.FTZ R130, R130, UR6 ;  /* 0x0000000682827c20 */ /* 0x000fe20008410000 */
[----:B------:R-:W-:Y:S01]  /*f700*/  FSEL R11, R131, RZ, P4 ;  /* 0x000000ff830b7208 */ /* 0x000fe20002000000 */
[----:B------:R-:W-:Y:S01]  /*f710*/  FMUL.FTZ R160, R5, R160 ;  /* 0x000000a005a07220 */ /* 0x000fe20000410000 */
[----:B------:R-:W-:Y:S01]  /*f720*/  LOP3.LUT P5, RZ, R147, 0xff, RZ, 0xc0, !PT ;  /* 0x000000ff93ff7812 */ /* 0x000fe200078ac0ff */
        /* <DEDUP_REMOVED lines=8> */
[----:B------:R-:W-:Y:S02]  /*f7b0*/  LOP3.LUT P1, RZ, R146, 0xff000000, RZ, 0xc0, !PT ;  /* 0xff00000092ff7812 */ /* 0x000fe4000782c0ff */
[C---:B------:R-:W-:Y:S02]  /*f7c0*/  LOP3.LUT P3, RZ, R186.reuse, 0xff0000, RZ, 0xc0, !PT ;  /* 0x00ff0000baff7812 */ /* 0x040fe4000786c0ff */
[----:B------:R-:W-:Y:S02]  /*f7d0*/  LOP3.LUT P6, RZ, R186, 0xff000000, RZ, 0xc0, !PT ;  /* 0xff000000baff7812 */ /* 0x000fe400078cc0ff */
[----:B------:R-:W-:Y:S02]  /*f7e0*/  FSEL R10, R130, RZ, P5 ;  /* 0x000000ff820a7208 */ /* 0x000fe40002800000 */
[----:B------:R-:W-:Y:S02]  /*f7f0*/  F2FP.BF16.F32.PACK_AB R131, R131, R2 ;  /* 0x000000028383723e */ /* 0x000fe400000010ff */
[----:B------:R-:W-:-:S02]  /*f800*/  F2FP.BF16.F32.PACK_AB R11, R11, R0 ;  /* 0x000000000b0b723e */ /* 0x000fc400000010ff */
[----:B------:R-:W-:Y:S02]  /*f810*/  FSEL R130, R130, RZ, P4 ;  /* 0x000000ff82827208 */ /* 0x000fe40002000000 */
[----:B------:R-:W-:Y:S02]  /*f820*/  FSEL R129, R156, RZ, P3 ;  /* 0x000000ff9c817208 */ /* 0x000fe40001800000 */
[C---:B------:R-:W-:Y:S02]  /*f830*/  FSEL R2, R161.reuse, RZ, P6 ;  /* 0x000000ffa1027208 */ /* 0x040fe40003000000 */
[----:B------:R-:W-:Y:S02]  /*f840*/  FSEL R0, R161, RZ, P1 ;  /* 0x000000ffa1007208 */ /* 0x000fe40000800000 */
[C---:B------:R-:W-:Y:S02]  /*f850*/  LOP3.LUT P5, RZ, R146.reuse, 0xff00, RZ, 0xc0, !PT ;  /* 0x0000ff0092ff7812 */ /* 0x040fe400078ac0ff */
[----:B------:R-:W-:-:S02]  /*f860*/  LOP3.LUT P4, RZ, R146, 0xff, RZ, 0xc0, !PT ;  /* 0x000000ff92ff7812 */ /* 0x000fc4000788c0ff */
        /* <DEDUP_REMOVED lines=11> */
[----:B------:R-:W-:Y:S01]  /*f920*/  F2FP.BF16.F32.PACK_AB R8, R8, R0 ;  /* 0x000000000808723e */ /* 0x000fe200000010ff */
[----:B------:R-:W-:Y:S06]  /*f930*/  BRA `(.L_x_1691) ;  /* 0x0000000c00e87947 */ /* 0x000fec0003800000 */
.L_x_1688:
[----:B------:R-:W-:Y:S05]  /*f940*/  @!P1 BRA `(.L_x_1693) ;  /* 0x0000000800249947 */ /* 0x000fea0003800000 */
[----:B------:R-:W-:Y:S05]  /*f950*/  @!P2 BRA `(.L_x_1694) ;  /* 0x000000040018a947 */ /* 0x000fea0003800000 */
[----:B------:R-:W-:Y:S01]  /*f960*/  PRMT R0, R123, 0x7632, R0 ;  /* 0x000076327b007816 */ /* 0x000fe20000000000 */
[-CC-:B------:R-:W-:Y:S01]  /*f970*/  FFMA.FTZ R163, R163, R218.reuse, R219.reuse ;  /* 0x000000daa3a37223 */ /* 0x180fe200000100db */
[-C--:B------:R-:W-:Y:S01]  /*f980*/  FFMA.FTZ R212, R212, R218.reuse, R219 ;  /* 0x000000dad4d47223 */ /* 0x080fe200000100db */
[----:B------:R-:W-:Y:S01]  /*f990*/  PRMT R7, R122, 0x7632, R7 ;  /* 0x000076327a077816 */ /* 0x000fe20000000007 */
[-C--:B------:R-:W-:Y:S01]  /*f9a0*/  FFMA.FTZ R161, R161, R218.reuse, R219 ;  /* 0x000000daa1a17223 */ /* 0x080fe200000100db */
[----:B------:R-:W-:Y:S01]  /*f9b0*/  SHF.L.U32 R0, R0, 0x10, RZ ;  /* 0x0000001000007819 */ /* 0x000fe200000006ff */
[----:B------:R-:W-:Y:S01]  /*f9c0*/  FADD.FTZ R163, R167, -R163 ;  /* 0x800000a3a7a37221 */ /* 0x000fe20000010000 */
[----:B------:R-:W-:Y:S01]  /*f9d0*/  PRMT R4, R121, 0x7632, R4 ;  /* 0x0000763279047816 */ /* 0x000fe20000000004 */
        /* <DEDUP_REMOVED lines=13> */
[----:B------:R-:W-:Y:S01]  /*fab0*/  ISETP.GE.U32.AND P1, PT, R146, RZ, PT ;  /* 0x000000ff9200720c */ /* 0x000fe20003f26070 */
[C---:B------:R-:W-:Y:S01]  /*fac0*/  FFMA.FTZ R3, R5.reuse, R3, R7 ;  /* 0x0000000305037223 */ /* 0x040fe20000010007 */
[--C-:B------:R-:W-:Y:S01]  /*fad0*/  FFMA.FTZ R161, R5, R161, R4.reuse ;  /* 0x000000a105a17223 */ /* 0x100fe20000010004 */
[----:B------:R-:W-:Y:S01]  /*fae0*/  PRMT R4, R120, 0x7632, R4 ;  /* 0x0000763278047816 */ /* 0x000fe20000000004 */
        /* <DEDUP_REMOVED lines=10> */
[----:B------:R-:W-:Y:S01]  /*fb90*/  ISETP.GE.U32.AND.EX P1, PT, R147, 0x1000000, PT, P1 ;  /* 0x010000009300780c */ /* 0x000fe20003f26110 */
[----:B------:R-:W-:Y:S01]  /*fba0*/  FADD.FTZ R156, R159, -R156 ;  /* 0x8000009c9f9c7221 */ /* 0x000fe20000010000 */
[----:B------:R-:W-:Y:S01]  /*fbb0*/  LOP3.LUT P5, RZ, R147, 0xff, RZ, 0xc0, !PT ;  /* 0x000000ff93ff7812 */ /* 0x000fe200078ac0ff */
[----:B------:R-:W-:Y:S01]  /*fbc0*/  FADD.FTZ R124, R157, -R158 ;  /* 0x8000009e9d7c7221 */ /* 0x000fe20000010000 */
[----:B------:R-:W-:-:S02]  /*fbd0*/  LOP3.LUT P4, RZ, R147, 0xff00, RZ, 0xc0, !PT ;  /* 0x0000ff0093ff7812 */ /* 0x000fc4000788c0ff */
[----:B------:R-:W-:Y:S02]  /*fbe0*/  SHF.L.U32 R4, R4, 0x10, RZ ;  /* 0x0000001004047819 */ /* 0x000fe400000006ff */
[----:B------:R-:W-:Y:S02]  /*fbf0*/  SHF.L.U32 R125, R121, 0x10, RZ ;  /* 0x00000010797d7819 */ /* 0x000fe400000006ff */
[----:B------:R-:W-:Y:S01]  /*fc00*/  SHF.L.U32 R7, R120, 0x10, RZ ;  /* 0x0000001078077819 */ /* 0x000fe200000006ff */
[----:B------:R-:W-:Y:S01]  /*fc10*/  FFMA.FTZ R160, R5, R160, R4 ;  /* 0x000000a005a07223 */ /* 0x000fe20000010004 */
[----:B------:R-:W-:Y:S01]  /*fc20*/  FSEL R11, R11, RZ, P1 ;  /* 0x000000ff0b0b7208 */ /* 0x000fe20000800000 */
[C---:B------:R-:W-:Y:S01]  /*fc30*/  FFMA.FTZ R125, R5.reuse, R156, R125 ;  /* 0x0000009c057d7223 */ /* 0x040fe2000001007d */
[----:B------:R-:W-:Y:S01]  /*fc40*/  FSEL R0, R0, RZ, P3 ;  /* 0x000000ff00007208 */ /* 0x000fe20001800000 */
[----:B------:R-:W-:Y:S01]  /*fc50*/  FFMA.FTZ R124, R5, R124, R7 ;  /* 0x0000007c057c7223 */ /* 0x000fe20000010007 */
[----:B------:R-:W-:-:S02]  /*fc60*/  FSEL R10, R10, RZ, P5 ;  /* 0x000000ff0a0a7208 */ /* 0x000fc40002800000 */
        /* <DEDUP_REMOVED lines=14> */
[----:B--2---:R-:W-:Y:S02]  /*fd50*/  FSEL R9, R161, RZ, P1 ;  /* 0x000000ffa1097208 */ /* 0x004fe40000800000 */
[----:B------:R-:W-:-:S02]  /*fd60*/  FSEL R2, R2, RZ, P3 ;  /* 0x000000ff02027208 */ /* 0x000fc40001800000 */
[----:B------:R-:W-:Y:S02]  /*fd70*/  FSEL R8, R160, RZ, P5 ;  /* 0x000000ffa0087208 */ /* 0x000fe40002800000 */
[----:B------:R-:W-:Y:S02]  /*fd80*/  F2FP.BF16.F32.PACK_AB R126, R3, R126 ;  /* 0x0000007e037e723e */ /* 0x000fe400000010ff */
[----:B------:R-:W-:Y:S02]  /*fd90*/  F2FP.BF16.F32.PACK_AB R9, R9, R0 ;  /* 0x000000000909723e */ /* 0x000fe400000010ff */
[----:B------:R-:W-:Y:S01]  /*fda0*/  F2FP.BF16.F32.PACK_AB R8, R8, R2 ;  /* 0x000000020808723e */ /* 0x000fe200000010ff */
[----:B------:R-:W-:Y:S06]  /*fdb0*/  BRA `(.L_x_1691) ;  /* 0x0000000800c87947 */ /* 0x000fec0003800000 */
.L_x_1694:
[----:B------:R-:W-:Y:S01]  /*fdc0*/  PRMT R0, R123, 0x7632, R0 ;  /* 0x000076327b007816 */ /* 0x000fe20000000000 */
[-CC-:B------:R-:W-:Y:S01]  /*fdd0*/  FFMA.FTZ R171, R171, R218.reuse, R219.reuse ;  /* 0x000000daabab7223 */ /* 0x180fe200000100db */
[-CC-:B------:R-:W-:Y:S01]  /*fde0*/  FFMA.FTZ R163, R163, R218.reuse, R219.reuse ;  /* 0x000000daa3a37223 */ /* 0x180fe200000100db */
[-C--:B------:R-:W-:Y:S01]  /*fdf0*/  FFMA.FTZ R212, R212, R218.reuse, R219 ;  /* 0x000000dad4d47223 */ /* 0x080fe200000100db */
[----:B------:R-:W-:Y:S01]  /*fe00*/  SHF.L.U32 R0, R0, 0x10, RZ ;  /* 0x0000001000007819 */ /* 0x000fe200000006ff */
[----:B------:R-:W-:Y:S01]  /*fe10*/  FADD.FTZ R171, R211, -R171 ;  /* 0x800000abd3ab7221 */ /* 0x000fe20000010000 */
[----:B------:R-:W-:Y:S01]  /*fe20*/  SHF.L.U32 R2, R123, 0x10, RZ ;  /* 0x000000107b027819 */ /* 0x000fe200000006ff */
[----:B------:R-:W-:Y:S01]  /*fe30*/  FADD.FTZ R163, R167, -R163 ;  /* 0x800000a3a7a37221 */ /* 0x000fe20000010000 */
[C---:B------:R-:W-:Y:S01]  /*fe40*/  SHF.L.U32 R3, R122.reuse, 0x10, RZ ;  /* 0x000000107a037819 */ /* 0x040fe200000006ff */
[----:B------:R-:W-:Y:S01]  /*fe50*/  FADD.FTZ R212, R213, -R212 ;  /* 0x800000d4d5d47221 */ /* 0x000fe20000010000 */
[----:B------:R-:W-:Y:S01]  /*fe60*/  PRMT R4, R122, 0x7632, R4 ;  /* 0x000076327a047816 */ /* 0x000fe20000000004 */
[-C--:B------:R-:W-:Y:S01]  /*fe70*/  FFMA.FTZ R160, R160, R218.reuse, R219 ;  /* 0x000000daa0a07223 */ /* 0x080fe200000100db */
[----:B------:R-:W-:Y:S01]  /*fe80*/  PRMT R7, R121, 0x7632, R7 ;  /* 0x0000763279077816 */ /* 0x000fe20000000007 */
[-CC-:B------:R-:W-:Y:S01]  /*fe90*/  FFMA.FTZ R156, R156, R218.reuse, R219.reuse ;  /* 0x000000da9c9c7223 */ /* 0x180fe200000100db */
[----:B--2---:R-:W-:Y:S01]  /*fea0*/  PRMT R8, R120, 0x7632, R8 ;  /* 0x0000763278087816 */ /* 0x004fe20000000008 */
[-CC-:B------:R-:W-:Y:S01]  /*feb0*/  FFMA.FTZ R161, R161, R218.reuse, R219.reuse ;  /* 0x000000daa1a17223 */ /* 0x180fe200000100db */
[-CC-:B------:R-:W-:Y:S01]  /*fec0*/  FFMA.FTZ R162, R162, R218.reuse, R219.reuse ;  /* 0x000000daa2a27223 */ /* 0x180fe200000100db */
[----:B------:R-:W-:Y:S01]  /*fed0*/  FFMA.FTZ R158, R158, R218, R219 ;  /* 0x000000da9e9e7223 */ /* 0x000fe200000100db */
[C---:B------:R-:W-:Y:S01]  /*fee0*/  FFMA.FTZ R0, R5.reuse, R163, R0 ;  /* 0x000000a305007223 */ /* 0x040fe20000010000 */
        /* <DEDUP_REMOVED lines=10> */
[----:B------:R-:W-:Y:S01]  /*ff90*/  ISETP.GE.U32.AND P1, PT, R146, RZ, PT ;  /* 0x000000ff9200720c */ /* 0x000fe20003f26070 */
[----:B------:R-:W-:-:S02]  /*ffa0*/  IMAD.U32 R4, R4, 0x10000, RZ ;  /* 0x0001000004047824 */ /* 0x000fc400078e00ff */
[----:B------:R-:W-:Y:S01]  /*ffb0*/  FADD.FTZ R158, R157, -R158 ;  /* 0x8000009e9d9e7221 */ /* 0x000fe20000010000 */
[----:B------:R-:W-:Y:S01]  /*ffc0*/  FMUL.FTZ R0, R0, UR6 ;  /* 0x0000000600007c20 */ /* 0x000fe20008410000 */
[----:B------:R-:W-:Y:S01]  /*ffd0*/  FMUL.FTZ R2, R2, UR6 ;  /* 0x0000000602027c20 */ /* 0x000fe20008410000 */
[----:B------:R-:W-:Y:S01]  /*ffe0*/  FMUL.FTZ R3, R3, UR6 ;  /* 0x0000000603037c20 */ /* 0x000fe20008410000 */
[----:B------:R-:W-:Y:S01]  /*fff0*/  LOP3.LUT P5, RZ, R147, 0xff0000, RZ, 0xc0, !PT ;  /* 0x00ff000093ff7812 */ /* 0x000fe200078ac0ff */
[----:B------:R-:W-:Y:S01]  /*10000*/  FFMA.FTZ R4, R5, R162, R4 ;  /* 0x000000a205047223 */ /* 0x000fe20000010004 */
[----:B------:R-:W-:Y:S01]  /*10010*/  LOP3.LUT P4, RZ, R147, 0xff, RZ, 0xc0, !PT ;  /* 0x000000ff93ff7812 */ /* 0x000fe2000788c0ff */
[----:B------:R-:W-:Y:S01]  /*10020*/  FFMA.FTZ R7, R5, R161, R7 ;  /* 0x000000a105077223 */ /* 0x000fe20000010007 */
[----:B------:R-:W-:Y:S01]  /*10030*/  ISETP.GE.U32.AND.EX P1, PT, R147, 0x1000000, PT, P1 ;  /* 0x010000009300780c */ /* 0x000fe20003f26110 */
[C---:B------:R-:W-:Y:S01]  /*10040*/  FFMA.FTZ R156, R5.reuse, R156, R10 ;  /* 0x0000009c059c7223 */ /* 0x040fe2000001000a */
[C---:B------:R-:W-:Y:S01]  /*10050*/  FFMA.FTZ R9, R5.reuse, R158, R9 ;  /* 0x0000009e05097223 */ /* 0x040fe20000010009 */
[----:B------:R-:W-:Y:S01]  /*10060*/  FFMA.FTZ R8, R5, R160, R8 ;  /* 0x000000a005087223 */ /* 0x000fe20000010008 */
        /* <DEDUP_REMOVED lines=13> */
[----:B------:R-:W-:Y:S02]  /*10140*/  F2FP.BF16.F32.PACK_AB R11, R0, R2 ;  /* 0x00000002000b723e */ /* 0x000fe400000010ff */
        /* <DEDUP_REMOVED lines=9> */
.L_x_1693:
        /* <DEDUP_REMOVED lines=32> */
[----:B------:R-:W-:Y:S01]  /*103e0*/  FMUL.FTZ R160, R5, R160 ;  /* 0x000000a005a07220 */ /* 0x000fe20000410000 */
[----:B------:R-:W-:Y:S01]  /*103f0*/  FSEL R11, R11, RZ, P1 ;  /* 0x000000ff0b0b7208 */ /* 0x000fe20000800000 */
[C---:B------:R-:W-:Y:S01]  /*10400*/  FMUL.FTZ R125, R5.reuse, R156 ;  /* 0x0000009c057d7220 */ /* 0x040fe20000410000 */
[----:B------:R-:W-:Y:S01]  /*10410*/  FSEL R10, R10, RZ, P4 ;  /* 0x000000ff0a0a7208 */ /* 0x000fe20002000000 */
[C---:B------:R-:W-:Y:S01]  /*10420*/  FMUL.FTZ R161, R5.reuse, R161 ;  /* 0x000000a105a17220 */ /* 0x040fe20000410000 */
        /* <DEDUP_REMOVED lines=22> */
.L_x_1695:
        /* <DEDUP_REMOVED lines=45> */
[----:B--2---:R-:W-:-:S02]  /*10860*/  FSEL R9, R156, RZ, P6 ;  /* 0x000000ff9c097208 */ /* 0x004fc40003000000 */
[----:B------:R-:W-:Y:S02]  /*10870*/  FSEL R161, R161, RZ, P1 ;  /* 0x000000ffa1a17208 */ /* 0x000fe40000800000 */
[----:B------:R-:W-:Y:S02]  /*10880*/  FSEL R8, R158, RZ, P5 ;  /* 0x000000ff9e087208 */ /* 0x000fe40002800000 */
[----:B------:R-:W-:Y:S02]  /*10890*/  FSEL R160, R160, RZ, P4 ;  /* 0x000000ffa0a07208 */ /* 0x000fe40002000000 */
[----:B------:R-:W-:Y:S02]  /*108a0*/  F2FP.BF16.F32.PACK_AB R11, R0, R11 ;  /* 0x0000000b000b723e */ /* 0x000fe400000010ff */
[----:B------:R-:W-:Y:S02]  /*108b0*/  F2FP.BF16.F32.PACK_AB R10, R2, R10 ;  /* 0x0000000a020a723e */ /* 0x000fe400000010ff */
[----:B------:R-:W-:-:S02]  /*108c0*/  F2FP.BF16.F32.PACK_AB R9, R161, R9 ;  /* 0x00000009a109723e */ /* 0x000fc400000010ff */
[----:B------:R-:W-:-:S07]  /*108d0*/  F2FP.BF16.F32.PACK_AB R8, R160, R8 ;  /* 0x00000008a008723e */ /* 0x000fce00000010ff */
.L_x_1691:
[----:B------:R-:W2:Y:S08]  /*108e0*/  @P2 LDC.64 R2, c[0x0][0x478] ;  /* 0x00011e00ff022b82 */ /* 0x000eb00000000a00 */
[----:B------:R-:W3:Y:S01]  /*108f0*/  LDC.64 R4, c[0x0][0x380] ;  /* 0x0000e000ff047b82 */ /* 0x000ee20000000a00 */
[----:B--2---:R-:W-:-:S05]  /*10900*/  @P2 IMAD.WIDE.U32 R2, R198, 0x10, R2 ;  /* 0x00000010c6022825 */ /* 0x004fca00078e0002 */
[----:B------:R2:W-:Y:S01]  /*10910*/  @P2 STG.E.128 desc[UR10][R2.64], R124 ;  /* 0x0000007c02002986 */ /* 0x0005e2000c101d0a */
[----:B---3--:R-:W-:Y:S01]  /*10920*/  LEA R6, R4, R6, 0x2 ;  /* 0x0000000604067211 */ /* 0x008fe200078e10ff */
[----:B--2---:R-:W-:-:S05]  /*10930*/  IMAD.WIDE.U32 R2, R198, 0x10, R22 ;  /* 0x00000010c6027825 */ /* 0x004fca00078e0016 */
[----:B------:R2:W-:Y:S02]  /*10940*/  STG.E.128 desc[UR10][R2.64], R8 ;  /* 0x0000000802007986 */ /* 0x0005e4000c101d0a */
[----:B--2---:R-:W2:Y:S02]  /*10950*/  @P0 LDC.64 R2, c[0x0][0x470] ;  /* 0x00011c00ff020b82 */ /* 0x004ea40000000a00 */
[----:B--2---:R-:W-:-:S05]  /*10960*/  @P0 IMAD.WIDE.U32 R2, R198, 0x10, R2 ;  /* 0x00000010c6020825 */ /* 0x004fca00078e0002 */
[----:B------:R2:W-:Y:S01]  /*10970*/  @P0 STG.E.128 desc[UR10][R2.64], R128 ;  /* 0x0000008002000986 */ /* 0x0005e2000c101d0a */
[----:B------:R-:W-:-:S13]  /*10980*/  ISETP.GE.AND P0, PT, R6, R5, PT ;  /* 0x000000050600720c */ /* 0x000fda0003f06270 */
[----:B------:R-:W-:Y:S05]  /*10990*/  @!P0 BRA `(.L_x_1696) ;  /* 0xffffff0400e48947 */ /* 0x000fea000383ffff */
[----:B------:R-:W-:Y:S05]  /*109a0*/  BSYNC B1 ;  /* 0x0000000000017941 */ /* 0x000fea0003800000 */
.L_x_1654:
[----:B0-2---:R0:W5:Y:S04]  /*109b0*/  LDL.LU R128, [R1+0x20] ;  /* 0x0000200001807983 */ /* 0x0051680000300800 */
        /* <DEDUP_REMOVED lines=128> */
[----:B------:R-:W-:Y:S01]  /*111c0*/  MOV R136, R229 ;  /* 0x000000e500887202 */ /* 0x000fe20000000f00 */
[----:B------:R0:W5:Y:S01]  /*111d0*/  LDL.LU R133, [R1+0x14] ;  /* 0x0000140001857983 */ /* 0x0001620000300800 */
[----:B------:R-:W-:Y:S02]  /*111e0*/  MOV R140, R226 ;  /* 0x000000e2008c7202 */ /* 0x000fe40000000f00 */
[----:B------:R-:W-:Y:S01]  /*111f0*/  MOV R144, R227 ;  /* 0x000000e300907202 */ /* 0x000fe20000000f00 */
[----:B------:R0:W5:Y:S04]  /*11200*/  LDL.LU R141, [R1+0x18] ;  /* 0x00001800018d7983 */ /* 0x0001680000300800 */
[----:B------:R0:W5:Y:S04]  /*11210*/  LDL.LU R145, [R1+0x10] ;  /* 0x0000100001917983 */ /* 0x0001680000300800 */
[----:B------:R0:W5:Y:S01]  /*11220*/  LDL.LU R147, [R1+0x1c] ;  /* 0x00001c0001937983 */ /* 0x0001620000300800 */
        /* <DEDUP_REMOVED lines=21> */
[----:B0-----:R-:W-:-:S07]  /*11380*/  MOV R151, R247 ;  /* 0x000000f700977202 */ /* 0x001fce0000000f00 */
.L_x_1653:
[----:B------:R-:W-:Y:S05]  /*11390*/  BSYNC B0 ;  /* 0x0000000000007941 */ /* 0x000fea0003800000 */
.L_x_1652:
[----:B------:R-:W0:Y:S01]  /*113a0*/  S2R R0, SR_TID.X ;  /* 0x0000000000007919 */ /* 0x000e220000002100 */
[----:B------:R-:W-:Y:S01]  /*113b0*/  MOV R3, 0x400 ;  /* 0x0000040000037802 */ /* 0x000fe20000000f00 */
[----:B------:R-:W-:Y:S05]  /*113c0*/  WARPSYNC.ALL ;  /* 0x0000000000007948 */ /* 0x000fea0003800000 */
[----:B------:R-:W2:Y:S01]  /*113d0*/  S2R R156, SR_CgaCtaId ;  /* 0x00000000009c7919 */ /* 0x000ea20000008800 */
[----:B------:R-:W3:Y:S01]  /*113e0*/  S2UR UR4, SR_CTAID.X ;  /* 0x00000000000479c3 */ /* 0x000ee20000002500 */
[----:B------:R-:W4:Y:S01]  /*113f0*/  LDCU.128 UR16, c[0x0][0x440] ;  /* 0x00008800ff1077ac */ /* 0x000f220008000c00 */
[----:B------:R-:W1:Y:S01]  /*11400*/  LDCU.128 UR20, c[0x0][0x450] ;  /* 0x00008a00ff1477ac */ /* 0x000e620008000c00 */
[----:B0-----:R-:W-:-:S02]  /*11410*/  SHF.R.U32.HI R2, RZ, 0x5, R0 ;  /* 0x00000005ff027819 */ /* 0x001fc40000011600 */
        /* <DEDUP_REMOVED lines=17> */
[----:B------:R-:W2:Y:S04]  /*11530*/  LDS R5, [R3+0x200] ;  /* 0x0002000003057984 */ /* 0x000ea80000000800 */
[----:B------:R-:W4:Y:S04]  /*11540*/  LDS R15, [R3+0x1400] ;  /* 0x00140000030f7984 */ /* 0x000f280000000800 */
[----:B------:R-:W1:Y:S04]  /*11550*/  LDS R14, [R3+0x1600] ;  /* 0x00160000030e7984 */ /* 0x000e680000000800 */
        /* <DEDUP_REMOVED lines=9> */
[----:B--2---:R-:W-:-:S03]  /*115f0*/  FADD.FTZ R5, RZ, R5 ;  /* 0x00000005ff057221 */ /* 0x004fc60000010000 */
[----:B------:R-:W2:Y:S01]  /*11600*/  LDS R10, [R3+0xc00] ;  /* 0x000c0000030a7984 */ /* 0x000ea20000000800 */
[----:B----4-:R-:W-:-:S03]  /*11610*/  FADD.FTZ R4, R4, R15 ;  /* 0x0000000f04047221 */ /* 0x010fc60000010000 */
[----:B------:R-:W4:Y:S01]  /*11620*/  LDS R21, [R3+0x2000] ;  /* 0x0020000003157984 */ /* 0x000f220000000800 */
[----:B-1----:R-:W-:-:S03]  /*11630*/  FADD.FTZ R5, R5, R14 ;  /* 0x0000000e05057221 */ /* 0x002fc60000010000 */
[----:B------:R-:W1:Y:S01]  /*11640*/  LDS R11, [R3+0xe00] ;  /* 0x000e0000030b7984 */ /* 0x000e620000000800 */
        /* <DEDUP_REMOVED lines=16> */
[----:B--2---:R-:W-:-:S03]  /*11750*/  FADD.FTZ R10, RZ, R10 ;  /* 0x0000000aff0a7221 */ /* 0x004fc60000010000 */
[----:B------:R-:W2:Y:S01]  /*11760*/  LDS R26, [R3+0x2e00] ;  /* 0x002e0000031a7984 */ /* 0x000ea20000000800 */
[----:B----4-:R-:W-:-:S03]  /*11770*/  FADD.FTZ R10, R10, R21 ;  /* 0x000000150a0a7221 */ /* 0x010fc60000010000 */
[----:B------:R-:W4:Y:S01]  /*11780*/  LDS R29, [R3+0x3000] ;  /* 0x00300000031d7984 */ /* 0x000f220000000800 */
[----:B-1----:R-:W-:-:S03]  /*11790*/  FADD.FTZ R11, RZ, R11 ;  /* 0x0000000bff0b7221 */ /* 0x002fc60000010000 */
[----:B------:R-:W1:Y:S01]  /*117a0*/  LDS R28, [R3+0x3200] ;  /* 0x00320000031c7984 */ /* 0x000e620000000800 */
        /* <DEDUP_REMOVED lines=16> */
[----:B--2---:R-:W-:-:S03]  /*118b0*/  FADD.FTZ R7, R7, R26 ;  /* 0x0000001a07077221 */ /* 0x004fc60000010000 */
[----:B------:R-:W2:Y:S01]  /*118c0*/  LDS R139, [R3+0x4400] ;  /* 0x00440000038b7984 */ /* 0x000ea20000000800 */
[----:B----4-:R-:W-:-:S03]  /*118d0*/  FADD.FTZ R8, R8, R29 ;  /* 0x0000001d08087221 */ /* 0x010fc60000010000 */
[----:B------:R-:W4:Y:S01]  /*118e0*/  LDS R138, [R3+0x4600] ;  /* 0x00460000038a7984 */ /* 0x000f220000000800 */
[----:B-1----:R-:W-:-:S03]  /*118f0*/  FADD.FTZ R9, R9, R28 ;  /* 0x0000001c09097221 */ /* 0x002fc60000010000 */
[----:B------:R-:W1:Y:S01]  /*11900*/  LDS R153, [R3+0x4800] ;  /* 0x0048000003997984 */ /* 0x000e620000000800 */
        /* <DEDUP_REMOVED lines=12> */
[----:B--2---:R-:W-:Y:S01]  /*119d0*/  FADD.FTZ R8, R8, R139 ;  /* 0x0000008b08087221 */ /* 0x004fe20000010000 */
[----:B----4-:R-:W-:Y:S01]  /*119e0*/  FADD.FTZ R9, R9, R138 ;  /* 0x0000008a09097221 */ /* 0x010fe20000010000 */
[----:B------:R-:W-:Y:S01]  /*119f0*/  STS.128 [R2], R128 ;  /* 0x0000008002007388 */ /* 0x000fe20000000c00 */
[----:B-1----:R-:W-:-:S03]  /*11a00*/  FADD.FTZ R10, R10, R153 ;  /* 0x000000990a0a7221 */ /* 0x002fc60000010000 */
[----:B------:R-:W-:Y:S01]  /*11a10*/  STS.128 [R2+0x10], R124 ;  /* 0x0000107c02007388 */ /* 0x000fe20000000c00 */
[----:B---3--:R-:W-:-:S03]  /*11a20*/  FADD.FTZ R11, R11, R152 ;  /* 0x000000980b0b7221 */ /* 0x008fc60000010000 */
        /* <DEDUP_REMOVED lines=50> */
[----:B------:R-:W-:-:S03]  /*11d50*/  FADD.FTZ R14, RZ, R14 ;  /* 0x0000000eff0e7221 */ /* 0x000fc60000010000 */
[----:B------:R-:W4:Y:S01]  /*11d60*/  LDS R33, [R3+0x3400] ;  /* 0x0034000003217984 */ /* 0x000f220000000800 */
[----:B------:R-:W-:Y:S01]  /*11d70*/  FADD.FTZ R15, RZ, R15 ;  /* 0x0000000fff0f7221 */ /* 0x000fe20000010000 */
        /* <DEDUP_REMOVED lines=65> */
[----:B------:R-:W1:Y:S01]  /*12190*/  LDS R14, [R3+0xc00] ;  /* 0x000c0000030e7984 */ /* 0x000e620000000800 */
[----:B---3--:R-:W-:-:S03]  /*121a0*/  FADD.FTZ R69, RZ, R69 ;  /* 0x00000045ff457221 */ /* 0x008fc60000010000 */
[----:B------:R-:W2:Y:S01]  /*121b0*/  LDS R19, [R3+0x2000] ;  /* 0x0020000003137984 */ /* 0x000ea20000000800 */
[----:B----4-:R-:W-:-:S03]  /*121c0*/  FADD.FTZ R70, RZ, R70 ;  /* 0x00000046ff467221 */ /* 0x010fc60000010000 */
[----:B------:R-:W3:Y:S01]  /*121d0*/  LDS R15, [R3+0xe00] ;  /* 0x000e0000030f7984 */ /* 0x000ee20000000800 */
        /* <DEDUP_REMOVED lines=54> */
[----:B------:R-:W-:Y:S01]  /*12540*/  FADD.FTZ R83, R26, R83 ;  /* 0x000000531a537221 */ /* 0x000fe20000010000 */
[----:B-1----:R-:W-:Y:S01]  /*12550*/  FADD.FTZ R85, R70, R85 ;  /* 0x0000005546557221 */ /* 0x002fe20000010000 */
[----:B--2---:R-:W-:Y:S01]  /*12560*/  FADD.FTZ R87, R28, R87 ;  /* 0x000000571c577221 */ /* 0x004fe20000010000 */
[----:B------:R0:W-:Y:S01]  /*12570*/  STS.128 [R2], R36 ;  /* 0x0000002402007388 */ /* 0x0001e20000000c00 */
[----:B---3--:R-:W-:-:S03]  /*12580*/  FADD.FTZ R89, R14, R89 ;  /* 0x000000590e597221 */ /* 0x008fc60000010000 */
[----:B------:R-:W-:Y:S04]  /*12590*/  STS.128 [R2+0x10], R40 ;  /* 0x0000102802007388 */ /* 0x000fe80000000c00 */
[----:B------:R-:W-:Y:S01]  /*125a0*/  STS.128 [R2+0x400], R44 ;  /* 0x0004002c02007388 */ /* 0x000fe20000000c00 */
[----:B----4-:R-:W-:-:S03]  /*125b0*/  FADD.FTZ R91, R16, R91 ;  /* 0x0000005b105b7221 */ /* 0x010fc60000010000 */
        /* <DEDUP_REMOVED lines=11> */
[----:B------:R-:W-:-:S03]  /*12670*/  FADD.FTZ R39, R17, R76 ;  /* 0x0000004c11277221 */ /* 0x000fc60000010000 */
[----:B------:R-:W-:-:S04]  /*12680*/  IADD3 R0, P0, PT, R15, R0, RZ ;  /* 0x000000000f007210 */ /* 0x000fc80007f1e0ff */
[----:B------:R-:W-:Y:S02]  /*12690*/  IADD3.X R21, PT, PT, RZ, RZ, RZ, P0, !PT ;  /* 0x000000ffff157210 */ /* 0x000fe400007fe4ff */
[C---:B------:R-:W-:Y:S02]  /*126a0*/  SHF.L.U32 R20, R0.reuse, 0x2, RZ ;  /* 0x0000000200147819 */ /* 0x040fe400000006ff */
[----:B------:R-:W-:Y:S02]  /*126b0*/  SHF.L.U64.HI R21, R0, 0x2, R21 ;  /* 0x0000000200157819 */ /* 0x000fe40000010215 */
[C---:B------:R-:W-:Y:S02]  /*126c0*/  IADD3 R14, P0, PT, R20.reuse, UR18, RZ ;  /* 0x00000012140e7c10 */ /* 0x040fe4000ff1e0ff */
[----:B------:R-:W-:Y:S02]  /*126d0*/  IADD3 R16, P1, PT, R20, UR16, RZ ;  /* 0x0000001014107c10 */ /* 0x000fe4000ff3e0ff */
[----:B------:R-:W-:-:S02]  /*126e0*/  IADD3.X R15, PT, PT, R21, UR19, RZ, P0, !PT ;  /* 0x00000013150f7c10 */ /* 0x000fc400087fe4ff */
[----:B------:R-:W-:Y:S01]  /*126f0*/  IADD3.X R17, PT, PT, R21, UR17, RZ, P1, !PT ;  /* 0x0000001115117c10 */ /* 0x000fe20008ffe4ff */
[----:B------:R-:W0:Y:S04]  /*12700*/  LDS R38, [R3+0x200] ;  /* 0x0002000003267984 */ /* 0x000e280000000800 */
[----:B------:R-:W1:Y:S04]  /*12710*/  LDS R41, [R3+0x1600] ;  /* 0x0016000003297984 */ /* 0x000e680000000800 */
[----:B------:R-:W2:Y:S04]  /*12720*/  LDS R36, [R3] ;  /* 0x0000000003247984 */ /* 0x000ea80000000800 */
        /* <DEDUP_REMOVED lines=15> */
[----:B----4-:R-:W-:-:S03]  /*12820*/  FADD.FTZ R18, R19, R18 ;  /* 0x0000001213127221 */ /* 0x010fc60000010000 */
[----:B------:R-:W4:Y:S01]  /*12830*/  LDS R26, [R3+0x2e00] ;  /* 0x002e0000031a7984 */ /* 0x000f220000000800 */
[----:B------:R-:W-:-:S03]  /*12840*/  FADD.FTZ R2, RZ, R2 ;  /* 0x00000002ff027221 */ /* 0x000fc60000010000 */
[----:B------:R-:W4:Y:S01]  /*12850*/  LDS R57, [R3+0x4200] ;  /* 0x0042000003397984 */ /* 0x000f220000000800 */
[----:B------:R-:W-:Y:S01]  /*12860*/  FADD.FTZ R51, R18, R49 ;  /* 0x0000003112337221 */ /* 0x000fe20000010000 */
[C---:B------:R-:W-:Y:S02]  /*12870*/  IADD3 R18, P2, PT, R20.reuse, UR22, RZ ;  /* 0x0000001614127c10 */ /* 0x040fe4000ff5e0ff */
[----:B------:R-:W4:Y:S01]  /*12880*/  LDS R22, [R3+0x800] ;  /* 0x0008000003167984 */ /* 0x000f220000000800 */
[----:B------:R-:W-:Y:S01]  /*12890*/  IADD3 R20, P3, PT, R20, UR20, RZ ;  /* 0x0000001414147c10 */ /* 0x000fe2000ff7e0ff */
[----:B------:R-:W-:Y:S01]  /*128a0*/  FADD.FTZ R2, R2, R43 ;  /* 0x0000002b02027221 */ /* 0x000fe20000010000 */
[C---:B------:R-:W-:Y:S01]  /*128b0*/  IADD3.X R19, PT, PT, R21.reuse, UR23, RZ, P2, !PT ;  /* 0x0000001715137c10 */ /* 0x040fe200097fe4ff */
[----:B------:R-:W4:Y:S01]  /*128c0*/  LDS R24, [R3+0xa00] ;  /* 0x000a000003187984 */ /* 0x000f220000000800 */
[----:B------:R-:W-:Y:S01]  /*128d0*/  IADD3.X R21, PT, PT, R21, UR21, RZ, P3, !PT ;  /* 0x0000001515157c10 */ /* 0x000fe20009ffe4ff */
[----:B------:R-:W-:-:S02]  /*128e0*/  FADD.FTZ R38, R38, R45 ;  /* 0x0000002d26267221 */ /* 0x000fc40000010000 */
[----:B------:R-:W4:Y:S01]  /*128f0*/  LDS R45, [R3+0x1c00] ;  /* 0x001c0000032d7984 */ /* 0x000f220000000800 */
[----:B------:R-:W-:-:S03]  /*12900*/  FADD.FTZ R47, R2, R47 ;  /* 0x0000002f022f7221 */ /* 0x000fc60000010000 */
        /* <DEDUP_REMOVED lines=8> */
[----:B------:R-:W2:Y:S01]  /*12990*/  LDS R2, [R3+0xc00] ;  /* 0x000c000003027984 */ /* 0x000ea20000000800 */
[----:B----4-:R-:W-:-:S03]  /*129a0*/  FADD.FTZ R26, R41, R26 ;  /* 0x0000001a291a7221 */ /* 0x010fc60000010000 */
[----:B------:R-:W-:Y:S01]  /*129b0*/  STG.E desc[UR10][R18.64], R51 ;  /* 0x0000003312007986 */ /* 0x000fe2000c10190a */
[----:B------:R-:W-:-:S03]  /*129c0*/  FADD.FTZ R57, R26, R57 ;  /* 0x000000391a397221 */ /* 0x000fc60000010000 */
[----:B------:R-:W-:Y:S04]  /*129d0*/  STG.E desc[UR10][R20.64], R35 ;  /* 0x0000002314007986 */ /* 0x000fe8000c10190a */
[----:B------:R-:W-:Y:S01]  /*129e0*/  STG.E desc[UR10][R14.64+0x200], R27 ;  /* 0x0002001b0e007986 */ /* 0x000fe2000c10190a */
[----:B------:R-:W-:-:S03]  /*129f0*/  FADD.FTZ R22, RZ, R22 ;  /* 0x00000016ff167221 */ /* 0x000fc60000010000 */
[----:B------:R-:W3:Y:S01]  /*12a00*/  LDS R59, [R3+0x4400] ;  /* 0x00440000033b7984 */ /* 0x000ee20000000800 */
[----:B------:R-:W-:-:S03]  /*12a10*/  FADD.FTZ R24, RZ, R24 ;  /* 0x00000018ff187221 */ /* 0x000fc60000010000 */
[----:B------:R-:W4:Y:S01]  /*12a20*/  LDS R51, [R3+0x3200] ;  /* 0x0032000003337984 */ /* 0x000f220000000800 */
[----:B------:R-:W-:-:S03]  /*12a30*/  FADD.FTZ R22, R22, R45 ;  /* 0x0000002d16167221 */ /* 0x000fc60000010000 */
[----:B------:R-:W4:Y:S04]  /*12a40*/  LDS R27, [R3+0x2000] ;  /* 0x00200000031b7984 */ /* 0x000f280000000800 */
[----:B------:R-:W4:Y:S04]  /*12a50*/  LDS R4, [R3+0xe00] ;  /* 0x000e000003047984 */ /* 0x000f280000000800 */
[----:B------:R-:W4:Y:S01]  /*12a60*/  LDS R61, [R3+0x4600] ;  /* 0x00460000033d7984 */ /* 0x000f220000000800 */
[----:B0-----:R-:W-:-:S03]  /*12a70*/  FADD.FTZ R22, R22, R49 ;  /* 0x0000003116167221 */ /* 0x001fc60000010000 */
[----:B------:R-:W0:Y:S01]  /*12a80*/  LDS R47, [R3+0x3400] ;  /* 0x00340000032f7984 */ /* 0x000e220000000800 */
[----:B-1----:R-:W-:-:S03]  /*12a90*/  FADD.FTZ R24, R24, R43 ;  /* 0x0000002b18187221 */ /* 0x002fc60000010000 */
[----:B------:R-:W1:Y:S01]  /*12aa0*/  LDS R35, [R3+0x2200] ;  /* 0x0022000003237984 */ /* 0x000e620000000800 */
[----:B--2---:R-:W-:-:S03]  /*12ab0*/  FADD.FTZ R2, RZ, R2 ;  /* 0x00000002ff027221 */ /* 0x004fc60000010000 */
[----:B------:R-:W2:Y:S04]  /*12ac0*/  LDS R0, [R3+0x1000] ;  /* 0x0010000003007984 */ /* 0x000ea80000000800 */
[----:B------:R-:W-:Y:S04]  /*12ad0*/  STG.E desc[UR10][R16.64+0x200], R5 ;  /* 0x0002000510007986 */ /* 0x000fe8000c10190a */
[----:B------:R-:W-:Y:S04]  /*12ae0*/  STG.E desc[UR10][R18.64+0x200], R53 ;  /* 0x0002003512007986 */ /* 0x000fe8000c10190a */
[----:B------:R-:W-:Y:S01]  /*12af0*/  STG.E desc[UR10][R20.64+0x200], R33 ;  /* 0x0002002114007986 */ /* 0x000fe2000c10190a */
        /* <DEDUP_REMOVED lines=9> */
[----:B------:R-:W-:Y:S01]  /*12b90*/  STG.E desc[UR10][R14.64+0x400], R107 ;  /* 0x0004006b0e007986 */ /* 0x000fe2000c10190a */
[----:B0-----:R-:W-:-:S03]  /*12ba0*/  FADD.FTZ R2, R2, R47 ;  /* 0x0000002f02027221 */ /* 0x001fc60000010000 */
[----:B------:R-:W-:Y:S01]  /*12bb0*/  STG.E desc[UR10][R16.64+0x400], R6 ;  /* 0x0004000610007986 */ /* 0x000fe2000c10190a */
[----:B-1----:R-:W-:-:S03]  /*12bc0*/  FADD.FTZ R4, R4, R35 ;  /* 0x0000002304047221 */ /* 0x002fc60000010000 */
[----:B------:R-:W-:Y:S01]  /*12bd0*/  STG.E desc[UR10][R18.64+0x400], R55 ;  /* 0x0004003712007986 */ /* 0x000fe2000c10190a */
[----:B--2---:R-:W-:-:S03]  /*12be0*/  FADD.FTZ R0, RZ, R0 ;  /* 0x00000000ff007221 */ /* 0x004fc60000010000 */
[----:B------:R-:W0:Y:S04]  /*12bf0*/  LDS R55, [R3+0x4a00] ;  /* 0x004a000003377984 */ /* 0x000e280000000800 */
[----:B------:R-:W1:Y:S04]  /*12c00*/  LDS R41, [R3+0x3800] ;  /* 0x0038000003297984 */ /* 0x000e680000000800 */
[----:B------:R-:W2:Y:S04]  /*12c10*/  LDS R6, [R3+0x2600] ;  /* 0x0026000003067984 */ /* 0x000ea80000000800 */
[----:B------:R-:W-:Y:S01]  /*12c20*/  STG.E desc[UR10][R20.64+0x400], R81 ;  /* 0x0004005114007986 */ /* 0x000fe2000c10190a */
[----:B---3--:R-:W-:-:S03]  /*12c30*/  FADD.FTZ R63, R2, R63 ;  /* 0x0000003f023f7221 */ /* 0x008fc60000010000 */
[----:B------:R-:W-:Y:S01]  /*12c40*/  STG.E desc[UR10][R14.64+0x600], R29 ;  /* 0x0006001d0e007986 */ /* 0x000fe2000c10190a */
[----:B----4-:R-:W-:-:S03]  /*12c50*/  FADD.FTZ R4, R4, R53 ;  /* 0x0000003504047221 */ /* 0x010fc60000010000 */
[----:B------:R-:W3:Y:S01]  /*12c60*/  LDS R29, [R3+0x4c00] ;  /* 0x004c0000031d7984 */ /* 0x000ee20000000800 */
[----:B------:R-:W-:-:S03]  /*12c70*/  FADD.FTZ R0, R0, R33 ;  /* 0x0000002100007221 */ /* 0x000fc60000010000 */
[----:B------:R-:W4:Y:S01]  /*12c80*/  LDS R26, [R3+0x3a00] ;  /* 0x003a0000031a7984 */ /* 0x000f220000000800 */
[----:B------:R-:W-:-:S03]  /*12c90*/  FADD.FTZ R5, RZ, R5 ;  /* 0x00000005ff057221 */ /* 0x000fc60000010000 */
[----:B------:R-:W4:Y:S04]  /*12ca0*/  LDS R28, [R3+0x4e00] ;  /* 0x004e0000031c7984 */ /* 0x000f280000000800 */
        /* <DEDUP_REMOVED lines=8> */
[----:B------:R-:W-:Y:S04]  /*12d30*/  STG.E desc[UR10][R18.64+0x800], R59 ;  /* 0x0008003b12007986 */ /* 0x000fe8000c10190a */
[----:B------:R-:W-:Y:S04]  /*12d40*/  STG.E desc[UR10][R20.64+0x800], R85 ;  /* 0x0008005514007986 */ /* 0x000fe8000c10190a */
[----:B------:R-:W-:Y:S01]  /*12d50*/  STG.E desc[UR10][R14.64+0xa00], R23 ;  /* 0x000a00170e007986 */ /* 0x000fe2000c10190a */
[----:B---3--:R-:W-:-:S03]  /*12d60*/  FADD.FTZ R29, R0, R29 ;  /* 0x0000001d001d7221 */ /* 0x008fc60000010000 */
[----:B------:R-:W-:Y:S01]  /*12d70*/  STG.E desc[UR10][R16.64+0xa00], R9 ;  /* 0x000a000910007986 */ /* 0x000fe2000c10190a */
[----:B----4-:R-:W-:-:S03]  /*12d80*/  FADD.FTZ R5, R5, R26 ;  /* 0x0000001a05057221 */ /* 0x010fc60000010000 */
        /* <DEDUP_REMOVED lines=20> */
.L_x_1655:
[----:B------:R-:W-:Y:S01]  /*12ed0*/  HFMA2 R243, -RZ, RZ, 0, 1.847743988037109375e-06 ;  /* 0x0000001ffff37431 */ /* 0x000fe200000001ff */
[----:B------:R-:W-:Y:S01]  /*12ee0*/  BSSY B2, `(.L_x_1697) ;  /* 0x0000006000027945 */ /* 0x000fe20003800000 */
[----:B------:R-:W-:Y:S01]  /*12ef0*/  IMAD.MOV.U32 R244, RZ, RZ, 0x1 ;  /* 0x00000001fff47424 */ /* 0x000fe200078e00ff */
[----:B------:R-:W-:-:S07]  /*12f00*/  MOV R242, 0xffffffff ;  /* 0xffffffff00f27802 */ /* 0x000fce0000000f00 */
[----:B-----5:R-:W-:Y:S05]  /*12f10*/  WARPSYNC.COLLECTIVE R242, `(.L_x_1698) ;  /* 0x00000000f2087348 */ /* 0x020fea0003c00000 */
[----:B------:R0:W1:Y:S02]  /*12f20*/  SHFL.BFLY P4, R242, R245, R244, R243 ;  /* 0x0c0000f4f5f27389 */ /* 0x00006400000800f3 */
[----:B01---5:R-:W-:Y:S05]  /*12f30*/  ENDCOLLECTIVE ;  /* 0x000000000000791b */ /* 0x023fea0003800000 */
.L_x_1698:
[----:B------:R-:W-:Y:S05]  /*12f40*/  BSYNC B2 ;  /* 0x0000000000027941 */ /* 0x000fea0003800000 */
.L_x_1697:
[----:B------:R-:W-:Y:S01]  /*12f50*/  MOV R250, R242 ;  /* 0x000000f200fa7202 */ /* 0x000fe20000000f00 */
[----:B------:R-:W-:Y:S01]  /*12f60*/  HFMA2 R244, -RZ, RZ, 0, 5.9604644775390625e-08 ;  /* 0x00000001fff47431 */ /* 0x000fe200000001ff */
[----:B------:R-:W-:Y:S01]  /*12f70*/  MOV R242, 0xffffffff ;  /* 0xffffffff00f27802 */ /* 0x000fe20000000f00 */
[----:B------:R0:W-:Y:S01]  /*12f80*/  STL [R1+0x14], R232 ;  /* 0x000014e801007387 */ /* 0x0001e20000100800 */
[----:B------:R-:W-:Y:S01]  /*12f90*/  MOV R243, 0x1f ;  /* 0x0000001f00f37802 */ /* 0x000fe20000000f00 */
[----:B------:R-:W-:Y:S01]  /*12fa0*/  FADD.FTZ R250, R245, R250 ;  /* 0x000000faf5fa7221 */ /* 0x000fe20000010000 */
[----:B------:R-:W-:Y:S01]  /*12fb0*/  MOV R245, R251 ;  /* 0x000000fb00f57202 */ /* 0x000fe20000000f00 */
[----:B------:R0:W-:Y:S01]  /*12fc0*/  STL [R1+0x18], R230 ;  /* 0x000018e601007387 */ /* 0x0001e20000100800 */
[----:B------:R-:W-:Y:S01]  /*12fd0*/  MOV R252, R233 ;  /* 0x000000e900fc7202 */ /* 0x000fe20000000f00 */
[----:B------:R-:W-:-:S07]  /*12fe0*/  IMAD.MOV.U32 R233, RZ, RZ, R222 ;  /* 0x000000ffffe97224 */ /* 0x000fce00078e00de */
[----:B0-----:R-:W-:Y:S05]  /*12ff0*/  WARPSYNC.COLLECTIVE R242, `(.L_x_1699) ;  /* 0x00000000f2087348 */ /* 0x001fea0003c00000 */
[----:B------:R1:W2:Y:S02]  /*13000*/  SHFL.BFLY P4, R242, R245, R244, R243 ;  /* 0x0c0000f4f5f27389 */ /* 0x0002a400000800f3 */
[----:B012---:R-:W-:Y:S05]  /*13010*/  ENDCOLLECTIVE ;  /* 0x000000000000791b */ /* 0x007fea0003800000 */
.L_x_1699:
[----:B------:R-:W-:Y:S01]  /*13020*/  MOV R232, R223 ;  /* 0x000000df00e87202 */ /* 0x000fe20000000f00 */
[----:B------:R0:W-:Y:S01]  /*13030*/  STL [R1+0x10], R231 ;  /* 0x000010e701007387 */ /* 0x0001e20000100800 */
[----:B------:R-:W-:-:S03]  /*13040*/  MOV R230, R219 ;  /* 0x000000db00e67202 */ /* 0x000fc60000000f00 */
[----:B------:R1:W-:Y:S01]  /*13050*/  STL [R1+0x1c], R235 ;  /* 0x00001ceb01007387 */ /* 0x0003e20000100800 */
[----:B------:R-:W-:Y:S01]  /*13060*/  HFMA2 R244, -RZ, RZ, 0, 1.1920928955078125e-07 ;  /* 0x00000002fff47431 */ /* 0x000fe200000001ff */
[----:B------:R-:W-:Y:S02]  /*13070*/  MOV R245, R250 ;  /* 0x000000fa00f57202 */ /* 0x000fe40000000f00 */
[----:B0-----:R-:W-:Y:S01]  /*13080*/  MOV R231, R218 ;  /* 0x000000da00e77202 */ /* 0x001fe20000000f00 */
[----:B------:R-:W-:Y:S01]  /*13090*/  FADD.FTZ R251, R251, R242 ;  /* 0x000000f2fbfb7221 */ /* 0x000fe20000010000 */
[----:B------:R-:W-:-:S07]  /*130a0*/  MOV R242, 0xffffffff ;  /* 0xffffffff00f27802 */ /* 0x000fce0000000f00 */
[----:B-1----:R-:W-:Y:S05]  /*130b0*/  WARPSYNC.COLLECTIVE R242, `(.L_x_1700) ;  /* 0x00000000f2087348 */ /* 0x002fea0003c00000 */
[----:B------:R0:W2:Y:S02]  /*130c0*/  SHFL.BFLY P4, R242, R245, R244, R243 ;  /* 0x0c0000f4f5f27389 */ /* 0x0000a400000800f3 */
[----:B012---:R-:W-:Y:S05]  /*130d0*/  ENDCOLLECTIVE ;  /* 0x000000000000791b */ /* 0x007fea0003800000 */
.L_x_1700:
[----:B------:R-:W-:Y:S01]  /*130e0*/  MOV R245, R251 ;  /* 0x000000fb00f57202 */ /* 0x000fe20000000f00 */
[----:B------:R-:W-:Y:S01]  /*130f0*/  FADD.FTZ R250, R250, R242 ;  /* 0x000000f2fafa7221 */ /* 0x000fe20000010000 */
[----:B------:R-:W-:-:S07]  /*13100*/  IMAD.MOV.U32 R242, RZ, RZ, -0x1 ;  /* 0xfffffffffff27424 */ /* 0x000fce00078e00ff */
[----:B------:R-:W-:Y:S05]  /*13110*/  WARPSYNC.COLLECTIVE R242, `(.L_x_1701) ;  /* 0x00000000f2087348 */ /* 0x000fea0003c00000 */
[----:B------:R0:W1:Y:S02]  /*13120*/  SHFL.BFLY P4, R242, R245, R244, R243 ;  /* 0x0c0000f4f5f27389 */ /* 0x00006400000800f3 */
[----:B01----:R-:W-:Y:S05]  /*13130*/  ENDCOLLECTIVE ;  /* 0x000000000000791b */ /* 0x003fea0003800000 */
.L_x_1701:
[----:B------:R-:W-:Y:S01]  /*13140*/  HFMA2 R244, -RZ, RZ, 0, 2.384185791015625e-07 ;  /* 0x00000004fff47431 */ /* 0x000fe200000001ff */
[----:B------:R-:W-:Y:S01]  /*13150*/  MOV R245, R250 ;  /* 0x000000fa00f57202 */ /* 0x000fe20000000f00 */
[----:B------:R-:W-:Y:S01]  /*13160*/  FADD.FTZ R251, R251, R242 ;  /* 0x000000f2fbfb7221 */ /* 0x000fe20000010000 */
[----:B------:R-:W-:-:S07]  /*13170*/  MOV R242, 0xffffffff ;  /* 0xffffffff00f27802 */ /* 0x000fce0000000f00 */
[----:B------:R-:W-:Y:S05]  /*13180*/  WARPSYNC.COLLECTIVE R242, `(.L_x_1702) ;  /* 0x00000000f2087348 */ /* 0x000fea0003c00000 */
[----:B------:R0:W1:Y:S02]  /*13190*/  SHFL.BFLY P4, R242, R245, R244, R243 ;  /* 0x0c0000f4f5f27389 */ /* 0x00006400000800f3 */
[----:B01----:R-:W-:Y:S05]  /*131a0*/  ENDCOLLECTIVE ;  /* 0x000000000000791b */ /* 0x003fea0003800000 */
.L_x_1702:
[----:B------:R-:W-:Y:S01]  /*131b0*/  MOV R245, R251 ;  /* 0x000000fb00f57202 */ /* 0x000fe20000000f00 */
[----:B------:R-:W-:Y:S01]  /*131c0*/  FADD.FTZ R250, R250, R242 ;  /* 0x000000f2fafa7221 */ /* 0x000fe20000010000 */
[----:B------:R-:W-:-:S07]  /*131d0*/  MOV R242, 0xffffffff ;  /* 0xffffffff00f27802 */ /* 0x000fce0000000f00 */
[----:B------:R-:W-:Y:S05]  /*131e0*/  WARPSYNC.COLLECTIVE R242, `(.L_x_1703) ;  /* 0x00000000f2087348 */ /* 0x000fea0003c00000 */
[----:B------:R0:W1:Y:S02]  /*131f0*/  SHFL.BFLY P4, R242, R245, R244, R243 ;  /* 0x0c0000f4f5f27389 */ /* 0x00006400000800f3 */
[----:B01----:R-:W-:Y:S05]  /*13200*/  ENDCOLLECTIVE ;  /* 0x000000000000791b */ /* 0x003fea0003800000 */
.L_x_1703:
[----:B------:R-:W-:Y:S01]  /*13210*/  HFMA2 R244, -RZ, RZ, 0, 4.76837158203125e-07 ;  /* 0x00000008fff47431 */ /* 0x000fe200000001ff */
[----:B------:R-:W-:Y:S01]  /*13220*/  MOV R245, R250 ;  /* 0x000000fa00f57202 */ /* 0x000fe20000000f00 */
[----:B------:R-:W-:Y:S01]  /*13230*/  FADD.FTZ R251, R251, R242 ;  /* 0x000000f2fbfb7221 */ /* 0x000fe20000010000 */
[----:B------:R-:W-:-:S07]  /*13240*/  MOV R242, 0xffffffff ;  /* 0xffffffff00f27802 */ /* 0x000fce0000000f00 */
[----:B------:R-:W-:Y:S05]  /*13250*/  WARPSYNC.COLLECTIVE R242, `(.L_x_1704) ;  /* 0x00000000f2087348 */ /* 0x000fea0003c00000 */
[----:B------:R0:W1:Y:S02]  /*13260*/  SHFL.BFLY P4, R242, R245, R244, R243 ;  /* 0x0c0000f4f5f27389 */ /* 0x00006400000800f3 */
[----:B01----:R-:W-:Y:S05]  /*13270*/  ENDCOLLECTIVE ;  /* 0x000000000000791b */ /* 0x003fea0003800000 */
.L_x_1704:
[----:B------:R-:W-:Y:S01]  /*13280*/  MOV R245, R251 ;  /* 0x000000fb00f57202 */ /* 0x000fe20000000f00 */
[----:B------:R-:W-:Y:S01]  /*13290*/  FADD.FTZ R250, R250, R242 ;  /* 0x000000f2fafa7221 */ /* 0x000fe20000010000 */
[----:B------:R-:W-:-:S07]  /*132a0*/  MOV R242, 0xffffffff ;  /* 0xffffffff00f27802 */ /* 0x000fce0000000f00 */
[----:B------:R-:W-:Y:S05]  /*132b0*/  WARPSYNC.COLLECTIVE R242, `(.L_x_1705) ;  /* 0x00000000f2087348 */ /* 0x000fea0003c00000 */
[----:B------:R0:W1:Y:S02]  /*132c0*/  SHFL.BFLY P4, R242, R245, R244, R243 ;  /* 0x0c0000f4f5f27389 */ /* 0x00006400000800f3 */
[----:B01----:R-:W-:Y:S05]  /*132d0*/  ENDCOLLECTIVE ;  /* 0x000000000000791b */ /* 0x003fea0003800000 */
.L_x_1705:
[----:B------:R-:W-:Y:S01]  /*132e0*/  HFMA2 R244, -RZ, RZ, 0, 9.5367431640625e-07 ;  /* 0x00000010fff47431 */ /* 0x000fe200000001ff */
[----:B------:R-:W-:Y:S01]  /*132f0*/  MOV R245, R250 ;  /* 0x000000fa00f57202 */ /* 0x000fe20000000f00 */
[----:B------:R-:W-:Y:S01]  /*13300*/  FADD.FTZ R251, R251, R242 ;  /* 0x000000f2fbfb7221 */ /* 0x000fe20000010000 */
[----:B------:R-:W-:-:S07]  /*13310*/  MOV R242, 0xffffffff ;  /* 0xffffffff00f27802 */ /* 0x000fce0000000f00 */
[----:B------:R-:W-:Y:S05]  /*13320*/  WARPSYNC.COLLECTIVE R242, `(.L_x_1706) ;  /* 0x00000000f2087348 */ /* 0x000fea0003c00000 */
[----:B------:R0:W1:Y:S02]  /*13330*/  SHFL.BFLY P4, R242, R245, R244, R243 ;  /* 0x0c0000f4f5f27389 */ /* 0x00006400000800f3 */
[----:B01----:R-:W-:Y:S05]  /*13340*/  ENDCOLLECTIVE ;  /* 0x000000000000791b */ /* 0x003fea0003800000 */
.L_x_1706:
[----:B------:R-:W-:Y:S02]  /*13350*/  MOV R245, R251 ;  /* 0x000000fb00f57202 */ /* 0x000fe40000000f00 */
[----:B------:R-:W-:Y:S02]  /*13360*/  MOV R222, R242 ;  /* 0x000000f200de7202 */ /* 0x000fe40000000f00 */
[----:B------:R-:W-:-:S07]  /*13370*/  MOV R242, 0xffffffff ;  /* 0xffffffff00f27802 */ /* 0x000fce0000000f00 */
[----:B------:R-:W-:Y:S05]  /*13380*/  WARPSYNC.COLLECTIVE R242, `(.L_x_1707) ;  /* 0x00000000f2087348 */ /* 0x000fea0003c00000 */
[----:B------:R0:W1:Y:S02]  /*13390*/  SHFL.BFLY P4, R242, R245, R244, R243 ;  /* 0x0c0000f4f5f27389 */ /* 0x00006400000800f3 */
[----:B01----:R-:W-:Y:S05]  /*133a0*/  ENDCOLLECTIVE ;  /* 0x000000000000791b */ /* 0x003fea0003800000 */
.L_x_1707:
[----:B------:R-:W-:Y:S02]  /*133b0*/  MOV R244, R246 ;  /* 0x000000f600f47202 */ /* 0x000fe40000000f00 */
[----:B------:R-:W-:Y:S01]  /*133c0*/  MOV R223, R242 ;  /* 0x000000f200df7202 */ /* 0x000fe20000000f00 */
[----:B------:R-:W-:Y:S06]  /*133d0*/  BRA `(.L_x_1708) ;  /* 0xffffff1800887947 */ /* 0x000fec000383ffff */
.L_x_1709:
        /* <DEDUP_REMOVED lines=10> */
.L_x_7095:


//--------------------- .text._ZN10layer_norm22ln_bwd_finalize_kernelINS_22Kernel_traits_finalizeILj1280Ef13__nv_bfloat16S2_S2_fjLb0ELj1024ELj4ENS_18Kernel_traits_baseILj1280EfS2_S2_S2_fjLj1024EEEEELb0ELb0EEEvNS_9BwdParamsE --------------------------
	.section	.text._ZN10layer_norm22ln_bwd_finalize_kernelINS_22Kernel_traits_finalizeILj1280Ef13__nv_bfloat16S2_S2_fjLb0ELj1024ELj4ENS_18Kernel_traits_baseILj1280EfS2_S2_S2_fjLj1024EEEEELb0ELb0EEEvNS_9BwdParamsE,"ax",@progbits
	.align	128
        .global         _ZN10layer_norm22ln_bwd_finalize_kernelINS_22Kernel_traits_finalizeILj1280Ef13__nv_bfloat16S2_S2_fjLb0ELj1024ELj4ENS_18Kernel_traits_baseILj1280EfS2_S2_S2_fjLj1024EEEEELb0ELb0EEEvNS_9BwdParamsE
        .type           _ZN10layer_norm22ln_bwd_finalize_kernelINS_22Kernel_traits_finalizeILj1280Ef13__nv_bfloat16S2_S2_fjLb0ELj1024ELj4ENS_18Kernel_traits_baseILj1280EfS2_S2_S2_fjLj1024EEEEELb0ELb0EEEvNS_9BwdParamsE,@function
        .size           _ZN10layer_norm22ln_bwd_finalize_kernelINS_22Kernel_traits_finalizeILj1280Ef13__nv_bfloat16S2_S2_fjLb0ELj1024ELj4ENS_18Kernel_traits_baseILj1280EfS2_S2_S2_fjLj1024EEEEELb0ELb0EEEvNS_9BwdParamsE,(.L_x_7096 - _ZN10layer_norm22ln_bwd_finalize_kernelINS_22Kernel_traits_finalizeILj1280Ef13__nv_bfloat16S2_S2_fjLb0ELj1024ELj4ENS_18Kernel_traits_baseILj1280EfS2_S2_S2_fjLj1024EEEEELb0ELb0EEEvNS_9BwdParamsE)
        .other          _ZN10layer_norm22ln_bwd_finalize_kernelINS_22Kernel_traits_finalizeILj1280Ef13__nv_bfloat16S2_S2_fjLb0ELj1024ELj4ENS_18Kernel_traits_baseILj1280EfS2_S2_S2_fjLj1024EEEEELb0ELb0EEEvNS_9BwdParamsE,@"STO_CUDA_ENTRY STV_DEFAULT"
_ZN10layer_norm22ln_bwd_finalize_kernelINS_22Kernel_traits_finalizeILj1280Ef13__nv_bfloat16S2_S2_fjLb0ELj1024ELj4ENS_18Kernel_traits_baseILj1280EfS2_S2_S2_fjLj1024EEEEELb0ELb0EEEvNS_9BwdParamsE:
.text._ZN10layer_norm22ln_bwd_finalize_kernelINS_22Kernel_traits_finalizeILj1280Ef13__nv_bfloat16S2_S2_fjLb0ELj1024ELj4ENS_18Kernel_traits_baseILj1280EfS2_S2_S2_fjLj1024EEEEELb0ELb0EEEvNS_9BwdParamsE:
        /* <DEDUP_REMOVED lines=13> */
[----:B------:R-:W-:Y:S02]  /*00d0*/  LOP3.LUT R57, R0, 0x1f, RZ, 0xc0, !PT ;  /* 0x0000001f00397812 */ /* 0x000fe400078ec0ff */
[----:B------:R-:W-:Y:S02]  /*00e0*/  MOV R2, RZ ;  /* 0x000000ff00027202 */ /* 0x000fe40000000f00 */
[----:B-1----:R-:W-:-:S04]  /*00f0*/  ISETP.GE.U32.AND P0, PT, R3, UR8, PT ;  /* 0x0000000803007c0c */ /* 0x002fc8000bf06070 */
[----:B0-----:R-:W-:-:S13]  /*0100*/  ISETP.GE.U32.OR P0, PT, R7, R54, P0 ;  /* 0x000000360700720c */ /* 0x001fda0000706470 */
        /* <DEDUP_REMOVED lines=12> */
[C---:B------:R-:W-:Y:S01]  /*01d0*/  LOP3.LUT R7, R3.reuse, 0x140, RZ, 0xfc, !PT ;  /* 0x0000014003077812 */ /* 0x040fe200078efcff */
[-CC-:B------:R-:W-:Y:S01]  /*01e0*/  IMAD R32, R32, R54.reuse, R5.reuse ;  /* 0x0000003620207224 */ /* 0x180fe200078e0205 */
[C---:B------:R-:W-:Y:S02]  /*01f0*/  LOP3.LUT R9, R3.reuse, 0x160, RZ, 0xfc, !PT ;  /* 0x0000016003097812 */ /* 0x040fe400078efcff */
[----:B------:R-:W-:Y:S01]  /*0200*/  LOP3.LUT R11, R3, 0x180, RZ, 0xfc, !PT ;  /* 0x00000180030b7812 */ /* 0x000fe200078efcff */
[-CC-:B------:R-:W-:Y:S01]  /*0210*/  IMAD R8, R7, R54.reuse, R5.reuse ;  /* 0x0000003607087224 */ /* 0x180fe200078e0205 */
[----:B------:R-:W-:Y:S01]  /*0220*/  LOP3.LUT R0, R3, 0x100, RZ, 0xfc, !PT ;  /* 0x0000010003007812 */ /* 0x000fe200078efcff */
[-CC-:B------:R-:W-:Y:S01]  /*0230*/  IMAD R10, R9, R54.reuse, R5.reuse ;  /* 0x00000036090a7224 */ /* 0x180fe200078e0205 */
[----:B------:R-:W-:Y:S01]  /*0240*/  LOP3.LUT R13, R3, 0x1a0, RZ, 0xfc, !PT ;  /* 0x000001a0030d7812 */ /* 0x000fe200078efcff */
        /* <DEDUP_REMOVED lines=20> */
[--C-:B------:R-:W-:Y:S01]  /*0390*/  IMAD R28, R27, R54, R5.reuse ;  /* 0x000000361b1c7224 */ /* 0x100fe200078e0205 */
[----:B------:R-:W-:Y:S01]  /*03a0*/  IADD3 R7, PT, PT, R57, R8, RZ ;  /* 0x0000000839077210 */ /* 0x000fe20007ffe0ff */
[----:B------:R-:W-:-:S02]  /*03b0*/  IMAD R30, R29, R54, R5 ;  /* 0x000000361d1e7224 */ /* 0x000fc400078e0205 */
[----:B------:R-:W-:Y:S02]  /*03c0*/  HFMA2 R2, -RZ, RZ, 0, 0 ;  /* 0x00000000ff027431 */ /* 0x000fe400000001ff */
[----:B------:R-:W-:Y:S01]  /*03d0*/  IMAD R0, R3, R54, R5 ;  /* 0x0000003603007224 */ /* 0x000fe200078e0205 */
[C---:B------:R-:W-:Y:S02]  /*03e0*/  IADD3 R8, PT, PT, R57.reuse, R10, RZ ;  /* 0x0000000a39087210 */ /* 0x040fe40007ffe0ff */
[C---:B------:R-:W-:Y:S02]  /*03f0*/  IADD3 R9, PT, PT, R57.reuse, R12, RZ ;  /* 0x0000000c39097210 */ /* 0x040fe40007ffe0ff */
[C---:B------:R-:W-:Y:S02]  /*0400*/  IADD3 R17, PT, PT, R57.reuse, R4, RZ ;  /* 0x0000000439117210 */ /* 0x040fe40007ffe0ff */
[C---:B------:R-:W-:Y:S02]  /*0410*/  IADD3 R10, PT, PT, R57.reuse, R14, RZ ;  /* 0x0000000e390a7210 */ /* 0x040fe40007ffe0ff */
[----:B------:R-:W-:-:S02]  /*0420*/  IADD3 R11, PT, PT, R57, R16, RZ ;  /* 0x00000010390b7210 */ /* 0x000fc40007ffe0ff */
[C---:B------:R-:W-:Y:S02]  /*0430*/  IADD3 R12, PT, PT, R57.reuse, R18, RZ ;  /* 0x00000012390c7210 */ /* 0x040fe40007ffe0ff */
[C---:B------:R-:W-:Y:S02]  /*0440*/  IADD3 R5, PT, PT, R57.reuse, R32, RZ ;  /* 0x0000002039057210 */ /* 0x040fe40007ffe0ff */
[----:B------:R-:W-:Y:S02]  /*0450*/  IADD3 R0, PT, PT, R57, R0, RZ ;  /* 0x0000000039007210 */ /* 0x000fe40007ffe0ff */
[----:B------:R-:W-:Y:S02]  /*0460*/  IADD3 R19, PT, PT, -R19, RZ, RZ ;  /* 0x000000ff13137210 */ /* 0x000fe40007ffe1ff */
[C---:B------:R-:W-:Y:S02]  /*0470*/  IADD3 R6, PT, PT, R57.reuse, R6, RZ ;  /* 0x0000000639067210 */ /* 0x040fe40007ffe0ff */
[----:B------:R-:W-:-:S02]  /*0480*/  IADD3 R13, PT, PT, R57, R20, RZ ;  /* 0x00000014390d7210 */ /* 0x000fc40007ffe0ff */
[C---:B------:R-:W-:Y:S02]  /*0490*/  IADD3 R14, PT, PT, R57.reuse, R22, RZ ;  /* 0x00000016390e7210 */ /* 0x040fe40007ffe0ff */
[C---:B------:R-:W-:Y:S02]  /*04a0*/  IADD3 R15, PT, PT, R57.reuse, R24, RZ ;  /* 0x00000018390f7210 */ /* 0x040fe40007ffe0ff */
[C---:B------:R-:W-:Y:S02]  /*04b0*/  IADD3 R16, PT, PT, R57.reuse, R26, RZ ;  /* 0x0000001a39107210 */ /* 0x040fe40007ffe0ff */
[C---:B------:R-:W-:Y:S02]  /*04c0*/  IADD3 R4, PT, PT, R57.reuse, R28, RZ ;  /* 0x0000001c39047210 */ /* 0x040fe40007ffe0ff */
[----:B------:R-:W-:-:S07]  /*04d0*/  IADD3 R18, PT, PT, R57, R30, RZ ;  /* 0x0000001e39127210 */ /* 0x000fce0007ffe0ff */
.L_x_1714:
        /* <DEDUP_REMOVED lines=118> */
.L_x_1713:
[----:B------:R-:W-:Y:S05]  /*0c40*/  BSYNC.RECONVERGENT B1 ;  /* 0x0000000000017941 */ /* 0x000fea0003800200 */
.L_x_1712:
        /* <DEDUP_REMOVED lines=16> */
[----:B0-----:R-:W-:-:S04]  /*0d50*/  IMAD.WIDE.U32 R14, R9, 0x4, R6 ;  /* 0x00000004090e7825 */ /* 0x001fc800078e0006 */
[----:B------:R-:W-:Y:S01]  /*0d60*/  IMAD.WIDE.U32 R18, R21, 0x4, R6 ;  /* 0x0000000415127825 */ /* 0x000fe200078e0006 */
[----:B------:R0:W2:Y:S03]  /*0d70*/  LDG.E R10, desc[UR6][R14.64] ;  /* 0x000000060e0a7981 */ /* 0x0000a6000c1e1900 */
[--C-:B-1----:R-:W-:Y:S02]  /*0d80*/  IMAD.WIDE.U32 R16, R9, 0x4, R4.reuse ;  /* 0x0000000409107825 */ /* 0x102fe400078e0004 */
[----:B------:R1:W3:Y:S02]  /*0d90*/  LDG.E R9, desc[UR6][R18.64] ;  /* 0x0000000612097981 */ /* 0x0002e4000c1e1900 */
[----:B------:R-:W-:Y:S02]  /*0da0*/  IMAD.WIDE.U32 R20, R21, 0x4, R4 ;  /* 0x0000000415147825 */ /* 0x000fe400078e0004 */
[----:B------:R4:W5:Y:S02]  /*0db0*/  LDG.E R13, desc[UR6][R16.64] ;  /* 0x00000006100d7981 */ /* 0x000964000c1e1900 */
[----:B------:R-:W-:-:S02]  /*0dc0*/  IMAD.WIDE.U32 R22, R25, 0x4, R6 ;  /* 0x0000000419167825 */ /* 0x000fc400078e0006 */
[----:B------:R-:W5:Y:S02]  /*0dd0*/  LDG.E R32, desc[UR6][R20.64] ;  /* 0x0000000614207981 */ /* 0x000f64000c1e1900 */
[----:B------:R-:W-:Y:S01]  /*0de0*/  IMAD.WIDE.U32 R24, R25, 0x4, R4 ;  /* 0x0000000419187825 */ /* 0x000fe200078e0004 */
[CC--:B0-----:R-:W-:Y:S01]  /*0df0*/  LEA R15, R54.reuse, R35.reuse, 0x5 ;  /* 0x00000023360f7211 */ /* 0x0c1fe200078e28ff */
[----:B------:R0:W5:Y:S02]  /*0e00*/  LDG.E R12, desc[UR6][R22.64] ;  /* 0x00000006160c7981 */ /* 0x000164000c1e1900 */
[C---:B------:R-:W-:Y:S02]  /*0e10*/  IMAD.WIDE.U32 R26, R31.reuse, 0x4, R6 ;  /* 0x000000041f1a7825 */ /* 0x040fe400078e0006 */
[----:B------:R-:W5:Y:S02]  /*0e20*/  LDG.E R24, desc[UR6][R24.64] ;  /* 0x0000000618187981 */ /* 0x000f64000c1e1900 */
[--C-:B-1----:R-:W-:Y:S01]  /*0e30*/  IMAD.WIDE.U32 R18, R31, 0x4, R4.reuse ;  /* 0x000000041f127825 */ /* 0x102fe200078e0004 */
[----:B----4-:R-:W-:Y:S01]  /*0e40*/  LEA R17, R54, R35, 0x6 ;  /* 0x0000002336117211 */ /* 0x010fe200078e30ff */
[----:B------:R-:W4:Y:S02]  /*0e50*/  LDG.E R26, desc[UR6][R26.64] ;  /* 0x000000061a1a7981 */ /* 0x000f24000c1e1900 */
[----:B------:R-:W-:-:S02]  /*0e60*/  IMAD.WIDE.U32 R30, R35, 0x4, R4 ;  /* 0x00000004231e7825 */ /* 0x000fc400078e0004 */
[----:B------:R-:W4:Y:S02]  /*0e70*/  LDG.E R18, desc[UR6][R18.64] ;  /* 0x0000000612127981 */ /* 0x000f24000c1e1900 */
[--C-:B------:R-:W-:Y:S02]  /*0e80*/  IMAD.WIDE.U32 R28, R35, 0x4, R6.reuse ;  /* 0x00000004231c7825 */ /* 0x100fe400078e0006 */
[----:B------:R-:W4:Y:S02]  /*0e90*/  LDG.E R30, desc[UR6][R30.64] ;  /* 0x000000061e1e7981 */ /* 0x000f24000c1e1900 */
[C---:B0-----:R-:W-:Y:S02]  /*0ea0*/  IMAD.WIDE.U32 R22, R15.reuse, 0x4, R6 ;  /* 0x000000040f167825 */ /* 0x041fe400078e0006 */
[----:B------:R0:W4:Y:S02]  /*0eb0*/  LDG.E R11, desc[UR6][R28.64] ;  /* 0x000000061c0b7981 */ /* 0x000124000c1e1900 */
[----:B------:R-:W-:-:S02]  /*0ec0*/  IMAD.WIDE.U32 R20, R15, 0x4, R4 ;  /* 0x000000040f147825 */ /* 0x000fc400078e0004 */
[----:B------:R-:W4:Y:S02]  /*0ed0*/  LDG.E R22, desc[UR6][R22.64] ;  /* 0x0000000616167981 */ /* 0x000f24000c1e1900 */
[C---:B------:R-:W-:Y:S02]  /*0ee0*/  IMAD.WIDE.U32 R14, R17.reuse, 0x4, R6 ;  /* 0x00000004110e7825 */ /* 0x040fe400078e0006 */
[----:B------:R-:W4:Y:S01]  /*0ef0*/  LDG.E R20, desc[UR6][R20.64] ;  /* 0x0000000614147981 */ /* 0x000f22000c1e1900 */
[----:B0-----:R-:W-:Y:S01]  /*0f00*/  LEA R29, R54, R17, 0x5 ;  /* 0x00000011361d7211 */ /* 0x001fe200078e28ff */
[----:B------:R-:W-:Y:S02]  /*0f10*/  IMAD.WIDE.U32 R16, R17, 0x4, R4 ;  /* 0x0000000411107825 */ /* 0x000fe400078e0004 */
[----:B------:R-:W4:Y:S02]  /*0f20*/  LDG.E R14, desc[UR6][R14.64] ;  /* 0x000000060e0e7981 */ /* 0x000f24000c1e1900 */
[----:B------:R-:W-:-:S02]  /*0f30*/  IMAD.WIDE.U32 R6, R29, 0x4, R6 ;  /* 0x000000041d067825 */ /* 0x000fc400078e0006 */
[----:B------:R-:W4:Y:S02]  /*0f40*/  LDG.E R16, desc[UR6][R16.64] ;  /* 0x0000000610107981 */ /* 0x000f24000c1e1900 */
[----:B------:R-:W-:Y:S02]  /*0f50*/  IMAD.WIDE.U32 R4, R29, 0x4, R4 ;  /* 0x000000041d047825 */ /* 0x000fe400078e0004 */
[----:B------:R-:W4:Y:S04]  /*0f60*/  LDG.E R6, desc[UR6][R6.64] ;  /* 0x0000000606067981 */ /* 0x000f28000c1e1900 */
[----:B------:R-:W4:Y:S01]  /*0f70*/  LDG.E R4, desc[UR6][R4.64] ;  /* 0x0000000604047981 */ /* 0x000f22000c1e1900 */
[----:B------:R-:W-:Y:S01]  /*0f80*/  IADD3 R3, PT, PT, R3, 0x100, RZ ;  /* 0x0000010003037810 */ /* 0x000fe20007ffe0ff */
[----:B--2---:R-:W-:-:S04]  /*0f90*/  FADD.FTZ R10, R43, R10 ;  /* 0x0000000a2b0a7221 */ /* 0x004fc80000010000 */
[----:B---3--:R-:W-:Y:S01]  /*0fa0*/  FADD.FTZ R9, R10, R9 ;  /* 0x000000090a097221 */ /* 0x008fe20000010000 */
[----:B-----5:R-:W-:-:S04]  /*0fb0*/  FADD.FTZ R13, R2, R13 ;  /* 0x0000000d020d7221 */ /* 0x020fc80000010000 */
[----:B------:R-:W-:Y:S01]  /*0fc0*/  FADD.FTZ R13, R13, R32 ;  /* 0x000000200d0d7221 */ /* 0x000fe20000010000 */
[----:B------:R-:W-:-:S03]  /*0fd0*/  FADD.FTZ R9, R9, R12 ;  /* 0x0000000c09097221 */ /* 0x000fc60000010000 */
[----:B------:R-:W-:Y:S01]  /*0fe0*/  FADD.FTZ R13, R13, R24 ;  /* 0x000000180d0d7221 */ /* 0x000fe20000010000 */
[----:B----4-:R-:W-:-:S03]  /*0ff0*/  FADD.FTZ R26, R9, R26 ;  /* 0x0000001a091a7221 */ /* 0x010fc60000010000 */
[----:B------:R-:W-:-:S04]  /*1000*/  FADD.FTZ R13, R13, R18 ;  /* 0x000000120d0d7221 */ /* 0x000fc80000010000 */
[----:B------:R-:W-:Y:S01]  /*1010*/  FADD.FTZ R13, R13, R30 ;  /* 0x0000001e0d0d7221 */ /* 0x000fe20000010000 */
[----:B------:R-:W-:-:S04]  /*1020*/  FADD.FTZ R11, R26, R11 ;  /* 0x0000000b1a0b7221 */ /* 0x000fc80000010000 */
[----:B------:R-:W-:Y:S01]  /*1030*/  FADD.FTZ R11, R11, R22 ;  /* 0x000000160b0b7221 */ /* 0x000fe20000010000 */
[----:B------:R-:W-:-:S03]  /*1040*/  FADD.FTZ R13, R13, R20 ;  /* 0x000000140d0d7221 */ /* 0x000fc60000010000 */
[----:B------:R-:W-:Y:S01]  /*1050*/  FADD.FTZ R11, R11, R14 ;  /* 0x0000000e0b0b7221 */ /* 0x000fe20000010000 */
[----:B------:R-:W-:-:S03]  /*1060*/  FADD.FTZ R13, R13, R16 ;  /* 0x000000100d0d7221 */ /* 0x000fc60000010000 */
[----:B------:R-:W-:Y:S01]  /*1070*/  FADD.FTZ R43, R11, R6 ;  /* 0x000000060b2b7221 */ /* 0x000fe20000010000 */
[----:B------:R-:W-:-:S07]  /*1080*/  FADD.FTZ R2, R13, R4 ;  /* 0x000000040d027221 */ /* 0x000fce0000010000 */
.L_x_1716:
[----:B------:R-:W-:Y:S05]  /*1090*/  BSYNC.RECONVERGENT B1 ;  /* 0x0000000000017941 */ /* 0x000fea0003800200 */
.L_x_1715:
        /* <DEDUP_REMOVED lines=37> */
.L_x_1718:
[----:B------:R-:W-:Y:S05]  /*12f0*/  BSYNC.RECONVERGENT B1 ;  /* 0x0000000000017941 */ /* 0x000fea0003800200 */
.L_x_1717:
[----:B------:R-:W-:Y:S05]  /*1300*/  @!P1 BRA `(.L_x_1711) ;  /* 0x00000000003c9947 */ /* 0x000fea0003800000 */
[----:B------:R-:W0:Y:S01]  /*1310*/  LDC.64 R8, c[0x0][0x440] ;  /* 0x00011000ff087b82 */ /* 0x000e220000000a00 */
[----:B------:R-:W-:Y:S01]  /*1320*/  IMAD R0, R3, R54, R0 ;  /* 0x0000003603007224 */ /* 0x000fe200078e0200 */
[----:B------:R-:W-:-:S04]  /*1330*/  IADD3 R12, PT, PT, -R55, RZ, RZ ;  /* 0x000000ff370c7210 */ /* 0x000fc80007ffe1ff */
[----:B------:R-:W-:Y:S02]  /*1340*/  IADD3 R3, PT, PT, R57, R0, RZ ;  /* 0x0000000039037210 */ /* 0x000fe40007ffe0ff */
[----:B------:R-:W1:Y:S05]  /*1350*/  LDC.64 R10, c[0x0][0x448] ;  /* 0x00011200ff0a7b82 */ /* 0x000e6a0000000a00 */
.L_x_1719:
        /* <DEDUP_REMOVED lines=10> */
.L_x_1711:
[----:B------:R-:W-:Y:S05]  /*1400*/  BSYNC.RECONVERGENT B0 ;  /* 0x0000000000007941 */ /* 0x000fea0003800200 */
.L_x_1710:
[----:B------:R-:W0:Y:S01]  /*1410*/  S2R R3, SR_TID.X ;  /* 0x0000000000037919 */ /* 0x000e220000002100 */
[----:B------:R-:W1:Y:S01]  /*1420*/  S2UR UR5, SR_CgaCtaId ;  /* 0x00000000000579c3 */ /* 0x000e620000008800 */
[----:B------:R-:W-:Y:S01]  /*1430*/  UMOV UR4, 0x400 ;  /* 0x0000040000047882 */ /* 0x000fe20000000000 */
[C---:B------:R-:W-:Y:S02]  /*1440*/  SHF.L.U32 R5, R57.reuse, 0x7, RZ ;  /* 0x0000000739057819 */ /* 0x040fe400000006ff */
[----:B------:R-:W-:Y:S02]  /*1450*/  SHF.L.U32 R58, R58, 0x4, RZ ;  /* 0x000000043a3a7819 */ /* 0x000fe400000006ff */
[----:B------:R-:W-:Y:S02]  /*1460*/  ISETP.NE.AND P0, PT, R57, RZ, PT ;  /* 0x000000ff3900720c */ /* 0x000fe40003f05270 */
[----:B------:R-:W-:-:S04]  /*1470*/  LOP3.LUT R58, R58, 0x7ffffff0, RZ, 0xc0, !PT ;  /* 0x7ffffff03a3a7812 */ /* 0x000fc800078ec0ff */
[----:B------:R-:W-:Y:S01]  /*1480*/  IADD3 R11, PT, PT, R57, R58, RZ ;  /* 0x0000003a390b7210 */ /* 0x000fe20007ffe0ff */
[----:B-1----:R-:W-:Y:S01]  /*1490*/  ULEA UR4, UR5, UR4, 0x18 ;  /* 0x0000000405047291 */ /* 0x002fe2000f8ec0ff */
[----:B0-----:R-:W-:-:S04]  /*14a0*/  SHF.R.U32.HI R12, RZ, 0x5, R3 ;  /* 0x00000005ff0c7819 */ /* 0x001fc80000011603 */
[----:B------:R-:W-:-:S04]  /*14b0*/  LOP3.LUT R0, R12, 0x1f, R3, 0x78, !PT ;  /* 0x0000001f0c007812 */ /* 0x000fc800078e7803 */
[C---:B------:R-:W-:Y:S02]  /*14c0*/  LOP3.LUT R3, R0.reuse, 0x3e0, R3, 0xf8, !PT ;  /* 0x000003e000037812 */ /* 0x040fe400078ef803 */
[----:B------:R-:W-:Y:S02]  /*14d0*/  SHF.L.U32 R0, R0, 0x2, RZ ;  /* 0x0000000200007819 */ /* 0x000fe400000006ff */
[----:B------:R-:W-:Y:S02]  /*14e0*/  LEA R3, R3, UR4, 0x2 ;  /* 0x0000000403037c11 */ /* 0x000fe4000f8e10ff */
[----:B------:R-:W-:-:S03]  /*14f0*/  LOP3.LUT R0, R5, R0, RZ, 0xfc, !PT ;  /* 0x0000000005007212 */ /* 0x000fc600078efcff */
[----:B------:R-:W-:Y:S04]  /*1500*/  STS [R3], R2 ;  /* 0x0000000203007388 */ /* 0x000fe80000000800 */
        /* <DEDUP_REMOVED lines=38> */
[----:B------:R-:W3:Y:S01]  /*1770*/  LDC.64 R8, c[0x0][0x480] ;  /* 0x00012000ff087b82 */ /* 0x000ee20000000a00 */
[----:B0-----:R-:W-:-:S04]  /*1780*/  IMAD.WIDE.U32 R6, R11, 0x8, R6 ;  /* 0x000000080b067825 */ /* 0x001fc800078e0006 */
[----:B---3--:R-:W-:Y:S01]  /*1790*/  IMAD.WIDE.U32 R8, R11, 0x8, R8 ;  /* 0x000000080b087825 */ /* 0x008fe200078e0008 */
[----:B-1----:R-:W-:Y:S04]  /*17a0*/  STG.E.64 desc[UR6][R6.64], R4 ;  /* 0x0000000406007986 */ /* 0x002fe8000c101b06 */
[----:B--2---:R-:W-:Y:S01]  /*17b0*/  STG.E.64 desc[UR6][R8.64], R2 ;  /* 0x0000000208007986 */ /* 0x004fe2000c101b06 */
[----:B------:R-:W-:Y:S05]  /*17c0*/  EXIT ;  /* 0x000000000000794d */ /* 0x000fea0003800000 */
.L_x_1720:
        /* <DEDUP_REMOVED lines=11> */
.L_x_7096:


//--------------------- .text._ZN10layer_norm40ln_parallel_residual_bwd_finalize_kernelINS_22Kernel_traits_finalizeILj1280Ef13__nv_bfloat16S2_S2_fjLb0ELj1024ELj4ENS_18Kernel_traits_baseILj1280EfS2_S2_S2_fjLj1024EEEEELb0EEEvNS_9BwdParamsE --------------------------
	.section	.text._ZN10layer_norm40ln_parallel_residual_bwd_finalize_kernelINS_22Kernel_traits_finalizeILj1280Ef13__nv_bfloat16S2_S2_fjLb0ELj1024ELj4ENS_18Kernel_traits_baseILj1280EfS2_S2_S2_fjLj1024EEEEELb0EEEvNS_9BwdParamsE,"ax",@progbits
	.align	128
        .global         _ZN10layer_norm40ln_parallel_residual_bwd_finalize_kernelINS_22Kernel_traits_finalizeILj1280Ef13__nv_bfloat16S2_S2_fjLb0ELj1024ELj4ENS_18Kernel_traits_baseILj1280EfS2_S2_S2_fjLj1024EEEEELb0EEEvNS_9BwdParamsE
        .type           _ZN10layer_norm40ln_parallel_residual_bwd_finalize_kernelINS_22Kernel_traits_finalizeILj1280Ef13__nv_bfloat16S2_S2_fjLb0ELj1024ELj4ENS_18Kernel_traits_baseILj1280EfS2_S2_S2_fjLj1024EEEEELb0EEEvNS_9BwdParamsE,@function
        .size           _ZN10layer_norm40ln_parallel_residual_bwd_finalize_kernelINS_22Kernel_traits_finalizeILj1280Ef13__nv_bfloat16S2_S2_fjLb0ELj1024ELj4ENS_18Kernel_traits_baseILj1280EfS2_S2_S2_fjLj1024EEEEELb0EEEvNS_9BwdParamsE,(.L_x_7097 - _ZN10layer_norm40ln_parallel_residual_bwd_finalize_kernelINS_22Kernel_traits_finalizeILj1280Ef13__nv_bfloat16S2_S2_fjLb0ELj1024ELj4ENS_18Kernel_traits_baseILj1280EfS2_S2_S2_fjLj1024EEEEELb0EEEvNS_9BwdParamsE)
        .other          _ZN10layer_norm40ln_parallel_residual_bwd_finalize_kernelINS_22Kernel_traits_finalizeILj1280Ef13__nv_bfloat16S2_S2_fjLb0ELj1024ELj4ENS_18Kernel_traits_baseILj1280EfS2_S2_S2_fjLj1024EEEEELb0EEEvNS_9BwdParamsE,@"STO_CUDA_ENTRY STV_DEFAULT"
_ZN10layer_norm40ln_parallel_residual_bwd_finalize_kernelINS_22Kernel_traits_finalizeILj1280Ef13__nv_bfloat16S2_S2_fjLb0ELj1024ELj4ENS_18Kernel_traits_baseILj1280EfS2_S2_S2_fjLj1024EEEEELb0EEEvNS_9BwdParamsE:
.text._ZN10layer_norm40ln_parallel_residual_bwd_finalize_kernelINS_22Kernel_traits_finalizeILj1280Ef13__nv_bfloat16S2_S2_fjLb0ELj1024ELj4ENS_18Kernel_traits_baseILj1280EfS2_S2_S2_fjLj1024EEEEELb0EEEvNS_9BwdParamsE:
        /* <DEDUP_REMOVED lines=58> */
.L_x_1725:
        /* <DEDUP_REMOVED lines=16> */
[----:B------:R0:W3:Y:S02]  /*04a0*/  LDG.E R22, desc[UR6][R16.64] ;  /* 0x0000000610167981 */ /* 0x0000e4000c1e1900 */
[----:B0-----:R-:W-:-:S05]  /*04b0*/  IMAD.WIDE.U32 R16, R21, 0x4, R14 ;  /* 0x0000000415107825 */ /* 0x001fca00078e000e */
[----:B------:R-:W4:Y:S01]  /*04c0*/  LDG.E R24, desc[UR6][R16.64] ;  /* 0x0000000610187981 */ /* 0x000f22000c1e1900 */
[----:B------:R-:W-:-:S05]  /*04d0*/  IMAD.WIDE.U32 R14, R23, 0x4, R14 ;  /* 0x00000004170e7825 */ /* 0x000fca00078e000e */
[----:B------:R0:W5:Y:S02]  /*04e0*/  LDG.E R26, desc[UR6][R14.64] ;  /* 0x000000060e1a7981 */ /* 0x000164000c1e1900 */
[----:B0-----:R-:W0:Y:S02]  /*04f0*/  LDC.64 R14, c[0x0][0x448] ;  /* 0x00011200ff0e7b82 */ /* 0x001e240000000a00 */
[----:B0-----:R-:W-:-:S04]  /*0500*/  IMAD.WIDE.U32 R16, R12, 0x4, R14 ;  /* 0x000000040c107825 */ /* 0x001fc800078e000e */
[----:B--2---:R-:W-:Y:S01]  /*0510*/  FADD.FTZ R8, R29, R8 ;  /* 0x000000081d087221 */ /* 0x004fe20000010000 */
[----:B------:R-:W-:-:S04]  /*0520*/  IMAD.WIDE.U32 R28, R4, 0x4, R14 ;  /* 0x00000004041c7825 */ /* 0x000fc800078e000e */
[----:B---3--:R-:W-:-:S04]  /*0530*/  FADD.FTZ R8, R8, R22 ;  /* 0x0000001608087221 */ /* 0x008fc80000010000 */
[----:B----4-:R-:W-:Y:S02]  /*0540*/  FADD.FTZ R8, R8, R24 ;  /* 0x0000001808087221 */ /* 0x010fe40000010000 */
[----:B------:R0:W2:Y:S02]  /*0550*/  LDG.E R24, desc[UR6][R28.64] ;  /* 0x000000061c187981 */ /* 0x0000a4000c1e1900 */
[----:B0-----:R-:W-:-:S05]  /*0560*/  IMAD.WIDE.U32 R28, R13, 0x4, R14 ;  /* 0x000000040d1c7825 */ /* 0x001fca00078e000e */
[----:B------:R-:W3:Y:S01]  /*0570*/  LDG.E R22, desc[UR6][R28.64] ;  /* 0x000000061c167981 */ /* 0x000ee2000c1e1900 */
[----:B-----5:R-:W-:-:S03]  /*0580*/  FADD.FTZ R8, R8, R26 ;  /* 0x0000001a08087221 */ /* 0x020fc60000010000 */
[----:B------:R0:W4:Y:S02]  /*0590*/  LDG.E R26, desc[UR6][R16.64] ;  /* 0x00000006101a7981 */ /* 0x000124000c1e1900 */
[----:B0-----:R-:W-:-:S04]  /*05a0*/  IMAD.WIDE.U32 R16, R27, 0x4, R14 ;  /* 0x000000041b107825 */ /* 0x001fc800078e000e */
[----:B--2---:R-:W-:Y:S02]  /*05b0*/  FADD.FTZ R24, R24, R20 ;  /* 0x0000001418187221 */ /* 0x004fe40000010000 */
[----:B------:R0:W2:Y:S02]  /*05c0*/  LDG.E R20, desc[UR6][R16.64] ;  /* 0x0000000610147981 */ /* 0x0000a4000c1e1900 */
[----:B0-----:R-:W-:-:S04]  /*05d0*/  IMAD.WIDE.U32 R16, R25, 0x4, R14 ;  /* 0x0000000419107825 */ /* 0x001fc800078e000e */
[----:B---3--:R-:W-:Y:S02]  /*05e0*/  FADD.FTZ R22, R24, R22 ;  /* 0x0000001618167221 */ /* 0x008fe40000010000 */
[----:B------:R0:W3:Y:S02]  /*05f0*/  LDG.E R24, desc[UR6][R16.64] ;  /* 0x0000000610187981 */ /* 0x0000e4000c1e1900 */
        /* <DEDUP_REMOVED lines=74> */
.L_x_1724:
[----:B------:R-:W-:Y:S05]  /*0aa0*/  BSYNC.RECONVERGENT B1 ;  /* 0x0000000000017941 */ /* 0x000fea0003800200 */
.L_x_1723:
        /* <DEDUP_REMOVED lines=17> */
[----:B--2---:R-:W-:-:S06]  /*0bc0*/  IMAD.WIDE.U32 R26, R19, 0x4, R14 ;  /* 0x00000004131a7825 */ /* 0x004fcc00078e000e */
[----:B------:R-:W2:Y:S01]  /*0bd0*/  LDG.E R26, desc[UR6][R26.64] ;  /* 0x000000061a1a7981 */ /* 0x000ea2000c1e1900 */
[----:B0-----:R-:W-:-:S06]  /*0be0*/  IMAD.WIDE.U32 R24, R19, 0x4, R12 ;  /* 0x0000000413187825 */ /* 0x001fcc00078e000c */
[----:B------:R-:W4:Y:S01]  /*0bf0*/  LDG.E R25, desc[UR6][R24.64] ;  /* 0x0000000618197981 */ /* 0x000f22000c1e1900 */
[----:B---3--:R-:W-:-:S03]  /*0c00*/  FADD.FTZ R8, R8, R21 ;  /* 0x0000001508087221 */ /* 0x008fc60000010000 */
[----:B------:R0:W3:Y:S02]  /*0c10*/  LDG.E R21, desc[UR6][R28.64] ;  /* 0x000000061c157981 */ /* 0x0000e4000c1e1900 */
[----:B0-----:R-:W-:Y:S01]  /*0c20*/  LEA R29, R3, R19, 0x5 ;  /* 0x00000013031d7211 */ /* 0x001fe200078e28ff */
[----:B--2---:R-:W-:-:S04]  /*0c30*/  FADD.FTZ R24, R11, R26 ;  /* 0x0000001a0b187221 */ /* 0x004fc80000010000 */
[----:B------:R-:W-:-:S05]  /*0c40*/  IMAD.WIDE.U32 R26, R29, 0x4, R22 ;  /* 0x000000041d1a7825 */ /* 0x000fca00078e0016 */
[----:B------:R-:W2:Y:S01]  /*0c50*/  LDG.E R11, desc[UR6][R26.64] ;  /* 0x000000061a0b7981 */ /* 0x000ea2000c1e1900 */
[----:B----4-:R-:W-:Y:S01]  /*0c60*/  FADD.FTZ R25, R20, R25 ;  /* 0x0000001914197221 */ /* 0x010fe20000010000 */
[----:B---3--:R-:W-:Y:S01]  /*0c70*/  FADD.FTZ R18, R18, R21 ;  /* 0x0000001512127221 */ /* 0x008fe20000010000 */
[----:B------:R-:W-:-:S06]  /*0c80*/  IMAD.WIDE.U32 R20, R29, 0x4, R12 ;  /* 0x000000041d147825 */ /* 0x000fcc00078e000c */
[----:B------:R-:W3:Y:S01]  /*0c90*/  LDG.E R20, desc[UR6][R20.64] ;  /* 0x0000000614147981 */ /* 0x000ee2000c1e1900 */
[----:B------:R-:W-:Y:S01]  /*0ca0*/  LEA R19, R3, R19, 0x6 ;  /* 0x0000001303137211 */ /* 0x000fe200078e30ff */
[----:B--2---:R-:W-:Y:S01]  /*0cb0*/  FADD.FTZ R11, R8, R11 ;  /* 0x0000000b080b7221 */ /* 0x004fe20000010000 */
[----:B---3--:R-:W-:Y:S01]  /*0cc0*/  FADD.FTZ R25, R25, R20 ;  /* 0x0000001419197221 */ /* 0x008fe20000010000 */
[----:B------:R-:W-:-:S04]  /*0cd0*/  IMAD.WIDE.U32 R20, R29, 0x4, R14 ;  /* 0x000000041d147825 */ /* 0x000fc800078e000e */
[----:B------:R-:W-:Y:S02]  /*0ce0*/  IMAD.WIDE.U32 R28, R29, 0x4, R16 ;  /* 0x000000041d1c7825 */ /* 0x000fe400078e0010 */
[----:B------:R-:W2:Y:S04]  /*0cf0*/  LDG.E R21, desc[UR6][R20.64] ;  /* 0x0000000614157981 */ /* 0x000ea8000c1e1900 */
[----:B------:R0:W3:Y:S02]  /*0d00*/  LDG.E R8, desc[UR6][R28.64] ;  /* 0x000000061c087981 */ /* 0x0000e4000c1e1900 */
[----:B0-----:R-:W-:-:S06]  /*0d10*/  IMAD.WIDE.U32 R28, R19, 0x4, R22 ;  /* 0x00000004131c7825 */ /* 0x001fcc00078e0016 */
[----:B------:R-:W4:Y:S01]  /*0d20*/  LDG.E R28, desc[UR6][R28.64] ;  /* 0x000000061c1c7981 */ /* 0x000f22000c1e1900 */
[----:B------:R-:W-:-:S04]  /*0d30*/  IMAD.WIDE.U32 R26, R19, 0x4, R12 ;  /* 0x00000004131a7825 */ /* 0x000fc800078e000c */
[----:B--2---:R-:W-:Y:S01]  /*0d40*/  FADD.FTZ R24, R24, R21 ;  /* 0x0000001518187221 */ /* 0x004fe20000010000 */
[----:B---3--:R-:W-:Y:S02]  /*0d50*/  FADD.FTZ R21, R18, R8 ;  /* 0x0000000812157221 */ /* 0x008fe40000010000 */
[----:B------:R0:W2:Y:S02]  /*0d60*/  LDG.E R8, desc[UR6][R26.64] ;  /* 0x000000061a087981 */ /* 0x0000a4000c1e1900 */
[----:B0-----:R-:W-:Y:S01]  /*0d70*/  LEA R27, R3, R19, 0x5 ;  /* 0x00000013031b7211 */ /* 0x001fe200078e28ff */
[----:B----4-:R-:W-:Y:S01]  /*0d80*/  FADD.FTZ R20, R11, R28 ;  /* 0x0000001c0b147221 */ /* 0x010fe20000010000 */
[----:B------:R-:W-:-:S04]  /*0d90*/  IMAD.WIDE.U32 R28, R19, 0x4, R14 ;  /* 0x00000004131c7825 */ /* 0x000fc800078e000e */
[----:B------:R-:W-:Y:S01]  /*0da0*/  IMAD.WIDE.U32 R18, R19, 0x4, R16 ;  /* 0x0000000413127825 */ /* 0x000fe200078e0010 */
[----:B------:R-:W3:Y:S03]  /*0db0*/  LDG.E R11, desc[UR6][R28.64] ;  /* 0x000000061c0b7981 */ /* 0x000ee6000c1e1900 */
[C---:B------:R-:W-:Y:S02]  /*0dc0*/  IMAD.WIDE.U32 R22, R27.reuse, 0x4, R22 ;  /* 0x000000041b167825 */ /* 0x040fe400078e0016 */
[----:B------:R-:W4:Y:S02]  /*0dd0*/  LDG.E R18, desc[UR6][R18.64] ;  /* 0x0000000612127981 */ /* 0x000f24000c1e1900 */
[C---:B------:R-:W-:Y:S02]  /*0de0*/  IMAD.WIDE.U32 R12, R27.reuse, 0x4, R12 ;  /* 0x000000041b0c7825 */ /* 0x040fe400078e000c */
[----:B------:R-:W5:Y:S02]  /*0df0*/  LDG.E R23, desc[UR6][R22.64] ;  /* 0x0000000616177981 */ /* 0x000f64000c1e1900 */
[----:B------:R-:W-:-:S02]  /*0e00*/  IMAD.WIDE.U32 R14, R27, 0x4, R14 ;  /* 0x000000041b0e7825 */ /* 0x000fc400078e000e */
[----:B------:R-:W5:Y:S02]  /*0e10*/  LDG.E R12, desc[UR6][R12.64] ;  /* 0x000000060c0c7981 */ /* 0x000f64000c1e1900 */
[----:B------:R-:W-:Y:S02]  /*0e20*/  IMAD.WIDE.U32 R16, R27, 0x4, R16 ;  /* 0x000000041b107825 */ /* 0x000fe400078e0010 */
[----:B------:R-:W5:Y:S04]  /*0e30*/  LDG.E R14, desc[UR6][R14.64] ;  /* 0x000000060e0e7981 */ /* 0x000f68000c1e1900 */
[----:B------:R-:W5:Y:S01]  /*0e40*/  LDG.E R16, desc[UR6][R16.64] ;  /* 0x0000000610107981 */ /* 0x000f62000c1e1900 */
[----:B------:R-:W-:Y:S01]  /*0e50*/  IADD3 R10, PT, PT, R10, 0x80, RZ ;  /* 0x000000800a0a7810 */ /* 0x000fe20007ffe0ff */
[----:B--2---:R-:W-:Y:S01]  /*0e60*/  FADD.FTZ R25, R25, R8 ;  /* 0x0000000819197221 */ /* 0x004fe20000010000 */
[----:B---3--:R-:W-:Y:S01]  /*0e70*/  FADD.FTZ R11, R24, R11 ;  /* 0x0000000b180b7221 */ /* 0x008fe20000010000 */
[----:B----4-:R-:W-:Y:S01]  /*0e80*/  FADD.FTZ R21, R21, R18 ;  /* 0x0000001215157221 */ /* 0x010fe20000010000 */
[----:B-----5:R-:W-:Y:S01]  /*0e90*/  FADD.FTZ R8, R20, R23 ;  /* 0x0000001714087221 */ /* 0x020fe20000010000 */
[----:B------:R-:W-:Y:S01]  /*0ea0*/  FADD.FTZ R20, R25, R12 ;  /* 0x0000000c19147221 */ /* 0x000fe20000010000 */
[----:B------:R-:W-:Y:S01]  /*0eb0*/  FADD.FTZ R11, R11, R14 ;  /* 0x0000000e0b0b7221 */ /* 0x000fe20000010000 */
[----:B------:R-:W-:-:S07]  /*0ec0*/  FADD.FTZ R18, R21, R16 ;  /* 0x0000001015127221 */ /* 0x000fce0000010000 */
.L_x_1727:
[----:B------:R-:W-:Y:S05]  /*0ed0*/  BSYNC.RECONVERGENT B1 ;  /* 0x0000000000017941 */ /* 0x000fea0003800200 */
.L_x_1726:
        /* <DEDUP_REMOVED lines=36> */
.L_x_1729:
[----:B------:R-:W-:Y:S05]  /*1120*/  BSYNC.RECONVERGENT B1 ;  /* 0x0000000000017941 */ /* 0x000fea0003800200 */
.L_x_1728:
        /* <DEDUP_REMOVED lines=18> */
.L_x_1722:
[----:B------:R-:W-:Y:S05]  /*1250*/  BSYNC.RECONVERGENT B0 ;  /* 0x0000000000007941 */ /* 0x000fea0003800200 */
.L_x_1721:
        /* <DEDUP_REMOVED lines=35> */
[----:B------:R-:W-:Y:S01]  /*1490*/  LOP3.LUT R17, R0, 0x7ffffff0, RZ, 0xc0, !PT ;  /* 0x7ffffff000117812 */ /* 0x000fe200078ec0ff */
[----:B--2---:R-:W-:Y:S02]  /*14a0*/  FADD.FTZ R8, R13, R8 ;  /* 0x000000080d087221 */ /* 0x004fe40000010000 */
[----:B------:R-:W1:Y:S01]  /*14b0*/  SHFL.BFLY PT, R19, R16, 0x4, 0x1f ;  /* 0x0c801f0010137f89 */ /* 0x000e6200000e0000 */
[----:B------:R-:W-:Y:S01]  /*14c0*/  IADD3 R0, PT, PT, R6, R17, RZ ;  /* 0x0000001106007210 */ /* 0x000fe20007ffe0ff */
[----:B---3--:R-:W-:Y:S02]  /*14d0*/  FADD.FTZ R10, R11, R4 ;  /* 0x000000040b0a7221 */ /* 0x008fe40000010000 */
        /* <DEDUP_REMOVED lines=11> */
[----:B------:R-:W-:Y:S01]  /*1590*/  SHF.L.U32 R4, R0, 0x1, RZ ;  /* 0x0000000100047819 */ /* 0x000fe200000006ff */
[----:B-1----:R-:W-:-:S03]  /*15a0*/  FADD.FTZ R18, R19, R18 ;  /* 0x0000001213127221 */ /* 0x002fc60000010000 */
[----:B------:R-:W0:Y:S01]  /*15b0*/  SHFL.BFLY PT, R11, R8, 0x10, 0x1f ;  /* 0x0e001f00080b7f89 */ /* 0x000e2200000e0000 */
[----:B------:R-:W-:Y:S01]  /*15c0*/  ISETP.GE.U32.AND P1, PT, R4, R3, PT ;  /* 0x000000030400720c */ /* 0x000fe20003f26070 */
[----:B--2---:R-:W-:Y:S02]  /*15d0*/  FADD.FTZ R2, R7, R2 ;  /* 0x0000000207027221 */ /* 0x004fe40000010000 */
[----:B------:R-:W1:Y:S01]  /*15e0*/  SHFL.BFLY PT, R15, R18, 0x10, 0x1f ;  /* 0x0e001f00120f7f89 */ /* 0x000e6200000e0000 */
[----:B---3--:R-:W-:-:S03]  /*15f0*/  FADD.FTZ R12, R13, R12 ;  /* 0x0000000c0d0c7221 */ /* 0x008fc60000010000 */
[----:B------:R-:W2:Y:S04]  /*1600*/  SHFL.BFLY PT, R9, R2, 0x10, 0x1f ;  /* 0x0e001f0002097f89 */ /* 0x000ea800000e0000 */
[----:B------:R-:W3:Y:S01]  /*1610*/  SHFL.BFLY PT, R7, R12, 0x10, 0x1f ;  /* 0x0e001f000c077f89 */ /* 0x000ee200000e0000 */
[----:B0-----:R-:W-:Y:S01]  /*1620*/  FADD.FTZ R11, R8, R11 ;  /* 0x0000000b080b7221 */ /* 0x001fe20000010000 */
[----:B-1----:R-:W-:Y:S01]  /*1630*/  FADD.FTZ R15, R18, R15 ;  /* 0x0000000f120f7221 */ /* 0x002fe20000010000 */
[----:B--2---:R-:W-:Y:S01]  /*1640*/  FADD.FTZ R9, R2, R9 ;  /* 0x0000000902097221 */ /* 0x004fe20000010000 */
[----:B------:R-:W-:Y:S01]  /*1650*/  @!P0 LEA R2, R5, UR4, 0x2 ;  /* 0x0000000405028c11 */ /* 0x000fe2000f8e10ff */
[----:B---3--:R-:W-:-:S04]  /*1660*/  FADD.FTZ R7, R12, R7 ;  /* 0x000000070c077221 */ /* 0x008fc80000010000 */
[----:B------:R0:W-:Y:S04]  /*1670*/  @!P0 STS [R2+0x4080], R9 ;  /* 0x0040800902008388 */ /* 0x0001e80000000800 */
        /* <DEDUP_REMOVED lines=20> */
[----:B------:R-:W-:Y:S04]  /*17c0*/  STG.E.64 desc[UR6][R10.64], R8 ;  /* 0x000000080a007986 */ /* 0x000fe8000c101b06 */
[----:B--2---:R-:W-:Y:S01]  /*17d0*/  STG.E.64 desc[UR6][R12.64], R6 ;  /* 0x000000060c007986 */ /* 0x004fe2000c101b06 */
[----:B0-----:R-:W-:-:S03]  /*17e0*/  IMAD.WIDE.U32 R16, R0, 0x8, R16 ;  /* 0x0000000800107825 */ /* 0x001fc600078e0010 */
[----:B----4-:R-:W-:Y:S04]  /*17f0*/  STG.E.64 desc[UR6][R14.64], R4 ;  /* 0x000000040e007986 */ /* 0x010fe8000c101b06 */
[----:B-----5:R-:W-:Y:S01]  /*1800*/  STG.E.64 desc[UR6][R16.64], R2 ;  /* 0x0000000210007986 */ /* 0x020fe2000c101b06 */
[----:B------:R-:W-:Y:S05]  /*1810*/  EXIT ;  /* 0x000000000000794d */ /* 0x000fea0003800000 */
.L_x_1730:
        /* <DEDUP_REMOVED lines=14> */
.L_x_7097:


//--------------------- .text._ZN10layer_norm31ln_parallel_residual_bwd_kernelINS_13Kernel_traitsIf13__nv_bfloat16S2_S2_fjLj1280ELj1ELj4ELj1ELj16ENS_18Kernel_traits_baseILj1280EfS2_S2_S2_fjLj128EEEEELb1ELb1ELb0EEEvNS_9BwdParamsE --------------------------
	.section	.text._ZN10layer_norm31ln_parallel_residual_bwd_kernelINS_13Kernel_traitsIf13__nv_bfloat16S2_S2_fjLj1280ELj1ELj4ELj1ELj16ENS_18Kernel_traits_baseILj1280EfS2_S2_S2_fjLj128EEEEELb1ELb1ELb0EEEvNS_9BwdParamsE,"ax",@progbits
	.align	128
        .global         _ZN10layer_norm31ln_parallel_residual_bwd_kernelINS_13Kernel_traitsIf13__nv_bfloat16S2_S2_fjLj1280ELj1ELj4ELj1ELj16ENS_18Kernel_traits_baseILj1280EfS2_S2_S2_fjLj128EEEEELb1ELb1ELb0EEEvNS_9BwdParamsE
        .type           _ZN10layer_norm31ln_parallel_residual_bwd_kernelINS_13Kernel_traitsIf13__nv_bfloat16S2_S2_fjLj1280ELj1ELj4ELj1ELj16ENS_18Kernel_traits_baseILj1280EfS2_S2_S2_fjLj128EEEEELb1ELb1ELb0EEEvNS_9BwdParamsE,@function
        .size           _ZN10layer_norm31ln_parallel_residual_bwd_kernelINS_13Kernel_traitsIf13__nv_bfloat16S2_S2_fjLj1280ELj1ELj4ELj1ELj16ENS_18Kernel_traits_baseILj1280EfS2_S2_S2_fjLj128EEEEELb1ELb1ELb0EEEvNS_9BwdParamsE,(.L_x_7098 - _ZN10layer_norm31ln_parallel_residual_bwd_kernelINS_13Kernel_traitsIf13__nv_bfloat16S2_S2_fjLj1280ELj1ELj4ELj1ELj16ENS_18Kernel_traits_baseILj1280EfS2_S2_S2_fjLj128EEEEELb1ELb1ELb0EEEvNS_9BwdParamsE)
        .other          _ZN10layer_norm31ln_parallel_residual_bwd_kernelINS_13Kernel_traitsIf13__nv_bfloat16S2_S2_fjLj1280ELj1ELj4ELj1ELj16ENS_18Kernel_traits_baseILj1280EfS2_S2_S2_fjLj128EEEEELb1ELb1ELb0EEEvNS_9BwdParamsE,@"STO_CUDA_ENTRY STV_DEFAULT"
_ZN10layer_norm31ln_parallel_residual_bwd_kernelINS_13Kernel_traitsIf13__nv_bfloat16S2_S2_fjLj1280ELj1ELj4ELj1ELj16ENS_18Kernel_traits_baseILj1280EfS2_S2_S2_fjLj128EEEEELb1ELb1ELb0EEEvNS_9BwdParamsE:
.text._ZN10layer_norm31ln_parallel_residual_bwd_kernelINS_13Kernel_traitsIf13__nv_bfloat16S2_S2_fjLj1280ELj1ELj4ELj1ELj16ENS_18Kernel_traits_baseILj1280EfS2_S2_S2_fjLj128EEEEELb1ELb1ELb0EEEvNS_9BwdParamsE:
[----:B------:R-:W0:Y:S02]  /*0000*/  LDC R1, c[0x0][0x37c] ;  /* 0x0000df00ff017b82 */ /* 0x000e240000000800 */
[----:B0-----:R-:W-:Y:S01]  /*0010*/  IADD3 R1, PT, PT, R1, -0x40, RZ ;  /* 0xffffffc001017810 */ /* 0x001fe20007ffe0ff */
[----:B------:R-:W0:Y:S01]  /*0020*/  S2R R207, SR_TID.X ;  /* 0x0000000000cf7919 */ /* 0x000e220000002100 */
[----:B------:R-:W1:Y:S03]  /*0030*/  LDCU UR4, c[0x0][0x388] ;  /* 0x00007100ff0477ac */ /* 0x000e660008000800 */
[----:B------:R2:W3:Y:S01]  /*0040*/  LDL.64 R28, [R1+0x30] ;  /* 0x00003000011c7983 */ /* 0x0004e20000100a00 */
[----:B------:R-:W4:Y:S03]  /*0050*/  LDCU.64 UR8, c[0x0][0x358] ;  /* 0x00006b00ff0877ac */ /* 0x000f260008000a00 */
[----:B------:R2:W3:Y:S01]  /*0060*/  LDL.64 R30, [R1+0x38] ;  /* 0x00003800011e7983 */ /* 0x0004e20000100a00 */
[----:B------:R-:W2:Y:S03]  /*0070*/  LDCU UR5, c[0x0][0x384] ;  /* 0x00007080ff0577ac */ /* 0x000ea60008000800 */
[----:B------:R0:W2:Y:S01]  /*0080*/  LDL.64 R24, [R1+0x20] ;  /* 0x0000200001187983 */ /* 0x0000a20000100a00 */
[----:B------:R-:W0:Y:S03]  /*0090*/  LDCU UR13, c[0x0][0x408] ;  /* 0x00008100ff0d77ac */ /* 0x000e260008000800 */
[----:B------:R0:W2:Y:S01]  /*00a0*/  LDL.64 R26, [R1+0x28] ;  /* 0x00002800011a7983 */ /* 0x0000a20000100a00 */
[----:B------:R-:W2:Y:S03]  /*00b0*/  LDCU UR15, c[0x0][0x388] ;  /* 0x00007100ff0f77ac */ /* 0x000ea60008000800 */
[----:B------:R0:W2:Y:S01]  /*00c0*/  LDL.64 R20, [R1+0x10] ;  /* 0x0000100001147983 */ /* 0x0000a20000100a00 */
[----:B------:R-:W2:Y:S03]  /*00d0*/  LDCU.U8 UR14, c[0x0][0x410] ;  /* 0x00008200ff0e77ac */ /* 0x000ea60008000000 */
[----:B------:R0:W2:Y:S01]  /*00e0*/  LDL.64 R22, [R1+0x18] ;  /* 0x0000180001167983 */ /* 0x0000a20000100a00 */
[----:B------:R-:W2:Y:S03]  /*00f0*/  LDCU UR12, c[0x0][0x400] ;  /* 0x00008000ff0c77ac */ /* 0x000ea60008000800 */
[----:B------:R2:W2:Y:S01]  /*0100*/  LDL.64 R16, [R1] ;  /* 0x0000000001107983 */ /* 0x0004a20000100a00 */
[----:B------:R-:W2:Y:S03]  /*0110*/  LDCU.64 UR6, c[0x0][0x478] ;  /* 0x00008f00ff0677ac */ /* 0x000ea60008000a00 */
[----:B------:R2:W2:Y:S01]  /*0120*/  LDL.64 R18, [R1+0x8] ;  /* 0x0000080001127983 */ /* 0x0004a20000100a00 */
[----:B-1----:R-:W-:Y:S01]  /*0130*/  IMAD.U32 R225, RZ, RZ, UR4 ;  /* 0x00000004ffe17e24 */ /* 0x002fe2000f8e00ff */
[C---:B0-----:R-:W-:Y:S01]  /*0140*/  LOP3.LUT R221, R207.reuse, 0x1f, RZ, 0xc, !PT ;  /* 0x0000001fcfdd7812 */ /* 0x041fe200078e0cff */
[----:B------:R-:W0:Y:S01]  /*0150*/  LDCU.64 UR20, c[0x0][0x438] ;  /* 0x00008700ff1477ac */ /* 0x000e220008000a00 */
[----:B------:R-:W-:-:S02]  /*0160*/  LOP3.LUT R227, R207, 0x1f, RZ, 0xc0, !PT ;  /* 0x0000001fcfe37812 */ /* 0x000fc400078ec0ff */
[----:B------:R-:W-:Y:S01]  /*0170*/  SHF.R.S32.HI R0, RZ, 0x1f, R225 ;  /* 0x0000001fff007819 */ /* 0x000fe200000114e1 */
[----:B------:R-:W1:Y:S01]  /*0180*/  LDCU.64 UR10, c[0x0][0x470] ;  /* 0x00008e00ff0a77ac */ /* 0x000e620008000a00 */
[----:B------:R-:W-:Y:S02]  /*0190*/  MOV R15, R227 ;  /* 0x000000e3000f7202 */ /* 0x000fe40000000f00 */
[----:B------:R-:W-:-:S04]  /*01a0*/  LEA.HI R0, R0, R225, RZ, 0x3 ;  /* 0x000000e100007211 */ /* 0x000fc800078f18ff */
[----:B------:R-:W-:-:S04]  /*01b0*/  LEA.HI.SX32 R221, R0, R221, 0x1d ;  /* 0x000000dd00dd7211 */ /* 0x000fc800078feaff */
[C---:B------:R-:W-:Y:S02]  /*01c0*/  ISETP.GE.U32.AND P3, PT, R221.reuse, 0x20, PT ;  /* 0x00000020dd00780c */ /* 0x040fe40003f66070 */
[C---:B------:R-:W-:Y:S02]  /*01d0*/  ISETP.GE.U32.AND P0, PT, R221.reuse, 0x40, PT ;  /* 0x00000040dd00780c */ /* 0x040fe40003f06070 */
[C---:B------:R-:W-:Y:S02]  /*01e0*/  ISETP.GE.U32.AND P1, PT, R221.reuse, 0x60, PT ;  /* 0x00000060dd00780c */ /* 0x040fe40003f26070 */
[C---:B------:R-:W-:Y:S02]  /*01f0*/  ISETP.GE.U32.AND P2, PT, R221.reuse, 0x80, PT ;  /* 0x00000080dd00780c */ /* 0x040fe40003f46070 */
[----:B------:R-:W-:-:S05]  /*0200*/  ISETP.GE.U32.AND P4, PT, R221, 0xa0, PT ;  /* 0x000000a0dd00780c */ /* 0x000fca0003f86070 */
[----:B------:R-:W4:Y:S08]  /*0210*/  @P3 LDC.64 R2, c[0x0][0x3d0] ;  /* 0x0000f400ff023b82 */ /* 0x000f300000000a00 */
[----:B------:R-:W0:Y:S08]  /*0220*/  @P0 LDC.64 R4, c[0x0][0x3d0] ;  /* 0x0000f400ff040b82 */ /* 0x000e300000000a00 */
[----:B------:R-:W1:Y:S08]  /*0230*/  @P1 LDC.64 R8, c[0x0][0x3d0] ;  /* 0x0000f400ff081b82 */ /* 0x000e700000000a00 */
[----:B------:R-:W1:Y:S01]  /*0240*/  @P2 LDC.64 R10, c[0x0][0x3d0] ;  /* 0x0000f400ff0a2b82 */ /* 0x000e620000000a00 */
[C---:B----4-:R-:W-:Y:S01]  /*0250*/  @P3 IMAD.WIDE.U32 R2, R15.reuse, 0x20, R2 ;  /* 0x000000200f023825 */ /* 0x050fe200078e0002 */
[----:B------:R-:W-:-:S06]  /*0260*/  @P3 LOP3.LUT R15, R15, 0x20, RZ, 0xfc, !PT ;  /* 0x000000200f0f3812 */ /* 0x000fcc00078efcff */
[----:B------:R-:W4:Y:S01]  /*0270*/  @P4 LDC.64 R12, c[0x0][0x3d0] ;  /* 0x0000f400ff0c4b82 */ /* 0x000f220000000a00 */
[----:B0-----:R-:W-:-:S04]  /*0280*/  @P0 IMAD.WIDE.U32 R6, R15, 0x20, R4 ;  /* 0x000000200f060825 */ /* 0x001fc800078e0004 */
[----:B------:R-:W-:-:S04]  /*0290*/  @P0 VIADD R15, R15, 0x20 ;  /* 0x000000200f0f0836 */ /* 0x000fc80000000000 */
[C---:B-1----:R-:W-:Y:S01]  /*02a0*/  @P1 IMAD.WIDE.U32 R8, R15.reuse, 0x20, R8 ;  /* 0x000000200f081825 */ /* 0x042fe200078e0008 */
[----:B------:R-:W-:-:S04]  /*02b0*/  @P1 IADD3 R15, PT, PT, R15, 0x20, RZ ;  /* 0x000000200f0f1810 */ /* 0x000fc80007ffe0ff */
[----:B------:R0:W5:Y:S01]  /*02c0*/  @P1 LDG.E.128 R248, desc[UR8][R8.64] ;  /* 0x0000000808f81981 */ /* 0x000162000c1e1d00 */
[----:B------:R-:W-:-:S03]  /*02d0*/  @P2 IMAD.WIDE.U32 R10, R15, 0x20, R10 ;  /* 0x000000200f0a2825 */ /* 0x000fc600078e000a */
[----:B------:R0:W5:Y:S01]  /*02e0*/  @P1 LDG.E.128 R244, desc[UR8][R8.64+0x10] ;  /* 0x0000100808f41981 */ /* 0x000162000c1e1d00 */
[----:B------:R-:W-:-:S03]  /*02f0*/  @P2 VIADD R15, R15, 0x20 ;  /* 0x000000200f0f2836 */ /* 0x000fc60000000000 */
[----:B------:R0:W5:Y:S01]  /*0300*/  @P2 LDG.E.128 R240, desc[UR8][R10.64] ;  /* 0x000000080af02981 */ /* 0x000162000c1e1d00 */
[----:B----4-:R-:W-:-:S03]  /*0310*/  @P4 IMAD.WIDE.U32 R4, R15, 0x20, R12 ;  /* 0x000000200f044825 */ /* 0x010fc600078e000c */
[----:B------:R0:W5:Y:S04]  /*0320*/  @P2 LDG.E.128 R236, desc[UR8][R10.64+0x10] ;  /* 0x000010080aec2981 */ /* 0x000168000c1e1d00 */
[----:B------:R0:W5:Y:S04]  /*0330*/  @P4 LDG.E.128 R232, desc[UR8][R4.64] ;  /* 0x0000000804e84981 */ /* 0x000168000c1e1d00 */
[----:B------:R0:W5:Y:S04]  /*0340*/  @P4 LDG.E.128 R228, desc[UR8][R4.64+0x10] ;  /* 0x0000100804e44981 */ /* 0x000168000c1e1d00 */
[----:B---3--:R-:W3:Y:S04]  /*0350*/  @P3 LDG.E.128 R28, desc[UR8][R2.64] ;  /* 0x00000008021c3981 */ /* 0x008ee8000c1e1d00 */
[----:B--2---:R-:W2:Y:S04]  /*0360*/  @P3 LDG.E.128 R24, desc[UR8][R2.64+0x10] ;  /* 0x0000100802183981 */ /* 0x004ea8000c1e1d00 */
[----:B------:R-:W4:Y:S04]  /*0370*/  @P0 LDG.E.128 R20, desc[UR8][R6.64] ;  /* 0x0000000806140981 */ /* 0x000f28000c1e1d00 */
[----:B------:R-:W4:Y:S01]  /*0380*/  @P0 LDG.E.128 R16, desc[UR8][R6.64+0x10] ;  /* 0x0000100806100981 */ /* 0x000f22000c1e1d00 */
[----:B------:R-:W1:Y:S01]  /*0390*/  S2UR UR4, SR_CTAID.X ;  /* 0x00000000000479c3 */ /* 0x000e620000002500 */
[----:B------:R-:W-:Y:S01]  /*03a0*/  SHF.R.U32.HI R207, RZ, 0x5, R207 ;  /* 0x00000005ffcf7819 */ /* 0x000fe200000116cf */
[----:B------:R-:W-:Y:S01]  /*03b0*/  BSSY B0, `(.L_x_1731) ;  /* 0x0000eb8000007945 */ /* 0x000fe20003800000 */
[----:B-1----:R-:W-:-:S06]  /*03c0*/  USHF.L.U32 UR4, UR4, 0x2, URZ ;  /* 0x0000000204047899 */ /* 0x002fcc00080006ff */
        /* <DEDUP_REMOVED lines=41> */
[----:B---3--:R0:W-:Y:S04]  /*0660*/  @P3 STL.64 [R1+0x30], R28 ;  /* 0x0000301c01003387 */ /* 0x0081e80000100a00 */
[----:B------:R0:W-:Y:S04]  /*0670*/  @P3 STL.64 [R1+0x38], R30 ;  /* 0x0000381e01003387 */ /* 0x0001e80000100a00 */
[----:B--2---:R0:W-:Y:S04]  /*0680*/  @P3 STL.64 [R1+0x20], R24 ;  /* 0x0000201801003387 */ /* 0x0041e80000100a00 */
[----:B------:R0:W-:Y:S04]  /*0690*/  @P3 STL.64 [R1+0x28], R26 ;  /* 0x0000281a01003387 */ /* 0x0001e80000100a00 */
[----:B----4-:R0:W-:Y:S04]  /*06a0*/  @P0 STL.64 [R1+0x10], R20 ;  /* 0x0000101401000387 */ /* 0x0101e80000100a00 */
[----:B------:R0:W-:Y:S04]  /*06b0*/  @P0 STL.64 [R1+0x18], R22 ;  /* 0x0000181601000387 */ /* 0x0001e80000100a00 */
[----:B------:R0:W-:Y:S04]  /*06c0*/  @P0 STL.64 [R1], R16 ;  /* 0x0000001001000387 */ /* 0x0001e80000100a00 */
[----:B------:R0:W-:Y:S01]  /*06d0*/  @P0 STL.64 [R1+0x8], R18 ;  /* 0x0000081201000387 */ /* 0x0001e20000100a00 */
[----:B------:R-:W-:-:S13]  /*06e0*/  ISETP.GE.AND P0, PT, R207, UR5, PT ;  /* 0x00000005cf007c0c */ /* 0x000fda000bf06270 */
[----:B0-----:R-:W-:Y:S05]  /*06f0*/  @P0 BRA `(.L_x_1732) ;  /* 0x000000e8000c0947 */ /* 0x001fea0003800000 */
        /* <DEDUP_REMOVED lines=43> */
.L_x_1794:
[----:B------:R-:W0:Y:S02]  /*09b0*/  LDC.64 R136, c[0x0][0x3c0] ;  /* 0x0000f000ff887b82 */ /* 0x000e240000000a00 */
[----:B0-----:R-:W-:-:S05]  /*09c0*/  IMAD.WIDE R136, R207, 0x4, R136 ;  /* 0x00000004cf887825 */ /* 0x001fca00078e0288 */
[----:B------:R0:W2:Y:S02]  /*09d0*/  LDG.E R138, desc[UR8][R136.64] ;  /* 0x00000008888a7981 */ /* 0x0000a4000c1e1900 */
[----:B0-----:R-:W0:Y:S01]  /*09e0*/  LDC.64 R136, c[0x0][0x3c8] ;  /* 0x0000f200ff887b82 */ /* 0x001e220000000a00 */
[----:B------:R-:W-:-:S05]  /*09f0*/  MOV R225, UR15 ;  /* 0x0000000f00e17c02 */ /* 0x000fca0008000f00 */
[C---:B------:R-:W-:Y:S01]  /*0a00*/  IMAD R2, R207.reuse, R225, RZ ;  /* 0x000000e1cf027224 */ /* 0x040fe200078e02ff */
[----:B------:R-:W-:Y:S01]  /*0a10*/  BSSY.RECONVERGENT B1, `(.L_x_1733) ;  /* 0x000007b000017945 */ /* 0x000fe20003800200 */
[----:B0-----:R-:W-:-:S05]  /*0a20*/  IMAD.WIDE R136, R207, 0x4, R136 ;  /* 0x00000004cf887825 */ /* 0x001fca00078e0288 */
[----:B-----5:R0:W5:Y:S01]  /*0a30*/  LDG.E R145, desc[UR8][R136.64] ;  /* 0x0000000888917981 */ /* 0x020162000c1e1900 */
[----:B------:R-:W-:Y:S01]  /*0a40*/  HFMA2 R224, -RZ, RZ, 0, 0 ;  /* 0x00000000ffe07431 */ /* 0x000fe200000001ff */
[C---:B------:R-:W-:Y:S01]  /*0a50*/  ISETP.GE.U32.AND P6, PT, R221.reuse, 0x40, PT ;  /* 0x00000040dd00780c */ /* 0x040fe20003fc6070 */
[----:B------:R-:W-:Y:S01]  /*0a60*/  IMAD.MOV.U32 R223, RZ, RZ, RZ ;  /* 0x000000ffffdf7224 */ /* 0x000fe200078e00ff */
[C---:B------:R-:W-:Y:S02]  /*0a70*/  ISETP.GE.U32.AND P1, PT, R221.reuse, 0x60, PT ;  /* 0x00000060dd00780c */ /* 0x040fe40003f26070 */
[C---:B------:R-:W-:Y:S02]  /*0a80*/  ISETP.GE.U32.AND P2, PT, R221.reuse, 0x80, PT ;  /* 0x00000080dd00780c */ /* 0x040fe40003f46070 */
[----:B------:R-:W-:Y:S02]  /*0a90*/  ISETP.GE.U32.AND P5, PT, R221, 0xa0, PT ;  /* 0x000000a0dd00780c */ /* 0x000fe40003fa6070 */
        /* <DEDUP_REMOVED lines=10> */
[----:B------:R-:W4:Y:S04]  /*0b40*/  LDL R143, [R1+0x28] ;  /* 0x00002800018f7983 */ /* 0x000f280000100800 */
[----:B------:R-:W4:Y:S04]  /*0b50*/  LDL R142, [R1+0x34] ;  /* 0x00003400018e7983 */ /* 0x000f280000100800 */
[----:B------:R-:W4:Y:S04]  /*0b60*/  LDL R252, [R1+0x38] ;  /* 0x0000380001fc7983 */ /* 0x000f280000100800 */
[----:B------:R-:W4:Y:S04]  /*0b70*/  LDL R141, [R1+0x3c] ;  /* 0x00003c00018d7983 */ /* 0x000f280000100800 */
[----:B------:R-:W4:Y:S01]  /*0b80*/  LDL R140, [R1+0x24] ;  /* 0x00002400018c7983 */ /* 0x000f220000100800 */
[----:B0-----:R-:W-:-:S03]  /*0b90*/  IMAD.WIDE.U32 R4, R2, 0x10, R4 ;  /* 0x0000001002047825 */ /* 0x001fc600078e0004 */
[----:B------:R-:W4:Y:S01]  /*0ba0*/  LDL R139, [R1+0x2c] ;  /* 0x00002c00018b7983 */ /* 0x000f220000100800 */
[----:B------:R-:W-:Y:S01]  /*0bb0*/  ISETP.NE.U32.AND P3, PT, RZ, UR10, PT ;  /* 0x0000000aff007c0c */ /* 0x000fe2000bf65070 */
[----:B------:R-:W0:Y:S01]  /*0bc0*/  LDC.64 R16, c[0x0][0x3b0] ;  /* 0x0000ec00ff107b82 */ /* 0x000e220000000a00 */
[----:B-1----:R-:W-:Y:S01]  /*0bd0*/  IMAD.WIDE.U32 R8, R2, 0x10, R8 ;  /* 0x0000001002087825 */ /* 0x002fe200078e0008 */
[----:B------:R-:W2:Y:S05]  /*0be0*/  LDG.E.128 R4, desc[UR8][R4.64] ;  /* 0x0000000804047981 */ /* 0x000eaa000c1e1d00 */
[----:B------:R-:W3:Y:S01]  /*0bf0*/  LDG.E.128 R8, desc[UR8][R8.64] ;  /* 0x0000000808087981 */ /* 0x000ee2000c1e1d00 */
        /* <DEDUP_REMOVED lines=11> */
[C---:B--2---:R-:W-:Y:S02]  /*0cb0*/  SHF.L.U32 R136, R4.reuse, 0x10, RZ ;  /* 0x0000001004887819 */ /* 0x044fe400000006ff */
[----:B------:R-:W-:Y:S01]  /*0cc0*/  PRMT R0, R5, 0x7632, R0 ;  /* 0x0000763205007816 */ /* 0x000fe20000000000 */
[C---:B------:R-:W-:Y:S01]  /*0cd0*/  IMAD.U32 R17, R7.reuse, 0x10000, RZ ;  /* 0x0001000007117824 */ /* 0x040fe200078e00ff */
[----:B0-----:R-:W-:Y:S01]  /*0ce0*/  PRMT R12, R4, 0x7632, R12 ;  /* 0x00007632040c7816 */ /* 0x001fe2000000000c */
[----:B------:R-:W-:Y:S01]  /*0cf0*/  FADD.FTZ R138, -R220, R136 ;  /* 0x00000088dc8a7221 */ /* 0x000fe20000010100 */
[----:B------:R-:W-:Y:S02]  /*0d00*/  SHF.L.U32 R15, R6, 0x10, RZ ;  /* 0x00000010060f7819 */ /* 0x000fe400000006ff */
[----:B------:R-:W-:Y:S02]  /*0d10*/  PRMT R3, R7, 0x7632, R3 ;  /* 0x0000763207037816 */ /* 0x000fe40000000003 */
[----:B---3--:R-:W-:-:S02]  /*0d20*/  PRMT R4, R8, 0x7632, R4 ;  /* 0x0000763208047816 */ /* 0x008fc40000000004 */
[----:B------:R-:W-:Y:S01]  /*0d30*/  SHF.L.U32 R13, R8, 0x10, RZ ;  /* 0x00000010080d7819 */ /* 0x000fe200000006ff */
[----:B------:R-:W-:Y:S01]  /*0d40*/  IMAD.U32 R137, R5, 0x10000, RZ ;  /* 0x0001000005897824 */ /* 0x000fe200078e00ff */
[C---:B------:R-:W-:Y:S02]  /*0d50*/  PRMT R7, R10.reuse, 0x7632, R7 ;  /* 0x000076320a077816 */ /* 0x040fe40000000007 */
[----:B------:R-:W-:Y:S01]  /*0d60*/  SHF.L.U32 R8, R10, 0x10, RZ ;  /* 0x000000100a087819 */ /* 0x000fe200000006ff */
[----:B------:R-:W-:Y:S01]  /*0d70*/  IMAD.U32 R10, R0, 0x10000, RZ ;  /* 0x00010000000a7824 */ /* 0x000fe200078e00ff */
[----:B------:R-:W-:Y:S01]  /*0d80*/  PRMT R5, R9, 0x7632, R5 ;  /* 0x0000763209057816 */ /* 0x000fe20000000005 */
[----:B-----5:R-:W-:Y:S01]  /*0d90*/  FMUL.FTZ R0, R145, R138 ;  /* 0x0000008a91007220 */ /* 0x020fe20000410000 */
[----:B------:R-:W-:Y:S01]  /*0da0*/  SHF.L.U32 R136, R12, 0x10, RZ ;  /* 0x000000100c887819 */ /* 0x000fe200000006ff */
[----:B------:R-:W-:Y:S01]  /*0db0*/  FADD.FTZ R15, -R220, R15 ;  /* 0x0000000fdc0f7221 */ /* 0x000fe20000010100 */
[----:B------:R-:W-:-:S02]  /*0dc0*/  IMAD.U32 R12, R3, 0x10000, RZ ;  /* 0x00010000030c7824 */ /* 0x000fc400078e00ff */
[----:B------:R-:W-:Y:S01]  /*0dd0*/  FADD.FTZ R72, R72, R13 ;  /* 0x0000000d48487221 */ /* 0x000fe20000010000 */
[-C--:B------:R-:W-:Y:S01]  /*0de0*/  FFMA.FTZ R216, R0, R13.reuse, R216 ;  /* 0x0000000d00d87223 */ /* 0x080fe200000100d8 */
[----:B------:R-:W-:Y:S01]  /*0df0*/  FMUL.FTZ R3, R222, R13 ;  /* 0x0000000dde037220 */ /* 0x000fe20000410000 */
[----:B------:R-:W-:Y:S01]  /*0e00*/  PRMT R14, R6, 0x7632, R14 ;  /* 0x00007632060e7816 */ /* 0x000fe2000000000e */
[----:B------:R-:W-:Y:S02]  /*0e10*/  IMAD.U32 R13, R5, 0x10000, RZ ;  /* 0x00010000050d7824 */ /* 0x000fe400078e00ff */
[----:B------:R-:W-:Y:S01]  /*0e20*/  FMUL.FTZ R5, R145, R15 ;  /* 0x0000000f91057220 */ /* 0x000fe20000410000 */
[----:B------:R-:W-:Y:S02]  /*0e30*/  IMAD.U32 R6, R9, 0x10000, RZ ;  /* 0x0001000009067824 */ /* 0x000fe400078e00ff */
[C---:B------:R-:W-:Y:S01]  /*0e40*/  FADD.FTZ R137, -R220.reuse, R137 ;  /* 0x00000089dc897221 */ /* 0x040fe20000010100 */
[----:B------:R-:W-:Y:S01]  /*0e50*/  FADD.FTZ R17, -R220, R17 ;  /* 0x00000011dc117221 */ /* 0x000fe20000010100 */
[C---:B------:R-:W-:Y:S01]  /*0e60*/  PRMT R9, R11.reuse, 0x7632, R9 ;  /* 0x000076320b097816 */ /* 0x040fe20000000009 */
[----:B------:R-:W-:Y:S01]  /*0e70*/  IMAD.U32 R16, R11, 0x10000, RZ ;  /* 0x000100000b107824 */ /* 0x000fe200078e00ff */
[----:B------:R-:W-:Y:S01]  /*0e80*/  SHF.L.U32 R11, R14, 0x10, RZ ;  /* 0x000000100e0b7819 */ /* 0x000fe200000006ff */
[----:B------:R-:W-:Y:S01]  /*0e90*/  FADD.FTZ R136, -R220, R136 ;  /* 0x00000088dc887221 */ /* 0x000fe20000010100 */
[----:B------:R-:W-:Y:S01]  /*0ea0*/  SHF.L.U32 R15, R7, 0x10, RZ ;  /* 0x00000010070f7819 */ /* 0x000fe200000006ff */
[----:B------:R-:W-:Y:S01]  /*0eb0*/  FADD.FTZ R76, R76, R8 ;  /* 0x000000084c4c7221 */ /* 0x000fe20000010000 */
[----:B------:R-:W-:Y:S01]  /*0ec0*/  SHF.L.U32 R14, R4, 0x10, RZ ;  /* 0x00000010040e7819 */ /* 0x000fe200000006ff */
[-C--:B------:R-:W-:Y:S01]  /*0ed0*/  FFMA.FTZ R212, R5, R8.reuse, R212 ;  /* 0x0000000805d47223 */ /* 0x080fe200000100d4 */
[----:B------:R-:W-:Y:S01]  /*0ee0*/  FMUL.FTZ R7, R226, R8 ;  /* 0x00000008e2077220 */ /* 0x000fe20000410000 */
[C---:B------:R-:W-:Y:S01]  /*0ef0*/  FMUL.FTZ R4, R145.reuse, R137 ;  /* 0x0000008991047220 */ /* 0x040fe20000410000 */
[C---:B------:R-:W-:Y:S01]  /*0f00*/  FMUL.FTZ R8, R145.reuse, R17 ;  /* 0x0000001191087220 */ /* 0x040fe20000410000 */
[----:B------:R-:W-:Y:S01]  /*0f10*/  FADD.FTZ R137, -R220, R10 ;  /* 0x0000000adc897221 */ /* 0x000fe20000010100 */
[----:B------:R-:W-:Y:S01]  /*0f20*/  FMUL.FTZ R10, R145, R136 ;  /* 0x00000088910a7220 */ /* 0x000fe20000410000 */
[----:B------:R-:W-:-:S02]  /*0f30*/  IMAD.U32 R17, R9, 0x10000, RZ ;  /* 0x0001000009117824 */ /* 0x000fc400078e00ff */
[----:B------:R-:W-:Y:S01]  /*0f40*/  FADD.FTZ R78, R78, R16 ;  /* 0x000000104e4e7221 */ /* 0x000fe20000010000 */
[-C--:B------:R-:W-:Y:S01]  /*0f50*/  FFMA.FTZ R214, R8, R16.reuse, R214 ;  /* 0x0000001008d67223 */ /* 0x080fe200000100d6 */
[----:B----4-:R-:W-:Y:S01]  /*0f60*/  FMUL.FTZ R9, R143, R16 ;  /* 0x000000108f097220 */ /* 0x010fe20000410000 */
[C---:B------:R-:W-:Y:S01]  /*0f70*/  FADD.FTZ R136, -R220.reuse, R11 ;  /* 0x0000000bdc887221 */ /* 0x040fe20000010100 */
[----:B------:R-:W-:Y:S01]  /*0f80*/  FADD.FTZ R16, -R220, R12 ;  /* 0x0000000cdc107221 */ /* 0x000fe20000010100 */
[----:B------:R-:W-:Y:S01]  /*0f90*/  FADD.FTZ R73, R73, R14 ;  /* 0x0000000e49497221 */ /* 0x000fe20000010000 */
[-C--:B------:R-:W-:Y:S01]  /*0fa0*/  FFMA.FTZ R217, R10, R14.reuse, R217 ;  /* 0x0000000e0ad97223 */ /* 0x080fe200000100d9 */
[----:B------:R-:W-:Y:S01]  /*0fb0*/  FMUL.FTZ R11, R142, R14 ;  /* 0x0000000e8e0b7220 */ /* 0x000fe20000410000 */
[----:B------:R-:W-:Y:S01]  /*0fc0*/  FMUL.FTZ R12, R145, R137 ;  /* 0x00000089910c7220 */ /* 0x000fe20000410000 */
[----:B------:R-:W-:Y:S01]  /*0fd0*/  FADD.FTZ R137, RZ, R3 ;  /* 0x00000003ff897221 */ /* 0x000fe20000010000 */
[----:B------:R-:W-:Y:S01]  /*0fe0*/  FFMA.FTZ R14, R0, R3, RZ ;  /* 0x00000003000e7223 */ /* 0x000fe200000100ff */
        /* <DEDUP_REMOVED lines=10> */
[----:B------:R-:W-:-:S02]  /*1090*/  FMUL.FTZ R14, R145, R136 ;  /* 0x00000088910e7220 */ /* 0x000fc40000410000 */
[----:B------:R-:W-:Y:S01]  /*10a0*/  FADD.FTZ R137, R137, R13 ;  /* 0x0000000d89897221 */ /* 0x000fe20000010000 */
[----:B------:R-:W-:Y:S01]  /*10b0*/  FFMA.FTZ R138, R12, R13, R138 ;  /* 0x0000000d0c8a7223 */ /* 0x000fe2000001008a */
[----:B------:R-:W-:Y:S01]  /*10c0*/  FADD.FTZ R77, R77, R15 ;  /* 0x0000000f4d4d7221 */ /* 0x000fe20000010000 */
[-C--:B------:R-:W-:Y:S01]  /*10d0*/  FFMA.FTZ R213, R14, R15.reuse, R213 ;  /* 0x0000000f0ed57223 */ /* 0x080fe200000100d5 */
[----:B------:R-:W-:Y:S01]  /*10e0*/  FMUL.FTZ R15, R140, R15 ;  /* 0x0000000f8c0f7220 */ /* 0x000fe20000410000 */
[----:B------:R-:W-:Y:S01]  /*10f0*/  FADD.FTZ R137, R137, R7 ;  /* 0x0000000789897221 */ /* 0x000fe20000010000 */
[----:B------:R-:W-:Y:S01]  /*1100*/  FFMA.FTZ R138, R5, R7, R138 ;  /* 0x00000007058a7223 */ /* 0x000fe2000001008a */
[----:B------:R-:W-:Y:S02]  /*1110*/  FMUL.FTZ R16, R145, R16 ;  /* 0x0000001091107220 */ /* 0x000fe40000410000 */
[----:B------:R-:W-:Y:S01]  /*1120*/  FADD.FTZ R137, R137, R15 ;  /* 0x0000000f89897221 */ /* 0x000fe20000010000 */
[----:B------:R-:W-:Y:S01]  /*1130*/  FFMA.FTZ R138, R14, R15, R138 ;  /* 0x0000000f0e8a7223 */ /* 0x000fe2000001008a */
[----:B------:R-:W-:Y:S01]  /*1140*/  FADD.FTZ R79, R79, R17 ;  /* 0x000000114f4f7221 */ /* 0x000fe20000010000 */
[-C--:B------:R-:W-:Y:S01]  /*1150*/  FFMA.FTZ R215, R16, R17.reuse, R215 ;  /* 0x0000001110d77223 */ /* 0x080fe200000100d7 */
[----:B------:R-:W-:Y:S01]  /*1160*/  FMUL.FTZ R17, R139, R17 ;  /* 0x000000118b117220 */ /* 0x000fe20000410000 */
[----:B------:R-:W-:Y:S01]  /*1170*/  FADD.FTZ R137, R137, R9 ;  /* 0x0000000989897221 */ /* 0x000fe20000010000 */
[----:B------:R-:W-:Y:S01]  /*1180*/  FFMA.FTZ R138, R8, R9, R138 ;  /* 0x00000009088a7223 */ /* 0x000fe2000001008a */
[----:B------:R-:W-:-:S02]  /*1190*/  IADD3 R222, PT, PT, R2, 0x20, RZ ;  /* 0x0000002002de7810 */ /* 0x000fc40007ffe0ff */
[----:B------:R-:W-:Y:S01]  /*11a0*/  FADD.FTZ R223, R137, R17 ;  /* 0x0000001189df7221 */ /* 0x000fe20000010000 */
[----:B------:R-:W-:-:S07]  /*11b0*/  FFMA.FTZ R224, R16, R17, R138 ;  /* 0x0000001110e07223 */ /* 0x000fce000001008a */
.L_x_1734:
[----:B------:R-:W-:Y:S05]  /*11c0*/  BSYNC.RECONVERGENT B1 ;  /* 0x0000000000017941 */ /* 0x000fea0003800200 */
.L_x_1733:
[----:B------:R-:W-:Y:S04]  /*11d0*/  BSSY.RECONVERGENT B1, `(.L_x_1735) ;  /* 0x000006e000017945 */ /* 0x000fe80003800200 */
[----:B------:R-:W-:Y:S05]  /*11e0*/  @!P6 BRA `(.L_x_1736) ;  /* 0x0000000400b0e947 */ /* 0x000fea0003800000 */
[----:B------:R-:W0:Y:S01]  /*11f0*/  LDC.64 R18, c[0x0][0x3a8] ;  /* 0x0000ea00ff127b82 */ /* 0x000e220000000a00 */
[----:B------:R-:W2:Y:S04]  /*1200*/  LDL R143, [R1+0x14] ;  /* 0x00001400018f7983 */ /* 0x000ea80000100800 */
[----:B------:R-:W3:Y:S03]  /*1210*/  LDL R142, [R1+0x1c] ;  /* 0x00001c00018e7983 */ /* 0x000ee60000100800 */
[----:B------:R-:W1:Y:S01]  /*1220*/  LDC.64 R24, c[0x0][0x428] ;  /* 0x00010a00ff187b82 */ /* 0x000e620000000a00 */
[----:B------:R-:W-:Y:S01]  /*1230*/  ISETP.NE.U32.AND P0, PT, RZ, UR10, PT ;  /* 0x0000000aff007c0c */ /* 0x000fe2000bf05070 */
[----:B------:R-:W4:Y:S04]  /*1240*/  LDL R252, [R1] ;  /* 0x0000000001fc7983 */ /* 0x000f280000100800 */
[----:B------:R-:W4:Y:S02]  /*1250*/  LDL R141, [R1+0x4] ;  /* 0x00000400018d7983 */ /* 0x000f240000100800 */
[----:B------:R-:W1:Y:S02]  /*1260*/  LDC.64 R30, c[0x0][0x3b0] ;  /* 0x0000ec00ff1e7b82 */ /* 0x000e640000000a00 */
[----:B------:R-:W2:Y:S04]  /*1270*/  LDL R226, [R1+0x8] ;  /* 0x0000080001e27983 */ /* 0x000ea80000100800 */
[----:B------:R-:W4:Y:S01]  /*1280*/  LDL R140, [R1+0xc] ;  /* 0x00000c00018c7983 */ /* 0x000f220000100800 */
[----:B0-----:R-:W-:-:S05]  /*1290*/  IMAD.WIDE.U32 R18, R222, 0x10, R18 ;  /* 0x00000010de127825 */ /* 0x001fca00078e0012 */
[----:B------:R0:W3:Y:S01]  /*12a0*/  LDG.E.128 R20, desc[UR8][R18.64] ;  /* 0x0000000812147981 */ /* 0x0000e2000c1e1d00 */
[----:B-1----:R-:W-:-:S06]  /*12b0*/  IMAD.WIDE.U32 R24, R222, 0x10, R24 ;  /* 0x00000010de187825 */ /* 0x002fcc00078e0018 */
[----:B------:R-:W2:Y:S01]  /*12c0*/  LDG.E.128 R24, desc[UR8][R24.64] ;  /* 0x0000000818187981 */ /* 0x000ea2000c1e1d00 */
[----:B------:R-:W-:Y:S02]  /*12d0*/  ISETP.NE.AND.EX P3, PT, RZ, UR11, PT, P0 ;  /* 0x0000000bff007c0c */ /* 0x000fe4000bf65300 */
        /* <DEDUP_REMOVED lines=10> */
[----:B---3--:R-:W-:Y:S01]  /*1380*/  IMAD.U32 R29, R22, 0x10000, RZ ;  /* 0x00010000161d7824 */ /* 0x008fe200078e00ff */
[----:B------:R-:W-:Y:S01]  /*1390*/  SHF.L.U32 R31, R23, 0x10, RZ ;  /* 0x00000010171f7819 */ /* 0x000fe200000006ff */
[C---:B------:R-:W-:Y:S01]  /*13a0*/  IMAD.U32 R32, R20.reuse, 0x10000, RZ ;  /* 0x0001000014207824 */ /* 0x040fe200078e00ff */
[----:B------:R-:W-:Y:S01]  /*13b0*/  PRMT R28, R20, 0x7632, R28 ;  /* 0x00007632141c7816 */ /* 0x000fe2000000001c */
[----:B------:R-:W-:Y:S01]  /*13c0*/  FADD.FTZ R136, -R220, R29 ;  /* 0x0000001ddc887221 */ /* 0x000fe20000010100 */
[C---:B0-----:R-:W-:Y:S01]  /*13d0*/  PRMT R18, R21.reuse, 0x7632, R18 ;  /* 0x0000763215127816 */ /* 0x041fe20000000012 */
[----:B------:R-:W3:Y:S01]  /*13e0*/  LDL R29, [R1+0x10] ;  /* 0x00001000011d7983 */ /* 0x000ee20000100800 */
[----:B------:R-:W-:Y:S02]  /*13f0*/  SHF.L.U32 R33, R21, 0x10, RZ ;  /* 0x0000001015217819 */ /* 0x000fe400000006ff */
[C---:B--2---:R-:W-:Y:S01]  /*1400*/  PRMT R20, R24.reuse, 0x7632, R20 ;  /* 0x0000763218147816 */ /* 0x044fe20000000014 */
[----:B------:R-:W-:-:S02]  /*1410*/  IMAD.U32 R21, R24, 0x10000, RZ ;  /* 0x0001000018157824 */ /* 0x000fc400078e00ff */
[----:B------:R-:W-:Y:S02]  /*1420*/  FADD.FTZ R24, -R220, R31 ;  /* 0x0000001fdc187221 */ /* 0x000fe40000010100 */
[----:B------:R-:W2:Y:S01]  /*1430*/  LDL R31, [R1+0x18] ;  /* 0x00001800011f7983 */ /* 0x000ea20000100800 */
[----:B------:R-:W-:Y:S02]  /*1440*/  PRMT R30, R22, 0x7632, R30 ;  /* 0x00007632161e7816 */ /* 0x000fe4000000001e */
[C---:B------:R-:W-:Y:S02]  /*1450*/  PRMT R137, R25.reuse, 0x7632, R137 ;  /* 0x0000763219897816 */ /* 0x040fe40000000089 */
[----:B------:R-:W-:Y:S02]  /*1460*/  SHF.L.U32 R22, R25, 0x10, RZ ;  /* 0x0000001019167819 */ /* 0x000fe400000006ff */
[C---:B------:R-:W-:Y:S02]  /*1470*/  PRMT R139, R27.reuse, 0x7632, R139 ;  /* 0x000076321b8b7816 */ /* 0x040fe4000000008b */
[----:B------:R-:W-:Y:S01]  /*1480*/  SHF.L.U32 R25, R27, 0x10, RZ ;  /* 0x000000101b197819 */ /* 0x000fe200000006ff */
[----:B------:R-:W-:Y:S01]  /*1490*/  FADD.FTZ R27, -R220, R32 ;  /* 0x00000020dc1b7221 */ /* 0x000fe20000010100 */
[----:B------:R-:W-:Y:S01]  /*14a0*/  PRMT R19, R23, 0x7632, R19 ;  /* 0x0000763217137816 */ /* 0x000fe20000000013 */
[C---:B------:R-:W-:Y:S01]  /*14b0*/  IMAD.U32 R23, R26.reuse, 0x10000, RZ ;  /* 0x000100001a177824 */ /* 0x040fe200078e00ff */
[----:B------:R-:W-:Y:S01]  /*14c0*/  PRMT R138, R26, 0x7632, R138 ;  /* 0x000076321a8a7816 */ /* 0x000fe2000000008a */
[----:B------:R-:W-:Y:S01]  /*14d0*/  FADD.FTZ R33, -R220, R33 ;  /* 0x00000021dc217221 */ /* 0x000fe20000010100 */
[----:B------:R-:W-:Y:S01]  /*14e0*/  IMAD.U32 R32, R28, 0x10000, RZ ;  /* 0x000100001c207824 */ /* 0x000fe200078e00ff */
[----:B------:R-:W-:Y:S01]  /*14f0*/  SHF.L.U32 R26, R18, 0x10, RZ ;  /* 0x00000010121a7819 */ /* 0x000fe200000006ff */
[----:B-----5:R-:W-:Y:S01]  /*1500*/  FMUL.FTZ R18, R145, R27 ;  /* 0x0000001b91127220 */ /* 0x020fe20000410000 */
[----:B------:R-:W-:-:S02]  /*1510*/  IMAD.U32 R28, R20, 0x10000, RZ ;  /* 0x00010000141c7824 */ /* 0x000fc400078e00ff */
[----:B------:R-:W-:Y:S01]  /*1520*/  FMUL.FTZ R20, R145, R33 ;  /* 0x0000002191147220 */ /* 0x000fe20000410000 */
[----:B------:R-:W-:Y:S01]  /*1530*/  SHF.L.U32 R27, R19, 0x10, RZ ;  /* 0x00000010131b7819 */ /* 0x000fe200000006ff */
[----:B------:R-:W-:Y:S01]  /*1540*/  FADD.FTZ R32, -R220, R32 ;  /* 0x00000020dc207221 */ /* 0x000fe20000010100 */
[----:B------:R-:W-:Y:S01]  /*1550*/  FADD.FTZ R80, R80, R21 ;  /* 0x0000001550507221 */ /* 0x000fe20000010000 */
[----:B------:R-:W-:Y:S01]  /*1560*/  FFMA.FTZ R208, R18, R21, R208 ;  /* 0x0000001512d07223 */ /* 0x000fe200000100d0 */
[----:B------:R-:W-:Y:S01]  /*1570*/  FADD.FTZ R82, R82, R22 ;  /* 0x0000001652527221 */ /* 0x000fe20000010000 */
[----:B------:R-:W-:Y:S01]  /*1580*/  FFMA.FTZ R210, R20, R22, R210 ;  /* 0x0000001614d27223 */ /* 0x000fe200000100d2 */
[----:B------:R-:W-:Y:S01]  /*1590*/  FADD.FTZ R81, R81, R28 ;  /* 0x0000001c51517221 */ /* 0x000fe20000010000 */
[----:B------:R-:W-:-:S04]  /*15a0*/  IMAD.U32 R30, R30, 0x10000, RZ ;  /* 0x000100001e1e7824 */ /* 0x000fc800078e00ff */
[----:B------:R-:W-:Y:S01]  /*15b0*/  FADD.FTZ R30, -R220, R30 ;  /* 0x0000001edc1e7221 */ /* 0x000fe20000010100 */
[----:B------:R-:W-:-:S03]  /*15c0*/  FADD.FTZ R84, R84, R23 ;  /* 0x0000001754547221 */ /* 0x000fc60000010000 */
[C---:B------:R-:W-:Y:S01]  /*15d0*/  FMUL.FTZ R30, R145.reuse, R30 ;  /* 0x0000001e911e7220 */ /* 0x040fe20000410000 */
[----:B------:R-:W-:Y:S01]  /*15e0*/  FMUL.FTZ R24, R145, R24 ;  /* 0x0000001891187220 */ /* 0x000fe20000410000 */
[----:B------:R-:W-:Y:S01]  /*15f0*/  SHF.L.U32 R33, R139, 0x10, RZ ;  /* 0x000000108b217819 */ /* 0x000fe200000006ff */
[----:B------:R-:W-:Y:S02]  /*1600*/  FADD.FTZ R86, R86, R25 ;  /* 0x0000001956567221 */ /* 0x000fe40000010000 */
[-C--:B------:R-:W-:Y:S01]  /*1610*/  FFMA.FTZ R46, R24, R25.reuse, R46 ;  /* 0x00000019182e7223 */ /* 0x080fe2000001002e */
[----:B------:R-:W-:Y:S01]  /*1620*/  FMUL.FTZ R25, R226, R25 ;  /* 0x00000019e2197220 */ /* 0x000fe20000410000 */
[----:B------:R-:W-:Y:S01]  /*1630*/  FADD.FTZ R87, R87, R33 ;  /* 0x0000002157577221 */ /* 0x000fe20000010000 */
[----:B------:R-:W-:Y:S02]  /*1640*/  VIADD R222, R222, 0x20 ;  /* 0x00000020dede7836 */ /* 0x000fe40000000000 */
[----:B---3--:R-:W-:Y:S01]  /*1650*/  FMUL.FTZ R19, R29, R21 ;  /* 0x000000151d137220 */ /* 0x008fe20000410000 */
[C---:B------:R-:W-:Y:S01]  /*1660*/  FMUL.FTZ R21, R145.reuse, R136 ;  /* 0x0000008891157220 */ /* 0x040fe20000410000 */
[C---:B------:R-:W-:Y:S01]  /*1670*/  FADD.FTZ R136, -R220.reuse, R26 ;  /* 0x0000001adc887221 */ /* 0x040fe20000010100 */
[----:B------:R-:W-:Y:S01]  /*1680*/  FMUL.FTZ R26, R145, R32 ;  /* 0x00000020911a7220 */ /* 0x000fe20000410000 */
[----:B------:R-:W-:Y:S01]  /*1690*/  SHF.L.U32 R29, R137, 0x10, RZ ;  /* 0x00000010891d7819 */ /* 0x000fe200000006ff */
[----:B------:R-:W-:Y:S01]  /*16a0*/  FADD.FTZ R32, -R220, R27 ;  /* 0x0000001bdc207221 */ /* 0x000fe20000010100 */
[----:B--2---:R-:W-:Y:S01]  /*16b0*/  FMUL.FTZ R22, R31, R22 ;  /* 0x000000161f167220 */ /* 0x004fe20000410000 */
[----:B------:R-:W-:-:S02]  /*16c0*/  IMAD.U32 R31, R138, 0x10000, RZ ;  /* 0x000100008a1f7824 */ /* 0x000fc400078e00ff */
[----:B------:R-:W-:Y:S01]  /*16d0*/  FADD.FTZ R137, R223, R19 ;  /* 0x00000013df897221 */ /* 0x000fe20000010000 */
[-C--:B------:R-:W-:Y:S01]  /*16e0*/  FMUL.FTZ R27, R143, R28.reuse ;  /* 0x0000001c8f1b7220 */ /* 0x080fe20000410000 */
[----:B------:R-:W-:Y:S01]  /*16f0*/  FFMA.FTZ R138, R18, R19, R224 ;  /* 0x00000013128a7223 */ /* 0x000fe200000100e0 */
[C---:B------:R-:W-:Y:S01]  /*1700*/  FFMA.FTZ R209, R26.reuse, R28, R209 ;  /* 0x0000001c1ad17223 */ /* 0x040fe200000100d1 */
        /* <DEDUP_REMOVED lines=8> */
[-C--:B------:R-:W-:Y:S01]  /*1790*/  FFMA.FTZ R44, R21, R23.reuse, R44 ;  /* 0x00000017152c7223 */ /* 0x080fe2000001002c */
[----:B----4-:R-:W-:Y:S01]  /*17a0*/  FMUL.FTZ R23, R252, R23 ;  /* 0x00000017fc177220 */ /* 0x010fe20000410000 */
        /* <DEDUP_REMOVED lines=10> */
[-C--:B------:R-:W-:Y:S01]  /*1850*/  FFMA.FTZ R47, R32, R33.reuse, R47 ;  /* 0x00000021202f7223 */ /* 0x080fe2000001002f */
[----:B------:R-:W-:Y:S01]  /*1860*/  FMUL.FTZ R33, R140, R33 ;  /* 0x000000218c217220 */ /* 0x000fe20000410000 */
[----:B------:R-:W-:Y:S01]  /*1870*/  FADD.FTZ R137, R137, R25 ;  /* 0x0000001989897221 */ /* 0x000fe20000010000 */
[----:B------:R-:W-:-:S03]  /*1880*/  FFMA.FTZ R138, R24, R25, R138 ;  /* 0x00000019188a7223 */ /* 0x000fc6000001008a */
[----:B------:R-:W-:Y:S01]  /*1890*/  FADD.FTZ R223, R137, R33 ;  /* 0x0000002189df7221 */ /* 0x000fe20000010000 */
[----:B------:R-:W-:-:S07]  /*18a0*/  FFMA.FTZ R224, R32, R33, R138 ;  /* 0x0000002120e07223 */ /* 0x000fce000001008a */
.L_x_1736:
[----:B------:R-:W-:Y:S05]  /*18b0*/  BSYNC.RECONVERGENT B1 ;  /* 0x0000000000017941 */ /* 0x000fea0003800200 */
.L_x_1735:
[----:B------:R-:W-:Y:S04]  /*18c0*/  BSSY.RECONVERGENT B1, `(.L_x_1737) ;  /* 0x0000066000017945 */ /* 0x000fe80003800200 */
[----:B------:R-:W-:Y:S05]  /*18d0*/  @!P1 BRA `(.L_x_1738) ;  /* 0x0000000400909947 */ /* 0x000fea0003800000 */
[----:B------:R-:W0:Y:S08]  /*18e0*/  LDC.64 R34, c[0x0][0x3a8] ;  /* 0x0000ea00ff227b82 */ /* 0x000e300000000a00 */
[----:B------:R-:W1:Y:S01]  /*18f0*/  LDC.64 R136, c[0x0][0x428] ;  /* 0x00010a00ff887b82 */ /* 0x000e620000000a00 */
[----:B------:R-:W-:-:S07]  /*1900*/  ISETP.NE.U32.AND P0, PT, RZ, UR10, PT ;  /* 0x0000000aff007c0c */ /* 0x000fce000bf05070 */
[----:B------:R-:W2:Y:S01]  /*1910*/  LDC.64 R142, c[0x0][0x3b0] ;  /* 0x0000ec00ff8e7b82 */ /* 0x000ea20000000a00 */
[----:B0-----:R-:W-:-:S05]  /*1920*/  IMAD.WIDE.U32 R34, R222, 0x10, R34 ;  /* 0x00000010de227825 */ /* 0x001fca00078e0022 */
[----:B------:R0:W3:Y:S01]  /*1930*/  LDG.E.128 R36, desc[UR8][R34.64] ;  /* 0x0000000822247981 */ /* 0x0000e2000c1e1d00 */
[----:B-1----:R-:W-:-:S06]  /*1940*/  IMAD.WIDE.U32 R136, R222, 0x10, R136 ;  /* 0x00000010de887825 */ /* 0x002fcc00078e0088 */
[----:B------:R-:W4:Y:S01]  /*1950*/  LDG.E.128 R136, desc[UR8][R136.64] ;  /* 0x0000000888887981 */ /* 0x000f22000c1e1d00 */
        /* <DEDUP_REMOVED lines=9> */
[----:B--2---:R-:W-:-:S05]  /*19f0*/  IMAD.WIDE.U32 R34, R222, 0x8, R142 ;  /* 0x00000008de227825 */ /* 0x004fca00078e008e */
[----:B------:R0:W5:Y:S01]  /*1a00*/  LDG.E.64 R158, desc[UR8][R34.64] ;  /* 0x00000008229e7981 */ /* 0x000162000c1e1b00 */
[----:B------:R-:W-:Y:S02]  /*1a10*/  IADD3 R222, PT, PT, R222, 0x20, RZ ;  /* 0x00000020dede7810 */ /* 0x000fe40007ffe0ff */
[C---:B---3--:R-:W-:Y:S01]  /*1a20*/  SHF.L.U32 R141, R36.reuse, 0x10, RZ ;  /* 0x00000010248d7819 */ /* 0x048fe200000006ff */
[----:B------:R-:W-:Y:S01]  /*1a30*/  IMAD.U32 R168, R39, 0x10000, RZ ;  /* 0x0001000027a87824 */ /* 0x000fe200078e00ff */
[----:B------:R-:W-:Y:S02]  /*1a40*/  PRMT R140, R36, 0x7632, R140 ;  /* 0x00007632248c7816 */ /* 0x000fe4000000008c */
[----:B0-----:R-:W-:Y:S02]  /*1a50*/  PRMT R34, R37, 0x7632, R34 ;  /* 0x0000763225227816 */ /* 0x001fe40000000022 */
[----:B------:R-:W-:Y:S02]  /*1a60*/  PRMT R35, R39, 0x7632, R35 ;  /* 0x0000763227237816 */ /* 0x000fe40000000023 */
[----:B------:R-:W-:-:S02]  /*1a70*/  SHF.L.U32 R144, R38, 0x10, RZ ;  /* 0x0000001026907819 */ /* 0x000fc400000006ff */
[C---:B----4-:R-:W-:Y:S02]  /*1a80*/  PRMT R171, R138.reuse, 0x7632, R171 ;  /* 0x000076328aab7816 */ /* 0x050fe400000000ab */
[----:B------:R-:W-:Y:S01]  /*1a90*/  SHF.L.U32 R39, R138, 0x10, RZ ;  /* 0x000000108a277819 */ /* 0x000fe200000006ff */
[----:B------:R-:W-:Y:S01]  /*1aa0*/  FADD.FTZ R138, -R220, R141 ;  /* 0x0000008ddc8a7221 */ /* 0x000fe20000010100 */
[----:B------:R-:W-:Y:S01]  /*1ab0*/  SHF.L.U32 R147, R140, 0x10, RZ ;  /* 0x000000108c937819 */ /* 0x000fe200000006ff */
[----:B------:R-:W-:Y:S01]  /*1ac0*/  IMAD.U32 R169, R37, 0x10000, RZ ;  /* 0x0001000025a97824 */ /* 0x000fe200078e00ff */
[----:B------:R-:W-:Y:S01]  /*1ad0*/  SHF.L.U32 R37, R136, 0x10, RZ ;  /* 0x0000001088257819 */ /* 0x000fe200000006ff */
[----:B------:R-:W-:Y:S01]  /*1ae0*/  IMAD.U32 R141, R34, 0x10000, RZ ;  /* 0x00010000228d7824 */ /* 0x000fe200078e00ff */
[----:B------:R-:W-:Y:S01]  /*1af0*/  PRMT R36, R136, 0x7632, R36 ;  /* 0x0000763288247816 */ /* 0x000fe20000000024 */
[----:B-----5:R-:W-:Y:S01]  /*1b00*/  FMUL.FTZ R34, R145, R138 ;  /* 0x0000008a91227220 */ /* 0x020fe20000410000 */
[C---:B------:R-:W-:Y:S01]  /*1b10*/  FADD.FTZ R144, -R220.reuse, R144 ;  /* 0x00000090dc907221 */ /* 0x040fe20000010100 */
[----:B------:R-:W-:Y:S01]  /*1b20*/  FADD.FTZ R136, -R220, R168 ;  /* 0x000000a8dc887221 */ /* 0x000fe20000010100 */
[C---:B------:R-:W-:Y:S01]  /*1b30*/  PRMT R172, R139.reuse, 0x7632, R172 ;  /* 0x000076328bac7816 */ /* 0x040fe200000000ac */
[----:B------:R-:W-:-:S02]  /*1b40*/  IMAD.U32 R143, R139, 0x10000, RZ ;  /* 0x000100008b8f7824 */ /* 0x000fc400078e00ff */
[----:B------:R-:W-:Y:S01]  /*1b50*/  FADD.FTZ R168, -R220, R147 ;  /* 0x00000093dca87221 */ /* 0x000fe20000010100 */
[----:B------:R-:W-:Y:S01]  /*1b60*/  IMAD.U32 R139, R35, 0x10000, RZ ;  /* 0x00010000238b7824 */ /* 0x000fe200078e00ff */
[----:B------:R-:W-:Y:S01]  /*1b70*/  PRMT R142, R38, 0x7632, R142 ;  /* 0x00007632268e7816 */ /* 0x000fe2000000008e */
[----:B------:R-:W-:Y:S01]  /*1b80*/  FADD.FTZ R88, R88, R37 ;  /* 0x0000002558587221 */ /* 0x000fe20000010000 */
[-C--:B------:R-:W-:Y:S01]  /*1b90*/  FFMA.FTZ R48, R34, R37.reuse, R48 ;  /* 0x0000002522307223 */ /* 0x080fe20000010030 */
[----:B------:R-:W-:Y:S01]  /*1ba0*/  FMUL.FTZ R35, R248, R37 ;  /* 0x00000025f8237220 */ /* 0x000fe20000410000 */
[C---:B------:R-:W-:Y:S01]  /*1bb0*/  PRMT R170, R137.reuse, 0x7632, R170 ;  /* 0x0000763289aa7816 */ /* 0x040fe200000000aa */
[----:B------:R-:W-:Y:S01]  /*1bc0*/  IMAD.U32 R38, R137, 0x10000, RZ ;  /* 0x0001000089267824 */ /* 0x000fe200078e00ff */
[----:B------:R-:W-:Y:S01]  /*1bd0*/  SHF.L.U32 R140, R36, 0x10, RZ ;  /* 0x00000010248c7819 */ /* 0x000fe200000006ff */
[C---:B------:R-:W-:Y:S01]  /*1be0*/  FMUL.FTZ R37, R145.reuse, R144 ;  /* 0x0000009091257220 */ /* 0x040fe20000410000 */
[----:B------:R-:W-:Y:S01]  /*1bf0*/  FADD.FTZ R137, -R220, R169 ;  /* 0x000000a9dc897221 */ /* 0x000fe20000010100 */
[C---:B------:R-:W-:Y:S01]  /*1c00*/  FMUL.FTZ R144, R145.reuse, R136 ;  /* 0x0000008891907220 */ /* 0x040fe20000410000 */
[C---:B------:R-:W-:Y:S01]  /*1c10*/  FMUL.FTZ R168, R145.reuse, R168 ;  /* 0x000000a891a87220 */ /* 0x040fe20000410000 */
[----:B------:R-:W-:Y:S01]  /*1c20*/  FADD.FTZ R94, R94, R143 ;  /* 0x0000008f5e5e7221 */ /* 0x000fe20000010000 */
[----:B------:R-:W-:Y:S01]  /*1c30*/  FMUL.FTZ R36, R145, R137 ;  /* 0x0000008991247220 */ /* 0x000fe20000410000 */
[-C--:B------:R-:W-:Y:S01]  /*1c40*/  FFMA.FTZ R54, R144, R143.reuse, R54 ;  /* 0x0000008f90367223 */ /* 0x080fe20000010036 */
[----:B------:R-:W-:Y:S01]  /*1c50*/  FMUL.FTZ R147, R246, R143 ;  /* 0x0000008ff6937220 */ /* 0x000fe20000410000 */
[----:B------:R-:W-:Y:S01]  /*1c60*/  FADD.FTZ R141, -R220, R141 ;  /* 0x0000008ddc8d7221 */ /* 0x000fe20000010100 */
[----:B------:R-:W-:Y:S01]  /*1c70*/  FADD.FTZ R89, R89, R140 ;  /* 0x0000008c59597221 */ /* 0x000fe20000010000 */
[-C--:B------:R-:W-:Y:S01]  /*1c80*/  FFMA.FTZ R49, R168, R140.reuse, R49 ;  /* 0x0000008ca8317223 */ /* 0x080fe20000010031 */
[----:B------:R-:W-:Y:S01]  /*1c90*/  FMUL.FTZ R169, R249, R140 ;  /* 0x0000008cf9a97220 */ /* 0x000fe20000410000 */
[----:B------:R-:W-:Y:S01]  /*1ca0*/  FADD.FTZ R143, R223, R35 ;  /* 0x00000023df8f7221 */ /* 0x000fe20000010000 */
[----:B------:R-:W-:Y:S01]  /*1cb0*/  FFMA.FTZ R140, R34, R35, R224 ;  /* 0x00000023228c7223 */ /* 0x000fe200000100e0 */
[----:B------:R-:W-:Y:S01]  /*1cc0*/  SHF.L.U32 R142, R142, 0x10, RZ ;  /* 0x000000108e8e7819 */ /* 0x000fe200000006ff */
[----:B------:R-:W-:-:S02]  /*1cd0*/  IMAD.U32 R138, R170, 0x10000, RZ ;  /* 0x00010000aa8a7824 */ /* 0x000fc400078e00ff */
[----:B------:R-:W-:Y:S01]  /*1ce0*/  FADD.FTZ R90, R90, R38 ;  /* 0x000000265a5a7221 */ /* 0x000fe20000010000 */
[-C--:B------:R-:W-:Y:S01]  /*1cf0*/  FFMA.FTZ R50, R36, R38.reuse, R50 ;  /* 0x0000002624327223 */ /* 0x080fe20000010032 */
[----:B------:R-:W-:Y:S01]  /*1d00*/  FMUL.FTZ R170, R145, R141 ;  /* 0x0000008d91aa7220 */ /* 0x000fe20000410000 */
[----:B------:R-:W-:Y:S01]  /*1d10*/  FMUL.FTZ R38, R250, R38 ;  /* 0x00000026fa267220 */ /* 0x000fe20000410000 */
[----:B------:R-:W-:Y:S01]  /*1d20*/  FADD.FTZ R143, R143, R169 ;  /* 0x000000a98f8f7221 */ /* 0x000fe20000010000 */
[----:B------:R-:W-:Y:S01]  /*1d30*/  FFMA.FTZ R140, R168, R169, R140 ;  /* 0x000000a9a88c7223 */ /* 0x000fe2000001008c */
[----:B------:R-:W-:Y:S01]  /*1d40*/  SHF.L.U32 R137, R171, 0x10, RZ ;  /* 0x00000010ab897819 */ /* 0x000fe200000006ff */
[----:B------:R-:W-:Y:S01]  /*1d50*/  FADD.FTZ R142, -R220, R142 ;  /* 0x0000008edc8e7221 */ /* 0x000fe20000010100 */
[----:B------:R-:W-:Y:S01]  /*1d60*/  FADD.FTZ R91, R91, R138 ;  /* 0x0000008a5b5b7221 */ /* 0x000fe20000010000 */
[-C--:B------:R-:W-:Y:S01]  /*1d70*/  FFMA.FTZ R51, R170, R138.reuse, R51 ;  /* 0x0000008aaa337223 */ /* 0x080fe20000010033 */
[----:B------:R-:W-:Y:S01]  /*1d80*/  FMUL.FTZ R171, R251, R138 ;  /* 0x0000008afbab7220 */ /* 0x000fe20000410000 */
[----:B------:R-:W-:Y:S01]  /*1d90*/  FADD.FTZ R138, R143, R38 ;  /* 0x000000268f8a7221 */ /* 0x000fe20000010000 */
[----:B------:R-:W-:Y:S01]  /*1da0*/  FFMA.FTZ R140, R36, R38, R140 ;  /* 0x00000026248c7223 */ /* 0x000fe2000001008c */
[----:B------:R-:W-:-:S02]  /*1db0*/  IMAD.U32 R136, R172, 0x10000, RZ ;  /* 0x00010000ac887824 */ /* 0x000fc400078e00ff */
        /* <DEDUP_REMOVED lines=11> */
[----:B------:R-:W-:-:S02]  /*1e70*/  FADD.FTZ R139, -R220, R139 ;  /* 0x0000008bdc8b7221 */ /* 0x000fc40000010100 */
[----:B------:R-:W-:Y:S01]  /*1e80*/  FADD.FTZ R138, R138, R173 ;  /* 0x000000ad8a8a7221 */ /* 0x000fe20000010000 */
[----:B------:R-:W-:Y:S01]  /*1e90*/  FFMA.FTZ R137, R172, R173, R137 ;  /* 0x000000adac897223 */ /* 0x000fe20000010089 */
        /* <DEDUP_REMOVED lines=8> */
.L_x_1738:
[----:B------:R-:W-:Y:S05]  /*1f20*/  BSYNC.RECONVERGENT B1 ;  /* 0x0000000000017941 */ /* 0x000fea0003800200 */
.L_x_1737:
[----:B------:R-:W-:Y:S04]  /*1f30*/  BSSY.RECONVERGENT B1, `(.L_x_1739) ;  /* 0x0000066000017945 */ /* 0x000fe80003800200 */
[----:B------:R-:W-:Y:S05]  /*1f40*/  @!P2 BRA `(.L_x_1740) ;  /* 0x000000040090a947 */ /* 0x000fea0003800000 */
[----:B------:R-:W0:Y:S08]  /*1f50*/  LDC.64 R136, c[0x0][0x3a8] ;  /* 0x0000ea00ff887b82 */ /* 0x000e300000000a00 */
[----:B------:R-:W1:Y:S01]  /*1f60*/  LDC.64 R140, c[0x0][0x428] ;  /* 0x00010a00ff8c7b82 */ /* 0x000e620000000a00 */
[----:B------:R-:W-:-:S04]  /*1f70*/  ISETP.NE.U32.AND P0, PT, RZ, UR10, PT ;  /* 0x0000000aff007c0c */ /* 0x000fc8000bf05070 */
[----:B------:R-:W-:Y:S02]  /*1f80*/  ISETP.NE.AND.EX P3, PT, RZ, UR11, PT, P0 ;  /* 0x0000000bff007c0c */ /* 0x000fe4000bf65300 */
[----:B------:R-:W-:Y:S01]  /*1f90*/  ISETP.NE.U32.AND P0, PT, RZ, UR20, PT ;  /* 0x00000014ff007c0c */ /* 0x000fe2000bf05070 */
[----:B------:R-:W2:Y:S01]  /*1fa0*/  LDC.64 R178, c[0x0][0x3b0] ;  /* 0x0000ec00ffb27b82 */ /* 0x000ea20000000a00 */
[----:B0-----:R-:W-:Y:S02]  /*1fb0*/  IMAD.WIDE.U32 R136, R222, 0x10, R136 ;  /* 0x00000010de887825 */ /* 0x001fe400078e0088 */
[----:B------:R-:W-:-:S07]  /*1fc0*/  ISETP.NE.AND.EX P0, PT, RZ, UR21, PT, P0 ;  /* 0x00000015ff007c0c */ /* 0x000fce000bf05300 */
[----:B------:R-:W0:Y:S01]  /*1fd0*/  @P3 LDC.64 R162, c[0x0][0x3b8] ;  /* 0x0000ee00ffa23b82 */ /* 0x000e220000000a00 */
[----:B------:R-:W3:Y:S01]  /*1fe0*/  LDG.E.128 R136, desc[UR8][R136.64] ;  /* 0x0000000888887981 */ /* 0x000ee2000c1e1d00 */
[----:B-1----:R-:W-:-:S06]  /*1ff0*/  IMAD.WIDE.U32 R140, R222, 0x10, R140 ;  /* 0x00000010de8c7825 */ /* 0x002fcc00078e008c */
[----:B------:R-:W4:Y:S01]  /*2000*/  LDG.E.128 R140, desc[UR8][R140.64] ;  /* 0x000000088c8c7981 */ /* 0x000f22000c1e1d00 */
[----:B------:R-:W1:Y:S01]  /*2010*/  @P0 LDC.64 R176, c[0x0][0x438] ;  /* 0x00010e00ffb00b82 */ /* 0x000e620000000a00 */
[----:B0-----:R-:W-:-:S05]  /*2020*/  @P3 IMAD.WIDE.U32 R162, R222, 0x8, R162 ;  /* 0x00000008dea23825 */ /* 0x001fca00078e00a2 */
[----:B------:R1:W5:Y:S02]  /*2030*/  @P3 LDG.E.64 R160, desc[UR8][R162.64] ;  /* 0x00000008a2a03981 */ /* 0x000364000c1e1b00 */
[----:B-1----:R-:W-:-:S05]  /*2040*/  @P0 IMAD.WIDE.U32 R162, R222, 0x10, R176 ;  /* 0x00000010dea20825 */ /* 0x002fca00078e00b0 */
[----:B------:R2:W5:Y:S02]  /*2050*/  @P0 LDG.E.128 R128, desc[UR8][R162.64] ;  /* 0x00000008a2800981 */ /* 0x000564000c1e1d00 */
[----:B--2---:R-:W-:-:S06]  /*2060*/  IMAD.WIDE.U32 R162, R222, 0x8, R178 ;  /* 0x00000008dea27825 */ /* 0x004fcc00078e00b2 */
[----:B------:R-:W5:Y:S01]  /*2070*/  LDG.E.64 R162, desc[UR8][R162.64] ;  /* 0x00000008a2a27981 */ /* 0x000f62000c1e1b00 */
[----:B------:R-:W-:Y:S01]  /*2080*/  VIADD R222, R222, 0x20 ;  /* 0x00000020dede7836 */ /* 0x000fe20000000000 */
[C---:B---3--:R-:W-:Y:S01]  /*2090*/  PRMT R179, R136.reuse, 0x7632, R179 ;  /* 0x0000763288b37816 */ /* 0x048fe200000000b3 */
[----:B------:R-:W-:Y:S01]  /*20a0*/  IMAD.U32 R182, R136, 0x10000, RZ ;  /* 0x0001000088b67824 */ /* 0x000fe200078e00ff */
[C---:B------:R-:W-:Y:S01]  /*20b0*/  PRMT R180, R138.reuse, 0x7632, R180 ;  /* 0x000076328ab47816 */ /* 0x040fe200000000b4 */
[----:B------:R-:W-:Y:S01]  /*20c0*/  IMAD.U32 R181, R138, 0x10000, RZ ;  /* 0x000100008ab57824 */ /* 0x000fe200078e00ff */
[----:B------:R-:W-:Y:S02]  /*20d0*/  SHF.L.U32 R184, R137, 0x10, RZ ;  /* 0x0000001089b87819 */ /* 0x000fe400000006ff */
[----:B------:R-:W-:Y:S01]  /*20e0*/  PRMT R138, R139, 0x7632, R138 ;  /* 0x000076328b8a7816 */ /* 0x000fe2000000008a */
[----:B------:R-:W-:Y:S01]  /*20f0*/  IMAD.U32 R183, R179, 0x10000, RZ ;  /* 0x00010000b3b77824 */ /* 0x000fe200078e00ff */
[----:B------:R-:W-:Y:S01]  /*2100*/  SHF.L.U32 R139, R139, 0x10, RZ ;  /* 0x000000108b8b7819 */ /* 0x000fe200000006ff */
[----:B----4-:R-:W-:Y:S01]  /*2110*/  IMAD.U32 R178, R140, 0x10000, RZ ;  /* 0x000100008cb27824 */ /* 0x010fe200078e00ff */
[----:B------:R-:W-:-:S02]  /*2120*/  PRMT R176, R137, 0x7632, R176 ;  /* 0x0000763289b07816 */ /* 0x000fc400000000b0 */
[----:B------:R-:W-:Y:S01]  /*2130*/  PRMT R177, R140, 0x7632, R177 ;  /* 0x000076328cb17816 */ /* 0x000fe200000000b1 */
[C---:B------:R-:W-:Y:S01]  /*2140*/  FADD.FTZ R140, -R220.reuse, R182 ;  /* 0x000000b6dc8c7221 */ /* 0x040fe20000010100 */
[C---:B------:R-:W-:Y:S01]  /*2150*/  PRMT R185, R141.reuse, 0x7632, R185 ;  /* 0x000076328db97816 */ /* 0x040fe200000000b9 */
[C---:B------:R-:W-:Y:S01]  /*2160*/  FADD.FTZ R179, -R220.reuse, R184 ;  /* 0x000000b8dcb37221 */ /* 0x040fe20000010100 */
[----:B------:R-:W-:Y:S01]  /*2170*/  SHF.L.U32 R137, R141, 0x10, RZ ;  /* 0x000000108d897819 */ /* 0x000fe200000006ff */
[----:B------:R-:W-:Y:S01]  /*2180*/  FADD.FTZ R182, -R220, R139 ;  /* 0x0000008bdcb67221 */ /* 0x000fe20000010100 */
[----:B------:R-:W-:Y:S01]  /*2190*/  SHF.L.U32 R141, R176, 0x10, RZ ;  /* 0x00000010b08d7819 */ /* 0x000fe200000006ff */
[----:B------:R-:W-:Y:S01]  /*21a0*/  FADD.FTZ R184, -R220, R183 ;  /* 0x000000b7dcb87221 */ /* 0x000fe20000010100 */
[----:B-----5:R-:W-:Y:S01]  /*21b0*/  FMUL.FTZ R176, R145, R140 ;  /* 0x0000008c91b07220 */ /* 0x020fe20000410000 */
[----:B------:R-:W-:Y:S01]  /*21c0*/  PRMT R187, R143, 0x7632, R187 ;  /* 0x000076328fbb7816 */ /* 0x000fe200000000bb */
[----:B------:R-:W-:Y:S01]  /*21d0*/  IMAD.U32 R140, R177, 0x10000, RZ ;  /* 0x00010000b18c7824 */ /* 0x000fe200078e00ff */
[----:B------:R-:W-:Y:S01]  /*21e0*/  SHF.L.U32 R143, R143, 0x10, RZ ;  /* 0x000000108f8f7819 */ /* 0x000fe200000006ff */
[C---:B------:R-:W-:Y:S01]  /*21f0*/  FMUL.FTZ R182, R145.reuse, R182 ;  /* 0x000000b691b67220 */ /* 0x040fe20000410000 */
[C---:B------:R-:W-:Y:S01]  /*2200*/  FMUL.FTZ R184, R145.reuse, R184 ;  /* 0x000000b891b87220 */ /* 0x040fe20000410000 */
[----:B------:R-:W-:Y:S01]  /*2210*/  FADD.FTZ R96, R96, R178 ;  /* 0x000000b260607221 */ /* 0x000fe20000010000 */
[-C--:B------:R-:W-:Y:S01]  /*2220*/  FFMA.FTZ R56, R176, R178.reuse, R56 ;  /* 0x000000b2b0387223 */ /* 0x080fe20000010038 */
[----:B------:R-:W-:Y:S01]  /*2230*/  FMUL.FTZ R177, R240, R178 ;  /* 0x000000b2f0b17220 */ /* 0x000fe20000410000 */
[----:B------:R-:W-:Y:S01]  /*2240*/  PRMT R186, R142, 0x7632, R186 ;  /* 0x000076328eba7816 */ /* 0x000fe200000000ba */
[----:B------:R-:W-:Y:S01]  /*2250*/  FADD.FTZ R181, -R220, R181 ;  /* 0x000000b5dcb57221 */ /* 0x000fe20000010100 */
[----:B------:R-:W-:Y:S01]  /*2260*/  SHF.L.U32 R139, R138, 0x10, RZ ;  /* 0x000000108a8b7819 */ /* 0x000fe200000006ff */
[----:B------:R-:W-:Y:S01]  /*2270*/  FMUL.FTZ R178, R145, R179 ;  /* 0x000000b391b27220 */ /* 0x000fe20000410000 */
[----:B------:R-:W-:Y:S01]  /*2280*/  SHF.L.U32 R138, R185, 0x10, RZ ;  /* 0x00000010b98a7819 */ /* 0x000fe200000006ff */
[----:B------:R-:W-:-:S02]  /*2290*/  IMAD.U32 R136, R142, 0x10000, RZ ;  /* 0x000100008e887824 */ /* 0x000fc400078e00ff */
[----:B------:R-:W-:Y:S01]  /*22a0*/  FADD.FTZ R102, R102, R143 ;  /* 0x0000008f66667221 */ /* 0x000fe20000010000 */
[-C--:B------:R-:W-:Y:S01]  /*22b0*/  FFMA.FTZ R62, R182, R143.reuse, R62 ;  /* 0x0000008fb63e7223 */ /* 0x080fe2000001003e */
[----:B------:R-:W-:Y:S01]  /*22c0*/  FMUL.FTZ R183, R238, R143 ;  /* 0x0000008feeb77220 */ /* 0x000fe20000410000 */
[----:B------:R-:W-:Y:S01]  /*22d0*/  FADD.FTZ R141, -R220, R141 ;  /* 0x0000008ddc8d7221 */ /* 0x000fe20000010100 */
[----:B------:R-:W-:Y:S01]  /*22e0*/  FADD.FTZ R97, R97, R140 ;  /* 0x0000008c61617221 */ /* 0x000fe20000010000 */
[-C--:B------:R-:W-:Y:S01]  /*22f0*/  FFMA.FTZ R57, R184, R140.reuse, R57 ;  /* 0x0000008cb8397223 */ /* 0x080fe20000010039 */
[----:B------:R-:W-:Y:S01]  /*2300*/  FMUL.FTZ R185, R241, R140 ;  /* 0x0000008cf1b97220 */ /* 0x000fe20000410000 */
[----:B------:R-:W-:Y:S02]  /*2310*/  IMAD.U32 R142, R180, 0x10000, RZ ;  /* 0x00010000b48e7824 */ /* 0x000fe400078e00ff */
[----:B------:R-:W-:Y:S01]  /*2320*/  FADD.FTZ R143, R223, R177 ;  /* 0x000000b1df8f7221 */ /* 0x000fe20000010000 */
[----:B------:R-:W-:Y:S01]  /*2330*/  FFMA.FTZ R140, R176, R177, R224 ;  /* 0x000000b1b08c7223 */ /* 0x000fe200000100e0 */
[----:B------:R-:W-:Y:S01]  /*2340*/  FADD.FTZ R98, R98, R137 ;  /* 0x0000008962627221 */ /* 0x000fe20000010000 */
[----:B------:R-:W-:Y:S01]  /*2350*/  FMUL.FTZ R179, R145, R181 ;  /* 0x000000b591b37220 */ /* 0x000fe20000410000 */
[-C--:B------:R-:W-:Y:S01]  /*2360*/  FFMA.FTZ R58, R178, R137.reuse, R58 ;  /* 0x00000089b23a7223 */ /* 0x080fe2000001003a */
[----:B------:R-:W-:Y:S01]  /*2370*/  FMUL.FTZ R180, R242, R137 ;  /* 0x00000089f2b47220 */ /* 0x000fe20000410000 */
[----:B------:R-:W-:-:S02]  /*2380*/  IMAD.U32 R137, R186, 0x10000, RZ ;  /* 0x00010000ba897824 */ /* 0x000fc400078e00ff */
[----:B------:R-:W-:Y:S01]  /*2390*/  FMUL.FTZ R186, R145, R141 ;  /* 0x0000008d91ba7220 */ /* 0x000fe20000410000 */
[----:B------:R-:W-:Y:S01]  /*23a0*/  FADD.FTZ R143, R143, R185 ;  /* 0x000000b98f8f7221 */ /* 0x000fe20000010000 */
[----:B------:R-:W-:Y:S01]  /*23b0*/  FFMA.FTZ R140, R184, R185, R140 ;  /* 0x000000b9b88c7223 */ /* 0x000fe2000001008c */
[----:B------:R-:W-:Y:S01]  /*23c0*/  FADD.FTZ R100, R100, R136 ;  /* 0x0000008864647221 */ /* 0x000fe20000010000 */
[-C--:B------:R-:W-:Y:S01]  /*23d0*/  FFMA.FTZ R60, R179, R136.reuse, R60 ;  /* 0x00000088b33c7223 */ /* 0x080fe2000001003c */
        /* <DEDUP_REMOVED lines=16> */
[----:B------:R-:W-:Y:S02]  /*24e0*/  FADD.FTZ R139, -R220, R139 ;  /* 0x0000008bdc8b7221 */ /* 0x000fe40000010100 */
        /* <DEDUP_REMOVED lines=10> */
.L_x_1740:
[----:B------:R-:W-:Y:S05]  /*2590*/  BSYNC.RECONVERGENT B1 ;  /* 0x0000000000017941 */ /* 0x000fea0003800200 */
.L_x_1739:
        /* <DEDUP_REMOVED lines=8> */
[----:B-1----:R-:W-:Y:S01]  /*2620*/  IMAD.WIDE.U32 R140, R222, 0x10, R140 ;  /* 0x00000010de8c7825 */ /* 0x002fe200078e008c */
[----:B------:R-:W-:-:S05]  /*2630*/  ISETP.NE.AND.EX P3, PT, RZ, UR11, PT, P3 ;  /* 0x0000000bff007c0c */ /* 0x000fca000bf65330 */
[----:B------:R-:W4:Y:S01]  /*2640*/  LDG.E.128 R140, desc[UR8][R140.64] ;  /* 0x000000088c8c7981 */ /* 0x000f22000c1e1d00 */
[----:B------:R-:W-:-:S04]  /*2650*/  ISETP.NE.U32.AND P0, PT, RZ, UR20, PT ;  /* 0x00000014ff007c0c */ /* 0x000fc8000bf05070 */
[----:B------:R-:W-:-:S03]  /*2660*/  ISETP.NE.AND.EX P0, PT, RZ, UR21, PT, P0 ;  /* 0x00000015ff007c0c */ /* 0x000fc6000bf05300 */
[----:B------:R-:W0:Y:S10]  /*2670*/  @P3 LDC.64 R166, c[0x0][0x3b8] ;  /* 0x0000ee00ffa63b82 */ /* 0x000e340000000a00 */
[----:B------:R-:W1:Y:S01]  /*2680*/  @P0 LDC.64 R194, c[0x0][0x438] ;  /* 0x00010e00ffc20b82 */ /* 0x000e620000000a00 */
[----:B0-----:R-:W-:-:S04]  /*2690*/  @P3 IMAD.WIDE.U32 R192, R222, 0x8, R166 ;  /* 0x00000008dec03825 */ /* 0x001fc800078e00a6 */
[C---:B--2---:R-:W-:Y:S01]  /*26a0*/  IMAD.WIDE.U32 R166, R222.reuse, 0x8, R196 ;  /* 0x00000008dea67825 */ /* 0x044fe200078e00c4 */
[----:B------:R3:W5:Y:S05]  /*26b0*/  @P3 LDG.E.64 R164, desc[UR8][R192.64] ;  /* 0x00000008c0a43981 */ /* 0x00076a000c1e1b00 */
[----:B------:R-:W5:Y:S01]  /*26c0*/  LDG.E.64 R166, desc[UR8][R166.64] ;  /* 0x00000008a6a67981 */ /* 0x000f62000c1e1b00 */
[----:B-1----:R-:W-:-:S05]  /*26d0*/  @P0 IMAD.WIDE.U32 R194, R222, 0x10, R194 ;  /* 0x00000010dec20825 */ /* 0x002fca00078e00c2 */
[----:B------:R0:W5:Y:S01]  /*26e0*/  @P0 LDG.E.128 R40, desc[UR8][R194.64] ;  /* 0x00000008c2280981 */ /* 0x000162000c1e1d00 */
[C---:B---3--:R-:W-:Y:S02]  /*26f0*/  PRMT R192, R136.reuse, 0x7632, R192 ;  /* 0x0000763288c07816 */ /* 0x048fe400000000c0 */
[----:B------:R-:W-:Y:S02]  /*2700*/  SHF.L.U32 R146, R136, 0x10, RZ ;  /* 0x0000001088927819 */ /* 0x000fe400000006ff */
[----:B------:R-:W-:Y:S02]  /*2710*/  SHF.L.U32 R192, R192, 0x10, RZ ;  /* 0x00000010c0c07819 */ /* 0x000fe400000006ff */
[----:B0-----:R-:W-:Y:S02]  /*2720*/  PRMT R194, R137, 0x7632, R194 ;  /* 0x0000763289c27816 */ /* 0x001fe400000000c2 */
[C---:B------:R-:W-:Y:S01]  /*2730*/  PRMT R136, R139.reuse, 0x7632, R136 ;  /* 0x000076328b887816 */ /* 0x040fe20000000088 */
[----:B------:R-:W-:Y:S01]  /*2740*/  IMAD.U32 R139, R139, 0x10000, RZ ;  /* 0x000100008b8b7824 */ /* 0x000fe200078e00ff */
[----:B------:R-:W-:Y:S01]  /*2750*/  SHF.L.U32 R195, R138, 0x10, RZ ;  /* 0x000000108ac37819 */ /* 0x000fe200000006ff */
[----:B------:R-:W-:-:S02]  /*2760*/  IMAD.U32 R193, R137, 0x10000, RZ ;  /* 0x0001000089c17824 */ /* 0x000fc400078e00ff */
[C---:B------:R-:W-:Y:S01]  /*2770*/  FADD.FTZ R198, -R220.reuse, R192 ;  /* 0x000000c0dcc67221 */ /* 0x040fe20000010100 */
[C---:B----4-:R-:W-:Y:S01]  /*2780*/  PRMT R197, R141.reuse, 0x7632, R197 ;  /* 0x000076328dc57816 */ /* 0x050fe200000000c5 */
[----:B------:R-:W-:Y:S01]  /*2790*/  FADD.FTZ R146, -R220, R146 ;  /* 0x00000092dc927221 */ /* 0x000fe20000010100 */
[----:B------:R-:W-:Y:S01]  /*27a0*/  PRMT R137, R138, 0x7632, R137 ;  /* 0x000076328a897816 */ /* 0x000fe20000000089 */
[----:B------:R-:W-:Y:S01]  /*27b0*/  IMAD.U32 R138, R194, 0x10000, RZ ;  /* 0x00010000c28a7824 */ /* 0x000fe200078e00ff */
[----:B------:R-:W-:Y:S01]  /*27c0*/  PRMT R192, R140, 0x7632, R192 ;  /* 0x000076328cc07816 */ /* 0x000fe200000000c0 */
[----:B------:R-:W-:Y:S01]  /*27d0*/  FADD.FTZ R139, -R220, R139 ;  /* 0x0000008bdc8b7221 */ /* 0x000fe20000010100 */
[----:B------:R-:W-:Y:S01]  /*27e0*/  SHF.L.U32 R200, R140, 0x10, RZ ;  /* 0x000000108cc87819 */ /* 0x000fe200000006ff */
[----:B------:R-:W-:Y:S01]  /*27f0*/  FADD.FTZ R194, -R220, R195 ;  /* 0x000000c3dcc27221 */ /* 0x000fe20000010100 */
[----:B------:R-:W-:Y:S01]  /*2800*/  IMAD.U32 R195, R141, 0x10000, RZ ;  /* 0x000100008dc37824 */ /* 0x000fe200078e00ff */
[C---:B------:R-:W-:Y:S01]  /*2810*/  PRMT R140, R142.reuse, 0x7632, R140 ;  /* 0x000076328e8c7816 */ /* 0x040fe2000000008c */
[----:B-----5:R-:W-:Y:S01]  /*2820*/  FMUL.FTZ R146, R145, R146 ;  /* 0x0000009291927220 */ /* 0x020fe20000410000 */
[----:B------:R-:W-:Y:S01]  /*2830*/  SHF.L.U32 R196, R142, 0x10, RZ ;  /* 0x000000108ec47819 */ /* 0x000fe200000006ff */
[----:B------:R-:W-:Y:S01]  /*2840*/  IMAD.U32 R141, R197, 0x10000, RZ ;  /* 0x00010000c58d7824 */ /* 0x000fe200078e00ff */
[C---:B------:R-:W-:Y:S01]  /*2850*/  PRMT R199, R143.reuse, 0x7632, R199 ;  /* 0x000076328fc77816 */ /* 0x040fe200000000c7 */
[----:B------:R-:W-:Y:S01]  /*2860*/  FADD.FTZ R193, -R220, R193 ;  /* 0x000000c1dcc17221 */ /* 0x000fe20000010100 */
[----:B------:R-:W-:Y:S01]  /*2870*/  SHF.L.U32 R142, R192, 0x10, RZ ;  /* 0x00000010c08e7819 */ /* 0x000fe200000006ff */
[----:B------:R-:W-:-:S02]  /*2880*/  IMAD.U32 R143, R143, 0x10000, RZ ;  /* 0x000100008f8f7824 */ /* 0x000fc400078e00ff */
[C---:B------:R-:W-:Y:S01]  /*2890*/  FMUL.FTZ R197, R145.reuse, R139 ;  /* 0x0000008b91c57220 */ /* 0x040fe20000410000 */
[----:B------:R-:W-:Y:S01]  /*28a0*/  FMUL.FTZ R198, R145, R198 ;  /* 0x000000c691c67220 */ /* 0x000fe20000410000 */
[-C--:B------:R-:W-:Y:S01]  /*28b0*/  FMUL.FTZ R192, R232, R200.reuse ;  /* 0x000000c8e8c07220 */ /* 0x080fe20000410000 */
[----:B------:R-:W-:Y:S01]  /*28c0*/  FADD.FTZ R64, R64, R200 ;  /* 0x000000c840407221 */ /* 0x000fe20000010000 */
[----:B------:R-:W-:Y:S01]  /*28d0*/  FFMA.FTZ R104, R146, R200, R104 ;  /* 0x000000c892687223 */ /* 0x000fe20000010068 */
[----:B------:R-:W-:Y:S02]  /*28e0*/  IMAD.U32 R139, R199, 0x10000, RZ ;  /* 0x00010000c78b7824 */ /* 0x000fe400078e00ff */
[----:B------:R-:W-:Y:S01]  /*28f0*/  FADD.FTZ R138, -R220, R138 ;  /* 0x0000008adc8a7221 */ /* 0x000fe20000010100 */
[----:B------:R-:W-:Y:S01]  /*2900*/  FMUL.FTZ R193, R145, R193 ;  /* 0x000000c191c17220 */ /* 0x000fe20000410000 */
        /* <DEDUP_REMOVED lines=8> */
[----:B------:R-:W-:Y:S01]  /*2990*/  SHF.L.U32 R137, R137, 0x10, RZ ;  /* 0x0000001089897819 */ /* 0x000fe200000006ff */
[----:B------:R-:W-:Y:S01]  /*29a0*/  FADD.FTZ R66, R66, R195 ;  /* 0x000000c342427221 */ /* 0x000fe20000010000 */
[-C--:B------:R-:W-:Y:S01]  /*29b0*/  FFMA.FTZ R106, R193, R195.reuse, R106 ;  /* 0x000000c3c16a7223 */ /* 0x080fe2000001006a */
        /* <DEDUP_REMOVED lines=16> */
[----:B------:R-:W-:-:S02]  /*2ac0*/  IMAD.U32 R136, R136, 0x10000, RZ ;  /* 0x0001000088887824 */ /* 0x000fc400078e00ff */
[----:B------:R-:W-:Y:S01]  /*2ad0*/  FMUL.FTZ R204, R229, R140 ;  /* 0x0000008ce5cc7220 */ /* 0x000fe20000410000 */
[----:B------:R-:W-:Y:S01]  /*2ae0*/  FADD.FTZ R138, R138, R196 ;  /* 0x000000c48a8a7221 */ /* 0x000fe20000010000 */
[----:B------:R-:W-:Y:S01]  /*2af0*/  FFMA.FTZ R137, R194, R196, R137 ;  /* 0x000000c4c2897223 */ /* 0x000fe20000010089 */
[----:B------:R-:W-:Y:S02]  /*2b00*/  FADD.FTZ R136, -R220, R136 ;  /* 0x00000088dc887221 */ /* 0x000fe40000010100 */
        /* <DEDUP_REMOVED lines=14> */
.L_x_1742:
[----:B------:R-:W-:Y:S05]  /*2bf0*/  BSYNC.RECONVERGENT B1 ;  /* 0x0000000000017941 */ /* 0x000fea0003800200 */
.L_x_1741:
        /* <DEDUP_REMOVED lines=23> */
.L_x_1806:
        /* <DEDUP_REMOVED lines=20> */
[-C--:B------:R-:W-:Y:S02]  /*2eb0*/  FFMA.FTZ R137, R14, R141.reuse, R143 ;  /* 0x0000008d0e897223 */ /* 0x080fe4000001008f */
[----:B------:R-:W-:Y:S02]  /*2ec0*/  FADD.FTZ R136, R9, -R136 ;  /* 0x8000008809887221 */ /* 0x000fe40000010000 */
[----:B------:R-:W-:Y:S02]  /*2ed0*/  FADD.FTZ R137, R15, -R137 ;  /* 0x800000890f897221 */ /* 0x000fe40000010000 */
[C---:B-----5:R-:W-:Y:S01]  /*2ee0*/  FMUL.FTZ R139, R145.reuse, R136 ;  /* 0x00000088918b7220 */ /* 0x060fe20000410000 */
[----:B------:R-:W-:Y:S01]  /*2ef0*/  FFMA.FTZ R136, R16, R141, R143 ;  /* 0x0000008d10887223 */ /* 0x000fe2000001008f */
[----:B------:R-:W-:-:S02]  /*2f00*/  FMUL.FTZ R137, R145, R137 ;  /* 0x0000008991897220 */ /* 0x000fc40000410000 */
[----:B------:R-:W-:Y:S01]  /*2f10*/  FMUL.FTZ R139, R139, UR13 ;  /* 0x0000000d8b8b7c20 */ /* 0x000fe20008410000 */
[----:B------:R-:W-:Y:S01]  /*2f20*/  FADD.FTZ R136, R17, -R136 ;  /* 0x8000008811887221 */ /* 0x000fe20000010000 */
[----:B------:R-:W-:-:S03]  /*2f30*/  FMUL.FTZ R137, R137, UR13 ;  /* 0x0000000d89897c20 */ /* 0x000fc60008410000 */
[----:B------:R-:W-:Y:S01]  /*2f40*/  FMUL.FTZ R136, R145, R136 ;  /* 0x0000008891887220 */ /* 0x000fe20000410000 */
[----:B------:R-:W-:Y:S02]  /*2f50*/  FSEL R139, R139, RZ, P0 ;  /* 0x000000ff8b8b7208 */ /* 0x000fe40000000000 */
[----:B------:R-:W-:Y:S01]  /*2f60*/  ISETP.GE.U32.AND P0, PT, R148, RZ, PT ;  /* 0x000000ff9400720c */ /* 0x000fe20003f06070 */
[----:B------:R-:W-:-:S03]  /*2f70*/  FMUL.FTZ R136, R136, UR13 ;  /* 0x0000000d88887c20 */ /* 0x000fc60008410000 */
[----:B------:R-:W-:-:S04]  /*2f80*/  ISETP.GE.U32.AND.EX P0, PT, R149, 0x1000000, PT, P0 ;  /* 0x010000009500780c */ /* 0x000fc80003f06100 */
        /* <DEDUP_REMOVED lines=24> */
[----:B------:R-:W-:Y:S01]  /*3110*/  F2FP.BF16.F32.PACK_AB R137, R137, R136 ;  /* 0x000000888989723e */ /* 0x000fe200000010ff */
[----:B------:R-:W-:-:S04]  /*3120*/  FFMA.FTZ R136, R10, R141, R143 ;  /* 0x0000008d0a887223 */ /* 0x000fc8000001008f */
[----:B------:R-:W-:Y:S01]  /*3130*/  FADD.FTZ R140, R11, -R136 ;  /* 0x800000880b8c7221 */ /* 0x000fe20000010000 */
[----:B------:R-:W-:-:S03]  /*3140*/  FFMA.FTZ R136, R0, R141, R143 ;  /* 0x0000008d00887223 */ /* 0x000fc6000001008f */
[----:B------:R-:W-:Y:S01]  /*3150*/  FMUL.FTZ R140, R145, R140 ;  /* 0x0000008c918c7220 */ /* 0x000fe20000410000 */
[----:B------:R-:W-:-:S03]  /*3160*/  FADD.FTZ R136, R3, -R136 ;  /* 0x8000008803887221 */ /* 0x000fc60000010000 */
[----:B------:R-:W-:Y:S01]  /*3170*/  FMUL.FTZ R140, R140, UR13 ;  /* 0x0000000d8c8c7c20 */ /* 0x000fe20008410000 */
[----:B------:R-:W-:-:S04]  /*3180*/  FMUL.FTZ R136, R145, R136 ;  /* 0x0000008891887220 */ /* 0x000fc80000410000 */
[----:B------:R-:W-:Y:S01]  /*3190*/  FMUL.FTZ R136, R136, UR13 ;  /* 0x0000000d88887c20 */ /* 0x000fe20008410000 */
[----:B------:R-:W-:Y:S02]  /*31a0*/  FSEL R140, R140, RZ, P0 ;  /* 0x000000ff8c8c7208 */ /* 0x000fe40000000000 */
[----:B------:R-:W-:-:S04]  /*31b0*/  LOP3.LUT P0, RZ, R148, 0xff, RZ, 0xc0, !PT ;  /* 0x000000ff94ff7812 */ /* 0x000fc8000780c0ff */
[----:B------:R-:W-:-:S04]  /*31c0*/  FSEL R136, R136, RZ, P0 ;  /* 0x000000ff88887208 */ /* 0x000fc80000000000 */
[----:B------:R-:W-:Y:S01]  /*31d0*/  F2FP.BF16.F32.PACK_AB R136, R140, R136 ;  /* 0x000000888c88723e */ /* 0x000fe200000010ff */
[----:B------:R-:W-:Y:S06]  /*31e0*/  BRA `(.L_x_1749) ;  /* 0x00000020007c7947 */ /* 0x000fec0003800000 */
.L_x_1748:
        /* <DEDUP_REMOVED lines=16> */
[----:B------:R-:W-:Y:S02]  /*32f0*/  FSEL R133, R133, RZ, P0 ;  /* 0x000000ff85857208 */ /* 0x000fe40000000000 */
[----:B------:R-:W-:Y:S02]  /*3300*/  LOP3.LUT P0, RZ, R149, 0xff, RZ, 0xc0, !PT ;  /* 0x000000ff95ff7812 */ /* 0x000fe4000780c0ff */
[----:B------:R-:W-:Y:S01]  /*3310*/  F2FP.BF16.F32.PACK_AB R139, R133, R132 ;  /* 0x00000084858b723e */ /* 0x000fe200000010ff */
[----:B------:R-:W-:Y:S01]  /*3320*/  FFMA.FTZ R133, R14, R141, R143 ;  /* 0x0000008d0e857223 */ /* 0x000fe2000001008f */
[----:B------:R-:W-:-:S03]  /*3330*/  FMUL.FTZ R132, R134, UR13 ;  /* 0x0000000d86847c20 */ /* 0x000fc60008410000 */
[----:B------:R-:W-:Y:S02]  /*3340*/  FADD.FTZ R133, R15, -R133 ;  /* 0x800000850f857221 */ /* 0x000fe40000010000 */
[----:B------:R-:W-:Y:S02]  /*3350*/  FSEL R132, R132, RZ, P0 ;  /* 0x000000ff84847208 */ /* 0x000fe40000000000 */
[----:B------:R-:W-:Y:S01]  /*3360*/  FMUL.FTZ R133, R145, R133 ;  /* 0x0000008591857220 */ /* 0x000fe20000410000 */
[----:B------:R-:W-:-:S03]  /*3370*/  LOP3.LUT P0, RZ, R149, 0xff00, RZ, 0xc0, !PT ;  /* 0x0000ff0095ff7812 */ /* 0x000fc6000780c0ff */
[C---:B------:R-:W-:Y:S01]  /*3380*/  FMUL.FTZ R138, R133.reuse, UR13 ;  /* 0x0000000d858a7c20 */ /* 0x040fe20008410000 */
[----:B------:R-:W-:Y:S01]  /*3390*/  F2FP.BF16.F32.PACK_AB R134, R133, R134 ;  /* 0x000000868586723e */ /* 0x000fe200000010ff */
[----:B------:R-:W-:-:S03]  /*33a0*/  FFMA.FTZ R133, R4, R141, R143 ;  /* 0x0000008d04857223 */ /* 0x000fc6000001008f */
[----:B------:R-:W-:Y:S01]  /*33b0*/  FSEL R138, R138, RZ, P0 ;  /* 0x000000ff8a8a7208 */ /* 0x000fe20000000000 */
[----:B------:R-:W-:Y:S01]  /*33c0*/  FADD.FTZ R133, R6, -R133 ;  /* 0x8000008506857221 */ /* 0x000fe20000010000 */
[----:B------:R-:W-:Y:S02]  /*33d0*/  LOP3.LUT P0, RZ, R148, 0xff0000, RZ, 0xc0, !PT ;  /* 0x00ff000094ff7812 */ /* 0x000fe4000780c0ff */
[----:B------:R-:W-:Y:S01]  /*33e0*/  F2FP.BF16.F32.PACK_AB R138, R138, R132 ;  /* 0x000000848a8a723e */ /* 0x000fe200000010ff */
[----:B------:R-:W-:Y:S01]  /*33f0*/  FFMA.FTZ R132, R12, R141, R143 ;  /* 0x0000008d0c847223 */ /* 0x000fe2000001008f */
[----:B------:R-:W-:-:S03]  /*3400*/  FMUL.FTZ R133, R145, R133 ;  /* 0x0000008591857220 */ /* 0x000fc60000410000 */
[----:B------:R-:W-:Y:S01]  /*3410*/  FADD.FTZ R136, R13, -R132 ;  /* 0x800000840d887221 */ /* 0x000fe20000010000 */
[----:B------:R-:W-:-:S03]  /*3420*/  FMUL.FTZ R132, R133, UR13 ;  /* 0x0000000d85847c20 */ /* 0x000fc60008410000 */
[----:B------:R-:W-:Y:S02]  /*3430*/  FMUL.FTZ R136, R145, R136 ;  /* 0x0000008891887220 */ /* 0x000fe40000410000 */
[----:B------:R-:W-:Y:S02]  /*3440*/  FSEL R132, R132, RZ, P0 ;  /* 0x000000ff84847208 */ /* 0x000fe40000000000 */
[----:B------:R-:W-:Y:S01]  /*3450*/  FMUL.FTZ R137, R136, UR13 ;  /* 0x0000000d88897c20 */ /* 0x000fe20008410000 */
[----:B------:R-:W-:Y:S02]  /*3460*/  LOP3.LUT P0, RZ, R148, 0xff000000, RZ, 0xc0, !PT ;  /* 0xff00000094ff7812 */ /* 0x000fe4000780c0ff */
[----:B------:R-:W-:Y:S02]  /*3470*/  F2FP.BF16.F32.PACK_AB R133, R136, R133 ;  /* 0x000000858885723e */ /* 0x000fe400000010ff */
[----:B------:R-:W-:Y:S02]  /*3480*/  FSEL R137, R137, RZ, P0 ;  /* 0x000000ff89897208 */ /* 0x000fe40000000000 */
[----:B------:R-:W-:-:S02]  /*3490*/  LOP3.LUT P0, RZ, R148, 0xff, RZ, 0xc0, !PT ;  /* 0x000000ff94ff7812 */ /* 0x000fc4000780c0ff */
[----:B------:R-:W-:Y:S01]  /*34a0*/  F2FP.BF16.F32.PACK_AB R137, R137, R132 ;  /* 0x000000848989723e */ /* 0x000fe200000010ff */
[----:B------:R-:W-:-:S04]  /*34b0*/  FFMA.FTZ R132, R0, R141, R143 ;  /* 0x0000008d00847223 */ /* 0x000fc8000001008f */
[----:B------:R-:W-:-:S04]  /*34c0*/  FADD.FTZ R132, R3, -R132 ;  /* 0x8000008403847221 */ /* 0x000fc80000010000 */
[----:B------:R-:W-:Y:S01]  /*34d0*/  FMUL.FTZ R140, R145, R132 ;  /* 0x00000084918c7220 */ /* 0x000fe20000410000 */
[----:B------:R-:W-:-:S03]  /*34e0*/  FFMA.FTZ R132, R10, R141, R143 ;  /* 0x0000008d0a847223 */ /* 0x000fc6000001008f */
        /* <DEDUP_REMOVED lines=10> */
.L_x_1747:
        /* <DEDUP_REMOVED lines=10> */
[----:B------:R-:W-:Y:S01]  /*3630*/  PRMT R140, R117, 0x7632, R140 ;  /* 0x00007632758c7816 */ /* 0x000fe2000000008c */
[----:B-----5:R-:W-:Y:S01]  /*3640*/  FFMA.FTZ R136, R145, R136, R137 ;  /* 0x0000008891887223 */ /* 0x020fe20000010089 */
[----:B------:R-:W-:Y:S01]  /*3650*/  FFMA.FTZ R137, R16, R141, R143 ;  /* 0x0000008d10897223 */ /* 0x000fe2000001008f */
[----:B------:R-:W-:Y:S01]  /*3660*/  IMAD.U32 R138, R138, 0x10000, RZ ;  /* 0x000100008a8a7824 */ /* 0x000fe200078e00ff */
[----:B------:R-:W-:Y:S01]  /*3670*/  PRMT R142, R116, 0x7632, R142 ;  /* 0x00007632748e7816 */ /* 0x000fe2000000008e */
[----:B------:R-:W-:Y:S01]  /*3680*/  FMUL.FTZ R136, R136, UR13 ;  /* 0x0000000d88887c20 */ /* 0x000fe20008410000 */
[----:B------:R-:W-:Y:S01]  /*3690*/  FADD.FTZ R137, R17, -R137 ;  /* 0x8000008911897221 */ /* 0x000fe20000010000 */
[----:B------:R-:W-:-:S02]  /*36a0*/  IMAD.U32 R140, R140, 0x10000, RZ ;  /* 0x000100008c8c7824 */ /* 0x000fc400078e00ff */
[----:B------:R-:W-:Y:S02]  /*36b0*/  IMAD.U32 R142, R142, 0x10000, RZ ;  /* 0x000100008e8e7824 */ /* 0x000fe400078e00ff */
[--C-:B------:R-:W-:Y:S01]  /*36c0*/  FFMA.FTZ R137, R145, R137, R138.reuse ;  /* 0x0000008991897223 */ /* 0x100fe2000001008a */
[----:B------:R-:W-:Y:S02]  /*36d0*/  FSEL R136, R136, RZ, P0 ;  /* 0x000000ff88887208 */ /* 0x000fe40000000000 */
[----:B------:R-:W-:Y:S01]  /*36e0*/  ISETP.GE.U32.AND P0, PT, R148, RZ, PT ;  /* 0x000000ff9400720c */ /* 0x000fe20003f06070 */
[----:B------:R-:W-:Y:S01]  /*36f0*/  FMUL.FTZ R137, R137, UR13 ;  /* 0x0000000d89897c20 */ /* 0x000fe20008410000 */
[----:B------:R-:W-:Y:S02]  /*3700*/  PRMT R138, R118, 0x7632, R138 ;  /* 0x00007632768a7816 */ /* 0x000fe4000000008a */
[----:B------:R-:W-:-:S03]  /*3710*/  ISETP.GE.U32.AND.EX P0, PT, R149, 0x1000000, PT, P0 ;  /* 0x010000009500780c */ /* 0x000fc60003f06100 */
[----:B------:R-:W-:Y:S01]  /*3720*/  IMAD.U32 R138, R138, 0x10000, RZ ;  /* 0x000100008a8a7824 */ /* 0x000fe200078e00ff */
[----:B------:R-:W-:Y:S02]  /*3730*/  FSEL R137, R137, RZ, P0 ;  /* 0x000000ff89897208 */ /* 0x000fe40000000000 */
[----:B------:R-:W-:Y:S02]  /*3740*/  LOP3.LUT P0, RZ, R149, 0xff, RZ, 0xc0, !PT ;  /* 0x000000ff95ff7812 */ /* 0x000fe4000780c0ff */
[----:B------:R-:W-:Y:S01]  /*3750*/  F2FP.BF16.F32.PACK_AB R139, R137, R136 ;  /* 0x00000088898b723e */ /* 0x000fe200000010ff */
[----:B------:R-:W-:Y:S01]  /*3760*/  FFMA.FTZ R136, R5, R141, R143 ;  /* 0x0000008d05887223 */ /* 0x000fe2000001008f */
[----:B------:R-:W-:-:S03]  /*3770*/  SHF.L.U32 R137, R118, 0x10, RZ ;  /* 0x0000001076897819 */ /* 0x000fc600000006ff */
        /* <DEDUP_REMOVED lines=23> */
[----:B------:R-:W-:-:S04]  /*38f0*/  SHF.L.U32 R140, R116, 0x10, RZ ;  /* 0x00000010748c7819 */ /* 0x000fc800000006ff */
[----:B------:R-:W-:Y:S02]  /*3900*/  FSEL R137, R137, RZ, P0 ;  /* 0x000000ff89897208 */ /* 0x000fe40000000000 */
[----:B------:R-:W-:Y:S02]  /*3910*/  LOP3.LUT P0, RZ, R148, 0xff00, RZ, 0xc0, !PT ;  /* 0x0000ff0094ff7812 */ /* 0x000fe4000780c0ff */
[----:B------:R-:W-:Y:S01]  /*3920*/  F2FP.BF16.F32.PACK_AB R137, R137, R136 ;  /* 0x000000888989723e */ /* 0x000fe200000010ff */
        /* <DEDUP_REMOVED lines=13> */
.L_x_1750:
[----:B------:R-:W-:Y:S01]  /*3a00*/  PRMT R134, R119, 0x7632, R134 ;  /* 0x0000763277867816 */ /* 0x000fe20000000086 */
[-CC-:B------:R-:W-:Y:S01]  /*3a10*/  FFMA.FTZ R135, R16, R141.reuse, R143.reuse ;  /* 0x0000008d10877223 */ /* 0x180fe2000001008f */
[----:B------:R-:W-:Y:S01]  /*3a20*/  PRMT R132, R118, 0x7632, R132 ;  /* 0x0000763276847816 */ /* 0x000fe20000000084 */
[----:B------:R-:W-:Y:S01]  /*3a30*/  FFMA.FTZ R133, R14, R141, R143 ;  /* 0x0000008d0e857223 */ /* 0x000fe2000001008f */
[----:B------:R-:W-:Y:S01]  /*3a40*/  SHF.L.U32 R134, R134, 0x10, RZ ;  /* 0x0000001086867819 */ /* 0x000fe200000006ff */
[----:B------:R-:W-:Y:S01]  /*3a50*/  FADD.FTZ R135, R17, -R135 ;  /* 0x8000008711877221 */ /* 0x000fe20000010000 */
[----:B------:R-:W-:Y:S01]  /*3a60*/  ISETP.GE.U32.AND P0, PT, R148, RZ, PT ;  /* 0x000000ff9400720c */ /* 0x000fe20003f06070 */
[----:B------:R-:W-:Y:S02]  /*3a70*/  IMAD.U32 R132, R132, 0x10000, RZ ;  /* 0x0001000084847824 */ /* 0x000fe400078e00ff */
[----:B------:R-:W-:Y:S01]  /*3a80*/  FADD.FTZ R133, R15, -R133 ;  /* 0x800000850f857221 */ /* 0x000fe20000010000 */
[----:B-----5:R-:W-:Y:S01]  /*3a90*/  FFMA.FTZ R135, R145, R135, R134 ;  /* 0x0000008791877223 */ /* 0x020fe20000010086 */
[--C-:B------:R-:W-:Y:S01]  /*3aa0*/  FFMA.FTZ R134, R8, R141, R143.reuse ;  /* 0x0000008d08867223 */ /* 0x100fe2000001008f */
[----:B------:R-:W-:Y:S01]  /*3ab0*/  ISETP.GE.U32.AND.EX P0, PT, R149, 0x1000000, PT, P0 ;  /* 0x010000009500780c */ /* 0x000fe20003f06100 */
[----:B------:R-:W-:Y:S01]  /*3ac0*/  FFMA.FTZ R138, R145, R133, R132 ;  /* 0x00000085918a7223 */ /* 0x000fe20000010084 */
[----:B------:R-:W-:Y:S01]  /*3ad0*/  SHF.L.U32 R132, R119, 0x10, RZ ;  /* 0x0000001077847819 */ /* 0x000fe200000006ff */
[----:B------:R-:W-:Y:S01]  /*3ae0*/  FADD.FTZ R134, R9, -R134 ;  /* 0x8000008609867221 */ /* 0x000fe20000010000 */
[----:B------:R-:W-:Y:S01]  /*3af0*/  SHF.L.U32 R136, R117, 0x10, RZ ;  /* 0x0000001075887819 */ /* 0x000fe200000006ff */
[----:B------:R-:W-:-:S02]  /*3b00*/  FFMA.FTZ R137, R12, R141, R143 ;  /* 0x0000008d0c897223 */ /* 0x000fc4000001008f */
[----:B------:R-:W-:Y:S01]  /*3b10*/  FFMA.FTZ R134, R145, R134, R132 ;  /* 0x0000008691867223 */ /* 0x000fe20000010084 */
[----:B------:R-:W-:Y:S01]  /*3b20*/  FMUL.FTZ R132, R135, UR13 ;  /* 0x0000000d87847c20 */ /* 0x000fe20008410000 */
[----:B------:R-:W-:Y:S02]  /*3b30*/  FADD.FTZ R137, R13, -R137 ;  /* 0x800000890d897221 */ /* 0x000fe40000010000 */
[----:B------:R-:W-:Y:S01]  /*3b40*/  FMUL.FTZ R133, R134, UR13 ;  /* 0x0000000d86857c20 */ /* 0x000fe20008410000 */
        /* <DEDUP_REMOVED lines=8> */
[----:B------:R-:W-:Y:S02]  /*3bd0*/  IMAD.U32 R132, R118, 0x10000, RZ ;  /* 0x0001000076847824 */ /* 0x000fe400078e00ff */
[----:B------:R-:W-:Y:S02]  /*3be0*/  FFMA.FTZ R133, R4, R141, R143 ;  /* 0x0000008d04857223 */ /* 0x000fe4000001008f */
[----:B------:R-:W-:Y:S02]  /*3bf0*/  FFMA.FTZ R134, R145, R134, R132 ;  /* 0x0000008691867223 */ /* 0x000fe40000010084 */
[----:B------:R-:W-:-:S02]  /*3c00*/  FADD.FTZ R133, R6, -R133 ;  /* 0x8000008506857221 */ /* 0x000fc40000010000 */
[----:B------:R-:W-:Y:S01]  /*3c10*/  FMUL.FTZ R132, R134, UR13 ;  /* 0x0000000d86847c20 */ /* 0x000fe20008410000 */
[C---:B------:R-:W-:Y:S01]  /*3c20*/  F2FP.BF16.F32.PACK_AB R134, R138.reuse, R134 ;  /* 0x000000868a86723e */ /* 0x040fe200000010ff */
[----:B------:R-:W-:Y:S01]  /*3c30*/  FMUL.FTZ R138, R138, UR13 ;  /* 0x0000000d8a8a7c20 */ /* 0x000fe20008410000 */
[--C-:B------:R-:W-:Y:S01]  /*3c40*/  FFMA.FTZ R133, R145, R133, R136.reuse ;  /* 0x0000008591857223 */ /* 0x100fe20000010088 */
[----:B------:R-:W-:Y:S02]  /*3c50*/  PRMT R136, R117, 0x7632, R136 ;  /* 0x0000763275887816 */ /* 0x000fe40000000088 */
[----:B------:R-:W-:Y:S02]  /*3c60*/  FSEL R132, R132, RZ, P0 ;  /* 0x000000ff84847208 */ /* 0x000fe40000000000 */
[----:B------:R-:W-:Y:S01]  /*3c70*/  LOP3.LUT P0, RZ, R149, 0xff00, RZ, 0xc0, !PT ;  /* 0x0000ff0095ff7812 */ /* 0x000fe2000780c0ff */
[----:B------:R-:W-:-:S03]  /*3c80*/  IMAD.U32 R136, R136, 0x10000, RZ ;  /* 0x0001000088887824 */ /* 0x000fc600078e00ff */
[----:B------:R-:W-:Y:S01]  /*3c90*/  FSEL R138, R138, RZ, P0 ;  /* 0x000000ff8a8a7208 */ /* 0x000fe20000000000 */
[----:B------:R-:W-:Y:S01]  /*3ca0*/  FFMA.FTZ R136, R145, R137, R136 ;  /* 0x0000008991887223 */ /* 0x000fe20000010088 */
[----:B------:R-:W-:Y:S02]  /*3cb0*/  LOP3.LUT P0, RZ, R148, 0xff0000, RZ, 0xc0, !PT ;  /* 0x00ff000094ff7812 */ /* 0x000fe4000780c0ff */
[----:B------:R-:W-:Y:S01]  /*3cc0*/  F2FP.BF16.F32.PACK_AB R138, R138, R132 ;  /* 0x000000848a8a723e */ /* 0x000fe200000010ff */
[----:B------:R-:W-:Y:S01]  /*3cd0*/  FMUL.FTZ R132, R133, UR13 ;  /* 0x0000000d85847c20 */ /* 0x000fe20008410000 */
[C---:B------:R-:W-:Y:S01]  /*3ce0*/  FMUL.FTZ R137, R136.reuse, UR13 ;  /* 0x0000000d88897c20 */ /* 0x040fe20008410000 */
[----:B------:R-:W-:Y:S02]  /*3cf0*/  F2FP.BF16.F32.PACK_AB R133, R136, R133 ;  /* 0x000000858885723e */ /* 0x000fe400000010ff */
[----:B------:R-:W-:Y:S02]  /*3d00*/  SHF.L.U32 R136, R116, 0x10, RZ ;  /* 0x0000001074887819 */ /* 0x000fe400000006ff */
[----:B------:R-:W-:-:S02]  /*3d10*/  FSEL R132, R132, RZ, P0 ;  /* 0x000000ff84847208 */ /* 0x000fc40000000000 */
[----:B------:R-:W-:-:S04]  /*3d20*/  LOP3.LUT P0, RZ, R148, 0xff000000, RZ, 0xc0, !PT ;  /* 0xff00000094ff7812 */ /* 0x000fc8000780c0ff */
[----:B------:R-:W-:Y:S02]  /*3d30*/  FSEL R137, R137, RZ, P0 ;  /* 0x000000ff89897208 */ /* 0x000fe40000000000 */
[----:B------:R-:W-:Y:S02]  /*3d40*/  LOP3.LUT P0, RZ, R148, 0xff, RZ, 0xc0, !PT ;  /* 0x000000ff94ff7812 */ /* 0x000fe4000780c0ff */
[----:B------:R-:W-:Y:S01]  /*3d50*/  F2FP.BF16.F32.PACK_AB R137, R137, R132 ;  /* 0x000000848989723e */ /* 0x000fe200000010ff */
[----:B------:R-:W-:-:S04]  /*3d60*/  FFMA.FTZ R132, R0, R141, R143 ;  /* 0x0000008d00847223 */ /* 0x000fc8000001008f */
[----:B------:R-:W-:-:S04]  /*3d70*/  FADD.FTZ R132, R3, -R132 ;  /* 0x8000008403847221 */ /* 0x000fc80000010000 */
[--C-:B------:R-:W-:Y:S01]  /*3d80*/  FFMA.FTZ R140, R145, R132, R136.reuse ;  /* 0x00000084918c7223 */ /* 0x100fe20000010088 */
[----:B------:R-:W-:Y:S01]  /*3d90*/  PRMT R136, R116, 0x7632, R136 ;  /* 0x0000763274887816 */ /* 0x000fe20000000088 */
[----:B------:R-:W-:-:S04]  /*3da0*/  FFMA.FTZ R132, R10, R141, R143 ;  /* 0x0000008d0a847223 */ /* 0x000fc8000001008f */
[----:B------:R-:W-:Y:S02]  /*3db0*/  IMAD.U32 R136, R136, 0x10000, RZ ;  /* 0x0001000088887824 */ /* 0x000fe400078e00ff */
[----:B------:R-:W-:-:S04]  /*3dc0*/  FADD.FTZ R132, R11, -R132 ;  /* 0x800000840b847221 */ /* 0x000fc80000010000 */
[----:B------:R-:W-:Y:S01]  /*3dd0*/  FFMA.FTZ R132, R145, R132, R136 ;  /* 0x0000008491847223 */ /* 0x000fe20000010088 */
[----:B------:R-:W-:-:S03]  /*3de0*/  FMUL.FTZ R136, R140, UR13 ;  /* 0x0000000d8c887c20 */ /* 0x000fc60008410000 */
[C---:B------:R-:W-:Y:S01]  /*3df0*/  FMUL.FTZ R142, R132.reuse, UR13 ;  /* 0x0000000d848e7c20 */ /* 0x040fe20008410000 */
[----:B------:R-:W-:Y:S02]  /*3e00*/  F2FP.BF16.F32.PACK_AB R132, R132, R140 ;  /* 0x0000008c8484723e */ /* 0x000fe400000010ff */
[----:B------:R-:W-:Y:S02]  /*3e10*/  FSEL R136, R136, RZ, P0 ;  /* 0x000000ff88887208 */ /* 0x000fe40000000000 */
[----:B------:R-:W-:-:S04]  /*3e20*/  LOP3.LUT P0, RZ, R148, 0xff00, RZ, 0xc0, !PT ;  /* 0x0000ff0094ff7812 */ /* 0x000fc8000780c0ff */
[----:B------:R-:W-:-:S04]  /*3e30*/  FSEL R142, R142, RZ, P0 ;  /* 0x000000ff8e8e7208 */ /* 0x000fc80000000000 */
[----:B------:R-:W-:Y:S01]  /*3e40*/  F2FP.BF16.F32.PACK_AB R136, R142, R136 ;  /* 0x000000888e88723e */ /* 0x000fe200000010ff */
[----:B------:R-:W-:Y:S06]  /*3e50*/  BRA `(.L_x_1749) ;  /* 0x0000001400607947 */ /* 0x000fec0003800000 */
.L_x_1746:
        /* <DEDUP_REMOVED lines=37> */
[----:B------:R-:W-:Y:S02]  /*40b0*/  FSEL R114, R113, RZ, P0 ;  /* 0x000000ff71727208 */ /* 0x000fe40000000000 */
        /* <DEDUP_REMOVED lines=18> */
[----:B------:R-:W-:Y:S01]  /*41e0*/  FMUL.FTZ R113, R113, UR13 ;  /* 0x0000000d71717c20 */ /* 0x000fe20008410000 */
[----:B------:R-:W-:Y:S02]  /*41f0*/  FSEL R136, R112, RZ, P0 ;  /* 0x000000ff70887208 */ /* 0x000fe40000000000 */
[----:B------:R-:W-:-:S04]  /*4200*/  LOP3.LUT P0, RZ, R148, 0xff000000, RZ, 0xc0, !PT ;  /* 0xff00000094ff7812 */ /* 0x000fc8000780c0ff */
[C---:B------:R-:W-:Y:S02]  /*4210*/  FSEL R112, R113.reuse, RZ, P0 ;  /* 0x000000ff71707208 */ /* 0x040fe40000000000 */
[----:B------:R-:W-:Y:S02]  /*4220*/  LOP3.LUT P0, RZ, R150, 0xff000000, RZ, 0xc0, !PT ;  /* 0xff00000096ff7812 */ /* 0x000fe4000780c0ff */
[----:B------:R-:W-:Y:S01]  /*4230*/  F2FP.BF16.F32.PACK_AB R137, R112, R137 ;  /* 0x000000897089723e */ /* 0x000fe200000010ff */
[-CC-:B------:R-:W-:Y:S01]  /*4240*/  FFMA.FTZ R112, R10, R141.reuse, R143.reuse ;  /* 0x0000008d0a707223 */ /* 0x180fe2000001008f */
[----:B------:R-:W-:Y:S02]  /*4250*/  FSEL R113, R113, RZ, P0 ;  /* 0x000000ff71717208 */ /* 0x000fe40000000000 */
[----:B------:R-:W-:Y:S01]  /*4260*/  LOP3.LUT P0, RZ, R148, 0xff00, RZ, 0xc0, !PT ;  /* 0x0000ff0094ff7812 */ /* 0x000fe2000780c0ff */
[----:B------:R-:W-:Y:S01]  /*4270*/  FADD.FTZ R112, R11, -R112 ;  /* 0x800000700b707221 */ /* 0x000fe20000010000 */
[----:B------:R-:W-:Y:S01]  /*4280*/  F2FP.BF16.F32.PACK_AB R113, R113, R136 ;  /* 0x000000887171723e */ /* 0x000fe200000010ff */
[----:B------:R-:W-:-:S02]  /*4290*/  FFMA.FTZ R136, R0, R141, R143 ;  /* 0x0000008d00887223 */ /* 0x000fc4000001008f */
[----:B------:R-:W-:Y:S02]  /*42a0*/  FMUL.FTZ R112, R145, R112 ;  /* 0x0000007091707220 */ /* 0x000fe40000410000 */
[----:B------:R-:W-:Y:S02]  /*42b0*/  FADD.FTZ R136, R3, -R136 ;  /* 0x8000008803887221 */ /* 0x000fe40000010000 */
[----:B------:R-:W-:Y:S02]  /*42c0*/  FMUL.FTZ R112, R112, UR13 ;  /* 0x0000000d70707c20 */ /* 0x000fe40008410000 */
[----:B------:R-:W-:-:S03]  /*42d0*/  FMUL.FTZ R142, R145, R136 ;  /* 0x00000088918e7220 */ /* 0x000fc60000410000 */
        /* <DEDUP_REMOVED lines=11> */
.L_x_1752:
[-CC-:B------:R-:W-:Y:S01]  /*4390*/  FFMA.FTZ R112, R8, R141.reuse, R143.reuse ;  /* 0x0000008d08707223 */ /* 0x180fe2000001008f */
[----:B------:R-:W-:Y:S01]  /*43a0*/  LOP3.LUT P0, RZ, R151, 0xff0000, RZ, 0xc0, !PT ;  /* 0x00ff000097ff7812 */ /* 0x000fe2000780c0ff */
[-CC-:B------:R-:W-:Y:S01]  /*43b0*/  FFMA.FTZ R114, R5, R141.reuse, R143.reuse ;  /* 0x0000008d05727223 */ /* 0x180fe2000001008f */
[-CC-:B------:R-:W-:Y:S01]  /*43c0*/  FFMA.FTZ R136, R0, R141.reuse, R143.reuse ;  /* 0x0000008d00887223 */ /* 0x180fe2000001008f */
[----:B------:R-:W-:Y:S02]  /*43d0*/  FADD.FTZ R112, R9, -R112 ;  /* 0x8000007009707221 */ /* 0x000fe40000010000 */
[----:B------:R-:W-:Y:S01]  /*43e0*/  FADD.FTZ R114, R7, -R114 ;  /* 0x8000007207727221 */ /* 0x000fe20000010000 */
[----:B------:R-:W-:Y:S01]  /*43f0*/  FADD.FTZ R140, R3, -R136 ;  /* 0x80000088038c7221 */ /* 0x000fe20000010000 */
[C---:B-----5:R-:W-:Y:S01]  /*4400*/  FMUL.FTZ R135, R145.reuse, R112 ;  /* 0x0000007091877220 */ /* 0x060fe20000410000 */
[----:B------:R-:W-:Y:S01]  /*4410*/  FFMA.FTZ R112, R16, R141, R143 ;  /* 0x0000008d10707223 */ /* 0x000fe2000001008f */
[C---:B------:R-:W-:Y:S01]  /*4420*/  FMUL.FTZ R114, R145.reuse, R114 ;  /* 0x0000007291727220 */ /* 0x040fe20000410000 */
[----:B------:R-:W-:Y:S01]  /*4430*/  FMUL.FTZ R140, R145, R140 ;  /* 0x0000008c918c7220 */ /* 0x000fe20000410000 */
[----:B------:R-:W-:Y:S01]  /*4440*/  FMUL.FTZ R113, R135, UR13 ;  /* 0x0000000d87717c20 */ /* 0x000fe20008410000 */
[----:B------:R-:W-:Y:S01]  /*4450*/  FADD.FTZ R112, R17, -R112 ;  /* 0x8000007011707221 */ /* 0x000fe20000010000 */
[----:B------:R-:W-:Y:S01]  /*4460*/  FMUL.FTZ R132, R114, UR13 ;  /* 0x0000000d72847c20 */ /* 0x000fe20008410000 */
[----:B------:R-:W-:-:S02]  /*4470*/  FMUL.FTZ R142, R140, UR13 ;  /* 0x0000000d8c8e7c20 */ /* 0x000fc40008410000 */
[----:B------:R-:W-:Y:S01]  /*4480*/  FSEL R115, R113, RZ, P0 ;  /* 0x000000ff71737208 */ /* 0x000fe20000000000 */
[----:B------:R-:W-:Y:S01]  /*4490*/  FMUL.FTZ R112, R145, R112 ;  /* 0x0000007091707220 */ /* 0x000fe20000410000 */
[----:B------:R-:W-:-:S03]  /*44a0*/  ISETP.GE.U32.AND P0, PT, R150, RZ, PT ;  /* 0x000000ff9600720c */ /* 0x000fc60003f06070 */
[C---:B------:R-:W-:Y:S01]  /*44b0*/  FMUL.FTZ R133, R112.reuse, UR13 ;  /* 0x0000000d70857c20 */ /* 0x040fe20008410000 */
[----:B------:R-:W-:Y:S02]  /*44c0*/  ISETP.GE.U32.AND.EX P0, PT, R151, 0x1000000, PT, P0 ;  /* 0x010000009700780c */ /* 0x000fe40003f06100 */
[----:B------:R-:W-:Y:S02]  /*44d0*/  F2FP.BF16.F32.PACK_AB R135, R112, R135 ;  /* 0x000000877087723e */ /* 0x000fe400000010ff */
[----:B------:R-:W-:Y:S02]  /*44e0*/  FSEL R112, R133, RZ, P0 ;  /* 0x000000ff85707208 */ /* 0x000fe40000000000 */
[----:B------:R-:W-:Y:S02]  /*44f0*/  LOP3.LUT P0, RZ, R149, 0xff0000, RZ, 0xc0, !PT ;  /* 0x00ff000095ff7812 */ /* 0x000fe4000780c0ff */
[----:B------:R-:W-:Y:S01]  /*4500*/  F2FP.BF16.F32.PACK_AB R115, R112, R115 ;  /* 0x000000737073723e */ /* 0x000fe200000010ff */
[----:B------:R-:W-:Y:S01]  /*4510*/  FFMA.FTZ R112, R14, R141, R143 ;  /* 0x0000008d0e707223 */ /* 0x000fe2000001008f */
[----:B------:R-:W-:-:S02]  /*4520*/  FSEL R113, R113, RZ, P0 ;  /* 0x000000ff71717208 */ /* 0x000fc40000000000 */
        /* <DEDUP_REMOVED lines=53> */
.L_x_1751:
[----:B------:R-:W-:Y:S01]  /*4880*/  UMOV UR4, UR6 ;  /* 0x0000000600047c82 */ /* 0x000fe20008000000 */
[----:B------:R-:W-:Y:S01]  /*4890*/  UMOV UR5, UR7 ;  /* 0x0000000700057c82 */ /* 0x000fe20008000000 */
[----:B------:R-:W-:-:S04]  /*48a0*/  UISETP.NE.U32.AND UP0, UPT, UR4, URZ, UPT ;  /* 0x000000ff0400728c */ /* 0x000fc8000bf05070 */
[----:B------:R-:W-:-:S09]  /*48b0*/  UISETP.NE.AND.EX UP0, UPT, UR5, URZ, UPT, UP0 ;  /* 0x000000ff0500728c */ /* 0x000fd2000bf05300 */
[----:B------:R-:W-:Y:S05]  /*48c0*/  BRA.U UP0, `(.L_x_1753) ;  /* 0x00000005005c7547 */ /* 0x000fea000b800000 */
[----:B------:R-:W-:Y:S01]  /*48d0*/  FFMA.FTZ R113, R8, R141, R143 ;  /* 0x0000008d08717223 */ /* 0x000fe2000001008f */
[C---:B------:R-:W-:Y:S01]  /*48e0*/  SHF.L.U32 R112, R119.reuse, 0x10, RZ ;  /* 0x0000001077707819 */ /* 0x040fe200000006ff */
[----:B------:R-:W-:Y:S01]  /*48f0*/  IMAD.U32 R136, R118, 0x10000, RZ ;  /* 0x0001000076887824 */ /* 0x000fe200078e00ff */
[----:B------:R-:W-:Y:S01]  /*4900*/  PRMT R114, R119, 0x7632, R114 ;  /* 0x0000763277727816 */ /* 0x000fe20000000072 */
[----:B------:R-:W-:Y:S01]  /*4910*/  FADD.FTZ R113, R9, -R113 ;  /* 0x8000007109717221 */ /* 0x000fe20000010000 */
[----:B------:R-:W-:Y:S02]  /*4920*/  LOP3.LUT P0, RZ, R151, 0xff0000, RZ, 0xc0, !PT ;  /* 0x00ff000097ff7812 */ /* 0x000fe4000780c0ff */
[----:B------:R-:W-:Y:S01]  /*4930*/  PRMT R138, R117, 0x7632, R138 ;  /* 0x00007632758a7816 */ /* 0x000fe2000000008a */
[----:B-----5:R-:W-:Y:S01]  /*4940*/  FFMA.FTZ R113, R145, R113, R112 ;  /* 0x0000007191717223 */ /* 0x020fe20000010070 */
[----:B------:R-:W-:Y:S01]  /*4950*/  FFMA.FTZ R112, R16, R141, R143 ;  /* 0x0000008d10707223 */ /* 0x000fe2000001008f */
[----:B------:R-:W-:-:S02]  /*4960*/  IMAD.U32 R114, R114, 0x10000, RZ ;  /* 0x0001000072727824 */ /* 0x000fc400078e00ff */
[----:B------:R-:W-:Y:S01]  /*4970*/  FMUL.FTZ R113, R113, UR13 ;  /* 0x0000000d71717c20 */ /* 0x000fe20008410000 */
[----:B------:R-:W-:Y:S01]  /*4980*/  FADD.FTZ R112, R17, -R112 ;  /* 0x8000007011707221 */ /* 0x000fe20000010000 */
[----:B------:R-:W-:-:S03]  /*4990*/  IMAD.U32 R138, R138, 0x10000, RZ ;  /* 0x000100008a8a7824 */ /* 0x000fc600078e00ff */
[--C-:B------:R-:W-:Y:S01]  /*49a0*/  FFMA.FTZ R139, R145, R112, R114.reuse ;  /* 0x00000070918b7223 */ /* 0x100fe20000010072 */
[----:B------:R-:W-:Y:S01]  /*49b0*/  PRMT R114, R118, 0x7632, R114 ;  /* 0x0000763276727816 */ /* 0x000fe20000000072 */
[----:B------:R-:W-:Y:S01]  /*49c0*/  FFMA.FTZ R112, R14, R141, R143 ;  /* 0x0000008d0e707223 */ /* 0x000fe2000001008f */
[----:B------:R-:W-:Y:S01]  /*49d0*/  FSEL R115, R113, RZ, P0 ;  /* 0x000000ff71737208 */ /* 0x000fe20000000000 */
[----:B------:R-:W-:Y:S01]  /*49e0*/  FMUL.FTZ R139, R139, UR13 ;  /* 0x0000000d8b8b7c20 */ /* 0x000fe20008410000 */
[----:B------:R-:W-:Y:S01]  /*49f0*/  ISETP.GE.U32.AND P0, PT, R150, RZ, PT ;  /* 0x000000ff9600720c */ /* 0x000fe20003f06070 */
[----:B------:R-:W-:Y:S01]  /*4a00*/  FADD.FTZ R112, R15, -R112 ;  /* 0x800000700f707221 */ /* 0x000fe20000010000 */
[----:B------:R-:W-:Y:S02]  /*4a10*/  SHF.L.U32 R114, R114, 0x10, RZ ;  /* 0x0000001072727819 */ /* 0x000fe400000006ff */
[----:B------:R-:W-:-:S03]  /*4a20*/  ISETP.GE.U32.AND.EX P0, PT, R151, 0x1000000, PT, P0 ;  /* 0x010000009700780c */ /* 0x000fc60003f06100 */
[----:B------:R-:W-:Y:S01]  /*4a30*/  FFMA.FTZ R112, R145, R112, R114 ;  /* 0x0000007091707223 */ /* 0x000fe20000010072 */
[----:B------:R-:W-:Y:S02]  /*4a40*/  FSEL R114, R139, RZ, P0 ;  /* 0x000000ff8b727208 */ /* 0x000fe40000000000 */
[----:B------:R-:W-:Y:S01]  /*4a50*/  LOP3.LUT P0, RZ, R149, 0xff0000, RZ, 0xc0, !PT ;  /* 0x00ff000095ff7812 */ /* 0x000fe2000780c0ff */
[----:B------:R-:W-:Y:S01]  /*4a60*/  FMUL.FTZ R112, R112, UR13 ;  /* 0x0000000d70707c20 */ /* 0x000fe20008410000 */
[----:B------:R-:W-:Y:S01]  /*4a70*/  F2FP.BF16.F32.PACK_AB R115, R114, R115 ;  /* 0x000000737273723e */ /* 0x000fe200000010ff */
[----:B------:R-:W-:Y:S01]  /*4a80*/  FFMA.FTZ R114, R5, R141, R143 ;  /* 0x0000008d05727223 */ /* 0x000fe2000001008f */
[----:B------:R-:W-:Y:S02]  /*4a90*/  FSEL R113, R113, RZ, P0 ;  /* 0x000000ff71717208 */ /* 0x000fe40000000000 */
[----:B------:R-:W-:Y:S01]  /*4aa0*/  ISETP.GE.U32.AND P0, PT, R148, RZ, PT ;  /* 0x000000ff9400720c */ /* 0x000fe20003f06070 */
[----:B------:R-:W-:-:S03]  /*4ab0*/  FADD.FTZ R114, R7, -R114 ;  /* 0x8000007207727221 */ /* 0x000fc60000010000 */
[----:B------:R-:W-:Y:S01]  /*4ac0*/  ISETP.GE.U32.AND.EX P0, PT, R149, 0x1000000, PT, P0 ;  /* 0x010000009500780c */ /* 0x000fe20003f06100 */
[----:B------:R-:W-:Y:S01]  /*4ad0*/  FFMA.FTZ R114, R145, R114, R136 ;  /* 0x0000007291727223 */ /* 0x000fe20000010088 */
[----:B------:R-:W-:Y:S02]  /*4ae0*/  SHF.L.U32 R136, R117, 0x10, RZ ;  /* 0x0000001075887819 */ /* 0x000fe400000006ff */
[----:B------:R-:W-:Y:S01]  /*4af0*/  FSEL R139, R139, RZ, P0 ;  /* 0x000000ff8b8b7208 */ /* 0x000fe20000000000 */
[----:B------:R-:W-:Y:S01]  /*4b00*/  FMUL.FTZ R137, R114, UR13 ;  /* 0x0000000d72897c20 */ /* 0x000fe20008410000 */
[----:B------:R-:W-:Y:S02]  /*4b10*/  LOP3.LUT P0, RZ, R151, 0xff, RZ, 0xc0, !PT ;  /* 0x000000ff97ff7812 */ /* 0x000fe4000780c0ff */
[----:B------:R-:W-:Y:S01]  /*4b20*/  F2FP.BF16.F32.PACK_AB R139, R139, R113 ;  /* 0x000000718b8b723e */ /* 0x000fe200000010ff */
[----:B------:R-:W-:Y:S01]  /*4b30*/  FFMA.FTZ R113, R4, R141, R143 ;  /* 0x0000008d04717223 */ /* 0x000fe2000001008f */
[----:B------:R-:W-:-:S02]  /*4b40*/  FSEL R114, R137, RZ, P0 ;  /* 0x000000ff89727208 */ /* 0x000fc40000000000 */
[----:B------:R-:W-:Y:S01]  /*4b50*/  LOP3.LUT P0, RZ, R151, 0xff00, RZ, 0xc0, !PT ;  /* 0x0000ff0097ff7812 */ /* 0x000fe2000780c0ff */
[----:B------:R-:W-:-:S04]  /*4b60*/  FADD.FTZ R113, R6, -R113 ;  /* 0x8000007106717221 */ /* 0x000fc80000010000 */
[----:B------:R-:W-:Y:S01]  /*4b70*/  FFMA.FTZ R136, R145, R113, R136 ;  /* 0x0000007191887223 */ /* 0x000fe20000010088 */
[----:B------:R-:W-:Y:S02]  /*4b80*/  FSEL R113, R112, RZ, P0 ;  /* 0x000000ff70717208 */ /* 0x000fe40000000000 */
[----:B------:R-:W-:Y:S01]  /*4b90*/  LOP3.LUT P0, RZ, R149, 0xff, RZ, 0xc0, !PT ;  /* 0x000000ff95ff7812 */ /* 0x000fe2000780c0ff */
[----:B------:R-:W-:Y:S01]  /*4ba0*/  FMUL.FTZ R136, R136, UR13 ;  /* 0x0000000d88887c20 */ /* 0x000fe20008410000 */
[----:B------:R-:W-:Y:S01]  /*4bb0*/  F2FP.BF16.F32.PACK_AB R114, R113, R114 ;  /* 0x000000727172723e */ /* 0x000fe200000010ff */
[----:B------:R-:W-:-:S04]  /*4bc0*/  FFMA.FTZ R113, R12, R141, R143 ;  /* 0x0000008d0c717223 */ /* 0x000fc8000001008f */
[----:B------:R-:W-:-:S04]  /*4bd0*/  FADD.FTZ R113, R13, -R113 ;  /* 0x800000710d717221 */ /* 0x000fc80000010000 */
[----:B------:R-:W-:Y:S01]  /*4be0*/  FFMA.FTZ R113, R145, R113, R138 ;  /* 0x0000007191717223 */ /* 0x000fe2000001008a */
[----:B------:R-:W-:Y:S02]  /*4bf0*/  FSEL R138, R137, RZ, P0 ;  /* 0x000000ff898a7208 */ /* 0x000fe40000000000 */
[----:B------:R-:W-:Y:S01]  /*4c00*/  LOP3.LUT P0, RZ, R149, 0xff00, RZ, 0xc0, !PT ;  /* 0x0000ff0095ff7812 */ /* 0x000fe2000780c0ff */
[----:B------:R-:W-:-:S03]  /*4c10*/  FMUL.FTZ R113, R113, UR13 ;  /* 0x0000000d71717c20 */ /* 0x000fc60008410000 */
[----:B------:R-:W-:Y:S02]  /*4c20*/  FSEL R112, R112, RZ, P0 ;  /* 0x000000ff70707208 */ /* 0x000fe40000000000 */
        /* <DEDUP_REMOVED lines=14> */
[----:B------:R-:W-:-:S05]  /*4d10*/  SHF.L.U32 R136, R116, 0x10, RZ ;  /* 0x0000001074887819 */ /* 0x000fca00000006ff */
[--C-:B------:R-:W-:Y:S01]  /*4d20*/  FFMA.FTZ R142, R145, R112, R136.reuse ;  /* 0x00000070918e7223 */ /* 0x100fe20000010088 */
[----:B------:R-:W-:Y:S01]  /*4d30*/  PRMT R136, R116, 0x7632, R136 ;  /* 0x0000763274887816 */ /* 0x000fe20000000088 */
[----:B------:R-:W-:Y:S02]  /*4d40*/  FFMA.FTZ R112, R10, R141, R143 ;  /* 0x0000008d0a707223 */ /* 0x000fe4000001008f */
[----:B------:R-:W-:Y:S02]  /*4d50*/  FMUL.FTZ R142, R142, UR13 ;  /* 0x0000000d8e8e7c20 */ /* 0x000fe40008410000 */
[----:B------:R-:W-:Y:S02]  /*4d60*/  IMAD.U32 R136, R136, 0x10000, RZ ;  /* 0x0001000088887824 */ /* 0x000fe400078e00ff */
[----:B------:R-:W-:-:S04]  /*4d70*/  FADD.FTZ R112, R11, -R112 ;  /* 0x800000700b707221 */ /* 0x000fc80000010000 */
[----:B------:R-:W-:-:S04]  /*4d80*/  FFMA.FTZ R112, R145, R112, R136 ;  /* 0x0000007091707223 */ /* 0x000fc80000010088 */
        /* <DEDUP_REMOVED lines=11> */
.L_x_1753:
[-CC-:B------:R-:W-:Y:S01]  /*4e40*/  FFMA.FTZ R112, R8, R141.reuse, R143.reuse ;  /* 0x0000008d08707223 */ /* 0x180fe2000001008f */
[C---:B------:R-:W-:Y:S01]  /*4e50*/  SHF.L.U32 R114, R119.reuse, 0x10, RZ ;  /* 0x0000001077727819 */ /* 0x040fe200000006ff */
[-CC-:B------:R-:W-:Y:S01]  /*4e60*/  FFMA.FTZ R132, R16, R141.reuse, R143.reuse ;  /* 0x0000008d10847223 */ /* 0x180fe2000001008f */
[----:B------:R-:W-:Y:S01]  /*4e70*/  PRMT R136, R119, 0x7632, R136 ;  /* 0x0000763277887816 */ /* 0x000fe20000000088 */
[----:B------:R-:W-:Y:S01]  /*4e80*/  FADD.FTZ R112, R9, -R112 ;  /* 0x8000007009707221 */ /* 0x000fe20000010000 */
[----:B------:R-:W-:Y:S01]  /*4e90*/  LOP3.LUT P0, RZ, R149, 0xff0000, RZ, 0xc0, !PT ;  /* 0x00ff000095ff7812 */ /* 0x000fe2000780c0ff */
[----:B------:R-:W-:Y:S01]  /*4ea0*/  FADD.FTZ R113, R17, -R132 ;  /* 0x8000008411717221 */ /* 0x000fe20000010000 */
[----:B------:R-:W-:Y:S01]  /*4eb0*/  SHF.L.U32 R132, R118, 0x10, RZ ;  /* 0x0000001076847819 */ /* 0x000fe200000006ff */
[----:B-----5:R-:W-:Y:S01]  /*4ec0*/  FFMA.FTZ R135, R145, R112, R114 ;  /* 0x0000007091877223 */ /* 0x020fe20000010072 */
[----:B------:R-:W-:Y:S02]  /*4ed0*/  IMAD.U32 R136, R136, 0x10000, RZ ;  /* 0x0001000088887824 */ /* 0x000fe400078e00ff */
[----:B------:R-:W-:Y:S01]  /*4ee0*/  FFMA.FTZ R112, R14, R141, R143 ;  /* 0x0000008d0e707223 */ /* 0x000fe2000001008f */
[----:B------:R-:W-:Y:S01]  /*4ef0*/  FMUL.FTZ R114, R135, UR13 ;  /* 0x0000000d87727c20 */ /* 0x000fe20008410000 */
[----:B------:R-:W-:Y:S01]  /*4f00*/  FFMA.FTZ R136, R145, R113, R136 ;  /* 0x0000007191887223 */ /* 0x000fe20000010088 */
[----:B------:R-:W-:Y:S01]  /*4f10*/  PRMT R113, R118, 0x7632, R113 ;  /* 0x0000763276717816 */ /* 0x000fe20000000071 */
[----:B------:R-:W-:-:S02]  /*4f20*/  FADD.FTZ R112, R15, -R112 ;  /* 0x800000700f707221 */ /* 0x000fc40000010000 */
[----:B------:R-:W-:Y:S01]  /*4f30*/  FSEL R139, R114, RZ, P0 ;  /* 0x000000ff728b7208 */ /* 0x000fe20000000000 */
[----:B------:R-:W-:Y:S01]  /*4f40*/  FMUL.FTZ R115, R136, UR13 ;  /* 0x0000000d88737c20 */ /* 0x000fe20008410000 */
[----:B------:R-:W-:Y:S02]  /*4f50*/  LOP3.LUT P0, RZ, R151, 0xff0000, RZ, 0xc0, !PT ;  /* 0x00ff000097ff7812 */ /* 0x000fe4000780c0ff */
[----:B------:R-:W-:Y:S02]  /*4f60*/  SHF.L.U32 R113, R113, 0x10, RZ ;  /* 0x0000001071717819 */ /* 0x000fe400000006ff */
[----:B------:R-:W-:Y:S01]  /*4f70*/  FSEL R137, R114, RZ, P0 ;  /* 0x000000ff72897208 */ /* 0x000fe20000000000 */
[-C--:B------:R-:W-:Y:S01]  /*4f80*/  FFMA.FTZ R114, R5, R141.reuse, R143 ;  /* 0x0000008d05727223 */ /* 0x080fe2000001008f */
[----:B------:R-:W-:Y:S01]  /*4f90*/  ISETP.GE.U32.AND P0, PT, R148, RZ, PT ;  /* 0x000000ff9400720c */ /* 0x000fe20003f06070 */
[----:B------:R-:W-:Y:S01]  /*4fa0*/  FFMA.FTZ R134, R145, R112, R113 ;  /* 0x0000007091867223 */ /* 0x000fe20000010071 */
[----:B------:R-:W-:Y:S01]  /*4fb0*/  PRMT R112, R117, 0x7632, R112 ;  /* 0x0000763275707816 */ /* 0x000fe20000000070 */
[----:B------:R-:W-:Y:S01]  /*4fc0*/  FADD.FTZ R114, R7, -R114 ;  /* 0x8000007207727221 */ /* 0x000fe20000010000 */
[----:B------:R-:W-:Y:S01]  /*4fd0*/  ISETP.GE.U32.AND.EX P0, PT, R149, 0x1000000, PT, P0 ;  /* 0x010000009500780c */ /* 0x000fe20003f06100 */
[----:B------:R-:W-:Y:S01]  /*4fe0*/  FFMA.FTZ R113, R12, R141, R143 ;  /* 0x0000008d0c717223 */ /* 0x000fe2000001008f */
[----:B------:R-:W-:Y:S01]  /*4ff0*/  F2FP.BF16.F32.PACK_AB R135, R136, R135 ;  /* 0x000000878887723e */ /* 0x000fe200000010ff */
[----:B------:R-:W-:Y:S01]  /*5000*/  FFMA.FTZ R132, R145, R114, R132 ;  /* 0x0000007291847223 */ /* 0x000fe20000010084 */
[----:B------:R-:W-:Y:S01]  /*5010*/  FSEL R133, R115, RZ, P0 ;  /* 0x000000ff73857208 */ /* 0x000fe20000000000 */
[----:B------:R-:W-:Y:S01]  /*5020*/  IMAD.U32 R112, R112, 0x10000, RZ ;  /* 0x0001000070707824 */ /* 0x000fe200078e00ff */
[----:B------:R-:W-:Y:S01]  /*5030*/  ISETP.GE.U32.AND P0, PT, R150, RZ, PT ;  /* 0x000000ff9600720c */ /* 0x000fe20003f06070 */
[----:B------:R-:W-:Y:S01]  /*5040*/  FADD.FTZ R113, R13, -R113 ;  /* 0x800000710d717221 */ /* 0x000fe20000010000 */
[----:B------:R-:W-:Y:S01]  /*5050*/  FMUL.FTZ R114, R132, UR13 ;  /* 0x0000000d84727c20 */ /* 0x000fe20008410000 */
[C---:B------:R-:W-:Y:S01]  /*5060*/  FMUL.FTZ R136, R134.reuse, UR13 ;  /* 0x0000000d86887c20 */ /* 0x040fe20008410000 */
[----:B------:R-:W-:Y:S01]  /*5070*/  ISETP.GE.U32.AND.EX P0, PT, R151, 0x1000000, PT, P0 ;  /* 0x010000009700780c */ /* 0x000fe20003f06100 */
[----:B------:R-:W-:Y:S01]  /*5080*/  FFMA.FTZ R112, R145, R113, R112 ;  /* 0x0000007191707223 */ /* 0x000fe20000010070 */
[----:B------:R-:W-:-:S02]  /*5090*/  F2FP.BF16.F32.PACK_AB R134, R134, R132 ;  /* 0x000000848686723e */ /* 0x000fc400000010ff */
        /* <DEDUP_REMOVED lines=10> */
[----:B------:R-:W-:Y:S01]  /*5140*/  F2FP.BF16.F32.PACK_AB R138, R132, R113 ;  /* 0x00000071848a723e */ /* 0x000fe200000010ff */
[----:B------:R-:W-:Y:S01]  /*5150*/  FFMA.FTZ R113, R4, R141, R143 ;  /* 0x0000008d04717223 */ /* 0x000fe2000001008f */
[----:B------:R-:W-:Y:S01]  /*5160*/  IMAD.U32 R132, R117, 0x10000, RZ ;  /* 0x0001000075847824 */ /* 0x000fe200078e00ff */
[----:B------:R-:W-:Y:S02]  /*5170*/  FSEL R136, R136, RZ, P0 ;  /* 0x000000ff88887208 */ /* 0x000fe40000000000 */
[----:B------:R-:W-:Y:S01]  /*5180*/  FADD.FTZ R113, R6, -R113 ;  /* 0x8000007106717221 */ /* 0x000fe20000010000 */
[----:B------:R-:W-:-:S02]  /*5190*/  LOP3.LUT P0, RZ, R150, 0xff0000, RZ, 0xc0, !PT ;  /* 0x00ff000096ff7812 */ /* 0x000fc4000780c0ff */
[----:B------:R-:W-:Y:S01]  /*51a0*/  F2FP.BF16.F32.PACK_AB R114, R136, R114 ;  /* 0x000000728872723e */ /* 0x000fe200000010ff */
[----:B------:R-:W-:Y:S01]  /*51b0*/  FFMA.FTZ R113, R145, R113, R132 ;  /* 0x0000007191717223 */ /* 0x000fe20000010084 */
[----:B------:R-:W-:Y:S01]  /*51c0*/  FFMA.FTZ R132, R0, R141, R143 ;  /* 0x0000008d00847223 */ /* 0x000fe2000001008f */
[----:B------:R-:W-:Y:S02]  /*51d0*/  SHF.L.U32 R136, R116, 0x10, RZ ;  /* 0x0000001074887819 */ /* 0x000fe400000006ff */
[----:B------:R-:W-:Y:S01]  /*51e0*/  FMUL.FTZ R137, R113, UR13 ;  /* 0x0000000d71897c20 */ /* 0x000fe20008410000 */
[C---:B------:R-:W-:Y:S01]  /*51f0*/  F2FP.BF16.F32.PACK_AB R133, R112.reuse, R113 ;  /* 0x000000717085723e */ /* 0x040fe200000010ff */
[----:B------:R-:W-:Y:S01]  /*5200*/  FADD.FTZ R132, R3, -R132 ;  /* 0x8000008403847221 */ /* 0x000fe20000010000 */
[----:B------:R-:W-:Y:S02]  /*5210*/  FMUL.FTZ R112, R112, UR13 ;  /* 0x0000000d70707c20 */ /* 0x000fe40008410000 */
[----:B------:R-:W-:Y:S01]  /*5220*/  FSEL R113, R137, RZ, P0 ;  /* 0x000000ff89717208 */ /* 0x000fe20000000000 */
[----:B------:R-:W-:Y:S01]  /*5230*/  FFMA.FTZ R140, R145, R132, R136 ;  /* 0x00000084918c7223 */ /* 0x000fe20000010088 */
[----:B------:R-:W-:-:S02]  /*5240*/  LOP3.LUT P0, RZ, R150, 0xff000000, RZ, 0xc0, !PT ;  /* 0xff00000096ff7812 */ /* 0x000fc4000780c0ff */
[----:B------:R-:W-:Y:S01]  /*5250*/  PRMT R136, R116, 0x7632, R136 ;  /* 0x0000763274887816 */ /* 0x000fe20000000088 */
[----:B------:R-:W-:Y:S01]  /*5260*/  FMUL.FTZ R142, R140, UR13 ;  /* 0x0000000d8c8e7c20 */ /* 0x000fe20008410000 */
[----:B------:R-:W-:Y:S02]  /*5270*/  FSEL R132, R112, RZ, P0 ;  /* 0x000000ff70847208 */ /* 0x000fe40000000000 */
[----:B------:R-:W-:Y:S01]  /*5280*/  LOP3.LUT P0, RZ, R148, 0xff0000, RZ, 0xc0, !PT ;  /* 0x00ff000094ff7812 */ /* 0x000fe2000780c0ff */
[----:B------:R-:W-:Y:S01]  /*5290*/  IMAD.U32 R136, R136, 0x10000, RZ ;  /* 0x0001000088887824 */ /* 0x000fe200078e00ff */
        /* <DEDUP_REMOVED lines=19> */
[----:B------:R-:W-:-:S07]  /*53d0*/  F2FP.BF16.F32.PACK_AB R112, R112, R142 ;  /* 0x0000008e7070723e */ /* 0x000fce00000010ff */
.L_x_1749:
        /* <DEDUP_REMOVED lines=14> */
.L_x_1745:
[----:B------:R-:W-:Y:S05]  /*54c0*/  BSYNC.RECONVERGENT B1 ;  /* 0x0000000000017941 */ /* 0x000fea0003800200 */
.L_x_1744:
        /* <DEDUP_REMOVED lines=11> */
[-CC-:B0-----:R-:W-:Y:S01]  /*5580*/  FFMA.FTZ R112, R24, R141.reuse, R143.reuse ;  /* 0x0000008d18707223 */ /* 0x181fe2000001008f */
[C---:B------:R-:W-:Y:S01]  /*5590*/  IMAD.U32 R114, R123.reuse, 0x10000, RZ ;  /* 0x000100007b727824 */ /* 0x040fe200078e00ff */
[----:B------:R-:W-:Y:S01]  /*55a0*/  PRMT R136, R123, 0x7632, R136 ;  /* 0x000076327b887816 */ /* 0x000fe20000000088 */
[-CC-:B------:R-:W-:Y:S01]  /*55b0*/  FFMA.FTZ R132, R32, R141.reuse, R143.reuse ;  /* 0x0000008d20847223 */ /* 0x180fe2000001008f */
[----:B------:R-:W-:Y:S01]  /*55c0*/  FADD.FTZ R112, R25, -R112 ;  /* 0x8000007019707221 */ /* 0x000fe20000010000 */
[----:B------:R-:W-:Y:S01]  /*55d0*/  LOP3.LUT P6, RZ, R155, 0xff0000, RZ, 0xc0, !PT ;  /* 0x00ff00009bff7812 */ /* 0x000fe200078cc0ff */
[----:B------:R-:W-:Y:S01]  /*55e0*/  IMAD.U32 R137, R122, 0x10000, RZ ;  /* 0x000100007a897824 */ /* 0x000fe200078e00ff */
[----:B------:R-:W-:Y:S01]  /*55f0*/  SHF.L.U32 R136, R136, 0x10, RZ ;  /* 0x0000001088887819 */ /* 0x000fe200000006ff */
[----:B-----5:R-:W-:Y:S01]  /*5600*/  FFMA.FTZ R135, R145, R112, R114 ;  /* 0x0000007091877223 */ /* 0x020fe20000010072 */
[----:B------:R-:W-:Y:S01]  /*5610*/  FADD.FTZ R113, R33, -R132 ;  /* 0x8000008421717221 */ /* 0x000fe20000010000 */
[-CC-:B------:R-:W-:Y:S01]  /*5620*/  FFMA.FTZ R112, R30, R141.reuse, R143.reuse ;  /* 0x0000008d1e707223 */ /* 0x180fe2000001008f */
[----:B------:R-:W-:Y:S01]  /*5630*/  FFMA.FTZ R114, R21, R141, R143 ;  /* 0x0000008d15727223 */ /* 0x000fe2000001008f */
[----:B------:R-:W-:Y:S01]  /*5640*/  FMUL.FTZ R115, R135, UR13 ;  /* 0x0000000d87737c20 */ /* 0x000fe20008410000 */
[----:B------:R-:W-:Y:S01]  /*5650*/  FFMA.FTZ R136, R145, R113, R136 ;  /* 0x0000007191887223 */ /* 0x000fe20000010088 */
[----:B------:R-:W-:Y:S01]  /*5660*/  PRMT R113, R122, 0x7632, R113 ;  /* 0x000076327a717816 */ /* 0x000fe20000000071 */
[----:B------:R-:W-:Y:S01]  /*5670*/  FADD.FTZ R112, R31, -R112 ;  /* 0x800000701f707221 */ /* 0x000fe20000010000 */
[----:B------:R-:W-:Y:S01]  /*5680*/  FADD.FTZ R132, R23, -R114 ;  /* 0x8000007217847221 */ /* 0x000fe20000010000 */
[----:B------:R-:W-:Y:S01]  /*5690*/  FSEL R139, R115, RZ, P6 ;  /* 0x000000ff738b7208 */ /* 0x000fe20003000000 */
[----:B------:R-:W-:Y:S01]  /*56a0*/  FFMA.FTZ R114, R28, R141, R143 ;  /* 0x0000008d1c727223 */ /* 0x000fe2000001008f */
[----:B------:R-:W-:Y:S01]  /*56b0*/  LOP3.LUT P6, RZ, R153, 0xff0000, RZ, 0xc0, !PT ;  /* 0x00ff000099ff7812 */ /* 0x000fe200078cc0ff */
[----:B------:R-:W-:-:S02]  /*56c0*/  IMAD.U32 R113, R113, 0x10000, RZ ;  /* 0x0001000071717824 */ /* 0x000fc400078e00ff */
[----:B------:R-:W-:Y:S01]  /*56d0*/  FFMA.FTZ R132, R145, R132, R137 ;  /* 0x0000008491847223 */ /* 0x000fe20000010089 */
[----:B------:R-:W-:Y:S01]  /*56e0*/  FADD.FTZ R114, R29, -R114 ;  /* 0x800000721d727221 */ /* 0x000fe20000010000 */
[----:B------:R-:W-:Y:S01]  /*56f0*/  FSEL R115, R115, RZ, P6 ;  /* 0x000000ff73737208 */ /* 0x000fe20003000000 */
[----:B------:R-:W-:Y:S01]  /*5700*/  FFMA.FTZ R134, R145, R112, R113 ;  /* 0x0000007091867223 */ /* 0x000fe20000010071 */
[----:B------:R-:W-:Y:S01]  /*5710*/  ISETP.GE.U32.AND P6, PT, R154, RZ, PT ;  /* 0x000000ff9a00720c */ /* 0x000fe20003fc6070 */
[----:B------:R-:W-:Y:S01]  /*5720*/  FMUL.FTZ R113, R136, UR13 ;  /* 0x0000000d88717c20 */ /* 0x000fe20008410000 */
[----:B------:R-:W-:Y:S02]  /*5730*/  PRMT R112, R121, 0x7632, R112 ;  /* 0x0000763279707816 */ /* 0x000fe40000000070 */
[----:B------:R-:W-:Y:S02]  /*5740*/  ISETP.GE.U32.AND.EX P6, PT, R155, 0x1000000, PT, P6 ;  /* 0x010000009b00780c */ /* 0x000fe40003fc6160 */
[----:B------:R-:W-:-:S02]  /*5750*/  SHF.L.U32 R112, R112, 0x10, RZ ;  /* 0x0000001070707819 */ /* 0x000fc400000006ff */
[----:B------:R-:W-:Y:S02]  /*5760*/  FSEL R133, R113, RZ, P6 ;  /* 0x000000ff71857208 */ /* 0x000fe40003000000 */
[----:B------:R-:W-:Y:S01]  /*5770*/  ISETP.GE.U32.AND P6, PT, R152, RZ, PT ;  /* 0x000000ff9800720c */ /* 0x000fe20003fc6070 */
[----:B------:R-:W-:Y:S01]  /*5780*/  FFMA.FTZ R112, R145, R114, R112 ;  /* 0x0000007291707223 */ /* 0x000fe20000010070 */
[----:B------:R-:W-:Y:S01]  /*5790*/  FMUL.FTZ R114, R132, UR13 ;  /* 0x0000000d84727c20 */ /* 0x000fe20008410000 */
[----:B------:R-:W-:Y:S01]  /*57a0*/  F2FP.BF16.F32.PACK_AB R135, R136, R135 ;  /* 0x000000878887723e */ /* 0x000fe200000010ff */
[C---:B------:R-:W-:Y:S01]  /*57b0*/  FMUL.FTZ R136, R134.reuse, UR13 ;  /* 0x0000000d86887c20 */ /* 0x040fe20008410000 */
[----:B------:R-:W-:Y:S02]  /*57c0*/  ISETP.GE.U32.AND.EX P6, PT, R153, 0x1000000, PT, P6 ;  /* 0x010000009900780c */ /* 0x000fe40003fc6160 */
[----:B------:R-:W-:Y:S02]  /*57d0*/  F2FP.BF16.F32.PACK_AB R134, R134, R132 ;  /* 0x000000848686723e */ /* 0x000fe400000010ff */
[----:B------:R-:W-:-:S02]  /*57e0*/  FSEL R137, R113, RZ, P6 ;  /* 0x000000ff71897208 */ /* 0x000fc40003000000 */
[----:B------:R-:W-:Y:S02]  /*57f0*/  LOP3.LUT P6, RZ, R155, 0xff, RZ, 0xc0, !PT ;  /* 0x000000ff9bff7812 */ /* 0x000fe400078cc0ff */
[----:B------:R-:W-:Y:S02]  /*5800*/  F2FP.BF16.F32.PACK_AB R115, R137, R115 ;  /* 0x000000738973723e */ /* 0x000fe400000010ff */
[C---:B------:R-:W-:Y:S02]  /*5810*/  FSEL R113, R114.reuse, RZ, P6 ;  /* 0x000000ff72717208 */ /* 0x040fe40003000000 */
        /* <DEDUP_REMOVED lines=8> */
[----:B------:R-:W-:Y:S02]  /*58a0*/  SHF.L.U32 R132, R121, 0x10, RZ ;  /* 0x0000001079847819 */ /* 0x000fe400000006ff */
[----:B------:R-:W-:Y:S01]  /*58b0*/  FSEL R136, R136, RZ, P6 ;  /* 0x000000ff88887208 */ /* 0x000fe20003000000 */
[----:B------:R-:W-:Y:S01]  /*58c0*/  FADD.FTZ R113, R22, -R113 ;  /* 0x8000007116717221 */ /* 0x000fe20000010000 */
[----:B------:R-:W-:-:S02]  /*58d0*/  LOP3.LUT P6, RZ, R152, 0xff0000, RZ, 0xc0, !PT ;  /* 0x00ff000098ff7812 */ /* 0x000fc400078cc0ff */
[----:B------:R-:W-:Y:S01]  /*58e0*/  F2FP.BF16.F32.PACK_AB R114, R136, R114 ;  /* 0x000000728872723e */ /* 0x000fe200000010ff */
[----:B------:R-:W-:Y:S01]  /*58f0*/  FFMA.FTZ R113, R145, R113, R132 ;  /* 0x0000007191717223 */ /* 0x000fe20000010084 */
[----:B------:R-:W-:Y:S01]  /*5900*/  FFMA.FTZ R132, R18, R141, R143 ;  /* 0x0000008d12847223 */ /* 0x000fe2000001008f */
[----:B------:R-:W-:Y:S02]  /*5910*/  IMAD.U32 R136, R120, 0x10000, RZ ;  /* 0x0001000078887824 */ /* 0x000fe400078e00ff */
        /* <DEDUP_REMOVED lines=10> */
[----:B------:R-:W-:Y:S02]  /*59c0*/  LOP3.LUT P6, RZ, R154, 0xff0000, RZ, 0xc0, !PT ;  /* 0x00ff00009aff7812 */ /* 0x000fe400078cc0ff */
[----:B------:R-:W-:Y:S01]  /*59d0*/  F2FP.BF16.F32.PACK_AB R113, R132, R113 ;  /* 0x000000718471723e */ /* 0x000fe200000010ff */
[----:B------:R-:W-:Y:S01]  /*59e0*/  FFMA.FTZ R132, R26, R141, R143 ;  /* 0x0000008d1a847223 */ /* 0x000fe2000001008f */
[----:B------:R-:W-:Y:S02]  /*59f0*/  FSEL R137, R137, RZ, P6 ;  /* 0x000000ff89897208 */ /* 0x000fe40003000000 */
[----:B------:R-:W-:Y:S01]  /*5a00*/  SHF.L.U32 R136, R136, 0x10, RZ ;  /* 0x0000001088887819 */ /* 0x000fe200000006ff */
[----:B------:R-:W-:Y:S01]  /*5a10*/  FADD.FTZ R132, R27, -R132 ;  /* 0x800000841b847221 */ /* 0x000fe20000010000 */
[----:B------:R-:W-:-:S03]  /*5a20*/  LOP3.LUT P6, RZ, R154, 0xff000000, RZ, 0xc0, !PT ;  /* 0xff0000009aff7812 */ /* 0x000fc600078cc0ff */
[----:B------:R-:W-:Y:S01]  /*5a30*/  FFMA.FTZ R132, R145, R132, R136 ;  /* 0x0000008491847223 */ /* 0x000fe20000010088 */
[----:B------:R-:W-:Y:S02]  /*5a40*/  FSEL R112, R112, RZ, P6 ;  /* 0x000000ff70707208 */ /* 0x000fe40003000000 */
        /* <DEDUP_REMOVED lines=14> */
.L_x_1758:
[----:B0-----:R-:W-:Y:S01]  /*5b30*/  FFMA.FTZ R113, R24, R141, R143 ;  /* 0x0000008d18717223 */ /* 0x001fe2000001008f */
[C---:B------:R-:W-:Y:S01]  /*5b40*/  IMAD.U32 R112, R123.reuse, 0x10000, RZ ;  /* 0x000100007b707824 */ /* 0x040fe200078e00ff */
[----:B------:R-:W-:Y:S02]  /*5b50*/  PRMT R114, R123, 0x7632, R114 ;  /* 0x000076327b727816 */ /* 0x000fe40000000072 */
        /* <DEDUP_REMOVED lines=9> */
[--C-:B------:R-:W-:Y:S01]  /*5bf0*/  FFMA.FTZ R139, R145, R112, R114.reuse ;  /* 0x00000070918b7223 */ /* 0x100fe20000010072 */
[----:B------:R-:W-:Y:S01]  /*5c00*/  PRMT R114, R122, 0x7632, R114 ;  /* 0x000076327a727816 */ /* 0x000fe20000000072 */
[----:B------:R-:W-:Y:S01]  /*5c10*/  FFMA.FTZ R112, R30, R141, R143 ;  /* 0x0000008d1e707223 */ /* 0x000fe2000001008f */
[----:B------:R-:W-:Y:S01]  /*5c20*/  FSEL R115, R113, RZ, P6 ;  /* 0x000000ff71737208 */ /* 0x000fe20003000000 */
[----:B------:R-:W-:Y:S01]  /*5c30*/  FMUL.FTZ R139, R139, UR13 ;  /* 0x0000000d8b8b7c20 */ /* 0x000fe20008410000 */
[----:B------:R-:W-:Y:S01]  /*5c40*/  ISETP.GE.U32.AND P6, PT, R152, RZ, PT ;  /* 0x000000ff9800720c */ /* 0x000fe20003fc6070 */
[----:B------:R-:W-:Y:S01]  /*5c50*/  FADD.FTZ R112, R31, -R112 ;  /* 0x800000701f707221 */ /* 0x000fe20000010000 */
[----:B------:R-:W-:Y:S01]  /*5c60*/  IMAD.U32 R114, R114, 0x10000, RZ ;  /* 0x0001000072727824 */ /* 0x000fe200078e00ff */
[----:B------:R-:W-:Y:S02]  /*5c70*/  SHF.L.U32 R138, R138, 0x10, RZ ;  /* 0x000000108a8a7819 */ /* 0x000fe400000006ff */
[----:B------:R-:W-:Y:S01]  /*5c80*/  ISETP.GE.U32.AND.EX P6, PT, R153, 0x1000000, PT, P6 ;  /* 0x010000009900780c */ /* 0x000fe20003fc6160 */
[----:B------:R-:W-:-:S03]  /*5c90*/  FFMA.FTZ R112, R145, R112, R114 ;  /* 0x0000007091707223 */ /* 0x000fc60000010072 */
        /* <DEDUP_REMOVED lines=9> */
[----:B------:R-:W-:Y:S01]  /*5d30*/  FFMA.FTZ R114, R145, R114, R136 ;  /* 0x0000007291727223 */ /* 0x000fe20000010088 */
[----:B------:R-:W-:Y:S02]  /*5d40*/  IMAD.U32 R136, R121, 0x10000, RZ ;  /* 0x0001000079887824 */ /* 0x000fe400078e00ff */
        /* <DEDUP_REMOVED lines=33> */
[----:B------:R-:W-:Y:S01]  /*5f60*/  F2FP.BF16.F32.PACK_AB R113, R113, R136 ;  /* 0x000000887171723e */ /* 0x000fe200000010ff */
[----:B------:R-:W-:-:S04]  /*5f70*/  IMAD.U32 R136, R120, 0x10000, RZ ;  /* 0x0001000078887824 */ /* 0x000fc800078e00ff */
[--C-:B------:R-:W-:Y:S01]  /*5f80*/  FFMA.FTZ R142, R145, R112, R136.reuse ;  /* 0x00000070918e7223 */ /* 0x100fe20000010088 */
[----:B------:R-:W-:Y:S01]  /*5f90*/  PRMT R136, R120, 0x7632, R136 ;  /* 0x0000763278887816 */ /* 0x000fe20000000088 */
[----:B------:R-:W-:Y:S02]  /*5fa0*/  FFMA.FTZ R112, R26, R141, R143 ;  /* 0x0000008d1a707223 */ /* 0x000fe4000001008f */
[----:B------:R-:W-:Y:S01]  /*5fb0*/  FMUL.FTZ R142, R142, UR13 ;  /* 0x0000000d8e8e7c20 */ /* 0x000fe20008410000 */
[----:B------:R-:W-:Y:S01]  /*5fc0*/  SHF.L.U32 R136, R136, 0x10, RZ ;  /* 0x0000001088887819 */ /* 0x000fe200000006ff */
        /* <DEDUP_REMOVED lines=13> */
.L_x_1757:
[----:B------:R-:W-:-:S04]  /*60a0*/  UISETP.NE.U32.AND UP0, UPT, UR6, URZ, UPT ;  /* 0x000000ff0600728c */ /* 0x000fc8000bf05070 */
[----:B------:R-:W-:-:S09]  /*60b0*/  UISETP.NE.AND.EX UP0, UPT, UR7, URZ, UPT, UP0 ;  /* 0x000000ff0700728c */ /* 0x000fd2000bf05300 */
[----:B------:R-:W-:Y:S05]  /*60c0*/  BRA.U !UP0, `(.L_x_1760) ;  /* 0x00000005083c7547 */ /* 0x000fea000b800000 */
[-CC-:B0-----:R-:W-:Y:S01]  /*60d0*/  FFMA.FTZ R112, R24, R141.reuse, R143.reuse ;  /* 0x0000008d18707223 */ /* 0x181fe2000001008f */
        /* <DEDUP_REMOVED lines=78> */
.L_x_1760:
[-CC-:B0-----:R-:W-:Y:S01]  /*65c0*/  FFMA.FTZ R112, R24, R141.reuse, R143.reuse ;  /* 0x0000008d18707223 */ /* 0x181fe2000001008f */
        /* <DEDUP_REMOVED lines=74> */
.L_x_1756:
[----:B------:R-:W-:-:S04]  /*6a70*/  UISETP.NE.U32.AND UP0, UPT, UR20, URZ, UPT ;  /* 0x000000ff1400728c */ /* 0x000fc8000bf05070 */
[----:B------:R-:W-:-:S09]  /*6a80*/  UISETP.NE.AND.EX UP0, UPT, UR21, URZ, UPT, UP0 ;  /* 0x000000ff1500728c */ /* 0x000fd2000bf05300 */
[----:B------:R-:W-:Y:S05]  /*6a90*/  BRA.U !UP0, `(.L_x_1761) ;  /* 0x00000009082c7547 */ /* 0x000fea000b800000 */
[----:B------:R-:W-:-:S04]  /*6aa0*/  UISETP.NE.U32.AND UP0, UPT, UR6, URZ, UPT ;  /* 0x000000ff0600728c */ /* 0x000fc8000bf05070 */
[----:B------:R-:W-:-:S09]  /*6ab0*/  UISETP.NE.AND.EX UP0, UPT, UR7, URZ, UPT, UP0 ;  /* 0x000000ff0700728c */ /* 0x000fd2000bf05300 */
[----:B------:R-:W-:Y:S05]  /*6ac0*/  BRA.U !UP0, `(.L_x_1762) ;  /* 0x0000000508187547 */ /* 0x000fea000b800000 */
[----:B------:R-:W-:Y:S01]  /*6ad0*/  PRMT R134, R123, 0x7632, R134 ;  /* 0x000076327b867816 */ /* 0x000fe20000000086 */
[-CC-:B------:R-:W-:Y:S01]  /*6ae0*/  FFMA.FTZ R135, R32, R141.reuse, R143.reuse ;  /* 0x0000008d20877223 */ /* 0x180fe2000001008f */
[----:B------:R-:W-:Y:S01]  /*6af0*/  PRMT R132, R122, 0x7632, R132 ;  /* 0x000076327a847816 */ /* 0x000fe20000000084 */
[----:B------:R-:W-:Y:S01]  /*6b00*/  FFMA.FTZ R133, R30, R141, R143 ;  /* 0x0000008d1e857223 */ /* 0x000fe2000001008f */
[----:B------:R-:W-:Y:S01]  /*6b10*/  ISETP.GE.U32.AND P6, PT, R154, RZ, PT ;  /* 0x000000ff9a00720c */ /* 0x000fe20003fc6070 */
[----:B------:R-:W-:Y:S01]  /*6b20*/  FADD.FTZ R135, R33, -R135 ;  /* 0x8000008721877221 */ /* 0x000fe20000010000 */
[----:B------:R-:W-:Y:S01]  /*6b30*/  IMAD.U32 R134, R134, 0x10000, RZ ;  /* 0x0001000086867824 */ /* 0x000fe200078e00ff */
[----:B------:R-:W-:Y:S01]  /*6b40*/  SHF.L.U32 R132, R132, 0x10, RZ ;  /* 0x0000001084847819 */ /* 0x000fe200000006ff */
[----:B------:R-:W-:Y:S01]  /*6b50*/  FADD.FTZ R133, R31, -R133 ;  /* 0x800000851f857221 */ /* 0x000fe20000010000 */
[----:B------:R-:W-:Y:S01]  /*6b60*/  ISETP.GE.U32.AND.EX P6, PT, R155, 0x1000000, PT, P6 ;  /* 0x010000009b00780c */ /* 0x000fe20003fc6160 */
[C---:B-----5:R-:W-:Y:S01]  /*6b70*/  FFMA.FTZ R135, R145.reuse, R135, R134 ;  /* 0x0000008791877223 */ /* 0x060fe20000010086 */
[----:B------:R-:W-:Y:S01]  /*6b80*/  FFMA.FTZ R134, R24, R141, R143 ;  /* 0x0000008d18867223 */ /* 0x000fe2000001008f */
[----:B------:R-:W-:Y:S01]  /*6b90*/  FFMA.FTZ R138, R145, R133, R132 ;  /* 0x00000085918a7223 */ /* 0x000fe20000010084 */
[----:B------:R-:W-:-:S02]  /*6ba0*/  IMAD.U32 R132, R123, 0x10000, RZ ;  /* 0x000100007b847824 */ /* 0x000fc400078e00ff */
[----:B0-----:R-:W-:Y:S01]  /*6bb0*/  FFMA.FTZ R137, R28, R141, R143 ;  /* 0x0000008d1c897223 */ /* 0x001fe2000001008f */
[----:B------:R-:W-:Y:S01]  /*6bc0*/  FADD.FTZ R134, R25, -R134 ;  /* 0x8000008619867221 */ /* 0x000fe20000010000 */
[----:B------:R-:W-:Y:S02]  /*6bd0*/  IMAD.U32 R136, R121, 0x10000, RZ ;  /* 0x0001000079887824 */ /* 0x000fe400078e00ff */
[----:B------:R-:W-:Y:S01]  /*6be0*/  FADD.FTZ R137, R29, -R137 ;  /* 0x800000891d897221 */ /* 0x000fe20000010000 */
[----:B------:R-:W-:Y:S01]  /*6bf0*/  FFMA.FTZ R134, R145, R134, R132 ;  /* 0x0000008691867223 */ /* 0x000fe20000010084 */
[----:B------:R-:W-:-:S03]  /*6c00*/  FMUL.FTZ R132, R135, UR13 ;  /* 0x0000000d87847c20 */ /* 0x000fc60008410000 */
        /* <DEDUP_REMOVED lines=9> */
[----:B------:R-:W-:Y:S01]  /*6ca0*/  FFMA.FTZ R133, R20, R141, R143 ;  /* 0x0000008d14857223 */ /* 0x000fe2000001008f */
[----:B------:R-:W-:-:S03]  /*6cb0*/  SHF.L.U32 R132, R122, 0x10, RZ ;  /* 0x000000107a847819 */ /* 0x000fc600000006ff */
[----:B------:R-:W-:Y:S02]  /*6cc0*/  FADD.FTZ R133, R22, -R133 ;  /* 0x8000008516857221 */ /* 0x000fe40000010000 */
[C---:B------:R-:W-:Y:S02]  /*6cd0*/  FFMA.FTZ R134, R145.reuse, R134, R132 ;  /* 0x0000008691867223 */ /* 0x040fe40000010084 */
[--C-:B------:R-:W-:Y:S01]  /*6ce0*/  FFMA.FTZ R133, R145, R133, R136.reuse ;  /* 0x0000008591857223 */ /* 0x100fe20000010088 */
[----:B------:R-:W-:Y:S01]  /*6cf0*/  PRMT R136, R121, 0x7632, R136 ;  /* 0x0000763279887816 */ /* 0x000fe20000000088 */
[----:B------:R-:W-:Y:S01]  /*6d00*/  FMUL.FTZ R132, R134, UR13 ;  /* 0x0000000d86847c20 */ /* 0x000fe20008410000 */
[C---:B------:R-:W-:Y:S01]  /*6d10*/  F2FP.BF16.F32.PACK_AB R134, R138.reuse, R134 ;  /* 0x000000868a86723e */ /* 0x040fe200000010ff */
[----:B------:R-:W-:Y:S01]  /*6d20*/  FMUL.FTZ R138, R138, UR13 ;  /* 0x0000000d8a8a7c20 */ /* 0x000fe20008410000 */
[----:B------:R-:W-:Y:S02]  /*6d30*/  SHF.L.U32 R136, R136, 0x10, RZ ;  /* 0x0000001088887819 */ /* 0x000fe400000006ff */
[----:B------:R-:W-:-:S02]  /*6d40*/  FSEL R132, R132, RZ, P6 ;  /* 0x000000ff84847208 */ /* 0x000fc40003000000 */
[----:B------:R-:W-:Y:S01]  /*6d50*/  LOP3.LUT P6, RZ, R155, 0xff00, RZ, 0xc0, !PT ;  /* 0x0000ff009bff7812 */ /* 0x000fe200078cc0ff */
[----:B------:R-:W-:-:S03]  /*6d60*/  FFMA.FTZ R136, R145, R137, R136 ;  /* 0x0000008991887223 */ /* 0x000fc60000010088 */
[----:B------:R-:W-:Y:S01]  /*6d70*/  FSEL R138, R138, RZ, P6 ;  /* 0x000000ff8a8a7208 */ /* 0x000fe20003000000 */
[----:B------:R-:W-:Y:S01]  /*6d80*/  FMUL.FTZ R137, R136, UR13 ;  /* 0x0000000d88897c20 */ /* 0x000fe20008410000 */
[----:B------:R-:W-:Y:S02]  /*6d90*/  LOP3.LUT P6, RZ, R154, 0xff0000, RZ, 0xc0, !PT ;  /* 0x00ff00009aff7812 */ /* 0x000fe400078cc0ff */
[----:B------:R-:W-:Y:S01]  /*6da0*/  F2FP.BF16.F32.PACK_AB R138, R138, R132 ;  /* 0x000000848a8a723e */ /* 0x000fe200000010ff */
[----:B------:R-:W-:Y:S01]  /*6db0*/  FMUL.FTZ R132, R133, UR13 ;  /* 0x0000000d85847c20 */ /* 0x000fe20008410000 */
[----:B------:R-:W-:Y:S01]  /*6dc0*/  F2FP.BF16.F32.PACK_AB R133, R136, R133 ;  /* 0x000000858885723e */ /* 0x000fe200000010ff */
[----:B------:R-:W-:-:S03]  /*6dd0*/  IMAD.U32 R136, R120, 0x10000, RZ ;  /* 0x0001000078887824 */ /* 0x000fc600078e00ff */
[----:B------:R-:W-:Y:S02]  /*6de0*/  FSEL R132, R132, RZ, P6 ;  /* 0x000000ff84847208 */ /* 0x000fe40003000000 */
        /* <DEDUP_REMOVED lines=20> */
.L_x_1762:
[-C--:B0-----:R-:W-:Y:S01]  /*6f30*/  FFMA.FTZ R136, R24, R141.reuse, R143 ;  /* 0x0000008d18887223 */ /* 0x081fe2000001008f */
[C---:B------:R-:W-:Y:S01]  /*6f40*/  IMAD.U32 R137, R123.reuse, 0x10000, RZ ;  /* 0x000100007b897824 */ /* 0x040fe200078e00ff */
[----:B------:R-:W-:Y:S02]  /*6f50*/  PRMT R138, R123, 0x7632, R138 ;  /* 0x000076327b8a7816 */ /* 0x000fe4000000008a */
[----:B------:R-:W-:Y:S01]  /*6f60*/  FADD.FTZ R136, R25, -R136 ;  /* 0x8000008819887221 */ /* 0x000fe20000010000 */
[----:B------:R-:W-:Y:S02]  /*6f70*/  LOP3.LUT P6, RZ, R155, 0xff0000, RZ, 0xc0, !PT ;  /* 0x00ff00009bff7812 */ /* 0x000fe400078cc0ff */
[----:B------:R-:W-:Y:S01]  /*6f80*/  SHF.L.U32 R138, R138, 0x10, RZ ;  /* 0x000000108a8a7819 */ /* 0x000fe200000006ff */
[----:B-----5:R-:W-:Y:S01]  /*6f90*/  FFMA.FTZ R136, R145, R136, R137 ;  /* 0x0000008891887223 */ /* 0x020fe20000010089 */
[----:B------:R-:W-:Y:S01]  /*6fa0*/  FFMA.FTZ R137, R32, R141, R143 ;  /* 0x0000008d20897223 */ /* 0x000fe2000001008f */
[----:B------:R-:W-:-:S02]  /*6fb0*/  PRMT R140, R121, 0x7632, R140 ;  /* 0x00007632798c7816 */ /* 0x000fc4000000008c */
[----:B------:R-:W-:Y:S01]  /*6fc0*/  FMUL.FTZ R136, R136, UR13 ;  /* 0x0000000d88887c20 */ /* 0x000fe20008410000 */
[----:B------:R-:W-:Y:S01]  /*6fd0*/  FADD.FTZ R137, R33, -R137 ;  /* 0x8000008921897221 */ /* 0x000fe20000010000 */
[----:B------:R-:W-:Y:S02]  /*6fe0*/  SHF.L.U32 R140, R140, 0x10, RZ ;  /* 0x000000108c8c7819 */ /* 0x000fe400000006ff */
[----:B------:R-:W-:Y:S01]  /*6ff0*/  PRMT R142, R120, 0x7632, R142 ;  /* 0x00007632788e7816 */ /* 0x000fe2000000008e */
[--C-:B------:R-:W-:Y:S01]  /*7000*/  FFMA.FTZ R137, R145, R137, R138.reuse ;  /* 0x0000008991897223 */ /* 0x100fe2000001008a */
[----:B------:R-:W-:Y:S02]  /*7010*/  FSEL R136, R136, RZ, P6 ;  /* 0x000000ff88887208 */ /* 0x000fe40003000000 */
[----:B------:R-:W-:Y:S01]  /*7020*/  ISETP.GE.U32.AND P6, PT, R154, RZ, PT ;  /* 0x000000ff9a00720c */ /* 0x000fe20003fc6070 */
[----:B------:R-:W-:Y:S01]  /*7030*/  FMUL.FTZ R137, R137, UR13 ;  /* 0x0000000d89897c20 */ /* 0x000fe20008410000 */
[----:B------:R-:W-:-:S02]  /*7040*/  PRMT R138, R122, 0x7632, R138 ;  /* 0x000076327a8a7816 */ /* 0x000fc4000000008a */
[----:B------:R-:W-:Y:S02]  /*7050*/  ISETP.GE.U32.AND.EX P6, PT, R155, 0x1000000, PT, P6 ;  /* 0x010000009b00780c */ /* 0x000fe40003fc6160 */
[----:B------:R-:W-:Y:S02]  /*7060*/  SHF.L.U32 R138, R138, 0x10, RZ ;  /* 0x000000108a8a7819 */ /* 0x000fe400000006ff */
[----:B------:R-:W-:Y:S02]  /*7070*/  FSEL R137, R137, RZ, P6 ;  /* 0x000000ff89897208 */ /* 0x000fe40003000000 */
[----:B------:R-:W-:Y:S02]  /*7080*/  LOP3.LUT P6, RZ, R155, 0xff, RZ, 0xc0, !PT ;  /* 0x000000ff9bff7812 */ /* 0x000fe400078cc0ff */
[----:B------:R-:W-:Y:S01]  /*7090*/  F2FP.BF16.F32.PACK_AB R139, R137, R136 ;  /* 0x00000088898b723e */ /* 0x000fe200000010ff */
[----:B------:R-:W-:Y:S01]  /*70a0*/  FFMA.FTZ R136, R21, R141, R143 ;  /* 0x0000008d15887223 */ /* 0x000fe2000001008f */
[----:B------:R-:W-:Y:S01]  /*70b0*/  IMAD.U32 R137, R122, 0x10000, RZ ;  /* 0x000100007a897824 */ /* 0x000fe200078e00ff */
[----:B------:R-:W-:-:S02]  /*70c0*/  SHF.L.U32 R142, R142, 0x10, RZ ;  /* 0x000000108e8e7819 */ /* 0x000fc400000006ff */
        /* <DEDUP_REMOVED lines=13> */
[----:B------:R-:W-:-:S03]  /*71a0*/  IMAD.U32 R137, R121, 0x10000, RZ ;  /* 0x0001000079897824 */ /* 0x000fc600078e00ff */
[----:B------:R-:W-:-:S04]  /*71b0*/  FADD.FTZ R136, R22, -R136 ;  /* 0x8000008816887221 */ /* 0x000fc80000010000 */
[----:B------:R-:W-:Y:S01]  /*71c0*/  FFMA.FTZ R136, R145, R136, R137 ;  /* 0x0000008891887223 */ /* 0x000fe20000010089 */
[----:B------:R-:W-:-:S03]  /*71d0*/  FFMA.FTZ R137, R28, R141, R143 ;  /* 0x0000008d1c897223 */ /* 0x000fc6000001008f */
[----:B------:R-:W-:Y:S01]  /*71e0*/  FMUL.FTZ R136, R136, UR13 ;  /* 0x0000000d88887c20 */ /* 0x000fe20008410000 */
[----:B------:R-:W-:-:S04]  /*71f0*/  FADD.FTZ R137, R29, -R137 ;  /* 0x800000891d897221 */ /* 0x000fc80000010000 */
[----:B------:R-:W-:Y:S01]  /*7200*/  FFMA.FTZ R137, R145, R137, R140 ;  /* 0x0000008991897223 */ /* 0x000fe2000001008c */
[----:B------:R-:W-:Y:S01]  /*7210*/  FSEL R136, R136, RZ, P6 ;  /* 0x000000ff88887208 */ /* 0x000fe20003000000 */
[----:B------:R-:W-:Y:S01]  /*7220*/  IMAD.U32 R140, R120, 0x10000, RZ ;  /* 0x00010000788c7824 */ /* 0x000fe200078e00ff */
[----:B------:R-:W-:Y:S01]  /*7230*/  LOP3.LUT P6, RZ, R154, 0xff000000, RZ, 0xc0, !PT ;  /* 0xff0000009aff7812 */ /* 0x000fe200078cc0ff */
[----:B------:R-:W-:-:S05]  /*7240*/  FMUL.FTZ R137, R137, UR13 ;  /* 0x0000000d89897c20 */ /* 0x000fca0008410000 */
        /* <DEDUP_REMOVED lines=16> */
.L_x_1761:
[----:B------:R-:W-:-:S04]  /*7350*/  UISETP.NE.U32.AND UP0, UPT, UR6, URZ, UPT ;  /* 0x000000ff0600728c */ /* 0x000fc8000bf05070 */
[----:B------:R-:W-:-:S09]  /*7360*/  UISETP.NE.AND.EX UP0, UPT, UR7, URZ, UPT, UP0 ;  /* 0x000000ff0700728c */ /* 0x000fd2000bf05300 */
[----:B------:R-:W-:Y:S05]  /*7370*/  BRA.U !UP0, `(.L_x_1763) ;  /* 0x0000000108e87547 */ /* 0x000fea000b800000 */
        /* <DEDUP_REMOVED lines=34> */
[----:B0-----:R-:W-:Y:S01]  /*75a0*/  FADD.FTZ R136, R29, -R132 ;  /* 0x800000841d887221 */ /* 0x001fe20000010000 */
        /* <DEDUP_REMOVED lines=23> */
.L_x_1763:
[-CC-:B0-----:R-:W-:Y:S01]  /*7720*/  FFMA.FTZ R136, R24, R141.reuse, R143.reuse ;  /* 0x0000008d18887223 */ /* 0x181fe2000001008f */
        /* <DEDUP_REMOVED lines=51> */
[----:B------:R-:W-:-:S07]  /*7a60*/  F2FP.BF16.F32.PACK_AB R136, R140, R136 ;  /* 0x000000888c88723e */ /* 0x000fce00000010ff */
.L_x_1759:
        /* <DEDUP_REMOVED lines=13> */
.L_x_1755:
[----:B------:R-:W-:Y:S05]  /*7b40*/  BSYNC.RECONVERGENT B1 ;  /* 0x0000000000017941 */ /* 0x000fea0003800200 */
.L_x_1754:
        /* <DEDUP_REMOVED lines=12> */
[-CC-:B01----:R-:W-:Y:S01]  /*7c10*/  FFMA.FTZ R112, R144, R141.reuse, R143.reuse ;  /* 0x0000008d90707223 */ /* 0x183fe2000001008f */
        /* <DEDUP_REMOVED lines=90> */
.L_x_1768:
[----:B01----:R-:W-:Y:S01]  /*81c0*/  FFMA.FTZ R113, R144, R141, R143 ;  /* 0x0000008d90717223 */ /* 0x003fe2000001008f */
        /* <DEDUP_REMOVED lines=86> */
.L_x_1767:
[----:B01----:R-:W0:Y:S02]  /*8730*/  LDC.64 R112, c[0x0][0x478] ;  /* 0x00011e00ff707b82 */ /* 0x003e240000000a00 */
[----:B0-----:R-:W-:-:S04]  /*8740*/  ISETP.NE.U32.AND P1, PT, R112, RZ, PT ;  /* 0x000000ff7000720c */ /* 0x001fc80003f25070 */
[----:B------:R-:W-:-:S13]  /*8750*/  ISETP.NE.AND.EX P1, PT, R113, RZ, PT, P1 ;  /* 0x000000ff7100720c */ /* 0x000fda0003f25310 */
[----:B------:R-:W-:Y:S05]  /*8760*/  @!P1 BRA `(.L_x_1770) ;  /* 0x00000004003c9947 */ /* 0x000fea0003800000 */
        /* <DEDUP_REMOVED lines=79> */
.L_x_1770:
        /* <DEDUP_REMOVED lines=75> */
.L_x_1766:
[----:B------:R-:W-:-:S04]  /*9110*/  UISETP.NE.U32.AND UP0, UPT, UR20, URZ, UPT ;  /* 0x000000ff1400728c */ /* 0x000fc8000bf05070 */
[----:B------:R-:W-:-:S09]  /*9120*/  UISETP.NE.AND.EX UP0, UPT, UR21, URZ, UPT, UP0 ;  /* 0x000000ff1500728c */ /* 0x000fd2000bf05300 */
[----:B------:R-:W-:Y:S05]  /*9130*/  BRA.U !UP0, `(.L_x_1771) ;  /* 0x0000000908307547 */ /* 0x000fea000b800000 */
[----:B01----:R-:W0:Y:S02]  /*9140*/  LDC.64 R136, c[0x0][0x478] ;  /* 0x00011e00ff887b82 */ /* 0x003e240000000a00 */
[----:B0-----:R-:W-:-:S04]  /*9150*/  ISETP.NE.U32.AND P1, PT, R136, RZ, PT ;  /* 0x000000ff8800720c */ /* 0x001fc80003f25070 */
[----:B------:R-:W-:-:S13]  /*9160*/  ISETP.NE.AND.EX P1, PT, R137, RZ, PT, P1 ;  /* 0x000000ff8900720c */ /* 0x000fda0003f25310 */
[----:B------:R-:W-:Y:S05]  /*9170*/  @!P1 BRA `(.L_x_1772) ;  /* 0x0000000400189947 */ /* 0x000fea0003800000 */
        /* <DEDUP_REMOVED lines=14> */
[----:B------:R-:W-:Y:S01]  /*9260*/  FFMA.FTZ R137, R170, R141, R143 ;  /* 0x0000008daa897223 */ /* 0x000fe2000001008f */
        /* <DEDUP_REMOVED lines=55> */
.L_x_1772:
[-C--:B------:R-:W-:Y:S01]  /*95e0*/  FFMA.FTZ R136, R144, R141.reuse, R143 ;  /* 0x0000008d90887223 */ /* 0x080fe2000001008f */
        /* <DEDUP_REMOVED lines=65> */
.L_x_1771:
[----:B01----:R-:W0:Y:S02]  /*9a00*/  LDC.64 R136, c[0x0][0x478] ;  /* 0x00011e00ff887b82 */ /* 0x003e240000000a00 */
[----:B0-----:R-:W-:-:S04]  /*9a10*/  ISETP.NE.U32.AND P1, PT, R136, RZ, PT ;  /* 0x000000ff8800720c */ /* 0x001fc80003f25070 */
        /* <DEDUP_REMOVED lines=60> */
.L_x_1773:
        /* <DEDUP_REMOVED lines=53> */
.L_x_1769:
[----:B------:R-:W0:Y:S02]  /*a130*/  @P1 LDC.64 R222, c[0x0][0x478] ;  /* 0x00011e00ffde1b82 */ /* 0x000e240000000a00 */
[----:B0-----:R-:W-:-:S05]  /*a140*/  @P1 IMAD.WIDE.U32 R222, R2, 0x10, R222 ;  /* 0x0000001002de1825 */ /* 0x001fca00078e00de */
[----:B------:R0:W-:Y:S02]  /*a150*/  @P1 STG.E.128 desc[UR8][R222.64], R132 ;  /* 0x00000084de001986 */ /* 0x0001e4000c101d08 */
[----:B0-----:R-:W0:Y:S02]  /*a160*/  LDC.64 R222, c[0x0][0x468] ;  /* 0x00011a00ffde7b82 */ /* 0x001e240000000a00 */
[----:B0-----:R-:W-:-:S05]  /*a170*/  IMAD.WIDE.U32 R222, R2, 0x10, R222 ;  /* 0x0000001002de7825 */ /* 0x001fca00078e00de */
[----:B------:R0:W-:Y:S02]  /*a180*/  STG.E.128 desc[UR8][R222.64], R136 ;  /* 0x00000088de007986 */ /* 0x0001e4000c101d08 */
[----:B0-----:R-:W0:Y:S02]  /*a190*/  @P0 LDC.64 R136, c[0x0][0x470] ;  /* 0x00011c00ff880b82 */ /* 0x001e240000000a00 */
[----:B0-----:R-:W-:-:S04]  /*a1a0*/  @P0 IMAD.WIDE.U32 R136, R2, 0x10, R136 ;  /* 0x0000001002880825 */ /* 0x001fc800078e0088 */
[----:B------:R-:W-:Y:S01]  /*a1b0*/  VIADD R2, R2, 0x20 ;  /* 0x0000002002027836 */ /* 0x000fe20000000000 */
[----:B------:R2:W-:Y:S06]  /*a1c0*/  @P0 STG.E.128 desc[UR8][R136.64], R112 ;  /* 0x0000007088000986 */ /* 0x0005ec000c101d08 */
.L_x_1765:
[----:B------:R-:W-:Y:S05]  /*a1d0*/  BSYNC.RECONVERGENT B1 ;  /* 0x0000000000017941 */ /* 0x000fea0003800200 */
.L_x_1764:
        /* <DEDUP_REMOVED lines=12> */
[C---:B012---:R-:W-:Y:S01]  /*a2a0*/  PRMT R112, R131.reuse, 0x7632, R112 ;  /* 0x0000763283707816 */ /* 0x047fe20000000070 */
[-CC-:B------:R-:W-:Y:S01]  /*a2b0*/  FFMA.FTZ R114, R190, R141.reuse, R143.reuse ;  /* 0x0000008dbe727223 */ /* 0x180fe2000001008f */
[-CC-:B------:R-:W-:Y:S01]  /*a2c0*/  FFMA.FTZ R115, R186, R141.reuse, R143.reuse ;  /* 0x0000008dba737223 */ /* 0x180fe2000001008f */
[----:B------:R-:W-:Y:S01]  /*a2d0*/  SHF.L.U32 R133, R131, 0x10, RZ ;  /* 0x0000001083857819 */ /* 0x000fe200000006ff */
[-C--:B------:R-:W-:Y:S01]  /*a2e0*/  FFMA.FTZ R132, R188, R141.reuse, R143 ;  /* 0x0000008dbc847223 */ /* 0x080fe2000001008f */
[----:B------:R-:W-:Y:S01]  /*a2f0*/  SHF.L.U32 R112, R112, 0x10, RZ ;  /* 0x0000001070707819 */ /* 0x000fe200000006ff */
[----:B------:R-:W-:Y:S01]  /*a300*/  FADD.FTZ R114, R191, -R114 ;  /* 0x80000072bf727221 */ /* 0x000fe20000010000 */
[----:B------:R-:W-:Y:S01]  /*a310*/  FADD.FTZ R115, R187, -R115 ;  /* 0x80000073bb737221 */ /* 0x000fe20000010000 */
[----:B------:R-:W-:Y:S01]  /*a320*/  LOP3.LUT P6, RZ, R163, 0xff0000, RZ, 0xc0, !PT ;  /* 0x00ff0000a3ff7812 */ /* 0x000fe200078cc0ff */
[-CC-:B------:R-:W-:Y:S01]  /*a330*/  FFMA.FTZ R134, R179, R141.reuse, R143.reuse ;  /* 0x0000008db3867223 */ /* 0x180fe2000001008f */
[----:B-----5:R-:W-:Y:S01]  /*a340*/  FFMA.FTZ R114, R145, R114, R112 ;  /* 0x0000007291727223 */ /* 0x020fe20000010070 */
[----:B------:R-:W-:Y:S01]  /*a350*/  FFMA.FTZ R112, R182, R141, R143 ;  /* 0x0000008db6707223 */ /* 0x000fe2000001008f */
[----:B------:R-:W-:Y:S01]  /*a360*/  LOP3.LUT P2, RZ, R161, 0xff0000, RZ, 0xc0, !PT ;  /* 0x00ff0000a1ff7812 */ /* 0x000fe2000784c0ff */
[----:B------:R-:W-:Y:S01]  /*a370*/  FADD.FTZ R132, R189, -R132 ;  /* 0x80000084bd847221 */ /* 0x000fe20000010000 */
[----:B------:R-:W-:Y:S01]  /*a380*/  PRMT R113, R130, 0x7632, R113 ;  /* 0x0000763282717816 */ /* 0x000fe20000000071 */
[--C-:B------:R-:W-:Y:S01]  /*a390*/  FADD.FTZ R135, R183, -R112.reuse ;  /* 0x80000070b7877221 */ /* 0x100fe20000010000 */
[----:B------:R-:W-:Y:S01]  /*a3a0*/  PRMT R112, R129, 0x7632, R112 ;  /* 0x0000763281707816 */ /* 0x000fe20000000070 */
[----:B------:R-:W-:Y:S01]  /*a3b0*/  FADD.FTZ R134, R181, -R134 ;  /* 0x80000086b5867221 */ /* 0x000fe20000010000 */
[----:B------:R-:W-:Y:S01]  /*a3c0*/  PRMT R137, R128, 0x7632, R137 ;  /* 0x0000763280897816 */ /* 0x000fe20000000089 */
[----:B------:R-:W-:Y:S01]  /*a3d0*/  FFMA.FTZ R135, R145, R135, R133 ;  /* 0x0000008791877223 */ /* 0x000fe20000010085 */
[----:B------:R-:W-:Y:S01]  /*a3e0*/  IMAD.U32 R113, R113, 0x10000, RZ ;  /* 0x0001000071717824 */ /* 0x000fe200078e00ff */
[----:B------:R-:W-:Y:S01]  /*a3f0*/  SHF.L.U32 R133, R130, 0x10, RZ ;  /* 0x0000001082857819 */ /* 0x000fe200000006ff */
[----:B------:R-:W-:-:S02]  /*a400*/  IMAD.U32 R112, R112, 0x10000, RZ ;  /* 0x0001000070707824 */ /* 0x000fc400078e00ff */
[----:B------:R-:W-:Y:S01]  /*a410*/  FFMA.FTZ R113, R145, R132, R113 ;  /* 0x0000008491717223 */ /* 0x000fe20000010071 */
[----:B------:R-:W-:Y:S02]  /*a420*/  IMAD.U32 R137, R137, 0x10000, RZ ;  /* 0x0001000089897824 */ /* 0x000fe400078e00ff */
[----:B------:R-:W-:Y:S01]  /*a430*/  FFMA.FTZ R136, R145, R115, R112 ;  /* 0x0000007391887223 */ /* 0x000fe20000010070 */
[----:B------:R-:W-:Y:S01]  /*a440*/  FMUL.FTZ R115, R135, UR13 ;  /* 0x0000000d87737c20 */ /* 0x000fe20008410000 */
[C---:B------:R-:W-:Y:S01]  /*a450*/  F2FP.BF16.F32.PACK_AB R135, R114.reuse, R135 ;  /* 0x000000877287723e */ /* 0x040fe200000010ff */
[----:B------:R-:W-:Y:S01]  /*a460*/  FMUL.FTZ R114, R114, UR13 ;  /* 0x0000000d72727c20 */ /* 0x000fe20008410000 */
[----:B------:R-:W-:Y:S02]  /*a470*/  FFMA.FTZ R134, R145, R134, R133 ;  /* 0x0000008691867223 */ /* 0x000fe40000010085 */
[C---:B------:R-:W-:Y:S02]  /*a480*/  FSEL R112, R115.reuse, RZ, P6 ;  /* 0x000000ff73707208 */ /* 0x040fe40003000000 */
[----:B------:R-:W-:-:S02]  /*a490*/  FSEL R115, R115, RZ, P2 ;  /* 0x000000ff73737208 */ /* 0x000fc40001000000 */
[----:B------:R-:W-:Y:S02]  /*a4a0*/  ISETP.GE.U32.AND P2, PT, R160, RZ, PT ;  /* 0x000000ffa000720c */ /* 0x000fe40003f46070 */
        /* <DEDUP_REMOVED lines=18> */
[----:B------:R-:W-:-:S02]  /*a5d0*/  F2FP.BF16.F32.PACK_AB R114, R132, R114 ;  /* 0x000000728472723e */ /* 0x000fc400000010ff */
[----:B------:R-:W-:Y:S01]  /*a5e0*/  F2FP.BF16.F32.PACK_AB R138, R113, R112 ;  /* 0x00000070718a723e */ /* 0x000fe200000010ff */
[-C--:B------:R-:W-:Y:S01]  /*a5f0*/  FFMA.FTZ R112, R178, R141.reuse, R143 ;  /* 0x0000008db2707223 */ /* 0x080fe2000001008f */
[----:B------:R-:W-:Y:S01]  /*a600*/  IMAD.U32 R113, R129, 0x10000, RZ ;  /* 0x0001000081717824 */ /* 0x000fe200078e00ff */
[----:B------:R-:W-:Y:S02]  /*a610*/  SHF.L.U32 R132, R128, 0x10, RZ ;  /* 0x0000001080847819 */ /* 0x000fe400000006ff */
[----:B------:R-:W-:Y:S01]  /*a620*/  FADD.FTZ R112, R180, -R112 ;  /* 0x80000070b4707221 */ /* 0x000fe20000010000 */
[C---:B------:R-:W-:Y:S02]  /*a630*/  LOP3.LUT P2, RZ, R160.reuse, 0xff0000, RZ, 0xc0, !PT ;  /* 0x00ff0000a0ff7812 */ /* 0x040fe4000784c0ff */
[----:B------:R-:W-:Y:S01]  /*a640*/  LOP3.LUT P6, RZ, R160, 0xff000000, RZ, 0xc0, !PT ;  /* 0xff000000a0ff7812 */ /* 0x000fe200078cc0ff */
[----:B------:R-:W-:Y:S01]  /*a650*/  FFMA.FTZ R133, R145, R112, R113 ;  /* 0x0000007091857223 */ /* 0x000fe20000010071 */
[----:B------:R-:W-:-:S03]  /*a660*/  FFMA.FTZ R113, R176, R141, R143 ;  /* 0x0000008db0717223 */ /* 0x000fc6000001008f */
[----:B------:R-:W-:Y:S01]  /*a670*/  FMUL.FTZ R112, R133, UR13 ;  /* 0x0000000d85707c20 */ /* 0x000fe20008410000 */
[C---:B------:R-:W-:Y:S01]  /*a680*/  F2FP.BF16.F32.PACK_AB R133, R136.reuse, R133 ;  /* 0x000000858885723e */ /* 0x040fe200000010ff */
[----:B------:R-:W-:Y:S01]  /*a690*/  FADD.FTZ R113, R177, -R113 ;  /* 0x80000071b1717221 */ /* 0x000fe20000010000 */
[----:B------:R-:W-:-:S03]  /*a6a0*/  FMUL.FTZ R136, R136, UR13 ;  /* 0x0000000d88887c20 */ /* 0x000fc60008410000 */
[----:B------:R-:W-:Y:S01]  /*a6b0*/  FFMA.FTZ R140, R145, R113, R132 ;  /* 0x00000071918c7223 */ /* 0x000fe20000010084 */
        /* <DEDUP_REMOVED lines=8> */
[----:B------:R-:W-:-:S03]  /*a740*/  LOP3.LUT P2, RZ, R162, 0xff00, RZ, 0xc0, !PT ;  /* 0x0000ff00a2ff7812 */ /* 0x000fc6000784c0ff */
[----:B------:R-:W-:Y:S01]  /*a750*/  FFMA.FTZ R132, R145, R132, R137 ;  /* 0x0000008491847223 */ /* 0x000fe20000010089 */
[----:B------:R-:W-:Y:S01]  /*a760*/  FSEL R137, R136, RZ, P6 ;  /* 0x000000ff88897208 */ /* 0x000fe20003000000 */
[----:B------:R-:W-:Y:S01]  /*a770*/  FMUL.FTZ R136, R140, UR13 ;  /* 0x0000000d8c887c20 */ /* 0x000fe20008410000 */
[----:B------:R-:W-:Y:S02]  /*a780*/  LOP3.LUT P6, RZ, R160, 0xff00, RZ, 0xc0, !PT ;  /* 0x0000ff00a0ff7812 */ /* 0x000fe400078cc0ff */
[----:B------:R-:W-:Y:S01]  /*a790*/  F2FP.BF16.F32.PACK_AB R137, R137, R112 ;  /* 0x000000708989723e */ /* 0x000fe200000010ff */
[C---:B------:R-:W-:Y:S01]  /*a7a0*/  FMUL.FTZ R112, R132.reuse, UR13 ;  /* 0x0000000d84707c20 */ /* 0x040fe20008410000 */
[----:B------:R-:W-:-:S04]  /*a7b0*/  F2FP.BF16.F32.PACK_AB R132, R132, R140 ;  /* 0x0000008c8484723e */ /* 0x000fc800000010ff */
[----:B------:R-:W-:Y:S02]  /*a7c0*/  FSEL R220, R112, RZ, P2 ;  /* 0x000000ff70dc7208 */ /* 0x000fe40001000000 */
        /* <DEDUP_REMOVED lines=8> */
.L_x_1778:
[-CC-:B012---:R-:W-:Y:S01]  /*a850*/  FFMA.FTZ R112, R182, R141.reuse, R143.reuse ;  /* 0x0000008db6707223 */ /* 0x187fe2000001008f */
[C---:B------:R-:W-:Y:S01]  /*a860*/  SHF.L.U32 R113, R131.reuse, 0x10, RZ ;  /* 0x0000001083717819 */ /* 0x040fe200000006ff */
[-CC-:B------:R-:W-:Y:S01]  /*a870*/  FFMA.FTZ R114, R188, R141.reuse, R143.reuse ;  /* 0x0000008dbc727223 */ /* 0x180fe2000001008f */
[----:B------:R-:W-:Y:S01]  /*a880*/  PRMT R136, R131, 0x7632, R136 ;  /* 0x0000763283887816 */ /* 0x000fe20000000088 */
[----:B------:R-:W-:Y:S01]  /*a890*/  FADD.FTZ R112, R183, -R112 ;  /* 0x80000070b7707221 */ /* 0x000fe20000010000 */
[----:B------:R-:W-:Y:S01]  /*a8a0*/  FFMA.FTZ R115, R190, R141, R143 ;  /* 0x0000008dbe737223 */ /* 0x000fe2000001008f */
[----:B------:R-:W-:Y:S01]  /*a8b0*/  FADD.FTZ R114, R189, -R114 ;  /* 0x80000072bd727221 */ /* 0x000fe20000010000 */
[----:B------:R-:W-:Y:S01]  /*a8c0*/  LOP3.LUT P6, RZ, R163, 0xff0000, RZ, 0xc0, !PT ;  /* 0x00ff0000a3ff7812 */ /* 0x000fe200078cc0ff */
[--C-:B-----5:R-:W-:Y:S01]  /*a8d0*/  FFMA.FTZ R112, R145, R112, R113.reuse ;  /* 0x0000007091707223 */ /* 0x120fe20000010071 */
[----:B------:R-:W-:Y:S01]  /*a8e0*/  PRMT R113, R130, 0x7632, R113 ;  /* 0x0000763282717816 */ /* 0x000fe20000000071 */
[----:B------:R-:W-:Y:S01]  /*a8f0*/  FADD.FTZ R115, R191, -R115 ;  /* 0x80000073bf737221 */ /* 0x000fe20000010000 */
[----:B------:R-:W-:Y:S01]  /*a900*/  IMAD.U32 R136, R136, 0x10000, RZ ;  /* 0x0001000088887824 */ /* 0x000fe200078e00ff */
[----:B------:R-:W-:-:S02]  /*a910*/  LOP3.LUT P2, RZ, R161, 0xff0000, RZ, 0xc0, !PT ;  /* 0x00ff0000a1ff7812 */ /* 0x000fc4000784c0ff */
[----:B------:R-:W-:Y:S01]  /*a920*/  SHF.L.U32 R113, R113, 0x10, RZ ;  /* 0x0000001071717819 */ /* 0x000fe200000006ff */
[--C-:B------:R-:W-:Y:S01]  /*a930*/  FFMA.FTZ R115, R145, R115, R136.reuse ;  /* 0x0000007391737223 */ /* 0x100fe20000010088 */
[----:B------:R-:W-:-:S03]  /*a940*/  PRMT R136, R129, 0x7632, R136 ;  /* 0x0000763281887816 */ /* 0x000fc60000000088 */
[----:B------:R-:W-:Y:S01]  /*a950*/  FFMA.FTZ R114, R145, R114, R113 ;  /* 0x0000007291727223 */ /* 0x000fe20000010071 */
[----:B------:R-:W-:Y:S01]  /*a960*/  FMUL.FTZ R113, R112, UR13 ;  /* 0x0000000d70717c20 */ /* 0x000fe20008410000 */
[----:B------:R-:W-:Y:S01]  /*a970*/  FMUL.FTZ R139, R115, UR13 ;  /* 0x0000000d738b7c20 */ /* 0x000fe20008410000 */
[----:B------:R-:W-:Y:S02]  /*a980*/  IMAD.U32 R136, R136, 0x10000, RZ ;  /* 0x0001000088887824 */ /* 0x000fe400078e00ff */
[----:B------:R-:W-:Y:S01]  /*a990*/  FMUL.FTZ R137, R114, UR13 ;  /* 0x0000000d72897c20 */ /* 0x000fe20008410000 */
[C---:B------:R-:W-:Y:S02]  /*a9a0*/  FSEL R112, R113.reuse, RZ, P6 ;  /* 0x000000ff71707208 */ /* 0x040fe40003000000 */
[----:B------:R-:W-:Y:S02]  /*a9b0*/  ISETP.GE.U32.AND P6, PT, R160, RZ, PT ;  /* 0x000000ffa000720c */ /* 0x000fe40003fc6070 */
[----:B------:R-:W-:-:S02]  /*a9c0*/  FSEL R113, R113, RZ, P2 ;  /* 0x000000ff71717208 */ /* 0x000fc40001000000 */
[----:B------:R-:W-:Y:S02]  /*a9d0*/  ISETP.GE.U32.AND P2, PT, R162, RZ, PT ;  /* 0x000000ffa200720c */ /* 0x000fe40003f46070 */
[----:B------:R-:W-:Y:S02]  /*a9e0*/  ISETP.GE.U32.AND.EX P6, PT, R161, 0x1000000, PT, P6 ;  /* 0x01000000a100780c */ /* 0x000fe40003fc6160 */
[----:B------:R-:W-:Y:S02]  /*a9f0*/  ISETP.GE.U32.AND.EX P2, PT, R163, 0x1000000, PT, P2 ;  /* 0x01000000a300780c */ /* 0x000fe40003f46120 */
[C---:B------:R-:W-:Y:S02]  /*aa00*/  FSEL R115, R139.reuse, RZ, P6 ;  /* 0x000000ff8b737208 */ /* 0x040fe40003000000 */
[----:B------:R-:W-:Y:S02]  /*aa10*/  FSEL R139, R139, RZ, P2 ;  /* 0x000000ff8b8b7208 */ /* 0x000fe40001000000 */
[----:B------:R-:W-:Y:S01]  /*aa20*/  F2FP.BF16.F32.PACK_AB R115, R115, R113 ;  /* 0x000000717373723e */ /* 0x000fe200000010ff */
[----:B------:R-:W-:Y:S01]  /*aa30*/  FFMA.FTZ R113, R179, R141, R143 ;  /* 0x0000008db3717223 */ /* 0x000fe2000001008f */
[----:B------:R-:W-:Y:S01]  /*aa40*/  F2FP.BF16.F32.PACK_AB R139, R139, R112 ;  /* 0x000000708b8b723e */ /* 0x000fe200000010ff */
[----:B------:R-:W-:Y:S01]  /*aa50*/  IMAD.U32 R112, R130, 0x10000, RZ ;  /* 0x0001000082707824 */ /* 0x000fe200078e00ff */
[----:B------:R-:W-:Y:S01]  /*aa60*/  LOP3.LUT P2, RZ, R161, 0xff, RZ, 0xc0, !PT ;  /* 0x000000ffa1ff7812 */ /* 0x000fe2000784c0ff */
[----:B------:R-:W-:Y:S01]  /*aa70*/  FADD.FTZ R113, R181, -R113 ;  /* 0x80000071b5717221 */ /* 0x000fe20000010000 */
[----:B------:R-:W-:-:S03]  /*aa80*/  LOP3.LUT P6, RZ, R161, 0xff00, RZ, 0xc0, !PT ;  /* 0x0000ff00a1ff7812 */ /* 0x000fc600078cc0ff */
[----:B------:R-:W-:Y:S01]  /*aa90*/  FFMA.FTZ R113, R145, R113, R112 ;  /* 0x0000007191717223 */ /* 0x000fe20000010070 */
[----:B------:R-:W-:-:S03]  /*aaa0*/  FFMA.FTZ R112, R178, R141, R143 ;  /* 0x0000008db2707223 */ /* 0x000fc6000001008f */
[----:B------:R-:W-:Y:S01]  /*aab0*/  FMUL.FTZ R138, R113, UR13 ;  /* 0x0000000d718a7c20 */ /* 0x000fe20008410000 */
[----:B------:R-:W-:Y:S01]  /*aac0*/  SHF.L.U32 R113, R129, 0x10, RZ ;  /* 0x0000001081717819 */ /* 0x000fe200000006ff */
[----:B------:R-:W-:-:S03]  /*aad0*/  FADD.FTZ R112, R180, -R112 ;  /* 0x80000070b4707221 */ /* 0x000fc60000010000 */
[----:B------:R-:W-:Y:S01]  /*aae0*/  FSEL R114, R138, RZ, P2 ;  /* 0x000000ff8a727208 */ /* 0x000fe20001000000 */
[----:B------:R-:W-:Y:S01]  /*aaf0*/  FFMA.FTZ R112, R145, R112, R113 ;  /* 0x0000007091707223 */ /* 0x000fe20000010071 */
        /* <DEDUP_REMOVED lines=18> */
[C---:B------:R-:W-:Y:S02]  /*ac20*/  FSEL R136, R137.reuse, RZ, P6 ;  /* 0x000000ff89887208 */ /* 0x040fe40003000000 */
[----:B------:R-:W-:Y:S02]  /*ac30*/  FSEL R137, R137, RZ, P2 ;  /* 0x000000ff89897208 */ /* 0x000fe40001000000 */
[----:B------:R-:W-:Y:S02]  /*ac40*/  F2FP.BF16.F32.PACK_AB R113, R136, R113 ;  /* 0x000000718871723e */ /* 0x000fe400000010ff */
[----:B------:R-:W-:Y:S01]  /*ac50*/  F2FP.BF16.F32.PACK_AB R137, R137, R112 ;  /* 0x000000708989723e */ /* 0x000fe200000010ff */
[----:B------:R-:W-:Y:S01]  /*ac60*/  FFMA.FTZ R112, R176, R141, R143 ;  /* 0x0000008db0707223 */ /* 0x000fe2000001008f */
[----:B------:R-:W-:-:S02]  /*ac70*/  SHF.L.U32 R136, R128, 0x10, RZ ;  /* 0x0000001080887819 */ /* 0x000fc400000006ff */
[----:B------:R-:W-:Y:S01]  /*ac80*/  LOP3.LUT P2, RZ, R162, 0xff00, RZ, 0xc0, !PT ;  /* 0x0000ff00a2ff7812 */ /* 0x000fe2000784c0ff */
[----:B------:R-:W-:Y:S01]  /*ac90*/  FADD.FTZ R112, R177, -R112 ;  /* 0x80000070b1707221 */ /* 0x000fe20000010000 */
[----:B------:R-:W-:-:S03]  /*aca0*/  LOP3.LUT P6, RZ, R160, 0xff00, RZ, 0xc0, !PT ;  /* 0x0000ff00a0ff7812 */ /* 0x000fc600078cc0ff */
        /* <DEDUP_REMOVED lines=17> */
.L_x_1777:
[----:B012---:R-:W0:Y:S02]  /*adc0*/  LDC.64 R112, c[0x0][0x478] ;  /* 0x00011e00ff707b82 */ /* 0x007e240000000a00 */
[----:B0-----:R-:W-:-:S04]  /*add0*/  ISETP.NE.U32.AND P1, PT, R112, RZ, PT ;  /* 0x000000ff7000720c */ /* 0x001fc80003f25070 */
[----:B------:R-:W-:-:S13]  /*ade0*/  ISETP.NE.AND.EX P1, PT, R113, RZ, PT, P1 ;  /* 0x000000ff7100720c */ /* 0x000fda0003f25310 */
[----:B------:R-:W-:Y:S05]  /*adf0*/  @!P1 BRA `(.L_x_1780) ;  /* 0x00000004003c9947 */ /* 0x000fea0003800000 */
[-CC-:B------:R-:W-:Y:S01]  /*ae00*/  FFMA.FTZ R112, R182, R141.reuse, R143.reuse ;  /* 0x0000008db6707223 */ /* 0x180fe2000001008f */
[----:B------:R-:W-:Y:S01]  /*ae10*/  LOP3.LUT P6, RZ, R163, 0xff0000, RZ, 0xc0, !PT ;  /* 0x00ff0000a3ff7812 */ /* 0x000fe200078cc0ff */
[-CC-:B------:R-:W-:Y:S01]  /*ae20*/  FFMA.FTZ R134, R179, R141.reuse, R143.reuse ;  /* 0x0000008db3867223 */ /* 0x180fe2000001008f */
[----:B------:R-:W-:Y:S01]  /*ae30*/  LOP3.LUT P2, RZ, R161, 0xff0000, RZ, 0xc0, !PT ;  /* 0x00ff0000a1ff7812 */ /* 0x000fe2000784c0ff */
        /* <DEDUP_REMOVED lines=10> */
[----:B------:R-:W-:Y:S02]  /*aee0*/  ISETP.GE.U32.AND P6, PT, R160, RZ, PT ;  /* 0x000000ffa000720c */ /* 0x000fe40003fc6070 */
[C---:B------:R-:W-:Y:S01]  /*aef0*/  F2FP.BF16.F32.PACK_AB R135, R112.reuse, R135 ;  /* 0x000000877087723e */ /* 0x040fe200000010ff */
[----:B------:R-:W-:Y:S01]  /*af00*/  FMUL.FTZ R112, R112, UR13 ;  /* 0x0000000d70707c20 */ /* 0x000fe20008410000 */
[----:B------:R-:W-:Y:S02]  /*af10*/  ISETP.GE.U32.AND.EX P6, PT, R161, 0x1000000, PT, P6 ;  /* 0x01000000a100780c */ /* 0x000fe40003fc6160 */
[----:B------:R-:W-:Y:S02]  /*af20*/  FSEL R115, R115, RZ, P2 ;  /* 0x000000ff73737208 */ /* 0x000fe40001000000 */
[----:B------:R-:W-:-:S02]  /*af30*/  FSEL R113, R112, RZ, P6 ;  /* 0x000000ff70717208 */ /* 0x000fc40003000000 */
[----:B------:R-:W-:Y:S02]  /*af40*/  ISETP.GE.U32.AND P2, PT, R162, RZ, PT ;  /* 0x000000ffa200720c */ /* 0x000fe40003f46070 */
[----:B------:R-:W-:Y:S01]  /*af50*/  F2FP.BF16.F32.PACK_AB R115, R113, R115 ;  /* 0x000000737173723e */ /* 0x000fe200000010ff */
[----:B------:R-:W-:Y:S01]  /*af60*/  FFMA.FTZ R113, R188, R141, R143 ;  /* 0x0000008dbc717223 */ /* 0x000fe2000001008f */
[C---:B------:R-:W-:Y:S02]  /*af70*/  ISETP.GE.U32.AND.EX P2, PT, R163.reuse, 0x1000000, PT, P2 ;  /* 0x01000000a300780c */ /* 0x040fe40003f46120 */
[----:B------:R-:W-:Y:S01]  /*af80*/  LOP3.LUT P6, RZ, R163, 0xff, RZ, 0xc0, !PT ;  /* 0x000000ffa3ff7812 */ /* 0x000fe200078cc0ff */
[----:B------:R-:W-:Y:S01]  /*af90*/  FADD.FTZ R113, R189, -R113 ;  /* 0x80000071bd717221 */ /* 0x000fe20000010000 */
[----:B------:R-:W-:Y:S02]  /*afa0*/  FSEL R112, R112, RZ, P2 ;  /* 0x000000ff70707208 */ /* 0x000fe40001000000 */
[----:B------:R-:W-:Y:S01]  /*afb0*/  LOP3.LUT P2, RZ, R161, 0xff, RZ, 0xc0, !PT ;  /* 0x000000ffa1ff7812 */ /* 0x000fe2000784c0ff */
[----:B------:R-:W-:Y:S01]  /*afc0*/  FMUL.FTZ R113, R145, R113 ;  /* 0x0000007191717220 */ /* 0x000fe20000410000 */
[----:B------:R-:W-:-:S02]  /*afd0*/  F2FP.BF16.F32.PACK_AB R139, R112, R139 ;  /* 0x0000008b708b723e */ /* 0x000fc400000010ff */
[C---:B------:R-:W-:Y:S02]  /*afe0*/  FSEL R112, R114.reuse, RZ, P6 ;  /* 0x000000ff72707208 */ /* 0x040fe40003000000 */
[C---:B------:R-:W-:Y:S01]  /*aff0*/  F2FP.BF16.F32.PACK_AB R134, R113.reuse, R134 ;  /* 0x000000867186723e */ /* 0x040fe200000010ff */
        /* <DEDUP_REMOVED lines=17> */
[C---:B------:R-:W-:Y:S01]  /*b110*/  FMUL.FTZ R137, R112.reuse, UR13 ;  /* 0x0000000d70897c20 */ /* 0x040fe20008410000 */
[----:B------:R-:W-:-:S03]  /*b120*/  F2FP.BF16.F32.PACK_AB R133, R112, R113 ;  /* 0x000000717085723e */ /* 0x000fc600000010ff */
        /* <DEDUP_REMOVED lines=9> */
[----:B------:R-:W-:Y:S02]  /*b1c0*/  LOP3.LUT P2, RZ, R162, 0xff00, RZ, 0xc0, !PT ;  /* 0x0000ff00a2ff7812 */ /* 0x000fe4000784c0ff */
[----:B------:R-:W-:Y:S01]  /*b1d0*/  F2FP.BF16.F32.PACK_AB R137, R137, R132 ;  /* 0x000000848989723e */ /* 0x000fe200000010ff */
[----:B------:R-:W-:Y:S01]  /*b1e0*/  FMUL.FTZ R132, R145, R112 ;  /* 0x0000007091847220 */ /* 0x000fe20000410000 */
[----:B------:R-:W-:Y:S01]  /*b1f0*/  FFMA.FTZ R112, R176, R141, R143 ;  /* 0x0000008db0707223 */ /* 0x000fe2000001008f */
[----:B------:R-:W-:-:S03]  /*b200*/  LOP3.LUT P6, RZ, R160, 0xff00, RZ, 0xc0, !PT ;  /* 0x0000ff00a0ff7812 */ /* 0x000fc600078cc0ff */
        /* <DEDUP_REMOVED lines=11> */
[----:B------:R-:W-:Y:S02]  /*b2c0*/  F2FP.BF16.F32.PACK_AB R136, R220, R136 ;  /* 0x00000088dc88723e */ /* 0x000fe400000010ff */
[----:B------:R-:W-:Y:S01]  /*b2d0*/  F2FP.BF16.F32.PACK_AB R132, R132, R140 ;  /* 0x0000008c8484723e */ /* 0x000fe200000010ff */
[----:B------:R-:W-:Y:S06]  /*b2e0*/  BRA `(.L_x_1779) ;  /* 0x0000001400347947 */ /* 0x000fec0003800000 */
.L_x_1780:
        /* <DEDUP_REMOVED lines=8> */
[----:B------:R-:W-:Y:S01]  /*b370*/  FMUL.FTZ R115, R112, UR13 ;  /* 0x0000000d70737c20 */ /* 0x000fe20008410000 */
[----:B------:R-:W-:-:S04]  /*b380*/  FMUL.FTZ R113, R113, UR13 ;  /* 0x0000000d71717c20 */ /* 0x000fc80008410000 */
[C---:B------:R-:W-:Y:S02]  /*b390*/  FSEL R112, R115.reuse, RZ, P6 ;  /* 0x000000ff73707208 */ /* 0x040fe40003000000 */
[----:B------:R-:W-:Y:S02]  /*b3a0*/  ISETP.GE.U32.AND P6, PT, R160, RZ, PT ;  /* 0x000000ffa000720c */ /* 0x000fe40003fc6070 */
[----:B------:R-:W-:Y:S02]  /*b3b0*/  FSEL R115, R115, RZ, P2 ;  /* 0x000000ff73737208 */ /* 0x000fe40001000000 */
[----:B------:R-:W-:Y:S02]  /*b3c0*/  ISETP.GE.U32.AND P2, PT, R162, RZ, PT ;  /* 0x000000ffa200720c */ /* 0x000fe40003f46070 */
[----:B------:R-:W-:Y:S02]  /*b3d0*/  ISETP.GE.U32.AND.EX P6, PT, R161, 0x1000000, PT, P6 ;  /* 0x01000000a100780c */ /* 0x000fe40003fc6160 */
[----:B------:R-:W-:-:S02]  /*b3e0*/  ISETP.GE.U32.AND.EX P2, PT, R163, 0x1000000, PT, P2 ;  /* 0x01000000a300780c */ /* 0x000fc40003f46120 */
[C---:B------:R-:W-:Y:S02]  /*b3f0*/  FSEL R114, R113.reuse, RZ, P6 ;  /* 0x000000ff71727208 */ /* 0x040fe40003000000 */
[----:B------:R-:W-:Y:S02]  /*b400*/  FSEL R113, R113, RZ, P2 ;  /* 0x000000ff71717208 */ /* 0x000fe40001000000 */
[----:B------:R-:W-:Y:S02]  /*b410*/  LOP3.LUT P2, RZ, R161, 0xff, RZ, 0xc0, !PT ;  /* 0x000000ffa1ff7812 */ /* 0x000fe4000784c0ff */
[----:B------:R-:W-:Y:S01]  /*b420*/  F2FP.BF16.F32.PACK_AB R139, R113, R112 ;  /* 0x00000070718b723e */ /* 0x000fe200000010ff */
[-CC-:B------:R-:W-:Y:S01]  /*b430*/  FFMA.FTZ R113, R179, R141.reuse, R143.reuse ;  /* 0x0000008db3717223 */ /* 0x180fe2000001008f */
[----:B------:R-:W-:Y:S01]  /*b440*/  FFMA.FTZ R112, R188, R141, R143 ;  /* 0x0000008dbc707223 */ /* 0x000fe2000001008f */
[----:B------:R-:W-:Y:S02]  /*b450*/  LOP3.LUT P6, RZ, R161, 0xff00, RZ, 0xc0, !PT ;  /* 0x0000ff00a1ff7812 */ /* 0x000fe400078cc0ff */
[----:B------:R-:W-:Y:S01]  /*b460*/  FADD.FTZ R113, R181, -R113 ;  /* 0x80000071b5717221 */ /* 0x000fe20000010000 */
[----:B------:R-:W-:Y:S01]  /*b470*/  FADD.FTZ R112, R189, -R112 ;  /* 0x80000070bd707221 */ /* 0x000fe20000010000 */
[----:B------:R-:W-:-:S02]  /*b480*/  F2FP.BF16.F32.PACK_AB R115, R114, R115 ;  /* 0x000000737273723e */ /* 0x000fc400000010ff */
[C---:B------:R-:W-:Y:S01]  /*b490*/  FMUL.FTZ R113, R145.reuse, R113 ;  /* 0x0000007191717220 */ /* 0x040fe20000410000 */
[----:B------:R-:W-:-:S03]  /*b4a0*/  FMUL.FTZ R112, R145, R112 ;  /* 0x0000007091707220 */ /* 0x000fc60000410000 */
[----:B------:R-:W-:Y:S01]  /*b4b0*/  FMUL.FTZ R113, R113, UR13 ;  /* 0x0000000d71717c20 */ /* 0x000fe20008410000 */
[----:B------:R-:W-:-:S04]  /*b4c0*/  FMUL.FTZ R138, R112, UR13 ;  /* 0x0000000d708a7c20 */ /* 0x000fc80008410000 */
[----:B------:R-:W-:Y:S02]  /*b4d0*/  FSEL R114, R113, RZ, P2 ;  /* 0x000000ff71727208 */ /* 0x000fe40001000000 */
[----:B------:R-:W-:Y:S02]  /*b4e0*/  FSEL R112, R138, RZ, P6 ;  /* 0x000000ff8a707208 */ /* 0x000fe40003000000 */
[C---:B------:R-:W-:Y:S02]  /*b4f0*/  LOP3.LUT P2, RZ, R163.reuse, 0xff, RZ, 0xc0, !PT ;  /* 0x000000ffa3ff7812 */ /* 0x040fe4000784c0ff */
        /* <DEDUP_REMOVED lines=10> */
[----:B------:R-:W-:Y:S02]  /*b5a0*/  LOP3.LUT P2, RZ, R160, 0xff0000, RZ, 0xc0, !PT ;  /* 0x00ff0000a0ff7812 */ /* 0x000fe4000784c0ff */
[----:B------:R-:W-:Y:S01]  /*b5b0*/  FMUL.FTZ R113, R113, UR13 ;  /* 0x0000000d71717c20 */ /* 0x000fe20008410000 */
[----:B------:R-:W-:-:S04]  /*b5c0*/  FADD.FTZ R112, R187, -R112 ;  /* 0x80000070bb707221 */ /* 0x000fc80000010000 */
[----:B------:R-:W-:Y:S01]  /*b5d0*/  FMUL.FTZ R137, R145, R112 ;  /* 0x0000007091897220 */ /* 0x000fe20000410000 */
[----:B------:R-:W-:Y:S02]  /*b5e0*/  FSEL R112, R113, RZ, P6 ;  /* 0x000000ff71707208 */ /* 0x000fe40003000000 */
[----:B------:R-:W-:Y:S01]  /*b5f0*/  LOP3.LUT P6, RZ, R160, 0xff000000, RZ, 0xc0, !PT ;  /* 0xff000000a0ff7812 */ /* 0x000fe200078cc0ff */
[----:B------:R-:W-:Y:S01]  /*b600*/  FMUL.FTZ R137, R137, UR13 ;  /* 0x0000000d89897c20 */ /* 0x000fe20008410000 */
[----:B------:R-:W-:Y:S02]  /*b610*/  FSEL R113, R113, RZ, P2 ;  /* 0x000000ff71717208 */ /* 0x000fe40001000000 */
[----:B------:R-:W-:Y:S02]  /*b620*/  LOP3.LUT P2, RZ, R162, 0xff000000, RZ, 0xc0, !PT ;  /* 0xff000000a2ff7812 */ /* 0x000fe4000784c0ff */
[C---:B------:R-:W-:Y:S02]  /*b630*/  FSEL R136, R137.reuse, RZ, P6 ;  /* 0x000000ff89887208 */ /* 0x040fe40003000000 */
[----:B------:R-:W-:-:S02]  /*b640*/  FSEL R137, R137, RZ, P2 ;  /* 0x000000ff89897208 */ /* 0x000fc40001000000 */
[----:B------:R-:W-:Y:S01]  /*b650*/  F2FP.BF16.F32.PACK_AB R113, R136, R113 ;  /* 0x000000718871723e */ /* 0x000fe200000010ff */
[-CC-:B------:R-:W-:Y:S01]  /*b660*/  FFMA.FTZ R136, R176, R141.reuse, R143.reuse ;  /* 0x0000008db0887223 */ /* 0x180fe2000001008f */
[----:B------:R-:W-:Y:S01]  /*b670*/  F2FP.BF16.F32.PACK_AB R137, R137, R112 ;  /* 0x000000708989723e */ /* 0x000fe200000010ff */
[----:B------:R-:W-:Y:S01]  /*b680*/  FFMA.FTZ R112, R184, R141, R143 ;  /* 0x0000008db8707223 */ /* 0x000fe2000001008f */
[----:B------:R-:W-:Y:S01]  /*b690*/  LOP3.LUT P2, RZ, R162, 0xff00, RZ, 0xc0, !PT ;  /* 0x0000ff00a2ff7812 */ /* 0x000fe2000784c0ff */
[----:B------:R-:W-:Y:S01]  /*b6a0*/  FADD.FTZ R136, R177, -R136 ;  /* 0x80000088b1887221 */ /* 0x000fe20000010000 */
[----:B------:R-:W-:Y:S01]  /*b6b0*/  LOP3.LUT P6, RZ, R160, 0xff00, RZ, 0xc0, !PT ;  /* 0x0000ff00a0ff7812 */ /* 0x000fe200078cc0ff */
[----:B------:R-:W-:Y:S02]  /*b6c0*/  FADD.FTZ R112, R185, -R112 ;  /* 0x80000070b9707221 */ /* 0x000fe40000010000 */
[C---:B------:R-:W-:Y:S02]  /*b6d0*/  FMUL.FTZ R140, R145.reuse, R136 ;  /* 0x00000088918c7220 */ /* 0x040fe40000410000 */
[----:B------:R-:W-:-:S02]  /*b6e0*/  FMUL.FTZ R112, R145, R112 ;  /* 0x0000007091707220 */ /* 0x000fc40000410000 */
[----:B------:R-:W-:Y:S02]  /*b6f0*/  FMUL.FTZ R140, R140, UR13 ;  /* 0x0000000d8c8c7c20 */ /* 0x000fe40008410000 */
        /* <DEDUP_REMOVED lines=10> */
.L_x_1776:
[----:B------:R-:W-:-:S04]  /*b7a0*/  UISETP.NE.U32.AND UP0, UPT, UR20, URZ, UPT ;  /* 0x000000ff1400728c */ /* 0x000fc8000bf05070 */
[----:B------:R-:W-:-:S09]  /*b7b0*/  UISETP.NE.AND.EX UP0, UPT, UR21, URZ, UPT, UP0 ;  /* 0x000000ff1500728c */ /* 0x000fd2000bf05300 */
[----:B------:R-:W-:Y:S05]  /*b7c0*/  BRA.U !UP0, `(.L_x_1781) ;  /* 0x0000000908307547 */ /* 0x000fea000b800000 */
[----:B012---:R-:W0:Y:S02]  /*b7d0*/  LDC.64 R136, c[0x0][0x478] ;  /* 0x00011e00ff887b82 */ /* 0x007e240000000a00 */
[----:B0-----:R-:W-:-:S04]  /*b7e0*/  ISETP.NE.U32.AND P1, PT, R136, RZ, PT ;  /* 0x000000ff8800720c */ /* 0x001fc80003f25070 */
[----:B------:R-:W-:-:S13]  /*b7f0*/  ISETP.NE.AND.EX P1, PT, R137, RZ, PT, P1 ;  /* 0x000000ff8900720c */ /* 0x000fda0003f25310 */
[----:B------:R-:W-:Y:S05]  /*b800*/  @!P1 BRA `(.L_x_1782) ;  /* 0x0000000400189947 */ /* 0x000fea0003800000 */
        /* <DEDUP_REMOVED lines=11> */
[----:B------:R-:W-:Y:S01]  /*b8c0*/  LOP3.LUT P6, RZ, R163, 0xff0000, RZ, 0xc0, !PT ;  /* 0x00ff0000a3ff7812 */ /* 0x000fe200078cc0ff */
[----:B------:R-:W-:Y:S01]  /*b8d0*/  FFMA.FTZ R138, R145, R133, R132 ;  /* 0x00000085918a7223 */ /* 0x000fe20000010084 */
[----:B------:R-:W-:Y:S01]  /*b8e0*/  SHF.L.U32 R132, R131, 0x10, RZ ;  /* 0x0000001083847819 */ /* 0x000fe200000006ff */
[----:B------:R-:W-:Y:S01]  /*b8f0*/  FADD.FTZ R134, R183, -R134 ;  /* 0x80000086b7867221 */ /* 0x000fe20000010000 */
[----:B------:R-:W-:Y:S01]  /*b900*/  ISETP.GE.U32.AND.EX P2, PT, R163, 0x1000000, PT, P2 ;  /* 0x01000000a300780c */ /* 0x000fe20003f46120 */
[-C--:B------:R-:W-:Y:S01]  /*b910*/  FFMA.FTZ R136, R186, R141.reuse, R143 ;  /* 0x0000008dba887223 */ /* 0x080fe2000001008f */
[----:B------:R-:W-:Y:S01]  /*b920*/  PRMT R137, R129, 0x7632, R137 ;  /* 0x0000763281897816 */ /* 0x000fe20000000089 */
[----:B------:R-:W-:Y:S01]  /*b930*/  FFMA.FTZ R134, R145, R134, R132 ;  /* 0x0000008691867223 */ /* 0x000fe20000010084 */
[----:B------:R-:W-:Y:S01]  /*b940*/  FMUL.FTZ R132, R135, UR13 ;  /* 0x0000000d87847c20 */ /* 0x000fe20008410000 */
[----:B------:R-:W-:Y:S01]  /*b950*/  FADD.FTZ R136, R187, -R136 ;  /* 0x80000088bb887221 */ /* 0x000fe20000010000 */
[----:B------:R-:W-:Y:S01]  /*b960*/  SHF.L.U32 R137, R137, 0x10, RZ ;  /* 0x0000001089897819 */ /* 0x000fe200000006ff */
[----:B------:R-:W-:Y:S01]  /*b970*/  FMUL.FTZ R133, R134, UR13 ;  /* 0x0000000d86857c20 */ /* 0x000fe20008410000 */
[----:B------:R-:W-:Y:S01]  /*b980*/  F2FP.BF16.F32.PACK_AB R135, R135, R134 ;  /* 0x000000868787723e */ /* 0x000fe200000010ff */
[----:B------:R-:W-:Y:S01]  /*b990*/  FFMA.FTZ R134, R179, R141, R143 ;  /* 0x0000008db3867223 */ /* 0x000fe2000001008f */
[----:B------:R-:W-:Y:S01]  /*b9a0*/  FSEL R132, R132, RZ, P2 ;  /* 0x000000ff84847208 */ /* 0x000fe20001000000 */
[----:B------:R-:W-:Y:S01]  /*b9b0*/  FFMA.FTZ R136, R145, R136, R137 ;  /* 0x0000008891887223 */ /* 0x000fe20000010089 */
[----:B------:R-:W-:Y:S01]  /*b9c0*/  FSEL R133, R133, RZ, P6 ;  /* 0x000000ff85857208 */ /* 0x000fe20003000000 */
[----:B------:R-:W-:Y:S01]  /*b9d0*/  FADD.FTZ R134, R181, -R134 ;  /* 0x80000086b5867221 */ /* 0x000fe20000010000 */
[----:B------:R-:W-:Y:S01]  /*b9e0*/  LOP3.LUT P2, RZ, R163, 0xff, RZ, 0xc0, !PT ;  /* 0x000000ffa3ff7812 */ /* 0x000fe2000784c0ff */
[----:B------:R-:W-:Y:S01]  /*b9f0*/  FMUL.FTZ R137, R136, UR13 ;  /* 0x0000000d88897c20 */ /* 0x000fe20008410000 */
[----:B------:R-:W-:Y:S01]  /*ba00*/  F2FP.BF16.F32.PACK_AB R139, R132, R133 ;  /* 0x00000085848b723e */ /* 0x000fe200000010ff */
[----:B------:R-:W-:-:S02]  /*ba10*/  IMAD.U32 R132, R130, 0x10000, RZ ;  /* 0x0001000082847824 */ /* 0x000fc400078e00ff */
[----:B------:R-:W-:Y:S01]  /*ba20*/  FFMA.FTZ R133, R178, R141, R143 ;  /* 0x0000008db2857223 */ /* 0x000fe2000001008f */
[----:B------:R-:W-:Y:S01]  /*ba30*/  LOP3.LUT P6, RZ, R163, 0xff00, RZ, 0xc0, !PT ;  /* 0x0000ff00a3ff7812 */ /* 0x000fe200078cc0ff */
[----:B------:R-:W-:Y:S01]  /*ba40*/  FFMA.FTZ R134, R145, R134, R132 ;  /* 0x0000008691867223 */ /* 0x000fe20000010084 */
[----:B------:R-:W-:Y:S01]  /*ba50*/  SHF.L.U32 R132, R129, 0x10, RZ ;  /* 0x0000001081847819 */ /* 0x000fe200000006ff */
        /* <DEDUP_REMOVED lines=11> */
[----:B------:R-:W-:Y:S01]  /*bb10*/  F2FP.BF16.F32.PACK_AB R133, R136, R133 ;  /* 0x000000858885723e */ /* 0x000fe200000010ff */
[----:B------:R-:W-:Y:S01]  /*bb20*/  IMAD.U32 R136, R128, 0x10000, RZ ;  /* 0x0001000080887824 */ /* 0x000fe200078e00ff */
[----:B------:R-:W-:-:S02]  /*bb30*/  FSEL R132, R132, RZ, P2 ;  /* 0x000000ff84847208 */ /* 0x000fc40001000000 */
[----:B------:R-:W-:Y:S02]  /*bb40*/  FSEL R137, R137, RZ, P6 ;  /* 0x000000ff89897208 */ /* 0x000fe40003000000 */
[----:B------:R-:W-:Y:S02]  /*bb50*/  LOP3.LUT P2, RZ, R162, 0xff, RZ, 0xc0, !PT ;  /* 0x000000ffa2ff7812 */ /* 0x000fe4000784c0ff */
[----:B------:R-:W-:Y:S01]  /*bb60*/  F2FP.BF16.F32.PACK_AB R137, R137, R132 ;  /* 0x000000848989723e */ /* 0x000fe200000010ff */
[----:B------:R-:W-:Y:S01]  /*bb70*/  FFMA.FTZ R132, R176, R141, R143 ;  /* 0x0000008db0847223 */ /* 0x000fe2000001008f */
[----:B------:R-:W-:-:S03]  /*bb80*/  LOP3.LUT P6, RZ, R162, 0xff00, RZ, 0xc0, !PT ;  /* 0x0000ff00a2ff7812 */ /* 0x000fc600078cc0ff */
[----:B------:R-:W-:-:S04]  /*bb90*/  FADD.FTZ R132, R177, -R132 ;  /* 0x80000084b1847221 */ /* 0x000fc80000010000 */
[--C-:B------:R-:W-:Y:S01]  /*bba0*/  FFMA.FTZ R140, R145, R132, R136.reuse ;  /* 0x00000084918c7223 */ /* 0x100fe20000010088 */
[----:B------:R-:W-:Y:S01]  /*bbb0*/  PRMT R136, R128, 0x7632, R136 ;  /* 0x0000763280887816 */ /* 0x000fe20000000088 */
[----:B------:R-:W-:Y:S02]  /*bbc0*/  FFMA.FTZ R132, R184, R141, R143 ;  /* 0x0000008db8847223 */ /* 0x000fe4000001008f */
[----:B------:R-:W-:Y:S01]  /*bbd0*/  FMUL.FTZ R142, R140, UR13 ;  /* 0x0000000d8c8e7c20 */ /* 0x000fe20008410000 */
[----:B------:R-:W-:Y:S01]  /*bbe0*/  SHF.L.U32 R136, R136, 0x10, RZ ;  /* 0x0000001088887819 */ /* 0x000fe200000006ff */
[----:B------:R-:W-:-:S03]  /*bbf0*/  FADD.FTZ R132, R185, -R132 ;  /* 0x80000084b9847221 */ /* 0x000fc60000010000 */
[----:B------:R-:W-:Y:S01]  /*bc00*/  FSEL R142, R142, RZ, P2 ;  /* 0x000000ff8e8e7208 */ /* 0x000fe20001000000 */
[----:B------:R-:W-:-:S04]  /*bc10*/  FFMA.FTZ R132, R145, R132, R136 ;  /* 0x0000008491847223 */ /* 0x000fc80000010088 */
[C---:B------:R-:W-:Y:S01]  /*bc20*/  FMUL.FTZ R136, R132.reuse, UR13 ;  /* 0x0000000d84887c20 */ /* 0x040fe20008410000 */
[----:B------:R-:W-:-:S04]  /*bc30*/  F2FP.BF16.F32.PACK_AB R132, R132, R140 ;  /* 0x0000008c8484723e */ /* 0x000fc800000010ff */
[----:B------:R-:W-:-:S04]  /*bc40*/  FSEL R136, R136, RZ, P6 ;  /* 0x000000ff88887208 */ /* 0x000fc80003000000 */
[----:B------:R-:W-:Y:S01]  /*bc50*/  F2FP.BF16.F32.PACK_AB R136, R136, R142 ;  /* 0x0000008e8888723e */ /* 0x000fe200000010ff */
[----:B------:R-:W-:Y:S06]  /*bc60*/  BRA `(.L_x_1779) ;  /* 0x0000000800d47947 */ /* 0x000fec0003800000 */
.L_x_1782:
[-C--:B------:R-:W-:Y:S01]  /*bc70*/  FFMA.FTZ R136, R182, R141.reuse, R143 ;  /* 0x0000008db6887223 */ /* 0x080fe2000001008f */
[C---:B------:R-:W-:Y:S02]  /*bc80*/  SHF.L.U32 R137, R131.reuse, 0x10, RZ ;  /* 0x0000001083897819 */ /* 0x040fe400000006ff */
[----:B------:R-:W-:Y:S01]  /*bc90*/  PRMT R138, R131, 0x7632, R138 ;  /* 0x00007632838a7816 */ /* 0x000fe2000000008a */
[----:B------:R-:W-:Y:S01]  /*bca0*/  FADD.FTZ R136, R183, -R136 ;  /* 0x80000088b7887221 */ /* 0x000fe20000010000 */
[----:B------:R-:W-:Y:S02]  /*bcb0*/  ISETP.GE.U32.AND P2, PT, R162, RZ, PT ;  /* 0x000000ffa200720c */ /* 0x000fe40003f46070 */
[----:B------:R-:W-:Y:S01]  /*bcc0*/  LOP3.LUT P6, RZ, R163, 0xff0000, RZ, 0xc0, !PT ;  /* 0x00ff0000a3ff7812 */ /* 0x000fe200078cc0ff */
[----:B-----5:R-:W-:Y:S01]  /*bcd0*/  FFMA.FTZ R136, R145, R136, R137 ;  /* 0x0000008891887223 */ /* 0x020fe20000010089 */
[----:B------:R-:W-:Y:S01]  /*bce0*/  FFMA.FTZ R137, R190, R141, R143 ;  /* 0x0000008dbe897223 */ /* 0x000fe2000001008f */
[----:B------:R-:W-:Y:S01]  /*bcf0*/  IMAD.U32 R138, R138, 0x10000, RZ ;  /* 0x000100008a8a7824 */ /* 0x000fe200078e00ff */
[----:B------:R-:W-:Y:S01]  /*bd00*/  ISETP.GE.U32.AND.EX P2, PT, R163, 0x1000000, PT, P2 ;  /* 0x01000000a300780c */ /* 0x000fe20003f46120 */
[----:B------:R-:W-:Y:S01]  /*bd10*/  FMUL.FTZ R136, R136, UR13 ;  /* 0x0000000d88887c20 */ /* 0x000fe20008410000 */
[----:B------:R-:W-:Y:S01]  /*bd20*/  FADD.FTZ R137, R191, -R137 ;  /* 0x80000089bf897221 */ /* 0x000fe20000010000 */
[----:B------:R-:W-:-:S02]  /*bd30*/  PRMT R140, R129, 0x7632, R140 ;  /* 0x00007632818c7816 */ /* 0x000fc4000000008c */
[----:B------:R-:W-:Y:S01]  /*bd40*/  PRMT R142, R128, 0x7632, R142 ;  /* 0x00007632808e7816 */ /* 0x000fe2000000008e */
[--C-:B------:R-:W-:Y:S01]  /*bd50*/  FFMA.FTZ R137, R145, R137, R138.reuse ;  /* 0x0000008991897223 */ /* 0x100fe2000001008a */
[----:B------:R-:W-:Y:S02]  /*bd60*/  FSEL R136, R136, RZ, P6 ;  /* 0x000000ff88887208 */ /* 0x000fe40003000000 */
[----:B------:R-:W-:Y:S01]  /*bd70*/  PRMT R138, R130, 0x7632, R138 ;  /* 0x00007632828a7816 */ /* 0x000fe2000000008a */
[----:B------:R-:W-:Y:S01]  /*bd80*/  FMUL.FTZ R137, R137, UR13 ;  /* 0x0000000d89897c20 */ /* 0x000fe20008410000 */
[----:B------:R-:W-:Y:S01]  /*bd90*/  LOP3.LUT P6, RZ, R163, 0xff00, RZ, 0xc0, !PT ;  /* 0x0000ff00a3ff7812 */ /* 0x000fe200078cc0ff */
[----:B------:R-:W-:Y:S01]  /*bda0*/  IMAD.U32 R142, R142, 0x10000, RZ ;  /* 0x000100008e8e7824 */ /* 0x000fe200078e00ff */
[----:B------:R-:W-:Y:S02]  /*bdb0*/  SHF.L.U32 R138, R138, 0x10, RZ ;  /* 0x000000108a8a7819 */ /* 0x000fe400000006ff */
[----:B------:R-:W-:-:S02]  /*bdc0*/  FSEL R137, R137, RZ, P2 ;  /* 0x000000ff89897208 */ /* 0x000fc40001000000 */
[----:B------:R-:W-:Y:S02]  /*bdd0*/  LOP3.LUT P2, RZ, R163, 0xff, RZ, 0xc0, !PT ;  /* 0x000000ffa3ff7812 */ /* 0x000fe4000784c0ff */
[----:B------:R-:W-:Y:S01]  /*bde0*/  F2FP.BF16.F32.PACK_AB R139, R137, R136 ;  /* 0x00000088898b723e */ /* 0x000fe200000010ff */
[----:B------:R-:W-:Y:S01]  /*bdf0*/  FFMA.FTZ R136, R179, R141, R143 ;  /* 0x0000008db3887223 */ /* 0x000fe2000001008f */
[----:B------:R-:W-:Y:S02]  /*be00*/  SHF.L.U32 R137, R130, 0x10, RZ ;  /* 0x0000001082897819 */ /* 0x000fe400000006ff */
[----:B------:R-:W-:Y:S01]  /*be10*/  SHF.L.U32 R140, R140, 0x10, RZ ;  /* 0x000000108c8c7819 */ /* 0x000fe200000006ff */
        /* <DEDUP_REMOVED lines=20> */
[----:B------:R-:W-:Y:S02]  /*bf60*/  FSEL R136, R136, RZ, P2 ;  /* 0x000000ff88887208 */ /* 0x000fe40001000000 */
[----:B------:R-:W-:Y:S01]  /*bf70*/  SHF.L.U32 R140, R128, 0x10, RZ ;  /* 0x00000010808c7819 */ /* 0x000fe200000006ff */
[----:B------:R-:W-:Y:S01]  /*bf80*/  FMUL.FTZ R137, R137, UR13 ;  /* 0x0000000d89897c20 */ /* 0x000fe20008410000 */
[----:B------:R-:W-:-:S04]  /*bf90*/  LOP3.LUT P2, RZ, R162, 0xff, RZ, 0xc0, !PT ;  /* 0x000000ffa2ff7812 */ /* 0x000fc8000784c0ff */
        /* <DEDUP_REMOVED lines=13> */
[----:B------:R-:W-:Y:S01]  /*c070*/  F2FP.BF16.F32.PACK_AB R136, R140, R136 ;  /* 0x000000888c88723e */ /* 0x000fe200000010ff */
[----:B------:R-:W-:Y:S06]  /*c080*/  BRA `(.L_x_1779) ;  /* 0x0000000400cc7947 */ /* 0x000fec0003800000 */
.L_x_1781:
[----:B012---:R-:W0:Y:S02]  /*c090*/  LDC.64 R136, c[0x0][0x478] ;  /* 0x00011e00ff887b82 */ /* 0x007e240000000a00 */
        /* <DEDUP_REMOVED lines=13> */
[----:B------:R-:W-:Y:S01]  /*c170*/  ISETP.GE.U32.AND P2, PT, R162, RZ, PT ;  /* 0x000000ffa200720c */ /* 0x000fe20003f46070 */
        /* <DEDUP_REMOVED lines=8> */
[C---:B------:R-:W-:Y:S01]  /*c200*/  F2FP.BF16.F32.PACK_AB R134, R133.reuse, R134 ;  /* 0x000000868586723e */ /* 0x040fe200000010ff */
[----:B------:R-:W-:Y:S01]  /*c210*/  FMUL.FTZ R133, R133, UR13 ;  /* 0x0000000d85857c20 */ /* 0x000fe20008410000 */
[----:B------:R-:W-:Y:S02]  /*c220*/  FSEL R139, R139, RZ, P6 ;  /* 0x000000ff8b8b7208 */ /* 0x000fe40003000000 */
[----:B------:R-:W-:Y:S02]  /*c230*/  FSEL R136, R136, RZ, P2 ;  /* 0x000000ff88887208 */ /* 0x000fe40001000000 */
[----:B------:R-:W-:-:S02]  /*c240*/  LOP3.LUT P6, RZ, R163, 0xff, RZ, 0xc0, !PT ;  /* 0x000000ffa3ff7812 */ /* 0x000fc400078cc0ff */
[----:B------:R-:W-:Y:S02]  /*c250*/  LOP3.LUT P2, RZ, R163, 0xff00, RZ, 0xc0, !PT ;  /* 0x0000ff00a3ff7812 */ /* 0x000fe4000784c0ff */
[----:B------:R-:W-:Y:S02]  /*c260*/  FSEL R132, R132, RZ, P6 ;  /* 0x000000ff84847208 */ /* 0x000fe40003000000 */
        /* <DEDUP_REMOVED lines=11> */
[----:B------:R-:W-:Y:S01]  /*c320*/  FMUL.FTZ R132, R136, UR13 ;  /* 0x0000000d88847c20 */ /* 0x000fe20008410000 */
[C---:B------:R-:W-:Y:S01]  /*c330*/  FMUL.FTZ R137, R133.reuse, UR13 ;  /* 0x0000000d85897c20 */ /* 0x040fe20008410000 */
[----:B------:R-:W-:Y:S01]  /*c340*/  F2FP.BF16.F32.PACK_AB R133, R133, R136 ;  /* 0x000000888585723e */ /* 0x000fe200000010ff */
[-CC-:B------:R-:W-:Y:S02]  /*c350*/  FFMA.FTZ R136, R176, R141.reuse, R143.reuse ;  /* 0x0000008db0887223 */ /* 0x180fe4000001008f */
[----:B------:R-:W-:Y:S02]  /*c360*/  FSEL R132, R132, RZ, P2 ;  /* 0x000000ff84847208 */ /* 0x000fe40001000000 */
[----:B------:R-:W-:Y:S01]  /*c370*/  FSEL R137, R137, RZ, P6 ;  /* 0x000000ff89897208 */ /* 0x000fe20003000000 */
[----:B------:R-:W-:Y:S01]  /*c380*/  FADD.FTZ R136, R177, -R136 ;  /* 0x80000088b1887221 */ /* 0x000fe20000010000 */
[----:B------:R-:W-:Y:S02]  /*c390*/  LOP3.LUT P2, RZ, R162, 0xff, RZ, 0xc0, !PT ;  /* 0x000000ffa2ff7812 */ /* 0x000fe4000784c0ff */
[----:B------:R-:W-:Y:S01]  /*c3a0*/  F2FP.BF16.F32.PACK_AB R137, R137, R132 ;  /* 0x000000848989723e */ /* 0x000fe200000010ff */
[----:B------:R-:W-:Y:S01]  /*c3b0*/  FFMA.FTZ R132, R184, R141, R143 ;  /* 0x0000008db8847223 */ /* 0x000fe2000001008f */
[----:B------:R-:W-:Y:S01]  /*c3c0*/  FMUL.FTZ R140, R145, R136 ;  /* 0x00000088918c7220 */ /* 0x000fe20000410000 */
[----:B------:R-:W-:-:S02]  /*c3d0*/  LOP3.LUT P6, RZ, R162, 0xff00, RZ, 0xc0, !PT ;  /* 0x0000ff00a2ff7812 */ /* 0x000fc400078cc0ff */
[----:B------:R-:W-:Y:S01]  /*c3e0*/  FADD.FTZ R132, R185, -R132 ;  /* 0x80000084b9847221 */ /* 0x000fe20000010000 */
[----:B------:R-:W-:-:S03]  /*c3f0*/  FMUL.FTZ R142, R140, UR13 ;  /* 0x0000000d8c8e7c20 */ /* 0x000fc60008410000 */
[----:B------:R-:W-:Y:S02]  /*c400*/  FMUL.FTZ R132, R145, R132 ;  /* 0x0000008491847220 */ /* 0x000fe40000410000 */
[----:B------:R-:W-:Y:S02]  /*c410*/  FSEL R142, R142, RZ, P2 ;  /* 0x000000ff8e8e7208 */ /* 0x000fe40001000000 */
[C---:B------:R-:W-:Y:S01]  /*c420*/  FMUL.FTZ R136, R132.reuse, UR13 ;  /* 0x0000000d84887c20 */ /* 0x040fe20008410000 */
[----:B------:R-:W-:-:S04]  /*c430*/  F2FP.BF16.F32.PACK_AB R132, R132, R140 ;  /* 0x0000008c8484723e */ /* 0x000fc800000010ff */
[----:B------:R-:W-:-:S04]  /*c440*/  FSEL R136, R136, RZ, P6 ;  /* 0x000000ff88887208 */ /* 0x000fc80003000000 */
[----:B------:R-:W-:Y:S01]  /*c450*/  F2FP.BF16.F32.PACK_AB R136, R136, R142 ;  /* 0x0000008e8888723e */ /* 0x000fe200000010ff */
[----:B------:R-:W-:Y:S06]  /*c460*/  BRA `(.L_x_1779) ;  /* 0x0000000000d47947 */ /* 0x000fec0003800000 */
.L_x_1783:
        /* <DEDUP_REMOVED lines=9> */
[----:B------:R-:W-:Y:S01]  /*c500*/  FMUL.FTZ R136, R145, R136 ;  /* 0x0000008891887220 */ /* 0x000fe20000410000 */
        /* <DEDUP_REMOVED lines=8> */
[----:B------:R-:W-:Y:S01]  /*c590*/  F2FP.BF16.F32.PACK_AB R139, R136, R137 ;  /* 0x00000089888b723e */ /* 0x000fe200000010ff */
        /* <DEDUP_REMOVED lines=26> */
[----:B------:R-:W-:Y:S01]  /*c740*/  FFMA.FTZ R136, R184, R141, R143 ;  /* 0x0000008db8887223 */ /* 0x000fe2000001008f */
[----:B------:R-:W-:-:S03]  /*c750*/  LOP3.LUT P2, RZ, R162, 0xff, RZ, 0xc0, !PT ;  /* 0x000000ffa2ff7812 */ /* 0x000fc6000784c0ff */
[----:B------:R-:W-:Y:S01]  /*c760*/  FADD.FTZ R136, R185, -R136 ;  /* 0x80000088b9887221 */ /* 0x000fe20000010000 */
[----:B------:R-:W-:-:S03]  /*c770*/  FSEL R140, R140, RZ, P2 ;  /* 0x000000ff8c8c7208 */ /* 0x000fc60001000000 */
[----:B------:R-:W-:-:S04]  /*c780*/  FMUL.FTZ R136, R145, R136 ;  /* 0x0000008891887220 */ /* 0x000fc80000410000 */
[----:B------:R-:W-:-:S05]  /*c790*/  FMUL.FTZ R136, R136, UR13 ;  /* 0x0000000d88887c20 */ /* 0x000fca0008410000 */
[----:B------:R-:W-:-:S04]  /*c7a0*/  FSEL R136, R136, RZ, P6 ;  /* 0x000000ff88887208 */ /* 0x000fc80003000000 */
[----:B------:R-:W-:-:S07]  /*c7b0*/  F2FP.BF16.F32.PACK_AB R136, R136, R140 ;  /* 0x0000008c8888723e */ /* 0x000fce00000010ff */
.L_x_1779:
        /* <DEDUP_REMOVED lines=10> */
.L_x_1775:
[----:B------:R-:W-:Y:S05]  /*c860*/  BSYNC.RECONVERGENT B1 ;  /* 0x0000000000017941 */ /* 0x000fea0003800200 */
.L_x_1774:
        /* <DEDUP_REMOVED lines=12> */
[-CC-:B0123--:R-:W-:Y:S01]  /*c930*/  FFMA.FTZ R114, R197, R141.reuse, R143.reuse ;  /* 0x0000008dc5727223 */ /* 0x18ffe2000001008f */
[----:B------:R-:W-:Y:S01]  /*c940*/  PRMT R132, R43, 0x7632, R132 ;  /* 0x000076322b847816 */ /* 0x000fe20000000084 */
[-CC-:B------:R-:W-:Y:S01]  /*c950*/  FFMA.FTZ R113, R205, R141.reuse, R143.reuse ;  /* 0x0000008dcd717223 */ /* 0x180fe2000001008f */
[----:B------:R-:W-:Y:S01]  /*c960*/  PRMT R112, R42, 0x7632, R112 ;  /* 0x000076322a707816 */ /* 0x000fe20000000070 */
[----:B------:R-:W-:Y:S01]  /*c970*/  FFMA.FTZ R115, R203, R141, R143 ;  /* 0x0000008dcb737223 */ /* 0x000fe2000001008f */
[----:B------:R-:W-:Y:S01]  /*c980*/  FADD.FTZ R114, R199, -R114 ;  /* 0x80000072c7727221 */ /* 0x000fe20000010000 */
[----:B------:R-:W-:Y:S01]  /*c990*/  IMAD.U32 R133, R43, 0x10000, RZ ;  /* 0x000100002b857824 */ /* 0x000fe200078e00ff */
[----:B------:R-:W-:Y:S01]  /*c9a0*/  SHF.L.U32 R132, R132, 0x10, RZ ;  /* 0x0000001084847819 */ /* 0x000fe200000006ff */
[----:B------:R-:W-:Y:S01]  /*c9b0*/  FADD.FTZ R113, R206, -R113 ;  /* 0x80000071ce717221 */ /* 0x000fe20000010000 */
[----:B------:R-:W-:Y:S01]  /*c9c0*/  SHF.L.U32 R112, R112, 0x10, RZ ;  /* 0x0000001070707819 */ /* 0x000fe200000006ff */
[----:B------:R-:W-:Y:S01]  /*c9d0*/  FADD.FTZ R115, R204, -R115 ;  /* 0x80000073cc737221 */ /* 0x000fe20000010000 */
[C---:B-----5:R-:W-:Y:S01]  /*c9e0*/  FFMA.FTZ R114, R145.reuse, R114, R133 ;  /* 0x0000007291727223 */ /* 0x060fe20000010085 */
[----:B------:R-:W-:Y:S01]  /*c9f0*/  FFMA.FTZ R113, R145, R113, R132 ;  /* 0x0000007191717223 */ /* 0x000fe20000010084 */
[----:B------:R-:W-:Y:S01]  /*ca00*/  LOP3.LUT P2, RZ, R167, 0xff0000, RZ, 0xc0, !PT ;  /* 0x00ff0000a7ff7812 */ /* 0x000fe2000784c0ff */
[----:B------:R-:W-:Y:S01]  /*ca10*/  FFMA.FTZ R132, R145, R115, R112 ;  /* 0x0000007391847223 */ /* 0x000fe20000010070 */
[----:B------:R-:W-:Y:S01]  /*ca20*/  FMUL.FTZ R115, R114, UR13 ;  /* 0x0000000d72737c20 */ /* 0x000fe20008410000 */
[----:B------:R-:W-:-:S02]  /*ca30*/  ISETP.GE.U32.AND P5, PT, R164, RZ, PT ;  /* 0x000000ffa400720c */ /* 0x000fc40003fa6070 */
[C---:B------:R-:W-:Y:S01]  /*ca40*/  F2FP.BF16.F32.PACK_AB R135, R113.reuse, R114 ;  /* 0x000000727187723e */ /* 0x040fe200000010ff */
[----:B------:R-:W-:Y:S01]  /*ca50*/  FMUL.FTZ R113, R113, UR13 ;  /* 0x0000000d71717c20 */ /* 0x000fe20008410000 */
[----:B------:R-:W-:Y:S02]  /*ca60*/  FSEL R112, R115, RZ, P2 ;  /* 0x000000ff73707208 */ /* 0x000fe40001000000 */
[----:B------:R-:W-:Y:S02]  /*ca70*/  ISETP.GE.U32.AND P2, PT, R166, RZ, PT ;  /* 0x000000ffa600720c */ /* 0x000fe40003f46070 */
[C---:B------:R-:W-:Y:S02]  /*ca80*/  LOP3.LUT P6, RZ, R165.reuse, 0xff0000, RZ, 0xc0, !PT ;  /* 0x00ff0000a5ff7812 */ /* 0x040fe400078cc0ff */
[----:B------:R-:W-:Y:S02]  /*ca90*/  ISETP.GE.U32.AND.EX P5, PT, R165, 0x1000000, PT, P5 ;  /* 0x01000000a500780c */ /* 0x000fe40003fa6150 */
[----:B------:R-:W-:-:S02]  /*caa0*/  ISETP.GE.U32.AND.EX P2, PT, R167, 0x1000000, PT, P2 ;  /* 0x01000000a700780c */ /* 0x000fc40003f46120 */
[----:B------:R-:W-:Y:S02]  /*cab0*/  FSEL R115, R115, RZ, P6 ;  /* 0x000000ff73737208 */ /* 0x000fe40003000000 */
[C---:B------:R-:W-:Y:S02]  /*cac0*/  FSEL R114, R113.reuse, RZ, P5 ;  /* 0x000000ff71727208 */ /* 0x040fe40002800000 */
[----:B------:R-:W-:Y:S02]  /*cad0*/  FSEL R113, R113, RZ, P2 ;  /* 0x000000ff71717208 */ /* 0x000fe40001000000 */
[----:B------:R-:W-:Y:S01]  /*cae0*/  F2FP.BF16.F32.PACK_AB R115, R114, R115 ;  /* 0x000000737273723e */ /* 0x000fe200000010ff */
[----:B------:R-:W-:Y:S01]  /*caf0*/  FFMA.FTZ R114, R194, R141, R143 ;  /* 0x0000008dc2727223 */ /* 0x000fe2000001008f */
[----:B------:R-:W-:Y:S02]  /*cb00*/  F2FP.BF16.F32.PACK_AB R139, R113, R112 ;  /* 0x00000070718b723e */ /* 0x000fe400000010ff */
[----:B------:R-:W-:Y:S01]  /*cb10*/  SHF.L.U32 R112, R42, 0x10, RZ ;  /* 0x000000102a707819 */ /* 0x000fe200000006ff */
[----:B------:R-:W-:Y:S01]  /*cb20*/  FADD.FTZ R114, R196, -R114 ;  /* 0x80000072c4727221 */ /* 0x000fe20000010000 */
[----:B------:R-:W-:-:S02]  /*cb30*/  LOP3.LUT P2, RZ, R165, 0xff, RZ, 0xc0, !PT ;  /* 0x000000ffa5ff7812 */ /* 0x000fc4000784c0ff */
[----:B------:R-:W-:Y:S01]  /*cb40*/  LOP3.LUT P5, RZ, R165, 0xff00, RZ, 0xc0, !PT ;  /* 0x0000ff00a5ff7812 */ /* 0x000fe200078ac0ff */
[----:B------:R-:W-:Y:S01]  /*cb50*/  FFMA.FTZ R114, R145, R114, R112 ;  /* 0x0000007291727223 */ /* 0x000fe20000010070 */
[----:B------:R-:W-:Y:S01]  /*cb60*/  FFMA.FTZ R112, R193, R141, R143 ;  /* 0x0000008dc1707223 */ /* 0x000fe2000001008f */
[----:B------:R-:W-:Y:S02]  /*cb70*/  PRMT R136, R41, 0x7632, R136 ;  /* 0x0000763229887816 */ /* 0x000fe40000000088 */
[----:B------:R-:W-:Y:S01]  /*cb80*/  FMUL.FTZ R113, R114, UR13 ;  /* 0x0000000d72717c20 */ /* 0x000fe20008410000 */
[C---:B------:R-:W-:Y:S01]  /*cb90*/  F2FP.BF16.F32.PACK_AB R134, R132.reuse, R114 ;  /* 0x000000728486723e */ /* 0x040fe200000010ff */
[----:B------:R-:W-:Y:S01]  /*cba0*/  FADD.FTZ R112, R195, -R112 ;  /* 0x80000070c3707221 */ /* 0x000fe20000010000 */
[----:B------:R-:W-:Y:S02]  /*cbb0*/  IMAD.U32 R114, R41, 0x10000, RZ ;  /* 0x0001000029727824 */ /* 0x000fe400078e00ff */
[----:B------:R-:W-:Y:S01]  /*cbc0*/  FMUL.FTZ R132, R132, UR13 ;  /* 0x0000000d84847c20 */ /* 0x000fe20008410000 */
[----:B------:R-:W-:Y:S01]  /*cbd0*/  SHF.L.U32 R136, R136, 0x10, RZ ;  /* 0x0000001088887819 */ /* 0x000fe200000006ff */
[----:B------:R-:W-:Y:S01]  /*cbe0*/  FFMA.FTZ R133, R145, R112, R114 ;  /* 0x0000007091857223 */ /* 0x000fe20000010072 */
[----:B------:R-:W-:-:S02]  /*cbf0*/  FSEL R114, R113, RZ, P2 ;  /* 0x000000ff71727208 */ /* 0x000fc40001000000 */
        /* <DEDUP_REMOVED lines=10> */
[----:B------:R-:W-:Y:S01]  /*cca0*/  F2FP.BF16.F32.PACK_AB R138, R132, R113 ;  /* 0x00000071848a723e */ /* 0x000fe200000010ff */
[----:B------:R-:W-:Y:S01]  /*ccb0*/  FMUL.FTZ R113, R133, UR13 ;  /* 0x0000000d85717c20 */ /* 0x000fe20008410000 */
[----:B------:R-:W-:Y:S01]  /*ccc0*/  LOP3.LUT P2, RZ, R164, 0xff000000, RZ, 0xc0, !PT ;  /* 0xff000000a4ff7812 */ /* 0x000fe2000784c0ff */
[----:B------:R-:W-:Y:S01]  /*ccd0*/  FMUL.FTZ R137, R112, UR13 ;  /* 0x0000000d70897c20 */ /* 0x000fe20008410000 */
[----:B------:R-:W-:Y:S02]  /*cce0*/  LOP3.LUT P5, RZ, R164, 0xff0000, RZ, 0xc0, !PT ;  /* 0x00ff0000a4ff7812 */ /* 0x000fe400078ac0ff */
[----:B------:R-:W-:Y:S02]  /*ccf0*/  FSEL R132, R113, RZ, P6 ;  /* 0x000000ff71847208 */ /* 0x000fe40003000000 */
[----:B------:R-:W-:-:S02]  /*cd00*/  LOP3.LUT P6, RZ, R166, 0xff000000, RZ, 0xc0, !PT ;  /* 0xff000000a6ff7812 */ /* 0x000fc400078cc0ff */
[C---:B------:R-:W-:Y:S02]  /*cd10*/  FSEL R136, R137.reuse, RZ, P2 ;  /* 0x000000ff89887208 */ /* 0x040fe40001000000 */
[----:B------:R-:W-:Y:S02]  /*cd20*/  FSEL R137, R137, RZ, P6 ;  /* 0x000000ff89897208 */ /* 0x000fe40003000000 */
[----:B------:R-:W-:Y:S01]  /*cd30*/  F2FP.BF16.F32.PACK_AB R133, R112, R133 ;  /* 0x000000857085723e */ /* 0x000fe200000010ff */
[----:B------:R-:W-:Y:S01]  /*cd40*/  FFMA.FTZ R112, R146, R141, R143 ;  /* 0x0000008d92707223 */ /* 0x000fe2000001008f */
[----:B------:R-:W-:Y:S02]  /*cd50*/  F2FP.BF16.F32.PACK_AB R137, R137, R132 ;  /* 0x000000848989723e */ /* 0x000fe400000010ff */
[----:B------:R-:W-:Y:S01]  /*cd60*/  FSEL R113, R113, RZ, P5 ;  /* 0x000000ff71717208 */ /* 0x000fe20002800000 */
[----:B------:R-:W-:Y:S01]  /*cd70*/  FADD.FTZ R112, R192, -R112 ;  /* 0x80000070c0707221 */ /* 0x000fe20000010000 */
[----:B------:R-:W-:-:S02]  /*cd80*/  SHF.L.U32 R132, R40, 0x10, RZ ;  /* 0x0000001028847819 */ /* 0x000fc400000006ff */
[----:B------:R-:W-:Y:S02]  /*cd90*/  F2FP.BF16.F32.PACK_AB R113, R136, R113 ;  /* 0x000000718871723e */ /* 0x000fe400000010ff */
[----:B------:R-:W-:Y:S01]  /*cda0*/  PRMT R136, R40, 0x7632, R136 ;  /* 0x0000763228887816 */ /* 0x000fe20000000088 */
[----:B------:R-:W-:Y:S01]  /*cdb0*/  FFMA.FTZ R132, R145, R112, R132 ;  /* 0x0000007091847223 */ /* 0x000fe20000010084 */
[----:B------:R-:W-:Y:S01]  /*cdc0*/  FFMA.FTZ R112, R198, R141, R143 ;  /* 0x0000008dc6707223 */ /* 0x000fe2000001008f */
[----:B------:R-:W-:Y:S02]  /*cdd0*/  LOP3.LUT P6, RZ, R166, 0xff00, RZ, 0xc0, !PT ;  /* 0x0000ff00a6ff7812 */ /* 0x000fe400078cc0ff */
[----:B------:R-:W-:Y:S02]  /*cde0*/  IMAD.U32 R136, R136, 0x10000, RZ ;  /* 0x0001000088887824 */ /* 0x000fe400078e00ff */
[----:B------:R-:W-:Y:S01]  /*cdf0*/  FADD.FTZ R112, R200, -R112 ;  /* 0x80000070c8707221 */ /* 0x000fe20000010000 */
[----:B------:R-:W-:Y:S01]  /*ce00*/  FMUL.FTZ R141, R132, UR13 ;  /* 0x0000000d848d7c20 */ /* 0x000fe20008410000 */
[----:B------:R-:W-:-:S02]  /*ce10*/  LOP3.LUT P5, RZ, R164, 0xff, RZ, 0xc0, !PT ;  /* 0x000000ffa4ff7812 */ /* 0x000fc400078ac0ff */
[----:B------:R-:W-:Y:S01]  /*ce20*/  FFMA.FTZ R140, R145, R112, R136 ;  /* 0x00000070918c7223 */ /* 0x000fe20000010088 */
[----:B------:R-:W-:Y:S02]  /*ce30*/  LOP3.LUT P2, RZ, R164, 0xff00, RZ, 0xc0, !PT ;  /* 0x0000ff00a4ff7812 */ /* 0x000fe4000784c0ff */
[----:B------:R-:W-:Y:S01]  /*ce40*/  FSEL R142, R141, RZ, P5 ;  /* 0x000000ff8d8e7208 */ /* 0x000fe20002800000 */
[C---:B------:R-:W-:Y:S01]  /*ce50*/  FMUL.FTZ R112, R140.reuse, UR13 ;  /* 0x0000000d8c707c20 */ /* 0x040fe20008410000 */
[----:B------:R-:W-:-:S04]  /*ce60*/  F2FP.BF16.F32.PACK_AB R132, R140, R132 ;  /* 0x000000848c84723e */ /* 0x000fc800000010ff */
[----:B------:R-:W-:Y:S02]  /*ce70*/  FSEL R136, R112, RZ, P6 ;  /* 0x000000ff70887208 */ /* 0x000fe40003000000 */
[----:B------:R-:W-:Y:S02]  /*ce80*/  LOP3.LUT P6, RZ, R166, 0xff, RZ, 0xc0, !PT ;  /* 0x000000ffa6ff7812 */ /* 0x000fe400078cc0ff */
[----:B------:R-:W-:Y:S02]  /*ce90*/  FSEL R112, R112, RZ, P2 ;  /* 0x000000ff70707208 */ /* 0x000fe40001000000 */
[----:B------:R-:W-:Y:S02]  /*cea0*/  FSEL R141, R141, RZ, P6 ;  /* 0x000000ff8d8d7208 */ /* 0x000fe40003000000 */
[----:B------:R-:W-:Y:S02]  /*ceb0*/  F2FP.BF16.F32.PACK_AB R112, R112, R142 ;  /* 0x0000008e7070723e */ /* 0x000fe400000010ff */
[----:B------:R-:W-:Y:S01]  /*cec0*/  F2FP.BF16.F32.PACK_AB R136, R136, R141 ;  /* 0x0000008d8888723e */ /* 0x000fe200000010ff */
[----:B------:R-:W-:Y:S06]  /*ced0*/  BRA `(.L_x_1789) ;  /* 0x0000001c00dc7947 */ /* 0x000fec0003800000 */
.L_x_1788:
[----:B0123--:R-:W-:Y:S01]  /*cee0*/  PRMT R113, R43, 0x7632, R113 ;  /* 0x000076322b717816 */ /* 0x00ffe20000000071 */
[-CC-:B------:R-:W-:Y:S01]  /*cef0*/  FFMA.FTZ R112, R205, R141.reuse, R143.reuse ;  /* 0x0000008dcd707223 */ /* 0x180fe2000001008f */
[----:B------:R-:W-:Y:S01]  /*cf00*/  FFMA.FTZ R114, R197, R141, R143 ;  /* 0x0000008dc5727223 */ /* 0x000fe2000001008f */
[----:B------:R-:W-:Y:S02]  /*cf10*/  ISETP.GE.U32.AND P2, PT, R164, RZ, PT ;  /* 0x000000ffa400720c */ /* 0x000fe40003f46070 */
[----:B------:R-:W-:Y:S01]  /*cf20*/  SHF.L.U32 R113, R113, 0x10, RZ ;  /* 0x0000001071717819 */ /* 0x000fe200000006ff */
[----:B------:R-:W-:Y:S01]  /*cf30*/  FADD.FTZ R112, R206, -R112 ;  /* 0x80000070ce707221 */ /* 0x000fe20000010000 */
[----:B------:R-:W-:Y:S01]  /*cf40*/  FADD.FTZ R114, R199, -R114 ;  /* 0x80000072c7727221 */ /* 0x000fe20000010000 */
[----:B------:R-:W-:Y:S02]  /*cf50*/  LOP3.LUT P5, RZ, R165, 0xff0000, RZ, 0xc0, !PT ;  /* 0x00ff0000a5ff7812 */ /* 0x000fe400078ac0ff */
[----:B-----5:R-:W-:Y:S01]  /*cf60*/  FFMA.FTZ R113, R145, R112, R113 ;  /* 0x0000007091717223 */ /* 0x020fe20000010071 */
[----:B------:R-:W-:-:S02]  /*cf70*/  SHF.L.U32 R112, R43, 0x10, RZ ;  /* 0x000000102b707819 */ /* 0x000fc400000006ff */
[----:B------:R-:W-:Y:S01]  /*cf80*/  ISETP.GE.U32.AND.EX P2, PT, R165, 0x1000000, PT, P2 ;  /* 0x01000000a500780c */ /* 0x000fe20003f46120 */
[----:B------:R-:W-:Y:S01]  /*cf90*/  FMUL.FTZ R113, R113, UR13 ;  /* 0x0000000d71717c20 */ /* 0x000fe20008410000 */
[----:B------:R-:W-:Y:S01]  /*cfa0*/  PRMT R137, R42, 0x7632, R137 ;  /* 0x000076322a897816 */ /* 0x000fe20000000089 */
[----:B------:R-:W-:Y:S01]  /*cfb0*/  FFMA.FTZ R114, R145, R114, R112 ;  /* 0x0000007291727223 */ /* 0x000fe20000010070 */
[----:B------:R-:W-:Y:S01]  /*cfc0*/  FFMA.FTZ R112, R194, R141, R143 ;  /* 0x0000008dc2707223 */ /* 0x000fe2000001008f */
[----:B------:R-:W-:Y:S02]  /*cfd0*/  LOP3.LUT P6, RZ, R167, 0xff, RZ, 0xc0, !PT ;  /* 0x000000ffa7ff7812 */ /* 0x000fe400078cc0ff */
[----:B------:R-:W-:Y:S01]  /*cfe0*/  FMUL.FTZ R136, R114, UR13 ;  /* 0x0000000d72887c20 */ /* 0x000fe20008410000 */
[----:B------:R-:W-:Y:S01]  /*cff0*/  FADD.FTZ R112, R196, -R112 ;  /* 0x80000070c4707221 */ /* 0x000fe20000010000 */
[----:B------:R-:W-:Y:S01]  /*d000*/  IMAD.U32 R114, R42, 0x10000, RZ ;  /* 0x000100002a727824 */ /* 0x000fe200078e00ff */
[----:B------:R-:W-:-:S02]  /*d010*/  SHF.L.U32 R137, R137, 0x10, RZ ;  /* 0x0000001089897819 */ /* 0x000fc400000006ff */
[----:B------:R-:W-:Y:S01]  /*d020*/  FSEL R115, R136, RZ, P5 ;  /* 0x000000ff88737208 */ /* 0x000fe20002800000 */
[----:B------:R-:W-:Y:S01]  /*d030*/  FFMA.FTZ R112, R145, R112, R114 ;  /* 0x0000007091707223 */ /* 0x000fe20000010072 */
[----:B------:R-:W-:Y:S02]  /*d040*/  FSEL R114, R113, RZ, P2 ;  /* 0x000000ff71727208 */ /* 0x000fe40001000000 */
[----:B------:R-:W-:Y:S02]  /*d050*/  ISETP.GE.U32.AND P2, PT, R166, RZ, PT ;  /* 0x000000ffa600720c */ /* 0x000fe40003f46070 */
[----:B------:R-:W-:Y:S01]  /*d060*/  F2FP.BF16.F32.PACK_AB R115, R114, R115 ;  /* 0x000000737273723e */ /* 0x000fe200000010ff */
[----:B------:R-:W-:Y:S01]  /*d070*/  FFMA.FTZ R114, R203, R141, R143 ;  /* 0x0000008dcb727223 */ /* 0x000fe2000001008f */
[C---:B------:R-:W-:Y:S02]  /*d080*/  LOP3.LUT P5, RZ, R167.reuse, 0xff0000, RZ, 0xc0, !PT ;  /* 0x00ff0000a7ff7812 */ /* 0x040fe400078ac0ff */
[----:B------:R-:W-:Y:S01]  /*d090*/  ISETP.GE.U32.AND.EX P2, PT, R167, 0x1000000, PT, P2 ;  /* 0x01000000a700780c */ /* 0x000fe20003f46120 */
[----:B------:R-:W-:Y:S01]  /*d0a0*/  FADD.FTZ R114, R204, -R114 ;  /* 0x80000072cc727221 */ /* 0x000fe20000010000 */
[----:B------:R-:W-:Y:S01]  /*d0b0*/  FSEL R139, R136, RZ, P5 ;  /* 0x000000ff888b7208 */ /* 0x000fe20002800000 */
[----:B------:R-:W-:Y:S01]  /*d0c0*/  FMUL.FTZ R136, R112, UR13 ;  /* 0x0000000d70887c20 */ /* 0x000fe20008410000 */
[----:B------:R-:W-:Y:S01]  /*d0d0*/  FSEL R113, R113, RZ, P2 ;  /* 0x000000ff71717208 */ /* 0x000fe20001000000 */
[----:B------:R-:W-:Y:S01]  /*d0e0*/  FFMA.FTZ R114, R145, R114, R137 ;  /* 0x0000007291727223 */ /* 0x000fe20000010089 */
[----:B------:R-:W-:-:S02]  /*d0f0*/  LOP3.LUT P5, RZ, R165, 0xff, RZ, 0xc0, !PT ;  /* 0x000000ffa5ff7812 */ /* 0x000fc400078ac0ff */
[----:B------:R-:W-:Y:S01]  /*d100*/  F2FP.BF16.F32.PACK_AB R139, R113, R139 ;  /* 0x0000008b718b723e */ /* 0x000fe200000010ff */
[----:B------:R-:W-:Y:S01]  /*d110*/  FMUL.FTZ R113, R114, UR13 ;  /* 0x0000000d72717c20 */ /* 0x000fe20008410000 */
[----:B------:R-:W-:Y:S02]  /*d120*/  LOP3.LUT P2, RZ, R165, 0xff00, RZ, 0xc0, !PT ;  /* 0x0000ff00a5ff7812 */ /* 0x000fe4000784c0ff */
[C---:B------:R-:W-:Y:S02]  /*d130*/  FSEL R112, R136.reuse, RZ, P6 ;  /* 0x000000ff88707208 */ /* 0x040fe40003000000 */
[----:B------:R-:W-:Y:S02]  /*d140*/  LOP3.LUT P6, RZ, R167, 0xff00, RZ, 0xc0, !PT ;  /* 0x0000ff00a7ff7812 */ /* 0x000fe400078cc0ff */
[----:B------:R-:W-:Y:S02]  /*d150*/  FSEL R114, R136, RZ, P5 ;  /* 0x000000ff88727208 */ /* 0x000fe40002800000 */
[----:B------:R-:W-:-:S02]  /*d160*/  FSEL R136, R113, RZ, P2 ;  /* 0x000000ff71887208 */ /* 0x000fc40001000000 */
        /* <DEDUP_REMOVED lines=8> */
[----:B------:R-:W-:Y:S01]  /*d1f0*/  LOP3.LUT P2, RZ, R164, 0xff000000, RZ, 0xc0, !PT ;  /* 0xff000000a4ff7812 */ /* 0x000fe2000784c0ff */
[----:B------:R-:W-:Y:S01]  /*d200*/  FFMA.FTZ R112, R145, R112, R113 ;  /* 0x0000007091707223 */ /* 0x000fe20000010071 */
[----:B------:R-:W-:Y:S01]  /*d210*/  FFMA.FTZ R113, R201, R141, R143 ;  /* 0x0000008dc9717223 */ /* 0x000fe2000001008f */
[----:B------:R-:W-:Y:S01]  /*d220*/  IMAD.U32 R136, R136, 0x10000, RZ ;  /* 0x0001000088887824 */ /* 0x000fe200078e00ff */
[----:B------:R-:W-:Y:S02]  /*d230*/  LOP3.LUT P5, RZ, R164, 0xff0000, RZ, 0xc0, !PT ;  /* 0x00ff0000a4ff7812 */ /* 0x000fe400078ac0ff */
[----:B------:R-:W-:Y:S01]  /*d240*/  FADD.FTZ R113, R202, -R113 ;  /* 0x80000071ca717221 */ /* 0x000fe20000010000 */
[----:B------:R-:W-:-:S03]  /*d250*/  PRMT R140, R40, 0x7632, R140 ;  /* 0x00007632288c7816 */ /* 0x000fc6000000008c */
[----:B------:R-:W-:Y:S01]  /*d260*/  FFMA.FTZ R136, R145, R113, R136 ;  /* 0x0000007191887223 */ /* 0x000fe20000010088 */
[----:B------:R-:W-:Y:S01]  /*d270*/  FMUL.FTZ R113, R112, UR13 ;  /* 0x0000000d70717c20 */ /* 0x000fe20008410000 */
[----:B------:R-:W-:Y:S02]  /*d280*/  SHF.L.U32 R140, R140, 0x10, RZ ;  /* 0x000000108c8c7819 */ /* 0x000fe400000006ff */
[----:B------:R-:W-:Y:S02]  /*d290*/  FMUL.FTZ R137, R136, UR13 ;  /* 0x0000000d88897c20 */ /* 0x000fe40008410000 */
[----:B------:R-:W-:Y:S02]  /*d2a0*/  FSEL R112, R113, RZ, P6 ;  /* 0x000000ff71707208 */ /* 0x000fe40003000000 */
[----:B------:R-:W-:Y:S02]  /*d2b0*/  LOP3.LUT P6, RZ, R166, 0xff000000, RZ, 0xc0, !PT ;  /* 0xff000000a6ff7812 */ /* 0x000fe400078cc0ff */
[----:B------:R-:W-:-:S02]  /*d2c0*/  FSEL R136, R137, RZ, P2 ;  /* 0x000000ff89887208 */ /* 0x000fc40001000000 */
[----:B------:R-:W-:Y:S02]  /*d2d0*/  FSEL R137, R137, RZ, P6 ;  /* 0x000000ff89897208 */ /* 0x000fe40003000000 */
        /* <DEDUP_REMOVED lines=10> */
[----:B------:R-:W-:-:S03]  /*d380*/  LOP3.LUT P5, RZ, R164, 0xff, RZ, 0xc0, !PT ;  /* 0x000000ffa4ff7812 */ /* 0x000fc600078ac0ff */
[----:B------:R-:W-:-:S04]  /*d390*/  FADD.FTZ R136, R200, -R136 ;  /* 0x80000088c8887221 */ /* 0x000fc80000010000 */
[----:B------:R-:W-:Y:S01]  /*d3a0*/  FFMA.FTZ R136, R145, R136, R140 ;  /* 0x0000008891887223 */ /* 0x000fe2000001008c */
[----:B------:R-:W-:-:S03]  /*d3b0*/  FMUL.FTZ R140, R112, UR13 ;  /* 0x0000000d708c7c20 */ /* 0x000fc60008410000 */
[----:B------:R-:W-:-:S05]  /*d3c0*/  FMUL.FTZ R141, R136, UR13 ;  /* 0x0000000d888d7c20 */ /* 0x000fca0008410000 */
[C---:B------:R-:W-:Y:S02]  /*d3d0*/  FSEL R136, R141.reuse, RZ, P6 ;  /* 0x000000ff8d887208 */ /* 0x040fe40003000000 */
[----:B------:R-:W-:Y:S02]  /*d3e0*/  LOP3.LUT P6, RZ, R166, 0xff, RZ, 0xc0, !PT ;  /* 0x000000ffa6ff7812 */ /* 0x000fe400078cc0ff */
[----:B------:R-:W-:Y:S02]  /*d3f0*/  FSEL R112, R141, RZ, P2 ;  /* 0x000000ff8d707208 */ /* 0x000fe40001000000 */
[C---:B------:R-:W-:Y:S02]  /*d400*/  FSEL R141, R140.reuse, RZ, P5 ;  /* 0x000000ff8c8d7208 */ /* 0x040fe40002800000 */
[----:B------:R-:W-:Y:S02]  /*d410*/  FSEL R140, R140, RZ, P6 ;  /* 0x000000ff8c8c7208 */ /* 0x000fe40003000000 */
[----:B------:R-:W-:-:S02]  /*d420*/  F2FP.BF16.F32.PACK_AB R112, R112, R141 ;  /* 0x0000008d7070723e */ /* 0x000fc400000010ff */
[----:B------:R-:W-:Y:S01]  /*d430*/  F2FP.BF16.F32.PACK_AB R136, R136, R140 ;  /* 0x0000008c8888723e */ /* 0x000fe200000010ff */
[----:B------:R-:W-:Y:S06]  /*d440*/  BRA `(.L_x_1789) ;  /* 0x0000001800807947 */ /* 0x000fec0003800000 */
.L_x_1787:
[----:B0123--:R-:W0:Y:S02]  /*d450*/  LDC.64 R112, c[0x0][0x478] ;  /* 0x00011e00ff707b82 */ /* 0x00fe240000000a00 */
[----:B0-----:R-:W-:-:S04]  /*d460*/  ISETP.NE.U32.AND P1, PT, R112, RZ, PT ;  /* 0x000000ff7000720c */ /* 0x001fc80003f25070 */
[----:B------:R-:W-:-:S13]  /*d470*/  ISETP.NE.AND.EX P1, PT, R113, RZ, PT, P1 ;  /* 0x000000ff7100720c */ /* 0x000fda0003f25310 */
[----:B------:R-:W-:Y:S05]  /*d480*/  @!P1 BRA `(.L_x_1790) ;  /* 0x00000004003c9947 */ /* 0x000fea0003800000 */
[-CC-:B------:R-:W-:Y:S01]  /*d490*/  FFMA.FTZ R113, R205, R141.reuse, R143.reuse ;  /* 0x0000008dcd717223 */ /* 0x180fe2000001008f */
[----:B------:R-:W-:Y:S01]  /*d4a0*/  FFMA.FTZ R112, R197, R141, R143 ;  /* 0x0000008dc5707223 */ /* 0x000fe2000001008f */
[----:B------:R-:W-:Y:S02]  /*d4b0*/  ISETP.GE.U32.AND P2, PT, R166, RZ, PT ;  /* 0x000000ffa600720c */ /* 0x000fe40003f46070 */
[----:B------:R-:W-:Y:S01]  /*d4c0*/  FADD.FTZ R114, R206, -R113 ;  /* 0x80000071ce727221 */ /* 0x000fe20000010000 */
[----:B------:R-:W-:Y:S01]  /*d4d0*/  FADD.FTZ R112, R199, -R112 ;  /* 0x80000070c7707221 */ /* 0x000fe20000010000 */
[----:B------:R-:W-:Y:S02]  /*d4e0*/  ISETP.GE.U32.AND.EX P2, PT, R167, 0x1000000, PT, P2 ;  /* 0x01000000a700780c */ /* 0x000fe40003f46120 */
[C---:B-----5:R-:W-:Y:S01]  /*d4f0*/  FMUL.FTZ R135, R145.reuse, R114 ;  /* 0x0000007291877220 */ /* 0x060fe20000410000 */
[----:B------:R-:W-:Y:S01]  /*d500*/  FMUL.FTZ R112, R145, R112 ;  /* 0x0000007091707220 */ /* 0x000fe20000410000 */
[----:B------:R-:W-:-:S02]  /*d510*/  ISETP.GE.U32.AND P5, PT, R164, RZ, PT ;  /* 0x000000ffa400720c */ /* 0x000fc40003fa6070 */
[----:B------:R-:W-:Y:S01]  /*d520*/  FMUL.FTZ R115, R135, UR13 ;  /* 0x0000000d87737c20 */ /* 0x000fe20008410000 */
[----:B------:R-:W-:Y:S02]  /*d530*/  LOP3.LUT P6, RZ, R165, 0xff0000, RZ, 0xc0, !PT ;  /* 0x00ff0000a5ff7812 */ /* 0x000fe400078cc0ff */
[----:B------:R-:W-:Y:S01]  /*d540*/  F2FP.BF16.F32.PACK_AB R135, R135, R112 ;  /* 0x000000708787723e */ /* 0x000fe200000010ff */
[----:B------:R-:W-:Y:S01]  /*d550*/  FMUL.FTZ R112, R112, UR13 ;  /* 0x0000000d70707c20 */ /* 0x000fe20008410000 */
[----:B------:R-:W-:Y:S02]  /*d560*/  FSEL R139, R115, RZ, P2 ;  /* 0x000000ff738b7208 */ /* 0x000fe40001000000 */
[----:B------:R-:W-:Y:S02]  /*d570*/  LOP3.LUT P2, RZ, R167, 0xff0000, RZ, 0xc0, !PT ;  /* 0x00ff0000a7ff7812 */ /* 0x000fe4000784c0ff */
[----:B------:R-:W-:Y:S02]  /*d580*/  ISETP.GE.U32.AND.EX P5, PT, R165, 0x1000000, PT, P5 ;  /* 0x01000000a500780c */ /* 0x000fe40003fa6150 */
[----:B------:R-:W-:-:S02]  /*d590*/  FSEL R113, R112, RZ, P6 ;  /* 0x000000ff70717208 */ /* 0x000fc40003000000 */
[----:B------:R-:W-:Y:S02]  /*d5a0*/  FSEL R112, R112, RZ, P2 ;  /* 0x000000ff70707208 */ /* 0x000fe40001000000 */
[----:B------:R-:W-:Y:S02]  /*d5b0*/  FSEL R115, R115, RZ, P5 ;  /* 0x000000ff73737208 */ /* 0x000fe40002800000 */
[----:B------:R-:W-:Y:S01]  /*d5c0*/  F2FP.BF16.F32.PACK_AB R139, R139, R112 ;  /* 0x000000708b8b723e */ /* 0x000fe200000010ff */
[--C-:B------:R-:W-:Y:S01]  /*d5d0*/  FFMA.FTZ R112, R194, R141, R143.reuse ;  /* 0x0000008dc2707223 */ /* 0x100fe2000001008f */
[----:B------:R-:W-:Y:S01]  /*d5e0*/  F2FP.BF16.F32.PACK_AB R115, R115, R113 ;  /* 0x000000717373723e */ /* 0x000fe200000010ff */
        /* <DEDUP_REMOVED lines=8> */
[----:B------:R-:W-:-:S03]  /*d670*/  FMUL.FTZ R114, R112, UR13 ;  /* 0x0000000d70727c20 */ /* 0x000fc60008410000 */
[C---:B------:R-:W-:Y:S01]  /*d680*/  F2FP.BF16.F32.PACK_AB R134, R113.reuse, R112 ;  /* 0x000000707186723e */ /* 0x040fe200000010ff */
[----:B------:R-:W-:Y:S01]  /*d690*/  FMUL.FTZ R113, R113, UR13 ;  /* 0x0000000d71717c20 */ /* 0x000fe20008410000 */
[C---:B------:R-:W-:Y:S02]  /*d6a0*/  FSEL R112, R114.reuse, RZ, P6 ;  /* 0x000000ff72707208 */ /* 0x040fe40003000000 */
[----:B------:R-:W-:Y:S02]  /*d6b0*/  LOP3.LUT P6, RZ, R167, 0xff00, RZ, 0xc0, !PT ;  /* 0x0000ff00a7ff7812 */ /* 0x000fe400078cc0ff */
[C---:B------:R-:W-:Y:S02]  /*d6c0*/  FSEL R132, R113.reuse, RZ, P2 ;  /* 0x000000ff71847208 */ /* 0x040fe40001000000 */
[----:B------:R-:W-:Y:S02]  /*d6d0*/  FSEL R113, R113, RZ, P6 ;  /* 0x000000ff71717208 */ /* 0x000fe40003000000 */
[----:B------:R-:W-:-:S02]  /*d6e0*/  FSEL R114, R114, RZ, P5 ;  /* 0x000000ff72727208 */ /* 0x000fc40002800000 */
[----:B------:R-:W-:Y:S01]  /*d6f0*/  F2FP.BF16.F32.PACK_AB R138, R113, R112 ;  /* 0x00000070718a723e */ /* 0x000fe200000010ff */
[-CC-:B------:R-:W-:Y:S01]  /*d700*/  FFMA.FTZ R113, R193, R141.reuse, R143.reuse ;  /* 0x0000008dc1717223 */ /* 0x180fe2000001008f */
[----:B------:R-:W-:Y:S01]  /*d710*/  FFMA.FTZ R112, R201, R141, R143 ;  /* 0x0000008dc9707223 */ /* 0x000fe2000001008f */
[----:B------:R-:W-:Y:S02]  /*d720*/  LOP3.LUT P6, RZ, R166, 0xff0000, RZ, 0xc0, !PT ;  /* 0x00ff0000a6ff7812 */ /* 0x000fe400078cc0ff */
[----:B------:R-:W-:Y:S01]  /*d730*/  FADD.FTZ R113, R195, -R113 ;  /* 0x80000071c3717221 */ /* 0x000fe20000010000 */
[----:B------:R-:W-:Y:S01]  /*d740*/  FADD.FTZ R112, R202, -R112 ;  /* 0x80000070ca707221 */ /* 0x000fe20000010000 */
[----:B------:R-:W-:Y:S02]  /*d750*/  F2FP.BF16.F32.PACK_AB R114, R132, R114 ;  /* 0x000000728472723e */ /* 0x000fe400000010ff */
[C---:B------:R-:W-:Y:S01]  /*d760*/  FMUL.FTZ R133, R145.reuse, R113 ;  /* 0x0000007191857220 */ /* 0x040fe20000410000 */
[----:B------:R-:W-:Y:S01]  /*d770*/  FMUL.FTZ R112, R145, R112 ;  /* 0x0000007091707220 */ /* 0x000fe20000410000 */
[----:B------:R-:W-:-:S02]  /*d780*/  LOP3.LUT P2, RZ, R164, 0xff000000, RZ, 0xc0, !PT ;  /* 0xff000000a4ff7812 */ /* 0x000fc4000784c0ff */
[----:B------:R-:W-:Y:S01]  /*d790*/  FMUL.FTZ R113, R133, UR13 ;  /* 0x0000000d85717c20 */ /* 0x000fe20008410000 */
[----:B------:R-:W-:Y:S01]  /*d7a0*/  FMUL.FTZ R137, R112, UR13 ;  /* 0x0000000d70897c20 */ /* 0x000fe20008410000 */
[----:B------:R-:W-:Y:S02]  /*d7b0*/  LOP3.LUT P5, RZ, R164, 0xff0000, RZ, 0xc0, !PT ;  /* 0x00ff0000a4ff7812 */ /* 0x000fe400078ac0ff */
[----:B------:R-:W-:Y:S01]  /*d7c0*/  F2FP.BF16.F32.PACK_AB R133, R112, R133 ;  /* 0x000000857085723e */ /* 0x000fe200000010ff */
[----:B------:R-:W-:Y:S01]  /*d7d0*/  FFMA.FTZ R112, R198, R141, R143 ;  /* 0x0000008dc6707223 */ /* 0x000fe2000001008f */
[----:B------:R-:W-:Y:S02]  /*d7e0*/  FSEL R132, R113, RZ, P6 ;  /* 0x000000ff71847208 */ /* 0x000fe40003000000 */
[----:B------:R-:W-:Y:S01]  /*d7f0*/  LOP3.LUT P6, RZ, R166, 0xff000000, RZ, 0xc0, !PT ;  /* 0xff000000a6ff7812 */ /* 0x000fe200078cc0ff */
[----:B------:R-:W-:Y:S01]  /*d800*/  FADD.FTZ R112, R200, -R112 ;  /* 0x80000070c8707221 */ /* 0x000fe20000010000 */
[----:B------:R-:W-:-:S02]  /*d810*/  FSEL R136, R137, RZ, P2 ;  /* 0x000000ff89887208 */ /* 0x000fc40001000000 */
[----:B------:R-:W-:Y:S02]  /*d820*/  FSEL R137, R137, RZ, P6 ;  /* 0x000000ff89897208 */ /* 0x000fe40003000000 */
[----:B------:R-:W-:Y:S02]  /*d830*/  FSEL R113, R113, RZ, P5 ;  /* 0x000000ff71717208 */ /* 0x000fe40002800000 */
[----:B------:R-:W-:Y:S01]  /*d840*/  F2FP.BF16.F32.PACK_AB R137, R137, R132 ;  /* 0x000000848989723e */ /* 0x000fe200000010ff */
[----:B------:R-:W-:Y:S01]  /*d850*/  FFMA.FTZ R132, R146, R141, R143 ;  /* 0x0000008d92847223 */ /* 0x000fe2000001008f */
[----:B------:R-:W-:Y:S02]  /*d860*/  F2FP.BF16.F32.PACK_AB R113, R136, R113 ;  /* 0x000000718871723e */ /* 0x000fe400000010ff */
[----:B------:R-:W-:Y:S01]  /*d870*/  LOP3.LUT P6, RZ, R166, 0xff00, RZ, 0xc0, !PT ;  /* 0x0000ff00a6ff7812 */ /* 0x000fe200078cc0ff */
[----:B------:R-:W-:Y:S01]  /*d880*/  FADD.FTZ R136, R192, -R132 ;  /* 0x80000084c0887221 */ /* 0x000fe20000010000 */
[----:B------:R-:W-:Y:S01]  /*d890*/  FMUL.FTZ R132, R145, R112 ;  /* 0x0000007091847220 */ /* 0x000fe20000410000 */
[----:B------:R-:W-:-:S02]  /*d8a0*/  LOP3.LUT P5, RZ, R164, 0xff, RZ, 0xc0, !PT ;  /* 0x000000ffa4ff7812 */ /* 0x000fc400078ac0ff */
[----:B------:R-:W-:Y:S01]  /*d8b0*/  FMUL.FTZ R140, R145, R136 ;  /* 0x00000088918c7220 */ /* 0x000fe20000410000 */
[----:B------:R-:W-:Y:S01]  /*d8c0*/  FMUL.FTZ R112, R132, UR13 ;  /* 0x0000000d84707c20 */ /* 0x000fe20008410000 */
[----:B------:R-:W-:Y:S02]  /*d8d0*/  LOP3.LUT P2, RZ, R164, 0xff00, RZ, 0xc0, !PT ;  /* 0x0000ff00a4ff7812 */ /* 0x000fe4000784c0ff */
[----:B------:R-:W-:Y:S01]  /*d8e0*/  FMUL.FTZ R141, R140, UR13 ;  /* 0x0000000d8c8d7c20 */ /* 0x000fe20008410000 */
[----:B------:R-:W-:Y:S02]  /*d8f0*/  F2FP.BF16.F32.PACK_AB R132, R132, R140 ;  /* 0x0000008c8484723e */ /* 0x000fe400000010ff */
[----:B------:R-:W-:Y:S02]  /*d900*/  FSEL R136, R112, RZ, P6 ;  /* 0x000000ff70887208 */ /* 0x000fe40003000000 */
[----:B------:R-:W-:Y:S02]  /*d910*/  LOP3.LUT P6, RZ, R166, 0xff, RZ, 0xc0, !PT ;  /* 0x000000ffa6ff7812 */ /* 0x000fe400078cc0ff */
[----:B------:R-:W-:-:S02]  /*d920*/  FSEL R142, R141, RZ, P5 ;  /* 0x000000ff8d8e7208 */ /* 0x000fc40002800000 */
[----:B------:R-:W-:Y:S02]  /*d930*/  FSEL R112, R112, RZ, P2 ;  /* 0x000000ff70707208 */ /* 0x000fe40001000000 */
[----:B------:R-:W-:Y:S02]  /*d940*/  FSEL R141, R141, RZ, P6 ;  /* 0x000000ff8d8d7208 */ /* 0x000fe40003000000 */
[----:B------:R-:W-:Y:S02]  /*d950*/  F2FP.BF16.F32.PACK_AB R112, R112, R142 ;  /* 0x0000008e7070723e */ /* 0x000fe400000010ff */
[----:B------:R-:W-:Y:S01]  /*d960*/  F2FP.BF16.F32.PACK_AB R136, R136, R141 ;  /* 0x0000008d8888723e */ /* 0x000fe200000010ff */
[----:B------:R-:W-:Y:S06]  /*d970*/  BRA `(.L_x_1789) ;  /* 0x0000001400347947 */ /* 0x000fec0003800000 */
.L_x_1790:
        /* <DEDUP_REMOVED lines=18> */
[----:B------:R-:W-:Y:S01]  /*daa0*/  F2FP.BF16.F32.PACK_AB R115, R114, R115 ;  /* 0x000000737273723e */ /* 0x000fe200000010ff */
[-CC-:B------:R-:W-:Y:S01]  /*dab0*/  FFMA.FTZ R114, R194, R141.reuse, R143.reuse ;  /* 0x0000008dc2727223 */ /* 0x180fe2000001008f */
        /* <DEDUP_REMOVED lines=16> */
[----:B------:R-:W-:Y:S01]  /*dbc0*/  F2FP.BF16.F32.PACK_AB R138, R113, R112 ;  /* 0x00000070718a723e */ /* 0x000fe200000010ff */
        /* <DEDUP_REMOVED lines=8> */
[----:B------:R-:W-:Y:S02]  /*dc50*/  F2FP.BF16.F32.PACK_AB R114, R136, R114 ;  /* 0x000000728872723e */ /* 0x000fe400000010ff */
        /* <DEDUP_REMOVED lines=26> */
[----:B------:R-:W-:-:S02]  /*de00*/  F2FP.BF16.F32.PACK_AB R112, R112, R141 ;  /* 0x0000008d7070723e */ /* 0x000fc400000010ff */
[----:B------:R-:W-:Y:S01]  /*de10*/  F2FP.BF16.F32.PACK_AB R136, R136, R140 ;  /* 0x0000008c8888723e */ /* 0x000fe200000010ff */
[----:B------:R-:W-:Y:S06]  /*de20*/  BRA `(.L_x_1789) ;  /* 0x0000001000087947 */ /* 0x000fec0003800000 */
.L_x_1786:
[----:B------:R-:W-:-:S04]  /*de30*/  UISETP.NE.U32.AND UP0, UPT, UR20, URZ, UPT ;  /* 0x000000ff1400728c */ /* 0x000fc8000bf05070 */
[----:B------:R-:W-:-:S09]  /*de40*/  UISETP.NE.AND.EX UP0, UPT, UR21, URZ, UPT, UP0 ;  /* 0x000000ff1500728c */ /* 0x000fd2000bf05300 */
[----:B------:R-:W-:Y:S05]  /*de50*/  BRA.U !UP0, `(.L_x_1791) ;  /* 0x0000000908307547 */ /* 0x000fea000b800000 */
[----:B0123--:R-:W0:Y:S02]  /*de60*/  LDC.64 R136, c[0x0][0x478] ;  /* 0x00011e00ff887b82 */ /* 0x00fe240000000a00 */
[----:B0-----:R-:W-:-:S04]  /*de70*/  ISETP.NE.U32.AND P1, PT, R136, RZ, PT ;  /* 0x000000ff8800720c */ /* 0x001fc80003f25070 */
[----:B------:R-:W-:-:S13]  /*de80*/  ISETP.NE.AND.EX P1, PT, R137, RZ, PT, P1 ;  /* 0x000000ff8900720c */ /* 0x000fda0003f25310 */
[----:B------:R-:W-:Y:S05]  /*de90*/  @!P1 BRA `(.L_x_1792) ;  /* 0x0000000400189947 */ /* 0x000fea0003800000 */
[----:B------:R-:W-:Y:S01]  /*dea0*/  PRMT R135, R43, 0x7632, R135 ;  /* 0x000076322b877816 */ /* 0x000fe20000000087 */
[-CC-:B------:R-:W-:Y:S01]  /*deb0*/  FFMA.FTZ R132, R205, R141.reuse, R143.reuse ;  /* 0x0000008dcd847223 */ /* 0x180fe2000001008f */
[-CC-:B------:R-:W-:Y:S01]  /*dec0*/  FFMA.FTZ R133, R197, R141.reuse, R143.reuse ;  /* 0x0000008dc5857223 */ /* 0x180fe2000001008f */
[-C--:B------:R-:W-:Y:S01]  /*ded0*/  FFMA.FTZ R134, R194, R141.reuse, R143 ;  /* 0x0000008dc2867223 */ /* 0x080fe2000001008f */
[----:B------:R-:W-:Y:S01]  /*dee0*/  ISETP.GE.U32.AND P2, PT, R166, RZ, PT ;  /* 0x000000ffa600720c */ /* 0x000fe20003f46070 */
[----:B------:R-:W-:Y:S02]  /*def0*/  IMAD.U32 R135, R135, 0x10000, RZ ;  /* 0x0001000087877824 */ /* 0x000fe400078e00ff */
[----:B------:R-:W-:Y:S01]  /*df00*/  FADD.FTZ R132, R206, -R132 ;  /* 0x80000084ce847221 */ /* 0x000fe20000010000 */
[----:B------:R-:W-:Y:S01]  /*df10*/  FADD.FTZ R133, R199, -R133 ;  /* 0x80000085c7857221 */ /* 0x000fe20000010000 */
[----:B------:R-:W-:Y:S01]  /*df20*/  FADD.FTZ R134, R196, -R134 ;  /* 0x80000086c4867221 */ /* 0x000fe20000010000 */
[C---:B------:R-:W-:Y:S01]  /*df30*/  PRMT R137, R42.reuse, 0x7632, R137 ;  /* 0x000076322a897816 */ /* 0x040fe20000000089 */
[----:B-----5:R-:W-:Y:S01]  /*df40*/  FFMA.FTZ R135, R145, R132, R135 ;  /* 0x0000008491877223 */ /* 0x020fe20000010087 */
[----:B------:R-:W-:Y:S01]  /*df50*/  SHF.L.U32 R132, R43, 0x10, RZ ;  /* 0x000000102b847819 */ /* 0x000fe200000006ff */
[----:B------:R-:W-:Y:S01]  /*df60*/  FFMA.FTZ R136, R203, R141, R143 ;  /* 0x0000008dcb887223 */ /* 0x000fe2000001008f */
[----:B------:R-:W-:Y:S01]  /*df70*/  ISETP.GE.U32.AND.EX P2, PT, R167, 0x1000000, PT, P2 ;  /* 0x01000000a700780c */ /* 0x000fe20003f46120 */
[----:B------:R-:W-:Y:S01]  /*df80*/  IMAD.U32 R137, R137, 0x10000, RZ ;  /* 0x0001000089897824 */ /* 0x000fe200078e00ff */
[----:B------:R-:W-:Y:S01]  /*df90*/  LOP3.LUT P5, RZ, R167, 0xff0000, RZ, 0xc0, !PT ;  /* 0x00ff0000a7ff7812 */ /* 0x000fe200078ac0ff */
[----:B------:R-:W-:Y:S01]  /*dfa0*/  FFMA.FTZ R133, R145, R133, R132 ;  /* 0x0000008591857223 */ /* 0x000fe20000010084 */
[----:B------:R-:W-:Y:S01]  /*dfb0*/  SHF.L.U32 R132, R42, 0x10, RZ ;  /* 0x000000102a847819 */ /* 0x000fe200000006ff */
[----:B------:R-:W-:Y:S01]  /*dfc0*/  FADD.FTZ R136, R204, -R136 ;  /* 0x80000088cc887221 */ /* 0x000fe20000010000 */
[----:B------:R-:W-:-:S03]  /*dfd0*/  PRMT R140, R40, 0x7632, R140 ;  /* 0x00007632288c7816 */ /* 0x000fc6000000008c */
[----:B------:R-:W-:Y:S01]  /*dfe0*/  FFMA.FTZ R134, R145, R134, R132 ;  /* 0x0000008691867223 */ /* 0x000fe20000010084 */
[C---:B------:R-:W-:Y:S01]  /*dff0*/  FMUL.FTZ R132, R135.reuse, UR13 ;  /* 0x0000000d87847c20 */ /* 0x040fe20008410000 */
[----:B------:R-:W-:Y:S01]  /*e000*/  F2FP.BF16.F32.PACK_AB R135, R135, R133 ;  /* 0x000000858787723e */ /* 0x000fe200000010ff */
[----:B------:R-:W-:Y:S01]  /*e010*/  FMUL.FTZ R133, R133, UR13 ;  /* 0x0000000d85857c20 */ /* 0x000fe20008410000 */
[----:B------:R-:W-:Y:S01]  /*e020*/  FFMA.FTZ R136, R145, R136, R137 ;  /* 0x0000008891887223 */ /* 0x000fe20000010089 */
[----:B------:R-:W-:Y:S02]  /*e030*/  SHF.L.U32 R140, R140, 0x10, RZ ;  /* 0x000000108c8c7819 */ /* 0x000fe400000006ff */
[----:B------:R-:W-:Y:S02]  /*e040*/  FSEL R132, R132, RZ, P2 ;  /* 0x000000ff84847208 */ /* 0x000fe40001000000 */
[----:B------:R-:W-:Y:S02]  /*e050*/  FSEL R133, R133, RZ, P5 ;  /* 0x000000ff85857208 */ /* 0x000fe40002800000 */
[----:B------:R-:W-:-:S02]  /*e060*/  LOP3.LUT P2, RZ, R167, 0xff, RZ, 0xc0, !PT ;  /* 0x000000ffa7ff7812 */ /* 0x000fc4000784c0ff */
[----:B------:R-:W-:Y:S01]  /*e070*/  F2FP.BF16.F32.PACK_AB R139, R132, R133 ;  /* 0x00000085848b723e */ /* 0x000fe200000010ff */
[----:B------:R-:W-:Y:S01]  /*e080*/  FMUL.FTZ R132, R134, UR13 ;  /* 0x0000000d86847c20 */ /* 0x000fe20008410000 */
[C---:B------:R-:W-:Y:S01]  /*e090*/  FMUL.FTZ R133, R136.reuse, UR13 ;  /* 0x0000000d88857c20 */ /* 0x040fe20008410000 */
[----:B------:R-:W-:Y:S02]  /*e0a0*/  LOP3.LUT P5, RZ, R167, 0xff00, RZ, 0xc0, !PT ;  /* 0x0000ff00a7ff7812 */ /* 0x000fe400078ac0ff */
[----:B------:R-:W-:Y:S02]  /*e0b0*/  F2FP.BF16.F32.PACK_AB R134, R136, R134 ;  /* 0x000000868886723e */ /* 0x000fe400000010ff */
[----:B------:R-:W-:Y:S02]  /*e0c0*/  FSEL R132, R132, RZ, P2 ;  /* 0x000000ff84847208 */ /* 0x000fe40001000000 */
[----:B------:R-:W-:Y:S02]  /*e0d0*/  FSEL R133, R133, RZ, P5 ;  /* 0x000000ff85857208 */ /* 0x000fe40002800000 */
[----:B------:R-:W-:-:S02]  /*e0e0*/  PRMT R136, R41, 0x7632, R136 ;  /* 0x0000763229887816 */ /* 0x000fc40000000088 */
[----:B------:R-:W-:Y:S01]  /*e0f0*/  F2FP.BF16.F32.PACK_AB R138, R133, R132 ;  /* 0x00000084858a723e */ /* 0x000fe200000010ff */
[-C--:B------:R-:W-:Y:S01]  /*e100*/  FFMA.FTZ R132, R193, R141.reuse, R143 ;  /* 0x0000008dc1847223 */ /* 0x080fe2000001008f */
[----:B------:R-:W-:Y:S02]  /*e110*/  SHF.L.U32 R133, R41, 0x10, RZ ;  /* 0x0000001029857819 */ /* 0x000fe400000006ff */
[----:B------:R-:W-:Y:S01]  /*e120*/  SHF.L.U32 R136, R136, 0x10, RZ ;  /* 0x0000001088887819 */ /* 0x000fe200000006ff */
[----:B------:R-:W-:Y:S01]  /*e130*/  FADD.FTZ R132, R195, -R132 ;  /* 0x80000084c3847221 */ /* 0x000fe20000010000 */
[C---:B------:R-:W-:Y:S02]  /*e140*/  LOP3.LUT P2, RZ, R166.reuse, 0xff0000, RZ, 0xc0, !PT ;  /* 0x00ff0000a6ff7812 */ /* 0x040fe4000784c0ff */
[----:B------:R-:W-:Y:S01]  /*e150*/  LOP3.LUT P5, RZ, R166, 0xff000000, RZ, 0xc0, !PT ;  /* 0xff000000a6ff7812 */ /* 0x000fe200078ac0ff */
[----:B------:R-:W-:Y:S01]  /*e160*/  FFMA.FTZ R132, R145, R132, R133 ;  /* 0x0000008491847223 */ /* 0x000fe20000010085 */
[----:B------:R-:W-:-:S03]  /*e170*/  FFMA.FTZ R133, R201, R141, R143 ;  /* 0x0000008dc9857223 */ /* 0x000fc6000001008f */
[----:B------:R-:W-:Y:S01]  /*e180*/  FMUL.FTZ R137, R132, UR13 ;  /* 0x0000000d84897c20 */ /* 0x000fe20008410000 */
[----:B------:R-:W-:-:S04]  /*e190*/  FADD.FTZ R133, R202, -R133 ;  /* 0x80000085ca857221 */ /* 0x000fc80000010000 */
[----:B------:R-:W-:Y:S01]  /*e1a0*/  FFMA.FTZ R133, R145, R133, R136 ;  /* 0x0000008591857223 */ /* 0x000fe20000010088 */
[----:B------:R-:W-:Y:S02]  /*e1b0*/  FSEL R137, R137, RZ, P2 ;  /* 0x000000ff89897208 */ /* 0x000fe40001000000 */
[----:B------:R-:W-:Y:S01]  /*e1c0*/  LOP3.LUT P2, RZ, R166, 0xff, RZ, 0xc0, !PT ;  /* 0x000000ffa6ff7812 */ /* 0x000fe2000784c0ff */
[C---:B------:R-:W-:Y:S01]  /*e1d0*/  FMUL.FTZ R136, R133.reuse, UR13 ;  /* 0x0000000d85887c20 */ /* 0x040fe20008410000 */
[----:B------:R-:W-:Y:S01]  /*e1e0*/  F2FP.BF16.F32.PACK_AB R133, R133, R132 ;  /* 0x000000848585723e */ /* 0x000fe200000010ff */
[----:B------:R-:W-:-:S03]  /*e1f0*/  FFMA.FTZ R132, R146, R141, R143 ;  /* 0x0000008d92847223 */ /* 0x000fc6000001008f */
[----:B------:R-:W-:Y:S01]  /*e200*/  FSEL R136, R136, RZ, P5 ;  /* 0x000000ff88887208 */ /* 0x000fe20002800000 */
[----:B------:R-:W-:Y:S01]  /*e210*/  FADD.FTZ R132, R192, -R132 ;  /* 0x80000084c0847221 */ /* 0x000fe20000010000 */
[----:B------:R-:W-:Y:S02]  /*e220*/  LOP3.LUT P5, RZ, R166, 0xff00, RZ, 0xc0, !PT ;  /* 0x0000ff00a6ff7812 */ /* 0x000fe400078ac0ff */
[----:B------:R-:W-:Y:S01]  /*e230*/  F2FP.BF16.F32.PACK_AB R137, R136, R137 ;  /* 0x000000898889723e */ /* 0x000fe200000010ff */
[----:B------:R-:W-:-:S04]  /*e240*/  IMAD.U32 R136, R40, 0x10000, RZ ;  /* 0x0001000028887824 */ /* 0x000fc800078e00ff */
[----:B------:R-:W-:Y:S01]  /*e250*/  FFMA.FTZ R132, R145, R132, R136 ;  /* 0x0000008491847223 */ /* 0x000fe20000010088 */
[----:B------:R-:W-:-:S03]  /*e260*/  FFMA.FTZ R136, R198, R141, R143 ;  /* 0x0000008dc6887223 */ /* 0x000fc6000001008f */
[----:B------:R-:W-:Y:S01]  /*e270*/  FMUL.FTZ R141, R132, UR13 ;  /* 0x0000000d848d7c20 */ /* 0x000fe20008410000 */
[----:B------:R-:W-:-:S04]  /*e280*/  FADD.FTZ R136, R200, -R136 ;  /* 0x80000088c8887221 */ /* 0x000fc80000010000 */
[----:B------:R-:W-:Y:S01]  /*e290*/  FFMA.FTZ R140, R145, R136, R140 ;  /* 0x00000088918c7223 */ /* 0x000fe2000001008c */
[----:B------:R-:W-:-:S03]  /*e2a0*/  FSEL R141, R141, RZ, P2 ;  /* 0x000000ff8d8d7208 */ /* 0x000fc60001000000 */
[C---:B------:R-:W-:Y:S01]  /*e2b0*/  FMUL.FTZ R136, R140.reuse, UR13 ;  /* 0x0000000d8c887c20 */ /* 0x040fe20008410000 */
[----:B------:R-:W-:-:S04]  /*e2c0*/  F2FP.BF16.F32.PACK_AB R132, R140, R132 ;  /* 0x000000848c84723e */ /* 0x000fc800000010ff */
[----:B------:R-:W-:-:S04]  /*e2d0*/  FSEL R136, R136, RZ, P5 ;  /* 0x000000ff88887208 */ /* 0x000fc80002800000 */
[----:B------:R-:W-:Y:S01]  /*e2e0*/  F2FP.BF16.F32.PACK_AB R136, R136, R141 ;  /* 0x0000008d8888723e */ /* 0x000fe200000010ff */
[----:B------:R-:W-:Y:S06]  /*e2f0*/  BRA `(.L_x_1789) ;  /* 0x0000000800d47947 */ /* 0x000fec0003800000 */
.L_x_1792:
[----:B------:R-:W-:Y:S01]  /*e300*/  PRMT R137, R43, 0x7632, R137 ;  /* 0x000076322b897816 */ /* 0x000fe20000000089 */
[-C--:B------:R-:W-:Y:S01]  /*e310*/  FFMA.FTZ R136, R205, R141.reuse, R143 ;  /* 0x0000008dcd887223 */ /* 0x080fe2000001008f */
[----:B------:R-:W-:Y:S01]  /*e320*/  IMAD.U32 R138, R43, 0x10000, RZ ;  /* 0x000100002b8a7824 */ /* 0x000fe200078e00ff */
[----:B------:R-:W-:Y:S02]  /*e330*/  ISETP.GE.U32.AND P2, PT, R166, RZ, PT ;  /* 0x000000ffa600720c */ /* 0x000fe40003f46070 */
[----:B------:R-:W-:Y:S01]  /*e340*/  SHF.L.U32 R137, R137, 0x10, RZ ;  /* 0x0000001089897819 */ /* 0x000fe200000006ff */
[----:B------:R-:W-:Y:S01]  /*e350*/  FADD.FTZ R136, R206, -R136 ;  /* 0x80000088ce887221 */ /* 0x000fe20000010000 */
[C---:B------:R-:W-:Y:S02]  /*e360*/  LOP3.LUT P5, RZ, R167.reuse, 0xff0000, RZ, 0xc0, !PT ;  /* 0x00ff0000a7ff7812 */ /* 0x040fe400078ac0ff */
[----:B------:R-:W-:Y:S01]  /*e370*/  ISETP.GE.U32.AND.EX P2, PT, R167, 0x1000000, PT, P2 ;  /* 0x01000000a700780c */ /* 0x000fe20003f46120 */
[----:B-----5:R-:W-:Y:S01]  /*e380*/  FFMA.FTZ R136, R145, R136, R137 ;  /* 0x0000008891887223 */ /* 0x020fe20000010089 */
[----:B------:R-:W-:Y:S01]  /*e390*/  FFMA.FTZ R137, R197, R141, R143 ;  /* 0x0000008dc5897223 */ /* 0x000fe2000001008f */
[----:B------:R-:W-:-:S02]  /*e3a0*/  PRMT R140, R41, 0x7632, R140 ;  /* 0x00007632298c7816 */ /* 0x000fc4000000008c */
[----:B------:R-:W-:Y:S01]  /*e3b0*/  FMUL.FTZ R136, R136, UR13 ;  /* 0x0000000d88887c20 */ /* 0x000fe20008410000 */
[----:B------:R-:W-:Y:S01]  /*e3c0*/  FADD.FTZ R137, R199, -R137 ;  /* 0x80000089c7897221 */ /* 0x000fe20000010000 */
[----:B------:R-:W-:-:S03]  /*e3d0*/  SHF.L.U32 R140, R140, 0x10, RZ ;  /* 0x000000108c8c7819 */ /* 0x000fc600000006ff */
[--C-:B------:R-:W-:Y:S01]  /*e3e0*/  FFMA.FTZ R137, R145, R137, R138.reuse ;  /* 0x0000008991897223 */ /* 0x100fe2000001008a */
[----:B------:R-:W-:Y:S02]  /*e3f0*/  FSEL R136, R136, RZ, P2 ;  /* 0x000000ff88887208 */ /* 0x000fe40001000000 */
[----:B------:R-:W-:Y:S01]  /*e400*/  PRMT R138, R42, 0x7632, R138 ;  /* 0x000076322a8a7816 */ /* 0x000fe2000000008a */
[----:B------:R-:W-:Y:S01]  /*e410*/  FMUL.FTZ R137, R137, UR13 ;  /* 0x0000000d89897c20 */ /* 0x000fe20008410000 */
[----:B------:R-:W-:Y:S02]  /*e420*/  LOP3.LUT P2, RZ, R167, 0xff, RZ, 0xc0, !PT ;  /* 0x000000ffa7ff7812 */ /* 0x000fe4000784c0ff */
[----:B------:R-:W-:Y:S02]  /*e430*/  SHF.L.U32 R138, R138, 0x10, RZ ;  /* 0x000000108a8a7819 */ /* 0x000fe400000006ff */
[----:B------:R-:W-:Y:S02]  /*e440*/  FSEL R137, R137, RZ, P5 ;  /* 0x000000ff89897208 */ /* 0x000fe40002800000 */
[----:B------:R-:W-:-:S02]  /*e450*/  LOP3.LUT P5, RZ, R167, 0xff00, RZ, 0xc0, !PT ;  /* 0x0000ff00a7ff7812 */ /* 0x000fc400078ac0ff */
        /* <DEDUP_REMOVED lines=34> */
[--C-:B------:R-:W-:Y:S01]  /*e680*/  FFMA.FTZ R136, R145, R136, R140.reuse ;  /* 0x0000008891887223 */ /* 0x100fe2000001008c */
[----:B------:R-:W-:-:S03]  /*e690*/  PRMT R140, R40, 0x7632, R140 ;  /* 0x00007632288c7816 */ /* 0x000fc6000000008c */
[----:B------:R-:W-:Y:S02]  /*e6a0*/  FMUL.FTZ R136, R136, UR13 ;  /* 0x0000000d88887c20 */ /* 0x000fe40008410000 */
[----:B------:R-:W-:-:S03]  /*e6b0*/  IMAD.U32 R140, R140, 0x10000, RZ ;  /* 0x000100008c8c7824 */ /* 0x000fc600078e00ff */
[----:B------:R-:W-:Y:S01]  /*e6c0*/  FSEL R136, R136, RZ, P2 ;  /* 0x000000ff88887208 */ /* 0x000fe20001000000 */
[----:B------:R-:W-:-:S04]  /*e6d0*/  FFMA.FTZ R140, R145, R141, R140 ;  /* 0x0000008d918c7223 */ /* 0x000fc8000001008c */
[----:B------:R-:W-:-:S05]  /*e6e0*/  FMUL.FTZ R140, R140, UR13 ;  /* 0x0000000d8c8c7c20 */ /* 0x000fca0008410000 */
[----:B------:R-:W-:-:S04]  /*e6f0*/  FSEL R140, R140, RZ, P5 ;  /* 0x000000ff8c8c7208 */ /* 0x000fc80002800000 */
[----:B------:R-:W-:Y:S01]  /*e700*/  F2FP.BF16.F32.PACK_AB R136, R140, R136 ;  /* 0x000000888c88723e */ /* 0x000fe200000010ff */
[----:B------:R-:W-:Y:S06]  /*e710*/  BRA `(.L_x_1789) ;  /* 0x0000000400cc7947 */ /* 0x000fec0003800000 */
.L_x_1791:
        /* <DEDUP_REMOVED lines=9> */
[----:B------:R-:W-:Y:S02]  /*e7b0*/  LOP3.LUT P5, RZ, R167, 0xff0000, RZ, 0xc0, !PT ;  /* 0x00ff0000a7ff7812 */ /* 0x000fe400078ac0ff */
[C---:B-----5:R-:W-:Y:S01]  /*e7c0*/  FMUL.FTZ R135, R145.reuse, R135 ;  /* 0x0000008791877220 */ /* 0x060fe20000410000 */
[----:B------:R-:W-:Y:S01]  /*e7d0*/  FMUL.FTZ R134, R145, R134 ;  /* 0x0000008691867220 */ /* 0x000fe20000410000 */
[----:B------:R-:W-:-:S02]  /*e7e0*/  ISETP.GE.U32.AND.EX P2, PT, R167, 0x1000000, PT, P2 ;  /* 0x01000000a700780c */ /* 0x000fc40003f46120 */
[C---:B------:R-:W-:Y:S01]  /*e7f0*/  FMUL.FTZ R132, R135.reuse, UR13 ;  /* 0x0000000d87847c20 */ /* 0x040fe20008410000 */
[----:B------:R-:W-:Y:S01]  /*e800*/  FMUL.FTZ R133, R134, UR13 ;  /* 0x0000000d86857c20 */ /* 0x000fe20008410000 */
[----:B------:R-:W-:Y:S01]  /*e810*/  F2FP.BF16.F32.PACK_AB R135, R135, R134 ;  /* 0x000000868787723e */ /* 0x000fe200000010ff */
[--C-:B------:R-:W-:Y:S02]  /*e820*/  FFMA.FTZ R134, R194, R141, R143.reuse ;  /* 0x0000008dc2867223 */ /* 0x100fe4000001008f */
        /* <DEDUP_REMOVED lines=8> */
[----:B------:R-:W-:-:S04]  /*e8b0*/  FADD.FTZ R132, R204, -R132 ;  /* 0x80000084cc847221 */ /* 0x000fc80000010000 */
[----:B------:R-:W-:Y:S01]  /*e8c0*/  FMUL.FTZ R136, R145, R132 ;  /* 0x0000008491887220 */ /* 0x000fe20000410000 */
[----:B------:R-:W-:-:S03]  /*e8d0*/  FMUL.FTZ R132, R134, UR13 ;  /* 0x0000000d86847c20 */ /* 0x000fc60008410000 */
[C---:B------:R-:W-:Y:S01]  /*e8e0*/  FMUL.FTZ R133, R136.reuse, UR13 ;  /* 0x0000000d88857c20 */ /* 0x040fe20008410000 */
[----:B------:R-:W-:Y:S02]  /*e8f0*/  F2FP.BF16.F32.PACK_AB R134, R136, R134 ;  /* 0x000000868886723e */ /* 0x000fe400000010ff */
[----:B------:R-:W-:Y:S02]  /*e900*/  FSEL R132, R132, RZ, P2 ;  /* 0x000000ff84847208 */ /* 0x000fe40001000000 */
[----:B------:R-:W-:Y:S02]  /*e910*/  FSEL R133, R133, RZ, P5 ;  /* 0x000000ff85857208 */ /* 0x000fe40002800000 */
[C---:B------:R-:W-:Y:S02]  /*e920*/  LOP3.LUT P2, RZ, R166.reuse, 0xff0000, RZ, 0xc0, !PT ;  /* 0x00ff0000a6ff7812 */ /* 0x040fe4000784c0ff */
        /* <DEDUP_REMOVED lines=9> */
[C---:B------:R-:W-:Y:S01]  /*e9c0*/  FMUL.FTZ R136, R133.reuse, UR13 ;  /* 0x0000000d85887c20 */ /* 0x040fe20008410000 */
        /* <DEDUP_REMOVED lines=19> */
.L_x_1793:
        /* <DEDUP_REMOVED lines=53> */
.L_x_1789:
        /* <DEDUP_REMOVED lines=9> */
.L_x_1785:
[----:B------:R-:W-:Y:S05]  /*eee0*/  BSYNC.RECONVERGENT B1 ;  /* 0x0000000000017941 */ /* 0x000fea0003800200 */
.L_x_1784:
[----:B01234-:R-:W0:Y:S02]  /*eef0*/  LDC.64 R136, c[0x0][0x380] ;  /* 0x0000e000ff887b82 */ /* 0x01fe240000000a00 */
[----:B0-----:R-:W-:-:S04]  /*ef00*/  LEA R207, R136, R207, 0x2 ;  /* 0x000000cf88cf7211 */ /* 0x001fc800078e10ff */
[----:B------:R-:W-:-:S13]  /*ef10*/  ISETP.GE.AND P0, PT, R207, R137, PT ;  /* 0x00000089cf00720c */ /* 0x000fda0003f06270 */
[----:B------:R-:W-:Y:S05]  /*ef20*/  @!P0 BRA `(.L_x_1794) ;  /* 0xffffff1800a08947 */ /* 0x000fea000383ffff */
.L_x_1732:
[----:B------:R-:W-:Y:S05]  /*ef30*/  BSYNC B0 ;  /* 0x0000000000007941 */ /* 0x000fea0003800000 */
.L_x_1731:
        /* <DEDUP_REMOVED lines=10> */
[----:B------:R-:W-:Y:S01]  /*efe0*/  LEA R0, R0, R3, 0x5 ;  /* 0x0000000300007211 */ /* 0x000fe200078e28ff */
[----:B------:R-:W-:-:S04]  /*eff0*/  IMAD R6, R112, 0x4, R3 ;  /* 0x0000000470067824 */ /* 0x000fc800078e0203 */
        /* <DEDUP_REMOVED lines=92> */
[----:B------:R-:W-:Y:S01]  /*f5c0*/  STS.128 [R0+0x400], R208 ;  /* 0x000400d000007388 */ /* 0x000fe20000000c00 */
[----:B------:R-:W-:-:S03]  /*f5d0*/  FADD.FTZ R41, R12, R41 ;  /* 0x000000290c297221 */ /* 0x000fc60000010000 */
[----:B------:R0:W-:Y:S01]  /*f5e0*/  STS.128 [R0+0x410], R44 ;  /* 0x0004102c00007388 */ /* 0x0001e20000000c00 */
[----:B------:R-:W-:-:S03]  /*f5f0*/  FADD.FTZ R13, R13, R42 ;  /* 0x0000002a0d0d7221 */ /* 0x000fc60000010000 */
[----:B------:R1:W-:Y:S04]  /*f600*/  STS.128 [R0+0x800], R48 ;  /* 0x0008003000007388 */ /* 0x0003e80000000c00 */
[----:B------:R-:W-:Y:S04]  /*f610*/  STS.128 [R0+0x810], R52 ;  /* 0x0008103400007388 */ /* 0x000fe80000000c00 */
[----:B------:R2:W-:Y:S04]  /*f620*/  STS.128 [R0+0xc00], R56 ;  /* 0x000c003800007388 */ /* 0x0005e80000000c00 */
[----:B------:R-:W-:Y:S01]  /*f630*/  STS.128 [R0+0xc10], R60 ;  /* 0x000c103c00007388 */ /* 0x000fe20000000c00 */
[----:B0-----:R-:W-:-:S03]  /*f640*/  IMAD R47, R225, UR4, RZ ;  /* 0x00000004e12f7c24 */ /* 0x001fc6000f8e02ff */
[----:B------:R-:W-:Y:S01]  /*f650*/  STS.128 [R0+0x1000], R104 ;  /* 0x0010006800007388 */ /* 0x000fe20000000c00 */
[----:B-1----:R-:W-:Y:S02]  /*f660*/  LOP3.LUT R48, R112, 0x7f, RZ, 0x3c, !PT ;  /* 0x0000007f70307812 */ /* 0x002fe400078e3cff */
[----:B------:R-:W-:Y:S01]  /*f670*/  IADD3 R50, P0, PT, R47, R112, RZ ;  /* 0x000000702f327210 */ /* 0x000fe20007f1e0ff */
[----:B------:R-:W-:Y:S02]  /*f680*/  STS.128 [R0+0x1010], R108 ;  /* 0x0010106c00007388 */ /* 0x000fe40000000c00 */
[----:B------:R-:W-:Y:S01]  /*f690*/  IMAD.IADD R48, R48, 0x1, R225 ;  /* 0x0000000130307824 */ /* 0x000fe200078e02e1 */
[----:B------:R-:W-:Y:S01]  /*f6a0*/  BAR.SYNC.DEFER_BLOCKING 0x0 ;  /* 0x0000000000007b1d */ /* 0x000fe20000010000 */
[----:B--2---:R-:W-:-:S03]  /*f6b0*/  IADD3.X R57, PT, PT, RZ, RZ, RZ, P0, !PT ;  /* 0x000000ffff397210 */ /* 0x004fc600007fe4ff */
        /* <DEDUP_REMOVED lines=29> */
[----:B--2---:R-:W-:Y:S01]  /*f890*/  FADD.FTZ R43, R43, R66 ;  /* 0x000000422b2b7221 */ /* 0x004fe20000010000 */
[----:B---3--:R-:W-:Y:S02]  /*f8a0*/  FADD.FTZ R0, RZ, R0 ;  /* 0x00000000ff007221 */ /* 0x008fe40000010000 */
[----:B------:R-:W1:Y:S01]  /*f8b0*/  LDS R14, [R6+0x800] ;  /* 0x00080000060e7984 */ /* 0x000e620000000800 */
[----:B----4-:R-:W-:-:S03]  /*f8c0*/  FADD.FTZ R43, R43, R46 ;  /* 0x0000002e2b2b7221 */ /* 0x010fc60000010000 */
[----:B------:R-:W2:Y:S01]  /*f8d0*/  LDS R25, [R6+0x1c00] ;  /* 0x001c000006197984 */ /* 0x000ea20000000800 */
[----:B------:R-:W-:-:S03]  /*f8e0*/  FADD.FTZ R0, R0, R47 ;  /* 0x0000002f00007221 */ /* 0x000fc60000010000 */
[----:B------:R3:W-:Y:S01]  /*f8f0*/  @P0 STG.E desc[UR8][R2.64], R43 ;  /* 0x0000002b02000986 */ /* 0x0007e2000c101908 */
[----:B------:R-:W-:-:S03]  /*f900*/  FADD.FTZ R44, RZ, R44 ;  /* 0x0000002cff2c7221 */ /* 0x000fc60000010000 */
[----:B------:R-:W-:Y:S01]  /*f910*/  LDS R43, [R6+0x4200] ;  /* 0x00420000062b7984 */ /* 0x000fe20000000800 */
[----:B------:R-:W-:-:S03]  /*f920*/  FADD.FTZ R0, R0, R51 ;  /* 0x0000003300007221 */ /* 0x000fc60000010000 */
[----:B------:R-:W-:Y:S01]  /*f930*/  LDS R18, [R6+0x1e00] ;  /* 0x001e000006127984 */ /* 0x000fe20000000800 */
[----:B------:R-:W-:Y:S01]  /*f940*/  FADD.FTZ R44, R44, R45 ;  /* 0x0000002d2c2c7221 */ /* 0x000fe20000010000 */
[----:B---3--:R-:W-:Y:S01]  /*f950*/  @P0 IMAD.MOV.U32 R2, RZ, RZ, R50 ;  /* 0x000000ffff020224 */ /* 0x008fe200078e0032 */
[----:B------:R-:W-:Y:S01]  /*f960*/  @P0 MOV R3, R57 ;  /* 0x0000003900030202 */ /* 0x000fe20000000f00 */
[----:B------:R-:W-:Y:S01]  /*f970*/  LDS R45, [R6+0x4400] ;  /* 0x00440000062d7984 */ /* 0x000fe20000000800 */
[----:B------:R-:W-:Y:S01]  /*f980*/  @P0 IADD3 R50, P3, PT, R50, 0x200, RZ ;  /* 0x0000020032320810 */ /* 0x000fe20007f7e0ff */
[----:B------:R-:W-:Y:S02]  /*f990*/  FADD.FTZ R55, R0, R55 ;  /* 0x0000003700377221 */ /* 0x000fe40000010000 */
[----:B------:R3:W-:Y:S01]  /*f9a0*/  @P0 STG.E desc[UR8][R2.64], R33 ;  /* 0x0000002102000986 */ /* 0x0007e2000c101908 */
[----:B------:R-:W-:Y:S01]  /*f9b0*/  FADD.FTZ R44, R44, R49 ;  /* 0x000000312c2c7221 */ /* 0x000fe20000010000 */
[----:B------:R-:W-:Y:S01]  /*f9c0*/  @P0 IMAD.X R57, RZ, RZ, R57, P3 ;  /* 0x000000ffff390224 */ /* 0x000fe200018e0639 */
[----:B------:R-:W-:Y:S01]  /*f9d0*/  ISETP.GE.U32.AND P3, PT, R48, 0x300, PT ;  /* 0x000003003000780c */ /* 0x000fe20003f66070 */
[----:B------:R-:W4:Y:S01]  /*f9e0*/  LDS R0, [R6+0x600] ;  /* 0x0006000006007984 */ /* 0x000f220000000800 */
[----:B0-----:R-:W-:Y:S01]  /*f9f0*/  FADD.FTZ R53, R44, R53 ;  /* 0x000000352c357221 */ /* 0x001fe20000010000 */
[----:B------:R-:W-:Y:S01]  /*fa00*/  @P1 IMAD.MOV.U32 R4, RZ, RZ, R50 ;  /* 0x000000ffff041224 */ /* 0x000fe200078e0032 */
[----:B------:R-:W-:Y:S01]  /*fa10*/  @P1 IADD3 R50, P2, PT, R50, 0x200, RZ ;  /* 0x0000020032321810 */ /* 0x000fe20007f5e0ff */
[----:B------:R-:W0:Y:S01]  /*fa20*/  LDS R33, [R6+0x2e00] ;  /* 0x002e000006217984 */ /* 0x000e220000000800 */
[----:B------:R-:W-:-:S02]  /*fa30*/  @P1 MOV R5, R57 ;  /* 0x0000003900051202 */ /* 0x000fc40000000f00 */
[----:B---3--:R-:W-:Y:S01]  /*fa40*/  @P1 MOV R2, R52 ;  /* 0x0000003400021202 */ /* 0x008fe20000000f00 */
[----:B------:R-:W-:Y:S01]  /*fa50*/  @P1 IMAD.X R57, RZ, RZ, R57, P2 ;  /* 0x000000ffff391224 */ /* 0x000fe200010e0639 */
[----:B------:R-:W-:Y:S01]  /*fa60*/  @P1 IADD3 R52, P0, PT, R52, 0x200, RZ ;  /* 0x0000020034341810 */ /* 0x000fe20007f1e0ff */
[----:B------:R-:W-:Y:S01]  /*fa70*/  LDS R20, [R6+0x3200] ;  /* 0x0032000006147984 */ /* 0x000fe20000000800 */
[-C--:B------:R-:W-:Y:S01]  /*fa80*/  @P1 MOV R3, R59.reuse ;  /* 0x0000003b00031202 */ /* 0x080fe20000000f00 */
[----:B-1----:R-:W-:Y:S01]  /*fa90*/  FADD.FTZ R14, RZ, R14 ;  /* 0x0000000eff0e7221 */ /* 0x002fe20000010000 */
[----:B------:R-:W-:Y:S01]  /*faa0*/  @P1 IADD3.X R59, PT, PT, RZ, R59, RZ, P0, !PT ;  /* 0x0000003bff3b1210 */ /* 0x000fe200007fe4ff */
[----:B------:R-:W-:Y:S01]  /*fab0*/  LDS R22, [R6+0x4600] ;  /* 0x0046000006167984 */ /* 0x000fe20000000800 */
[----:B------:R-:W-:Y:S01]  /*fac0*/  ISETP.GE.U32.AND P0, PT, R48, 0x200, PT ;  /* 0x000002003000780c */ /* 0x000fe20003f06070 */
[----:B--2---:R-:W-:Y:S01]  /*fad0*/  FADD.FTZ R14, R14, R25 ;  /* 0x000000190e0e7221 */ /* 0x004fe20000010000 */
[----:B------:R-:W-:Y:S01]  /*fae0*/  ISETP.GE.U32.AND P2, PT, R48, 0x380, PT ;  /* 0x000003803000780c */ /* 0x000fe20003f46070 */
[----:B------:R1:W-:Y:S04]  /*faf0*/  @P1 STG.E desc[UR8][R2.64], R53 ;  /* 0x0000003502001986 */ /* 0x0003e8000c101908 */
[----:B------:R-:W-:Y:S04]  /*fb00*/  @P1 STG.E desc[UR8][R4.64], R15 ;  /* 0x0000000f04001986 */ /* 0x000fe8000c101908 */
[----:B------:R-:W2:Y:S01]  /*fb10*/  LDS R15, [R6+0xa00] ;  /* 0x000a0000060f7984 */ /* 0x000ea20000000800 */
[----:B-1----:R-:W-:-:S03]  /*fb20*/  @P5 MOV R2, R52 ;  /* 0x0000003400025202 */ /* 0x002fc60000000f00 */
[----:B------:R-:W1:Y:S01]  /*fb30*/  LDS R16, [R6+0xc00] ;  /* 0x000c000006107984 */ /* 0x000e620000000800 */
[-C--:B------:R-:W-:Y:S02]  /*fb40*/  @P5 MOV R3, R59.reuse ;  /* 0x0000003b00035202 */ /* 0x080fe40000000f00 */
[----:B------:R-:W-:Y:S01]  /*fb50*/  @P5 IADD3 R52, P1, PT, R52, 0x200, RZ ;  /* 0x0000020034345810 */ /* 0x000fe20007f3e0ff */
[----:B------:R-:W3:Y:S03]  /*fb60*/  LDS R17, [R6+0x2000] ;  /* 0x0020000006117984 */ /* 0x000ee60000000800 */
[----:B------:R-:W-:Y:S01]  /*fb70*/  @P5 IADD3.X R59, PT, PT, RZ, R59, RZ, P1, !PT ;  /* 0x0000003bff3b5210 */ /* 0x000fe20000ffe4ff */
[----:B------:R0:W-:Y:S01]  /*fb80*/  @P5 STG.E desc[UR8][R2.64], R55 ;  /* 0x0000003702005986 */ /* 0x0001e2000c101908 */
[----:B----4-:R-:W-:Y:S01]  /*fb90*/  FADD.FTZ R0, RZ, R0 ;  /* 0x00000000ff007221 */ /* 0x010fe20000010000 */
[----:B------:R-:W-:-:S02]  /*fba0*/  ISETP.GE.U32.AND P1, PT, R48, 0x400, PT ;  /* 0x000004003000780c */ /* 0x000fc40003f26070 */
[----:B------:R-:W-:Y:S01]  /*fbb0*/  LDS R29, [R6+0x4800] ;  /* 0x00480000061d7984 */ /* 0x000fe20000000800 */
[----:B------:R-:W-:-:S03]  /*fbc0*/  FADD.FTZ R0, R0, R23 ;  /* 0x0000001700007221 */ /* 0x000fc60000010000 */
[----:B------:R-:W4:Y:S01]  /*fbd0*/  LDS R23, [R6+0x3400] ;  /* 0x0034000006177984 */ /* 0x000f220000000800 */
[----:B0-----:R-:W-:Y:S01]  /*fbe0*/  FADD.FTZ R0, R0, R33 ;  /* 0x0000002100007221 */ /* 0x001fe20000010000 */
[----:B------:R-:W-:Y:S01]  /*fbf0*/  @P5 IMAD.MOV.U32 R2, RZ, RZ, R50 ;  /* 0x000000ffff025224 */ /* 0x000fe200078e0032 */
[----:B------:R-:W-:Y:S02]  /*fc00*/  @P5 MOV R3, R57 ;  /* 0x0000003900035202 */ /* 0x000fe40000000f00 */
[----:B------:R-:W-:Y:S01]  /*fc10*/  FADD.FTZ R43, R0, R43 ;  /* 0x0000002b002b7221 */ /* 0x000fe20000010000 */
[----:B------:R-:W-:Y:S01]  /*fc20*/  @P5 IADD3 R50, P6, PT, R50, 0x200, RZ ;  /* 0x0000020032325810 */ /* 0x000fe20007fde0ff */
[----:B------:R-:W0:Y:S04]  /*fc30*/  LDS R0, [R6+0xe00] ;  /* 0x000e000006007984 */ /* 0x000e280000000800 */
[----:B------:R1:W-:Y:S01]  /*fc40*/  @P5 STG.E desc[UR8][R2.64], R35 ;  /* 0x0000002302005986 */ /* 0x0003e2000c101908 */
[----:B------:R-:W-:Y:S01]  /*fc50*/  @P5 IMAD.X R57, RZ, RZ, R57, P6 ;  /* 0x000000ffff395224 */ /* 0x000fe200030e0639 */
[----:B------:R-:W-:Y:S01]  /*fc60*/  ISETP.GE.U32.AND P5, PT, R48, 0x480, PT ;  /* 0x000004803000780c */ /* 0x000fe20003fa6070 */
[----:B------:R-:W-:Y:S01]  /*fc70*/  @P0 IMAD.MOV.U32 R4, RZ, RZ, R50 ;  /* 0x000000ffff040224 */ /* 0x000fe200078e0032 */
[----:B------:R-:W0:Y:S02]  /*fc80*/  LDS R35, [R6+0x3000] ;  /* 0x0030000006237984 */ /* 0x000e240000000800 */
[----:B------:R-:W-:Y:S01]  /*fc90*/  @P0 MOV R5, R57 ;  /* 0x0000003900050202 */ /* 0x000fe20000000f00 */
[----:B--2---:R-:W-:Y:S01]  /*fca0*/  FADD.FTZ R15, RZ, R15 ;  /* 0x0000000fff0f7221 */ /* 0x004fe20000010000 */
[----:B------:R-:W2:Y:S03]  /*fcb0*/  LDS R19, [R6+0x2200] ;  /* 0x0022000006137984 */ /* 0x000ea60000000800 */
[----:B------:R-:W-:Y:S01]  /*fcc0*/  FADD.FTZ R15, R15, R18 ;  /* 0x000000120f0f7221 */ /* 0x000fe20000010000 */
[----:B-1----:R-:W-:Y:S01]  /*fcd0*/  @P0 MOV R2, R52 ;  /* 0x0000003400020202 */ /* 0x002fe20000000f00 */
[----:B------:R-:W1:Y:S01]  /*fce0*/  LDS R8, [R6+0x1000] ;  /* 0x0010000006087984 */ /* 0x000e620000000800 */
[----:B------:R-:W-:Y:S01]  /*fcf0*/  @P0 IADD3 R52, P6, PT, R52, 0x200, RZ ;  /* 0x0000020034340810 */ /* 0x000fe20007fde0ff */
[----:B------:R-:W-:Y:S01]  /*fd00*/  FADD.FTZ R15, R15, R20 ;  /* 0x000000140f0f7221 */ /* 0x000fe20000010000 */
[-C--:B------:R-:W-:Y:S01]  /*fd10*/  @P0 MOV R3, R59.reuse ;  /* 0x0000003b00030202 */ /* 0x080fe20000000f00 */
[----:B------:R-:W1:Y:S01]  /*fd20*/  LDS R25, [R6+0x3600] ;  /* 0x0036000006197984 */ /* 0x000e620000000800 */
[----:B------:R-:W-:Y:S01]  /*fd30*/  @P0 IADD3.X R59, PT, PT, RZ, R59, RZ, P6, !PT ;  /* 0x0000003bff3b0210 */ /* 0x000fe200037fe4ff */
[----:B------:R-:W-:Y:S01]  /*fd40*/  FADD.FTZ R16, RZ, R16 ;  /* 0x00000010ff107221 */ /* 0x000fe20000010000 */
[----:B------:R-:W-:Y:S01]  /*fd50*/  @P0 IADD3 R50, P6, PT, R50, 0x200, RZ ;  /* 0x0000020032320810 */ /* 0x000fe20007fde0ff */
[----:B------:R-:W1:Y:S02]  /*fd60*/  LDS R21, [R6+0x2400] ;  /* 0x0024000006157984 */ /* 0x000e640000000800 */
[----:B---3--:R-:W-:-:S02]  /*fd70*/  FADD.FTZ R16, R16, R17 ;  /* 0x0000001110107221 */ /* 0x008fc40000010000 */
[----:B------:R3:W-:Y:S01]  /*fd80*/  @P0 STG.E desc[UR8][R2.64], R43 ;  /* 0x0000002b02000986 */ /* 0x0007e2000c101908 */
[----:B------:R-:W-:Y:S01]  /*fd90*/  @P0 IMAD.X R57, RZ, RZ, R57, P6 ;  /* 0x000000ffff390224 */ /* 0x000fe200030e0639 */
[----:B------:R-:W-:Y:S01]  /*fda0*/  ISETP.GE.U32.AND P6, PT, R48, 0x500, PT ;  /* 0x000005003000780c */ /* 0x000fe20003fc6070 */
[----:B----4-:R-:W-:Y:S01]  /*fdb0*/  FADD.FTZ R16, R16, R23 ;  /* 0x0000001710107221 */ /* 0x010fe20000010000 */
[----:B------:R-:W4:Y:S03]  /*fdc0*/  LDS R31, [R6+0x4a00] ;  /* 0x004a0000061f7984 */ /* 0x000f260000000800 */
[----:B------:R-:W-:Y:S01]  /*fdd0*/  FADD.FTZ R29, R16, R29 ;  /* 0x0000001d101d7221 */ /* 0x000fe20000010000 */
[----:B------:R2:W-:Y:S01]  /*fde0*/  @P0 STG.E desc[UR8][R4.64], R7 ;  /* 0x0000000704000986 */ /* 0x0005e2000c101908 */
[----:B0-----:R-:W-:Y:S01]  /*fdf0*/  FADD.FTZ R0, RZ, R0 ;  /* 0x00000000ff007221 */ /* 0x001fe20000010000 */
[----:B---3--:R-:W-:-:S02]  /*fe00*/  @P4 MOV R2, R52 ;  /* 0x0000003400024202 */ /* 0x008fc40000000f00 */
[----:B------:R-:W0:Y:S01]  /*fe10*/  LDS R27, [R6+0x3800] ;  /* 0x00380000061b7984 */ /* 0x000e220000000800 */
[-C--:B------:R-:W-:Y:S02]  /*fe20*/  @P4 MOV R3, R59.reuse ;  /* 0x0000003b00034202 */ /* 0x080fe40000000f00 */
[----:B------:R-:W-:Y:S01]  /*fe30*/  @P4 IADD3 R52, P0, PT, R52, 0x200, RZ ;  /* 0x0000020034344810 */ /* 0x000fe20007f1e0ff */
[----:B------:R-:W3:Y:S01]  /*fe40*/  LDS R7, [R6+0x1200] ;  /* 0x0012000006077984 */ /* 0x000ee20000000800 */
[----:B------:R-:W-:Y:S02]  /*fe50*/  FADD.FTZ R14, R14, R35 ;  /* 0x000000230e0e7221 */ /* 0x000fe40000010000 */
[----:B------:R-:W-:Y:S01]  /*fe60*/  @P4 IADD3.X R59, PT, PT, RZ, R59, RZ, P0, !PT ;  /* 0x0000003bff3b4210 */ /* 0x000fe200007fe4ff */
[----:B------:R-:W3:Y:S01]  /*fe70*/  LDS R33, [R6+0x4c00] ;  /* 0x004c000006217984 */ /* 0x000ee20000000800 */
[----:B--2---:R-:W-:Y:S01]  /*fe80*/  FADD.FTZ R5, R15, R22 ;  /* 0x000000160f057221 */ /* 0x004fe20000010000 */
[----:B------:R-:W-:Y:S01]  /*fe90*/  FADD.FTZ R45, R14, R45 ;  /* 0x0000002d0e2d7221 */ /* 0x000fe20000010000 */
[----:B------:R-:W-:Y:S01]  /*fea0*/  FADD.FTZ R0, R0, R19 ;  /* 0x0000001300007221 */ /* 0x000fe20000010000 */
[----:B------:R-:W2:Y:S01]  /*feb0*/  LDS R10, [R6+0x2600] ;  /* 0x00260000060a7984 */ /* 0x000ea20000000800 */
[----:B-1----:R-:W-:-:S03]  /*fec0*/  FADD.FTZ R8, RZ, R8 ;  /* 0x00000008ff087221 */ /* 0x002fc60000010000 */
[----:B------:R1:W-:Y:S01]  /*fed0*/  @P4 STG.E desc[UR8][R2.64], R45 ;  /* 0x0000002d02004986 */ /* 0x0003e2000c101908 */
[----:B------:R-:W-:-:S03]  /*fee0*/  FADD.FTZ R0, R0, R25 ;  /* 0x0000001900007221 */ /* 0x000fc60000010000 */
[----:B------:R-:W2:Y:S01]  /*fef0*/  LDS R15, [R6+0x3a00] ;  /* 0x003a0000060f7984 */ /* 0x000ea20000000800 */
[----:B------:R-:W-:-:S03]  /*ff00*/  FADD.FTZ R8, R8, R21 ;  /* 0x0000001508087221 */ /* 0x000fc60000010000 */
[----:B------:R-:W2:Y:S01]  /*ff10*/  LDS R17, [R6+0x4e00] ;  /* 0x004e000006117984 */ /* 0x000ea20000000800 */
[----:B-1----:R-:W-:Y:S01]  /*ff20*/  @P4 IMAD.MOV.U32 R2, RZ, RZ, R50 ;  /* 0x000000ffff024224 */ /* 0x002fe200078e0032 */
[-C--:B------:R-:W-:Y:S02]  /*ff30*/  @P4 MOV R3, R57.reuse ;  /* 0x0000003900034202 */ /* 0x080fe40000000f00 */
[----:B------:R-:W-:Y:S01]  /*ff40*/  @P4 IADD3 R50, P0, PT, R50, 0x200, RZ ;  /* 0x0000020032324810 */ /* 0x000fe20007f1e0ff */
[----:B----4-:R-:W-:Y:S02]  /*ff50*/  FADD.FTZ R31, R0, R31 ;  /* 0x0000001f001f7221 */ /* 0x010fe40000010000 */
[----:B------:R1:W-:Y:S01]  /*ff60*/  @P4 STG.E desc[UR8][R2.64], R37 ;  /* 0x0000002502004986 */ /* 0x0003e2000c101908 */
[----:B------:R-:W-:Y:S01]  /*ff70*/  @P4 IADD3.X R57, PT, PT, RZ, R57, RZ, P0, !PT ;  /* 0x00000039ff394210 */ /* 0x000fe200007fe4ff */
[----:B0-----:R-:W-:Y:S01]  /*ff80*/  FADD.FTZ R8, R8, R27 ;  /* 0x0000001b08087221 */ /* 0x001fe20000010000 */
[----:B---3--:R-:W-:Y:S01]  /*ff90*/  FADD.FTZ R7, RZ, R7 ;  /* 0x00000007ff077221 */ /* 0x008fe20000010000 */
[----:B-1----:R-:W-:Y:S01]  /*ffa0*/  @P3 IMAD.MOV.U32 R2, RZ, RZ, R52 ;  /* 0x000000ffff023224 */ /* 0x002fe200078e0034 */
[----:B------:R-:W-:Y:S01]  /*ffb0*/  @P3 MOV R3, R59 ;  /* 0x0000003b00033202 */ /* 0x000fe20000000f00 */
[----:B------:R-:W-:Y:S01]  /*ffc0*/  FADD.FTZ R33, R8, R33 ;  /* 0x0000002108217221 */ /* 0x000fe20000010000 */
[----:B------:R-:W-:-:S03]  /*ffd0*/  @P3 IADD3 R52, P0, PT, R52, 0x200, RZ ;  /* 0x0000020034343810 */ /* 0x000fc60007f1e0ff */
[----:B------:R0:W-:Y:S01]  /*ffe0*/  @P3 STG.E desc[UR8][R2.64], R5 ;  /* 0x0000000502003986 */ /* 0x0001e2000c101908 */
[----:B------:R-:W-:Y:S01]  /*fff0*/  @P3 IADD3.X R59, PT, PT, RZ, R59, RZ, P0, !PT ;  /* 0x0000003bff3b3210 */ /* 0x000fe200007fe4ff */
[----:B--2---:R-:W-:-:S04]  /*10000*/  FADD.FTZ R10, R7, R10 ;  /* 0x0000000a070a7221 */ /* 0x004fc80000010000 */
[----:B------:R-:W-:Y:S01]  /*10010*/  FADD.FTZ R10, R10, R15 ;  /* 0x0000000f0a0a7221 */ /* 0x000fe20000010000 */
[----:B0-----:R-:W-:Y:S01]  /*10020*/  @P3 IMAD.MOV.U32 R2, RZ, RZ, R50 ;  /* 0x000000ffff023224 */ /* 0x001fe200078e0032 */
[----:B------:R-:W-:Y:S02]  /*10030*/  @P3 MOV R3, R57 ;  /* 0x0000003900033202 */ /* 0x000fe40000000f00 */
[----:B------:R-:W-:Y:S01]  /*10040*/  FADD.FTZ R17, R10, R17 ;  /* 0x000000110a117221 */ /* 0x000fe20000010000 */
[----:B------:R-:W-:Y:S02]  /*10050*/  @P3 IADD3 R50, P4, PT, R50, 0x200, RZ ;  /* 0x0000020032323810 */ /* 0x000fe40007f9e0ff */
[----:B------:R0:W-:Y:S03]  /*10060*/  @P3 STG.E desc[UR8][R2.64], R9 ;  /* 0x0000000902003986 */ /* 0x0001e6000c101908 */
[----:B------:R-:W-:Y:S01]  /*10070*/  @P3 IMAD.X R57, RZ, RZ, R57, P4 ;  /* 0x000000ffff393224 */ /* 0x000fe200020e0639 */
[----:B0-----:R-:W-:-:S02]  /*10080*/  @P2 MOV R2, R52 ;  /* 0x0000003400022202 */ /* 0x001fc40000000f00 */
[----:B------:R-:W-:Y:S02]  /*10090*/  @P2 MOV R3, R59 ;  /* 0x0000003b00032202 */ /* 0x000fe40000000f00 */
[----:B------:R-:W-:-:S03]  /*100a0*/  @P2 IADD3 R52, P0, PT, R52, 0x200, RZ ;  /* 0x0000020034342810 */ /* 0x000fc60007f1e0ff */
[----:B------:R0:W-:Y:S01]  /*100b0*/  @P2 STG.E desc[UR8][R2.64], R29 ;  /* 0x0000001d02002986 */ /* 0x0001e2000c101908 */
[----:B------:R-:W-:Y:S01]  /*100c0*/  @P2 IADD3.X R59, PT, PT, RZ, R59, RZ, P0, !PT ;  /* 0x0000003bff3b2210 */ /* 0x000fe200007fe4ff */
[----:B0-----:R-:W-:Y:S01]  /*100d0*/  @P2 IMAD.MOV.U32 R2, RZ, RZ, R50 ;  /* 0x000000ffff022224 */ /* 0x001fe200078e0032 */
[----:B------:R-:W-:Y:S02]  /*100e0*/  @P2 MOV R3, R57 ;  /* 0x0000003900032202 */ /* 0x000fe40000000f00 */
[----:B------:R-:W-:-:S03]  /*100f0*/  @P2 IADD3 R50, P3, PT, R50, 0x200, RZ ;  /* 0x0000020032322810 */ /* 0x000fc60007f7e0ff */
[----:B------:R0:W-:Y:S02]  /*10100*/  @P2 STG.E desc[UR8][R2.64], R39 ;  /* 0x0000002702002986 */ /* 0x0001e4000c101908 */
[----:B------:R-:W-:Y:S02]  /*10110*/  @P2 IMAD.X R57, RZ, RZ, R57, P3 ;  /* 0x000000ffff392224 */ /* 0x000fe400018e0639 */
[----:B------:R-:W-:Y:S01]  /*10120*/  @P1 IMAD.MOV.U32 R4, RZ, RZ, R50 ;  /* 0x000000ffff041224 */ /* 0x000fe200078e0032 */
[----:B------:R-:W-:Y:S02]  /*10130*/  @P1 IADD3 R50, P2, PT, R50, 0x200, RZ ;  /* 0x0000020032321810 */ /* 0x000fe40007f5e0ff */
[----:B------:R-:W-:-:S03]  /*10140*/  @P1 MOV R5, R57 ;  /* 0x0000003900051202 */ /* 0x000fc60000000f00 */
[----:B------:R-:W-:Y:S01]  /*10150*/  @P1 IMAD.X R57, RZ, RZ, R57, P2 ;  /* 0x000000ffff391224 */ /* 0x000fe200010e0639 */
[----:B0-----:R-:W-:Y:S01]  /*10160*/  @P1 MOV R2, R52 ;  /* 0x0000003400021202 */ /* 0x001fe20000000f00 */
[----:B------:R-:W-:Y:S01]  /*10170*/  @P5 IMAD.MOV.U32 R6, RZ, RZ, R50 ;  /* 0x000000ffff065224 */ /* 0x000fe200078e0032 */
[----:B------:R-:W-:Y:S02]  /*10180*/  @P1 IADD3 R52, P0, PT, R52, 0x200, RZ ;  /* 0x0000020034341810 */ /* 0x000fe40007f1e0ff */
[-C--:B------:R-:W-:Y:S02]  /*10190*/  @P1 MOV R3, R59.reuse ;  /* 0x0000003b00031202 */ /* 0x080fe40000000f00 */
[----:B------:R-:W-:Y:S02]  /*101a0*/  @P1 IADD3.X R59, PT, PT, RZ, R59, RZ, P0, !PT ;  /* 0x0000003bff3b1210 */ /* 0x000fe400007fe4ff */
[----:B------:R-:W-:Y:S01]  /*101b0*/  @P5 IADD3 R50, P2, PT, R50, 0x200, RZ ;  /* 0x0000020032325810 */ /* 0x000fe20007f5e0ff */
[----:B------:R0:W-:Y:S01]  /*101c0*/  @P1 STG.E desc[UR8][R2.64], R31 ;  /* 0x0000001f02001986 */ /* 0x0001e2000c101908 */
[----:B------:R-:W-:-:S03]  /*101d0*/  @P5 MOV R7, R57 ;  /* 0x0000003900075202 */ /* 0x000fc60000000f00 */
[----:B------:R1:W-:Y:S01]  /*101e0*/  @P1 STG.E desc[UR8][R4.64], R11 ;  /* 0x0000000b04001986 */ /* 0x0003e2000c101908 */
[----:B------:R-:W-:Y:S01]  /*101f0*/  @P5 IMAD.X R57, RZ, RZ, R57, P2 ;  /* 0x000000ffff395224 */ /* 0x000fe200010e0639 */
[----:B0-----:R-:W-:Y:S02]  /*10200*/  @P5 MOV R2, R52 ;  /* 0x0000003400025202 */ /* 0x001fe40000000f00 */
[----:B------:R-:W-:Y:S02]  /*10210*/  @P5 MOV R3, R59 ;  /* 0x0000003b00035202 */ /* 0x000fe40000000f00 */
[----:B------:R-:W-:Y:S01]  /*10220*/  @P5 IADD3 R52, P0, PT, R52, 0x200, RZ ;  /* 0x0000020034345810 */ /* 0x000fe20007f1e0ff */
[----:B-1----:R-:W-:Y:S01]  /*10230*/  IMAD.MOV.U32 R4, RZ, RZ, R50 ;  /* 0x000000ffff047224 */ /* 0x002fe200078e0032 */
[----:B------:R-:W-:Y:S01]  /*10240*/  MOV R5, R57 ;  /* 0x0000003900057202 */ /* 0x000fe20000000f00 */
[----:B------:R0:W-:Y:S01]  /*10250*/  @P5 STG.E desc[UR8][R2.64], R33 ;  /* 0x0000002102005986 */ /* 0x0001e2000c101908 */
[----:B------:R-:W-:-:S03]  /*10260*/  @P5 IADD3.X R59, PT, PT, RZ, R59, RZ, P0, !PT ;  /* 0x0000003bff3b5210 */ /* 0x000fc600007fe4ff */
[----:B------:R1:W-:Y:S01]  /*10270*/  @P5 STG.E desc[UR8][R6.64], R41 ;  /* 0x0000002906005986 */ /* 0x0003e2000c101908 */
[----:B0-----:R-:W-:Y:S02]  /*10280*/  MOV R2, R52 ;  /* 0x0000003400027202 */ /* 0x001fe40000000f00 */
[----:B------:R-:W-:Y:S01]  /*10290*/  MOV R3, R59 ;  /* 0x0000003b00037202 */ /* 0x000fe20000000f00 */
[----:B------:R-:W-:Y:S06]  /*102a0*/  @!P6 EXIT ;  /* 0x000000000000e94d */ /* 0x000fec0003800000 */
[----:B------:R-:W-:Y:S04]  /*102b0*/  STG.E desc[UR8][R2.64], R17 ;  /* 0x0000001102007986 */ /* 0x000fe8000c101908 */
[----:B------:R-:W-:Y:S01]  /*102c0*/  STG.E desc[UR8][R4.64], R13 ;  /* 0x0000000d04007986 */ /* 0x000fe2000c101908 */
[----:B------:R-:W-:Y:S05]  /*102d0*/  EXIT ;  /* 0x000000000000794d */ /* 0x000fea0003800000 */
.L_x_1743:
        /* <DEDUP_REMOVED lines=8> */
.L_x_1796:
[----:B------:R-:W-:Y:S05]  /*10360*/  BSYNC B1 ;  /* 0x0000000000017941 */ /* 0x000fea0003800000 */
.L_x_1795:
        /* <DEDUP_REMOVED lines=9> */
.L_x_1797:
        /* <DEDUP_REMOVED lines=8> */
.L_x_1798:
[----:B------:R-:W-:Y:S01]  /*10480*/  MOV R139, R141 ;  /* 0x0000008d008b7202 */ /* 0x000fe20000000f00 */
[----:B------:R-:W-:-:S04]  /*10490*/  IMAD.MOV.U32 R136, RZ, RZ, R142 ;  /* 0x000000ffff887224 */ /* 0x000fc800078e008e */
[----:B------:R-:W-:Y:S01]  /*104a0*/  FADD.FTZ R140, R140, R136 ;  /* 0x000000888c8c7221 */ /* 0x000fe20000010000 */
[----:B------:R-:W-:-:S07]  /*104b0*/  MOV R136, 0xffffffff ;  /* 0xffffffff00887802 */ /* 0x000fce0000000f00 */
[----:B------:R-:W-:Y:S05]  /*104c0*/  WARPSYNC.COLLECTIVE R136, `(.L_x_1799) ;  /* 0x0000000088087348 */ /* 0x000fea0003c00000 */
[----:B------:R0:W1:Y:S02]  /*104d0*/  SHFL.BFLY P0, R142, R139, R138, R137 ;  /* 0x0c00008a8b8e7389 */ /* 0x0000640000000089 */
[----:B01----:R-:W-:Y:S05]  /*104e0*/  ENDCOLLECTIVE ;  /* 0x000000000000791b */ /* 0x003fea0003800000 */
.L_x_1799:
        /* <DEDUP_REMOVED lines=8> */
.L_x_1800:
[----:B------:R-:W-:Y:S02]  /*10570*/  MOV R139, R141 ;  /* 0x0000008d008b7202 */ /* 0x000fe40000000f00 */
[----:B------:R-:W-:-:S05]  /*10580*/  MOV R136, R142 ;  /* 0x0000008e00887202 */ /* 0x000fca0000000f00 */
[----:B------:R-:W-:Y:S01]  /*10590*/  FADD.FTZ R140, R140, R136 ;  /* 0x000000888c8c7221 */ /* 0x000fe20000010000 */
[----:B------:R-:W-:-:S07]  /*105a0*/  IMAD.MOV.U32 R136, RZ, RZ, -0x1 ;  /* 0xffffffffff887424 */ /* 0x000fce00078e00ff */
[----:B------:R-:W-:Y:S05]  /*105b0*/  WARPSYNC.COLLECTIVE R136, `(.L_x_1801) ;  /* 0x0000000088087348 */ /* 0x000fea0003c00000 */
[----:B------:R0:W1:Y:S02]  /*105c0*/  SHFL.BFLY P0, R142, R139, R138, R137 ;  /* 0x0c00008a8b8e7389 */ /* 0x0000640000000089 */
[----:B01----:R-:W-:Y:S05]  /*105d0*/  ENDCOLLECTIVE ;  /* 0x000000000000791b */ /* 0x003fea0003800000 */
.L_x_1801:
        /* <DEDUP_REMOVED lines=8> */
.L_x_1802:
[----:B------:R-:W-:Y:S01]  /*10660*/  IMAD.MOV.U32 R139, RZ, RZ, R141 ;  /* 0x000000ffff8b7224 */ /* 0x000fe200078e008d */
[----:B------:R-:W-:-:S05]  /*10670*/  MOV R136, R142 ;  /* 0x0000008e00887202 */ /* 0x000fca0000000f00 */
[----:B------:R-:W-:Y:S01]  /*10680*/  FADD.FTZ R140, R140, R136 ;  /* 0x000000888c8c7221 */ /* 0x000fe20000010000 */
[----:B------:R-:W-:-:S07]  /*10690*/  MOV R136, 0xffffffff ;  /* 0xffffffff00887802 */ /* 0x000fce0000000f00 */
[----:B------:R-:W-:Y:S05]  /*106a0*/  WARPSYNC.COLLECTIVE R136, `(.L_x_1803) ;  /* 0x0000000088087348 */ /* 0x000fea0003c00000 */
[----:B------:R0:W1:Y:S02]  /*106b0*/  SHFL.BFLY P0, R142, R139, R138, R137 ;  /* 0x0c00008a8b8e7389 */ /* 0x0000640000000089 */
[----:B01----:R-:W-:Y:S05]  /*106c0*/  ENDCOLLECTIVE ;  /* 0x000000000000791b */ /* 0x003fea0003800000 */
.L_x_1803:
        /* <DEDUP_REMOVED lines=8> */
.L_x_1804:
[----:B------:R-:W-:Y:S01]  /*10750*/  MOV R139, R141 ;  /* 0x0000008d008b7202 */ /* 0x000fe20000000f00 */
[----:B------:R-:W-:-:S07]  /*10760*/  IMAD.MOV.U32 R143, RZ, RZ, R142 ;  /* 0x000000ffff8f7224 */ /* 0x000fce00078e008e */
[----:B------:R-:W-:Y:S05]  /*10770*/  WARPSYNC.COLLECTIVE R136, `(.L_x_1805) ;  /* 0x0000000088087348 */ /* 0x000fea0003c00000 */
[----:B------:R0:W1:Y:S02]  /*10780*/  SHFL.BFLY P0, R142, R139, R138, R137 ;  /* 0x0c00008a8b8e7389 */ /* 0x0000640000000089 */
[----:B01----:R-:W-:Y:S05]  /*10790*/  ENDCOLLECTIVE ;  /* 0x000000000000791b */ /* 0x003fea0003800000 */
.L_x_1805:
[----:B------:R-:W-:Y:S01]  /*107a0*/  MOV R136, R142 ;  /* 0x0000008e00887202 */ /* 0x000fe20000000f00 */
[----:B------:R-:W-:Y:S06]  /*107b0*/  BRA `(.L_x_1806) ;  /* 0xffffff24006c7947 */ /* 0x000fec000383ffff */
.L_x_1807:
        /* <DEDUP_REMOVED lines=12> */
.L_x_7098:


//--------------------- .text._ZN10layer_norm22ln_bwd_finalize_kernelINS_22Kernel_traits_finalizeILj1280Ef13__nv_bfloat16S2_S2_fjLb0ELj1024ELj4ENS_18Kernel_traits_baseILj1280EfS2_S2_S2_fjLj1024EEEEELb0ELb1EEEvNS_9BwdParamsE --------------------------
	.section	.text._ZN10layer_norm22ln_bwd_finalize_kernelINS_22Kernel_traits_finalizeILj1280Ef13__nv_bfloat16S2_S2_fjLb0ELj1024ELj4ENS_18Kernel_traits_baseILj1280EfS2_S2_S2_fjLj1024EEEEELb0ELb1EEEvNS_9BwdParamsE,"ax",@progbits
	.align	128
        .global         _ZN10layer_norm22ln_bwd_finalize_kernelINS_22Kernel_traits_finalizeILj1280Ef13__nv_bfloat16S2_S2_fjLb0ELj1024ELj4ENS_18Kernel_traits_baseILj1280EfS2_S2_S2_fjLj1024EEEEELb0ELb1EEEvNS_9BwdParamsE
        .type           _ZN10layer_norm22ln_bwd_finalize_kernelINS_22Kernel_traits_finalizeILj1280Ef13__nv_bfloat16S2_S2_fjLb0ELj1024ELj4ENS_18Kernel_traits_baseILj1280EfS2_S2_S2_fjLj1024EEEEELb0ELb1EEEvNS_9BwdParamsE,@function
        .size           _ZN10layer_norm22ln_bwd_finalize_kernelINS_22Kernel_traits_finalizeILj1280Ef13__nv_bfloat16S2_S2_fjLb0ELj1024ELj4ENS_18Kernel_traits_baseILj1280EfS2_S2_S2_fjLj1024EEEEELb0ELb1EEEvNS_9BwdParamsE,(.L_x_7099 - _ZN10layer_norm22ln_bwd_finalize_kernelINS_22Kernel_traits_finalizeILj1280Ef13__nv_bfloat16S2_S2_fjLb0ELj1024ELj4ENS_18Kernel_traits_baseILj1280EfS2_S2_S2_fjLj1024EEEEELb0ELb1EEEvNS_9BwdParamsE)
        .other          _ZN10layer_norm22ln_bwd_finalize_kernelINS_22Kernel_traits_finalizeILj1280Ef13__nv_bfloat16S2_S2_fjLb0ELj1024ELj4ENS_18Kernel_traits_baseILj1280EfS2_S2_S2_fjLj1024EEEEELb0ELb1EEEvNS_9BwdParamsE,@"STO_CUDA_ENTRY STV_DEFAULT"
_ZN10layer_norm22ln_bwd_finalize_kernelINS_22Kernel_traits_finalizeILj1280Ef13__nv_bfloat16S2_S2_fjLb0ELj1024ELj4ENS_18Kernel_traits_baseILj1280EfS2_S2_S2_fjLj1024EEEEELb0ELb1EEEvNS_9BwdParamsE:
.text._ZN10layer_norm22ln_bwd_finalize_kernelINS_22Kernel_traits_finalizeILj1280Ef13__nv_bfloat16S2_S2_fjLb0ELj1024ELj4ENS_18Kernel_traits_baseILj1280EfS2_S2_S2_fjLj1024EEEEELb0ELb1EEEvNS_9BwdParamsE:
        /* <DEDUP_REMOVED lines=28> */
[C---:B------:R-:W-:Y:S02]  /*01c0*/  LOP3.LUT R7, R3.reuse, 0x160, RZ, 0xfc, !PT ;  /* 0x0000016003077812 */ /* 0x040fe400078efcff */
        /* <DEDUP_REMOVED lines=10> */
[----:B------:R-:W-:Y:S01]  /*0270*/  LOP3.LUT R21, R3, 0xe0, RZ, 0xfc, !PT ;  /* 0x000000e003157812 */ /* 0x000fe200078efcff */
[-CC-:B0-----:R-:W-:Y:S01]  /*0280*/  IMAD R8, R7, R55.reuse, R0.reuse ;  /* 0x0000003707087224 */ /* 0x181fe200078e0200 */
[----:B------:R-:W-:Y:S01]  /*0290*/  LOP3.LUT R23, R3, 0x40, RZ, 0xfc, !PT ;  /* 0x0000004003177812 */ /* 0x000fe200078efcff */
[-CC-:B------:R-:W-:Y:S01]  /*02a0*/  IMAD R10, R9, R55.reuse, R0.reuse ;  /* 0x00000037090a7224 */ /* 0x180fe200078e0200 */
[----:B------:R-:W-:Y:S01]  /*02b0*/  LOP3.LUT R25, R3, 0x60, RZ, 0xfc, !PT ;  /* 0x0000006003197812 */ /* 0x000fe200078efcff */
[-CC-:B------:R-:W-:Y:S01]  /*02c0*/  IMAD R34, R34, R55.reuse, R0.reuse ;  /* 0x0000003722227224 */ /* 0x180fe200078e0200 */
[----:B------:R-:W-:Y:S01]  /*02d0*/  LOP3.LUT R27, R54, 0xffffff0, RZ, 0xc0, !PT ;  /* 0x0ffffff0361b7812 */ /* 0x000fe200078ec0ff */
[-CC-:B------:R-:W-:Y:S01]  /*02e0*/  IMAD R16, R2, R55.reuse, R0.reuse ;  /* 0x0000003702107224 */ /* 0x180fe200078e0200 */
[----:B------:R-:W-:Y:S01]  /*02f0*/  IADD3 R7, PT, PT, R57, R8, RZ ;  /* 0x0000000839077210 */ /* 0x000fe20007ffe0ff */
[----:B------:R-:W-:-:S02]  /*0300*/  IMAD R4, R4, R55, R0 ;  /* 0x0000003704047224 */ /* 0x000fc400078e0200 */
[----:B------:R-:W-:Y:S02]  /*0310*/  HFMA2 R2, -RZ, RZ, 0, 0 ;  /* 0x00000000ff027431 */ /* 0x000fe400000001ff */
        /* <DEDUP_REMOVED lines=19> */
[----:B------:R-:W-:Y:S01]  /*0450*/  IADD3 R18, PT, PT, R57, R22, RZ ;  /* 0x0000001639127210 */ /* 0x000fe20007ffe0ff */
[----:B------:R-:W-:Y:S01]  /*0460*/  IMAD R0, R3, R55, R0 ;  /* 0x0000003703007224 */ /* 0x000fe200078e0200 */
[----:B------:R-:W-:-:S02]  /*0470*/  IADD3 R13, PT, PT, R57, R24, RZ ;  /* 0x00000018390d7210 */ /* 0x000fc40007ffe0ff */
[C---:B------:R-:W-:Y:S02]  /*0480*/  IADD3 R14, PT, PT, R57.reuse, R26, RZ ;  /* 0x0000001a390e7210 */ /* 0x040fe40007ffe0ff */
[C---:B------:R-:W-:Y:S02]  /*0490*/  IADD3 R15, PT, PT, R57.reuse, R28, RZ ;  /* 0x0000001c390f7210 */ /* 0x040fe40007ffe0ff */
[C---:B------:R-:W-:Y:S02]  /*04a0*/  IADD3 R4, PT, PT, R57.reuse, R30, RZ ;  /* 0x0000001e39047210 */ /* 0x040fe40007ffe0ff */
[C---:B------:R-:W-:Y:S02]  /*04b0*/  IADD3 R17, PT, PT, R57.reuse, R32, RZ ;  /* 0x0000002039117210 */ /* 0x040fe40007ffe0ff */
[----:B------:R-:W-:-:S07]  /*04c0*/  IADD3 R0, PT, PT, R57, R0, RZ ;  /* 0x0000000039007210 */ /* 0x000fce0007ffe0ff */
.L_x_1812:
        /* <DEDUP_REMOVED lines=118> */
.L_x_1811:
[----:B------:R-:W-:Y:S05]  /*0c30*/  BSYNC.RECONVERGENT B1 ;  /* 0x0000000000017941 */ /* 0x000fea0003800200 */
.L_x_1810:
        /* <DEDUP_REMOVED lines=17> */
[----:B------:R-:W-:Y:S01]  /*0d50*/  IMAD.WIDE.U32 R18, R21, 0x4, R6 ;  /* 0x0000000415127825 */ /* 0x000fe200078e0006 */
[----:B------:R0:W3:Y:S03]  /*0d60*/  LDG.E R10, desc[UR6][R14.64] ;  /* 0x000000060e0a7981 */ /* 0x0000e6000c1e1900 */
[--C-:B--2---:R-:W-:Y:S01]  /*0d70*/  IMAD.WIDE.U32 R16, R9, 0x4, R4.reuse ;  /* 0x0000000409107825 */ /* 0x104fe200078e0004 */
[----:B------:R-:W-:Y:S01]  /*0d80*/  LEA R31, R32, R25, 0x5 ;  /* 0x00000019201f7211 */ /* 0x000fe200078e28ff */
[----:B------:R1:W2:Y:S02]  /*0d90*/  LDG.E R9, desc[UR6][R18.64] ;  /* 0x0000000612097981 */ /* 0x0002a4000c1e1900 */
[----:B------:R-:W-:Y:S02]  /*0da0*/  IMAD.WIDE.U32 R20, R21, 0x4, R4 ;  /* 0x0000000415147825 */ /* 0x000fe400078e0004 */
[----:B------:R4:W5:Y:S02]  /*0db0*/  LDG.E R13, desc[UR6][R16.64] ;  /* 0x00000006100d7981 */ /* 0x000964000c1e1900 */
[----:B------:R-:W-:-:S02]  /*0dc0*/  IMAD.WIDE.U32 R22, R25, 0x4, R6 ;  /* 0x0000000419167825 */ /* 0x000fc400078e0006 */
[----:B------:R-:W5:Y:S02]  /*0dd0*/  LDG.E R28, desc[UR6][R20.64] ;  /* 0x00000006141c7981 */ /* 0x000f64000c1e1900 */
[----:B------:R-:W-:Y:S02]  /*0de0*/  IMAD.WIDE.U32 R24, R25, 0x4, R4 ;  /* 0x0000000419187825 */ /* 0x000fe400078e0004 */
[----:B------:R4:W5:Y:S02]  /*0df0*/  LDG.E R12, desc[UR6][R22.64] ;  /* 0x00000006160c7981 */ /* 0x000964000c1e1900 */
[C---:B0-----:R-:W-:Y:S02]  /*0e00*/  IMAD.WIDE.U32 R14, R31.reuse, 0x4, R6 ;  /* 0x000000041f0e7825 */ /* 0x041fe400078e0006 */
[----:B------:R0:W5:Y:S02]  /*0e10*/  LDG.E R30, desc[UR6][R24.64] ;  /* 0x00000006181e7981 */ /* 0x000164000c1e1900 */
[--C-:B-1----:R-:W-:Y:S01]  /*0e20*/  IMAD.WIDE.U32 R18, R31, 0x4, R4.reuse ;  /* 0x000000041f127825 */ /* 0x102fe200078e0004 */
[----:B------:R-:W-:Y:S01]  /*0e30*/  LEA R31, R32, R33, 0x5 ;  /* 0x00000021201f7211 */ /* 0x000fe200078e28ff */
[----:B------:R-:W5:Y:S02]  /*0e40*/  LDG.E R14, desc[UR6][R14.64] ;  /* 0x000000060e0e7981 */ /* 0x000f64000c1e1900 */
[----:B----4-:R-:W-:-:S02]  /*0e50*/  IMAD.WIDE.U32 R16, R33, 0x4, R4 ;  /* 0x0000000421107825 */ /* 0x010fc400078e0004 */
[----:B------:R-:W4:Y:S02]  /*0e60*/  LDG.E R18, desc[UR6][R18.64] ;  /* 0x0000000612127981 */ /* 0x000f24000c1e1900 */
[--C-:B------:R-:W-:Y:S01]  /*0e70*/  IMAD.WIDE.U32 R26, R33, 0x4, R6.reuse ;  /* 0x00000004211a7825 */ /* 0x100fe200078e0006 */
[C---:B------:R-:W-:Y:S01]  /*0e80*/  LEA R33, R32.reuse, R33, 0x6 ;  /* 0x0000002120217211 */ /* 0x040fe200078e30ff */
[----:B------:R-:W4:Y:S02]  /*0e90*/  LDG.E R16, desc[UR6][R16.64] ;  /* 0x0000000610107981 */ /* 0x000f24000c1e1900 */
[C---:B------:R-:W-:Y:S02]  /*0ea0*/  IMAD.WIDE.U32 R22, R31.reuse, 0x4, R6 ;  /* 0x000000041f167825 */ /* 0x040fe400078e0006 */
[----:B------:R1:W4:Y:S02]  /*0eb0*/  LDG.E R11, desc[UR6][R26.64] ;  /* 0x000000061a0b7981 */ /* 0x000324000c1e1900 */
[--C-:B------:R-:W-:Y:S01]  /*0ec0*/  IMAD.WIDE.U32 R20, R31, 0x4, R4.reuse ;  /* 0x000000041f147825 */ /* 0x100fe200078e0004 */
[----:B------:R-:W-:Y:S01]  /*0ed0*/  LEA R31, R32, R33, 0x5 ;  /* 0x00000021201f7211 */ /* 0x000fe200078e28ff */
[----:B------:R-:W4:Y:S02]  /*0ee0*/  LDG.E R22, desc[UR6][R22.64] ;  /* 0x0000000616167981 */ /* 0x000f24000c1e1900 */
[----:B0-----:R-:W-:-:S02]  /*0ef0*/  IMAD.WIDE.U32 R24, R33, 0x4, R4 ;  /* 0x0000000421187825 */ /* 0x001fc400078e0004 */
[----:B------:R-:W4:Y:S02]  /*0f00*/  LDG.E R20, desc[UR6][R20.64] ;  /* 0x0000000614147981 */ /* 0x000f24000c1e1900 */
[--C-:B-1----:R-:W-:Y:S02]  /*0f10*/  IMAD.WIDE.U32 R26, R33, 0x4, R6.reuse ;  /* 0x00000004211a7825 */ /* 0x102fe400078e0006 */
[----:B------:R-:W4:Y:S02]  /*0f20*/  LDG.E R24, desc[UR6][R24.64] ;  /* 0x0000000618187981 */ /* 0x000f24000c1e1900 */
[C---:B------:R-:W-:Y:S02]  /*0f30*/  IMAD.WIDE.U32 R6, R31.reuse, 0x4, R6 ;  /* 0x000000041f067825 */ /* 0x040fe400078e0006 */
[----:B------:R-:W4:Y:S02]  /*0f40*/  LDG.E R26, desc[UR6][R26.64] ;  /* 0x000000061a1a7981 */ /* 0x000f24000c1e1900 */
[----:B------:R-:W-:-:S02]  /*0f50*/  IMAD.WIDE.U32 R4, R31, 0x4, R4 ;  /* 0x000000041f047825 */ /* 0x000fc400078e0004 */
[----:B------:R-:W4:Y:S04]  /*0f60*/  LDG.E R6, desc[UR6][R6.64] ;  /* 0x0000000606067981 */ /* 0x000f28000c1e1900 */
[----:B------:R-:W4:Y:S01]  /*0f70*/  LDG.E R4, desc[UR6][R4.64] ;  /* 0x0000000604047981 */ /* 0x000f22000c1e1900 */
[----:B------:R-:W-:Y:S01]  /*0f80*/  IADD3 R3, PT, PT, R3, 0x100, RZ ;  /* 0x0000010003037810 */ /* 0x000fe20007ffe0ff */
[----:B---3--:R-:W-:-:S04]  /*0f90*/  FADD.FTZ R10, R43, R10 ;  /* 0x0000000a2b0a7221 */ /* 0x008fc80000010000 */
[----:B--2---:R-:W-:Y:S01]  /*0fa0*/  FADD.FTZ R9, R10, R9 ;  /* 0x000000090a097221 */ /* 0x004fe20000010000 */
[----:B-----5:R-:W-:-:S04]  /*0fb0*/  FADD.FTZ R13, R2, R13 ;  /* 0x0000000d020d7221 */ /* 0x020fc80000010000 */
[----:B------:R-:W-:Y:S01]  /*0fc0*/  FADD.FTZ R13, R13, R28 ;  /* 0x0000001c0d0d7221 */ /* 0x000fe20000010000 */
[----:B------:R-:W-:-:S03]  /*0fd0*/  FADD.FTZ R9, R9, R12 ;  /* 0x0000000c09097221 */ /* 0x000fc60000010000 */
[----:B------:R-:W-:Y:S01]  /*0fe0*/  FADD.FTZ R13, R13, R30 ;  /* 0x0000001e0d0d7221 */ /* 0x000fe20000010000 */
[----:B------:R-:W-:-:S03]  /*0ff0*/  FADD.FTZ R14, R9, R14 ;  /* 0x0000000e090e7221 */ /* 0x000fc60000010000 */
[----:B----4-:R-:W-:-:S04]  /*1000*/  FADD.FTZ R13, R13, R18 ;  /* 0x000000120d0d7221 */ /* 0x010fc80000010000 */
        /* <DEDUP_REMOVED lines=8> */
.L_x_1814:
[----:B------:R-:W-:Y:S05]  /*1090*/  BSYNC.RECONVERGENT B1 ;  /* 0x0000000000017941 */ /* 0x000fea0003800200 */
.L_x_1813:
        /* <DEDUP_REMOVED lines=38> */
.L_x_1816:
[----:B------:R-:W-:Y:S05]  /*1300*/  BSYNC.RECONVERGENT B1 ;  /* 0x0000000000017941 */ /* 0x000fea0003800200 */
.L_x_1815:
[----:B------:R-:W-:Y:S05]  /*1310*/  @!P1 BRA `(.L_x_1809) ;  /* 0x0000000000409947 */ /* 0x000fea0003800000 */
[----:B------:R-:W0:Y:S01]  /*1320*/  LDC R14, c[0x0][0x388] ;  /* 0x0000e200ff0e7b82 */ /* 0x000e220000000800 */
[----:B------:R-:W-:-:S07]  /*1330*/  IADD3 R12, PT, PT, -R54, RZ, RZ ;  /* 0x000000ff360c7210 */ /* 0x000fce0007ffe1ff */
[----:B------:R-:W1:Y:S08]  /*1340*/  LDC.64 R8, c[0x0][0x440] ;  /* 0x00011000ff087b82 */ /* 0x000e700000000a00 */
[----:B------:R-:W2:Y:S01]  /*1350*/  LDC.64 R10, c[0x0][0x448] ;  /* 0x00011200ff0a7b82 */ /* 0x000ea20000000a00 */
[----:B0-----:R-:W-:-:S05]  /*1360*/  IMAD R0, R3, R14, R0 ;  /* 0x0000000e03007224 */ /* 0x001fca00078e0200 */
[----:B------:R-:W-:-:S07]  /*1370*/  IADD3 R3, PT, PT, R57, R0, RZ ;  /* 0x0000000039037210 */ /* 0x000fce0007ffe0ff */
.L_x_1817:
        /* <DEDUP_REMOVED lines=10> */
.L_x_1809:
[----:B------:R-:W-:Y:S05]  /*1420*/  BSYNC.RECONVERGENT B0 ;  /* 0x0000000000007941 */ /* 0x000fea0003800200 */
.L_x_1808:
[----:B------:R-:W0:Y:S01]  /*1430*/  S2R R3, SR_TID.X ;  /* 0x0000000000037919 */ /* 0x000e220000002100 */
[----:B------:R-:W1:Y:S01]  /*1440*/  S2UR UR5, SR_CgaCtaId ;  /* 0x00000000000579c3 */ /* 0x000e620000008800 */
[----:B------:R-:W-:Y:S01]  /*1450*/  UMOV UR4, 0x400 ;  /* 0x0000040000047882 */ /* 0x000fe20000000000 */
[C---:B------:R-:W-:Y:S02]  /*1460*/  SHF.L.U32 R5, R57.reuse, 0x7, RZ ;  /* 0x0000000739057819 */ /* 0x040fe400000006ff */
[C---:B------:R-:W-:Y:S02]  /*1470*/  ISETP.NE.AND P1, PT, R57.reuse, RZ, PT ;  /* 0x000000ff3900720c */ /* 0x040fe40003f25270 */
[----:B------:R-:W-:Y:S01]  /*1480*/  ISETP.GT.U32.AND P0, PT, R57, 0xf, PT ;  /* 0x0000000f3900780c */ /* 0x000fe20003f04070 */
[----:B-1----:R-:W-:Y:S01]  /*1490*/  ULEA UR4, UR5, UR4, 0x18 ;  /* 0x0000000405047291 */ /* 0x002fe2000f8ec0ff */
[----:B0-----:R-:W-:-:S04]  /*14a0*/  SHF.R.U32.HI R12, RZ, 0x5, R3 ;  /* 0x00000005ff0c7819 */ /* 0x001fc80000011603 */
[C-C-:B------:R-:W-:Y:S02]  /*14b0*/  LOP3.LUT R0, R12.reuse, 0x1f, R3.reuse, 0x78, !PT ;  /* 0x0000001f0c007812 */ /* 0x140fe400078e7803 */
[----:B------:R-:W-:Y:S02]  /*14c0*/  ISETP.NE.OR P0, PT, R12, 0x1f, P0 ;  /* 0x0000001f0c00780c */ /* 0x000fe40000705670 */
        /* <DEDUP_REMOVED lines=44> */
[----:B-1----:R-:W-:Y:S04]  /*1790*/  STG.E.64 desc[UR6][R6.64], R4 ;  /* 0x0000000406007986 */ /* 0x002fe8000c101b06 */
[----:B--2---:R-:W-:Y:S01]  /*17a0*/  STG.E.64 desc[UR6][R8.64], R2 ;  /* 0x0000000208007986 */ /* 0x004fe2000c101b06 */
[----:B------:R-:W-:Y:S05]  /*17b0*/  EXIT ;  /* 0x000000000000794d */ /* 0x000fea0003800000 */
.L_x_1818:
        /* <DEDUP_REMOVED lines=12> */
.L_x_7099:


//--------------------- .text._ZN10layer_norm40ln_parallel_residual_bwd_finalize_kernelINS_22Kernel_traits_finalizeILj1280Ef13__nv_bfloat16S2_S2_fjLb0ELj1024ELj4ENS_18Kernel_traits_baseILj1280EfS2_S2_S2_fjLj1024EEEEELb1EEEvNS_9BwdParamsE --------------------------
	.section	.text._ZN10layer_norm40ln_parallel_residual_bwd_finalize_kernelINS_22Kernel_traits_finalizeILj1280Ef13__nv_bfloat16S2_S2_fjLb0ELj1024ELj4ENS_18Kernel_traits_baseILj1280EfS2_S2_S2_fjLj1024EEEEELb1EEEvNS_9BwdParamsE,"ax",@progbits
	.align	128
        .global         _ZN10layer_norm40ln_parallel_residual_bwd_finalize_kernelINS_22Kernel_traits_finalizeILj1280Ef13__nv_bfloat16S2_S2_fjLb0ELj1024ELj4ENS_18Kernel_traits_baseILj1280EfS2_S2_S2_fjLj1024EEEEELb1EEEvNS_9BwdParamsE
        .type           _ZN10layer_norm40ln_parallel_residual_bwd_finalize_kernelINS_22Kernel_traits_finalizeILj1280Ef13__nv_bfloat16S2_S2_fjLb0ELj1024ELj4ENS_18Kernel_traits_baseILj1280EfS2_S2_S2_fjLj1024EEEEELb1EEEvNS_9BwdParamsE,@function
        .size           _ZN10layer_norm40ln_parallel_residual_bwd_finalize_kernelINS_22Kernel_traits_finalizeILj1280Ef13__nv_bfloat16S2_S2_fjLb0ELj1024ELj4ENS_18Kernel_traits_baseILj1280EfS2_S2_S2_fjLj1024EEEEELb1EEEvNS_9BwdParamsE,(.L_x_7100 - _ZN10layer_norm40ln_parallel_residual_bwd_finalize_kernelINS_22Kernel_traits_finalizeILj1280Ef13__nv_bfloat16S2_S2_fjLb0ELj1024ELj4ENS_18Kernel_traits_baseILj1280EfS2_S2_S2_fjLj1024EEEEELb1EEEvNS_9BwdParamsE)
        .other          _ZN10layer_norm40ln_parallel_residual_bwd_finalize_kernelINS_22Kernel_traits_finalizeILj1280Ef13__nv_bfloat16S2_S2_fjLb0ELj1024ELj4ENS_18Kernel_traits_baseILj1280EfS2_S2_S2_fjLj1024EEEEELb1EEEvNS_9BwdParamsE,@"STO_CUDA_ENTRY STV_DEFAULT"
_ZN10layer_norm40ln_parallel_residual_bwd_finalize_kernelINS_22Kernel_traits_finalizeILj1280Ef13__nv_bfloat16S2_S2_fjLb0ELj1024ELj4ENS_18Kernel_traits_baseILj1280EfS2_S2_S2_fjLj1024EEEEELb1EEEvNS_9BwdParamsE:
.text._ZN10layer_norm40ln_parallel_residual_bwd_finalize_kernelINS_22Kernel_traits_finalizeILj1280Ef13__nv_bfloat16S2_S2_fjLb0ELj1024ELj4ENS_18Kernel_traits_baseILj1280EfS2_S2_S2_fjLj1024EEEEELb1EEEvNS_9BwdParamsE:
        /* <DEDUP_REMOVED lines=57> */
.L_x_1823:
        /* <DEDUP_REMOVED lines=112> */
.L_x_1822:
[----:B------:R-:W-:Y:S05]  /*0a90*/  BSYNC.RECONVERGENT B1 ;  /* 0x0000000000017941 */ /* 0x000fea0003800200 */
.L_x_1821:
        /* <DEDUP_REMOVED lines=16> */
[----:B-1----:R-:W1:Y:S01]  /*0ba0*/  LDC.64 R14, c[0x0][0x448] ;  /* 0x00011200ff0e7b82 */ /* 0x002e620000000a00 */
[----:B--2---:R-:W-:-:S06]  /*0bb0*/  IMAD.WIDE.U32 R24, R21, 0x4, R16 ;  /* 0x0000000415187825 */ /* 0x004fcc00078e0010 */
[----:B------:R-:W2:Y:S01]  /*0bc0*/  LDG.E R25, desc[UR6][R24.64] ;  /* 0x0000000618197981 */ /* 0x000ea2000c1e1900 */
[----:B-1----:R-:W-:-:S05]  /*0bd0*/  IMAD.WIDE.U32 R28, R21, 0x4, R14 ;  /* 0x00000004151c7825 */ /* 0x002fca00078e000e */
[----:B------:R-:W4:Y:S01]  /*0be0*/  LDG.E R23, desc[UR6][R28.64] ;  /* 0x000000061c177981 */ /* 0x000f22000c1e1900 */
[----:B---3--:R-:W-:Y:S01]  /*0bf0*/  FADD.FTZ R7, R7, R26 ;  /* 0x0000001a07077221 */ /* 0x008fe20000010000 */
[----:B0-----:R-:W-:-:S06]  /*0c00*/  IMAD.WIDE.U32 R26, R21, 0x4, R18 ;  /* 0x00000004151a7825 */ /* 0x001fcc00078e0012 */
[----:B------:R0:W3:Y:S02]  /*0c10*/  LDG.E R26, desc[UR6][R26.64] ;  /* 0x000000061a1a7981 */ /* 0x0000e4000c1e1900 */
[----:B0-----:R-:W-:-:S05]  /*0c20*/  LEA R27, R6, R21, 0x5 ;  /* 0x00000015061b7211 */ /* 0x001fca00078e28ff */
[----:B------:R-:W-:-:S06]  /*0c30*/  IMAD.WIDE.U32 R28, R27, 0x4, R14 ;  /* 0x000000041b1c7825 */ /* 0x000fcc00078e000e */
[----:B------:R-:W5:Y:S01]  /*0c40*/  LDG.E R28, desc[UR6][R28.64] ;  /* 0x000000061c1c7981 */ /* 0x000f62000c1e1900 */
[----:B--2---:R-:W-:Y:S01]  /*0c50*/  FADD.FTZ R10, R10, R25 ;  /* 0x000000190a0a7221 */ /* 0x004fe20000010000 */
[----:B------:R-:W-:-:S04]  /*0c60*/  IMAD.WIDE.U32 R24, R27, 0x4, R12 ;  /* 0x000000041b187825 */ /* 0x000fc800078e000c */
[----:B----4-:R-:W-:Y:S01]  /*0c70*/  FADD.FTZ R23, R22, R23 ;  /* 0x0000001716177221 */ /* 0x010fe20000010000 */
[----:B---3--:R-:W-:Y:S02]  /*0c80*/  FADD.FTZ R22, R20, R26 ;  /* 0x0000001a14167221 */ /* 0x008fe40000010000 */
[----:B------:R-:W2:Y:S01]  /*0c90*/  LDG.E R20, desc[UR6][R24.64] ;  /* 0x0000000618147981 */ /* 0x000ea2000c1e1900 */
[----:B------:R-:W-:Y:S01]  /*0ca0*/  LEA R21, R6, R21, 0x6 ;  /* 0x0000001506157211 */ /* 0x000fe200078e30ff */
[----:B-----5:R-:W-:Y:S01]  /*0cb0*/  FADD.FTZ R23, R23, R28 ;  /* 0x0000001c17177221 */ /* 0x020fe20000010000 */
[----:B------:R-:W-:-:S04]  /*0cc0*/  IMAD.WIDE.U32 R28, R27, 0x4, R16 ;  /* 0x000000041b1c7825 */ /* 0x000fc800078e0010 */
[----:B------:R-:W-:-:S05]  /*0cd0*/  IMAD.WIDE.U32 R26, R27, 0x4, R18 ;  /* 0x000000041b1a7825 */ /* 0x000fca00078e0012 */
[----:B------:R0:W3:Y:S02]  /*0ce0*/  LDG.E R25, desc[UR6][R26.64] ;  /* 0x000000061a197981 */ /* 0x0000e4000c1e1900 */
[----:B0-----:R-:W-:-:S06]  /*0cf0*/  IMAD.WIDE.U32 R26, R21, 0x4, R12 ;  /* 0x00000004151a7825 */ /* 0x001fcc00078e000c */
[----:B------:R-:W4:Y:S01]  /*0d00*/  LDG.E R26, desc[UR6][R26.64] ;  /* 0x000000061a1a7981 */ /* 0x000f22000c1e1900 */
[----:B--2---:R-:W-:-:S03]  /*0d10*/  FADD.FTZ R7, R7, R20 ;  /* 0x0000001407077221 */ /* 0x004fc60000010000 */
[----:B------:R0:W2:Y:S02]  /*0d20*/  LDG.E R20, desc[UR6][R28.64] ;  /* 0x000000061c147981 */ /* 0x0000a4000c1e1900 */
[----:B0-----:R-:W-:-:S04]  /*0d30*/  IMAD.WIDE.U32 R28, R21, 0x4, R14 ;  /* 0x00000004151c7825 */ /* 0x001fc800078e000e */
[----:B---3--:R-:W-:Y:S01]  /*0d40*/  FADD.FTZ R22, R22, R25 ;  /* 0x0000001916167221 */ /* 0x008fe20000010000 */
[----:B------:R-:W-:Y:S02]  /*0d50*/  LEA R25, R6, R21, 0x5 ;  /* 0x0000001506197211 */ /* 0x000fe400078e28ff */
[----:B------:R-:W3:Y:S03]  /*0d60*/  LDG.E R6, desc[UR6][R28.64] ;  /* 0x000000061c067981 */ /* 0x000ee6000c1e1900 */
[----:B------:R-:W-:-:S04]  /*0d70*/  IMAD.WIDE.U32 R12, R25, 0x4, R12 ;  /* 0x00000004190c7825 */ /* 0x000fc800078e000c */
[----:B------:R-:W-:Y:S02]  /*0d80*/  IMAD.WIDE.U32 R14, R25, 0x4, R14 ;  /* 0x00000004190e7825 */ /* 0x000fe400078e000e */
[----:B------:R-:W5:Y:S04]  /*0d90*/  LDG.E R13, desc[UR6][R12.64] ;  /* 0x000000060c0d7981 */ /* 0x000f68000c1e1900 */
[----:B------:R-:W5:Y:S01]  /*0da0*/  LDG.E R15, desc[UR6][R14.64] ;  /* 0x000000060e0f7981 */ /* 0x000f62000c1e1900 */
[----:B--2---:R-:W-:Y:S01]  /*0db0*/  FADD.FTZ R24, R10, R20 ;  /* 0x000000140a187221 */ /* 0x004fe20000010000 */
[----:B----4-:R-:W-:Y:S01]  /*0dc0*/  FADD.FTZ R10, R7, R26 ;  /* 0x0000001a070a7221 */ /* 0x010fe20000010000 */
[----:B------:R-:W-:-:S04]  /*0dd0*/  IMAD.WIDE.U32 R26, R21, 0x4, R16 ;  /* 0x00000004151a7825 */ /* 0x000fc800078e0010 */
[----:B------:R-:W-:Y:S01]  /*0de0*/  IMAD.WIDE.U32 R20, R21, 0x4, R18 ;  /* 0x0000000415147825 */ /* 0x000fe200078e0012 */
[----:B------:R-:W2:Y:S03]  /*0df0*/  LDG.E R7, desc[UR6][R26.64] ;  /* 0x000000061a077981 */ /* 0x000ea6000c1e1900 */
[C---:B------:R-:W-:Y:S02]  /*0e00*/  IMAD.WIDE.U32 R16, R25.reuse, 0x4, R16 ;  /* 0x0000000419107825 */ /* 0x040fe400078e0010 */
[----:B------:R-:W4:Y:S02]  /*0e10*/  LDG.E R21, desc[UR6][R20.64] ;  /* 0x0000000614157981 */ /* 0x000f24000c1e1900 */
[----:B------:R-:W-:Y:S02]  /*0e20*/  IMAD.WIDE.U32 R18, R25, 0x4, R18 ;  /* 0x0000000419127825 */ /* 0x000fe400078e0012 */
[----:B------:R-:W4:Y:S04]  /*0e30*/  LDG.E R17, desc[UR6][R16.64] ;  /* 0x0000000610117981 */ /* 0x000f28000c1e1900 */
[----:B------:R-:W4:Y:S01]  /*0e40*/  LDG.E R18, desc[UR6][R18.64] ;  /* 0x0000000612127981 */ /* 0x000f22000c1e1900 */
[----:B------:R-:W-:Y:S01]  /*0e50*/  IADD3 R8, PT, PT, R8, 0x80, RZ ;  /* 0x0000008008087810 */ /* 0x000fe20007ffe0ff */
[----:B---3--:R-:W-:Y:S01]  /*0e60*/  FADD.FTZ R6, R23, R6 ;  /* 0x0000000617067221 */ /* 0x008fe20000010000 */
[----:B--2---:R-:W-:Y:S01]  /*0e70*/  FADD.FTZ R24, R24, R7 ;  /* 0x0000000718187221 */ /* 0x004fe20000010000 */
[----:B-----5:R-:W-:Y:S01]  /*0e80*/  FADD.FTZ R7, R10, R13 ;  /* 0x0000000d0a077221 */ /* 0x020fe20000010000 */
[----:B----4-:R-:W-:Y:S01]  /*0e90*/  FADD.FTZ R23, R22, R21 ;  /* 0x0000001516177221 */ /* 0x010fe20000010000 */
[----:B------:R-:W-:Y:S01]  /*0ea0*/  FADD.FTZ R22, R6, R15 ;  /* 0x0000000f06167221 */ /* 0x000fe20000010000 */
[----:B------:R-:W-:-:S02]  /*0eb0*/  FADD.FTZ R10, R24, R17 ;  /* 0x00000011180a7221 */ /* 0x000fc40000010000 */
[----:B------:R-:W-:-:S07]  /*0ec0*/  FADD.FTZ R20, R23, R18 ;  /* 0x0000001217147221 */ /* 0x000fce0000010000 */
.L_x_1825:
[----:B------:R-:W-:Y:S05]  /*0ed0*/  BSYNC.RECONVERGENT B1 ;  /* 0x0000000000017941 */ /* 0x000fea0003800200 */
.L_x_1824:
        /* <DEDUP_REMOVED lines=13> */
[----:B------:R2:W4:Y:S01]  /*0fb0*/  LDG.E R4, desc[UR6][R12.64] ;  /* 0x000000060c047981 */ /* 0x000522000c1e1900 */
[----:B------:R-:W-:-:S06]  /*0fc0*/  IMAD.WIDE.U32 R14, R9, 0x4, R14 ;  /* 0x00000004090e7825 */ /* 0x000fcc00078e000e */
[----:B------:R-:W5:Y:S01]  /*0fd0*/  LDG.E R15, desc[UR6][R14.64] ;  /* 0x000000060e0f7981 */ /* 0x000f62000c1e1900 */
[----:B--2---:R-:W-:-:S04]  /*0fe0*/  IMAD.WIDE.U32 R12, R6, 0x4, R24 ;  /* 0x00000004060c7825 */ /* 0x004fc800078e0018 */
[C---:B---3--:R-:W-:Y:S02]  /*0ff0*/  IMAD.WIDE.U32 R28, R6.reuse, 0x4, R16 ;  /* 0x00000004061c7825 */ /* 0x048fe400078e0010 */
[----:B------:R-:W2:Y:S02]  /*1000*/  LDG.E R13, desc[UR6][R12.64] ;  /* 0x000000060c0d7981 */ /* 0x000ea4000c1e1900 */
[----:B0-----:R-:W-:Y:S02]  /*1010*/  IMAD.WIDE.U32 R26, R6, 0x4, R18 ;  /* 0x00000004061a7825 */ /* 0x001fe400078e0012 */
[----:B------:R-:W3:Y:S02]  /*1020*/  LDG.E R21, desc[UR6][R28.64] ;  /* 0x000000061c157981 */ /* 0x000ee4000c1e1900 */
[C---:B------:R-:W-:Y:S02]  /*1030*/  IMAD.WIDE.U32 R16, R9.reuse, 0x4, R16 ;  /* 0x0000000409107825 */ /* 0x040fe400078e0010 */
[----:B------:R-:W3:Y:S02]  /*1040*/  LDG.E R23, desc[UR6][R26.64] ;  /* 0x000000061a177981 */ /* 0x000ee4000c1e1900 */
[----:B------:R-:W-:-:S02]  /*1050*/  IMAD.WIDE.U32 R18, R9, 0x4, R18 ;  /* 0x0000000409127825 */ /* 0x000fc400078e0012 */
[----:B------:R-:W3:Y:S02]  /*1060*/  LDG.E R16, desc[UR6][R16.64] ;  /* 0x0000000610107981 */ /* 0x000ee4000c1e1900 */
[----:B------:R-:W-:Y:S02]  /*1070*/  IMAD.WIDE.U32 R24, R9, 0x4, R24 ;  /* 0x0000000409187825 */ /* 0x000fe400078e0018 */
[----:B------:R-:W3:Y:S04]  /*1080*/  LDG.E R19, desc[UR6][R18.64] ;  /* 0x0000000612137981 */ /* 0x000ee8000c1e1900 */
[----:B------:R-:W3:Y:S01]  /*1090*/  LDG.E R25, desc[UR6][R24.64] ;  /* 0x0000000618197981 */ /* 0x000ee2000c1e1900 */
[----:B------:R-:W-:Y:S01]  /*10a0*/  IADD3 R8, PT, PT, R8, 0x40, RZ ;  /* 0x0000004008087810 */ /* 0x000fe20007ffe0ff */
[----:B----4-:R-:W-:-:S04]  /*10b0*/  FADD.FTZ R4, R7, R4 ;  /* 0x0000000407047221 */ /* 0x010fc80000010000 */
[----:B-----5:R-:W-:Y:S01]  /*10c0*/  FADD.FTZ R7, R4, R15 ;  /* 0x0000000f04077221 */ /* 0x020fe20000010000 */
[----:B--2---:R-:W-:Y:S01]  /*10d0*/  FADD.FTZ R20, R20, R13 ;  /* 0x0000000d14147221 */ /* 0x004fe20000010000 */
[----:B---3--:R-:W-:Y:S01]  /*10e0*/  FADD.FTZ R21, R22, R21 ;  /* 0x0000001516157221 */ /* 0x008fe20000010000 */
[----:B------:R-:W-:-:S03]  /*10f0*/  FADD.FTZ R10, R10, R23 ;  /* 0x000000170a0a7221 */ /* 0x000fc60000010000 */
[----:B------:R-:W-:Y:S01]  /*1100*/  FADD.FTZ R22, R21, R16 ;  /* 0x0000001015167221 */ /* 0x000fe20000010000 */
[----:B------:R-:W-:Y:S01]  /*1110*/  FADD.FTZ R10, R10, R19 ;  /* 0x000000130a0a7221 */ /* 0x000fe20000010000 */
[----:B------:R-:W-:-:S07]  /*1120*/  FADD.FTZ R20, R20, R25 ;  /* 0x0000001914147221 */ /* 0x000fce0000010000 */
.L_x_1827:
[----:B------:R-:W-:Y:S05]  /*1130*/  BSYNC.RECONVERGENT B1 ;  /* 0x0000000000017941 */ /* 0x000fea0003800200 */
.L_x_1826:
        /* <DEDUP_REMOVED lines=19> */
.L_x_1820:
[----:B------:R-:W-:Y:S05]  /*1270*/  BSYNC.RECONVERGENT B0 ;  /* 0x0000000000007941 */ /* 0x000fea0003800200 */
.L_x_1819:
        /* <DEDUP_REMOVED lines=68> */
[----:B------:R-:W-:Y:S01]  /*16c0*/  LEA R20, R5, UR4, 0x3 ;  /* 0x0000000405147c11 */ /* 0x000fe2000f8e18ff */
[----:B------:R-:W1:Y:S01]  /*16d0*/  LDC.64 R16, c[0x0][0x488] ;  /* 0x00012200ff107b82 */ /* 0x000e620000000a00 */
[----:B------:R-:W-:-:S03]  /*16e0*/  SHF.L.U32 R0, R0, 0x4, RZ ;  /* 0x0000000400007819 */ /* 0x000fc600000006ff */
[----:B------:R-:W2:Y:S01]  /*16f0*/  LDS.64 R10, [R20+0x4000] ;  /* 0x00400000140a7984 */ /* 0x000ea20000000a00 */
[----:B------:R-:W-:-:S03]  /*1700*/  LOP3.LUT R0, R0, 0x7ffffff0, RZ, 0xc0, !PT ;  /* 0x7ffffff000007812 */ /* 0x000fc600078ec0ff */
[----:B0-----:R-:W0:Y:S01]  /*1710*/  LDS.64 R8, [R20+0x4080] ;  /* 0x0040800014087984 */ /* 0x001e220000000a00 */
[----:B------:R-:W3:Y:S01]  /*1720*/  LDC.64 R18, c[0x0][0x480] ;  /* 0x00012000ff127b82 */ /* 0x000ee20000000a00 */
[----:B------:R-:W-:Y:S02]  /*1730*/  IADD3 R21, PT, PT, R5, R0, RZ ;  /* 0x0000000005157210 */ /* 0x000fe40007ffe0ff */
[----:B------:R-:W4:Y:S04]  /*1740*/  LDS.64 R6, [R20+0x4100] ;  /* 0x0041000014067984 */ /* 0x000f280000000a00 */
[----:B------:R-:W5:Y:S01]  /*1750*/  LDS.64 R2, [R20+0x4180] ;  /* 0x0041800014027984 */ /* 0x000f620000000a00 */
[----:B------:R-:W2:Y:S01]  /*1760*/  LDC.64 R14, c[0x0][0x498] ;  /* 0x00012600ff0e7b82 */ /* 0x000ea20000000a00 */
[----:B-1----:R-:W-:-:S07]  /*1770*/  IMAD.WIDE.U32 R4, R21, 0x8, R16 ;  /* 0x0000000815047825 */ /* 0x002fce00078e0010 */
[----:B------:R-:W1:Y:S01]  /*1780*/  LDC.64 R12, c[0x0][0x490] ;  /* 0x00012400ff0c7b82 */ /* 0x000e620000000a00 */
[----:B---3--:R-:W-:-:S04]  /*1790*/  IMAD.WIDE.U32 R16, R21, 0x8, R18 ;  /* 0x0000000815107825 */ /* 0x008fc800078e0012 */
[C---:B--2---:R-:W-:Y:S01]  /*17a0*/  IMAD.WIDE.U32 R14, R21.reuse, 0x8, R14 ;  /* 0x00000008150e7825 */ /* 0x044fe200078e000e */
[----:B------:R-:W-:Y:S04]  /*17b0*/  STG.E.64 desc[UR6][R4.64], R10 ;  /* 0x0000000a04007986 */ /* 0x000fe8000c101b06 */
[----:B0-----:R-:W-:Y:S01]  /*17c0*/  STG.E.64 desc[UR6][R16.64], R8 ;  /* 0x0000000810007986 */ /* 0x001fe2000c101b06 */
[----:B-1----:R-:W-:-:S03]  /*17d0*/  IMAD.WIDE.U32 R12, R21, 0x8, R12 ;  /* 0x00000008150c7825 */ /* 0x002fc600078e000c */
[----:B----4-:R-:W-:Y:S04]  /*17e0*/  STG.E.64 desc[UR6][R14.64], R6 ;  /* 0x000000060e007986 */ /* 0x010fe8000c101b06 */
[----:B-----5:R-:W-:Y:S01]  /*17f0*/  STG.E.64 desc[UR6][R12.64], R2 ;  /* 0x000000020c007986 */ /* 0x020fe2000c101b06 */
[----:B------:R-:W-:Y:S05]  /*1800*/  EXIT ;  /* 0x000000000000794d */ /* 0x000fea0003800000 */
.L_x_1828:
        /* <DEDUP_REMOVED lines=15> */
.L_x_7100:


//--------------------- .text._ZN10layer_norm31ln_parallel_residual_bwd_kernelINS_13Kernel_traitsIf13__nv_bfloat16S2_S2_fjLj1280ELj1ELj4ELj1ELj16ENS_18Kernel_traits_baseILj1280EfS2_S2_S2_fjLj128EEEEELb1ELb1ELb1EEEvNS_9BwdParamsE --------------------------
	.section	.text._ZN10layer_norm31ln_parallel_residual_bwd_kernelINS_13Kernel_traitsIf13__nv_bfloat16S2_S2_fjLj1280ELj1ELj4ELj1ELj16ENS_18Kernel_traits_baseILj1280EfS2_S2_S2_fjLj128EEEEELb1ELb1ELb1EEEvNS_9BwdParamsE,"ax",@progbits
	.align	128
        .global         _ZN10layer_norm31ln_parallel_residual_bwd_kernelINS_13Kernel_traitsIf13__nv_bfloat16S2_S2_fjLj1280ELj1ELj4ELj1ELj16ENS_18Kernel_traits_baseILj1280EfS2_S2_S2_fjLj128EEEEELb1ELb1ELb1EEEvNS_9BwdParamsE
        .type           _ZN10layer_norm31ln_parallel_residual_bwd_kernelINS_13Kernel_traitsIf13__nv_bfloat16S2_S2_fjLj1280ELj1ELj4ELj1ELj16ENS_18Kernel_traits_baseILj1280EfS2_S2_S2_fjLj128EEEEELb1ELb1ELb1EEEvNS_9BwdParamsE,@function
        .size           _ZN10layer_norm31ln_parallel_residual_bwd_kernelINS_13Kernel_traitsIf13__nv_bfloat16S2_S2_fjLj1280ELj1ELj4ELj1ELj16ENS_18Kernel_traits_baseILj1280EfS2_S2_S2_fjLj128EEEEELb1ELb1ELb1EEEvNS_9BwdParamsE,(.L_x_7101 - _ZN10layer_norm31ln_parallel_residual_bwd_kernelINS_13Kernel_traitsIf13__nv_bfloat16S2_S2_fjLj1280ELj1ELj4ELj1ELj16ENS_18Kernel_traits_baseILj1280EfS2_S2_S2_fjLj128EEEEELb1ELb1ELb1EEEvNS_9BwdParamsE)
        .other          _ZN10layer_norm31ln_parallel_residual_bwd_kernelINS_13Kernel_traitsIf13__nv_bfloat16S2_S2_fjLj1280ELj1ELj4ELj1ELj16ENS_18Kernel_traits_baseILj1280EfS2_S2_S2_fjLj128EEEEELb1ELb1ELb1EEEvNS_9BwdParamsE,@"STO_CUDA_ENTRY STV_DEFAULT"
_ZN10layer_norm31ln_parallel_residual_bwd_kernelINS_13Kernel_traitsIf13__nv_bfloat16S2_S2_fjLj1280ELj1ELj4ELj1ELj16ENS_18Kernel_traits_baseILj1280EfS2_S2_S2_fjLj128EEEEELb1ELb1ELb1EEEvNS_9BwdParamsE:
.text._ZN10layer_norm31ln_parallel_residual_bwd_kernelINS_13Kernel_traitsIf13__nv_bfloat16S2_S2_fjLj1280ELj1ELj4ELj1ELj16ENS_18Kernel_traits_baseILj1280EfS2_S2_S2_fjLj128EEEEELb1ELb1ELb1EEEvNS_9BwdParamsE:
        /* <DEDUP_REMOVED lines=58> */
[----:B------:R0:W-:Y:S01]  /*03a0*/  STL [R1+0x2c], RZ ;  /* 0x00002cff01007387 */ /* 0x0001e20000100800 */
[----:B------:R-:W1:Y:S01]  /*03b0*/  LDC.64 R12, c[0x0][0x3d0] ;  /* 0x0000f400ff0c7b82 */ /* 0x000e620000000a00 */
[----:B------:R-:W-:Y:S02]  /*03c0*/  LOP3.LUT R0, R3, 0x1f, RZ, 0xc0, !PT ;  /* 0x0000001f03007812 */ /* 0x000fe400078ec0ff */
[----:B------:R0:W-:Y:S04]  /*03d0*/  STL [R1+0x28], RZ ;  /* 0x000028ff01007387 */ /* 0x0001e80000100800 */
[----:B------:R0:W-:Y:S04]  /*03e0*/  STL [R1+0x24], RZ ;  /* 0x000024ff01007387 */ /* 0x0001e80000100800 */
[----:B------:R0:W-:Y:S04]  /*03f0*/  STL [R1+0x20], RZ ;  /* 0x000020ff01007387 */ /* 0x0001e80000100800 */
[----:B------:R0:W-:Y:S04]  /*0400*/  STL [R1+0x1c], RZ ;  /* 0x00001cff01007387 */ /* 0x0001e80000100800 */
[----:B------:R0:W-:Y:S04]  /*0410*/  STL [R1+0x18], RZ ;  /* 0x000018ff01007387 */ /* 0x0001e80000100800 */
[----:B------:R0:W-:Y:S01]  /*0420*/  STL [R1+0x14], RZ ;  /* 0x000014ff01007387 */ /* 0x0001e20000100800 */
[----:B-1----:R-:W-:-:S03]  /*0430*/  IMAD.WIDE.U32 R12, R0, 0x20, R12 ;  /* 0x00000020000c7825 */ /* 0x002fc600078e000c */
[----:B------:R0:W-:Y:S04]  /*0440*/  STL [R1+0x10], RZ ;  /* 0x000010ff01007387 */ /* 0x0001e80000100800 */
[----:B------:R0:W-:Y:S04]  /*0450*/  STL [R1+0xc], RZ ;  /* 0x00000cff01007387 */ /* 0x0001e80000100800 */
[----:B------:R0:W-:Y:S04]  /*0460*/  STL [R1+0x8], RZ ;  /* 0x000008ff01007387 */ /* 0x0001e80000100800 */
[----:B------:R0:W-:Y:S04]  /*0470*/  STL [R1+0x4], RZ ;  /* 0x000004ff01007387 */ /* 0x0001e80000100800 */
[----:B------:R0:W-:Y:S01]  /*0480*/  STL [R1], RZ ;  /* 0x000000ff01007387 */ /* 0x0001e20000100800 */
[----:B------:R-:W-:Y:S01]  /*0490*/  HFMA2 R3, -RZ, RZ, 0, 0 ;  /* 0x00000000ff037431 */ /* 0x000fe200000001ff */
[----:B------:R-:W-:Y:S01]  /*04a0*/  BSSY B1, `(.L_x_1831) ;  /* 0x0000e03000017945 */ /* 0x000fe20003800000 */
[----:B------:R-:W-:Y:S01]  /*04b0*/  CS2R R4, SRZ ;  /* 0x0000000000047805 */ /* 0x000fe2000001ff00 */
[----:B------:R-:W5:Y:S01]  /*04c0*/  LDG.E.128 R60, desc[UR10][R12.64] ;  /* 0x0000000a0c3c7981 */ /* 0x000f62000c1e1d00 */
[----:B------:R-:W-:-:S02]  /*04d0*/  CS2R R6, SRZ ;  /* 0x0000000000067805 */ /* 0x000fc4000001ff00 */
[----:B------:R-:W-:Y:S02]  /*04e0*/  CS2R R8, SRZ ;  /* 0x0000000000087805 */ /* 0x000fe4000001ff00 */
[----:B------:R-:W-:Y:S01]  /*04f0*/  CS2R R10, SRZ ;  /* 0x00000000000a7805 */ /* 0x000fe2000001ff00 */
[----:B------:R-:W5:Y:S01]  /*0500*/  LDG.E.128 R64, desc[UR10][R12.64+0x10] ;  /* 0x0000100a0c407981 */ /* 0x000f62000c1e1d00 */
[----:B------:R-:W-:Y:S02]  /*0510*/  CS2R R250, SRZ ;  /* 0x0000000000fa7805 */ /* 0x000fe4000001ff00 */
[----:B------:R-:W-:Y:S02]  /*0520*/  CS2R R248, SRZ ;  /* 0x0000000000f87805 */ /* 0x000fe4000001ff00 */
        /* <DEDUP_REMOVED lines=33> */
[----:B------:R-:W-:Y:S01]  /*0740*/  CS2R R160, SRZ ;  /* 0x0000000000a07805 */ /* 0x000fe2000001ff00 */
[----:B------:R-:W-:Y:S01]  /*0750*/  IMAD.MOV.U32 R162, RZ, RZ, RZ ;  /* 0x000000ffffa27224 */ /* 0x000fe200078e00ff */
[----:B01----:R-:W-:-:S07]  /*0760*/  CS2R R12, SRZ ;  /* 0x00000000000c7805 */ /* 0x003fce000001ff00 */
.L_x_1873:
[----:B------:R-:W0:Y:S01]  /*0770*/  S2R R108, SR_TID.X ;  /* 0x00000000006c7919 */ /* 0x000e220000002100 */
[----:B------:R-:W1:Y:S01]  /*0780*/  LDC.64 R144, c[0x0][0x428] ;  /* 0x00010a00ff907b82 */ /* 0x000e620000000a00 */
[----:B------:R-:W-:-:S05]  /*0790*/  IMAD R0, R2, UR12, RZ ;  /* 0x0000000c02007c24 */ /* 0x000fca000f8e02ff */
[----:B------:R-:W-:Y:S02]  /*07a0*/  SHF.R.S32.HI R109, RZ, 0x1f, R0 ;  /* 0x0000001fff6d7819 */ /* 0x000fe40000011400 */
[----:B------:R-:W2:Y:S02]  /*07b0*/  LDC.64 R132, c[0x0][0x3a8] ;  /* 0x0000ea00ff847b82 */ /* 0x000ea40000000a00 */
[----:B------:R-:W-:-:S06]  /*07c0*/  LEA.HI R109, R109, R0, RZ, 0x3 ;  /* 0x000000006d6d7211 */ /* 0x000fcc00078f18ff */
[----:B------:R-:W3:Y:S08]  /*07d0*/  LDC.64 R136, c[0x0][0x3c0] ;  /* 0x0000f000ff887b82 */ /* 0x000ef00000000a00 */
[----:B------:R-:W4:Y:S01]  /*07e0*/  LDC.64 R180, c[0x0][0x3c8] ;  /* 0x0000f200ffb47b82 */ /* 0x000f220000000a00 */
[----:B0-----:R-:W-:-:S04]  /*07f0*/  LOP3.LUT R108, R108, 0x1f, RZ, 0xc0, !PT ;  /* 0x0000001f6c6c7812 */ /* 0x001fc800078ec0ff */
[----:B------:R-:W-:-:S05]  /*0800*/  LEA.HI.SX32 R178, R109, R108, 0x1d ;  /* 0x0000006c6db27211 */ /* 0x000fca00078feaff */
[C---:B-1----:R-:W-:Y:S01]  /*0810*/  IMAD.WIDE.U32 R112, R178.reuse, 0x10, R144 ;  /* 0x00000010b2707825 */ /* 0x042fe200078e0090 */
[----:B------:R-:W-:-:S03]  /*0820*/  IADD3 R177, PT, PT, R178, 0x20, RZ ;  /* 0x00000020b2b17810 */ /* 0x000fc60007ffe0ff */
[C-C-:B--2---:R-:W-:Y:S02]  /*0830*/  IMAD.WIDE.U32 R108, R178.reuse, 0x10, R132.reuse ;  /* 0x00000010b26c7825 */ /* 0x144fe400078e0084 */
[----:B------:R-:W2:Y:S02]  /*0840*/  LDG.E.128 R112, desc[UR10][R112.64] ;  /* 0x0000000a70707981 */ /* 0x000ea4000c1e1d00 */
[C---:B------:R-:W-:Y:S02]  /*0850*/  IMAD.WIDE.U32 R116, R177.reuse, 0x10, R132 ;  /* 0x00000010b1747825 */ /* 0x040fe400078e0084 */
[----:B------:R-:W2:Y:S04]  /*0860*/  LDG.E.128 R108, desc[UR10][R108.64] ;  /* 0x0000000a6c6c7981 */ /* 0x000ea8000c1e1d00 */
[----:B------:R-:W2:Y:S01]  /*0870*/  LDG.E.128 R116, desc[UR10][R116.64] ;  /* 0x0000000a74747981 */ /* 0x000ea2000c1e1d00 */
[C---:B------:R-:W-:Y:S01]  /*0880*/  IADD3 R176, PT, PT, R178.reuse, 0x40, RZ ;  /* 0x00000040b2b07810 */ /* 0x040fe20007ffe0ff */
[C---:B------:R-:W-:Y:S01]  /*0890*/  VIADD R165, R178.reuse, 0x60 ;  /* 0x00000060b2a57836 */ /* 0x040fe20000000000 */
[----:B------:R-:W-:Y:S01]  /*08a0*/  IADD3 R163, PT, PT, R178, 0x80, RZ ;  /* 0x00000080b2a37810 */ /* 0x000fe20007ffe0ff */
[----:B------:R-:W-:-:S04]  /*08b0*/  IMAD.WIDE.U32 R120, R177, 0x10, R144 ;  /* 0x00000010b1787825 */ /* 0x000fc800078e0090 */
        /* <DEDUP_REMOVED lines=8> */
[----:B------:R0:W3:Y:S01]  /*0940*/  LDG.E R199, desc[UR10][R136.64] ;  /* 0x0000000a88c77981 */ /* 0x0000e2000c1e1900 */
[----:B------:R-:W-:-:S04]  /*0950*/  IMAD.WIDE.U32 R140, R165, 0x10, R144 ;  /* 0x00000010a58c7825 */ /* 0x000fc800078e0090 */
[----:B----4-:R-:W-:Y:S01]  /*0960*/  IMAD.WIDE R180, R2, 0x4, R180 ;  /* 0x0000000402b47825 */ /* 0x010fe200078e02b4 */
[----:B------:R-:W-:Y:S01]  /*0970*/  ISETP.NE.U32.AND P0, PT, RZ, UR14, PT ;  /* 0x0000000eff007c0c */ /* 0x000fe2000bf05070 */
[----:B------:R-:W4:Y:S02]  /*0980*/  LDG.E.128 R140, desc[UR10][R140.64] ;  /* 0x0000000a8c8c7981 */ /* 0x000f24000c1e1d00 */
[--C-:B0-----:R-:W-:Y:S02]  /*0990*/  IMAD.WIDE.U32 R136, R176, 0x10, R144.reuse ;  /* 0x00000010b0887825 */ /* 0x101fe400078e0090 */
[----:B------:R0:W4:Y:S02]  /*09a0*/  LDG.E R164, desc[UR10][R180.64] ;  /* 0x0000000ab4a47981 */ /* 0x000124000c1e1900 */
[----:B------:R-:W-:Y:S01]  /*09b0*/  IMAD.WIDE.U32 R144, R163, 0x10, R144 ;  /* 0x00000010a3907825 */ /* 0x000fe200078e0090 */
[----:B------:R-:W-:Y:S01]  /*09c0*/  ISETP.NE.AND.EX P0, PT, RZ, UR15, PT, P0 ;  /* 0x0000000fff007c0c */ /* 0x000fe2000bf05300 */
[----:B------:R-:W4:Y:S04]  /*09d0*/  LDG.E.128 R136, desc[UR10][R136.64] ;  /* 0x0000000a88887981 */ /* 0x000f28000c1e1d00 */
[----:B------:R-:W4:Y:S01]  /*09e0*/  LDG.E.128 R144, desc[UR10][R144.64] ;  /* 0x0000000a90907981 */ /* 0x000f22000c1e1d00 */
[----:B0-----:R-:W0:Y:S08]  /*09f0*/  LDC.64 R180, c[0x0][0x438] ;  /* 0x00010e00ffb47b82 */ /* 0x001e300000000a00 */
[----:B------:R-:W1:Y:S08]  /*0a00*/  @P0 LDC.64 R182, c[0x0][0x3b8] ;  /* 0x0000ee00ffb60b82 */ /* 0x000e700000000a00 */
[----:B------:R-:W1:Y:S01]  /*0a10*/  @P0 LDC.64 R184, c[0x0][0x3b8] ;  /* 0x0000ee00ffb80b82 */ /* 0x000e620000000a00 */
[----:B0-----:R-:W-:-:S07]  /*0a20*/  ISETP.NE.U32.AND P1, PT, R180, RZ, PT ;  /* 0x000000ffb400720c */ /* 0x001fce0003f25070 */
[----:B------:R-:W0:Y:S01]  /*0a30*/  @P0 LDC.64 R190, c[0x0][0x3b8] ;  /* 0x0000ee00ffbe0b82 */ /* 0x000e220000000a00 */
[----:B------:R-:W-:Y:S02]  /*0a40*/  ISETP.NE.AND.EX P1, PT, R181, RZ, PT, P1 ;  /* 0x000000ffb500720c */ /* 0x000fe40003f25310 */
[----:B------:R-:W-:Y:S01]  /*0a50*/  ISETP.NE.AND P3, PT, RZ, UR7, PT ;  /* 0x00000007ff007c0c */ /* 0x000fe2000bf65270 */
[----:B-1----:R-:W-:-:S04]  /*0a60*/  @P0 IMAD.WIDE.U32 R182, R178, 0x8, R182 ;  /* 0x00000008b2b60825 */ /* 0x002fc800078e00b6 */
[----:B------:R-:W1:Y:S01]  /*0a70*/  @P0 LDC.64 R186, c[0x0][0x3b8] ;  /* 0x0000ee00ffba0b82 */ /* 0x000e620000000a00 */
[----:B-----5:R0:W5:Y:S01]  /*0a80*/  @P0 LDG.E.64 R166, desc[UR10][R182.64] ;  /* 0x0000000ab6a60981 */ /* 0x020162000c1e1b00 */
[----:B------:R-:W-:-:S06]  /*0a90*/  @P0 IMAD.WIDE.U32 R184, R163, 0x8, R184 ;  /* 0x00000008a3b80825 */ /* 0x000fcc00078e00b8 */
[----:B------:R-:W1:Y:S01]  /*0aa0*/  @P0 LDC.64 R188, c[0x0][0x3b8] ;  /* 0x0000ee00ffbc0b82 */ /* 0x000e620000000a00 */
[----:B------:R3:W5:Y:S01]  /*0ab0*/  @P0 LDG.E.64 R174, desc[UR10][R184.64] ;  /* 0x0000000ab8ae0981 */ /* 0x000762000c1e1b00 */
[C---:B--2---:R-:W-:Y:S01]  /*0ac0*/  PRMT R218, R114.reuse, 0x7632, R218 ;  /* 0x0000763272da7816 */ /* 0x044fe200000000da */
[C---:B------:R-:W-:Y:S01]  /*0ad0*/  IMAD.U32 R224, R115.reuse, 0x10000, RZ ;  /* 0x0001000073e07824 */ /* 0x040fe200078e00ff */
[----:B------:R-:W-:Y:S02]  /*0ae0*/  SHF.L.U32 R227, R114, 0x10, RZ ;  /* 0x0000001072e37819 */ /* 0x000fe400000006ff */
[----:B------:R-:W-:Y:S02]  /*0af0*/  PRMT R222, R115, 0x7632, R222 ;  /* 0x0000763273de7816 */ /* 0x000fe400000000de */
[----:B------:R-:W2:Y:S01]  /*0b00*/  @P1 LDC.64 R114, c[0x0][0x438] ;  /* 0x00010e00ff721b82 */ /* 0x000ea20000000a00 */
[C---:B------:R-:W-:Y:S02]  /*0b10*/  PRMT R201, R110.reuse, 0x7632, R201 ;  /* 0x000076326ec97816 */ /* 0x040fe400000000c9 */
[----:B------:R-:W-:Y:S01]  /*0b20*/  SHF.L.U32 R229, R110, 0x10, RZ ;  /* 0x000000106ee57819 */ /* 0x000fe200000006ff */
[----:B------:R-:W-:Y:S01]  /*0b30*/  IMAD.U32 R208, R118, 0x10000, RZ ;  /* 0x0001000076d07824 */ /* 0x000fe200078e00ff */
[----:B------:R-:W-:-:S02]  /*0b40*/  PRMT R110, R111, 0x7632, R110 ;  /* 0x000076326f6e7816 */ /* 0x000fc4000000006e */
[----:B------:R-:W-:Y:S02]  /*0b50*/  SHF.L.U32 R226, R111, 0x10, RZ ;  /* 0x000000106fe27819 */ /* 0x000fe400000006ff */
[C---:B------:R-:W-:Y:S02]  /*0b60*/  PRMT R216, R113.reuse, 0x7632, R216 ;  /* 0x0000763271d87816 */ /* 0x040fe400000000d8 */
[----:B------:R-:W-:Y:S02]  /*0b70*/  SHF.L.U32 R228, R113, 0x10, RZ ;  /* 0x0000001071e47819 */ /* 0x000fe400000006ff */
[----:B------:R-:W-:Y:S02]  /*0b80*/  PRMT R113, R118, 0x7632, R113 ;  /* 0x0000763276717816 */ /* 0x000fe40000000071 */
[C---:B------:R-:W-:Y:S02]  /*0b90*/  PRMT R111, R119.reuse, 0x7632, R111 ;  /* 0x00007632776f7816 */ /* 0x040fe4000000006f */
[----:B------:R-:W-:-:S02]  /*0ba0*/  SHF.L.U32 R207, R119, 0x10, RZ ;  /* 0x0000001077cf7819 */ /* 0x000fc400000006ff */
[----:B------:R-:W1:Y:S01]  /*0bb0*/  @P1 LDC.64 R118, c[0x0][0x438] ;  /* 0x00010e00ff761b82 */ /* 0x000e620000000a00 */
[----:B------:R-:W-:Y:S01]  /*0bc0*/  PRMT R215, R121, 0x7632, R215 ;  /* 0x0000763279d77816 */ /* 0x000fe200000000d7 */
[----:B--2---:R-:W-:Y:S01]  /*0bd0*/  @P1 IMAD.WIDE.U32 R114, R177, 0x10, R114 ;  /* 0x00000010b1721825 */ /* 0x004fe200078e0072 */
[----:B------:R-:W-:Y:S02]  /*0be0*/  PRMT R214, R112, 0x7632, R214 ;  /* 0x0000763270d67816 */ /* 0x000fe400000000d6 */
[----:B0-----:R-:W-:Y:S01]  /*0bf0*/  PRMT R183, R124, 0x7632, R183 ;  /* 0x000076327cb77816 */ /* 0x001fe200000000b7 */
[----:B------:R-:W-:Y:S01]  /*0c00*/  IMAD.U32 R231, R112, 0x10000, RZ ;  /* 0x0001000070e77824 */ /* 0x000fe200078e00ff */
[----:B------:R0:W5:Y:S01]  /*0c10*/  @P1 LDG.E.128 R52, desc[UR10][R114.64] ;  /* 0x0000000a72341981 */ /* 0x000162000c1e1d00 */
[----:B------:R-:W-:Y:S02]  /*0c20*/  PRMT R112, R117, 0x7632, R112 ;  /* 0x0000763275707816 */ /* 0x000fe40000000070 */
[----:B---3--:R-:W-:-:S02]  /*0c30*/  SHF.L.U32 R194, R132, 0x10, RZ ;  /* 0x0000001084c27819 */ /* 0x008fc400000006ff */
[C---:B------:R-:W-:Y:S02]  /*0c40*/  PRMT R182, R125.reuse, 0x7632, R182 ;  /* 0x000076327db67816 */ /* 0x040fe400000000b6 */
[----:B------:R-:W-:Y:S02]  /*0c50*/  SHF.L.U32 R192, R125, 0x10, RZ ;  /* 0x000000107dc07819 */ /* 0x000fe400000006ff */
[----:B------:R-:W-:Y:S02]  /*0c60*/  PRMT R185, R128, 0x7632, R185 ;  /* 0x0000763280b97816 */ /* 0x000fe400000000b9 */
[----:B0-----:R-:W-:Y:S01]  /*0c70*/  FSEL R115, R199, RZ, !P3 ;  /* 0x000000ffc7737208 */ /* 0x001fe20005800000 */
[----:B------:R-:W-:Y:S01]  /*0c80*/  IMAD.MOV.U32 R199, RZ, RZ, R215 ;  /* 0x000000ffffc77224 */ /* 0x000fe200078e00d7 */
[----:B------:R-:W-:Y:S01]  /*0c90*/  PRMT R219, R122, 0x7632, R219 ;  /* 0x000076327adb7816 */ /* 0x000fe200000000db */
[----:B-1----:R-:W-:Y:S01]  /*0ca0*/  @P1 IMAD.WIDE.U32 R118, R165, 0x10, R118 ;  /* 0x00000010a5761825 */ /* 0x002fe200078e0076 */
[----:B------:R-:W-:-:S02]  /*0cb0*/  PRMT R125, R129, 0x7632, R125 ;  /* 0x00007632817d7816 */ /* 0x000fc4000000007d */
[----:B------:R-:W-:Y:S01]  /*0cc0*/  PRMT R213, R120, 0x7632, R213 ;  /* 0x0000763278d57816 */ /* 0x000fe200000000d5 */
[----:B------:R-:W-:Y:S01]  /*0cd0*/  IMAD.U32 R111, R111, 0x10000, RZ ;  /* 0x000100006f6f7824 */ /* 0x000fe200078e00ff */
[----:B------:R-:W-:Y:S01]  /*0ce0*/  SHF.L.U32 R215, R112, 0x10, RZ ;  /* 0x0000001070d77819 */ /* 0x000fe200000006ff */
[----:B------:R-:W-:Y:S01]  /*0cf0*/  FADD.FTZ R112, -R115, R194 ;  /* 0x000000c273707221 */ /* 0x000fe20000010100 */
[----:B------:R-:W-:Y:S01]  /*0d00*/  SHF.L.U32 R183, R183, 0x10, RZ ;  /* 0x00000010b7b77819 */ /* 0x000fe200000006ff */
[----:B------:R0:W5:Y:S01]  /*0d10*/  @P1 LDG.E.128 R44, desc[UR10][R118.64] ;  /* 0x0000000a762c1981 */ /* 0x000162000c1e1d00 */
[----:B------:R-:W-:Y:S01]  /*0d20*/  SHF.L.U32 R185, R185, 0x10, RZ ;  /* 0x00000010b9b97819 */ /* 0x000fe200000006ff */
[----:B------:R-:W-:Y:S01]  /*0d30*/  IMAD.U32 R125, R125, 0x10000, RZ ;  /* 0x000100007d7d7824 */ /* 0x000fe200078e00ff */
[----:B------:R-:W-:Y:S01]  /*0d40*/  MOV R194, R219 ;  /* 0x000000db00c27202 */ /* 0x000fe20000000f00 */
[C---:B------:R-:W-:Y:S01]  /*0d50*/  FADD.FTZ R219, -R115.reuse, R111 ;  /* 0x0000006f73db7221 */ /* 0x040fe20000010100 */
[----:B------:R-:W-:Y:S01]  /*0d60*/  MOV R111, R199 ;  /* 0x000000c7006f7202 */ /* 0x000fe20000000f00 */
[C---:B------:R-:W-:Y:S01]  /*0d70*/  FADD.FTZ R199, -R115.reuse, R183 ;  /* 0x000000b773c77221 */ /* 0x040fe20000010100 */
[C---:B------:R-:W-:Y:S01]  /*0d80*/  FADD.FTZ R183, -R115.reuse, R185 ;  /* 0x000000b973b77221 */ /* 0x040fe20000010100 */
[----:B0-----:R-:W-:Y:S01]  /*0d90*/  MOV R119, R213 ;  /* 0x000000d500777202 */ /* 0x001fe20000000f00 */
[----:B------:R-:W-:Y:S01]  /*0da0*/  FADD.FTZ R185, -R115, R125 ;  /* 0x0000007d73b97221 */ /* 0x000fe20000010100 */
[----:B----4-:R-:W-:-:S02]  /*0db0*/  PRMT R237, R144, 0x7632, R237 ;  /* 0x0000763290ed7816 */ /* 0x010fc400000000ed */
[----:B------:R-:W-:Y:S01]  /*0dc0*/  SHF.L.U32 R125, R144, 0x10, RZ ;  /* 0x00000010907d7819 */ /* 0x000fe200000006ff */
[----:B------:R-:W-:Y:S01]  /*0dd0*/  IMAD.MOV.U32 R144, RZ, RZ, R119 ;  /* 0x000000ffff907224 */ /* 0x000fe200078e0077 */
[C---:B------:R-:W-:Y:S01]  /*0de0*/  PRMT R252, R147.reuse, 0x7632, R252 ;  /* 0x0000763293fc7816 */ /* 0x040fe200000000fc */
[----:B------:R-:W-:Y:S02]  /*0df0*/  IMAD.U32 R119, R147, 0x10000, RZ ;  /* 0x0001000093777824 */ /* 0x000fe400078e00ff */
[----:B------:R-:W2:Y:S01]  /*0e00*/  LDL.LU R147, [R1] ;  /* 0x0000000001937983 */ /* 0x000ea20000300800 */
[C---:B------:R-:W-:Y:S02]  /*0e10*/  PRMT R200, R116.reuse, 0x7632, R200 ;  /* 0x0000763274c87816 */ /* 0x040fe400000000c8 */
[----:B------:R-:W-:Y:S02]  /*0e20*/  SHF.L.U32 R212, R116, 0x10, RZ ;  /* 0x0000001074d47819 */ /* 0x000fe400000006ff */
[----:B------:R-:W-:-:S02]  /*0e30*/  SHF.L.U32 R211, R117, 0x10, RZ ;  /* 0x0000001075d37819 */ /* 0x000fc400000006ff */
[----:B------:R-:W0:Y:S01]  /*0e40*/  @P1 LDC.64 R116, c[0x0][0x438] ;  /* 0x00010e00ff741b82 */ /* 0x000e220000000a00 */
[----:B------:R-:W-:Y:S01]  /*0e50*/  SHF.L.U32 R210, R120, 0x10, RZ ;  /* 0x0000001078d27819 */ /* 0x000fe200000006ff */
[----:B------:R-:W-:-:S06]  /*0e60*/  IMAD.U32 R209, R121, 0x10000, RZ ;  /* 0x0001000079d17824 */ /* 0x000fcc00078e00ff */
[----:B------:R-:W1:Y:S01]  /*0e70*/  @P1 LDC.64 R120, c[0x0][0x438] ;  /* 0x00010e00ff781b82 */ /* 0x000e620000000a00 */
[----:B------:R-:W-:Y:S01]  /*0e80*/  @P0 IMAD.WIDE.U32 R190, R176, 0x8, R190 ;  /* 0x00000008b0be0825 */ /* 0x000fe200078e00be */
[----:B------:R-:W-:Y:S02]  /*0e90*/  PRMT R203, R108, 0x7632, R203 ;  /* 0x000076326ccb7816 */ /* 0x000fe400000000cb */
[----:B------:R-:W-:Y:S01]  /*0ea0*/  PRMT R202, R109, 0x7632, R202 ;  /* 0x000076326dca7816 */ /* 0x000fe200000000ca */
[----:B------:R-:W-:Y:S01]  /*0eb0*/  @P0 IMAD.WIDE.U32 R186, R177, 0x8, R186 ;  /* 0x00000008b1ba0825 */ /* 0x000fe200078e00ba */
[----:B------:R-:W-:Y:S01]  /*0ec0*/  PRMT R205, R123, 0x7632, R205 ;  /* 0x000076327bcd7816 */ /* 0x000fe200000000cd */
[----:B------:R3:W5:Y:S01]  /*0ed0*/  @P0 LDG.E.64 R170, desc[UR10][R190.64] ;  /* 0x0000000abeaa0981 */ /* 0x000762000c1e1b00 */
[----:B------:R-:W-:Y:S01]  /*0ee0*/  SHF.L.U32 R114, R203, 0x10, RZ ;  /* 0x00000010cb727819 */ /* 0x000fe200000006ff */
[----:B------:R-:W-:Y:S01]  /*0ef0*/  @P0 IMAD.WIDE.U32 R188, R165, 0x8, R188 ;  /* 0x00000008a5bc0825 */ /* 0x000fe200078e00bc */
[----:B------:R-:W-:Y:S01]  /*0f00*/  SHF.L.U32 R193, R131, 0x10, RZ ;  /* 0x0000001083c17819 */ /* 0x000fe200000006ff */
[----:B------:R4:W5:Y:S02]  /*0f10*/  @P0 LDG.E.64 R168, desc[UR10][R186.64] ;  /* 0x0000000abaa80981 */ /* 0x000964000c1e1b00 */
[----:B0-----:R-:W-:Y:S01]  /*0f20*/  @P1 IMAD.WIDE.U32 R116, R176, 0x10, R116 ;  /* 0x00000010b0741825 */ /* 0x001fe200078e0074 */
[----:B------:R-:W-:Y:S01]  /*0f30*/  SHF.L.U32 R198, R134, 0x10, RZ ;  /* 0x0000001086c67819 */ /* 0x000fe200000006ff */
[----:B------:R-:W5:Y:S02]  /*0f40*/  @P0 LDG.E.64 R172, desc[UR10][R188.64] ;  /* 0x0000000abcac0981 */ /* 0x000f64000c1e1b00 */
[----:B---3--:R-:W-:-:S02]  /*0f50*/  IMAD.U32 R191, R124, 0x10000, RZ ;  /* 0x000100007cbf7824 */ /* 0x008fc400078e00ff */
[----:B------:R0:W5:Y:S01]  /*0f60*/  @P1 LDG.E.128 R48, desc[UR10][R116.64] ;  /* 0x0000000a74301981 */ /* 0x000162000c1e1d00 */
[C---:B----4-:R-:W-:Y:S01]  /*0f70*/  PRMT R186, R130.reuse, 0x7632, R186 ;  /* 0x0000763282ba7816 */ /* 0x050fe200000000ba */
[----:B------:R-:W-:Y:S01]  /*0f80*/  IMAD.U32 R190, R130, 0x10000, RZ ;  /* 0x0001000082be7824 */ /* 0x000fe200078e00ff */
[----:B------:R-:W-:Y:S01]  /*0f90*/  PRMT R124, R131, 0x7632, R124 ;  /* 0x00007632837c7816 */ /* 0x000fe2000000007c */
[----:B-1----:R-:W-:Y:S01]  /*0fa0*/  @P1 IMAD.WIDE.U32 R120, R163, 0x10, R120 ;  /* 0x00000010a3781825 */ /* 0x002fe200078e0078 */
[----:B------:R-:W-:-:S03]  /*0fb0*/  PRMT R187, R133, 0x7632, R187 ;  /* 0x0000763285bb7816 */ /* 0x000fc600000000bb */
[----:B------:R-:W-:Y:S01]  /*0fc0*/  FADD.FTZ R225, -R115, R114 ;  /* 0x0000007273e17221 */ /* 0x000fe20000010100 */
[----:B------:R-:W-:Y:S01]  /*0fd0*/  PRMT R130, R134, 0x7632, R130 ;  /* 0x0000763286827816 */ /* 0x000fe20000000082 */
[----:B------:R-:W-:Y:S01]  /*0fe0*/  IMAD.U32 R202, R202, 0x10000, RZ ;  /* 0x00010000caca7824 */ /* 0x000fe200078e00ff */
[----:B0-----:R-:W-:Y:S01]  /*0ff0*/  SHF.L.U32 R116, R201, 0x10, RZ ;  /* 0x00000010c9747819 */ /* 0x001fe200000006ff */
[----:B------:R-:W-:Y:S01]  /*1000*/  IMAD.U32 R197, R133, 0x10000, RZ ;  /* 0x0001000085c57824 */ /* 0x000fe200078e00ff */
[----:B------:R-:W-:Y:S01]  /*1010*/  MOV R117, R205 ;  /* 0x000000cd00757202 */ /* 0x000fe20000000f00 */
[----:B------:R-:W-:Y:S01]  /*1020*/  FADD.FTZ R114, -R115, R193 ;  /* 0x000000c173727221 */ /* 0x000fe20000010100 */
[----:B------:R-:W-:Y:S01]  /*1030*/  PRMT R184, R126, 0x7632, R184 ;  /* 0x000076327eb87816 */ /* 0x000fe200000000b8 */
[----:B------:R0:W5:Y:S01]  /*1040*/  @P1 LDG.E.128 R40, desc[UR10][R120.64] ;  /* 0x0000000a78281981 */ /* 0x000162000c1e1d00 */
[----:B------:R-:W-:Y:S02]  /*1050*/  PRMT R179, R127, 0x7632, R179 ;  /* 0x000076327fb37816 */ /* 0x000fe400000000b3 */
[----:B------:R-:W-:-:S02]  /*1060*/  PRMT R131, R132, 0x7632, R131 ;  /* 0x0000763284837816 */ /* 0x000fc40000000083 */
[----:B------:R-:W-:Y:S01]  /*1070*/  PRMT R134, R135, 0x7632, R134 ;  /* 0x0000763287867816 */ /* 0x000fe20000000086 */
[----:B------:R-:W-:Y:S01]  /*1080*/  FADD.FTZ R223, -R115, R202 ;  /* 0x000000ca73df7221 */ /* 0x000fe20000010100 */
[----:B------:R-:W-:Y:S01]  /*1090*/  SHF.L.U32 R189, R129, 0x10, RZ ;  /* 0x0000001081bd7819 */ /* 0x000fe200000006ff */
[----:B------:R-:W-:Y:S01]  /*10a0*/  FADD.FTZ R221, -R115, R116 ;  /* 0x0000007473dd7221 */ /* 0x000fe20000010100 */
[----:B------:R-:W-:Y:S01]  /*10b0*/  SHF.L.U32 R188, R128, 0x10, RZ ;  /* 0x0000001080bc7819 */ /* 0x000fe200000006ff */
[----:B------:R-:W-:Y:S01]  /*10c0*/  IMAD.U32 R200, R200, 0x10000, RZ ;  /* 0x00010000c8c87824 */ /* 0x000fe200078e00ff */
[----:B------:R-:W-:Y:S01]  /*10d0*/  SHF.L.U32 R217, R113, 0x10, RZ ;  /* 0x0000001071d97819 */ /* 0x000fe200000006ff */
[----:B------:R-:W-:Y:S01]  /*10e0*/  IMAD.U32 R124, R124, 0x10000, RZ ;  /* 0x000100007c7c7824 */ /* 0x000fe200078e00ff */
[----:B------:R-:W-:Y:S01]  /*10f0*/  MOV R193, R117 ;  /* 0x0000007500c17202 */ /* 0x000fe20000000f00 */
[C---:B------:R-:W-:Y:S01]  /*1100*/  FADD.FTZ R113, -R115.reuse, R197 ;  /* 0x000000c573717221 */ /* 0x040fe20000010100 */
[----:B------:R-:W-:Y:S01]  /*1110*/  SHF.L.U32 R186, R186, 0x10, RZ ;  /* 0x00000010baba7819 */ /* 0x000fe200000006ff */
[----:B------:R-:W-:Y:S01]  /*1120*/  FADD.FTZ R208, -R115, R208 ;  /* 0x000000d073d07221 */ /* 0x000fe20000010100 */
[----:B------:R-:W-:Y:S01]  /*1130*/  SHF.L.U32 R117, R187, 0x10, RZ ;  /* 0x00000010bb757819 */ /* 0x000fe200000006ff */
[C---:B------:R-:W-:Y:S01]  /*1140*/  FADD.FTZ R192, -R115.reuse, R192 ;  /* 0x000000c073c07221 */ /* 0x040fe20000010100 */
[----:B------:R-:W-:Y:S01]  /*1150*/  SHF.L.U32 R0, R108, 0x10, RZ ;  /* 0x000000106c007819 */ /* 0x000fe200000006ff */
[----:B0-----:R-:W-:Y:S01]  /*1160*/  FADD.FTZ R121, -R115, R190 ;  /* 0x000000be73797221 */ /* 0x001fe20000010100 */
[----:B------:R-:W-:Y:S01]  /*1170*/  SHF.L.U32 R195, R126, 0x10, RZ ;  /* 0x000000107ec37819 */ /* 0x000fe200000006ff */
[----:B------:R-:W-:Y:S01]  /*1180*/  IMAD.U32 R230, R109, 0x10000, RZ ;  /* 0x000100006de67824 */ /* 0x000fe200078e00ff */
        /* <DEDUP_REMOVED lines=8> */
[----:B------:R-:W-:-:S02]  /*1210*/  SHF.L.U32 R130, R130, 0x10, RZ ;  /* 0x0000001082827819 */ /* 0x000fc400000006ff */
[C---:B------:R-:W-:Y:S02]  /*1220*/  PRMT R204, R138.reuse, 0x7632, R204 ;  /* 0x000076328acc7816 */ /* 0x040fe400000000cc */
[----:B------:R-:W-:Y:S01]  /*1230*/  SHF.L.U32 R197, R138, 0x10, RZ ;  /* 0x000000108ac57819 */ /* 0x000fe200000006ff */
[C---:B------:R-:W-:Y:S01]  /*1240*/  IMAD.U32 R138, R143.reuse, 0x10000, RZ ;  /* 0x000100008f8a7824 */ /* 0x040fe200078e00ff */
[----:B------:R-:W-:Y:S01]  /*1250*/  PRMT R190, R143, 0x7632, R190 ;  /* 0x000076328fbe7816 */ /* 0x000fe200000000be */
[C---:B------:R-:W-:Y:S01]  /*1260*/  FADD.FTZ R191, -R115.reuse, R191 ;  /* 0x000000bf73bf7221 */ /* 0x040fe20000010100 */
[----:B------:R-:W-:Y:S01]  /*1270*/  SHF.L.U32 R214, R214, 0x10, RZ ;  /* 0x00000010d6d67819 */ /* 0x000fe200000006ff */
[C---:B------:R-:W-:Y:S01]  /*1280*/  FADD.FTZ R179, -R115.reuse, R189 ;  /* 0x000000bd73b37221 */ /* 0x040fe20000010100 */
[----:B------:R-:W-:Y:S01]  /*1290*/  SHF.L.U32 R216, R216, 0x10, RZ ;  /* 0x00000010d8d87819 */ /* 0x000fe200000006ff */
[----:B------:R-:W-:Y:S01]  /*12a0*/  FADD.FTZ R116, -R115, R198 ;  /* 0x000000c673747221 */ /* 0x000fe20000010100 */
[----:B------:R-:W-:Y:S01]  /*12b0*/  PRMT R202, R137, 0x7632, R202 ;  /* 0x0000763289ca7816 */ /* 0x000fe200000000ca */
[----:B------:R-:W-:Y:S01]  /*12c0*/  IMAD.U32 R218, R218, 0x10000, RZ ;  /* 0x00010000dada7824 */ /* 0x000fe200078e00ff */
[----:B------:R-:W-:Y:S01]  /*12d0*/  MOV R143, R111 ;  /* 0x0000006f008f7202 */ /* 0x000fe20000000f00 */
[C---:B------:R-:W-:Y:S01]  /*12e0*/  FMUL.FTZ R225, R164.reuse, R225 ;  /* 0x000000e1a4e17220 */ /* 0x040fe20000410000 */
[C---:B------:R-:W-:Y:S01]  /*12f0*/  FMUL.FTZ R223, R164.reuse, R223 ;  /* 0x000000dfa4df7220 */ /* 0x040fe20000410000 */
[----:B------:R-:W-:Y:S01]  /*1300*/  FMUL.FTZ R221, R164, R221 ;  /* 0x000000dda4dd7220 */ /* 0x000fe20000410000 */
[----:B------:R-:W-:Y:S01]  /*1310*/  SHF.L.U32 R220, R122, 0x10, RZ ;  /* 0x000000107adc7819 */ /* 0x000fe200000006ff */
[C---:B------:R-:W-:Y:S01]  /*1320*/  FADD.FTZ R182, -R115.reuse, R188 ;  /* 0x000000bc73b67221 */ /* 0x040fe20000010100 */
[C---:B------:R-:W-:Y:S01]  /*1330*/  FADD.FTZ R213, -R115.reuse, R200 ;  /* 0x000000c873d57221 */ /* 0x040fe20000010100 */
[----:B------:R-:W-:Y:S01]  /*1340*/  FADD.FTZ R189, -R115, R124 ;  /* 0x0000007c73bd7221 */ /* 0x000fe20000010100 */
[----:B------:R-:W-:Y:S01]  /*1350*/  IMAD.U32 R137, R137, 0x10000, RZ ;  /* 0x0001000089897824 */ /* 0x000fe200078e00ff */
[----:B------:R-:W-:Y:S01]  /*1360*/  PRMT R206, R139, 0x7632, R206 ;  /* 0x000076328bce7816 */ /* 0x000fe200000000ce */
[----:B------:R-:W-:Y:S01]  /*1370*/  FADD.FTZ R187, -R115, R186 ;  /* 0x000000ba73bb7221 */ /* 0x000fe20000010100 */
[----:B------:R-:W-:Y:S01]  /*1380*/  SHF.L.U32 R198, R139, 0x10, RZ ;  /* 0x000000108bc67819 */ /* 0x000fe200000006ff */
[C---:B------:R-:W-:Y:S01]  /*1390*/  FADD.FTZ R124, -R115.reuse, R117 ;  /* 0x00000075737c7221 */ /* 0x040fe20000010100 */
[----:B------:R-:W-:Y:S01]  /*13a0*/  PRMT R200, R136, 0x7632, R200 ;  /* 0x0000763288c87816 */ /* 0x000fe200000000c8 */
[----:B------:R-:W-:Y:S01]  /*13b0*/  FMUL.FTZ R208, R164, R208 ;  /* 0x000000d0a4d07220 */ /* 0x000fe20000410000 */
[----:B------:R-:W-:Y:S01]  /*13c0*/  PRMT R188, R142, 0x7632, R188 ;  /* 0x000076328ebc7816 */ /* 0x000fe200000000bc */
[----:B------:R-:W-:Y:S01]  /*13d0*/  FMUL.FTZ R192, R164, R192 ;  /* 0x000000c0a4c07220 */ /* 0x000fe20000410000 */
[----:B------:R-:W-:Y:S01]  /*13e0*/  SHF.L.U32 R139, R142, 0x10, RZ ;  /* 0x000000108e8b7819 */ /* 0x000fe200000006ff */
        /* <DEDUP_REMOVED lines=20> */
[----:B------:R-:W-:Y:S01]  /*1530*/  FADD.FTZ R13, R214, R13 ;  /* 0x0000000dd60d7221 */ /* 0x000fe20000010000 */
[----:B------:R-:W-:Y:S01]  /*1540*/  PRMT R186, R141, 0x7632, R186 ;  /* 0x000076328dba7816 */ /* 0x000fe200000000ba */
[----:B------:R-:W-:Y:S01]  /*1550*/  FFMA.FTZ R161, R225, R214, R161 ;  /* 0x000000d6e1a17223 */ /* 0x000fe200000100a1 */
[----:B------:R-:W-:Y:S01]  /*1560*/  SHF.L.U32 R131, R141, 0x10, RZ ;  /* 0x000000108d837819 */ /* 0x000fe200000006ff */
[----:B------:R-:W-:Y:S01]  /*1570*/  FADD.FTZ R11, R216, R11 ;  /* 0x0000000bd80b7221 */ /* 0x000fe20000010000 */
[C---:B------:R-:W-:Y:S01]  /*1580*/  PRMT R245, R146.reuse, 0x7632, R245 ;  /* 0x0000763292f57816 */ /* 0x040fe200000000f5 */
[-C--:B------:R-:W-:Y:S01]  /*1590*/  FFMA.FTZ R159, R223, R216.reuse, R159 ;  /* 0x000000d8df9f7223 */ /* 0x080fe2000001009f */
[----:B------:R-:W-:Y:S01]  /*15a0*/  SHF.L.U32 R117, R146, 0x10, RZ ;  /* 0x0000001092757819 */ /* 0x000fe200000006ff */
[----:B------:R-:W-:Y:S01]  /*15b0*/  FMUL.FTZ R141, R63, R216 ;  /* 0x000000d83f8d7220 */ /* 0x000fe20000410000 */
[----:B------:R-:W-:Y:S01]  /*15c0*/  SHF.L.U32 R142, R222, 0x10, RZ ;  /* 0x00000010de8e7819 */ /* 0x000fe200000006ff */
[----:B------:R-:W-:Y:S01]  /*15d0*/  FMUL.FTZ R222, R61, R214 ;  /* 0x000000d63dde7220 */ /* 0x000fe20000410000 */
[C---:B------:R-:W-:Y:S01]  /*15e0*/  PRMT R244, R145.reuse, 0x7632, R244 ;  /* 0x0000763291f47816 */ /* 0x040fe200000000f4 */
[----:B------:R-:W-:Y:S01]  /*15f0*/  FADD.FTZ R233, R218, R233 ;  /* 0x000000e9dae97221 */ /* 0x000fe20000010000 */
[----:B------:R-:W-:Y:S01]  /*1600*/  SHF.L.U32 R115, R145, 0x10, RZ ;  /* 0x0000001091737819 */ /* 0x000fe200000006ff */
[-C--:B------:R-:W-:Y:S01]  /*1610*/  FFMA.FTZ R157, R221, R218.reuse, R157 ;  /* 0x000000dadd9d7223 */ /* 0x080fe2000001009d */
[----:B------:R-:W-:Y:S01]  /*1620*/  FMUL.FTZ R111, R65, R218 ;  /* 0x000000da416f7220 */ /* 0x000fe20000410000 */
[----:B------:R-:W3:Y:S01]  /*1630*/  LDL.LU R146, [R1+0x8] ;  /* 0x0000080001927983 */ /* 0x000ee20000300800 */
[----:B------:R-:W-:Y:S01]  /*1640*/  FMUL.FTZ R191, R164, R191 ;  /* 0x000000bfa4bf7220 */ /* 0x000fe20000410000 */
[----:B------:R-:W-:Y:S01]  /*1650*/  SHF.L.U32 R214, R144, 0x10, RZ ;  /* 0x0000001090d67819 */ /* 0x000fe200000006ff */
[----:B------:R-:W-:Y:S01]  /*1660*/  IMAD.U32 R216, R143, 0x10000, RZ ;  /* 0x000100008fd87824 */ /* 0x000fe200078e00ff */
[----:B------:R-:W-:Y:S01]  /*1670*/  SHF.L.U32 R218, R194, 0x10, RZ ;  /* 0x00000010c2da7819 */ /* 0x000fe200000006ff */
[----:B------:R-:W4:Y:S01]  /*1680*/  LDL.LU R145, [R1+0x10] ;  /* 0x0000100001917983 */ /* 0x000f220000300800 */
[----:B------:R-:W-:Y:S01]  /*1690*/  FADD.FTZ R242, R220, R242 ;  /* 0x000000f2dcf27221 */ /* 0x000fe20000010000 */
[-C--:B------:R-:W-:Y:S01]  /*16a0*/  FFMA.FTZ R150, R208, R220.reuse, R150 ;  /* 0x000000dcd0967223 */ /* 0x080fe20000010096 */
[----:B------:R-:W-:Y:S01]  /*16b0*/  FMUL.FTZ R143, R72, R220 ;  /* 0x000000dc488f7220 */ /* 0x000fe20000410000 */
[----:B------:R-:W4:Y:S01]  /*16c0*/  LDL.LU R144, [R1+0x18] ;  /* 0x0000180001907983 */ /* 0x000f220000300800 */
[----:B------:R-:W-:Y:S01]  /*16d0*/  FADD.FTZ R250, R137, R250 ;  /* 0x000000fa89fa7221 */ /* 0x000fe20000010000 */
[-C--:B------:R-:W-:Y:S01]  /*16e0*/  FFMA.FTZ R36, R192, R137.reuse, R36 ;  /* 0x00000089c0247223 */ /* 0x080fe20000010024 */
[----:B------:R-:W-:Y:S01]  /*16f0*/  FMUL.FTZ R194, R78, R137 ;  /* 0x000000894ec27220 */ /* 0x000fe20000410000 */
[----:B------:R-:W-:Y:S01]  /*1700*/  SHF.L.U32 R220, R193, 0x10, RZ ;  /* 0x00000010c1dc7819 */ /* 0x000fe200000006ff */
[----:B------:R-:W4:Y:S01]  /*1710*/  LDL.LU R137, [R1+0x20] ;  /* 0x0000200001897983 */ /* 0x000f220000300800 */
[----:B------:R-:W-:Y:S01]  /*1720*/  FADD.FTZ R248, R136, R248 ;  /* 0x000000f888f87221 */ /* 0x000fe20000010000 */
[-C--:B------:R-:W-:Y:S01]  /*1730*/  FFMA.FTZ R38, R191, R136.reuse, R38 ;  /* 0x00000088bf267223 */ /* 0x080fe20000010026 */
[----:B------:R-:W-:Y:S01]  /*1740*/  FMUL.FTZ R193, R76, R136 ;  /* 0x000000884cc17220 */ /* 0x000fe20000410000 */
[----:B------:R-:W-:Y:S01]  /*1750*/  SHF.L.U32 R236, R123, 0x10, RZ ;  /* 0x000000107bec7819 */ /* 0x000fe200000006ff */
[----:B------:R-:W-:Y:S01]  /*1760*/  FMUL.FTZ R112, R164, R112 ;  /* 0x00000070a4707220 */ /* 0x000fe20000410000 */
[----:B------:R-:W-:Y:S01]  /*1770*/  FADD.FTZ R10, R125, R10 ;  /* 0x0000000a7d0a7221 */ /* 0x000fe20000010000 */
[----:B------:R-:W0:Y:S01]  /*1780*/  @P1 LDC.64 R108, c[0x0][0x438] ;  /* 0x00010e00ff6c1b82 */ /* 0x000e220000000a00 */
[----:B--2---:R-:W-:Y:S01]  /*1790*/  FADD.FTZ R147, R197, R147 ;  /* 0x00000093c5937221 */ /* 0x004fe20000010000 */
[C---:B------:R-:W-:Y:S01]  /*17a0*/  IMAD.U32 R135, R140.reuse, 0x10000, RZ ;  /* 0x000100008c877824 */ /* 0x040fe200078e00ff */
[----:B------:R-:W-:Y:S01]  /*17b0*/  PRMT R184, R140, 0x7632, R184 ;  /* 0x000076328cb87816 */ /* 0x000fe200000000b8 */
[----:B------:R-:W-:Y:S01]  /*17c0*/  FMUL.FTZ R207, R164, R207 ;  /* 0x000000cfa4cf7220 */ /* 0x000fe20000410000 */
[----:B------:R-:W-:Y:S01]  /*17d0*/  FADD.FTZ R235, R142, R235 ;  /* 0x000000eb8eeb7221 */ /* 0x000fe20000010000 */
[----:B------:R-:W-:Y:S01]  /*17e0*/  STL [R1], R147 ;  /* 0x0000009301007387 */ /* 0x000fe20000100800 */
[----:B------:R-:W-:Y:S01]  /*17f0*/  FMUL.FTZ R179, R164, R179 ;  /* 0x000000b3a4b37220 */ /* 0x000fe20000410000 */
[----:B------:R-:W-:Y:S01]  /*1800*/  SHF.L.U32 R204, R204, 0x10, RZ ;  /* 0x00000010cccc7819 */ /* 0x000fe200000006ff */
[----:B------:R-:W-:Y:S01]  /*1810*/  IMAD.U32 R206, R206, 0x10000, RZ ;  /* 0x00010000cece7824 */ /* 0x000fe200078e00ff */
[----:B------:R-:W2:Y:S01]  /*1820*/  LDL.LU R136, [R1+0x28] ;  /* 0x0000280001887983 */ /* 0x000ea20000300800 */
[----:B------:R-:W-:Y:S01]  /*1830*/  FMUL.FTZ R140, R164, R110 ;  /* 0x0000006ea48c7220 */ /* 0x000fe20000410000 */
[----:B------:R-:W-:Y:S01]  /*1840*/  FMUL.FTZ R110, R67, R142 ;  /* 0x0000008e436e7220 */ /* 0x000fe20000410000 */
[----:B------:R-:W-:Y:S01]  /*1850*/  FADD.FTZ R246, R236, R246 ;  /* 0x000000f6ecf67221 */ /* 0x000fe20000010000 */
[----:B------:R-:W-:Y:S01]  /*1860*/  FFMA.FTZ R148, R207, R236, R148 ;  /* 0x000000eccf947223 */ /* 0x000fe20000010094 */
[----:B------:R-:W-:Y:S01]  /*1870*/  FFMA.FTZ R155, R140, R142, R155 ;  /* 0x0000008e8c9b7223 */ /* 0x000fe2000001009b */
[----:B------:R-:W-:Y:S01]  /*1880*/  FMUL.FTZ R142, R74, R236 ;  /* 0x000000ec4a8e7220 */ /* 0x000fe20000410000 */
[----:B------:R-:W1:Y:S01]  /*1890*/  LDC.64 R122, c[0x0][0x3b0] ;  /* 0x0000ec00ff7a7b82 */ /* 0x000e620000000a00 */
[----:B---3--:R-:W-:Y:S01]  /*18a0*/  FADD.FTZ R146, R198, R146 ;  /* 0x00000092c6927221 */ /* 0x008fe20000010000 */
[----:B----4-:R-:W-:-:S04]  /*18b0*/  FADD.FTZ R145, R135, R145 ;  /* 0x0000009187917221 */ /* 0x010fc80000010000 */
[----:B------:R-:W-:Y:S01]  /*18c0*/  STL [R1+0x8], R146 ;  /* 0x0000089201007387 */ /* 0x000fe20000100800 */
[----:B------:R-:W-:-:S03]  /*18d0*/  FADD.FTZ R144, R131, R144 ;  /* 0x0000009083907221 */ /* 0x000fc60000010000 */
[----:B------:R3:W-:Y:S01]  /*18e0*/  STL [R1+0x10], R145 ;  /* 0x0000109101007387 */ /* 0x0007e20000100800 */
[----:B------:R-:W-:-:S03]  /*18f0*/  FADD.FTZ R137, R139, R137 ;  /* 0x000000898b897221 */ /* 0x000fc60000010000 */
[----:B------:R4:W-:Y:S04]  /*1900*/  STL [R1+0x18], R144 ;  /* 0x0000189001007387 */ /* 0x0009e80000100800 */
[----:B------:R-:W-:Y:S01]  /*1910*/  STL [R1+0x20], R137 ;  /* 0x0000208901007387 */ /* 0x000fe20000100800 */
[----:B---3--:R-:W-:Y:S01]  /*1920*/  FMUL.FTZ R145, R164, R121 ;  /* 0x00000079a4917220 */ /* 0x008fe20000410000 */
[----:B------:R-:W-:Y:S02]  /*1930*/  SHF.L.U32 R121, R237, 0x10, RZ ;  /* 0x00000010ed797819 */ /* 0x000fe400000006ff */
[----:B------:R-:W3:Y:S01]  /*1940*/  LDL.LU R236, [R1+0xc] ;  /* 0x00000c0001ec7983 */ /* 0x000ee20000300800 */
[----:B--2---:R-:W-:-:S05]  /*1950*/  FADD.FTZ R136, R138, R136 ;  /* 0x000000888a887221 */ /* 0x004fca0000010000 */
[----:B------:R-:W-:Y:S04]  /*1960*/  STL [R1+0x28], R136 ;  /* 0x0000288801007387 */ /* 0x000fe80000100800 */
[----:B------:R-:W2:Y:S01]  /*1970*/  LDL.LU R237, [R1+0x4] ;  /* 0x0000040001ed7983 */ /* 0x000ea20000300800 */
[-C--:B------:R-:W-:Y:S01]  /*1980*/  FFMA.FTZ R28, R179, R131.reuse, R28 ;  /* 0x00000083b31c7223 */ /* 0x080fe2000001001c */
[----:B------:R-:W-:Y:S01]  /*1990*/  FMUL.FTZ R146, R86, R131 ;  /* 0x0000008356927220 */ /* 0x000fe20000410000 */
[----:B------:R-:W-:Y:S02]  /*19a0*/  SHF.L.U32 R131, R245, 0x10, RZ ;  /* 0x00000010f5837819 */ /* 0x000fe400000006ff */
[----:B------:R-:W2:Y:S01]  /*19b0*/  LDL.LU R245, [R1+0x14] ;  /* 0x0000140001f57983 */ /* 0x000ea20000300800 */
[----:B----4-:R-:W-:Y:S01]  /*19c0*/  FMUL.FTZ R144, R164, R114 ;  /* 0x00000072a4907220 */ /* 0x010fe20000410000 */
[-C--:B------:R-:W-:Y:S01]  /*19d0*/  FFMA.FTZ R22, R112, R125.reuse, R22 ;  /* 0x0000007d70167223 */ /* 0x080fe20000010016 */
[----:B------:R-:W-:Y:S01]  /*19e0*/  FMUL.FTZ R114, R92, R125 ;  /* 0x0000007d5c727220 */ /* 0x000fe20000410000 */
[----:B------:R-:W-:-:S02]  /*19f0*/  IMAD.U32 R125, R244, 0x10000, RZ ;  /* 0x00010000f47d7824 */ /* 0x000fc400078e00ff */
[----:B------:R-:W4:Y:S01]  /*1a00*/  LDL.LU R244, [R1+0x1c] ;  /* 0x00001c0001f47983 */ /* 0x000f220000300800 */
[----:B0-----:R-:W-:-:S04]  /*1a10*/  @P1 IMAD.WIDE.U32 R108, R178, 0x10, R108 ;  /* 0x00000010b26c1825 */ /* 0x001fc800078e006c */
[--C-:B-1----:R-:W-:Y:S01]  /*1a20*/  IMAD.WIDE.U32 R132, R177, 0x8, R122.reuse ;  /* 0x00000008b1847825 */ /* 0x102fe200078e007a */
[----:B------:R0:W5:Y:S03]  /*1a30*/  @P1 LDG.E.128 R56, desc[UR10][R108.64] ;  /* 0x0000000a6c381981 */ /* 0x000166000c1e1d00 */
[--C-:B------:R-:W-:Y:S02]  /*1a40*/  IMAD.WIDE.U32 R128, R176, 0x8, R122.reuse ;  /* 0x00000008b0807825 */ /* 0x100fe400078e007a */
[----:B------:R-:W5:Y:S02]  /*1a50*/  LDG.E.64 R132, desc[UR10][R132.64] ;  /* 0x0000000a84847981 */ /* 0x000f64000c1e1b00 */
[--C-:B------:R-:W-:Y:S02]  /*1a60*/  IMAD.WIDE.U32 R126, R165, 0x8, R122.reuse ;  /* 0x00000008a57e7825 */ /* 0x100fe400078e007a */
[----:B------:R-:W5:Y:S02]  /*1a70*/  LDG.E.64 R128, desc[UR10][R128.64] ;  /* 0x0000000a80807981 */ /* 0x000f64000c1e1b00 */
[----:B0-----:R-:W-:-:S02]  /*1a80*/  IMAD.WIDE.U32 R108, R178, 0x8, R122 ;  /* 0x00000008b26c7825 */ /* 0x001fc400078e007a */
[----:B------:R-:W5:Y:S02]  /*1a90*/  LDG.E.64 R126, desc[UR10][R126.64] ;  /* 0x0000000a7e7e7981 */ /* 0x000f64000c1e1b00 */
[----:B------:R-:W-:Y:S02]  /*1aa0*/  IMAD.WIDE.U32 R122, R163, 0x8, R122 ;  /* 0x00000008a37a7825 */ /* 0x000fe400078e007a */
[----:B------:R-:W5:Y:S04]  /*1ab0*/  LDG.E.64 R108, desc[UR10][R108.64] ;  /* 0x0000000a6c6c7981 */ /* 0x000f68000c1e1b00 */
[----:B------:R-:W5:Y:S01]  /*1ac0*/  LDG.E.64 R122, desc[UR10][R122.64] ;  /* 0x0000000a7a7a7981 */ /* 0x000f62000c1e1b00 */
[----:B---3--:R-:W-:Y:S01]  /*1ad0*/  FADD.FTZ R236, R206, R236 ;  /* 0x000000ecceec7221 */ /* 0x008fe20000010000 */
[----:B--2---:R-:W-:-:S05]  /*1ae0*/  FADD.FTZ R237, R204, R237 ;  /* 0x000000edcced7221 */ /* 0x004fca0000010000 */
[----:B------:R0:W-:Y:S04]  /*1af0*/  STL [R1+0x4], R237 ;  /* 0x000004ed01007387 */ /* 0x0001e80000100800 */
[----:B0-----:R-:W2:Y:S04]  /*1b00*/  LDL.LU R237, [R1+0x24] ;  /* 0x0000240001ed7983 */ /* 0x001ea80000300800 */
[----:B------:R0:W-:Y:S04]  /*1b10*/  STL [R1+0xc], R236 ;  /* 0x00000cec01007387 */ /* 0x0001e80000100800 */
[----:B0-----:R-:W3:Y:S01]  /*1b20*/  LDL.LU R236, [R1+0x2c] ;  /* 0x00002c0001ec7983 */ /* 0x001ee20000300800 */
[----:B------:R-:W-:Y:S01]  /*1b30*/  FMUL.FTZ R0, R164, R0 ;  /* 0x00000000a4007220 */ /* 0x000fe20000410000 */
[----:B------:R-:W-:-:S03]  /*1b40*/  FADD.FTZ R14, R231, R14 ;  /* 0x0000000ee70e7221 */ /* 0x000fc60000010000 */
[-C--:B------:R-:W-:Y:S01]  /*1b50*/  FFMA.FTZ R162, R0, R231.reuse, R162 ;  /* 0x000000e700a27223 */ /* 0x080fe200000100a2 */
[----:B------:R-:W-:Y:S01]  /*1b60*/  FMUL.FTZ R231, R60, R231 ;  /* 0x000000e73ce77220 */ /* 0x000fe20000410000 */
[----:B------:R-:W-:-:S03]  /*1b70*/  FMUL.FTZ R230, R164, R230 ;  /* 0x000000e6a4e67220 */ /* 0x000fc60000410000 */
[----:B------:R-:W-:Y:S01]  /*1b80*/  FADD.FTZ R137, RZ, R231 ;  /* 0x000000e7ff897221 */ /* 0x000fe20000010000 */
[----:B------:R-:W-:Y:S01]  /*1b90*/  FFMA.FTZ R136, R0, R231, RZ ;  /* 0x000000e700887223 */ /* 0x000fe200000100ff */
        /* <DEDUP_REMOVED lines=63> */
[----:B------:R-:W-:-:S02]  /*1f90*/  IMAD.U32 R200, R200, 0x10000, RZ ;  /* 0x00010000c8c87824 */ /* 0x000fc400078e00ff */
        /* <DEDUP_REMOVED lines=18> */
[----:B------:R-:W-:Y:S01]  /*20c0*/  FFMA.FTZ R34, R195, R197, R34 ;  /* 0x000000c5c3227223 */ /* 0x000fe20000010022 */
[----:B------:R-:W-:Y:S01]  /*20d0*/  FMUL.FTZ R203, R164, R203 ;  /* 0x000000cba4cb7220 */ /* 0x000fe20000410000 */
[----:B------:R-:W-:Y:S01]  /*20e0*/  FMUL.FTZ R197, R80, R197 ;  /* 0x000000c550c57220 */ /* 0x000fe20000410000 */
[----:B------:R-:W-:Y:S01]  /*20f0*/  FADD.FTZ R137, R202, R137 ;  /* 0x00000089ca897221 */ /* 0x000fe20000010000 */
[----:B------:R-:W-:Y:S01]  /*2100*/  FFMA.FTZ R136, R201, R202, R136 ;  /* 0x000000cac9887223 */ /* 0x000fe20000010088 */
[----:B------:R-:W-:Y:S01]  /*2110*/  FMUL.FTZ R196, R164, R196 ;  /* 0x000000c4a4c47220 */ /* 0x000fe20000410000 */
[-C--:B------:R-:W-:Y:S01]  /*2120*/  FFMA.FTZ R33, R203, R204.reuse, R33 ;  /* 0x000000cccb217223 */ /* 0x080fe20000010021 */
[----:B------:R-:W-:Y:S01]  /*2130*/  FMUL.FTZ R204, R81, R204 ;  /* 0x000000cc51cc7220 */ /* 0x000fe20000410000 */
[----:B------:R-:W-:Y:S01]  /*2140*/  FADD.FTZ R137, R197, R137 ;  /* 0x00000089c5897221 */ /* 0x000fe20000010000 */
[----:B------:R-:W-:Y:S01]  /*2150*/  FFMA.FTZ R136, R195, R197, R136 ;  /* 0x000000c5c3887223 */ /* 0x000fe20000010088 */
[-C--:B------:R-:W-:Y:S01]  /*2160*/  FFMA.FTZ R32, R196, R198.reuse, R32 ;  /* 0x000000c6c4207223 */ /* 0x080fe20000010020 */
[----:B------:R-:W-:Y:S01]  /*2170*/  FMUL.FTZ R205, R164, R205 ;  /* 0x000000cda4cd7220 */ /* 0x000fe20000410000 */
[----:B------:R-:W-:Y:S01]  /*2180*/  FMUL.FTZ R198, R82, R198 ;  /* 0x000000c652c67220 */ /* 0x000fe20000410000 */
[----:B------:R-:W-:Y:S01]  /*2190*/  FADD.FTZ R137, R204, R137 ;  /* 0x00000089cc897221 */ /* 0x000fe20000010000 */
[----:B------:R-:W-:Y:S01]  /*21a0*/  FFMA.FTZ R136, R203, R204, R136 ;  /* 0x000000cccb887223 */ /* 0x000fe20000010088 */
[-C--:B------:R-:W-:Y:S01]  /*21b0*/  FFMA.FTZ R31, R205, R206.reuse, R31 ;  /* 0x000000cecd1f7223 */ /* 0x080fe2000001001f */
[----:B------:R-:W-:Y:S01]  /*21c0*/  FMUL.FTZ R206, R83, R206 ;  /* 0x000000ce53ce7220 */ /* 0x000fe20000410000 */
[----:B------:R-:W-:Y:S01]  /*21d0*/  FADD.FTZ R137, R198, R137 ;  /* 0x00000089c6897221 */ /* 0x000fe20000010000 */
[----:B------:R-:W-:Y:S01]  /*21e0*/  FFMA.FTZ R136, R196, R198, R136 ;  /* 0x000000c6c4887223 */ /* 0x000fe20000010088 */
[----:B------:R-:W-:Y:S01]  /*21f0*/  SHF.L.U32 R184, R184, 0x10, RZ ;  /* 0x00000010b8b87819 */ /* 0x000fe200000006ff */
[----:B------:R-:W-:Y:S01]  /*2200*/  FMUL.FTZ R183, R164, R183 ;  /* 0x000000b7a4b77220 */ /* 0x000fe20000410000 */
[----:B------:R-:W-:Y:S01]  /*2210*/  FMUL.FTZ R147, R84, R135 ;  /* 0x0000008754937220 */ /* 0x000fe20000410000 */
[----:B------:R-:W-:Y:S01]  /*2220*/  FADD.FTZ R137, R206, R137 ;  /* 0x00000089ce897221 */ /* 0x000fe20000010000 */
[----:B------:R-:W-:Y:S01]  /*2230*/  FMUL.FTZ R182, R164, R182 ;  /* 0x000000b6a4b67220 */ /* 0x000fe20000410000 */
        /* <DEDUP_REMOVED lines=9> */
[----:B------:R-:W-:-:S02]  /*22d0*/  FFMA.FTZ R136, R183, R184, R136 ;  /* 0x000000b8b7887223 */ /* 0x000fc40000010088 */
[----:B----4-:R-:W-:Y:S01]  /*22e0*/  FADD.FTZ R244, R186, R244 ;  /* 0x000000f4baf47221 */ /* 0x010fe20000010000 */
[-C--:B------:R-:W-:Y:S01]  /*22f0*/  FFMA.FTZ R27, R185, R186.reuse, R27 ;  /* 0x000000bab91b7223 */ /* 0x080fe2000001001b */
[----:B------:R-:W-:Y:S01]  /*2300*/  FMUL.FTZ R186, R87, R186 ;  /* 0x000000ba57ba7220 */ /* 0x000fe20000410000 */
[----:B------:R-:W-:Y:S01]  /*2310*/  FADD.FTZ R137, R137, R146 ;  /* 0x0000009289897221 */ /* 0x000fe20000010000 */
[----:B------:R-:W-:Y:S01]  /*2320*/  FFMA.FTZ R136, R179, R146, R136 ;  /* 0x00000092b3887223 */ /* 0x000fe20000010088 */
[----:B------:R-:W-:Y:S02]  /*2330*/  IMAD.U32 R188, R188, 0x10000, RZ ;  /* 0x00010000bcbc7824 */ /* 0x000fe400078e00ff */
[----:B------:R-:W-:Y:S01]  /*2340*/  FFMA.FTZ R26, R145, R139, R26 ;  /* 0x0000008b911a7223 */ /* 0x000fe2000001001a */
[----:B------:R-:W-:Y:S01]  /*2350*/  FMUL.FTZ R187, R164, R187 ;  /* 0x000000bba4bb7220 */ /* 0x000fe20000410000 */
[----:B------:R-:W-:Y:S01]  /*2360*/  FMUL.FTZ R139, R88, R139 ;  /* 0x0000008b588b7220 */ /* 0x000fe20000410000 */
[----:B------:R-:W-:Y:S01]  /*2370*/  FADD.FTZ R137, R137, R186 ;  /* 0x000000ba89897221 */ /* 0x000fe20000010000 */
[----:B------:R-:W-:Y:S01]  /*2380*/  FFMA.FTZ R136, R185, R186, R136 ;  /* 0x000000bab9887223 */ /* 0x000fe20000010088 */
[----:B------:R-:W-:-:S02]  /*2390*/  FFMA.FTZ R25, R187, R188, R25 ;  /* 0x000000bcbb197223 */ /* 0x000fc40000010019 */
[----:B------:R-:W-:Y:S01]  /*23a0*/  FADD.FTZ R137, R137, R139 ;  /* 0x0000008b89897221 */ /* 0x000fe20000010000 */
[----:B------:R-:W-:Y:S01]  /*23b0*/  FFMA.FTZ R136, R145, R139, R136 ;  /* 0x0000008b91887223 */ /* 0x000fe20000010088 */
[----:B------:R-:W-:Y:S01]  /*23c0*/  SHF.L.U32 R190, R190, 0x10, RZ ;  /* 0x00000010bebe7819 */ /* 0x000fe200000006ff */
[-C--:B------:R-:W-:Y:S01]  /*23d0*/  FFMA.FTZ R24, R144, R138.reuse, R24 ;  /* 0x0000008a90187223 */ /* 0x080fe20000010018 */
[----:B------:R-:W-:Y:S01]  /*23e0*/  FMUL.FTZ R189, R164, R189 ;  /* 0x000000bda4bd7220 */ /* 0x000fe20000410000 */
[----:B------:R-:W-:-:S03]  /*23f0*/  FMUL.FTZ R138, R90, R138 ;  /* 0x0000008a5a8a7220 */ /* 0x000fc60000410000 */
[----:B------:R-:W-:Y:S01]  /*2400*/  FFMA.FTZ R23, R189, R190, R23 ;  /* 0x000000bebd177223 */ /* 0x000fe20000010017 */
[C---:B------:R-:W-:Y:S01]  /*2410*/  FMUL.FTZ R120, R164.reuse, R120 ;  /* 0x00000078a4787220 */ /* 0x040fe20000410000 */
[----:B------:R-:W-:Y:S01]  /*2420*/  FMUL.FTZ R113, R164, R113 ;  /* 0x00000071a4717220 */ /* 0x000fe20000410000 */
[----:B------:R-:W-:Y:S02]  /*2430*/  FADD.FTZ R9, R121, R9 ;  /* 0x0000000979097221 */ /* 0x000fe40000010000 */
[-C--:B------:R-:W-:Y:S01]  /*2440*/  FFMA.FTZ R21, R120, R121.reuse, R21 ;  /* 0x0000007978157223 */ /* 0x080fe20000010015 */
[----:B------:R-:W-:Y:S01]  /*2450*/  FMUL.FTZ R121, R93, R121 ;  /* 0x000000795d797220 */ /* 0x000fe20000410000 */
[----:B------:R-:W-:Y:S01]  /*2460*/  FADD.FTZ R8, R115, R8 ;  /* 0x0000000873087221 */ /* 0x000fe20000010000 */
[-C--:B------:R-:W-:Y:S01]  /*2470*/  FFMA.FTZ R20, R113, R115.reuse, R20 ;  /* 0x0000007371147223 */ /* 0x080fe20000010014 */
[----:B------:R-:W-:Y:S01]  /*2480*/  FMUL.FTZ R124, R164, R124 ;  /* 0x0000007ca47c7220 */ /* 0x000fe20000410000 */
[----:B------:R-:W-:Y:S01]  /*2490*/  FMUL.FTZ R115, R94, R115 ;  /* 0x000000735e737220 */ /* 0x000fe20000410000 */
[----:B------:R-:W-:Y:S01]  /*24a0*/  FMUL.FTZ R116, R164, R116 ;  /* 0x00000074a4747220 */ /* 0x000fe20000410000 */
[----:B------:R-:W-:Y:S01]  /*24b0*/  FADD.FTZ R7, R125, R7 ;  /* 0x000000077d077221 */ /* 0x000fe20000010000 */
        /* <DEDUP_REMOVED lines=10> */
[----:B------:R-:W-:Y:S01]  /*2560*/  FFMA.FTZ R30, R182, R135, R30 ;  /* 0x00000087b61e7223 */ /* 0x000fe2000001001e */
[----:B------:R-:W-:Y:S01]  /*2570*/  SHF.L.U32 R135, R252, 0x10, RZ ;  /* 0x00000010fc877819 */ /* 0x000fe200000006ff */
[----:B------:R-:W-:Y:S01]  /*2580*/  FADD.FTZ R4, R119, R4 ;  /* 0x0000000477047221 */ /* 0x000fe20000010000 */
[-C--:B------:R-:W-:Y:S01]  /*2590*/  FFMA.FTZ R16, R118, R119.reuse, R16 ;  /* 0x0000007776107223 */ /* 0x080fe20000010010 */
[----:B------:R-:W-:Y:S01]  /*25a0*/  FMUL.FTZ R134, R164, R134 ;  /* 0x00000086a4867220 */ /* 0x000fe20000410000 */
[----:B------:R-:W-:Y:S01]  /*25b0*/  FMUL.FTZ R119, R98, R119 ;  /* 0x0000007762777220 */ /* 0x000fe20000410000 */
[----:B------:R-:W-:Y:S01]  /*25c0*/  STL [R1+0x14], R245 ;  /* 0x000014f501007387 */ /* 0x000fe20000100800 */
[----:B------:R-:W-:Y:S01]  /*25d0*/  FADD.FTZ R3, R135, R3 ;  /* 0x0000000387037221 */ /* 0x000fe20000010000 */
[----:B------:R-:W-:-:S02]  /*25e0*/  FFMA.FTZ R15, R134, R135, R15 ;  /* 0x00000087860f7223 */ /* 0x000fc4000001000f */
[----:B------:R-:W-:Y:S01]  /*25f0*/  STL [R1+0x1c], R244 ;  /* 0x00001cf401007387 */ /* 0x000fe20000100800 */
[----:B------:R-:W-:Y:S01]  /*2600*/  FMUL.FTZ R135, R99, R135 ;  /* 0x0000008763877220 */ /* 0x000fe20000410000 */
[----:B------:R-:W-:Y:S01]  /*2610*/  UMOV UR4, 0xffffffff ;  /* 0xffffffff00047882 */ /* 0x000fe20000000000 */
[----:B------:R-:W-:-:S04]  /*2620*/  ISETP.NE.U32.AND P2, PT, RZ, UR14, PT ;  /* 0x0000000eff007c0c */ /* 0x000fc8000bf45070 */
[----:B------:R-:W-:Y:S01]  /*2630*/  ISETP.NE.AND.EX P2, PT, RZ, UR15, PT, P2 ;  /* 0x0000000fff007c0c */ /* 0x000fe2000bf45320 */
[----:B--2---:R-:W-:Y:S01]  /*2640*/  FADD.FTZ R237, R188, R237 ;  /* 0x000000edbced7221 */ /* 0x004fe20000010000 */
[----:B------:R-:W-:-:S04]  /*2650*/  FMUL.FTZ R188, R89, R188 ;  /* 0x000000bc59bc7220 */ /* 0x000fc80000410000 */
[----:B------:R-:W-:Y:S01]  /*2660*/  FADD.FTZ R137, R137, R188 ;  /* 0x000000bc89897221 */ /* 0x000fe20000010000 */
[----:B------:R-:W-:-:S03]  /*2670*/  FFMA.FTZ R136, R187, R188, R136 ;  /* 0x000000bcbb887223 */ /* 0x000fc60000010088 */
[----:B------:R-:W-:Y:S01]  /*2680*/  FADD.FTZ R137, R137, R138 ;  /* 0x0000008a89897221 */ /* 0x000fe20000010000 */
[----:B------:R-:W-:Y:S01]  /*2690*/  FFMA.FTZ R136, R144, R138, R136 ;  /* 0x0000008a90887223 */ /* 0x000fe20000010088 */
[----:B---3--:R-:W-:Y:S01]  /*26a0*/  FADD.FTZ R236, R190, R236 ;  /* 0x000000ecbeec7221 */ /* 0x008fe20000010000 */
[----:B------:R-:W-:-:S04]  /*26b0*/  FMUL.FTZ R190, R91, R190 ;  /* 0x000000be5bbe7220 */ /* 0x000fc80000410000 */
        /* <DEDUP_REMOVED lines=14> */
[----:B------:R-:W-:Y:S02]  /*27a0*/  STL [R1+0x24], R237 ;  /* 0x000024ed01007387 */ /* 0x000fe40000100800 */
[----:B------:R-:W-:Y:S02]  /*27b0*/  FADD.FTZ R137, R137, R119 ;  /* 0x0000007789897221 */ /* 0x000fe40000010000 */
[----:B------:R0:W-:Y:S02]  /*27c0*/  STL [R1+0x2c], R236 ;  /* 0x00002cec01007387 */ /* 0x0001e40000100800 */
[----:B0-----:R-:W-:Y:S01]  /*27d0*/  FFMA.FTZ R236, R118, R119, R136 ;  /* 0x0000007776ec7223 */ /* 0x001fe20000010088 */
[----:B------:R-:W-:-:S03]  /*27e0*/  FADD.FTZ R136, R137, R135 ;  /* 0x0000008789887221 */ /* 0x000fc60000010000 */
        /* <DEDUP_REMOVED lines=20> */
.L_x_1885:
        /* <DEDUP_REMOVED lines=27> */
[----:B------:R-:W-:Y:S01]  /*2ae0*/  FMUL.FTZ R111, R164, R111 ;  /* 0x0000006fa46f7220 */ /* 0x000fe20000410000 */
[----:B-----5:R-:W-:Y:S01]  /*2af0*/  ISETP.GE.U32.AND P2, PT, R108, RZ, PT ;  /* 0x000000ff6c00720c */ /* 0x020fe20003f46070 */
        /* <DEDUP_REMOVED lines=8> */
[----:B------:R-:W-:Y:S01]  /*2b80*/  LOP3.LUT P5, RZ, R109, 0xff0000, RZ, 0xc0, !PT ;  /* 0x00ff00006dff7812 */ /* 0x000fe200078ac0ff */
[----:B------:R-:W-:Y:S01]  /*2b90*/  FMUL.FTZ R229, R229, UR6 ;  /* 0x00000006e5e57c20 */ /* 0x000fe20008410000 */
[----:B------:R-:W-:Y:S01]  /*2ba0*/  ISETP.GE.U32.AND.EX P2, PT, R109, 0x1000000, PT, P2 ;  /* 0x010000006d00780c */ /* 0x000fe20003f46120 */
[----:B------:R-:W-:Y:S01]  /*2bb0*/  FMUL.FTZ R221, R221, UR6 ;  /* 0x00000006dddd7c20 */ /* 0x000fe20008410000 */
[C---:B------:R-:W-:Y:S01]  /*2bc0*/  LOP3.LUT P4, RZ, R109.reuse, 0xff, RZ, 0xc0, !PT ;  /* 0x000000ff6dff7812 */ /* 0x040fe2000788c0ff */
[C---:B------:R-:W-:Y:S01]  /*2bd0*/  FMUL.FTZ R141, R164.reuse, R141 ;  /* 0x0000008da48d7220 */ /* 0x040fe20000410000 */
[----:B------:R-:W-:Y:S01]  /*2be0*/  LOP3.LUT P3, RZ, R109, 0xff00, RZ, 0xc0, !PT ;  /* 0x0000ff006dff7812 */ /* 0x000fe2000786c0ff */
        /* <DEDUP_REMOVED lines=24> */
.L_x_1835:
        /* <DEDUP_REMOVED lines=8> */
[----:B------:R-:W-:Y:S01]  /*2df0*/  LOP3.LUT P5, RZ, R109, 0xff0000, RZ, 0xc0, !PT ;  /* 0x00ff00006dff7812 */ /* 0x000fe200078ac0ff */
[----:B------:R-:W-:Y:S01]  /*2e00*/  FADD.FTZ R227, R227, -R104 ;  /* 0x80000068e3e37221 */ /* 0x000fe20000010000 */
[C---:B------:R-:W-:Y:S01]  /*2e10*/  FMUL.FTZ R140, R164.reuse, R105 ;  /* 0x00000069a48c7220 */ /* 0x040fe20000410000 */
[C---:B------:R-:W-:Y:S01]  /*2e20*/  FMUL.FTZ R107, R164.reuse, R107 ;  /* 0x0000006ba46b7220 */ /* 0x040fe20000410000 */
[----:B------:R-:W-:Y:S01]  /*2e30*/  LOP3.LUT P4, RZ, R109, 0xff, RZ, 0xc0, !PT ;  /* 0x000000ff6dff7812 */ /* 0x000fe2000788c0ff */
[----:B------:R-:W-:Y:S01]  /*2e40*/  FMUL.FTZ R106, R164, R227 ;  /* 0x000000e3a46a7220 */ /* 0x000fe20000410000 */
[----:B------:R-:W-:Y:S01]  /*2e50*/  FMUL.FTZ R105, R140, UR6 ;  /* 0x000000068c697c20 */ /* 0x000fe20008410000 */
[----:B------:R-:W-:Y:S01]  /*2e60*/  FMUL.FTZ R104, R107, UR6 ;  /* 0x000000066b687c20 */ /* 0x000fe20008410000 */
[----:B------:R-:W-:Y:S01]  /*2e70*/  ISETP.GE.U32.AND.EX P2, PT, R109, 0x1000000, PT, P2 ;  /* 0x010000006d00780c */ /* 0x000fe20003f46120 */
[----:B------:R-:W-:Y:S01]  /*2e80*/  FMUL.FTZ R110, R106, UR6 ;  /* 0x000000066a6e7c20 */ /* 0x000fe20008410000 */
[----:B------:R-:W-:Y:S01]  /*2e90*/  LOP3.LUT P6, RZ, R108, 0xff0000, RZ, 0xc0, !PT ;  /* 0x00ff00006cff7812 */ /* 0x000fe200078cc0ff */
[-CC-:B------:R-:W-:Y:S01]  /*2ea0*/  FFMA.FTZ R0, R0, R137.reuse, R136.reuse ;  /* 0x0000008900007223 */ /* 0x180fe20000010088 */
[----:B------:R-:W-:Y:S01]  /*2eb0*/  FSEL R104, R104, RZ, P2 ;  /* 0x000000ff68687208 */ /* 0x000fe20001000000 */
[-C--:B------:R-:W-:Y:S01]  /*2ec0*/  FFMA.FTZ R230, R230, R137.reuse, R136 ;  /* 0x00000089e6e67223 */ /* 0x080fe20000010088 */
[----:B------:R-:W-:Y:S01]  /*2ed0*/  FSEL R105, R105, RZ, P5 ;  /* 0x000000ff69697208 */ /* 0x000fe20002800000 */
[----:B------:R-:W-:Y:S01]  /*2ee0*/  FADD.FTZ R231, R231, -R0 ;  /* 0x80000000e7e77221 */ /* 0x000fe20000010000 */
[----:B------:R-:W-:Y:S01]  /*2ef0*/  FSEL R110, R110, RZ, P4 ;  /* 0x000000ff6e6e7208 */ /* 0x000fe20002000000 */
[-C--:B------:R-:W-:Y:S01]  /*2f00*/  FFMA.FTZ R225, R225, R137.reuse, R136 ;  /* 0x00000089e1e17223 */ /* 0x080fe20000010088 */
[----:B------:R-:W-:Y:S01]  /*2f10*/  LOP3.LUT P2, RZ, R108, 0xff000000, RZ, 0xc0, !PT ;  /* 0xff0000006cff7812 */ /* 0x000fe2000784c0ff */
[----:B------:R-:W-:Y:S01]  /*2f20*/  FADD.FTZ R228, R228, -R230 ;  /* 0x800000e6e4e47221 */ /* 0x000fe20000010000 */
[----:B------:R-:W-:Y:S01]  /*2f30*/  LOP3.LUT P5, RZ, R108, 0xff, RZ, 0xc0, !PT ;  /* 0x000000ff6cff7812 */ /* 0x000fe200078ac0ff */
[----:B------:R-:W-:Y:S01]  /*2f40*/  FADD.FTZ R222, R222, -R225 ;  /* 0x800000e1dede7221 */ /* 0x000fe20000010000 */
[----:B------:R-:W-:Y:S01]  /*2f50*/  LOP3.LUT P4, RZ, R108, 0xff00, RZ, 0xc0, !PT ;  /* 0x0000ff006cff7812 */ /* 0x000fe2000788c0ff */
[----:B------:R-:W-:Y:S01]  /*2f60*/  FFMA.FTZ R108, R221, R137, R136 ;  /* 0x00000089dd6c7223 */ /* 0x000fe20000010088 */
[----:B------:R-:W-:-:S02]  /*2f70*/  LOP3.LUT P3, RZ, R109, 0xff00, RZ, 0xc0, !PT ;  /* 0x0000ff006dff7812 */ /* 0x000fc4000786c0ff */
[----:B------:R-:W-:Y:S01]  /*2f80*/  F2FP.BF16.F32.PACK_AB R107, R107, R140 ;  /* 0x0000008c6b6b723e */ /* 0x000fe200000010ff */
[----:B------:R-:W-:-:S04]  /*2f90*/  FADD.FTZ R111, R111, -R108 ;  /* 0x8000006c6f6f7221 */ /* 0x000fc80000010000 */
[----:B------:R-:W-:-:S04]  /*2fa0*/  FMUL.FTZ R111, R164, R111 ;  /* 0x0000006fa46f7220 */ /* 0x000fc80000410000 */
[C---:B------:R-:W-:Y:S01]  /*2fb0*/  FMUL.FTZ R0, R111.reuse, UR6 ;  /* 0x000000066f007c20 */ /* 0x040fe20008410000 */
[----:B------:R-:W-:Y:S02]  /*2fc0*/  F2FP.BF16.F32.PACK_AB R106, R111, R106 ;  /* 0x0000006a6f6a723e */ /* 0x000fe400000010ff */
[----:B------:R-:W-:Y:S01]  /*2fd0*/  F2FP.BF16.F32.PACK_AB R111, R104, R105 ;  /* 0x00000069686f723e */ /* 0x000fe200000010ff */
[----:B------:R-:W-:Y:S01]  /*2fe0*/  FMUL.FTZ R105, R164, R228 ;  /* 0x000000e4a4697220 */ /* 0x000fe20000410000 */
[----:B------:R-:W-:Y:S01]  /*2ff0*/  FSEL R109, R0, RZ, P3 ;  /* 0x000000ff006d7208 */ /* 0x000fe20001800000 */
[C---:B------:R-:W-:Y:S01]  /*3000*/  FMUL.FTZ R0, R164.reuse, R141 ;  /* 0x0000008da4007220 */ /* 0x040fe20000410000 */
[C---:B------:R-:W-:Y:S01]  /*3010*/  FMUL.FTZ R104, R164.reuse, R231 ;  /* 0x000000e7a4687220 */ /* 0x040fe20000410000 */
[----:B------:R-:W-:Y:S01]  /*3020*/  FMUL.FTZ R108, R105, UR6 ;  /* 0x00000006696c7c20 */ /* 0x000fe20008410000 */
[----:B------:R-:W-:Y:S01]  /*3030*/  F2FP.BF16.F32.PACK_AB R110, R109, R110 ;  /* 0x0000006e6d6e723e */ /* 0x000fe200000010ff */
        /* <DEDUP_REMOVED lines=8> */
[----:B------:R-:W-:Y:S02]  /*30c0*/  FSEL R0, R0, RZ, P5 ;  /* 0x000000ff00007208 */ /* 0x000fe40002800000 */
[----:B------:R-:W-:Y:S02]  /*30d0*/  FSEL R141, R109, RZ, P4 ;  /* 0x000000ff6d8d7208 */ /* 0x000fe40002000000 */
[----:B------:R-:W-:Y:S02]  /*30e0*/  F2FP.BF16.F32.PACK_AB R109, R181, R108 ;  /* 0x0000006cb56d723e */ /* 0x000fe400000010ff */
[----:B------:R-:W-:Y:S01]  /*30f0*/  F2FP.BF16.F32.PACK_AB R108, R141, R0 ;  /* 0x000000008d6c723e */ /* 0x000fe200000010ff */
[----:B------:R-:W-:Y:S06]  /*3100*/  BRA `(.L_x_1836) ;  /* 0x0000001c00947947 */ /* 0x000fec0003800000 */
.L_x_1834:
        /* <DEDUP_REMOVED lines=10> */
[----:B-----5:R-:W-:Y:S01]  /*31b0*/  PRMT R110, R59, 0x7632, R110 ;  /* 0x000076323b6e7816 */ /* 0x020fe2000000006e */
[----:B------:R-:W-:Y:S01]  /*31c0*/  FADD.FTZ R223, R141, -R223 ;  /* 0x800000df8ddf7221 */ /* 0x000fe20000010000 */
[----:B------:R-:W-:Y:S01]  /*31d0*/  SHF.L.U32 R141, R58, 0x10, RZ ;  /* 0x000000103a8d7819 */ /* 0x000fe200000006ff */
[----:B------:R-:W-:Y:S01]  /*31e0*/  FADD.FTZ R229, R227, -R229 ;  /* 0x800000e5e3e57221 */ /* 0x000fe20000010000 */
[----:B------:R-:W-:Y:S01]  /*31f0*/  FADD.FTZ R226, R224, -R226 ;  /* 0x800000e2e0e27221 */ /* 0x000fe20000010000 */
[----:B------:R-:W-:Y:S01]  /*3200*/  IMAD.U32 R110, R110, 0x10000, RZ ;  /* 0x000100006e6e7824 */ /* 0x000fe200078e00ff */
[----:B------:R-:W-:Y:S01]  /*3210*/  ISETP.GE.U32.AND P2, PT, R108, RZ, PT ;  /* 0x000000ff6c00720c */ /* 0x000fe20003f46070 */
[C---:B------:R-:W-:Y:S01]  /*3220*/  FFMA.FTZ R141, R164.reuse, R229, R141 ;  /* 0x000000e5a48d7223 */ /* 0x040fe2000001008d */
[----:B------:R-:W-:Y:S01]  /*3230*/  LOP3.LUT P5, RZ, R109, 0xff0000, RZ, 0xc0, !PT ;  /* 0x00ff00006dff7812 */ /* 0x000fe200078ac0ff */
[----:B------:R-:W-:Y:S01]  /*3240*/  FFMA.FTZ R110, R164, R140, R110 ;  /* 0x0000008ca46e7223 */ /* 0x000fe2000001006e */
[----:B------:R-:W-:Y:S01]  /*3250*/  SHF.L.U32 R140, R59, 0x10, RZ ;  /* 0x000000103b8c7819 */ /* 0x000fe200000006ff */
[----:B------:R-:W-:Y:S01]  /*3260*/  FMUL.FTZ R141, R141, UR6 ;  /* 0x000000068d8d7c20 */ /* 0x000fe20008410000 */
[C---:B------:R-:W-:Y:S01]  /*3270*/  LOP3.LUT P4, RZ, R109.reuse, 0xff, RZ, 0xc0, !PT ;  /* 0x000000ff6dff7812 */ /* 0x040fe2000788c0ff */
[----:B------:R-:W-:Y:S01]  /*3280*/  FMUL.FTZ R110, R110, UR6 ;  /* 0x000000066e6e7c20 */ /* 0x000fe20008410000 */
[C---:B------:R-:W-:Y:S01]  /*3290*/  LOP3.LUT P3, RZ, R109.reuse, 0xff00, RZ, 0xc0, !PT ;  /* 0x0000ff006dff7812 */ /* 0x040fe2000786c0ff */
[----:B------:R-:W-:Y:S01]  /*32a0*/  FFMA.FTZ R140, R164, R226, R140 ;  /* 0x000000e2a48c7223 */ /* 0x000fe2000001008c */
[----:B------:R-:W-:Y:S01]  /*32b0*/  ISETP.GE.U32.AND.EX P2, PT, R109, 0x1000000, PT, P2 ;  /* 0x010000006d00780c */ /* 0x000fe20003f46120 */
[-C--:B------:R-:W-:Y:S01]  /*32c0*/  FFMA.FTZ R0, R0, R137.reuse, R136 ;  /* 0x0000008900007223 */ /* 0x080fe20000010088 */
[----:B------:R-:W-:Y:S01]  /*32d0*/  FSEL R141, R141, RZ, P4 ;  /* 0x000000ff8d8d7208 */ /* 0x000fe20002000000 */
[----:B------:R-:W-:Y:S01]  /*32e0*/  FMUL.FTZ R109, R140, UR6 ;  /* 0x000000068c6d7c20 */ /* 0x000fe20008410000 */
[----:B------:R-:W-:Y:S01]  /*32f0*/  FSEL R110, R110, RZ, P2 ;  /* 0x000000ff6e6e7208 */ /* 0x000fe20001000000 */
[----:B------:R-:W-:Y:S01]  /*3300*/  FADD.FTZ R231, R231, -R0 ;  /* 0x80000000e7e77221 */ /* 0x000fe20000010000 */
[----:B------:R-:W-:Y:S01]  /*3310*/  LOP3.LUT P6, RZ, R108, 0xff0000, RZ, 0xc0, !PT ;  /* 0x00ff00006cff7812 */ /* 0x000fe200078cc0ff */
[-CC-:B------:R-:W-:Y:S01]  /*3320*/  FFMA.FTZ R225, R225, R137.reuse, R136.reuse ;  /* 0x00000089e1e17223 */ /* 0x180fe20000010088 */
        /* <DEDUP_REMOVED lines=8> */
[----:B------:R-:W-:-:S02]  /*33b0*/  PRMT R181, R58, 0x7632, R181 ;  /* 0x000076323ab57816 */ /* 0x000fc400000000b5 */
[----:B------:R-:W-:Y:S01]  /*33c0*/  PRMT R140, R57, 0x7632, R140 ;  /* 0x00007632398c7816 */ /* 0x000fe2000000008c */
[--C-:B------:R-:W-:Y:S01]  /*33d0*/  FADD.FTZ R111, R111, -R108.reuse ;  /* 0x8000006c6f6f7221 */ /* 0x100fe20000010000 */
[----:B------:R-:W-:Y:S01]  /*33e0*/  PRMT R108, R56, 0x7632, R108 ;  /* 0x00007632386c7816 */ /* 0x000fe2000000006c */
[----:B------:R-:W-:Y:S01]  /*33f0*/  IMAD.U32 R181, R181, 0x10000, RZ ;  /* 0x00010000b5b57824 */ /* 0x000fe200078e00ff */
[----:B------:R-:W-:Y:S02]  /*3400*/  SHF.L.U32 R140, R140, 0x10, RZ ;  /* 0x000000108c8c7819 */ /* 0x000fe400000006ff */
[----:B------:R-:W-:Y:S01]  /*3410*/  SHF.L.U32 R108, R108, 0x10, RZ ;  /* 0x000000106c6c7819 */ /* 0x000fe200000006ff */
[----:B------:R-:W-:Y:S01]  /*3420*/  FFMA.FTZ R0, R164, R111, R181 ;  /* 0x0000006fa4007223 */ /* 0x000fe200000100b5 */
[----:B------:R-:W-:Y:S01]  /*3430*/  F2FP.BF16.F32.PACK_AB R111, R110, R109 ;  /* 0x0000006d6e6f723e */ /* 0x000fe200000010ff */
[----:B------:R-:W-:Y:S02]  /*3440*/  IMAD.U32 R109, R57, 0x10000, RZ ;  /* 0x00010000396d7824 */ /* 0x000fe400078e00ff */
[----:B------:R-:W-:Y:S01]  /*3450*/  FFMA.FTZ R140, R164, R223, R140 ;  /* 0x000000dfa48c7223 */ /* 0x000fe2000001008c */
[----:B------:R-:W-:Y:S01]  /*3460*/  FMUL.FTZ R110, R0, UR6 ;  /* 0x00000006006e7c20 */ /* 0x000fe20008410000 */
[----:B------:R-:W-:Y:S01]  /*3470*/  SHF.L.U32 R0, R56, 0x10, RZ ;  /* 0x0000001038007819 */ /* 0x000fe200000006ff */
[C---:B------:R-:W-:Y:S01]  /*3480*/  FFMA.FTZ R108, R164.reuse, R225, R108 ;  /* 0x000000e1a46c7223 */ /* 0x040fe2000001006c */
[----:B------:R-:W-:Y:S01]  /*3490*/  FFMA.FTZ R109, R164, R230, R109 ;  /* 0x000000e6a46d7223 */ /* 0x000fe2000001006d */
[----:B------:R-:W-:Y:S01]  /*34a0*/  FMUL.FTZ R140, R140, UR6 ;  /* 0x000000068c8c7c20 */ /* 0x000fe20008410000 */
[----:B------:R-:W-:Y:S01]  /*34b0*/  FSEL R110, R110, RZ, P3 ;  /* 0x000000ff6e6e7208 */ /* 0x000fe20001800000 */
        /* <DEDUP_REMOVED lines=12> */
.L_x_1837:
[-CC-:B------:R-:W-:Y:S01]  /*3580*/  FFMA.FTZ R104, R223, R137.reuse, R136.reuse ;  /* 0x00000089df687223 */ /* 0x180fe20000010088 */
[-CC-:B------:R-:W-:Y:S01]  /*3590*/  FFMA.FTZ R106, R229, R137.reuse, R136.reuse ;  /* 0x00000089e56a7223 */ /* 0x180fe20000010088 */
[-CC-:B------:R-:W-:Y:S01]  /*35a0*/  FFMA.FTZ R107, R140, R137.reuse, R136.reuse ;  /* 0x000000898c6b7223 */ /* 0x180fe20000010088 */
[----:B------:R-:W-:Y:S01]  /*35b0*/  FFMA.FTZ R105, R226, R137, R136 ;  /* 0x00000089e2697223 */ /* 0x000fe20000010088 */
[--C-:B------:R-:W-:Y:S01]  /*35c0*/  FADD.FTZ R141, R141, -R104.reuse ;  /* 0x800000688d8d7221 */ /* 0x100fe20000010000 */
[----:B-----5:R-:W-:Y:S01]  /*35d0*/  PRMT R104, R59, 0x7632, R104 ;  /* 0x000076323b687816 */ /* 0x020fe20000000068 */
[----:B------:R-:W-:Y:S01]  /*35e0*/  FADD.FTZ R227, R227, -R106 ;  /* 0x8000006ae3e37221 */ /* 0x000fe20000010000 */
[----:B------:R-:W-:Y:S01]  /*35f0*/  SHF.L.U32 R106, R58, 0x10, RZ ;  /* 0x000000103a6a7819 */ /* 0x000fe200000006ff */
[----:B------:R-:W-:Y:S01]  /*3600*/  FADD.FTZ R107, R110, -R107 ;  /* 0x8000006b6e6b7221 */ /* 0x000fe20000010000 */
[----:B------:R-:W-:Y:S01]  /*3610*/  SHF.L.U32 R181, R104, 0x10, RZ ;  /* 0x0000001068b57819 */ /* 0x000fe200000006ff */
[----:B------:R-:W-:Y:S01]  /*3620*/  FADD.FTZ R105, R224, -R105 ;  /* 0x80000069e0697221 */ /* 0x000fe20000010000 */
[----:B------:R-:W-:-:S02]  /*3630*/  IMAD.U32 R140, R59, 0x10000, RZ ;  /* 0x000100003b8c7824 */ /* 0x000fc400078e00ff */
[----:B------:R-:W-:Y:S01]  /*3640*/  FFMA.FTZ R106, R164, R227, R106 ;  /* 0x000000e3a46a7223 */ /* 0x000fe2000001006a */
[----:B------:R-:W-:Y:S01]  /*3650*/  ISETP.GE.U32.AND P2, PT, R108, RZ, PT ;  /* 0x000000ff6c00720c */ /* 0x000fe20003f46070 */
[C---:B------:R-:W-:Y:S01]  /*3660*/  FFMA.FTZ R107, R164.reuse, R107, R181 ;  /* 0x0000006ba46b7223 */ /* 0x040fe200000100b5 */
[----:B------:R-:W-:Y:S01]  /*3670*/  FFMA.FTZ R140, R164, R105, R140 ;  /* 0x00000069a48c7223 */ /* 0x000fe2000001008c */
[----:B------:R-:W-:Y:S01]  /*3680*/  FMUL.FTZ R110, R106, UR6 ;  /* 0x000000066a6e7c20 */ /* 0x000fe20008410000 */
[----:B------:R-:W-:Y:S01]  /*3690*/  LOP3.LUT P3, RZ, R109, 0xff0000, RZ, 0xc0, !PT ;  /* 0x00ff00006dff7812 */ /* 0x000fe2000786c0ff */
[----:B------:R-:W-:Y:S01]  /*36a0*/  FMUL.FTZ R104, R107, UR6 ;  /* 0x000000066b687c20 */ /* 0x000fe20008410000 */
[----:B------:R-:W-:Y:S01]  /*36b0*/  FMUL.FTZ R105, R140, UR6 ;  /* 0x000000068c697c20 */ /* 0x000fe20008410000 */
[C---:B------:R-:W-:Y:S01]  /*36c0*/  ISETP.GE.U32.AND.EX P2, PT, R109.reuse, 0x1000000, PT, P2 ;  /* 0x010000006d00780c */ /* 0x040fe20003f46120 */
[-CC-:B------:R-:W-:Y:S01]  /*36d0*/  FFMA.FTZ R0, R0, R137.reuse, R136.reuse ;  /* 0x0000008900007223 */ /* 0x180fe20000010088 */
[----:B------:R-:W-:Y:S01]  /*36e0*/  LOP3.LUT P5, RZ, R109, 0xff, RZ, 0xc0, !PT ;  /* 0x000000ff6dff7812 */ /* 0x000fe200078ac0ff */
[-C--:B------:R-:W-:Y:S01]  /*36f0*/  FFMA.FTZ R225, R225, R137.reuse, R136 ;  /* 0x00000089e1e17223 */ /* 0x080fe20000010088 */
[----:B------:R-:W-:Y:S01]  /*3700*/  LOP3.LUT P4, RZ, R109, 0xff00, RZ, 0xc0, !PT ;  /* 0x0000ff006dff7812 */ /* 0x000fe2000788c0ff */
[----:B------:R-:W-:Y:S01]  /*3710*/  FADD.FTZ R231, R231, -R0 ;  /* 0x80000000e7e77221 */ /* 0x000fe20000010000 */
[----:B------:R-:W-:Y:S01]  /*3720*/  FSEL R104, R104, RZ, P2 ;  /* 0x000000ff68687208 */ /* 0x000fe20001000000 */
[----:B------:R-:W-:Y:S01]  /*3730*/  FADD.FTZ R225, R222, -R225 ;  /* 0x800000e1dee17221 */ /* 0x000fe20000010000 */
[----:B------:R-:W-:Y:S01]  /*3740*/  FSEL R105, R105, RZ, P3 ;  /* 0x000000ff69697208 */ /* 0x000fe20001800000 */
[----:B------:R-:W-:Y:S01]  /*3750*/  FFMA.FTZ R230, R230, R137, R136 ;  /* 0x00000089e6e67223 */ /* 0x000fe20000010088 */
[----:B------:R-:W-:-:S02]  /*3760*/  FSEL R110, R110, RZ, P5 ;  /* 0x000000ff6e6e7208 */ /* 0x000fc40002800000 */
[----:B------:R-:W-:Y:S01]  /*3770*/  LOP3.LUT P6, RZ, R108, 0xff0000, RZ, 0xc0, !PT ;  /* 0x00ff00006cff7812 */ /* 0x000fe200078cc0ff */
[----:B------:R-:W-:Y:S01]  /*3780*/  FADD.FTZ R228, R228, -R230 ;  /* 0x800000e6e4e47221 */ /* 0x000fe20000010000 */
[C---:B------:R-:W-:Y:S02]  /*3790*/  LOP3.LUT P2, RZ, R108.reuse, 0xff000000, RZ, 0xc0, !PT ;  /* 0xff0000006cff7812 */ /* 0x040fe4000784c0ff */
[C---:B------:R-:W-:Y:S02]  /*37a0*/  LOP3.LUT P3, RZ, R108.reuse, 0xff, RZ, 0xc0, !PT ;  /* 0x000000ff6cff7812 */ /* 0x040fe4000786c0ff */
[----:B------:R-:W-:Y:S01]  /*37b0*/  LOP3.LUT P5, RZ, R108, 0xff00, RZ, 0xc0, !PT ;  /* 0x0000ff006cff7812 */ /* 0x000fe200078ac0ff */
[----:B------:R-:W-:Y:S01]  /*37c0*/  FFMA.FTZ R108, R221, R137, R136 ;  /* 0x00000089dd6c7223 */ /* 0x000fe20000010088 */
[----:B------:R-:W-:Y:S02]  /*37d0*/  PRMT R109, R58, 0x7632, R109 ;  /* 0x000076323a6d7816 */ /* 0x000fe4000000006d */
[----:B------:R-:W-:Y:S01]  /*37e0*/  PRMT R0, R56, 0x7632, R0 ;  /* 0x0000763238007816 */ /* 0x000fe20000000000 */
[----:B------:R-:W-:Y:S01]  /*37f0*/  FADD.FTZ R111, R111, -R108 ;  /* 0x8000006c6f6f7221 */ /* 0x000fe20000010000 */
[----:B------:R-:W-:-:S02]  /*3800*/  SHF.L.U32 R109, R109, 0x10, RZ ;  /* 0x000000106d6d7819 */ /* 0x000fc400000006ff */
[----:B------:R-:W-:Y:S02]  /*3810*/  SHF.L.U32 R0, R0, 0x10, RZ ;  /* 0x0000001000007819 */ /* 0x000fe400000006ff */
[----:B------:R-:W-:Y:S01]  /*3820*/  PRMT R108, R57, 0x7632, R108 ;  /* 0x00007632396c7816 */ /* 0x000fe2000000006c */
[C---:B------:R-:W-:Y:S01]  /*3830*/  FFMA.FTZ R111, R164.reuse, R111, R109 ;  /* 0x0000006fa46f7223 */ /* 0x040fe2000001006d */
[----:B------:R-:W-:Y:S01]  /*3840*/  F2FP.BF16.F32.PACK_AB R107, R107, R140 ;  /* 0x0000008c6b6b723e */ /* 0x000fe200000010ff */
[----:B------:R-:W-:Y:S02]  /*3850*/  FFMA.FTZ R225, R164, R225, R0 ;  /* 0x000000e1a4e17223 */ /* 0x000fe40000010000 */
[C---:B------:R-:W-:Y:S01]  /*3860*/  FMUL.FTZ R0, R111.reuse, UR6 ;  /* 0x000000066f007c20 */ /* 0x040fe20008410000 */
[----:B------:R-:W-:Y:S01]  /*3870*/  F2FP.BF16.F32.PACK_AB R106, R111, R106 ;  /* 0x0000006a6f6a723e */ /* 0x000fe200000010ff */
[----:B------:R-:W-:Y:S01]  /*3880*/  IMAD.U32 R108, R108, 0x10000, RZ ;  /* 0x000100006c6c7824 */ /* 0x000fe200078e00ff */
[----:B------:R-:W-:-:S02]  /*3890*/  F2FP.BF16.F32.PACK_AB R111, R104, R105 ;  /* 0x00000069686f723e */ /* 0x000fc400000010ff */
[----:B------:R-:W-:Y:S01]  /*38a0*/  FSEL R109, R0, RZ, P4 ;  /* 0x000000ff006d7208 */ /* 0x000fe20002000000 */
[----:B------:R-:W-:Y:S01]  /*38b0*/  IMAD.U32 R0, R56, 0x10000, RZ ;  /* 0x0001000038007824 */ /* 0x000fe200078e00ff */
[----:B------:R-:W-:Y:S01]  /*38c0*/  SHF.L.U32 R105, R57, 0x10, RZ ;  /* 0x0000001039697819 */ /* 0x000fe200000006ff */
[C---:B------:R-:W-:Y:S01]  /*38d0*/  FFMA.FTZ R141, R164.reuse, R141, R108 ;  /* 0x0000008da48d7223 */ /* 0x040fe2000001006c */
[----:B------:R-:W-:Y:S01]  /*38e0*/  F2FP.BF16.F32.PACK_AB R110, R109, R110 ;  /* 0x0000006e6d6e723e */ /* 0x000fe200000010ff */
[C---:B------:R-:W-:Y:S02]  /*38f0*/  FFMA.FTZ R0, R164.reuse, R231, R0 ;  /* 0x000000e7a4007223 */ /* 0x040fe40000010000 */
[----:B------:R-:W-:Y:S02]  /*3900*/  FFMA.FTZ R228, R164, R228, R105 ;  /* 0x000000e4a4e47223 */ /* 0x000fe40000010069 */
[----:B------:R-:W-:Y:S01]  /*3910*/  FMUL.FTZ R108, R0, UR6 ;  /* 0x00000006006c7c20 */ /* 0x000fe20008410000 */
[----:B------:R-:W-:Y:S01]  /*3920*/  F2FP.BF16.F32.PACK_AB R104, R225, R0 ;  /* 0x00000000e168723e */ /* 0x000fe200000010ff */
[----:B------:R-:W-:Y:S01]  /*3930*/  FMUL.FTZ R109, R228, UR6 ;  /* 0x00000006e46d7c20 */ /* 0x000fe20008410000 */
[C---:B------:R-:W-:Y:S01]  /*3940*/  F2FP.BF16.F32.PACK_AB R105, R141.reuse, R228 ;  /* 0x000000e48d69723e */ /* 0x040fe200000010ff */
[----:B------:R-:W-:Y:S01]  /*3950*/  FMUL.FTZ R141, R141, UR6 ;  /* 0x000000068d8d7c20 */ /* 0x000fe20008410000 */
        /* <DEDUP_REMOVED lines=8> */
.L_x_1833:
        /* <DEDUP_REMOVED lines=18> */
[----:B------:R-:W-:Y:S01]  /*3b00*/  FFMA.FTZ R100, R229, R137, R136 ;  /* 0x00000089e5647223 */ /* 0x000fe20000010088 */
[----:B-----5:R-:W-:Y:S01]  /*3b10*/  LOP3.LUT P3, RZ, R109, 0xff0000, RZ, 0xc0, !PT ;  /* 0x00ff00006dff7812 */ /* 0x020fe2000786c0ff */
[----:B------:R-:W-:Y:S01]  /*3b20*/  FMUL.FTZ R140, R103, UR6 ;  /* 0x00000006678c7c20 */ /* 0x000fe20008410000 */
[----:B------:R-:W-:Y:S01]  /*3b30*/  FMUL.FTZ R103, R101, UR6 ;  /* 0x0000000665677c20 */ /* 0x000fe20008410000 */
[----:B------:R-:W-:Y:S01]  /*3b40*/  FMUL.FTZ R111, R164, R111 ;  /* 0x0000006fa46f7220 */ /* 0x000fe20000410000 */
[----:B------:R-:W-:Y:S01]  /*3b50*/  FADD.FTZ R227, R227, -R100 ;  /* 0x80000064e3e37221 */ /* 0x000fe20000010000 */
[----:B------:R-:W-:Y:S01]  /*3b60*/  ISETP.GE.U32.AND P2, PT, R108, RZ, PT ;  /* 0x000000ff6c00720c */ /* 0x000fe20003f46070 */
[----:B------:R-:W-:Y:S01]  /*3b70*/  FFMA.FTZ R230, R230, R137, R136 ;  /* 0x00000089e6e67223 */ /* 0x000fe20000010088 */
[----:B------:R-:W-:Y:S01]  /*3b80*/  FSEL R101, R103, RZ, P3 ;  /* 0x000000ff67657208 */ /* 0x000fe20001800000 */
[----:B------:R-:W-:Y:S01]  /*3b90*/  FMUL.FTZ R111, R111, UR6 ;  /* 0x000000066f6f7c20 */ /* 0x000fe20008410000 */
[C---:B------:R-:W-:Y:S01]  /*3ba0*/  ISETP.GE.U32.AND.EX P4, PT, R109.reuse, 0x1000000, PT, P2 ;  /* 0x010000006d00780c */ /* 0x040fe20003f86120 */
[----:B------:R-:W-:Y:S01]  /*3bb0*/  FMUL.FTZ R227, R164, R227 ;  /* 0x000000e3a4e37220 */ /* 0x000fe20000410000 */
[----:B------:R-:W-:Y:S01]  /*3bc0*/  LOP3.LUT P3, RZ, R109, 0xff00, RZ, 0xc0, !PT ;  /* 0x0000ff006dff7812 */ /* 0x000fe2000786c0ff */
[----:B------:R-:W-:Y:S01]  /*3bd0*/  FADD.FTZ R228, R228, -R230 ;  /* 0x800000e6e4e47221 */ /* 0x000fe20000010000 */
[----:B------:R-:W-:Y:S01]  /*3be0*/  ISETP.GE.U32.AND P2, PT, R166, RZ, PT ;  /* 0x000000ffa600720c */ /* 0x000fe20003f46070 */
[-CC-:B------:R-:W-:Y:S01]  /*3bf0*/  FFMA.FTZ R225, R225, R137.reuse, R136.reuse ;  /* 0x00000089e1e17223 */ /* 0x180fe20000010088 */
[----:B------:R-:W-:Y:S01]  /*3c00*/  FFMA.FTZ R0, R0, R137, R136 ;  /* 0x0000008900007223 */ /* 0x000fe20000010088 */
[----:B------:R-:W-:Y:S01]  /*3c10*/  FSEL R100, R140, RZ, P4 ;  /* 0x000000ff8c647208 */ /* 0x000fe20002000000 */
[----:B------:R-:W-:Y:S01]  /*3c20*/  FMUL.FTZ R227, R227, UR6 ;  /* 0x00000006e3e37c20 */ /* 0x000fe20008410000 */
[----:B------:R-:W-:Y:S01]  /*3c30*/  FSEL R181, R111, RZ, P3 ;  /* 0x000000ff6fb57208 */ /* 0x000fe20001800000 */
[C---:B------:R-:W-:Y:S01]  /*3c40*/  FMUL.FTZ R228, R164.reuse, R228 ;  /* 0x000000e4a4e47220 */ /* 0x040fe20000410000 */
[C---:B------:R-:W-:Y:S01]  /*3c50*/  LOP3.LUT P6, RZ, R167.reuse, 0xff0000, RZ, 0xc0, !PT ;  /* 0x00ff0000a7ff7812 */ /* 0x040fe200078cc0ff */
[----:B------:R-:W-:Y:S01]  /*3c60*/  FMUL.FTZ R141, R164, R141 ;  /* 0x0000008da48d7220 */ /* 0x000fe20000410000 */
[C---:B------:R-:W-:Y:S01]  /*3c70*/  LOP3.LUT P4, RZ, R167.reuse, 0xff, RZ, 0xc0, !PT ;  /* 0x000000ffa7ff7812 */ /* 0x040fe2000788c0ff */
[----:B------:R-:W-:Y:S01]  /*3c80*/  FADD.FTZ R222, R222, -R225 ;  /* 0x800000e1dede7221 */ /* 0x000fe20000010000 */
[----:B------:R-:W-:Y:S01]  /*3c90*/  LOP3.LUT P3, RZ, R167, 0xff00, RZ, 0xc0, !PT ;  /* 0x0000ff00a7ff7812 */ /* 0x000fe2000786c0ff */
        /* <DEDUP_REMOVED lines=16> */
[----:B------:R-:W-:Y:S02]  /*3da0*/  F2FP.BF16.F32.PACK_AB R102, R109, R102 ;  /* 0x000000666d66723e */ /* 0x000fe400000010ff */
[----:B------:R-:W-:Y:S02]  /*3db0*/  F2FP.BF16.F32.PACK_AB R111, R100, R101 ;  /* 0x00000065646f723e */ /* 0x000fe400000010ff */
[----:B------:R-:W-:Y:S02]  /*3dc0*/  FSEL R109, R228, RZ, P6 ;  /* 0x000000ffe46d7208 */ /* 0x000fe40003000000 */
[----:B------:R-:W-:-:S02]  /*3dd0*/  FSEL R110, R227, RZ, P5 ;  /* 0x000000ffe36e7208 */ /* 0x000fc40002800000 */
[----:B------:R-:W-:Y:S02]  /*3de0*/  LOP3.LUT P6, RZ, R166, 0xff000000, RZ, 0xc0, !PT ;  /* 0xff000000a6ff7812 */ /* 0x000fe400078cc0ff */
[----:B------:R-:W-:Y:S02]  /*3df0*/  FSEL R101, R228, RZ, P3 ;  /* 0x000000ffe4657208 */ /* 0x000fe40001800000 */
[----:B------:R-:W-:Y:S02]  /*3e00*/  FSEL R100, R141, RZ, P2 ;  /* 0x000000ff8d647208 */ /* 0x000fe40001000000 */
[C---:B------:R-:W-:Y:S02]  /*3e10*/  LOP3.LUT P5, RZ, R108.reuse, 0xff00, RZ, 0xc0, !PT ;  /* 0x0000ff006cff7812 */ /* 0x040fe400078ac0ff */
[----:B------:R-:W-:Y:S02]  /*3e20*/  LOP3.LUT P4, RZ, R108, 0xff, RZ, 0xc0, !PT ;  /* 0x000000ff6cff7812 */ /* 0x000fe4000788c0ff */
[----:B------:R-:W-:-:S02]  /*3e30*/  LOP3.LUT P3, RZ, R166, 0xff00, RZ, 0xc0, !PT ;  /* 0x0000ff00a6ff7812 */ /* 0x000fc4000786c0ff */
[----:B------:R-:W-:Y:S02]  /*3e40*/  LOP3.LUT P2, RZ, R166, 0xff, RZ, 0xc0, !PT ;  /* 0x000000ffa6ff7812 */ /* 0x000fe4000784c0ff */
[----:B------:R-:W-:Y:S02]  /*3e50*/  F2FP.BF16.F32.PACK_AB R110, R181, R110 ;  /* 0x0000006eb56e723e */ /* 0x000fe400000010ff */
[----:B------:R-:W-:Y:S02]  /*3e60*/  FSEL R0, R141, RZ, P6 ;  /* 0x000000ff8d007208 */ /* 0x000fe40003000000 */
        /* <DEDUP_REMOVED lines=10> */
.L_x_1839:
[-CC-:B------:R-:W-:Y:S01]  /*3f10*/  FFMA.FTZ R101, R230, R137.reuse, R136.reuse ;  /* 0x00000089e6657223 */ /* 0x180fe20000010088 */
[-CC-:B------:R-:W-:Y:S01]  /*3f20*/  FFMA.FTZ R103, R226, R137.reuse, R136.reuse ;  /* 0x00000089e2677223 */ /* 0x180fe20000010088 */
[-CC-:B------:R-:W-:Y:S01]  /*3f30*/  FFMA.FTZ R100, R229, R137.reuse, R136.reuse ;  /* 0x00000089e5647223 */ /* 0x180fe20000010088 */
[----:B-----5:R-:W-:Y:S01]  /*3f40*/  ISETP.GE.U32.AND P2, PT, R108, RZ, PT ;  /* 0x000000ff6c00720c */ /* 0x020fe20003f46070 */
[----:B------:R-:W-:Y:S01]  /*3f50*/  FADD.FTZ R228, R228, -R101 ;  /* 0x80000065e4e47221 */ /* 0x000fe20000010000 */
[----:B------:R-:W-:Y:S01]  /*3f60*/  FADD.FTZ R103, R224, -R103 ;  /* 0x80000067e0677221 */ /* 0x000fe20000010000 */
[----:B------:R-:W-:Y:S01]  /*3f70*/  FFMA.FTZ R101, R140, R137, R136 ;  /* 0x000000898c657223 */ /* 0x000fe20000010088 */
[----:B------:R-:W-:Y:S01]  /*3f80*/  FADD.FTZ R227, R227, -R100 ;  /* 0x80000064e3e37221 */ /* 0x000fe20000010000 */
[C---:B------:R-:W-:Y:S01]  /*3f90*/  LOP3.LUT P5, RZ, R109.reuse, 0xff0000, RZ, 0xc0, !PT ;  /* 0x00ff00006dff7812 */ /* 0x040fe200078ac0ff */
[----:B------:R-:W-:Y:S01]  /*3fa0*/  FMUL.FTZ R140, R164, R103 ;  /* 0x00000067a48c7220 */ /* 0x000fe20000410000 */
[----:B------:R-:W-:Y:S01]  /*3fb0*/  FADD.FTZ R107, R110, -R101 ;  /* 0x800000656e6b7221 */ /* 0x000fe20000010000 */
[----:B------:R-:W-:Y:S01]  /*3fc0*/  FMUL.FTZ R106, R164, R227 ;  /* 0x000000e3a46a7220 */ /* 0x000fe20000410000 */
[----:B------:R-:W-:Y:S01]  /*3fd0*/  ISETP.GE.U32.AND P3, PT, R166, RZ, PT ;  /* 0x000000ffa600720c */ /* 0x000fe20003f66070 */
[----:B------:R-:W-:Y:S01]  /*3fe0*/  FMUL.FTZ R103, R140, UR6 ;  /* 0x000000068c677c20 */ /* 0x000fe20008410000 */
[----:B------:R-:W-:Y:S01]  /*3ff0*/  FMUL.FTZ R107, R164, R107 ;  /* 0x0000006ba46b7220 */ /* 0x000fe20000410000 */
[----:B------:R-:W-:Y:S01]  /*4000*/  FMUL.FTZ R102, R106, UR6 ;  /* 0x000000066a667c20 */ /* 0x000fe20008410000 */
[----:B------:R-:W-:Y:S01]  /*4010*/  LOP3.LUT P6, RZ, R109, 0xff, RZ, 0xc0, !PT ;  /* 0x000000ff6dff7812 */ /* 0x000fe200078cc0ff */
[-CC-:B------:R-:W-:Y:S01]  /*4020*/  FFMA.FTZ R0, R0, R137.reuse, R136.reuse ;  /* 0x0000008900007223 */ /* 0x180fe20000010088 */
[----:B------:R-:W-:Y:S01]  /*4030*/  FMUL.FTZ R104, R107, UR6 ;  /* 0x000000066b687c20 */ /* 0x000fe20008410000 */
[----:B------:R-:W-:Y:S01]  /*4040*/  FSEL R101, R103, RZ, P5 ;  /* 0x000000ff67657208 */ /* 0x000fe20002800000 */
[----:B------:R-:W-:Y:S01]  /*4050*/  FFMA.FTZ R225, R225, R137, R136 ;  /* 0x00000089e1e17223 */ /* 0x000fe20000010088 */
[----:B------:R-:W-:Y:S01]  /*4060*/  ISETP.GE.U32.AND.EX P2, PT, R109, 0x1000000, PT, P2 ;  /* 0x010000006d00780c */ /* 0x000fe20003f46120 */
[----:B------:R-:W-:Y:S01]  /*4070*/  FADD.FTZ R231, R231, -R0 ;  /* 0x80000000e7e77221 */ /* 0x000fe20000010000 */
[C---:B------:R-:W-:Y:S01]  /*4080*/  LOP3.LUT P5, RZ, R167.reuse, 0xff, RZ, 0xc0, !PT ;  /* 0x000000ffa7ff7812 */ /* 0x040fe200078ac0ff */
[----:B------:R-:W-:Y:S01]  /*4090*/  FADD.FTZ R222, R222, -R225 ;  /* 0x800000e1dede7221 */ /* 0x000fe20000010000 */
[----:B------:R-:W-:Y:S01]  /*40a0*/  ISETP.GE.U32.AND.EX P3, PT, R167, 0x1000000, PT, P3 ;  /* 0x01000000a700780c */ /* 0x000fe20003f66130 */
[----:B------:R-:W-:Y:S01]  /*40b0*/  FMUL.FTZ R231, R164, R231 ;  /* 0x000000e7a4e77220 */ /* 0x000fe20000410000 */
        /* <DEDUP_REMOVED lines=8> */
[-C--:B------:R-:W-:Y:S01]  /*4140*/  FFMA.FTZ R108, R221, R137.reuse, R136 ;  /* 0x00000089dd6c7223 */ /* 0x080fe20000010088 */
[----:B------:R-:W-:Y:S02]  /*4150*/  LOP3.LUT P4, RZ, R167, 0xff0000, RZ, 0xc0, !PT ;  /* 0x00ff0000a7ff7812 */ /* 0x000fe4000788c0ff */
[----:B------:R-:W-:Y:S01]  /*4160*/  F2FP.BF16.F32.PACK_AB R107, R107, R140 ;  /* 0x0000008c6b6b723e */ /* 0x000fe200000010ff */
[----:B------:R-:W-:Y:S01]  /*4170*/  FADD.FTZ R111, R111, -R108 ;  /* 0x8000006c6f6f7221 */ /* 0x000fe20000010000 */
[----:B------:R-:W-:Y:S01]  /*4180*/  FSEL R103, R103, RZ, P4 ;  /* 0x000000ff67677208 */ /* 0x000fe20002000000 */
[----:B------:R-:W-:Y:S01]  /*4190*/  FFMA.FTZ R108, R223, R137, R136 ;  /* 0x00000089df6c7223 */ /* 0x000fe20000010088 */
[----:B------:R-:W-:Y:S01]  /*41a0*/  LOP3.LUT P4, RZ, R109, 0xff00, RZ, 0xc0, !PT ;  /* 0x0000ff006dff7812 */ /* 0x000fe2000788c0ff */
[----:B------:R-:W-:Y:S01]  /*41b0*/  FMUL.FTZ R111, R164, R111 ;  /* 0x0000006fa46f7220 */ /* 0x000fe20000410000 */
[----:B------:R-:W-:Y:S01]  /*41c0*/  F2FP.BF16.F32.PACK_AB R103, R104, R103 ;  /* 0x000000676867723e */ /* 0x000fe200000010ff */
[----:B------:R-:W-:Y:S01]  /*41d0*/  FADD.FTZ R141, R141, -R108 ;  /* 0x8000006c8d8d7221 */ /* 0x000fe20000010000 */
[----:B------:R-:W-:Y:S01]  /*41e0*/  FMUL.FTZ R104, R164, R222 ;  /* 0x000000dea4687220 */ /* 0x000fe20000410000 */
[C---:B------:R-:W-:Y:S01]  /*41f0*/  FMUL.FTZ R0, R111.reuse, UR6 ;  /* 0x000000066f007c20 */ /* 0x040fe20008410000 */
[----:B------:R-:W-:-:S02]  /*4200*/  F2FP.BF16.F32.PACK_AB R106, R111, R106 ;  /* 0x0000006a6f6a723e */ /* 0x000fc400000010ff */
[----:B------:R-:W-:Y:S01]  /*4210*/  F2FP.BF16.F32.PACK_AB R111, R100, R101 ;  /* 0x00000065646f723e */ /* 0x000fe200000010ff */
[----:B------:R-:W-:Y:S01]  /*4220*/  FMUL.FTZ R100, R164, R141 ;  /* 0x0000008da4647220 */ /* 0x000fe20000410000 */
[----:B------:R-:W-:Y:S02]  /*4230*/  FSEL R105, R0, RZ, P4 ;  /* 0x000000ff00697208 */ /* 0x000fe40002000000 */
[----:B------:R-:W-:Y:S02]  /*4240*/  LOP3.LUT P4, RZ, R167, 0xff00, RZ, 0xc0, !PT ;  /* 0x0000ff00a7ff7812 */ /* 0x000fe4000788c0ff */
[----:B------:R-:W-:Y:S01]  /*4250*/  F2FP.BF16.F32.PACK_AB R110, R105, R110 ;  /* 0x0000006e696e723e */ /* 0x000fe200000010ff */
[----:B------:R-:W-:Y:S01]  /*4260*/  FMUL.FTZ R105, R164, R228 ;  /* 0x000000e4a4697220 */ /* 0x000fe20000410000 */
[----:B------:R-:W-:Y:S02]  /*4270*/  FSEL R109, R0, RZ, P4 ;  /* 0x000000ff006d7208 */ /* 0x000fe40002000000 */
[----:B------:R-:W-:Y:S01]  /*4280*/  LOP3.LUT P4, RZ, R166, 0xff0000, RZ, 0xc0, !PT ;  /* 0x00ff0000a6ff7812 */ /* 0x000fe2000788c0ff */
[----:B------:R-:W-:Y:S01]  /*4290*/  FMUL.FTZ R0, R105, UR6 ;  /* 0x0000000669007c20 */ /* 0x000fe20008410000 */
[----:B------:R-:W-:-:S02]  /*42a0*/  F2FP.BF16.F32.PACK_AB R102, R109, R102 ;  /* 0x000000666d66723e */ /* 0x000fc400000010ff */
[C---:B------:R-:W-:Y:S01]  /*42b0*/  F2FP.BF16.F32.PACK_AB R105, R100.reuse, R105 ;  /* 0x000000696469723e */ /* 0x040fe200000010ff */
[----:B------:R-:W-:Y:S01]  /*42c0*/  FMUL.FTZ R100, R100, UR6 ;  /* 0x0000000664647c20 */ /* 0x000fe20008410000 */
[----:B------:R-:W-:Y:S02]  /*42d0*/  FSEL R109, R0, RZ, P2 ;  /* 0x000000ff006d7208 */ /* 0x000fe40001000000 */
[----:B------:R-:W-:Y:S02]  /*42e0*/  LOP3.LUT P2, RZ, R166, 0xff000000, RZ, 0xc0, !PT ;  /* 0xff000000a6ff7812 */ /* 0x000fe4000784c0ff */
[----:B------:R-:W-:Y:S02]  /*42f0*/  FSEL R101, R0, RZ, P4 ;  /* 0x000000ff00657208 */ /* 0x000fe40002000000 */
[C---:B------:R-:W-:Y:S02]  /*4300*/  FSEL R0, R100.reuse, RZ, P2 ;  /* 0x000000ff64007208 */ /* 0x040fe40001000000 */
[----:B------:R-:W-:-:S02]  /*4310*/  FSEL R100, R100, RZ, P3 ;  /* 0x000000ff64647208 */ /* 0x000fc40001800000 */
[----:B------:R-:W-:Y:S01]  /*4320*/  F2FP.BF16.F32.PACK_AB R101, R0, R101 ;  /* 0x000000650065723e */ /* 0x000fe200000010ff */
[C---:B------:R-:W-:Y:S01]  /*4330*/  FMUL.FTZ R0, R104.reuse, UR6 ;  /* 0x0000000668007c20 */ /* 0x040fe20008410000 */
[----:B------:R-:W-:Y:S01]  /*4340*/  F2FP.BF16.F32.PACK_AB R104, R104, R231 ;  /* 0x000000e76868723e */ /* 0x000fe200000010ff */
[----:B------:R-:W-:Y:S01]  /*4350*/  FMUL.FTZ R231, R231, UR6 ;  /* 0x00000006e7e77c20 */ /* 0x000fe20008410000 */
[C---:B------:R-:W-:Y:S02]  /*4360*/  LOP3.LUT P3, RZ, R166.reuse, 0xff00, RZ, 0xc0, !PT ;  /* 0x0000ff00a6ff7812 */ /* 0x040fe4000786c0ff */
[----:B------:R-:W-:Y:S02]  /*4370*/  LOP3.LUT P2, RZ, R166, 0xff, RZ, 0xc0, !PT ;  /* 0x000000ffa6ff7812 */ /* 0x000fe4000784c0ff */
[----:B------:R-:W-:Y:S02]  /*4380*/  F2FP.BF16.F32.PACK_AB R109, R100, R109 ;  /* 0x0000006d646d723e */ /* 0x000fe400000010ff */
[----:B------:R-:W-:-:S02]  /*4390*/  FSEL R141, R0, RZ, P6 ;  /* 0x000000ff008d7208 */ /* 0x000fc40003000000 */
[----:B------:R-:W-:Y:S02]  /*43a0*/  FSEL R181, R0, RZ, P3 ;  /* 0x000000ff00b57208 */ /* 0x000fe40001800000 */
[C---:B------:R-:W-:Y:S02]  /*43b0*/  FSEL R100, R231.reuse, RZ, P2 ;  /* 0x000000ffe7647208 */ /* 0x040fe40001000000 */
[----:B------:R-:W-:Y:S02]  /*43c0*/  FSEL R108, R231, RZ, P5 ;  /* 0x000000ffe76c7208 */ /* 0x000fe40002800000 */
[----:B------:R-:W-:Y:S02]  /*43d0*/  F2FP.BF16.F32.PACK_AB R100, R181, R100 ;  /* 0x00000064b564723e */ /* 0x000fe400000010ff */
[----:B------:R-:W-:Y:S01]  /*43e0*/  F2FP.BF16.F32.PACK_AB R108, R141, R108 ;  /* 0x0000006c8d6c723e */ /* 0x000fe200000010ff */
[----:B------:R-:W-:Y:S06]  /*43f0*/  BRA `(.L_x_1836) ;  /* 0x0000000800d87947 */ /* 0x000fec0003800000 */
.L_x_1838:
[----:B------:R-:W-:Y:S01]  /*4400*/  UMOV UR4, UR8 ;  /* 0x0000000800047c82 */ /* 0x000fe20008000000 */
[----:B------:R-:W-:Y:S01]  /*4410*/  UMOV UR5, UR9 ;  /* 0x0000000900057c82 */ /* 0x000fe20008000000 */
[----:B------:R-:W-:-:S04]  /*4420*/  UISETP.NE.U32.AND UP0, UPT, UR4, URZ, UPT ;  /* 0x000000ff0400728c */ /* 0x000fc8000bf05070 */
[----:B------:R-:W-:-:S09]  /*4430*/  UISETP.NE.AND.EX UP0, UPT, UR5, URZ, UPT, UP0 ;  /* 0x000000ff0500728c */ /* 0x000fd2000bf05300 */
[----:B------:R-:W-:Y:S05]  /*4440*/  BRA.U UP0, `(.L_x_1840) ;  /* 0x00000005005c7547 */ /* 0x000fea000b800000 */
[-C--:B------:R-:W-:Y:S01]  /*4450*/  FFMA.FTZ R100, R223, R137.reuse, R136 ;  /* 0x00000089df647223 */ /* 0x080fe20000010088 */
[----:B-----5:R-:W-:Y:S01]  /*4460*/  PRMT R102, R59, 0x7632, R102 ;  /* 0x000076323b667816 */ /* 0x020fe20000000066 */
[-C--:B------:R-:W-:Y:S01]  /*4470*/  FFMA.FTZ R103, R140, R137.reuse, R136 ;  /* 0x000000898c677223 */ /* 0x080fe20000010088 */
[----:B------:R-:W-:Y:S01]  /*4480*/  ISETP.GE.U32.AND P2, PT, R108, RZ, PT ;  /* 0x000000ff6c00720c */ /* 0x000fe20003f46070 */
[----:B------:R-:W-:Y:S01]  /*4490*/  FADD.FTZ R141, R141, -R100 ;  /* 0x800000648d8d7221 */ /* 0x000fe20000010000 */
[-C--:B------:R-:W-:Y:S01]  /*44a0*/  FFMA.FTZ R100, R229, R137.reuse, R136 ;  /* 0x00000089e5647223 */ /* 0x080fe20000010088 */
[----:B------:R-:W-:Y:S01]  /*44b0*/  SHF.L.U32 R181, R102, 0x10, RZ ;  /* 0x0000001066b57819 */ /* 0x000fe200000006ff */
[----:B------:R-:W-:Y:S02]  /*44c0*/  IMAD.U32 R102, R59, 0x10000, RZ ;  /* 0x000100003b667824 */ /* 0x000fe400078e00ff */
[----:B------:R-:W-:Y:S01]  /*44d0*/  FADD.FTZ R103, R110, -R103 ;  /* 0x800000676e677221 */ /* 0x000fe20000010000 */
[----:B------:R-:W-:Y:S01]  /*44e0*/  FADD.FTZ R227, R227, -R100 ;  /* 0x80000064e3e37221 */ /* 0x000fe20000010000 */
[----:B------:R-:W-:Y:S01]  /*44f0*/  FFMA.FTZ R100, R221, R137, R136 ;  /* 0x00000089dd647223 */ /* 0x000fe20000010088 */
[----:B------:R-:W-:Y:S01]  /*4500*/  LOP3.LUT P5, RZ, R109, 0xff0000, RZ, 0xc0, !PT ;  /* 0x00ff00006dff7812 */ /* 0x000fe200078ac0ff */
[--C-:B------:R-:W-:Y:S01]  /*4510*/  FFMA.FTZ R103, R164, R103, R181.reuse ;  /* 0x00000067a4677223 */ /* 0x100fe200000100b5 */
[----:B------:R-:W-:Y:S01]  /*4520*/  PRMT R181, R57, 0x7632, R181 ;  /* 0x0000763239b57816 */ /* 0x000fe200000000b5 */
[--C-:B------:R-:W-:Y:S01]  /*4530*/  FADD.FTZ R101, R111, -R100.reuse ;  /* 0x800000646f657221 */ /* 0x100fe20000010000 */
[----:B------:R-:W-:Y:S01]  /*4540*/  PRMT R100, R58, 0x7632, R100 ;  /* 0x000076323a647816 */ /* 0x000fe20000000064 */
[-CC-:B------:R-:W-:Y:S01]  /*4550*/  FFMA.FTZ R111, R226, R137.reuse, R136.reuse ;  /* 0x00000089e26f7223 */ /* 0x180fe20000010088 */
[----:B------:R-:W-:Y:S01]  /*4560*/  LOP3.LUT P4, RZ, R167, 0xff0000, RZ, 0xc0, !PT ;  /* 0x00ff0000a7ff7812 */ /* 0x000fe2000788c0ff */
[----:B------:R-:W-:Y:S01]  /*4570*/  FMUL.FTZ R110, R103, UR6 ;  /* 0x00000006676e7c20 */ /* 0x000fe20008410000 */
[----:B------:R-:W-:Y:S01]  /*4580*/  SHF.L.U32 R100, R100, 0x10, RZ ;  /* 0x0000001064647819 */ /* 0x000fe200000006ff */
[----:B------:R-:W-:Y:S01]  /*4590*/  FADD.FTZ R111, R224, -R111 ;  /* 0x8000006fe06f7221 */ /* 0x000fe20000010000 */
[----:B------:R-:W-:Y:S01]  /*45a0*/  ISETP.GE.U32.AND P3, PT, R166, RZ, PT ;  /* 0x000000ffa600720c */ /* 0x000fe20003f66070 */
[----:B------:R-:W-:Y:S01]  /*45b0*/  FFMA.FTZ R230, R230, R137, R136 ;  /* 0x00000089e6e67223 */ /* 0x000fe20000010088 */
[----:B------:R-:W-:Y:S01]  /*45c0*/  SHF.L.U32 R181, R181, 0x10, RZ ;  /* 0x00000010b5b57819 */ /* 0x000fe200000006ff */
[C---:B------:R-:W-:Y:S01]  /*45d0*/  FFMA.FTZ R101, R164.reuse, R101, R100 ;  /* 0x00000065a4657223 */ /* 0x040fe20000010064 */
[----:B------:R-:W-:Y:S01]  /*45e0*/  FFMA.FTZ R102, R164, R111, R102 ;  /* 0x0000006fa4667223 */ /* 0x000fe20000010066 */
[----:B------:R-:W-:Y:S01]  /*45f0*/  SHF.L.U32 R100, R58, 0x10, RZ ;  /* 0x000000103a647819 */ /* 0x000fe200000006ff */
[----:B------:R-:W-:Y:S01]  /*4600*/  FADD.FTZ R230, R228, -R230 ;  /* 0x800000e6e4e67221 */ /* 0x000fe20000010000 */
[----:B------:R-:W-:Y:S01]  /*4610*/  ISETP.GE.U32.AND.EX P2, PT, R109, 0x1000000, PT, P2 ;  /* 0x010000006d00780c */ /* 0x000fe20003f46120 */
[----:B------:R-:W-:Y:S01]  /*4620*/  FMUL.FTZ R102, R102, UR6 ;  /* 0x0000000666667c20 */ /* 0x000fe20008410000 */
[----:B------:R-:W-:Y:S01]  /*4630*/  ISETP.GE.U32.AND.EX P3, PT, R167, 0x1000000, PT, P3 ;  /* 0x01000000a700780c */ /* 0x000fe20003f66130 */
[----:B------:R-:W-:Y:S01]  /*4640*/  FFMA.FTZ R100, R164, R227, R100 ;  /* 0x000000e3a4647223 */ /* 0x000fe20000010064 */
[----:B------:R-:W-:Y:S01]  /*4650*/  LOP3.LUT P6, RZ, R109, 0xff, RZ, 0xc0, !PT ;  /* 0x000000ff6dff7812 */ /* 0x000fe200078cc0ff */
[----:B------:R-:W-:Y:S01]  /*4660*/  FMUL.FTZ R101, R101, UR6 ;  /* 0x0000000665657c20 */ /* 0x000fe20008410000 */
[----:B------:R-:W-:Y:S01]  /*4670*/  FSEL R140, R102, RZ, P5 ;  /* 0x000000ff668c7208 */ /* 0x000fe20002800000 */
[----:B------:R-:W-:Y:S01]  /*4680*/  FFMA.FTZ R141, R164, R141, R181 ;  /* 0x0000008da48d7223 */ /* 0x000fe200000100b5 */
[----:B------:R-:W-:Y:S01]  /*4690*/  FSEL R103, R102, RZ, P4 ;  /* 0x000000ff66677208 */ /* 0x000fe20002000000 */
[----:B------:R-:W-:Y:S01]  /*46a0*/  FMUL.FTZ R102, R100, UR6 ;  /* 0x0000000664667c20 */ /* 0x000fe20008410000 */
[----:B------:R-:W-:Y:S01]  /*46b0*/  FSEL R111, R110, RZ, P2 ;  /* 0x000000ff6e6f7208 */ /* 0x000fe20001000000 */
[-CC-:B------:R-:W-:Y:S01]  /*46c0*/  FFMA.FTZ R225, R225, R137.reuse, R136.reuse ;  /* 0x00000089e1e17223 */ /* 0x180fe20000010088 */
[C---:B------:R-:W-:Y:S01]  /*46d0*/  LOP3.LUT P5, RZ, R167.reuse, 0xff, RZ, 0xc0, !PT ;  /* 0x000000ffa7ff7812 */ /* 0x040fe200078ac0ff */
[----:B------:R-:W-:Y:S01]  /*46e0*/  FFMA.FTZ R180, R0, R137, R136 ;  /* 0x0000008900b47223 */ /* 0x000fe20000010088 */
[----:B------:R-:W-:Y:S01]  /*46f0*/  LOP3.LUT P2, RZ, R167, 0xff00, RZ, 0xc0, !PT ;  /* 0x0000ff00a7ff7812 */ /* 0x000fe2000784c0ff */
[----:B------:R-:W-:Y:S01]  /*4700*/  FADD.FTZ R225, R222, -R225 ;  /* 0x800000e1dee17221 */ /* 0x000fe20000010000 */
[----:B------:R-:W-:Y:S01]  /*4710*/  SHF.L.U32 R181, R57, 0x10, RZ ;  /* 0x0000001039b57819 */ /* 0x000fe200000006ff */
[----:B------:R-:W-:Y:S01]  /*4720*/  FMUL.FTZ R141, R141, UR6 ;  /* 0x000000068d8d7c20 */ /* 0x000fe20008410000 */
[----:B------:R-:W-:Y:S01]  /*4730*/  FSEL R100, R110, RZ, P3 ;  /* 0x000000ff6e647208 */ /* 0x000fe20001800000 */
[----:B------:R-:W-:Y:S01]  /*4740*/  FADD.FTZ R231, R231, -R180 ;  /* 0x800000b4e7e77221 */ /* 0x000fe20000010000 */
[----:B------:R-:W-:Y:S01]  /*4750*/  LOP3.LUT P4, RZ, R109, 0xff00, RZ, 0xc0, !PT ;  /* 0x0000ff006dff7812 */ /* 0x000fe2000788c0ff */
[----:B------:R-:W-:Y:S01]  /*4760*/  FFMA.FTZ R181, R164, R230, R181 ;  /* 0x000000e6a4b57223 */ /* 0x000fe200000100b5 */
[----:B------:R-:W-:-:S02]  /*4770*/  FSEL R110, R102, RZ, P6 ;  /* 0x000000ff666e7208 */ /* 0x000fc40003000000 */
[----:B------:R-:W-:Y:S01]  /*4780*/  FSEL R102, R102, RZ, P5 ;  /* 0x000000ff66667208 */ /* 0x000fe20002800000 */
[----:B------:R-:W-:Y:S01]  /*4790*/  FMUL.FTZ R181, R181, UR6 ;  /* 0x00000006b5b57c20 */ /* 0x000fe20008410000 */
[----:B------:R-:W-:Y:S02]  /*47a0*/  FSEL R109, R101, RZ, P2 ;  /* 0x000000ff656d7208 */ /* 0x000fe40001000000 */
[C---:B------:R-:W-:Y:S02]  /*47b0*/  LOP3.LUT P3, RZ, R108.reuse, 0xff0000, RZ, 0xc0, !PT ;  /* 0x00ff00006cff7812 */ /* 0x040fe4000786c0ff */
[C---:B------:R-:W-:Y:S02]  /*47c0*/  LOP3.LUT P6, RZ, R108.reuse, 0xff000000, RZ, 0xc0, !PT ;  /* 0xff0000006cff7812 */ /* 0x040fe400078cc0ff */
[C---:B------:R-:W-:Y:S02]  /*47d0*/  LOP3.LUT P5, RZ, R108.reuse, 0xff00, RZ, 0xc0, !PT ;  /* 0x0000ff006cff7812 */ /* 0x040fe400078ac0ff */
[----:B------:R-:W-:-:S02]  /*47e0*/  LOP3.LUT P2, RZ, R108, 0xff, RZ, 0xc0, !PT ;  /* 0x000000ff6cff7812 */ /* 0x000fc4000784c0ff */
[----:B------:R-:W-:Y:S02]  /*47f0*/  F2FP.BF16.F32.PACK_AB R102, R109, R102 ;  /* 0x000000666d66723e */ /* 0x000fe400000010ff */
[----:B------:R-:W-:Y:S02]  /*4800*/  PRMT R108, R56, 0x7632, R108 ;  /* 0x00007632386c7816 */ /* 0x000fe4000000006c */
[----:B------:R-:W-:Y:S02]  /*4810*/  FSEL R109, R101, RZ, P4 ;  /* 0x000000ff656d7208 */ /* 0x000fe40002000000 */
[----:B------:R-:W-:Y:S01]  /*4820*/  LOP3.LUT P4, RZ, R166, 0xff0000, RZ, 0xc0, !PT ;  /* 0x00ff0000a6ff7812 */ /* 0x000fe2000788c0ff */
[----:B------:R-:W-:Y:S01]  /*4830*/  IMAD.U32 R0, R108, 0x10000, RZ ;  /* 0x000100006c007824 */ /* 0x000fe200078e00ff */
[----:B------:R-:W-:Y:S02]  /*4840*/  F2FP.BF16.F32.PACK_AB R110, R109, R110 ;  /* 0x0000006e6d6e723e */ /* 0x000fe400000010ff */
[----:B------:R-:W-:Y:S01]  /*4850*/  FSEL R101, R181, RZ, P4 ;  /* 0x000000ffb5657208 */ /* 0x000fe20002000000 */
[----:B------:R-:W-:Y:S01]  /*4860*/  FFMA.FTZ R225, R164, R225, R0 ;  /* 0x000000e1a4e17223 */ /* 0x000fe20000010000 */
[----:B------:R-:W-:-:S02]  /*4870*/  LOP3.LUT P4, RZ, R166, 0xff000000, RZ, 0xc0, !PT ;  /* 0xff000000a6ff7812 */ /* 0x000fc4000788c0ff */
[----:B------:R-:W-:Y:S01]  /*4880*/  SHF.L.U32 R109, R56, 0x10, RZ ;  /* 0x00000010386d7819 */ /* 0x000fe200000006ff */
[----:B------:R-:W-:Y:S01]  /*4890*/  FMUL.FTZ R225, R225, UR6 ;  /* 0x00000006e1e17c20 */ /* 0x000fe20008410000 */
[----:B------:R-:W-:Y:S02]  /*48a0*/  FSEL R0, R141, RZ, P4 ;  /* 0x000000ff8d007208 */ /* 0x000fe40002000000 */
[----:B------:R-:W-:Y:S01]  /*48b0*/  FSEL R181, R181, RZ, P3 ;  /* 0x000000ffb5b57208 */ /* 0x000fe20001800000 */
[----:B------:R-:W-:Y:S01]  /*48c0*/  FFMA.FTZ R231, R164, R231, R109 ;  /* 0x000000e7a4e77223 */ /* 0x000fe2000001006d */
[----:B------:R-:W-:Y:S02]  /*48d0*/  F2FP.BF16.F32.PACK_AB R101, R0, R101 ;  /* 0x000000650065723e */ /* 0x000fe400000010ff */
[----:B------:R-:W-:Y:S01]  /*48e0*/  FSEL R0, R141, RZ, P6 ;  /* 0x000000ff8d007208 */ /* 0x000fe20003000000 */
[----:B------:R-:W-:Y:S01]  /*48f0*/  FMUL.FTZ R231, R231, UR6 ;  /* 0x00000006e7e77c20 */ /* 0x000fe20008410000 */
[----:B------:R-:W-:-:S02]  /*4900*/  LOP3.LUT P4, RZ, R166, 0xff00, RZ, 0xc0, !PT ;  /* 0x0000ff00a6ff7812 */ /* 0x000fc4000788c0ff */
[----:B------:R-:W-:Y:S02]  /*4910*/  LOP3.LUT P3, RZ, R166, 0xff, RZ, 0xc0, !PT ;  /* 0x000000ffa6ff7812 */ /* 0x000fe4000786c0ff */
[----:B------:R-:W-:Y:S02]  /*4920*/  F2FP.BF16.F32.PACK_AB R103, R100, R103 ;  /* 0x000000676467723e */ /* 0x000fe400000010ff */
[----:B------:R-:W-:Y:S02]  /*4930*/  F2FP.BF16.F32.PACK_AB R109, R0, R181 ;  /* 0x000000b5006d723e */ /* 0x000fe400000010ff */
[C---:B------:R-:W-:Y:S02]  /*4940*/  FSEL R181, R225.reuse, RZ, P5 ;  /* 0x000000ffe1b57208 */ /* 0x040fe40002800000 */
[----:B------:R-:W-:Y:S02]  /*4950*/  FSEL R141, R225, RZ, P4 ;  /* 0x000000ffe18d7208 */ /* 0x000fe40002000000 */
[----:B------:R-:W-:-:S02]  /*4960*/  FSEL R100, R231, RZ, P3 ;  /* 0x000000ffe7647208 */ /* 0x000fc40001800000 */
[----:B------:R-:W-:Y:S02]  /*4970*/  FSEL R108, R231, RZ, P2 ;  /* 0x000000ffe76c7208 */ /* 0x000fe40001000000 */
[----:B------:R-:W-:Y:S02]  /*4980*/  F2FP.BF16.F32.PACK_AB R111, R111, R140 ;  /* 0x0000008c6f6f723e */ /* 0x000fe400000010ff */
[----:B------:R-:W-:Y:S02]  /*4990*/  F2FP.BF16.F32.PACK_AB R100, R141, R100 ;  /* 0x000000648d64723e */ /* 0x000fe400000010ff */
[----:B------:R-:W-:Y:S01]  /*49a0*/  F2FP.BF16.F32.PACK_AB R108, R181, R108 ;  /* 0x0000006cb56c723e */ /* 0x000fe200000010ff */
[----:B------:R-:W-:Y:S06]  /*49b0*/  BRA `(.L_x_1836) ;  /* 0x0000000400687947 */ /* 0x000fec0003800000 */
.L_x_1840:
[-CC-:B------:R-:W-:Y:S01]  /*49c0*/  FFMA.FTZ R101, R230, R137.reuse, R136.reuse ;  /* 0x00000089e6657223 */ /* 0x180fe20000010088 */
[-C--:B------:R-:W-:Y:S01]  /*49d0*/  FFMA.FTZ R100, R229, R137.reuse, R136 ;  /* 0x00000089e5647223 */ /* 0x080fe20000010088 */
[----:B-----5:R-:W-:Y:S01]  /*49e0*/  PRMT R102, R59, 0x7632, R102 ;  /* 0x000076323b667816 */ /* 0x020fe20000000066 */
[-CC-:B------:R-:W-:Y:S01]  /*49f0*/  FFMA.FTZ R107, R140, R137.reuse, R136.reuse ;  /* 0x000000898c6b7223 */ /* 0x180fe20000010088 */
[----:B------:R-:W-:Y:S01]  /*4a00*/  FADD.FTZ R228, R228, -R101 ;  /* 0x80000065e4e47221 */ /* 0x000fe20000010000 */
[-C--:B------:R-:W-:Y:S01]  /*4a10*/  FFMA.FTZ R101, R226, R137.reuse, R136 ;  /* 0x00000089e2657223 */ /* 0x080fe20000010088 */
[----:B------:R-:W-:Y:S01]  /*4a20*/  FADD.FTZ R227, R227, -R100 ;  /* 0x80000064e3e37221 */ /* 0x000fe20000010000 */
[----:B------:R-:W-:Y:S01]  /*4a30*/  SHF.L.U32 R100, R59, 0x10, RZ ;  /* 0x000000103b647819 */ /* 0x000fe200000006ff */
[----:B------:R-:W-:Y:S01]  /*4a40*/  FADD.FTZ R107, R110, -R107 ;  /* 0x8000006b6e6b7221 */ /* 0x000fe20000010000 */
[----:B------:R-:W-:Y:S01]  /*4a50*/  FADD.FTZ R101, R224, -R101 ;  /* 0x80000065e0657221 */ /* 0x000fe20000010000 */
[----:B------:R-:W-:Y:S01]  /*4a60*/  IMAD.U32 R103, R102, 0x10000, RZ ;  /* 0x0001000066677824 */ /* 0x000fe200078e00ff */
[----:B------:R-:W-:Y:S01]  /*4a70*/  SHF.L.U32 R106, R58, 0x10, RZ ;  /* 0x000000103a6a7819 */ /* 0x000fe200000006ff */
[----:B------:R-:W-:Y:S01]  /*4a80*/  FFMA.FTZ R0, R0, R137, R136 ;  /* 0x0000008900007223 */ /* 0x000fe20000010088 */
[C---:B------:R-:W-:Y:S01]  /*4a90*/  FFMA.FTZ R105, R164.reuse, R101, R100 ;  /* 0x00000065a4697223 */ /* 0x040fe20000010064 */
[----:B------:R-:W-:Y:S01]  /*4aa0*/  FFMA.FTZ R107, R164, R107, R103 ;  /* 0x0000006ba46b7223 */ /* 0x000fe20000010067 */
[----:B------:R-:W-:Y:S01]  /*4ab0*/  ISETP.GE.U32.AND P2, PT, R108, RZ, PT ;  /* 0x000000ff6c00720c */ /* 0x000fe20003f46070 */
[----:B------:R-:W-:Y:S01]  /*4ac0*/  FFMA.FTZ R106, R164, R227, R106 ;  /* 0x000000e3a46a7223 */ /* 0x000fe2000001006a */
[----:B------:R-:W-:Y:S01]  /*4ad0*/  FMUL.FTZ R103, R105, UR6 ;  /* 0x0000000669677c20 */ /* 0x000fe20008410000 */
[----:B------:R-:W-:Y:S01]  /*4ae0*/  LOP3.LUT P5, RZ, R109, 0xff0000, RZ, 0xc0, !PT ;  /* 0x00ff00006dff7812 */ /* 0x000fe200078ac0ff */
[----:B------:R-:W-:Y:S01]  /*4af0*/  FMUL.FTZ R104, R107, UR6 ;  /* 0x000000066b687c20 */ /* 0x000fe20008410000 */
[----:B------:R-:W-:Y:S01]  /*4b00*/  ISETP.GE.U32.AND P3, PT, R166, RZ, PT ;  /* 0x000000ffa600720c */ /* 0x000fe20003f66070 */
[----:B------:R-:W-:Y:S01]  /*4b10*/  FMUL.FTZ R102, R106, UR6 ;  /* 0x000000066a667c20 */ /* 0x000fe20008410000 */
[----:B------:R-:W-:Y:S01]  /*4b20*/  LOP3.LUT P6, RZ, R109, 0xff, RZ, 0xc0, !PT ;  /* 0x000000ff6dff7812 */ /* 0x000fe200078cc0ff */
[----:B------:R-:W-:Y:S01]  /*4b30*/  FADD.FTZ R231, R231, -R0 ;  /* 0x80000000e7e77221 */ /* 0x000fe20000010000 */
[----:B------:R-:W-:Y:S01]  /*4b40*/  FSEL R100, R103, RZ, P5 ;  /* 0x000000ff67647208 */ /* 0x000fe20002800000 */
[----:B------:R-:W-:Y:S01]  /*4b50*/  FFMA.FTZ R225, R225, R137, R136 ;  /* 0x00000089e1e17223 */ /* 0x000fe20000010088 */
[----:B------:R-:W-:-:S02]  /*4b60*/  ISETP.GE.U32.AND.EX P2, PT, R109, 0x1000000, PT, P2 ;  /* 0x010000006d00780c */ /* 0x000fc40003f46120 */
[C---:B------:R-:W-:Y:S01]  /*4b70*/  LOP3.LUT P5, RZ, R167.reuse, 0xff, RZ, 0xc0, !PT ;  /* 0x000000ffa7ff7812 */ /* 0x040fe200078ac0ff */
[----:B------:R-:W-:Y:S01]  /*4b80*/  FADD.FTZ R222, R222, -R225 ;  /* 0x800000e1dede7221 */ /* 0x000fe20000010000 */
[----:B------:R-:W-:Y:S02]  /*4b90*/  ISETP.GE.U32.AND.EX P3, PT, R167, 0x1000000, PT, P3 ;  /* 0x01000000a700780c */ /* 0x000fe40003f66130 */
[----:B------:R-:W-:Y:S02]  /*4ba0*/  FSEL R101, R104, RZ, P2 ;  /* 0x000000ff68657208 */ /* 0x000fe40001000000 */
[----:B------:R-:W-:Y:S02]  /*4bb0*/  FSEL R110, R102, RZ, P6 ;  /* 0x000000ff666e7208 */ /* 0x000fe40003000000 */
[----:B------:R-:W-:Y:S02]  /*4bc0*/  FSEL R104, R104, RZ, P3 ;  /* 0x000000ff68687208 */ /* 0x000fe40001800000 */
[----:B------:R-:W-:-:S02]  /*4bd0*/  FSEL R102, R102, RZ, P5 ;  /* 0x000000ff66667208 */ /* 0x000fc40002800000 */
[C---:B------:R-:W-:Y:S02]  /*4be0*/  LOP3.LUT P2, RZ, R108.reuse, 0xff0000, RZ, 0xc0, !PT ;  /* 0x00ff00006cff7812 */ /* 0x040fe4000784c0ff */
[C---:B------:R-:W-:Y:S02]  /*4bf0*/  LOP3.LUT P3, RZ, R108.reuse, 0xff000000, RZ, 0xc0, !PT ;  /* 0xff0000006cff7812 */ /* 0x040fe4000786c0ff */
[C---:B------:R-:W-:Y:S02]  /*4c00*/  LOP3.LUT P6, RZ, R108.reuse, 0xff00, RZ, 0xc0, !PT ;  /* 0x0000ff006cff7812 */ /* 0x040fe400078cc0ff */
[----:B------:R-:W-:Y:S01]  /*4c10*/  LOP3.LUT P5, RZ, R108, 0xff, RZ, 0xc0, !PT ;  /* 0x000000ff6cff7812 */ /* 0x000fe200078ac0ff */
[-C--:B------:R-:W-:Y:S01]  /*4c20*/  FFMA.FTZ R108, R223, R137.reuse, R136 ;  /* 0x00000089df6c7223 */ /* 0x080fe20000010088 */
[----:B------:R-:W-:Y:S02]  /*4c30*/  LOP3.LUT P4, RZ, R167, 0xff0000, RZ, 0xc0, !PT ;  /* 0x00ff0000a7ff7812 */ /* 0x000fe4000788c0ff */
[----:B------:R-:W-:Y:S01]  /*4c40*/  PRMT R0, R56, 0x7632, R0 ;  /* 0x0000763238007816 */ /* 0x000fe20000000000 */
[----:B------:R-:W-:Y:S01]  /*4c50*/  FADD.FTZ R141, R141, -R108 ;  /* 0x8000006c8d8d7221 */ /* 0x000fe20000010000 */
[----:B------:R-:W-:Y:S01]  /*4c60*/  FSEL R103, R103, RZ, P4 ;  /* 0x000000ff67677208 */ /* 0x000fe20002000000 */
[----:B------:R-:W-:Y:S01]  /*4c70*/  FFMA.FTZ R108, R221, R137, R136 ;  /* 0x00000089dd6c7223 */ /* 0x000fe20000010088 */
[----:B------:R-:W-:-:S02]  /*4c80*/  LOP3.LUT P4, RZ, R109, 0xff00, RZ, 0xc0, !PT ;  /* 0x0000ff006dff7812 */ /* 0x000fc4000788c0ff */
[----:B------:R-:W-:Y:S01]  /*4c90*/  PRMT R109, R58, 0x7632, R109 ;  /* 0x000076323a6d7816 */ /* 0x000fe2000000006d */
[--C-:B------:R-:W-:Y:S01]  /*4ca0*/  FADD.FTZ R111, R111, -R108.reuse ;  /* 0x8000006c6f6f7221 */ /* 0x100fe20000010000 */
[----:B------:R-:W-:Y:S02]  /*4cb0*/  PRMT R108, R57, 0x7632, R108 ;  /* 0x00007632396c7816 */ /* 0x000fe4000000006c */
[----:B------:R-:W-:Y:S01]  /*4cc0*/  F2FP.BF16.F32.PACK_AB R107, R107, R105 ;  /* 0x000000696b6b723e */ /* 0x000fe200000010ff */
[----:B------:R-:W-:Y:S01]  /*4cd0*/  IMAD.U32 R181, R109, 0x10000, RZ ;  /* 0x000100006db57824 */ /* 0x000fe200078e00ff */
[----:B------:R-:W-:Y:S01]  /*4ce0*/  SHF.L.U32 R108, R108, 0x10, RZ ;  /* 0x000000106c6c7819 */ /* 0x000fe200000006ff */
[----:B------:R-:W-:Y:S01]  /*4cf0*/  IMAD.U32 R105, R57, 0x10000, RZ ;  /* 0x0001000039697824 */ /* 0x000fe200078e00ff */
[----:B------:R-:W-:Y:S01]  /*4d00*/  SHF.L.U32 R109, R0, 0x10, RZ ;  /* 0x00000010006d7819 */ /* 0x000fe200000006ff */
[----:B------:R-:W-:Y:S01]  /*4d10*/  FFMA.FTZ R111, R164, R111, R181 ;  /* 0x0000006fa46f7223 */ /* 0x000fe200000100b5 */
[----:B------:R-:W-:Y:S01]  /*4d20*/  F2FP.BF16.F32.PACK_AB R103, R104, R103 ;  /* 0x000000676867723e */ /* 0x000fe200000010ff */
[C---:B------:R-:W-:Y:S01]  /*4d30*/  FFMA.FTZ R0, R164.reuse, R141, R108 ;  /* 0x0000008da4007223 */ /* 0x040fe2000001006c */
[C---:B------:R-:W-:Y:S01]  /*4d40*/  FFMA.FTZ R105, R164.reuse, R228, R105 ;  /* 0x000000e4a4697223 */ /* 0x040fe20000010069 */
[C---:B------:R-:W-:Y:S01]  /*4d50*/  FMUL.FTZ R108, R111.reuse, UR6 ;  /* 0x000000066f6c7c20 */ /* 0x040fe20008410000 */
[----:B------:R-:W-:Y:S01]  /*4d60*/  F2FP.BF16.F32.PACK_AB R106, R111, R106 ;  /* 0x0000006a6f6a723e */ /* 0x000fe200000010ff */
[----:B------:R-:W-:Y:S01]  /*4d70*/  FFMA.FTZ R222, R164, R222, R109 ;  /* 0x000000dea4de7223 */ /* 0x000fe2000001006d */
[----:B------:R-:W-:Y:S01]  /*4d80*/  F2FP.BF16.F32.PACK_AB R111, R101, R100 ;  /* 0x00000064656f723e */ /* 0x000fe200000010ff */
[----:B------:R-:W-:Y:S01]  /*4d90*/  FMUL.FTZ R100, R105, UR6 ;  /* 0x0000000669647c20 */ /* 0x000fe20008410000 */
[----:B------:R-:W-:-:S02]  /*4da0*/  FSEL R109, R108, RZ, P4 ;  /* 0x000000ff6c6d7208 */ /* 0x000fc40002000000 */
[----:B------:R-:W-:Y:S02]  /*4db0*/  LOP3.LUT P4, RZ, R167, 0xff00, RZ, 0xc0, !PT ;  /* 0x0000ff00a7ff7812 */ /* 0x000fe4000788c0ff */
[----:B------:R-:W-:Y:S02]  /*4dc0*/  F2FP.BF16.F32.PACK_AB R110, R109, R110 ;  /* 0x0000006e6d6e723e */ /* 0x000fe400000010ff */
[C---:B------:R-:W-:Y:S01]  /*4dd0*/  F2FP.BF16.F32.PACK_AB R105, R0.reuse, R105 ;  /* 0x000000690069723e */ /* 0x040fe200000010ff */
[----:B------:R-:W-:Y:S01]  /*4de0*/  FMUL.FTZ R0, R0, UR6 ;  /* 0x0000000600007c20 */ /* 0x000fe20008410000 */
[----:B------:R-:W-:Y:S02]  /*4df0*/  FSEL R141, R108, RZ, P4 ;  /* 0x000000ff6c8d7208 */ /* 0x000fe40002000000 */
[----:B------:R-:W-:Y:S02]  /*4e00*/  FSEL R109, R100, RZ, P2 ;  /* 0x000000ff646d7208 */ /* 0x000fe40001000000 */
[----:B------:R-:W-:-:S02]  /*4e10*/  SHF.L.U32 R101, R56, 0x10, RZ ;  /* 0x0000001038657819 */ /* 0x000fc400000006ff */
[----:B------:R-:W-:Y:S02]  /*4e20*/  LOP3.LUT P2, RZ, R166, 0xff000000, RZ, 0xc0, !PT ;  /* 0xff000000a6ff7812 */ /* 0x000fe4000784c0ff */
[----:B------:R-:W-:Y:S01]  /*4e30*/  F2FP.BF16.F32.PACK_AB R102, R141, R102 ;  /* 0x000000668d66723e */ /* 0x000fe200000010ff */
[----:B------:R-:W-:Y:S01]  /*4e40*/  FFMA.FTZ R231, R164, R231, R101 ;  /* 0x000000e7a4e77223 */ /* 0x000fe20000010065 */
[C---:B------:R-:W-:Y:S02]  /*4e50*/  FSEL R141, R0.reuse, RZ, P2 ;  /* 0x000000ff008d7208 */ /* 0x040fe40001000000 */
[----:B------:R-:W-:Y:S02]  /*4e60*/  FSEL R0, R0, RZ, P3 ;  /* 0x000000ff00007208 */ /* 0x000fe40001800000 */
[----:B------:R-:W-:Y:S02]  /*4e70*/  LOP3.LUT P4, RZ, R166, 0xff0000, RZ, 0xc0, !PT ;  /* 0x00ff0000a6ff7812 */ /* 0x000fe4000788c0ff */
[----:B------:R-:W-:Y:S01]  /*4e80*/  F2FP.BF16.F32.PACK_AB R109, R0, R109 ;  /* 0x0000006d006d723e */ /* 0x000fe200000010ff */
[C---:B------:R-:W-:Y:S01]  /*4e90*/  FMUL.FTZ R0, R222.reuse, UR6 ;  /* 0x00000006de007c20 */ /* 0x040fe20008410000 */
[----:B------:R-:W-:Y:S01]  /*4ea0*/  F2FP.BF16.F32.PACK_AB R104, R222, R231 ;  /* 0x000000e7de68723e */ /* 0x000fe200000010ff */
[----:B------:R-:W-:Y:S01]  /*4eb0*/  FMUL.FTZ R231, R231, UR6 ;  /* 0x00000006e7e77c20 */ /* 0x000fe20008410000 */
[----:B------:R-:W-:-:S02]  /*4ec0*/  FSEL R100, R100, RZ, P4 ;  /* 0x000000ff64647208 */ /* 0x000fc40002000000 */
[C---:B------:R-:W-:Y:S02]  /*4ed0*/  LOP3.LUT P3, RZ, R166.reuse, 0xff00, RZ, 0xc0, !PT ;  /* 0x0000ff00a6ff7812 */ /* 0x040fe4000786c0ff */
[----:B------:R-:W-:Y:S02]  /*4ee0*/  LOP3.LUT P2, RZ, R166, 0xff, RZ, 0xc0, !PT ;  /* 0x000000ffa6ff7812 */ /* 0x000fe4000784c0ff */
[----:B------:R-:W-:Y:S02]  /*4ef0*/  F2FP.BF16.F32.PACK_AB R101, R141, R100 ;  /* 0x000000648d65723e */ /* 0x000fe400000010ff */
[C---:B------:R-:W-:Y:S02]  /*4f00*/  FSEL R141, R0.reuse, RZ, P6 ;  /* 0x000000ff008d7208 */ /* 0x040fe40003000000 */
[----:B------:R-:W-:Y:S02]  /*4f10*/  FSEL R181, R0, RZ, P3 ;  /* 0x000000ff00b57208 */ /* 0x000fe40001800000 */
[----:B------:R-:W-:-:S02]  /*4f20*/  FSEL R100, R231, RZ, P2 ;  /* 0x000000ffe7647208 */ /* 0x000fc40001000000 */
[----:B------:R-:W-:Y:S02]  /*4f30*/  FSEL R108, R231, RZ, P5 ;  /* 0x000000ffe76c7208 */ /* 0x000fe40002800000 */
[----:B------:R-:W-:Y:S02]  /*4f40*/  F2FP.BF16.F32.PACK_AB R100, R181, R100 ;  /* 0x00000064b564723e */ /* 0x000fe400000010ff */
[----:B------:R-:W-:-:S07]  /*4f50*/  F2FP.BF16.F32.PACK_AB R108, R141, R108 ;  /* 0x0000006c8d6c723e */ /* 0x000fce00000010ff */
.L_x_1836:
        /* <DEDUP_REMOVED lines=17> */
[-C--:B------:R-:W-:Y:S01]  /*5070*/  FFMA.FTZ R208, R208, R137.reuse, R136 ;  /* 0x00000089d0d07223 */ /* 0x080fe20000010088 */
[----:B------:R-:W-:Y:S01]  /*5080*/  SHF.L.U32 R101, R55, 0x10, RZ ;  /* 0x0000001037657819 */ /* 0x000fe200000006ff */
[----:B------:R-:W-:Y:S01]  /*5090*/  FADD.FTZ R207, R142, -R207 ;  /* 0x800000cf8ecf7221 */ /* 0x000fe20000010000 */
[----:B------:R-:W-:Y:S01]  /*50a0*/  FADD.FTZ R107, R220, -R219 ;  /* 0x800000dbdc6b7221 */ /* 0x000fe20000010000 */
[----:B------:R-:W-:Y:S01]  /*50b0*/  PRMT R0, R54, 0x7632, R0 ;  /* 0x0000763236007816 */ /* 0x000fe20000000000 */
[----:B------:R-:W-:Y:S02]  /*50c0*/  IMAD.U32 R102, R100, 0x10000, RZ ;  /* 0x0001000064667824 */ /* 0x000fe400078e00ff */
[----:B------:R-:W-:Y:S01]  /*50d0*/  FFMA.FTZ R217, R217, R137, R136 ;  /* 0x00000089d9d97223 */ /* 0x000fe20000010088 */
[----:B------:R-:W-:Y:S01]  /*50e0*/  SHF.L.U32 R100, R54, 0x10, RZ ;  /* 0x0000001036647819 */ /* 0x000fe200000006ff */
[----:B------:R-:W-:Y:S01]  /*50f0*/  FADD.FTZ R105, R143, -R208 ;  /* 0x800000d08f697221 */ /* 0x000fe20000010000 */
[----:B------:R-:W-:Y:S01]  /*5100*/  SHF.L.U32 R0, R0, 0x10, RZ ;  /* 0x0000001000007819 */ /* 0x000fe200000006ff */
[C---:B------:R-:W-:Y:S01]  /*5110*/  FFMA.FTZ R104, R164.reuse, R207, R101 ;  /* 0x000000cfa4687223 */ /* 0x040fe20000010065 */
[----:B------:R-:W-:Y:S01]  /*5120*/  FFMA.FTZ R107, R164, R107, R102 ;  /* 0x0000006ba46b7223 */ /* 0x000fe20000010066 */
[----:B------:R-:W-:Y:S01]  /*5130*/  FADD.FTZ R217, R218, -R217 ;  /* 0x800000d9dad97221 */ /* 0x000fe20000010000 */
[----:B------:R-:W-:Y:S01]  /*5140*/  ISETP.GE.U32.AND P3, PT, R132, RZ, PT ;  /* 0x000000ff8400720c */ /* 0x000fe20003f66070 */
[----:B------:R-:W-:Y:S01]  /*5150*/  FFMA.FTZ R105, R164, R105, R100 ;  /* 0x00000069a4697223 */ /* 0x000fe20000010064 */
[----:B------:R-:W-:Y:S01]  /*5160*/  ISETP.GE.U32.AND P4, PT, R168, RZ, PT ;  /* 0x000000ffa800720c */ /* 0x000fe20003f86070 */
[----:B------:R-:W-:Y:S01]  /*5170*/  FMUL.FTZ R100, R104, UR6 ;  /* 0x0000000668647c20 */ /* 0x000fe20008410000 */
[----:B------:R-:W-:Y:S01]  /*5180*/  FMUL.FTZ R103, R107, UR6 ;  /* 0x000000066b677c20 */ /* 0x000fe20008410000 */
[----:B------:R-:W-:Y:S01]  /*5190*/  FFMA.FTZ R106, R164, R217, R0 ;  /* 0x000000d9a46a7223 */ /* 0x000fe20000010000 */
[----:B------:R-:W-:Y:S01]  /*51a0*/  LOP3.LUT P6, RZ, R133, 0xff0000, RZ, 0xc0, !PT ;  /* 0x00ff000085ff7812 */ /* 0x000fe200078cc0ff */
[----:B------:R-:W-:Y:S01]  /*51b0*/  FMUL.FTZ R109, R105, UR6 ;  /* 0x00000006696d7c20 */ /* 0x000fe20008410000 */
[----:B------:R-:W-:Y:S01]  /*51c0*/  ISETP.GE.U32.AND.EX P3, PT, R133, 0x1000000, PT, P3 ;  /* 0x010000008500780c */ /* 0x000fe20003f66130 */
[----:B------:R-:W-:Y:S01]  /*51d0*/  FMUL.FTZ R102, R106, UR6 ;  /* 0x000000066a667c20 */ /* 0x000fe20008410000 */
[----:B------:R-:W-:Y:S01]  /*51e0*/  LOP3.LUT P5, RZ, R169, 0xff0000, RZ, 0xc0, !PT ;  /* 0x00ff0000a9ff7812 */ /* 0x000fe200078ac0ff */
[-C--:B------:R-:W-:Y:S01]  /*51f0*/  FFMA.FTZ R108, R211, R137.reuse, R136 ;  /* 0x00000089d36c7223 */ /* 0x080fe20000010088 */
[----:B------:R-:W-:Y:S01]  /*5200*/  ISETP.GE.U32.AND.EX P4, PT, R169, 0x1000000, PT, P4 ;  /* 0x01000000a900780c */ /* 0x000fe20003f86140 */
[----:B------:R-:W-:Y:S01]  /*5210*/  IMAD.U32 R141, R53, 0x10000, RZ ;  /* 0x00010000358d7824 */ /* 0x000fe200078e00ff */
[----:B------:R-:W-:Y:S01]  /*5220*/  FSEL R111, R100, RZ, P6 ;  /* 0x000000ff646f7208 */ /* 0x000fe20003000000 */
[----:B------:R-:W-:Y:S01]  /*5230*/  FADD.FTZ R209, R209, -R108 ;  /* 0x8000006cd1d17221 */ /* 0x000fe20000010000 */
[----:B------:R-:W-:Y:S01]  /*5240*/  FSEL R0, R103, RZ, P3 ;  /* 0x000000ff67007208 */ /* 0x000fe20001800000 */
[--C-:B------:R-:W-:Y:S01]  /*5250*/  FFMA.FTZ R215, R215, R137, R136.reuse ;  /* 0x00000089d7d77223 */ /* 0x100fe20000010088 */
[C---:B------:R-:W-:Y:S01]  /*5260*/  LOP3.LUT P6, RZ, R133.reuse, 0xff, RZ, 0xc0, !PT ;  /* 0x000000ff85ff7812 */ /* 0x040fe200078cc0ff */
[----:B------:R-:W-:Y:S01]  /*5270*/  FFMA.FTZ R141, R164, R209, R141 ;  /* 0x000000d1a48d7223 */ /* 0x000fe2000001008d */
[----:B------:R-:W-:Y:S01]  /*5280*/  FSEL R100, R100, RZ, P5 ;  /* 0x000000ff64647208 */ /* 0x000fe20002800000 */
[----:B------:R-:W-:Y:S01]  /*5290*/  FADD.FTZ R215, R216, -R215 ;  /* 0x800000d7d8d77221 */ /* 0x000fe20000010000 */
[----:B------:R-:W-:Y:S01]  /*52a0*/  LOP3.LUT P3, RZ, R133, 0xff00, RZ, 0xc0, !PT ;  /* 0x0000ff0085ff7812 */ /* 0x000fe2000786c0ff */
[-CC-:B------:R-:W-:Y:S01]  /*52b0*/  FFMA.FTZ R133, R212, R137.reuse, R136.reuse ;  /* 0x00000089d4857223 */ /* 0x180fe20000010088 */
[----:B------:R-:W-:Y:S01]  /*52c0*/  FSEL R103, R103, RZ, P4 ;  /* 0x000000ff67677208 */ /* 0x000fe20002000000 */
[----:B------:R-:W-:Y:S01]  /*52d0*/  FFMA.FTZ R213, R213, R137, R136 ;  /* 0x00000089d5d57223 */ /* 0x000fe20000010088 */
[C---:B------:R-:W-:Y:S01]  /*52e0*/  LOP3.LUT P5, RZ, R169.reuse, 0xff, RZ, 0xc0, !PT ;  /* 0x000000ffa9ff7812 */ /* 0x040fe200078ac0ff */
[----:B------:R-:W-:Y:S01]  /*52f0*/  FADD.FTZ R133, R210, -R133 ;  /* 0x80000085d2857221 */ /* 0x000fe20000010000 */
[----:B------:R-:W-:Y:S01]  /*5300*/  LOP3.LUT P4, RZ, R169, 0xff00, RZ, 0xc0, !PT ;  /* 0x0000ff00a9ff7812 */ /* 0x000fe2000788c0ff */
[----:B------:R-:W-:Y:S01]  /*5310*/  FADD.FTZ R213, R214, -R213 ;  /* 0x800000d5d6d57221 */ /* 0x000fe20000010000 */
[----:B------:R-:W-:-:S02]  /*5320*/  FSEL R110, R109, RZ, P6 ;  /* 0x000000ff6d6e7208 */ /* 0x000fc40003000000 */
[C---:B------:R-:W-:Y:S02]  /*5330*/  FSEL R101, R102.reuse, RZ, P3 ;  /* 0x000000ff66657208 */ /* 0x040fe40001800000 */
[----:B------:R-:W-:Y:S02]  /*5340*/  FSEL R109, R109, RZ, P5 ;  /* 0x000000ff6d6d7208 */ /* 0x000fe40002800000 */
[----:B------:R-:W-:Y:S02]  /*5350*/  FSEL R102, R102, RZ, P4 ;  /* 0x000000ff66667208 */ /* 0x000fe40002000000 */
[C---:B------:R-:W-:Y:S02]  /*5360*/  LOP3.LUT P6, RZ, R132.reuse, 0xff0000, RZ, 0xc0, !PT ;  /* 0x00ff000084ff7812 */ /* 0x040fe400078cc0ff */
[C---:B------:R-:W-:Y:S02]  /*5370*/  LOP3.LUT P5, RZ, R132.reuse, 0xff000000, RZ, 0xc0, !PT ;  /* 0xff00000084ff7812 */ /* 0x040fe400078ac0ff */
[----:B------:R-:W-:-:S02]  /*5380*/  LOP3.LUT P3, RZ, R132, 0xff00, RZ, 0xc0, !PT ;  /* 0x0000ff0084ff7812 */ /* 0x000fc4000786c0ff */
[----:B------:R-:W-:Y:S02]  /*5390*/  LOP3.LUT P4, RZ, R132, 0xff, RZ, 0xc0, !PT ;  /* 0x000000ff84ff7812 */ /* 0x000fe4000788c0ff */
[----:B------:R-:W-:Y:S02]  /*53a0*/  PRMT R132, R53, 0x7632, R132 ;  /* 0x0000763235847816 */ /* 0x000fe40000000084 */
[----:B------:R-:W-:Y:S02]  /*53b0*/  PRMT R108, R52, 0x7632, R108 ;  /* 0x00007632346c7816 */ /* 0x000fe4000000006c */
[----:B------:R-:W-:Y:S02]  /*53c0*/  SHF.L.U32 R143, R132, 0x10, RZ ;  /* 0x00000010848f7819 */ /* 0x000fe400000006ff */
[----:B------:R-:W-:Y:S01]  /*53d0*/  SHF.L.U32 R132, R52, 0x10, RZ ;  /* 0x0000001034847819 */ /* 0x000fe200000006ff */
[----:B------:R-:W-:Y:S01]  /*53e0*/  IMAD.U32 R108, R108, 0x10000, RZ ;  /* 0x000100006c6c7824 */ /* 0x000fe200078e00ff */
[----:B------:R-:W-:Y:S01]  /*53f0*/  F2FP.BF16.F32.PACK_AB R106, R106, R105 ;  /* 0x000000696a6a723e */ /* 0x000fe200000010ff */
[----:B------:R-:W-:Y:S01]  /*5400*/  FFMA.FTZ R142, R164, R215, R143 ;  /* 0x000000d7a48e7223 */ /* 0x000fe2000001008f */
[----:B------:R-:W-:Y:S01]  /*5410*/  F2FP.BF16.F32.PACK_AB R102, R102, R109 ;  /* 0x0000006d6666723e */ /* 0x000fe200000010ff */
[C---:B------:R-:W-:Y:S01]  /*5420*/  FFMA.FTZ R132, R164.reuse, R133, R132 ;  /* 0x00000085a4847223 */ /* 0x040fe20000010084 */
[----:B------:R-:W-:Y:S01]  /*5430*/  FMUL.FTZ R133, R141, UR6 ;  /* 0x000000068d857c20 */ /* 0x000fe20008410000 */
[----:B------:R-:W-:Y:S01]  /*5440*/  FFMA.FTZ R213, R164, R213, R108 ;  /* 0x000000d5a4d57223 */ /* 0x000fe2000001006c */
[C---:B------:R-:W-:Y:S01]  /*5450*/  F2FP.BF16.F32.PACK_AB R105, R142.reuse, R141 ;  /* 0x0000008d8e69723e */ /* 0x040fe200000010ff */
[----:B------:R-:W-:Y:S01]  /*5460*/  FMUL.FTZ R142, R142, UR6 ;  /* 0x000000068e8e7c20 */ /* 0x000fe20008410000 */
[----:B------:R-:W-:-:S02]  /*5470*/  F2FP.BF16.F32.PACK_AB R107, R107, R104 ;  /* 0x000000686b6b723e */ /* 0x000fc400000010ff */
[----:B------:R-:W-:Y:S02]  /*5480*/  FSEL R140, R133, RZ, P6 ;  /* 0x000000ff858c7208 */ /* 0x000fe40003000000 */
[----:B------:R-:W-:Y:S02]  /*5490*/  LOP3.LUT P6, RZ, R168, 0xff0000, RZ, 0xc0, !PT ;  /* 0x00ff0000a8ff7812 */ /* 0x000fe400078cc0ff */
[----:B------:R-:W-:Y:S01]  /*54a0*/  F2FP.BF16.F32.PACK_AB R111, R0, R111 ;  /* 0x0000006f006f723e */ /* 0x000fe200000010ff */
[----:B------:R-:W-:Y:S01]  /*54b0*/  FMUL.FTZ R0, R213, UR6 ;  /* 0x00000006d5007c20 */ /* 0x000fe20008410000 */
[----:B------:R-:W-:Y:S02]  /*54c0*/  FSEL R109, R133, RZ, P6 ;  /* 0x000000ff856d7208 */ /* 0x000fe40003000000 */
[----:B------:R-:W-:Y:S02]  /*54d0*/  LOP3.LUT P6, RZ, R168, 0xff000000, RZ, 0xc0, !PT ;  /* 0xff000000a8ff7812 */ /* 0x000fe400078cc0ff */
[----:B------:R-:W-:-:S02]  /*54e0*/  FSEL R143, R142, RZ, P5 ;  /* 0x000000ff8e8f7208 */ /* 0x000fc40002800000 */
        /* <DEDUP_REMOVED lines=16> */
.L_x_1843:
[----:B------:R-:W-:Y:S01]  /*55f0*/  PRMT R0, R55, 0x7632, R0 ;  /* 0x0000763237007816 */ /* 0x000fe20000000000 */
[-CC-:B------:R-:W-:Y:S01]  /*5600*/  FFMA.FTZ R207, R207, R137.reuse, R136.reuse ;  /* 0x00000089cfcf7223 */ /* 0x180fe20000010088 */
[-CC-:B------:R-:W-:Y:S01]  /*5610*/  FFMA.FTZ R219, R219, R137.reuse, R136.reuse ;  /* 0x00000089dbdb7223 */ /* 0x180fe20000010088 */
[----:B0-----:R-:W-:Y:S01]  /*5620*/  SHF.L.U32 R100, R55, 0x10, RZ ;  /* 0x0000001037647819 */ /* 0x001fe200000006ff */
[-C--:B------:R-:W-:Y:S01]  /*5630*/  FFMA.FTZ R208, R208, R137.reuse, R136 ;  /* 0x00000089d0d07223 */ /* 0x080fe20000010088 */
[----:B------:R-:W-:Y:S01]  /*5640*/  SHF.L.U32 R101, R0, 0x10, RZ ;  /* 0x0000001000657819 */ /* 0x000fe200000006ff */
[----:B------:R-:W-:Y:S01]  /*5650*/  FADD.FTZ R207, R142, -R207 ;  /* 0x800000cf8ecf7221 */ /* 0x000fe20000010000 */
[----:B------:R-:W-:Y:S01]  /*5660*/  PRMT R0, R54, 0x7632, R0 ;  /* 0x0000763236007816 */ /* 0x000fe20000000000 */
[----:B------:R-:W-:Y:S01]  /*5670*/  FADD.FTZ R219, R220, -R219 ;  /* 0x800000dbdcdb7221 */ /* 0x000fe20000010000 */
[----:B------:R-:W-:Y:S01]  /*5680*/  FFMA.FTZ R217, R217, R137, R136 ;  /* 0x00000089d9d97223 */ /* 0x000fe20000010088 */
[----:B------:R-:W-:Y:S01]  /*5690*/  FFMA.FTZ R207, R164, R207, R100 ;  /* 0x000000cfa4cf7223 */ /* 0x000fe20000010064 */
[----:B------:R-:W-:Y:S01]  /*56a0*/  FADD.FTZ R143, R143, -R208 ;  /* 0x800000d08f8f7221 */ /* 0x000fe20000010000 */
[----:B------:R-:W-:Y:S01]  /*56b0*/  IMAD.U32 R100, R0, 0x10000, RZ ;  /* 0x0001000000647824 */ /* 0x000fe200078e00ff */
[----:B------:R-:W-:Y:S01]  /*56c0*/  SHF.L.U32 R0, R54, 0x10, RZ ;  /* 0x0000001036007819 */ /* 0x000fe200000006ff */
[----:B------:R-:W-:Y:S01]  /*56d0*/  FFMA.FTZ R101, R164, R219, R101 ;  /* 0x000000dba4657223 */ /* 0x000fe20000010065 */
[----:B------:R-:W-:Y:S01]  /*56e0*/  FADD.FTZ R217, R218, -R217 ;  /* 0x800000d9dad97221 */ /* 0x000fe20000010000 */
[----:B------:R-:W-:Y:S01]  /*56f0*/  ISETP.GE.U32.AND P3, PT, R132, RZ, PT ;  /* 0x000000ff8400720c */ /* 0x000fe20003f66070 */
[----:B------:R-:W-:Y:S01]  /*5700*/  FMUL.FTZ R207, R207, UR6 ;  /* 0x00000006cfcf7c20 */ /* 0x000fe20008410000 */
[----:B------:R-:W-:Y:S01]  /*5710*/  ISETP.GE.U32.AND P4, PT, R168, RZ, PT ;  /* 0x000000ffa800720c */ /* 0x000fe20003f86070 */
[C---:B------:R-:W-:Y:S01]  /*5720*/  FFMA.FTZ R0, R164.reuse, R143, R0 ;  /* 0x0000008fa4007223 */ /* 0x040fe20000010000 */
[----:B------:R-:W-:Y:S01]  /*5730*/  LOP3.LUT P6, RZ, R133, 0xff0000, RZ, 0xc0, !PT ;  /* 0x00ff000085ff7812 */ /* 0x000fe200078cc0ff */
[----:B------:R-:W-:Y:S01]  /*5740*/  FMUL.FTZ R101, R101, UR6 ;  /* 0x0000000665657c20 */ /* 0x000fe20008410000 */
[----:B------:R-:W-:Y:S01]  /*5750*/  FFMA.FTZ R108, R211, R137, R136 ;  /* 0x00000089d36c7223 */ /* 0x000fe20000010088 */
[----:B------:R-:W-:Y:S01]  /*5760*/  FFMA.FTZ R217, R164, R217, R100 ;  /* 0x000000d9a4d97223 */ /* 0x000fe20000010064 */
[----:B------:R-:W-:Y:S01]  /*5770*/  LOP3.LUT P5, RZ, R169, 0xff0000, RZ, 0xc0, !PT ;  /* 0x00ff0000a9ff7812 */ /* 0x000fe200078ac0ff */
[----:B------:R-:W-:Y:S01]  /*5780*/  FMUL.FTZ R109, R0, UR6 ;  /* 0x00000006006d7c20 */ /* 0x000fe20008410000 */
[----:B------:R-:W-:Y:S01]  /*5790*/  ISETP.GE.U32.AND.EX P3, PT, R133, 0x1000000, PT, P3 ;  /* 0x010000008500780c */ /* 0x000fe20003f66130 */
[----:B------:R-:W-:Y:S01]  /*57a0*/  FADD.FTZ R209, R209, -R108 ;  /* 0x8000006cd1d17221 */ /* 0x000fe20000010000 */
[----:B------:R-:W-:Y:S01]  /*57b0*/  ISETP.GE.U32.AND.EX P4, PT, R169, 0x1000000, PT, P4 ;  /* 0x01000000a900780c */ /* 0x000fe20003f86140 */
[----:B------:R-:W-:Y:S01]  /*57c0*/  FMUL.FTZ R217, R217, UR6 ;  /* 0x00000006d9d97c20 */ /* 0x000fe20008410000 */
[----:B------:R-:W-:Y:S01]  /*57d0*/  SHF.L.U32 R141, R53, 0x10, RZ ;  /* 0x00000010358d7819 */ /* 0x000fe200000006ff */
[-CC-:B------:R-:W-:Y:S01]  /*57e0*/  FFMA.FTZ R215, R215, R137.reuse, R136.reuse ;  /* 0x00000089d7d77223 */ /* 0x180fe20000010088 */
[----:B------:R-:W-:Y:S01]  /*57f0*/  FSEL R111, R207, RZ, P6 ;  /* 0x000000ffcf6f7208 */ /* 0x000fe20003000000 */
[----:B------:R-:W-:Y:S01]  /*5800*/  FFMA.FTZ R213, R213, R137, R136 ;  /* 0x00000089d5d57223 */ /* 0x000fe20000010088 */
[----:B------:R-:W-:Y:S01]  /*5810*/  LOP3.LUT P6, RZ, R133, 0xff, RZ, 0xc0, !PT ;  /* 0x000000ff85ff7812 */ /* 0x000fe200078cc0ff */
[----:B------:R-:W-:Y:S01]  /*5820*/  FFMA.FTZ R209, R164, R209, R141 ;  /* 0x000000d1a4d17223 */ /* 0x000fe2000001008d */
[----:B------:R-:W-:Y:S01]  /*5830*/  FSEL R100, R207, RZ, P5 ;  /* 0x000000ffcf647208 */ /* 0x000fe20002800000 */
[----:B------:R-:W-:Y:S01]  /*5840*/  FADD.FTZ R215, R216, -R215 ;  /* 0x800000d7d8d77221 */ /* 0x000fe20000010000 */
[----:B------:R-:W-:Y:S01]  /*5850*/  FSEL R0, R101, RZ, P3 ;  /* 0x000000ff65007208 */ /* 0x000fe20001800000 */
[----:B------:R-:W-:Y:S01]  /*5860*/  FMUL.FTZ R209, R209, UR6 ;  /* 0x00000006d1d17c20 */ /* 0x000fe20008410000 */
[----:B------:R-:W-:Y:S01]  /*5870*/  FSEL R103, R101, RZ, P4 ;  /* 0x000000ff65677208 */ /* 0x000fe20002000000 */
[----:B------:R-:W-:Y:S01]  /*5880*/  FADD.FTZ R213, R214, -R213 ;  /* 0x800000d5d6d57221 */ /* 0x000fe20000010000 */
[----:B------:R-:W-:-:S02]  /*5890*/  LOP3.LUT P5, RZ, R169, 0xff, RZ, 0xc0, !PT ;  /* 0x000000ffa9ff7812 */ /* 0x000fc400078ac0ff */
[----:B------:R-:W-:Y:S01]  /*58a0*/  LOP3.LUT P3, RZ, R133, 0xff00, RZ, 0xc0, !PT ;  /* 0x0000ff0085ff7812 */ /* 0x000fe2000786c0ff */
[----:B------:R-:W-:Y:S01]  /*58b0*/  FFMA.FTZ R133, R212, R137, R136 ;  /* 0x00000089d4857223 */ /* 0x000fe20000010088 */
[----:B------:R-:W-:Y:S02]  /*58c0*/  LOP3.LUT P4, RZ, R169, 0xff00, RZ, 0xc0, !PT ;  /* 0x0000ff00a9ff7812 */ /* 0x000fe4000788c0ff */
[----:B------:R-:W-:Y:S01]  /*58d0*/  PRMT R108, R53, 0x7632, R108 ;  /* 0x00007632356c7816 */ /* 0x000fe2000000006c */
[----:B------:R-:W-:Y:S01]  /*58e0*/  FADD.FTZ R133, R210, -R133 ;  /* 0x80000085d2857221 */ /* 0x000fe20000010000 */
[C---:B------:R-:W-:Y:S02]  /*58f0*/  FSEL R110, R109.reuse, RZ, P6 ;  /* 0x000000ff6d6e7208 */ /* 0x040fe40003000000 */
[----:B------:R-:W-:Y:S02]  /*5900*/  FSEL R109, R109, RZ, P5 ;  /* 0x000000ff6d6d7208 */ /* 0x000fe40002800000 */
[----:B------:R-:W-:-:S02]  /*5910*/  FSEL R101, R217, RZ, P3 ;  /* 0x000000ffd9657208 */ /* 0x000fc40001800000 */
[----:B------:R-:W-:Y:S02]  /*5920*/  FSEL R102, R217, RZ, P4 ;  /* 0x000000ffd9667208 */ /* 0x000fe40002000000 */
[C---:B------:R-:W-:Y:S02]  /*5930*/  LOP3.LUT P6, RZ, R132.reuse, 0xff0000, RZ, 0xc0, !PT ;  /* 0x00ff000084ff7812 */ /* 0x040fe400078cc0ff */
[C---:B------:R-:W-:Y:S02]  /*5940*/  LOP3.LUT P5, RZ, R132.reuse, 0xff000000, RZ, 0xc0, !PT ;  /* 0xff00000084ff7812 */ /* 0x040fe400078ac0ff */
[C---:B------:R-:W-:Y:S02]  /*5950*/  LOP3.LUT P3, RZ, R132.reuse, 0xff00, RZ, 0xc0, !PT ;  /* 0x0000ff0084ff7812 */ /* 0x040fe4000786c0ff */
[----:B------:R-:W-:Y:S01]  /*5960*/  LOP3.LUT P4, RZ, R132, 0xff, RZ, 0xc0, !PT ;  /* 0x000000ff84ff7812 */ /* 0x000fe2000788c0ff */
[----:B------:R-:W-:Y:S01]  /*5970*/  IMAD.U32 R132, R108, 0x10000, RZ ;  /* 0x000100006c847824 */ /* 0x000fe200078e00ff */
[----:B------:R-:W-:-:S02]  /*5980*/  PRMT R108, R52, 0x7632, R108 ;  /* 0x00007632346c7816 */ /* 0x000fc4000000006c */
[----:B------:R-:W-:Y:S01]  /*5990*/  SHF.L.U32 R141, R52, 0x10, RZ ;  /* 0x00000010348d7819 */ /* 0x000fe200000006ff */
[----:B------:R-:W-:Y:S01]  /*59a0*/  FFMA.FTZ R215, R164, R215, R132 ;  /* 0x000000d7a4d77223 */ /* 0x000fe20000010084 */
[----:B------:R-:W-:Y:S02]  /*59b0*/  SHF.L.U32 R108, R108, 0x10, RZ ;  /* 0x000000106c6c7819 */ /* 0x000fe400000006ff */
[----:B------:R-:W-:Y:S01]  /*59c0*/  FSEL R132, R209, RZ, P6 ;  /* 0x000000ffd1847208 */ /* 0x000fe20003000000 */
[----:B------:R-:W-:Y:S01]  /*59d0*/  FMUL.FTZ R215, R215, UR6 ;  /* 0x00000006d7d77c20 */ /* 0x000fe20008410000 */
[----:B------:R-:W-:Y:S01]  /*59e0*/  LOP3.LUT P6, RZ, R168, 0xff0000, RZ, 0xc0, !PT ;  /* 0x00ff0000a8ff7812 */ /* 0x000fe200078cc0ff */
[C---:B------:R-:W-:Y:S01]  /*59f0*/  FFMA.FTZ R108, R164.reuse, R213, R108 ;  /* 0x000000d5a46c7223 */ /* 0x040fe2000001006c */
[----:B------:R-:W-:Y:S01]  /*5a00*/  FFMA.FTZ R133, R164, R133, R141 ;  /* 0x00000085a4857223 */ /* 0x000fe2000001008d */
[----:B------:R-:W-:Y:S02]  /*5a10*/  F2FP.BF16.F32.PACK_AB R102, R102, R109 ;  /* 0x0000006d6666723e */ /* 0x000fe400000010ff */
[----:B------:R-:W-:Y:S01]  /*5a20*/  FSEL R209, R209, RZ, P6 ;  /* 0x000000ffd1d17208 */ /* 0x000fe20003000000 */
[----:B------:R-:W-:Y:S01]  /*5a30*/  FMUL.FTZ R108, R108, UR6 ;  /* 0x000000066c6c7c20 */ /* 0x000fe20008410000 */
[----:B------:R-:W-:Y:S01]  /*5a40*/  LOP3.LUT P6, RZ, R168, 0xff000000, RZ, 0xc0, !PT ;  /* 0xff000000a8ff7812 */ /* 0x000fe200078cc0ff */
[----:B------:R-:W-:Y:S01]  /*5a50*/  FMUL.FTZ R133, R133, UR6 ;  /* 0x0000000685857c20 */ /* 0x000fe20008410000 */
[----:B------:R-:W-:-:S02]  /*5a60*/  F2FP.BF16.F32.PACK_AB R111, R0, R111 ;  /* 0x0000006f006f723e */ /* 0x000fc400000010ff */
[C---:B------:R-:W-:Y:S02]  /*5a70*/  FSEL R109, R215.reuse, RZ, P5 ;  /* 0x000000ffd76d7208 */ /* 0x040fe40002800000 */
[C---:B------:R-:W-:Y:S02]  /*5a80*/  LOP3.LUT P5, RZ, R168.reuse, 0xff00, RZ, 0xc0, !PT ;  /* 0x0000ff00a8ff7812 */ /* 0x040fe400078ac0ff */
        /* <DEDUP_REMOVED lines=13> */
.L_x_1842:
[----:B------:R-:W-:Y:S05]  /*5b60*/  @!P2 BRA `(.L_x_1845) ;  /* 0x00000004003ca947 */ /* 0x000fea0003800000 */
[-CC-:B------:R-:W-:Y:S01]  /*5b70*/  FFMA.FTZ R219, R219, R137.reuse, R136.reuse ;  /* 0x00000089dbdb7223 */ /* 0x180fe20000010088 */
[-CC-:B------:R-:W-:Y:S01]  /*5b80*/  FFMA.FTZ R207, R207, R137.reuse, R136.reuse ;  /* 0x00000089cfcf7223 */ /* 0x180fe20000010088 */
[--C-:B------:R-:W-:Y:S01]  /*5b90*/  FFMA.FTZ R217, R217, R137, R136.reuse ;  /* 0x00000089d9d97223 */ /* 0x100fe20000010088 */
[----:B------:R-:W-:Y:S01]  /*5ba0*/  ISETP.GE.U32.AND P3, PT, R132, RZ, PT ;  /* 0x000000ff8400720c */ /* 0x000fe20003f66070 */
[----:B------:R-:W-:Y:S01]  /*5bb0*/  FADD.FTZ R219, R220, -R219 ;  /* 0x800000dbdcdb7221 */ /* 0x000fe20000010000 */
[----:B------:R-:W-:Y:S01]  /*5bc0*/  FADD.FTZ R107, R142, -R207 ;  /* 0x800000cf8e6b7221 */ /* 0x000fe20000010000 */
[----:B------:R-:W-:Y:S01]  /*5bd0*/  ISETP.GE.U32.AND P4, PT, R168, RZ, PT ;  /* 0x000000ffa800720c */ /* 0x000fe20003f86070 */
[----:B0-----:R-:W-:Y:S01]  /*5be0*/  FADD.FTZ R109, R218, -R217 ;  /* 0x800000d9da6d7221 */ /* 0x001fe20000010000 */
[C---:B------:R-:W-:Y:S01]  /*5bf0*/  FMUL.FTZ R104, R164.reuse, R219 ;  /* 0x000000dba4687220 */ /* 0x040fe20000410000 */
[C---:B------:R-:W-:Y:S01]  /*5c00*/  FMUL.FTZ R107, R164.reuse, R107 ;  /* 0x0000006ba46b7220 */ /* 0x040fe20000410000 */
[----:B------:R-:W-:Y:S01]  /*5c10*/  ISETP.GE.U32.AND.EX P3, PT, R133, 0x1000000, PT, P3 ;  /* 0x010000008500780c */ /* 0x000fe20003f66130 */
[----:B------:R-:W-:Y:S01]  /*5c20*/  FMUL.FTZ R109, R164, R109 ;  /* 0x0000006da46d7220 */ /* 0x000fe20000410000 */
[----:B------:R-:W-:Y:S01]  /*5c30*/  FMUL.FTZ R100, R104, UR6 ;  /* 0x0000000668647c20 */ /* 0x000fe20008410000 */
[----:B------:R-:W-:Y:S01]  /*5c40*/  ISETP.GE.U32.AND.EX P4, PT, R169, 0x1000000, PT, P4 ;  /* 0x01000000a900780c */ /* 0x000fe20003f86140 */
[----:B------:R-:W-:Y:S01]  /*5c50*/  FMUL.FTZ R103, R107, UR6 ;  /* 0x000000066b677c20 */ /* 0x000fe20008410000 */
[----:B------:R-:W-:Y:S01]  /*5c60*/  LOP3.LUT P6, RZ, R133, 0xff0000, RZ, 0xc0, !PT ;  /* 0x00ff000085ff7812 */ /* 0x000fe200078cc0ff */
[-CC-:B------:R-:W-:Y:S01]  /*5c70*/  FFMA.FTZ R208, R208, R137.reuse, R136.reuse ;  /* 0x00000089d0d07223 */ /* 0x180fe20000010088 */
[C---:B------:R-:W-:Y:S01]  /*5c80*/  FSEL R0, R100.reuse, RZ, P3 ;  /* 0x000000ff64007208 */ /* 0x040fe20001800000 */
[-C--:B------:R-:W-:Y:S01]  /*5c90*/  FFMA.FTZ R215, R215, R137.reuse, R136 ;  /* 0x00000089d7d77223 */ /* 0x080fe20000010088 */
[----:B------:R-:W-:Y:S01]  /*5ca0*/  FSEL R108, R100, RZ, P4 ;  /* 0x000000ff646c7208 */ /* 0x000fe20002000000 */
[----:B------:R-:W-:Y:S01]  /*5cb0*/  FMUL.FTZ R100, R109, UR6 ;  /* 0x000000066d647c20 */ /* 0x000fe20008410000 */
[----:B------:R-:W-:Y:S01]  /*5cc0*/  LOP3.LUT P3, RZ, R133, 0xff00, RZ, 0xc0, !PT ;  /* 0x0000ff0085ff7812 */ /* 0x000fe2000786c0ff */
[----:B------:R-:W-:Y:S01]  /*5cd0*/  FADD.FTZ R143, R143, -R208 ;  /* 0x800000d08f8f7221 */ /* 0x000fe20000010000 */
[----:B------:R-:W-:Y:S01]  /*5ce0*/  LOP3.LUT P4, RZ, R169, 0xff00, RZ, 0xc0, !PT ;  /* 0x0000ff00a9ff7812 */ /* 0x000fe2000788c0ff */
[--C-:B------:R-:W-:Y:S01]  /*5cf0*/  FFMA.FTZ R213, R213, R137, R136.reuse ;  /* 0x00000089d5d57223 */ /* 0x100fe20000010088 */
[----:B------:R-:W-:Y:S01]  /*5d00*/  FSEL R111, R103, RZ, P6 ;  /* 0x000000ff676f7208 */ /* 0x000fe20003000000 */
[----:B------:R-:W-:Y:S01]  /*5d10*/  FMUL.FTZ R106, R164, R143 ;  /* 0x0000008fa46a7220 */ /* 0x000fe20000410000 */
[----:B------:R-:W-:Y:S01]  /*5d20*/  LOP3.LUT P6, RZ, R133, 0xff, RZ, 0xc0, !PT ;  /* 0x000000ff85ff7812 */ /* 0x000fe200078cc0ff */
[-CC-:B------:R-:W-:Y:S01]  /*5d30*/  FFMA.FTZ R141, R212, R137.reuse, R136.reuse ;  /* 0x00000089d48d7223 */ /* 0x180fe20000010088 */
[----:B------:R-:W-:Y:S01]  /*5d40*/  FSEL R101, R100, RZ, P3 ;  /* 0x000000ff64657208 */ /* 0x000fe20001800000 */
[----:B------:R-:W-:Y:S01]  /*5d50*/  FMUL.FTZ R102, R106, UR6 ;  /* 0x000000066a667c20 */ /* 0x000fe20008410000 */
[----:B------:R-:W-:Y:S01]  /*5d60*/  FSEL R133, R100, RZ, P4 ;  /* 0x000000ff64857208 */ /* 0x000fe20002000000 */
[----:B------:R-:W-:Y:S01]  /*5d70*/  FFMA.FTZ R100, R211, R137, R136 ;  /* 0x00000089d3647223 */ /* 0x000fe20000010088 */
[----:B------:R-:W-:Y:S01]  /*5d80*/  LOP3.LUT P5, RZ, R169, 0xff0000, RZ, 0xc0, !PT ;  /* 0x00ff0000a9ff7812 */ /* 0x000fe200078ac0ff */
[----:B------:R-:W-:Y:S01]  /*5d90*/  FADD.FTZ R215, R216, -R215 ;  /* 0x800000d7d8d77221 */ /* 0x000fe20000010000 */
[----:B------:R-:W-:Y:S01]  /*5da0*/  FSEL R110, R102, RZ, P6 ;  /* 0x000000ff666e7208 */ /* 0x000fe20003000000 */
[----:B------:R-:W-:Y:S01]  /*5db0*/  FADD.FTZ R105, R209, -R100 ;  /* 0x80000064d1697221 */ /* 0x000fe20000010000 */
[----:B------:R-:W-:Y:S01]  /*5dc0*/  FSEL R103, R103, RZ, P5 ;  /* 0x000000ff67677208 */ /* 0x000fe20002800000 */
[----:B------:R-:W-:Y:S01]  /*5dd0*/  FADD.FTZ R213, R214, -R213 ;  /* 0x800000d5d6d57221 */ /* 0x000fe20000010000 */
[----:B------:R-:W-:Y:S01]  /*5de0*/  LOP3.LUT P5, RZ, R169, 0xff, RZ, 0xc0, !PT ;  /* 0x000000ffa9ff7812 */ /* 0x000fe200078ac0ff */
[----:B------:R-:W-:Y:S01]  /*5df0*/  FMUL.FTZ R105, R164, R105 ;  /* 0x00000069a4697220 */ /* 0x000fe20000410000 */
[----:B------:R-:W-:Y:S01]  /*5e00*/  LOP3.LUT P6, RZ, R132, 0xff0000, RZ, 0xc0, !PT ;  /* 0x00ff000084ff7812 */ /* 0x000fe200078cc0ff */
[----:B------:R-:W-:Y:S01]  /*5e10*/  FADD.FTZ R141, R210, -R141 ;  /* 0x8000008dd28d7221 */ /* 0x000fe20000010000 */
[----:B------:R-:W-:Y:S01]  /*5e20*/  FSEL R102, R102, RZ, P5 ;  /* 0x000000ff66667208 */ /* 0x000fe20002800000 */
[----:B------:R-:W-:Y:S01]  /*5e30*/  FMUL.FTZ R100, R105, UR6 ;  /* 0x0000000669647c20 */ /* 0x000fe20008410000 */
[----:B------:R-:W-:-:S02]  /*5e40*/  LOP3.LUT P5, RZ, R132, 0xff000000, RZ, 0xc0, !PT ;  /* 0xff00000084ff7812 */ /* 0x000fc400078ac0ff */
[C---:B------:R-:W-:Y:S02]  /*5e50*/  LOP3.LUT P3, RZ, R132.reuse, 0xff00, RZ, 0xc0, !PT ;  /* 0x0000ff0084ff7812 */ /* 0x040fe4000786c0ff */
[----:B------:R-:W-:Y:S02]  /*5e60*/  LOP3.LUT P4, RZ, R132, 0xff, RZ, 0xc0, !PT ;  /* 0x000000ff84ff7812 */ /* 0x000fe4000788c0ff */
[----:B------:R-:W-:Y:S01]  /*5e70*/  F2FP.BF16.F32.PACK_AB R107, R104, R107 ;  /* 0x0000006b686b723e */ /* 0x000fe200000010ff */
[----:B------:R-:W-:Y:S01]  /*5e80*/  FMUL.FTZ R104, R164, R215 ;  /* 0x000000d7a4687220 */ /* 0x000fe20000410000 */
[----:B------:R-:W-:Y:S02]  /*5e90*/  FSEL R132, R100, RZ, P6 ;  /* 0x000000ff64847208 */ /* 0x000fe40003000000 */
[----:B------:R-:W-:Y:S02]  /*5ea0*/  LOP3.LUT P6, RZ, R168, 0xff0000, RZ, 0xc0, !PT ;  /* 0x00ff0000a8ff7812 */ /* 0x000fe400078cc0ff */
[----:B------:R-:W-:Y:S01]  /*5eb0*/  F2FP.BF16.F32.PACK_AB R106, R109, R106 ;  /* 0x0000006a6d6a723e */ /* 0x000fe200000010ff */
[----:B------:R-:W-:Y:S01]  /*5ec0*/  FMUL.FTZ R109, R164, R213 ;  /* 0x000000d5a46d7220 */ /* 0x000fe20000410000 */
        /* <DEDUP_REMOVED lines=25> */
.L_x_1845:
        /* <DEDUP_REMOVED lines=10> */
[----:B0-----:R-:W-:Y:S01]  /*6100*/  FFMA.FTZ R100, R211, R137, R136 ;  /* 0x00000089d3647223 */ /* 0x001fe20000010088 */
[----:B------:R-:W-:Y:S01]  /*6110*/  FADD.FTZ R217, R218, -R217 ;  /* 0x800000d9dad97221 */ /* 0x000fe20000010000 */
[----:B------:R-:W-:Y:S01]  /*6120*/  ISETP.GE.U32.AND.EX P5, PT, R133, 0x1000000, PT, P3 ;  /* 0x010000008500780c */ /* 0x000fe20003fa6130 */
[----:B------:R-:W-:Y:S01]  /*6130*/  FMUL.FTZ R219, R219, UR6 ;  /* 0x00000006dbdb7c20 */ /* 0x000fe20008410000 */
[----:B------:R-:W-:Y:S01]  /*6140*/  ISETP.GE.U32.AND P3, PT, R168, RZ, PT ;  /* 0x000000ffa800720c */ /* 0x000fe20003f66070 */
[----:B------:R-:W-:Y:S01]  /*6150*/  FMUL.FTZ R207, R207, UR6 ;  /* 0x00000006cfcf7c20 */ /* 0x000fe20008410000 */
[C---:B------:R-:W-:Y:S01]  /*6160*/  FMUL.FTZ R143, R164.reuse, R143 ;  /* 0x0000008fa48f7220 */ /* 0x040fe20000410000 */
        /* <DEDUP_REMOVED lines=39> */
[----:B------:R-:W-:Y:S02]  /*63e0*/  F2FP.BF16.F32.PACK_AB R111, R111, R0 ;  /* 0x000000006f6f723e */ /* 0x000fe400000010ff */
[----:B------:R-:W-:Y:S02]  /*63f0*/  FSEL R209, R209, RZ, P5 ;  /* 0x000000ffd1d17208 */ /* 0x000fe40002800000 */
[----:B------:R-:W-:Y:S02]  /*6400*/  LOP3.LUT P5, RZ, R168, 0xff000000, RZ, 0xc0, !PT ;  /* 0xff000000a8ff7812 */ /* 0x000fe400078ac0ff */
[----:B------:R-:W-:-:S02]  /*6410*/  FSEL R141, R215, RZ, P4 ;  /* 0x000000ffd78d7208 */ /* 0x000fc40002000000 */
[----:B------:R-:W-:Y:S02]  /*6420*/  FSEL R0, R215, RZ, P5 ;  /* 0x000000ffd7007208 */ /* 0x000fe40002800000 */
[C---:B------:R-:W-:Y:S02]  /*6430*/  LOP3.LUT P4, RZ, R168.reuse, 0xff00, RZ, 0xc0, !PT ;  /* 0x0000ff00a8ff7812 */ /* 0x040fe4000788c0ff */
[----:B------:R-:W-:Y:S02]  /*6440*/  LOP3.LUT P5, RZ, R168, 0xff, RZ, 0xc0, !PT ;  /* 0x000000ffa8ff7812 */ /* 0x000fe400078ac0ff */
        /* <DEDUP_REMOVED lines=12> */
.L_x_1841:
[----:B------:R-:W-:Y:S05]  /*6510*/  @!P1 BRA `(.L_x_1846) ;  /* 0x0000000800249947 */ /* 0x000fea0003800000 */
[----:B------:R-:W-:Y:S05]  /*6520*/  @!P2 BRA `(.L_x_1847) ;  /* 0x000000040018a947 */ /* 0x000fea0003800000 */
[----:B------:R-:W-:Y:S01]  /*6530*/  PRMT R0, R54, 0x7632, R0 ;  /* 0x0000763236007816 */ /* 0x000fe20000000000 */
[-C--:B------:R-:W-:Y:S01]  /*6540*/  FFMA.FTZ R217, R217, R137.reuse, R136 ;  /* 0x00000089d9d97223 */ /* 0x080fe20000010088 */
[----:B------:R-:W-:Y:S01]  /*6550*/  PRMT R104, R55, 0x7632, R104 ;  /* 0x0000763237687816 */ /* 0x000fe20000000068 */
[-CC-:B------:R-:W-:Y:S01]  /*6560*/  FFMA.FTZ R208, R208, R137.reuse, R136.reuse ;  /* 0x00000089d0d07223 */ /* 0x180fe20000010088 */
[----:B------:R-:W-:Y:S01]  /*6570*/  SHF.L.U32 R0, R0, 0x10, RZ ;  /* 0x0000001000007819 */ /* 0x000fe200000006ff */
[----:B------:R-:W-:Y:S01]  /*6580*/  FADD.FTZ R217, R218, -R217 ;  /* 0x800000d9dad97221 */ /* 0x000fe20000010000 */
[-CC-:B------:R-:W-:Y:S01]  /*6590*/  FFMA.FTZ R219, R219, R137.reuse, R136.reuse ;  /* 0x00000089dbdb7223 */ /* 0x180fe20000010088 */
[----:B------:R-:W-:Y:S01]  /*65a0*/  FFMA.FTZ R207, R207, R137, R136 ;  /* 0x00000089cfcf7223 */ /* 0x000fe20000010088 */
[----:B0-----:R-:W-:Y:S02]  /*65b0*/  IMAD.U32 R109, R104, 0x10000, RZ ;  /* 0x00010000686d7824 */ /* 0x001fe400078e00ff */
[----:B------:R-:W-:Y:S01]  /*65c0*/  FFMA.FTZ R106, R164, R217, R0 ;  /* 0x000000d9a46a7223 */ /* 0x000fe20000010000 */
[----:B------:R-:W-:Y:S01]  /*65d0*/  SHF.L.U32 R104, R55, 0x10, RZ ;  /* 0x0000001037687819 */ /* 0x000fe200000006ff */
[----:B------:R-:W-:Y:S01]  /*65e0*/  FADD.FTZ R105, R143, -R208 ;  /* 0x800000d08f697221 */ /* 0x000fe20000010000 */
        /* <DEDUP_REMOVED lines=11> */
[----:B------:R-:W-:Y:S01]  /*66a0*/  LOP3.LUT P4, RZ, R133, 0xff0000, RZ, 0xc0, !PT ;  /* 0x00ff000085ff7812 */ /* 0x000fe2000788c0ff */
[-CC-:B------:R-:W-:Y:S01]  /*66b0*/  FFMA.FTZ R215, R215, R137.reuse, R136.reuse ;  /* 0x00000089d7d77223 */ /* 0x180fe20000010088 */
[----:B------:R-:W-:Y:S01]  /*66c0*/  LOP3.LUT P5, RZ, R133, 0xff, RZ, 0xc0, !PT ;  /* 0x000000ff85ff7812 */ /* 0x000fe200078ac0ff */
[-C--:B------:R-:W-:Y:S01]  /*66d0*/  FFMA.FTZ R108, R211, R137.reuse, R136 ;  /* 0x00000089d36c7223 */ /* 0x080fe20000010088 */
[C---:B------:R-:W-:Y:S01]  /*66e0*/  ISETP.GE.U32.AND.EX P3, PT, R133.reuse, 0x1000000, PT, P3 ;  /* 0x010000008500780c */ /* 0x040fe20003f66130 */
[----:B------:R-:W-:Y:S01]  /*66f0*/  FADD.FTZ R215, R216, -R215 ;  /* 0x800000d7d8d77221 */ /* 0x000fe20000010000 */
[----:B------:R-:W-:Y:S01]  /*6700*/  LOP3.LUT P6, RZ, R133, 0xff00, RZ, 0xc0, !PT ;  /* 0x0000ff0085ff7812 */ /* 0x000fe200078cc0ff */
[----:B------:R-:W-:Y:S01]  /*6710*/  FADD.FTZ R209, R209, -R108 ;  /* 0x8000006cd1d17221 */ /* 0x000fe20000010000 */
        /* <DEDUP_REMOVED lines=8> */
[----:B------:R-:W-:-:S02]  /*67a0*/  LOP3.LUT P3, RZ, R132, 0xff0000, RZ, 0xc0, !PT ;  /* 0x00ff000084ff7812 */ /* 0x000fc4000786c0ff */
[C---:B------:R-:W-:Y:S02]  /*67b0*/  LOP3.LUT P4, RZ, R132.reuse, 0xff000000, RZ, 0xc0, !PT ;  /* 0xff00000084ff7812 */ /* 0x040fe4000788c0ff */
[C---:B------:R-:W-:Y:S02]  /*67c0*/  LOP3.LUT P5, RZ, R132.reuse, 0xff, RZ, 0xc0, !PT ;  /* 0x000000ff84ff7812 */ /* 0x040fe400078ac0ff */
[----:B------:R-:W-:Y:S02]  /*67d0*/  LOP3.LUT P6, RZ, R132, 0xff00, RZ, 0xc0, !PT ;  /* 0x0000ff0084ff7812 */ /* 0x000fe400078cc0ff */
[----:B------:R-:W-:Y:S02]  /*67e0*/  PRMT R132, R53, 0x7632, R132 ;  /* 0x0000763235847816 */ /* 0x000fe40000000084 */
[----:B------:R-:W-:Y:S02]  /*67f0*/  PRMT R108, R52, 0x7632, R108 ;  /* 0x00007632346c7816 */ /* 0x000fe4000000006c */
[----:B------:R-:W-:Y:S01]  /*6800*/  SHF.L.U32 R141, R132, 0x10, RZ ;  /* 0x00000010848d7819 */ /* 0x000fe200000006ff */
[----:B------:R-:W-:Y:S01]  /*6810*/  IMAD.U32 R132, R52, 0x10000, RZ ;  /* 0x0001000034847824 */ /* 0x000fe200078e00ff */
[----:B------:R-:W-:-:S02]  /*6820*/  SHF.L.U32 R108, R108, 0x10, RZ ;  /* 0x000000106c6c7819 */ /* 0x000fc400000006ff */
[----:B------:R-:W-:Y:S01]  /*6830*/  F2FP.BF16.F32.PACK_AB R106, R106, R105 ;  /* 0x000000696a6a723e */ /* 0x000fe200000010ff */
[C---:B------:R-:W-:Y:S01]  /*6840*/  FFMA.FTZ R142, R164.reuse, R215, R141 ;  /* 0x000000d7a48e7223 */ /* 0x040fe2000001008d */
[----:B------:R-:W-:Y:S01]  /*6850*/  SHF.L.U32 R141, R53, 0x10, RZ ;  /* 0x00000010358d7819 */ /* 0x000fe200000006ff */
[C---:B------:R-:W-:Y:S01]  /*6860*/  FFMA.FTZ R132, R164.reuse, R133, R132 ;  /* 0x00000085a4847223 */ /* 0x040fe20000010084 */
[C---:B------:R-:W-:Y:S01]  /*6870*/  FFMA.FTZ R213, R164.reuse, R213, R108 ;  /* 0x000000d5a4d57223 */ /* 0x040fe2000001006c */
[----:B------:R-:W-:Y:S02]  /*6880*/  F2FP.BF16.F32.PACK_AB R107, R107, R104 ;  /* 0x000000686b6b723e */ /* 0x000fe400000010ff */
[----:B------:R-:W-:Y:S01]  /*6890*/  FFMA.FTZ R141, R164, R209, R141 ;  /* 0x000000d1a48d7223 */ /* 0x000fe2000001008d */
[----:B------:R-:W-:Y:S01]  /*68a0*/  FMUL.FTZ R108, R132, UR6 ;  /* 0x00000006846c7c20 */ /* 0x000fe20008410000 */
[----:B------:R-:W-:Y:S01]  /*68b0*/  FMUL.FTZ R133, R213, UR6 ;  /* 0x00000006d5857c20 */ /* 0x000fe20008410000 */
        /* <DEDUP_REMOVED lines=13> */
.L_x_1847:
[-CC-:B------:R-:W-:Y:S01]  /*6990*/  FFMA.FTZ R0, R211, R137.reuse, R136.reuse ;  /* 0x00000089d3007223 */ /* 0x180fe20000010088 */
[-C--:B0-----:R-:W-:Y:S01]  /*69a0*/  FFMA.FTZ R109, R213, R137.reuse, R136 ;  /* 0x00000089d56d7223 */ /* 0x081fe20000010088 */
[----:B------:R-:W-:Y:S01]  /*69b0*/  PRMT R108, R53, 0x7632, R108 ;  /* 0x00007632356c7816 */ /* 0x000fe2000000006c */
[-C--:B------:R-:W-:Y:S01]  /*69c0*/  FFMA.FTZ R111, R215, R137.reuse, R136 ;  /* 0x00000089d76f7223 */ /* 0x080fe20000010088 */
[--C-:B------:R-:W-:Y:S01]  /*69d0*/  FADD.FTZ R209, R209, -R0.reuse ;  /* 0x80000000d1d17221 */ /* 0x100fe20000010000 */
[----:B------:R-:W-:Y:S01]  /*69e0*/  PRMT R0, R55, 0x7632, R0 ;  /* 0x0000763237007816 */ /* 0x000fe20000000000 */
[----:B------:R-:W-:Y:S01]  /*69f0*/  FADD.FTZ R109, R214, -R109 ;  /* 0x8000006dd66d7221 */ /* 0x000fe20000010000 */
[----:B------:R-:W-:Y:S01]  /*6a00*/  SHF.L.U32 R108, R108, 0x10, RZ ;  /* 0x000000106c6c7819 */ /* 0x000fe200000006ff */
[----:B------:R-:W-:Y:S01]  /*6a10*/  FADD.FTZ R111, R216, -R111 ;  /* 0x8000006fd86f7221 */ /* 0x000fe20000010000 */
[----:B------:R-:W-:Y:S01]  /*6a20*/  SHF.L.U32 R213, R0, 0x10, RZ ;  /* 0x0000001000d57819 */ /* 0x000fe200000006ff */
[-C--:B------:R-:W-:Y:S01]  /*6a30*/  FFMA.FTZ R207, R207, R137.reuse, R136 ;  /* 0x00000089cfcf7223 */ /* 0x080fe20000010088 */
[----:B------:R-:W-:Y:S01]  /*6a40*/  PRMT R0, R52, 0x7632, R0 ;  /* 0x0000763234007816 */ /* 0x000fe20000000000 */
[-C--:B------:R-:W-:Y:S01]  /*6a50*/  FFMA.FTZ R219, R219, R137.reuse, R136 ;  /* 0x00000089dbdb7223 */ /* 0x080fe20000010088 */
[----:B------:R-:W-:Y:S01]  /*6a60*/  PRMT R110, R54, 0x7632, R110 ;  /* 0x00007632366e7816 */ /* 0x000fe2000000006e */
[-CC-:B------:R-:W-:Y:S01]  /*6a70*/  FFMA.FTZ R208, R208, R137.reuse, R136.reuse ;  /* 0x00000089d0d07223 */ /* 0x180fe20000010088 */
[----:B------:R-:W-:Y:S01]  /*6a80*/  SHF.L.U32 R0, R0, 0x10, RZ ;  /* 0x0000001000007819 */ /* 0x000fe200000006ff */
[----:B------:R-:W-:Y:S01]  /*6a90*/  FFMA.FTZ R217, R217, R137, R136 ;  /* 0x00000089d9d97223 */ /* 0x000fe20000010088 */
[----:B------:R-:W-:Y:S01]  /*6aa0*/  FFMA.FTZ R111, R164, R111, R108 ;  /* 0x0000006fa46f7223 */ /* 0x000fe2000001006c */
[----:B------:R-:W-:Y:S01]  /*6ab0*/  FADD.FTZ R211, R142, -R207 ;  /* 0x800000cf8ed37221 */ /* 0x000fe20000010000 */
[----:B------:R-:W-:-:S02]  /*6ac0*/  IMAD.U32 R108, R55, 0x10000, RZ ;  /* 0x00010000376c7824 */ /* 0x000fc400078e00ff */
[----:B------:R-:W-:Y:S01]  /*6ad0*/  FFMA.FTZ R109, R164, R109, R0 ;  /* 0x0000006da46d7223 */ /* 0x000fe20000010000 */
[----:B------:R-:W-:Y:S01]  /*6ae0*/  FADD.FTZ R219, R220, -R219 ;  /* 0x800000dbdcdb7221 */ /* 0x000fe20000010000 */
[----:B------:R-:W-:Y:S01]  /*6af0*/  SHF.L.U32 R0, R54, 0x10, RZ ;  /* 0x0000001036007819 */ /* 0x000fe200000006ff */
[----:B------:R-:W-:Y:S01]  /*6b00*/  FADD.FTZ R143, R143, -R208 ;  /* 0x800000d08f8f7221 */ /* 0x000fe20000010000 */
[----:B------:R-:W-:Y:S01]  /*6b10*/  FADD.FTZ R217, R218, -R217 ;  /* 0x800000d9dad97221 */ /* 0x000fe20000010000 */
[----:B------:R-:W-:Y:S02]  /*6b20*/  IMAD.U32 R207, R110, 0x10000, RZ ;  /* 0x000100006ecf7824 */ /* 0x000fe400078e00ff */
[----:B------:R-:W-:Y:S01]  /*6b30*/  FFMA.FTZ R141, R212, R137, R136 ;  /* 0x00000089d48d7223 */ /* 0x000fe20000010088 */
[C---:B------:R-:W-:Y:S01]  /*6b40*/  FFMA.FTZ R211, R164.reuse, R211, R108 ;  /* 0x000000d3a4d37223 */ /* 0x040fe2000001006c */
[C---:B------:R-:W-:Y:S01]  /*6b50*/  FFMA.FTZ R213, R164.reuse, R219, R213 ;  /* 0x000000dba4d57223 */ /* 0x040fe200000100d5 */
[----:B------:R-:W-:Y:S01]  /*6b60*/  SHF.L.U32 R108, R53, 0x10, RZ ;  /* 0x00000010356c7819 */ /* 0x000fe200000006ff */
[C---:B------:R-:W-:Y:S01]  /*6b70*/  FFMA.FTZ R207, R164.reuse, R217, R207 ;  /* 0x000000d9a4cf7223 */ /* 0x040fe200000100cf */
[----:B------:R-:W-:Y:S01]  /*6b80*/  FFMA.FTZ R143, R164, R143, R0 ;  /* 0x0000008fa48f7223 */ /* 0x000fe20000010000 */
[----:B------:R-:W-:Y:S01]  /*6b90*/  ISETP.GE.U32.AND P3, PT, R132, RZ, PT ;  /* 0x000000ff8400720c */ /* 0x000fe20003f66070 */
[----:B------:R-:W-:Y:S01]  /*6ba0*/  FADD.FTZ R141, R210, -R141 ;  /* 0x8000008dd28d7221 */ /* 0x000fe20000010000 */
[----:B------:R-:W-:-:S02]  /*6bb0*/  IMAD.U32 R0, R52, 0x10000, RZ ;  /* 0x0001000034007824 */ /* 0x000fc400078e00ff */
[----:B------:R-:W-:Y:S01]  /*6bc0*/  FMUL.FTZ R213, R213, UR6 ;  /* 0x00000006d5d57c20 */ /* 0x000fe20008410000 */
[----:B------:R-:W-:Y:S01]  /*6bd0*/  FMUL.FTZ R211, R211, UR6 ;  /* 0x00000006d3d37c20 */ /* 0x000fe20008410000 */
[C---:B------:R-:W-:Y:S01]  /*6be0*/  FFMA.FTZ R108, R164.reuse, R209, R108 ;  /* 0x000000d1a46c7223 */ /* 0x040fe2000001006c */
[----:B------:R-:W-:Y:S01]  /*6bf0*/  LOP3.LUT P4, RZ, R133, 0xff0000, RZ, 0xc0, !PT ;  /* 0x00ff000085ff7812 */ /* 0x000fe2000788c0ff */
[----:B------:R-:W-:Y:S01]  /*6c00*/  FMUL.FTZ R143, R143, UR6 ;  /* 0x000000068f8f7c20 */ /* 0x000fe20008410000 */
[----:B------:R-:W-:Y:S01]  /*6c10*/  ISETP.GE.U32.AND.EX P3, PT, R133, 0x1000000, PT, P3 ;  /* 0x010000008500780c */ /* 0x000fe20003f66130 */
[----:B------:R-:W-:Y:S01]  /*6c20*/  FMUL.FTZ R207, R207, UR6 ;  /* 0x00000006cfcf7c20 */ /* 0x000fe20008410000 */
[----:B------:R-:W-:Y:S01]  /*6c30*/  FFMA.FTZ R0, R164, R141, R0 ;  /* 0x0000008da4007223 */ /* 0x000fe20000010000 */
[C---:B------:R-:W-:Y:S01]  /*6c40*/  LOP3.LUT P5, RZ, R133.reuse, 0xff, RZ, 0xc0, !PT ;  /* 0x000000ff85ff7812 */ /* 0x040fe200078ac0ff */
        /* <DEDUP_REMOVED lines=8> */
[C---:B------:R-:W-:Y:S02]  /*6cd0*/  LOP3.LUT P4, RZ, R132.reuse, 0xff000000, RZ, 0xc0, !PT ;  /* 0xff00000084ff7812 */ /* 0x040fe4000788c0ff */
[----:B------:R-:W-:Y:S02]  /*6ce0*/  FSEL R110, R143, RZ, P5 ;  /* 0x000000ff8f6e7208 */ /* 0x000fe40002800000 */
[----:B------:R-:W-:Y:S02]  /*6cf0*/  FSEL R207, R207, RZ, P6 ;  /* 0x000000ffcfcf7208 */ /* 0x000fe40003000000 */
[C---:B------:R-:W-:Y:S02]  /*6d00*/  LOP3.LUT P5, RZ, R132.reuse, 0xff, RZ, 0xc0, !PT ;  /* 0x000000ff84ff7812 */ /* 0x040fe400078ac0ff */
[----:B------:R-:W-:Y:S02]  /*6d10*/  LOP3.LUT P6, RZ, R132, 0xff00, RZ, 0xc0, !PT ;  /* 0x0000ff0084ff7812 */ /* 0x000fe400078cc0ff */
        /* <DEDUP_REMOVED lines=9> */
.L_x_1846:
        /* <DEDUP_REMOVED lines=10> */
[--C-:B------:R-:W-:Y:S01]  /*6e50*/  FFMA.FTZ R215, R215, R137, R136.reuse ;  /* 0x00000089d7d77223 */ /* 0x100fe20000010088 */
[C---:B0-----:R-:W-:Y:S01]  /*6e60*/  FMUL.FTZ R108, R164.reuse, R219 ;  /* 0x000000dba46c7220 */ /* 0x041fe20000410000 */
[----:B------:R-:W-:Y:S01]  /*6e70*/  FMUL.FTZ R107, R164, R207 ;  /* 0x000000cfa46b7220 */ /* 0x000fe20000410000 */
[-CC-:B------:R-:W-:Y:S01]  /*6e80*/  FFMA.FTZ R213, R213, R137.reuse, R136.reuse ;  /* 0x00000089d5d57223 */ /* 0x180fe20000010088 */
[----:B------:R-:W-:Y:S01]  /*6e90*/  FFMA.FTZ R105, R212, R137, R136 ;  /* 0x00000089d4697223 */ /* 0x000fe20000010088 */
[C---:B------:R-:W-:Y:S01]  /*6ea0*/  FMUL.FTZ R106, R164.reuse, R143 ;  /* 0x0000008fa46a7220 */ /* 0x040fe20000410000 */
[----:B------:R-:W-:Y:S01]  /*6eb0*/  FMUL.FTZ R217, R164, R217 ;  /* 0x000000d9a4d97220 */ /* 0x000fe20000410000 */
[----:B------:R-:W-:Y:S01]  /*6ec0*/  ISETP.GE.U32.AND P3, PT, R132, RZ, PT ;  /* 0x000000ff8400720c */ /* 0x000fe20003f66070 */
[----:B------:R-:W-:Y:S01]  /*6ed0*/  FADD.FTZ R209, R209, -R104 ;  /* 0x80000068d1d17221 */ /* 0x000fe20000010000 */
[----:B------:R-:W-:Y:S01]  /*6ee0*/  FADD.FTZ R215, R216, -R215 ;  /* 0x800000d7d8d77221 */ /* 0x000fe20000010000 */
[----:B------:R-:W-:Y:S01]  /*6ef0*/  FMUL.FTZ R0, R107, UR6 ;  /* 0x000000066b007c20 */ /* 0x000fe20008410000 */
[----:B------:R-:W-:Y:S01]  /*6f00*/  FADD.FTZ R213, R214, -R213 ;  /* 0x800000d5d6d57221 */ /* 0x000fe20000010000 */
[----:B------:R-:W-:Y:S01]  /*6f10*/  FADD.FTZ R105, R210, -R105 ;  /* 0x80000069d2697221 */ /* 0x000fe20000010000 */
[----:B------:R-:W-:Y:S01]  /*6f20*/  FMUL.FTZ R111, R108, UR6 ;  /* 0x000000066c6f7c20 */ /* 0x000fe20008410000 */
[----:B------:R-:W-:Y:S01]  /*6f30*/  FMUL.FTZ R109, R106, UR6 ;  /* 0x000000066a6d7c20 */ /* 0x000fe20008410000 */
[----:B------:R-:W-:Y:S01]  /*6f40*/  FMUL.FTZ R110, R217, UR6 ;  /* 0x00000006d96e7c20 */ /* 0x000fe20008410000 */
[----:B------:R-:W-:Y:S01]  /*6f50*/  F2FP.BF16.F32.PACK_AB R107, R108, R107 ;  /* 0x0000006b6c6b723e */ /* 0x000fe200000010ff */
[C---:B------:R-:W-:Y:S01]  /*6f60*/  FMUL.FTZ R209, R164.reuse, R209 ;  /* 0x000000d1a4d17220 */ /* 0x040fe20000410000 */
        /* <DEDUP_REMOVED lines=28> */
[----:B------:R-:W-:Y:S02]  /*7130*/  F2FP.BF16.F32.PACK_AB R109, R141, R140 ;  /* 0x0000008c8d6d723e */ /* 0x000fe400000010ff */
[----:B------:R-:W-:Y:S01]  /*7140*/  F2FP.BF16.F32.PACK_AB R108, R133, R108 ;  /* 0x0000006c856c723e */ /* 0x000fe200000010ff */
[----:B------:R-:W-:Y:S06]  /*7150*/  BRA `(.L_x_1844) ;  /* 0x0000000000d47947 */ /* 0x000fec0003800000 */
.L_x_1848:
        /* <DEDUP_REMOVED lines=8> */
[-CC-:B0-----:R-:W-:Y:S01]  /*71e0*/  FFMA.FTZ R109, R213, R137.reuse, R136.reuse ;  /* 0x00000089d56d7223 */ /* 0x181fe20000010088 */
        /* <DEDUP_REMOVED lines=44> */
.L_x_1844:
        /* <DEDUP_REMOVED lines=12> */
[----:B0-----:R-:W-:Y:S01]  /*7570*/  PRMT R100, R51, 0x7632, R100 ;  /* 0x0000763233647816 */ /* 0x001fe20000000064 */
[-CC-:B------:R-:W-:Y:S01]  /*7580*/  FFMA.FTZ R101, R196, R137.reuse, R136.reuse ;  /* 0x00000089c4657223 */ /* 0x180fe20000010088 */
[-C--:B------:R-:W-:Y:S01]  /*7590*/  FFMA.FTZ R205, R205, R137.reuse, R136 ;  /* 0x00000089cdcd7223 */ /* 0x080fe20000010088 */
[--C-:B------:R-:W-:Y:S01]  /*75a0*/  FADD.FTZ R197, R197, -R0.reuse ;  /* 0x80000000c5c57221 */ /* 0x100fe20000010000 */
[----:B------:R-:W-:Y:S01]  /*75b0*/  PRMT R0, R50, 0x7632, R0 ;  /* 0x0000763232007816 */ /* 0x000fe20000000000 */
[----:B------:R-:W-:Y:S01]  /*75c0*/  FFMA.FTZ R203, R203, R137, R136 ;  /* 0x00000089cbcb7223 */ /* 0x000fe20000010088 */
[----:B------:R-:W-:Y:S01]  /*75d0*/  SHF.L.U32 R103, R51, 0x10, RZ ;  /* 0x0000001033677819 */ /* 0x000fe200000006ff */
[----:B------:R-:W-:Y:S01]  /*75e0*/  FADD.FTZ R101, R198, -R101 ;  /* 0x80000065c6657221 */ /* 0x000fe20000010000 */
[----:B------:R-:W-:Y:S01]  /*75f0*/  SHF.L.U32 R102, R100, 0x10, RZ ;  /* 0x0000001064667819 */ /* 0x000fe200000006ff */
[----:B------:R-:W-:Y:S01]  /*7600*/  FADD.FTZ R205, R206, -R205 ;  /* 0x800000cdcecd7221 */ /* 0x000fe20000010000 */
[----:B------:R-:W-:Y:S01]  /*7610*/  SHF.L.U32 R0, R0, 0x10, RZ ;  /* 0x0000001000007819 */ /* 0x000fe200000006ff */
[----:B------:R-:W-:-:S02]  /*7620*/  IMAD.U32 R100, R50, 0x10000, RZ ;  /* 0x0001000032647824 */ /* 0x000fc400078e00ff */
[----:B------:R-:W-:Y:S01]  /*7630*/  FADD.FTZ R203, R204, -R203 ;  /* 0x800000cbcccb7221 */ /* 0x000fe20000010000 */
[C---:B------:R-:W-:Y:S01]  /*7640*/  FFMA.FTZ R107, R164.reuse, R101, R103 ;  /* 0x00000065a46b7223 */ /* 0x040fe20000010067 */
[----:B------:R-:W-:Y:S01]  /*7650*/  FFMA.FTZ R108, R164, R205, R102 ;  /* 0x000000cda46c7223 */ /* 0x000fe20000010066 */
[----:B------:R-:W-:Y:S01]  /*7660*/  ISETP.GE.U32.AND P3, PT, R128, RZ, PT ;  /* 0x000000ff8000720c */ /* 0x000fe20003f66070 */
[----:B------:R-:W-:Y:S01]  /*7670*/  FFMA.FTZ R106, R164, R197, R100 ;  /* 0x000000c5a46a7223 */ /* 0x000fe20000010064 */
[----:B------:R-:W-:Y:S01]  /*7680*/  ISETP.GE.U32.AND P4, PT, R170, RZ, PT ;  /* 0x000000ffaa00720c */ /* 0x000fe20003f86070 */
[----:B------:R-:W-:Y:S01]  /*7690*/  FFMA.FTZ R203, R164, R203, R0 ;  /* 0x000000cba4cb7223 */ /* 0x000fe20000010000 */
[----:B------:R-:W-:Y:S01]  /*76a0*/  FMUL.FTZ R0, R107, UR6 ;  /* 0x000000066b007c20 */ /* 0x000fe20008410000 */
[----:B------:R-:W-:Y:S01]  /*76b0*/  FMUL.FTZ R100, R108, UR6 ;  /* 0x000000066c647c20 */ /* 0x000fe20008410000 */
[----:B------:R-:W-:Y:S01]  /*76c0*/  LOP3.LUT P6, RZ, R129, 0xff0000, RZ, 0xc0, !PT ;  /* 0x00ff000081ff7812 */ /* 0x000fe200078cc0ff */
[-CC-:B------:R-:W-:Y:S01]  /*76d0*/  FFMA.FTZ R101, R192, R137.reuse, R136.reuse ;  /* 0x00000089c0657223 */ /* 0x180fe20000010088 */
[----:B------:R-:W-:Y:S01]  /*76e0*/  LOP3.LUT P5, RZ, R171, 0xff0000, RZ, 0xc0, !PT ;  /* 0x00ff0000abff7812 */ /* 0x000fe200078ac0ff */
[-CC-:B------:R-:W-:Y:S01]  /*76f0*/  FFMA.FTZ R201, R201, R137.reuse, R136.reuse ;  /* 0x00000089c9c97223 */ /* 0x180fe20000010088 */
[----:B------:R-:W-:Y:S01]  /*7700*/  ISETP.GE.U32.AND.EX P3, PT, R129, 0x1000000, PT, P3 ;  /* 0x010000008100780c */ /* 0x000fe20003f66130 */
[----:B------:R-:W-:Y:S01]  /*7710*/  FADD.FTZ R101, R194, -R101 ;  /* 0x80000065c2657221 */ /* 0x000fe20000010000 */
[----:B------:R-:W-:Y:S01]  /*7720*/  ISETP.GE.U32.AND.EX P4, PT, R171, 0x1000000, PT, P4 ;  /* 0x01000000ab00780c */ /* 0x000fe20003f86140 */
[----:B------:R-:W-:Y:S01]  /*7730*/  FADD.FTZ R201, R202, -R201 ;  /* 0x800000c9cac97221 */ /* 0x000fe20000010000 */
[C---:B------:R-:W-:Y:S01]  /*7740*/  FSEL R111, R0.reuse, RZ, P6 ;  /* 0x000000ff006f7208 */ /* 0x040fe20003000000 */
[----:B------:R-:W-:Y:S01]  /*7750*/  FFMA.FTZ R199, R199, R137, R136 ;  /* 0x00000089c7c77223 */ /* 0x000fe20000010088 */
[----:B------:R-:W-:Y:S01]  /*7760*/  FSEL R105, R0, RZ, P5 ;  /* 0x000000ff00697208 */ /* 0x000fe20002800000 */
[----:B------:R-:W-:Y:S01]  /*7770*/  FMUL.FTZ R0, R106, UR6 ;  /* 0x000000066a007c20 */ /* 0x000fe20008410000 */
[----:B------:R-:W-:Y:S01]  /*7780*/  FSEL R140, R100, RZ, P3 ;  /* 0x000000ff648c7208 */ /* 0x000fe20001800000 */
[----:B------:R-:W-:Y:S01]  /*7790*/  FADD.FTZ R199, R200, -R199 ;  /* 0x800000c7c8c77221 */ /* 0x000fe20000010000 */
[----:B------:R-:W-:Y:S01]  /*77a0*/  FSEL R142, R100, RZ, P4 ;  /* 0x000000ff648e7208 */ /* 0x000fe20002000000 */
[----:B------:R-:W-:Y:S01]  /*77b0*/  FMUL.FTZ R100, R203, UR6 ;  /* 0x00000006cb647c20 */ /* 0x000fe20008410000 */
[----:B------:R-:W-:-:S02]  /*77c0*/  LOP3.LUT P6, RZ, R129, 0xff, RZ, 0xc0, !PT ;  /* 0x000000ff81ff7812 */ /* 0x000fc400078cc0ff */
[----:B------:R-:W-:Y:S02]  /*77d0*/  LOP3.LUT P5, RZ, R171, 0xff, RZ, 0xc0, !PT ;  /* 0x000000ffabff7812 */ /* 0x000fe400078ac0ff */
[----:B------:R-:W-:Y:S02]  /*77e0*/  LOP3.LUT P3, RZ, R129, 0xff00, RZ, 0xc0, !PT ;  /* 0x0000ff0081ff7812 */ /* 0x000fe4000786c0ff */
[----:B------:R-:W-:Y:S02]  /*77f0*/  LOP3.LUT P4, RZ, R171, 0xff00, RZ, 0xc0, !PT ;  /* 0x0000ff00abff7812 */ /* 0x000fe4000788c0ff */
[----:B------:R-:W-:Y:S02]  /*7800*/  SHF.L.U32 R103, R49, 0x10, RZ ;  /* 0x0000001031677819 */ /* 0x000fe400000006ff */
[C---:B------:R-:W-:Y:S02]  /*7810*/  FSEL R110, R0.reuse, RZ, P6 ;  /* 0x000000ff006e7208 */ /* 0x040fe40003000000 */
[----:B------:R-:W-:Y:S01]  /*7820*/  FSEL R129, R0, RZ, P5 ;  /* 0x000000ff00817208 */ /* 0x000fe20002800000 */
[----:B------:R-:W-:Y:S01]  /*7830*/  FFMA.FTZ R0, R191, R137, R136 ;  /* 0x00000089bf007223 */ /* 0x000fe20000010088 */
[----:B------:R-:W-:Y:S01]  /*7840*/  FSEL R133, R100, RZ, P3 ;  /* 0x000000ff64857208 */ /* 0x000fe20001800000 */
[----:B------:R-:W-:Y:S01]  /*7850*/  FFMA.FTZ R101, R164, R101, R103 ;  /* 0x00000065a4657223 */ /* 0x000fe20000010067 */
[----:B------:R-:W-:Y:S01]  /*7860*/  FSEL R132, R100, RZ, P4 ;  /* 0x000000ff64847208 */ /* 0x000fe20002000000 */
[----:B------:R-:W-:Y:S01]  /*7870*/  FADD.FTZ R193, R193, -R0 ;  /* 0x80000000c1c17221 */ /* 0x000fe20000010000 */
[----:B------:R-:W-:Y:S01]  /*7880*/  PRMT R100, R49, 0x7632, R100 ;  /* 0x0000763231647816 */ /* 0x000fe20000000064 */
[----:B------:R-:W-:Y:S01]  /*7890*/  FMUL.FTZ R104, R101, UR6 ;  /* 0x0000000665687c20 */ /* 0x000fe20008410000 */
[----:B------:R-:W-:-:S02]  /*78a0*/  PRMT R0, R48, 0x7632, R0 ;  /* 0x0000763230007816 */ /* 0x000fc40000000000 */
[----:B------:R-:W-:Y:S01]  /*78b0*/  LOP3.LUT P6, RZ, R128, 0xff0000, RZ, 0xc0, !PT ;  /* 0x00ff000080ff7812 */ /* 0x000fe200078cc0ff */
[----:B------:R-:W-:Y:S01]  /*78c0*/  IMAD.U32 R102, R100, 0x10000, RZ ;  /* 0x0001000064667824 */ /* 0x000fe200078e00ff */
[----:B------:R-:W-:Y:S02]  /*78d0*/  SHF.L.U32 R100, R48, 0x10, RZ ;  /* 0x0000001030647819 */ /* 0x000fe400000006ff */
[----:B------:R-:W-:Y:S01]  /*78e0*/  SHF.L.U32 R0, R0, 0x10, RZ ;  /* 0x0000001000007819 */ /* 0x000fe200000006ff */
[----:B------:R-:W-:Y:S01]  /*78f0*/  FFMA.FTZ R102, R164, R201, R102 ;  /* 0x000000c9a4667223 */ /* 0x000fe20000010066 */
[----:B------:R-:W-:Y:S01]  /*7900*/  FSEL R109, R104, RZ, P6 ;  /* 0x000000ff686d7208 */ /* 0x000fe20003000000 */
[----:B------:R-:W-:Y:S01]  /*7910*/  FFMA.FTZ R100, R164, R193, R100 ;  /* 0x000000c1a4647223 */ /* 0x000fe20000010064 */
[----:B------:R-:W-:Y:S01]  /*7920*/  LOP3.LUT P6, RZ, R170, 0xff0000, RZ, 0xc0, !PT ;  /* 0x00ff0000aaff7812 */ /* 0x000fe200078cc0ff */
[----:B------:R-:W-:Y:S01]  /*7930*/  FFMA.FTZ R199, R164, R199, R0 ;  /* 0x000000c7a4c77223 */ /* 0x000fe20000010000 */
[----:B------:R-:W-:Y:S01]  /*7940*/  F2FP.BF16.F32.PACK_AB R107, R108, R107 ;  /* 0x0000006b6c6b723e */ /* 0x000fe200000010ff */
        /* <DEDUP_REMOVED lines=8> */
[----:B------:R-:W-:Y:S02]  /*79d0*/  LOP3.LUT P4, RZ, R128, 0xff, RZ, 0xc0, !PT ;  /* 0x000000ff80ff7812 */ /* 0x000fe4000788c0ff */
[----:B------:R-:W-:-:S02]  /*79e0*/  F2FP.BF16.F32.PACK_AB R102, R132, R129 ;  /* 0x000000818466723e */ /* 0x000fc400000010ff */
[----:B------:R-:W-:Y:S02]  /*79f0*/  FSEL R128, R108, RZ, P5 ;  /* 0x000000ff6c807208 */ /* 0x000fe40002800000 */
[----:B------:R-:W-:Y:S01]  /*7a00*/  F2FP.BF16.F32.PACK_AB R104, R199, R100 ;  /* 0x00000064c768723e */ /* 0x000fe200000010ff */
[----:B------:R-:W-:Y:S01]  /*7a10*/  FMUL.FTZ R100, R100, UR6 ;  /* 0x0000000664647c20 */ /* 0x000fe20008410000 */
[----:B------:R-:W-:Y:S02]  /*7a20*/  LOP3.LUT P5, RZ, R170, 0xff00, RZ, 0xc0, !PT ;  /* 0x0000ff00aaff7812 */ /* 0x000fe400078ac0ff */
[----:B------:R-:W-:Y:S02]  /*7a30*/  FSEL R132, R108, RZ, P6 ;  /* 0x000000ff6c847208 */ /* 0x000fe40003000000 */
[----:B------:R-:W-:Y:S02]  /*7a40*/  LOP3.LUT P6, RZ, R170, 0xff, RZ, 0xc0, !PT ;  /* 0x000000ffaaff7812 */ /* 0x000fe400078cc0ff */
        /* <DEDUP_REMOVED lines=12> */
.L_x_1851:
[-CC-:B0-----:R-:W-:Y:S01]  /*7b10*/  FFMA.FTZ R101, R196, R137.reuse, R136.reuse ;  /* 0x00000089c4657223 */ /* 0x181fe20000010088 */
[-C--:B------:R-:W-:Y:S01]  /*7b20*/  FFMA.FTZ R0, R195, R137.reuse, R136 ;  /* 0x00000089c3007223 */ /* 0x080fe20000010088 */
[----:B------:R-:W-:Y:S01]  /*7b30*/  PRMT R100, R51, 0x7632, R100 ;  /* 0x0000763233647816 */ /* 0x000fe20000000064 */
[-C--:B------:R-:W-:Y:S01]  /*7b40*/  FFMA.FTZ R205, R205, R137.reuse, R136 ;  /* 0x00000089cdcd7223 */ /* 0x080fe20000010088 */
[----:B------:R-:W-:Y:S01]  /*7b50*/  FADD.FTZ R101, R198, -R101 ;  /* 0x80000065c6657221 */ /* 0x000fe20000010000 */
[----:B------:R-:W-:Y:S02]  /*7b60*/  IMAD.U32 R103, R51, 0x10000, RZ ;  /* 0x0001000033677824 */ /* 0x000fe400078e00ff */
[--C-:B------:R-:W-:Y:S01]  /*7b70*/  FADD.FTZ R197, R197, -R0.reuse ;  /* 0x80000000c5c57221 */ /* 0x100fe20000010000 */
[----:B------:R-:W-:Y:S01]  /*7b80*/  SHF.L.U32 R102, R100, 0x10, RZ ;  /* 0x0000001064667819 */ /* 0x000fe200000006ff */
[----:B------:R-:W-:Y:S01]  /*7b90*/  FADD.FTZ R205, R206, -R205 ;  /* 0x800000cdcecd7221 */ /* 0x000fe20000010000 */
[----:B------:R-:W-:Y:S01]  /*7ba0*/  PRMT R0, R50, 0x7632, R0 ;  /* 0x0000763232007816 */ /* 0x000fe20000000000 */
[----:B------:R-:W-:Y:S01]  /*7bb0*/  FFMA.FTZ R203, R203, R137, R136 ;  /* 0x00000089cbcb7223 */ /* 0x000fe20000010088 */
[----:B------:R-:W-:Y:S01]  /*7bc0*/  FFMA.FTZ R101, R164, R101, R103 ;  /* 0x00000065a4657223 */ /* 0x000fe20000010067 */
[----:B------:R-:W-:Y:S01]  /*7bd0*/  SHF.L.U32 R100, R50, 0x10, RZ ;  /* 0x0000001032647819 */ /* 0x000fe200000006ff */
[----:B------:R-:W-:Y:S01]  /*7be0*/  FFMA.FTZ R102, R164, R205, R102 ;  /* 0x000000cda4667223 */ /* 0x000fe20000010066 */
[----:B------:R-:W-:-:S02]  /*7bf0*/  IMAD.U32 R0, R0, 0x10000, RZ ;  /* 0x0001000000007824 */ /* 0x000fc400078e00ff */
[----:B------:R-:W-:Y:S01]  /*7c00*/  FADD.FTZ R203, R204, -R203 ;  /* 0x800000cbcccb7221 */ /* 0x000fe20000010000 */
[----:B------:R-:W-:Y:S01]  /*7c10*/  FMUL.FTZ R101, R101, UR6 ;  /* 0x0000000665657c20 */ /* 0x000fe20008410000 */
[----:B------:R-:W-:Y:S01]  /*7c20*/  ISETP.GE.U32.AND P3, PT, R128, RZ, PT ;  /* 0x000000ff8000720c */ /* 0x000fe20003f66070 */
[----:B------:R-:W-:Y:S01]  /*7c30*/  FFMA.FTZ R100, R164, R197, R100 ;  /* 0x000000c5a4647223 */ /* 0x000fe20000010064 */
[----:B------:R-:W-:Y:S01]  /*7c40*/  ISETP.GE.U32.AND P4, PT, R170, RZ, PT ;  /* 0x000000ffaa00720c */ /* 0x000fe20003f86070 */
[----:B------:R-:W-:Y:S01]  /*7c50*/  FMUL.FTZ R102, R102, UR6 ;  /* 0x0000000666667c20 */ /* 0x000fe20008410000 */
[----:B------:R-:W-:Y:S01]  /*7c60*/  LOP3.LUT P6, RZ, R129, 0xff0000, RZ, 0xc0, !PT ;  /* 0x00ff000081ff7812 */ /* 0x000fe200078cc0ff */
[----:B------:R-:W-:Y:S01]  /*7c70*/  FFMA.FTZ R0, R164, R203, R0 ;  /* 0x000000cba4007223 */ /* 0x000fe20000010000 */
[----:B------:R-:W-:Y:S01]  /*7c80*/  LOP3.LUT P5, RZ, R171, 0xff0000, RZ, 0xc0, !PT ;  /* 0x00ff0000abff7812 */ /* 0x000fe200078ac0ff */
[----:B------:R-:W-:Y:S01]  /*7c90*/  FMUL.FTZ R100, R100, UR6 ;  /* 0x0000000664647c20 */ /* 0x000fe20008410000 */
[----:B------:R-:W-:Y:S01]  /*7ca0*/  ISETP.GE.U32.AND.EX P3, PT, R129, 0x1000000, PT, P3 ;  /* 0x010000008100780c */ /* 0x000fe20003f66130 */
[----:B------:R-:W-:Y:S01]  /*7cb0*/  FMUL.FTZ R0, R0, UR6 ;  /* 0x0000000600007c20 */ /* 0x000fe20008410000 */
[----:B------:R-:W-:Y:S01]  /*7cc0*/  ISETP.GE.U32.AND.EX P4, PT, R171, 0x1000000, PT, P4 ;  /* 0x01000000ab00780c */ /* 0x000fe20003f86140 */
[-CC-:B------:R-:W-:Y:S01]  /*7cd0*/  FFMA.FTZ R201, R201, R137.reuse, R136.reuse ;  /* 0x00000089c9c97223 */ /* 0x180fe20000010088 */
        /* <DEDUP_REMOVED lines=8> */
[----:B------:R-:W-:Y:S01]  /*7d60*/  FSEL R132, R102, RZ, P3 ;  /* 0x000000ff66847208 */ /* 0x000fe20001800000 */
[----:B------:R-:W-:Y:S01]  /*7d70*/  FADD.FTZ R199, R200, -R199 ;  /* 0x800000c7c8c77221 */ /* 0x000fe20000010000 */
[----:B------:R-:W-:-:S02]  /*7d80*/  FSEL R109, R102, RZ, P4 ;  /* 0x000000ff666d7208 */ /* 0x000fc40002000000 */
[----:B------:R-:W-:Y:S02]  /*7d90*/  LOP3.LUT P3, RZ, R129, 0xff00, RZ, 0xc0, !PT ;  /* 0x0000ff0081ff7812 */ /* 0x000fe4000786c0ff */
[----:B------:R-:W-:Y:S02]  /*7da0*/  LOP3.LUT P4, RZ, R171, 0xff00, RZ, 0xc0, !PT ;  /* 0x0000ff00abff7812 */ /* 0x000fe4000788c0ff */
[C---:B------:R-:W-:Y:S02]  /*7db0*/  SHF.L.U32 R103, R49.reuse, 0x10, RZ ;  /* 0x0000001031677819 */ /* 0x040fe400000006ff */
[C---:B------:R-:W-:Y:S02]  /*7dc0*/  FSEL R110, R100.reuse, RZ, P6 ;  /* 0x000000ff646e7208 */ /* 0x040fe40003000000 */
[----:B------:R-:W-:Y:S01]  /*7dd0*/  FSEL R102, R100, RZ, P5 ;  /* 0x000000ff64667208 */ /* 0x000fe20002800000 */
[----:B------:R-:W-:Y:S01]  /*7de0*/  FFMA.FTZ R101, R164, R101, R103 ;  /* 0x00000065a4657223 */ /* 0x000fe20000010067 */
[----:B------:R-:W-:-:S02]  /*7df0*/  PRMT R100, R49, 0x7632, R100 ;  /* 0x0000763231647816 */ /* 0x000fc40000000064 */
[C---:B------:R-:W-:Y:S01]  /*7e00*/  FSEL R129, R0.reuse, RZ, P3 ;  /* 0x000000ff00817208 */ /* 0x040fe20001800000 */
[----:B------:R-:W-:Y:S01]  /*7e10*/  FMUL.FTZ R101, R101, UR6 ;  /* 0x0000000665657c20 */ /* 0x000fe20008410000 */
[----:B------:R-:W-:Y:S01]  /*7e20*/  FSEL R133, R0, RZ, P4 ;  /* 0x000000ff00857208 */ /* 0x000fe20002000000 */
[----:B------:R-:W-:Y:S01]  /*7e30*/  FFMA.FTZ R0, R191, R137, R136 ;  /* 0x00000089bf007223 */ /* 0x000fe20000010088 */
[----:B------:R-:W-:Y:S01]  /*7e40*/  SHF.L.U32 R103, R100, 0x10, RZ ;  /* 0x0000001064677819 */ /* 0x000fe200000006ff */
[----:B------:R-:W-:Y:S01]  /*7e50*/  IMAD.U32 R100, R48, 0x10000, RZ ;  /* 0x0001000030647824 */ /* 0x000fe200078e00ff */
[----:B------:R-:W-:Y:S01]  /*7e60*/  LOP3.LUT P6, RZ, R128, 0xff0000, RZ, 0xc0, !PT ;  /* 0x00ff000080ff7812 */ /* 0x000fe200078cc0ff */
[--C-:B------:R-:W-:Y:S01]  /*7e70*/  FADD.FTZ R193, R193, -R0.reuse ;  /* 0x80000000c1c17221 */ /* 0x100fe20000010000 */
[----:B------:R-:W-:Y:S01]  /*7e80*/  PRMT R0, R48, 0x7632, R0 ;  /* 0x0000763230007816 */ /* 0x000fe20000000000 */
[C---:B------:R-:W-:Y:S01]  /*7e90*/  FFMA.FTZ R201, R164.reuse, R201, R103 ;  /* 0x000000c9a4c97223 */ /* 0x040fe20000010067 */
[----:B------:R-:W-:Y:S01]  /*7ea0*/  F2FP.BF16.F32.PACK_AB R103, R109, R108 ;  /* 0x0000006c6d67723e */ /* 0x000fe200000010ff */
[----:B------:R-:W-:Y:S01]  /*7eb0*/  FFMA.FTZ R100, R164, R193, R100 ;  /* 0x000000c1a4647223 */ /* 0x000fe20000010064 */
[----:B------:R-:W-:Y:S01]  /*7ec0*/  SHF.L.U32 R0, R0, 0x10, RZ ;  /* 0x0000001000007819 */ /* 0x000fe200000006ff */
[----:B------:R-:W-:Y:S01]  /*7ed0*/  FMUL.FTZ R201, R201, UR6 ;  /* 0x00000006c9c97c20 */ /* 0x000fe20008410000 */
[----:B------:R-:W-:Y:S01]  /*7ee0*/  FSEL R109, R101, RZ, P6 ;  /* 0x000000ff656d7208 */ /* 0x000fe20003000000 */
[----:B------:R-:W-:Y:S01]  /*7ef0*/  FMUL.FTZ R100, R100, UR6 ;  /* 0x0000000664647c20 */ /* 0x000fe20008410000 */
[----:B------:R-:W-:Y:S01]  /*7f00*/  LOP3.LUT P6, RZ, R170, 0xff0000, RZ, 0xc0, !PT ;  /* 0x00ff0000aaff7812 */ /* 0x000fe200078cc0ff */
[----:B------:R-:W-:Y:S01]  /*7f10*/  FFMA.FTZ R0, R164, R199, R0 ;  /* 0x000000c7a4007223 */ /* 0x000fe20000010000 */
[----:B------:R-:W-:-:S02]  /*7f20*/  LOP3.LUT P5, RZ, R128, 0xff000000, RZ, 0xc0, !PT ;  /* 0xff00000080ff7812 */ /* 0x000fc400078ac0ff */
[----:B------:R-:W-:Y:S01]  /*7f30*/  FSEL R101, R101, RZ, P6 ;  /* 0x000000ff65657208 */ /* 0x000fe20003000000 */
[----:B------:R-:W-:Y:S01]  /*7f40*/  FMUL.FTZ R0, R0, UR6 ;  /* 0x0000000600007c20 */ /* 0x000fe20008410000 */
[----:B------:R-:W-:Y:S02]  /*7f50*/  LOP3.LUT P6, RZ, R170, 0xff000000, RZ, 0xc0, !PT ;  /* 0xff000000aaff7812 */ /* 0x000fe400078cc0ff */
[C---:B------:R-:W-:Y:S02]  /*7f60*/  LOP3.LUT P3, RZ, R128.reuse, 0xff00, RZ, 0xc0, !PT ;  /* 0x0000ff0080ff7812 */ /* 0x040fe4000786c0ff */
[----:B------:R-:W-:Y:S02]  /*7f70*/  LOP3.LUT P4, RZ, R128, 0xff, RZ, 0xc0, !PT ;  /* 0x000000ff80ff7812 */ /* 0x000fe4000788c0ff */
[----:B------:R-:W-:Y:S02]  /*7f80*/  F2FP.BF16.F32.PACK_AB R111, R132, R111 ;  /* 0x0000006f846f723e */ /* 0x000fe400000010ff */
[----:B------:R-:W-:-:S02]  /*7f90*/  FSEL R128, R201, RZ, P5 ;  /* 0x000000ffc9807208 */ /* 0x000fc40002800000 */
[C---:B------:R-:W-:Y:S02]  /*7fa0*/  LOP3.LUT P5, RZ, R170.reuse, 0xff00, RZ, 0xc0, !PT ;  /* 0x0000ff00aaff7812 */ /* 0x040fe400078ac0ff */
[----:B------:R-:W-:Y:S02]  /*7fb0*/  FSEL R132, R201, RZ, P6 ;  /* 0x000000ffc9847208 */ /* 0x000fe40003000000 */
[----:B------:R-:W-:Y:S02]  /*7fc0*/  LOP3.LUT P6, RZ, R170, 0xff, RZ, 0xc0, !PT ;  /* 0x000000ffaaff7812 */ /* 0x000fe400078cc0ff */
[----:B------:R-:W-:Y:S02]  /*7fd0*/  F2FP.BF16.F32.PACK_AB R102, R133, R102 ;  /* 0x000000668566723e */ /* 0x000fe400000010ff */
        /* <DEDUP_REMOVED lines=10> */
.L_x_1850:
[----:B------:R-:W-:Y:S05]  /*8080*/  @!P2 BRA `(.L_x_1853) ;  /* 0x00000004003ca947 */ /* 0x000fea0003800000 */
[-CC-:B0-----:R-:W-:Y:S01]  /*8090*/  FFMA.FTZ R101, R196, R137.reuse, R136.reuse ;  /* 0x00000089c4657223 */ /* 0x181fe20000010088 */
[-CC-:B------:R-:W-:Y:S01]  /*80a0*/  FFMA.FTZ R205, R205, R137.reuse, R136.reuse ;  /* 0x00000089cdcd7223 */ /* 0x180fe20000010088 */
[-CC-:B------:R-:W-:Y:S01]  /*80b0*/  FFMA.FTZ R0, R195, R137.reuse, R136.reuse ;  /* 0x00000089c3007223 */ /* 0x180fe20000010088 */
[----:B------:R-:W-:Y:S01]  /*80c0*/  FFMA.FTZ R203, R203, R137, R136 ;  /* 0x00000089cbcb7223 */ /* 0x000fe20000010088 */
        /* <DEDUP_REMOVED lines=9> */
[----:B------:R-:W-:Y:S01]  /*8160*/  LOP3.LUT P6, RZ, R129, 0xff0000, RZ, 0xc0, !PT ;  /* 0x00ff000081ff7812 */ /* 0x000fe200078cc0ff */
[--C-:B------:R-:W-:Y:S01]  /*8170*/  FFMA.FTZ R105, R192, R137, R136.reuse ;  /* 0x00000089c0697223 */ /* 0x100fe20000010088 */
[----:B------:R-:W-:Y:S01]  /*8180*/  LOP3.LUT P5, RZ, R171, 0xff0000, RZ, 0xc0, !PT ;  /* 0x00ff0000abff7812 */ /* 0x000fe200078ac0ff */
[----:B------:R-:W-:Y:S01]  /*8190*/  FMUL.FTZ R106, R164, R197 ;  /* 0x000000c5a46a7220 */ /* 0x000fe20000410000 */
[----:B------:R-:W-:Y:S01]  /*81a0*/  FMUL.FTZ R100, R104, UR6 ;  /* 0x0000000668647c20 */ /* 0x000fe20008410000 */
[----:B------:R-:W-:Y:S01]  /*81b0*/  ISETP.GE.U32.AND.EX P3, PT, R129, 0x1000000, PT, P3 ;  /* 0x010000008100780c */ /* 0x000fe20003f66130 */
[----:B------:R-:W-:Y:S01]  /*81c0*/  FMUL.FTZ R101, R164, R101 ;  /* 0x00000065a4657220 */ /* 0x000fe20000410000 */
[----:B------:R-:W-:Y:S01]  /*81d0*/  ISETP.GE.U32.AND.EX P4, PT, R171, 0x1000000, PT, P4 ;  /* 0x01000000ab00780c */ /* 0x000fe20003f86140 */
[----:B------:R-:W-:Y:S01]  /*81e0*/  FADD.FTZ R105, R194, -R105 ;  /* 0x80000069c2697221 */ /* 0x000fe20000010000 */
[C---:B------:R-:W-:Y:S01]  /*81f0*/  FSEL R111, R0.reuse, RZ, P6 ;  /* 0x000000ff006f7208 */ /* 0x040fe20003000000 */
[--C-:B------:R-:W-:Y:S01]  /*8200*/  FFMA.FTZ R201, R201, R137, R136.reuse ;  /* 0x00000089c9c97223 */ /* 0x100fe20000010088 */
[----:B------:R-:W-:Y:S01]  /*8210*/  FSEL R103, R0, RZ, P5 ;  /* 0x000000ff00677208 */ /* 0x000fe20002800000 */
[----:B------:R-:W-:Y:S01]  /*8220*/  FMUL.FTZ R0, R106, UR6 ;  /* 0x000000066a007c20 */ /* 0x000fe20008410000 */
[----:B------:R-:W-:Y:S01]  /*8230*/  LOP3.LUT P6, RZ, R129, 0xff, RZ, 0xc0, !PT ;  /* 0x000000ff81ff7812 */ /* 0x000fe200078cc0ff */
[----:B------:R-:W-:Y:S01]  /*8240*/  FMUL.FTZ R105, R164, R105 ;  /* 0x00000069a4697220 */ /* 0x000fe20000410000 */
[----:B------:R-:W-:Y:S01]  /*8250*/  LOP3.LUT P5, RZ, R171, 0xff, RZ, 0xc0, !PT ;  /* 0x000000ffabff7812 */ /* 0x000fe200078ac0ff */
[----:B------:R-:W-:Y:S01]  /*8260*/  FADD.FTZ R201, R202, -R201 ;  /* 0x800000c9cac97221 */ /* 0x000fe20000010000 */
[C---:B------:R-:W-:Y:S01]  /*8270*/  FSEL R108, R100.reuse, RZ, P3 ;  /* 0x000000ff646c7208 */ /* 0x040fe20001800000 */
[----:B------:R-:W-:Y:S01]  /*8280*/  FFMA.FTZ R199, R199, R137, R136 ;  /* 0x00000089c7c77223 */ /* 0x000fe20000010088 */
[----:B------:R-:W-:Y:S01]  /*8290*/  FSEL R132, R100, RZ, P4 ;  /* 0x000000ff64847208 */ /* 0x000fe20002000000 */
[----:B------:R-:W-:Y:S01]  /*82a0*/  FMUL.FTZ R100, R101, UR6 ;  /* 0x0000000665647c20 */ /* 0x000fe20008410000 */
[----:B------:R-:W-:Y:S01]  /*82b0*/  LOP3.LUT P3, RZ, R129, 0xff00, RZ, 0xc0, !PT ;  /* 0x0000ff0081ff7812 */ /* 0x000fe2000786c0ff */
[----:B------:R-:W-:Y:S01]  /*82c0*/  FADD.FTZ R199, R200, -R199 ;  /* 0x800000c7c8c77221 */ /* 0x000fe20000010000 */
[----:B------:R-:W-:-:S02]  /*82d0*/  LOP3.LUT P4, RZ, R171, 0xff00, RZ, 0xc0, !PT ;  /* 0x0000ff00abff7812 */ /* 0x000fc4000788c0ff */
[C---:B------:R-:W-:Y:S02]  /*82e0*/  FSEL R110, R0.reuse, RZ, P6 ;  /* 0x000000ff006e7208 */ /* 0x040fe40003000000 */
[----:B------:R-:W-:Y:S01]  /*82f0*/  FSEL R102, R0, RZ, P5 ;  /* 0x000000ff00667208 */ /* 0x000fe20002800000 */
[----:B------:R-:W-:Y:S01]  /*8300*/  FFMA.FTZ R0, R191, R137, R136 ;  /* 0x00000089bf007223 */ /* 0x000fe20000010088 */
[C---:B------:R-:W-:Y:S02]  /*8310*/  FSEL R129, R100.reuse, RZ, P3 ;  /* 0x000000ff64817208 */ /* 0x040fe40001800000 */
[----:B------:R-:W-:Y:S01]  /*8320*/  FSEL R109, R100, RZ, P4 ;  /* 0x000000ff646d7208 */ /* 0x000fe20002000000 */
[----:B------:R-:W-:Y:S01]  /*8330*/  FMUL.FTZ R100, R105, UR6 ;  /* 0x0000000669647c20 */ /* 0x000fe20008410000 */
[----:B------:R-:W-:Y:S01]  /*8340*/  LOP3.LUT P6, RZ, R128, 0xff0000, RZ, 0xc0, !PT ;  /* 0x00ff000080ff7812 */ /* 0x000fe200078cc0ff */
[----:B------:R-:W-:Y:S01]  /*8350*/  FADD.FTZ R193, R193, -R0 ;  /* 0x80000000c1c17221 */ /* 0x000fe20000010000 */
[----:B------:R-:W-:Y:S01]  /*8360*/  FMUL.FTZ R0, R164, R201 ;  /* 0x000000c9a4007220 */ /* 0x000fe20000410000 */
[----:B------:R-:W-:-:S02]  /*8370*/  F2FP.BF16.F32.PACK_AB R102, R109, R102 ;  /* 0x000000666d66723e */ /* 0x000fc400000010ff */
[----:B------:R-:W-:Y:S02]  /*8380*/  FSEL R109, R100, RZ, P6 ;  /* 0x000000ff646d7208 */ /* 0x000fe40003000000 */
[----:B------:R-:W-:Y:S02]  /*8390*/  LOP3.LUT P6, RZ, R170, 0xff0000, RZ, 0xc0, !PT ;  /* 0x00ff0000aaff7812 */ /* 0x000fe400078cc0ff */
[----:B------:R-:W-:Y:S01]  /*83a0*/  F2FP.BF16.F32.PACK_AB R111, R108, R111 ;  /* 0x0000006f6c6f723e */ /* 0x000fe200000010ff */
[----:B------:R-:W-:Y:S01]  /*83b0*/  FMUL.FTZ R108, R0, UR6 ;  /* 0x00000006006c7c20 */ /* 0x000fe20008410000 */
[----:B------:R-:W-:Y:S01]  /*83c0*/  F2FP.BF16.F32.PACK_AB R106, R101, R106 ;  /* 0x0000006a656a723e */ /* 0x000fe200000010ff */
[----:B------:R-:W-:Y:S01]  /*83d0*/  FMUL.FTZ R101, R164, R199 ;  /* 0x000000c7a4657220 */ /* 0x000fe20000410000 */
[----:B------:R-:W-:Y:S01]  /*83e0*/  F2FP.BF16.F32.PACK_AB R105, R0, R105 ;  /* 0x000000690069723e */ /* 0x000fe200000010ff */
[----:B------:R-:W-:Y:S01]  /*83f0*/  FMUL.FTZ R0, R164, R193 ;  /* 0x000000c1a4007220 */ /* 0x000fe20000410000 */
[----:B------:R-:W-:-:S02]  /*8400*/  LOP3.LUT P5, RZ, R128, 0xff000000, RZ, 0xc0, !PT ;  /* 0xff00000080ff7812 */ /* 0x000fc400078ac0ff */
[C---:B------:R-:W-:Y:S02]  /*8410*/  LOP3.LUT P3, RZ, R128.reuse, 0xff00, RZ, 0xc0, !PT ;  /* 0x0000ff0080ff7812 */ /* 0x040fe4000786c0ff */
[----:B------:R-:W-:Y:S02]  /*8420*/  LOP3.LUT P4, RZ, R128, 0xff, RZ, 0xc0, !PT ;  /* 0x000000ff80ff7812 */ /* 0x000fe4000788c0ff */
[----:B------:R-:W-:Y:S01]  /*8430*/  FSEL R128, R100, RZ, P6 ;  /* 0x000000ff64807208 */ /* 0x000fe20003000000 */
[----:B------:R-:W-:Y:S01]  /*8440*/  FMUL.FTZ R100, R101, UR6 ;  /* 0x0000000665647c20 */ /* 0x000fe20008410000 */
[----:B------:R-:W-:Y:S02]  /*8450*/  LOP3.LUT P6, RZ, R170, 0xff000000, RZ, 0xc0, !PT ;  /* 0xff000000aaff7812 */ /* 0x000fe400078cc0ff */
[----:B------:R-:W-:Y:S02]  /*8460*/  F2FP.BF16.F32.PACK_AB R107, R104, R107 ;  /* 0x0000006b686b723e */ /* 0x000fe400000010ff */
        /* <DEDUP_REMOVED lines=15> */
[----:B------:R-:W-:Y:S01]  /*8560*/  F2FP.BF16.F32.PACK_AB R108, R129, R108 ;  /* 0x0000006c816c723e */ /* 0x000fe200000010ff */
[----:B------:R-:W-:Y:S06]  /*8570*/  BRA `(.L_x_1852) ;  /* 0x0000001400147947 */ /* 0x000fec0003800000 */
.L_x_1853:
[-CC-:B------:R-:W-:Y:S01]  /*8580*/  FFMA.FTZ R205, R205, R137.reuse, R136.reuse ;  /* 0x00000089cdcd7223 */ /* 0x180fe20000010088 */
[-CC-:B------:R-:W-:Y:S01]  /*8590*/  FFMA.FTZ R0, R195, R137.reuse, R136.reuse ;  /* 0x00000089c3007223 */ /* 0x180fe20000010088 */
[----:B------:R-:W-:Y:S01]  /*85a0*/  ISETP.GE.U32.AND P3, PT, R128, RZ, PT ;  /* 0x000000ff8000720c */ /* 0x000fe20003f66070 */
[-C--:B0-----:R-:W-:Y:S01]  /*85b0*/  FFMA.FTZ R101, R192, R137.reuse, R136 ;  /* 0x00000089c0657223 */ /* 0x081fe20000010088 */
[----:B------:R-:W-:Y:S01]  /*85c0*/  FADD.FTZ R205, R206, -R205 ;  /* 0x800000cdcecd7221 */ /* 0x000fe20000010000 */
[----:B------:R-:W-:Y:S01]  /*85d0*/  FADD.FTZ R197, R197, -R0 ;  /* 0x80000000c5c57221 */ /* 0x000fe20000010000 */
[--C-:B------:R-:W-:Y:S01]  /*85e0*/  FFMA.FTZ R103, R196, R137, R136.reuse ;  /* 0x00000089c4677223 */ /* 0x100fe20000010088 */
        /* <DEDUP_REMOVED lines=11> */
[-CC-:B------:R-:W-:Y:S01]  /*86a0*/  FFMA.FTZ R201, R201, R137.reuse, R136.reuse ;  /* 0x00000089c9c97223 */ /* 0x180fe20000010088 */
[----:B------:R-:W-:Y:S01]  /*86b0*/  LOP3.LUT P5, RZ, R129, 0xff, RZ, 0xc0, !PT ;  /* 0x000000ff81ff7812 */ /* 0x000fe200078ac0ff */
[----:B------:R-:W-:Y:S01]  /*86c0*/  FADD.FTZ R203, R204, -R203 ;  /* 0x800000cbcccb7221 */ /* 0x000fe20000010000 */
[----:B------:R-:W-:Y:S01]  /*86d0*/  FMUL.FTZ R103, R103, UR6 ;  /* 0x0000000667677c20 */ /* 0x000fe20008410000 */
[----:B------:R-:W-:Y:S01]  /*86e0*/  ISETP.GE.U32.AND P3, PT, R170, RZ, PT ;  /* 0x000000ffaa00720c */ /* 0x000fe20003f66070 */
[----:B------:R-:W-:Y:S01]  /*86f0*/  FMUL.FTZ R101, R101, UR6 ;  /* 0x0000000665657c20 */ /* 0x000fe20008410000 */
[----:B------:R-:W-:Y:S01]  /*8700*/  FSEL R110, R197, RZ, P5 ;  /* 0x000000ffc56e7208 */ /* 0x000fe20002800000 */
[--C-:B------:R-:W-:Y:S01]  /*8710*/  FFMA.FTZ R199, R199, R137, R136.reuse ;  /* 0x00000089c7c77223 */ /* 0x100fe20000010088 */
[----:B------:R-:W-:Y:S01]  /*8720*/  LOP3.LUT P4, RZ, R129, 0xff0000, RZ, 0xc0, !PT ;  /* 0x00ff000081ff7812 */ /* 0x000fe2000788c0ff */
[----:B------:R-:W-:Y:S01]  /*8730*/  FADD.FTZ R201, R202, -R201 ;  /* 0x800000c9cac97221 */ /* 0x000fe20000010000 */
[----:B------:R-:W-:Y:S01]  /*8740*/  LOP3.LUT P5, RZ, R128, 0xff0000, RZ, 0xc0, !PT ;  /* 0x00ff000080ff7812 */ /* 0x000fe200078ac0ff */
[----:B------:R-:W-:Y:S01]  /*8750*/  FMUL.FTZ R203, R164, R203 ;  /* 0x000000cba4cb7220 */ /* 0x000fe20000410000 */
[----:B------:R-:W-:Y:S01]  /*8760*/  LOP3.LUT P6, RZ, R171, 0xff0000, RZ, 0xc0, !PT ;  /* 0x00ff0000abff7812 */ /* 0x000fe200078cc0ff */
        /* <DEDUP_REMOVED lines=27> */
[C---:B------:R-:W-:Y:S02]  /*8920*/  FSEL R0, R201.reuse, RZ, P4 ;  /* 0x000000ffc9007208 */ /* 0x040fe40002000000 */
[----:B------:R-:W-:Y:S02]  /*8930*/  FSEL R128, R201, RZ, P5 ;  /* 0x000000ffc9807208 */ /* 0x000fe40002800000 */
        /* <DEDUP_REMOVED lines=15> */
.L_x_1849:
[----:B------:R-:W-:Y:S05]  /*8a30*/  @!P1 BRA `(.L_x_1854) ;  /* 0x0000000800249947 */ /* 0x000fea0003800000 */
[----:B------:R-:W-:Y:S05]  /*8a40*/  @!P2 BRA `(.L_x_1855) ;  /* 0x000000040018a947 */ /* 0x000fea0003800000 */
[----:B0-----:R-:W-:Y:S01]  /*8a50*/  PRMT R104, R51, 0x7632, R104 ;  /* 0x0000763233687816 */ /* 0x001fe20000000068 */
[-CC-:B------:R-:W-:Y:S01]  /*8a60*/  FFMA.FTZ R0, R195, R137.reuse, R136.reuse ;  /* 0x00000089c3007223 */ /* 0x180fe20000010088 */
[-CC-:B------:R-:W-:Y:S01]  /*8a70*/  FFMA.FTZ R205, R205, R137.reuse, R136.reuse ;  /* 0x00000089cdcd7223 */ /* 0x180fe20000010088 */
[-CC-:B------:R-:W-:Y:S01]  /*8a80*/  FFMA.FTZ R105, R196, R137.reuse, R136.reuse ;  /* 0x00000089c4697223 */ /* 0x180fe20000010088 */
[----:B------:R-:W-:Y:S01]  /*8a90*/  FFMA.FTZ R203, R203, R137, R136 ;  /* 0x00000089cbcb7223 */ /* 0x000fe20000010088 */
[--C-:B------:R-:W-:Y:S01]  /*8aa0*/  FADD.FTZ R197, R197, -R0.reuse ;  /* 0x80000000c5c57221 */ /* 0x100fe20000010000 */
[----:B------:R-:W-:Y:S01]  /*8ab0*/  FADD.FTZ R205, R206, -R205 ;  /* 0x800000cdcecd7221 */ /* 0x000fe20000010000 */
[----:B------:R-:W-:Y:S01]  /*8ac0*/  IMAD.U32 R106, R104, 0x10000, RZ ;  /* 0x00010000686a7824 */ /* 0x000fe200078e00ff */
[----:B------:R-:W-:Y:S01]  /*8ad0*/  PRMT R0, R50, 0x7632, R0 ;  /* 0x0000763232007816 */ /* 0x000fe20000000000 */
[----:B------:R-:W-:Y:S01]  /*8ae0*/  FADD.FTZ R105, R198, -R105 ;  /* 0x80000069c6697221 */ /* 0x000fe20000010000 */
[----:B------:R-:W-:Y:S01]  /*8af0*/  SHF.L.U32 R107, R51, 0x10, RZ ;  /* 0x00000010336b7819 */ /* 0x000fe200000006ff */
[----:B------:R-:W-:Y:S01]  /*8b00*/  FFMA.FTZ R140, R164, R205, R106 ;  /* 0x000000cda48c7223 */ /* 0x000fe2000001006a */
[----:B------:R-:W-:Y:S01]  /*8b10*/  SHF.L.U32 R104, R50, 0x10, RZ ;  /* 0x0000001032687819 */ /* 0x000fe200000006ff */
[----:B------:R-:W-:Y:S01]  /*8b20*/  FADD.FTZ R203, R204, -R203 ;  /* 0x800000cbcccb7221 */ /* 0x000fe20000010000 */
[----:B------:R-:W-:Y:S01]  /*8b30*/  SHF.L.U32 R0, R0, 0x10, RZ ;  /* 0x0000001000007819 */ /* 0x000fe200000006ff */
[----:B------:R-:W-:Y:S01]  /*8b40*/  FFMA.FTZ R109, R164, R105, R107 ;  /* 0x00000069a46d7223 */ /* 0x000fe2000001006b */
[----:B------:R-:W-:Y:S01]  /*8b50*/  ISETP.GE.U32.AND P3, PT, R128, RZ, PT ;  /* 0x000000ff8000720c */ /* 0x000fe20003f66070 */
[----:B------:R-:W-:Y:S01]  /*8b60*/  FFMA.FTZ R197, R164, R197, R104 ;  /* 0x000000c5a4c57223 */ /* 0x000fe20000010068 */
[----:B------:R-:W-:Y:S01]  /*8b70*/  FMUL.FTZ R104, R140, UR6 ;  /* 0x000000068c687c20 */ /* 0x000fe20008410000 */
[----:B------:R-:W-:Y:S01]  /*8b80*/  FFMA.FTZ R110, R164, R203, R0 ;  /* 0x000000cba46e7223 */ /* 0x000fe20000010000 */
[----:B------:R-:W-:Y:S01]  /*8b90*/  ISETP.GE.U32.AND.EX P3, PT, R129, 0x1000000, PT, P3 ;  /* 0x010000008100780c */ /* 0x000fe20003f66130 */
[----:B------:R-:W-:Y:S01]  /*8ba0*/  FMUL.FTZ R0, R109, UR6 ;  /* 0x000000066d007c20 */ /* 0x000fe20008410000 */
[----:B------:R-:W-:Y:S01]  /*8bb0*/  LOP3.LUT P4, RZ, R129, 0xff0000, RZ, 0xc0, !PT ;  /* 0x00ff000081ff7812 */ /* 0x000fe2000788c0ff */
[----:B------:R-:W-:Y:S01]  /*8bc0*/  FMUL.FTZ R106, R110, UR6 ;  /* 0x000000066e6a7c20 */ /* 0x000fe20008410000 */
[----:B------:R-:W-:Y:S01]  /*8bd0*/  FSEL R142, R104, RZ, P3 ;  /* 0x000000ff688e7208 */ /* 0x000fe20001800000 */
[----:B------:R-:W-:Y:S01]  /*8be0*/  FMUL.FTZ R104, R197, UR6 ;  /* 0x00000006c5687c20 */ /* 0x000fe20008410000 */
[----:B------:R-:W-:Y:S01]  /*8bf0*/  LOP3.LUT P6, RZ, R129, 0xff, RZ, 0xc0, !PT ;  /* 0x000000ff81ff7812 */ /* 0x000fe200078cc0ff */
[-CC-:B------:R-:W-:Y:S01]  /*8c00*/  FFMA.FTZ R105, R192, R137.reuse, R136.reuse ;  /* 0x00000089c0697223 */ /* 0x180fe20000010088 */
[----:B------:R-:W-:Y:S01]  /*8c10*/  FSEL R111, R0, RZ, P4 ;  /* 0x000000ff006f7208 */ /* 0x000fe20002000000 */
[-CC-:B------:R-:W-:Y:S01]  /*8c20*/  FFMA.FTZ R0, R191, R137.reuse, R136.reuse ;  /* 0x00000089bf007223 */ /* 0x180fe20000010088 */
[----:B------:R-:W-:Y:S01]  /*8c30*/  LOP3.LUT P5, RZ, R129, 0xff00, RZ, 0xc0, !PT ;  /* 0x0000ff0081ff7812 */ /* 0x000fe200078ac0ff */
[-C--:B------:R-:W-:Y:S01]  /*8c40*/  FFMA.FTZ R201, R201, R137.reuse, R136 ;  /* 0x00000089c9c97223 */ /* 0x080fe20000010088 */
[----:B------:R-:W-:Y:S01]  /*8c50*/  FSEL R132, R104, RZ, P6 ;  /* 0x000000ff68847208 */ /* 0x000fe20003000000 */
[----:B------:R-:W-:Y:S01]  /*8c60*/  FADD.FTZ R193, R193, -R0 ;  /* 0x80000000c1c17221 */ /* 0x000fe20000010000 */
[----:B------:R-:W-:Y:S01]  /*8c70*/  PRMT R104, R49, 0x7632, R104 ;  /* 0x0000763231687816 */ /* 0x000fe20000000068 */
[----:B------:R-:W-:Y:S01]  /*8c80*/  FFMA.FTZ R199, R199, R137, R136 ;  /* 0x00000089c7c77223 */ /* 0x000fe20000010088 */
[----:B------:R-:W-:Y:S01]  /*8c90*/  PRMT R0, R48, 0x7632, R0 ;  /* 0x0000763230007816 */ /* 0x000fe20000000000 */
[----:B------:R-:W-:Y:S01]  /*8ca0*/  FADD.FTZ R105, R194, -R105 ;  /* 0x80000069c2697221 */ /* 0x000fe20000010000 */
        /* <DEDUP_REMOVED lines=13> */
[----:B------:R-:W-:Y:S01]  /*8d80*/  F2FP.BF16.F32.PACK_AB R106, R110, R197 ;  /* 0x000000c56e6a723e */ /* 0x000fe200000010ff */
[C---:B------:R-:W-:Y:S01]  /*8d90*/  FMUL.FTZ R110, R108.reuse, UR6 ;  /* 0x000000066c6e7c20 */ /* 0x040fe20008410000 */
[----:B------:R-:W-:Y:S01]  /*8da0*/  F2FP.BF16.F32.PACK_AB R105, R108, R105 ;  /* 0x000000696c69723e */ /* 0x000fe200000010ff */
        /* <DEDUP_REMOVED lines=16> */
.L_x_1855:
[----:B0-----:R-:W-:Y:S01]  /*8eb0*/  PRMT R108, R51, 0x7632, R108 ;  /* 0x00007632336c7816 */ /* 0x001fe2000000006c */
[-CC-:B------:R-:W-:Y:S01]  /*8ec0*/  FFMA.FTZ R205, R205, R137.reuse, R136.reuse ;  /* 0x00000089cdcd7223 */ /* 0x180fe20000010088 */
[-CC-:B------:R-:W-:Y:S01]  /*8ed0*/  FFMA.FTZ R111, R196, R137.reuse, R136.reuse ;  /* 0x00000089c46f7223 */ /* 0x180fe20000010088 */
[----:B------:R-:W-:Y:S01]  /*8ee0*/  FFMA.FTZ R0, R195, R137, R136 ;  /* 0x00000089c3007223 */ /* 0x000fe20000010088 */
[----:B------:R-:W-:Y:S01]  /*8ef0*/  SHF.L.U32 R133, R108, 0x10, RZ ;  /* 0x000000106c857819 */ /* 0x000fe200000006ff */
[----:B------:R-:W-:Y:S01]  /*8f00*/  FADD.FTZ R205, R206, -R205 ;  /* 0x800000cdcecd7221 */ /* 0x000fe20000010000 */
[----:B------:R-:W-:Y:S01]  /*8f10*/  SHF.L.U32 R110, R51, 0x10, RZ ;  /* 0x00000010336e7819 */ /* 0x000fe200000006ff */
[----:B------:R-:W-:Y:S01]  /*8f20*/  FADD.FTZ R111, R198, -R111 ;  /* 0x8000006fc66f7221 */ /* 0x000fe20000010000 */
[----:B------:R-:W-:Y:S01]  /*8f30*/  FADD.FTZ R197, R197, -R0 ;  /* 0x80000000c5c57221 */ /* 0x000fe20000010000 */
[----:B------:R-:W-:Y:S02]  /*8f40*/  IMAD.U32 R108, R50, 0x10000, RZ ;  /* 0x00010000326c7824 */ /* 0x000fe400078e00ff */
[C---:B------:R-:W-:Y:S01]  /*8f50*/  FFMA.FTZ R205, R164.reuse, R205, R133 ;  /* 0x000000cda4cd7223 */ /* 0x040fe20000010085 */
[----:B------:R-:W-:Y:S01]  /*8f60*/  FFMA.FTZ R133, R164, R111, R110 ;  /* 0x0000006fa4857223 */ /* 0x000fe2000001006e */
[-C--:B------:R-:W-:Y:S01]  /*8f70*/  FFMA.FTZ R0, R191, R137.reuse, R136 ;  /* 0x00000089bf007223 */ /* 0x080fe20000010088 */
[----:B------:R-:W-:Y:S01]  /*8f80*/  PRMT R110, R50, 0x7632, R110 ;  /* 0x00007632326e7816 */ /* 0x000fe2000000006e */
[----:B------:R-:W-:Y:S01]  /*8f90*/  FFMA.FTZ R203, R203, R137, R136 ;  /* 0x00000089cbcb7223 */ /* 0x000fe20000010088 */
[--C-:B------:R-:W-:Y:S01]  /*8fa0*/  FFMA.FTZ R197, R164, R197, R108.reuse ;  /* 0x000000c5a4c57223 */ /* 0x100fe2000001006c */
[----:B------:R-:W-:Y:S01]  /*8fb0*/  PRMT R108, R49, 0x7632, R108 ;  /* 0x00007632316c7816 */ /* 0x000fe2000000006c */
[--C-:B------:R-:W-:Y:S01]  /*8fc0*/  FADD.FTZ R193, R193, -R0.reuse ;  /* 0x80000000c1c17221 */ /* 0x100fe20000010000 */
[----:B------:R-:W-:Y:S01]  /*8fd0*/  SHF.L.U32 R111, R110, 0x10, RZ ;  /* 0x000000106e6f7819 */ /* 0x000fe200000006ff */
[----:B------:R-:W-:Y:S01]  /*8fe0*/  FADD.FTZ R203, R204, -R203 ;  /* 0x800000cbcccb7221 */ /* 0x000fe20000010000 */
[----:B------:R-:W-:Y:S01]  /*8ff0*/  PRMT R0, R48, 0x7632, R0 ;  /* 0x0000763230007816 */ /* 0x000fe20000000000 */
[-CC-:B------:R-:W-:Y:S01]  /*9000*/  FFMA.FTZ R199, R199, R137.reuse, R136.reuse ;  /* 0x00000089c7c77223 */ /* 0x180fe20000010088 */
[-CC-:B------:R-:W-:Y:S01]  /*9010*/  FFMA.FTZ R109, R192, R137.reuse, R136.reuse ;  /* 0x00000089c06d7223 */ /* 0x180fe20000010088 */
[----:B------:R-:W-:Y:S01]  /*9020*/  FFMA.FTZ R201, R201, R137, R136 ;  /* 0x00000089c9c97223 */ /* 0x000fe20000010088 */
[----:B------:R-:W-:Y:S01]  /*9030*/  IMAD.U32 R132, R108, 0x10000, RZ ;  /* 0x000100006c847824 */ /* 0x000fe200078e00ff */
[----:B------:R-:W-:Y:S01]  /*9040*/  SHF.L.U32 R110, R49, 0x10, RZ ;  /* 0x00000010316e7819 */ /* 0x000fe200000006ff */
[----:B------:R-:W-:Y:S01]  /*9050*/  FFMA.FTZ R111, R164, R203, R111 ;  /* 0x000000cba46f7223 */ /* 0x000fe2000001006f */
[----:B------:R-:W-:Y:S01]  /*9060*/  SHF.L.U32 R108, R48, 0x10, RZ ;  /* 0x00000010306c7819 */ /* 0x000fe200000006ff */
[----:B------:R-:W-:Y:S01]  /*9070*/  FADD.FTZ R199, R200, -R199 ;  /* 0x800000c7c8c77221 */ /* 0x000fe20000010000 */
[----:B------:R-:W-:Y:S01]  /*9080*/  SHF.L.U32 R0, R0, 0x10, RZ ;  /* 0x0000001000007819 */ /* 0x000fe200000006ff */
[----:B------:R-:W-:Y:S01]  /*9090*/  FADD.FTZ R109, R194, -R109 ;  /* 0x8000006dc26d7221 */ /* 0x000fe20000010000 */
[----:B------:R-:W-:Y:S01]  /*90a0*/  FADD.FTZ R201, R202, -R201 ;  /* 0x800000c9cac97221 */ /* 0x000fe20000010000 */
[----:B------:R-:W-:Y:S01]  /*90b0*/  ISETP.GE.U32.AND P3, PT, R128, RZ, PT ;  /* 0x000000ff8000720c */ /* 0x000fe20003f66070 */
[----:B------:R-:W-:Y:S01]  /*90c0*/  FMUL.FTZ R133, R133, UR6 ;  /* 0x0000000685857c20 */ /* 0x000fe20008410000 */
[----:B------:R-:W-:Y:S01]  /*90d0*/  LOP3.LUT P4, RZ, R129, 0xff0000, RZ, 0xc0, !PT ;  /* 0x00ff000081ff7812 */ /* 0x000fe2000788c0ff */
[----:B------:R-:W-:Y:S01]  /*90e0*/  FMUL.FTZ R205, R205, UR6 ;  /* 0x00000006cdcd7c20 */ /* 0x000fe20008410000 */
[----:B------:R-:W-:Y:S01]  /*90f0*/  FMUL.FTZ R197, R197, UR6 ;  /* 0x00000006c5c57c20 */ /* 0x000fe20008410000 */
[----:B------:R-:W-:Y:S01]  /*9100*/  FMUL.FTZ R111, R111, UR6 ;  /* 0x000000066f6f7c20 */ /* 0x000fe20008410000 */
[C---:B------:R-:W-:Y:S01]  /*9110*/  FFMA.FTZ R109, R164.reuse, R109, R110 ;  /* 0x0000006da46d7223 */ /* 0x040fe2000001006e */
[C---:B------:R-:W-:Y:S01]  /*9120*/  FFMA.FTZ R132, R164.reuse, R201, R132 ;  /* 0x000000c9a4847223 */ /* 0x040fe20000010084 */
[C---:B------:R-:W-:Y:S01]  /*9130*/  FFMA.FTZ R108, R164.reuse, R193, R108 ;  /* 0x000000c1a46c7223 */ /* 0x040fe2000001006c */
[----:B------:R-:W-:Y:S01]  /*9140*/  FFMA.FTZ R0, R164, R199, R0 ;  /* 0x000000c7a4007223 */ /* 0x000fe20000010000 */
[----:B------:R-:W-:Y:S01]  /*9150*/  LOP3.LUT P5, RZ, R129, 0xff, RZ, 0xc0, !PT ;  /* 0x000000ff81ff7812 */ /* 0x000fe200078ac0ff */
[----:B------:R-:W-:Y:S01]  /*9160*/  FMUL.FTZ R109, R109, UR6 ;  /* 0x000000066d6d7c20 */ /* 0x000fe20008410000 */
[C---:B------:R-:W-:Y:S01]  /*9170*/  ISETP.GE.U32.AND.EX P3, PT, R129.reuse, 0x1000000, PT, P3 ;  /* 0x010000008100780c */ /* 0x040fe20003f66130 */
[----:B------:R-:W-:Y:S01]  /*9180*/  FMUL.FTZ R132, R132, UR6 ;  /* 0x0000000684847c20 */ /* 0x000fe20008410000 */
[----:B------:R-:W-:Y:S01]  /*9190*/  LOP3.LUT P6, RZ, R129, 0xff00, RZ, 0xc0, !PT ;  /* 0x0000ff0081ff7812 */ /* 0x000fe200078cc0ff */
        /* <DEDUP_REMOVED lines=19> */
.L_x_1854:
        /* <DEDUP_REMOVED lines=34> */
[----:B------:R-:W-:Y:S01]  /*94f0*/  FMUL.FTZ R0, R164, R201 ;  /* 0x000000c9a4007220 */ /* 0x000fe20000410000 */
[----:B------:R-:W-:Y:S01]  /*9500*/  FSEL R133, R104, RZ, P5 ;  /* 0x000000ff68857208 */ /* 0x000fe20002800000 */
[C---:B------:R-:W-:Y:S01]  /*9510*/  FMUL.FTZ R199, R164.reuse, R199 ;  /* 0x000000c7a4c77220 */ /* 0x040fe20000410000 */
[----:B------:R-:W-:Y:S01]  /*9520*/  FMUL.FTZ R104, R164, R193 ;  /* 0x000000c1a4687220 */ /* 0x000fe20000410000 */
        /* <DEDUP_REMOVED lines=21> */
.L_x_1856:
[-CC-:B------:R-:W-:Y:S01]  /*9680*/  FFMA.FTZ R0, R195, R137.reuse, R136.reuse ;  /* 0x00000089c3007223 */ /* 0x180fe20000010088 */
[-CC-:B------:R-:W-:Y:S01]  /*9690*/  FFMA.FTZ R203, R203, R137.reuse, R136.reuse ;  /* 0x00000089cbcb7223 */ /* 0x180fe20000010088 */
[-CC-:B0-----:R-:W-:Y:S01]  /*96a0*/  FFMA.FTZ R111, R196, R137.reuse, R136.reuse ;  /* 0x00000089c46f7223 */ /* 0x181fe20000010088 */
        /* <DEDUP_REMOVED lines=50> */
.L_x_1852:
        /* <DEDUP_REMOVED lines=16> */
[--C-:B------:R-:W-:Y:S01]  /*9ad0*/  FADD.FTZ R139, R139, -R0.reuse ;  /* 0x800000008b8b7221 */ /* 0x100fe20000010000 */
[----:B------:R-:W-:Y:S01]  /*9ae0*/  FADD.FTZ R189, R190, -R189 ;  /* 0x800000bdbebd7221 */ /* 0x000fe20000010000 */
[C---:B------:R-:W-:Y:S01]  /*9af0*/  PRMT R0, R46.reuse, 0x7632, R0 ;  /* 0x000076322e007816 */ /* 0x040fe20000000000 */
[----:B------:R-:W-:Y:S01]  /*9b00*/  FFMA.FTZ R187, R187, R137, R136 ;  /* 0x00000089bbbb7223 */ /* 0x000fe20000010088 */
[----:B------:R-:W-:Y:S01]  /*9b10*/  SHF.L.U32 R100, R46, 0x10, RZ ;  /* 0x000000102e647819 */ /* 0x000fe200000006ff */
[----:B------:R-:W-:Y:S01]  /*9b20*/  FFMA.FTZ R108, R164, R189, R102 ;  /* 0x000000bda46c7223 */ /* 0x000fe20000010066 */
[----:B------:R-:W-:Y:S01]  /*9b30*/  FADD.FTZ R101, R138, -R101 ;  /* 0x800000658a657221 */ /* 0x000fe20000010000 */
[----:B------:R-:W-:Y:S01]  /*9b40*/  IMAD.U32 R103, R47, 0x10000, RZ ;  /* 0x000100002f677824 */ /* 0x000fe200078e00ff */
[----:B------:R-:W-:Y:S01]  /*9b50*/  ISETP.GE.U32.AND P3, PT, R126, RZ, PT ;  /* 0x000000ff7e00720c */ /* 0x000fe20003f66070 */
[----:B------:R-:W-:Y:S01]  /*9b60*/  IMAD.U32 R0, R0, 0x10000, RZ ;  /* 0x0001000000007824 */ /* 0x000fe200078e00ff */
[----:B------:R-:W-:Y:S01]  /*9b70*/  ISETP.GE.U32.AND P4, PT, R172, RZ, PT ;  /* 0x000000ffac00720c */ /* 0x000fe20003f86070 */
[----:B------:R-:W-:Y:S01]  /*9b80*/  FADD.FTZ R187, R188, -R187 ;  /* 0x800000bbbcbb7221 */ /* 0x000fe20000010000 */
[----:B------:R-:W-:Y:S01]  /*9b90*/  FFMA.FTZ R106, R164, R139, R100 ;  /* 0x0000008ba46a7223 */ /* 0x000fe20000010064 */
[----:B------:R-:W-:Y:S01]  /*9ba0*/  FMUL.FTZ R100, R108, UR6 ;  /* 0x000000066c647c20 */ /* 0x000fe20008410000 */
[C---:B------:R-:W-:Y:S01]  /*9bb0*/  FFMA.FTZ R103, R164.reuse, R101, R103 ;  /* 0x00000065a4677223 */ /* 0x040fe20000010067 */
[----:B------:R-:W-:Y:S01]  /*9bc0*/  ISETP.GE.U32.AND.EX P3, PT, R127, 0x1000000, PT, P3 ;  /* 0x010000007f00780c */ /* 0x000fe20003f66130 */
[----:B------:R-:W-:Y:S01]  /*9bd0*/  FFMA.FTZ R187, R164, R187, R0 ;  /* 0x000000bba4bb7223 */ /* 0x000fe20000010000 */
[----:B------:R-:W-:Y:S01]  /*9be0*/  ISETP.GE.U32.AND.EX P4, PT, R173, 0x1000000, PT, P4 ;  /* 0x01000000ad00780c */ /* 0x000fe20003f86140 */
[-CC-:B------:R-:W-:Y:S01]  /*9bf0*/  FFMA.FTZ R179, R179, R137.reuse, R136.reuse ;  /* 0x00000089b3b37223 */ /* 0x180fe20000010088 */
[----:B------:R-:W-:Y:S01]  /*9c00*/  FMUL.FTZ R0, R103, UR6 ;  /* 0x0000000667007c20 */ /* 0x000fe20008410000 */
[C---:B------:R-:W-:Y:S01]  /*9c10*/  FSEL R132, R100.reuse, RZ, P3 ;  /* 0x000000ff64847208 */ /* 0x040fe20001800000 */
[-CC-:B------:R-:W-:Y:S01]  /*9c20*/  FFMA.FTZ R185, R185, R137.reuse, R136.reuse ;  /* 0x00000089b9b97223 */ /* 0x180fe20000010088 */
[----:B------:R-:W-:Y:S01]  /*9c30*/  FSEL R138, R100, RZ, P4 ;  /* 0x000000ff648a7208 */ /* 0x000fe20002000000 */
[----:B------:R-:W-:Y:S01]  /*9c40*/  FMUL.FTZ R100, R187, UR6 ;  /* 0x00000006bb647c20 */ /* 0x000fe20008410000 */
[----:B------:R-:W-:Y:S01]  /*9c50*/  LOP3.LUT P6, RZ, R127, 0xff0000, RZ, 0xc0, !PT ;  /* 0x00ff00007fff7812 */ /* 0x000fe200078cc0ff */
[----:B------:R-:W-:Y:S01]  /*9c60*/  FADD.FTZ R179, R146, -R179 ;  /* 0x800000b392b37221 */ /* 0x000fe20000010000 */
[----:B------:R-:W-:Y:S01]  /*9c70*/  LOP3.LUT P5, RZ, R173, 0xff0000, RZ, 0xc0, !PT ;  /* 0x00ff0000adff7812 */ /* 0x000fe200078ac0ff */
[----:B------:R-:W-:Y:S01]  /*9c80*/  FADD.FTZ R185, R186, -R185 ;  /* 0x800000b9bab97221 */ /* 0x000fe20000010000 */
[----:B------:R-:W-:Y:S01]  /*9c90*/  LOP3.LUT P3, RZ, R127, 0xff00, RZ, 0xc0, !PT ;  /* 0x0000ff007fff7812 */ /* 0x000fe2000786c0ff */
[-CC-:B------:R-:W-:Y:S01]  /*9ca0*/  FFMA.FTZ R182, R182, R137.reuse, R136.reuse ;  /* 0x00000089b6b67223 */ /* 0x180fe20000010088 */
[----:B------:R-:W-:Y:S01]  /*9cb0*/  LOP3.LUT P4, RZ, R173, 0xff00, RZ, 0xc0, !PT ;  /* 0x0000ff00adff7812 */ /* 0x000fe2000788c0ff */
[----:B------:R-:W-:Y:S01]  /*9cc0*/  FFMA.FTZ R183, R183, R137, R136 ;  /* 0x00000089b7b77223 */ /* 0x000fe20000010088 */
[----:B------:R-:W-:Y:S01]  /*9cd0*/  SHF.L.U32 R101, R45, 0x10, RZ ;  /* 0x000000102d657819 */ /* 0x000fe200000006ff */
[----:B------:R-:W-:Y:S01]  /*9ce0*/  FADD.FTZ R147, R147, -R182 ;  /* 0x800000b693937221 */ /* 0x000fe20000010000 */
[----:B------:R-:W-:Y:S01]  /*9cf0*/  FSEL R111, R0, RZ, P6 ;  /* 0x000000ff006f7208 */ /* 0x000fe20003000000 */
[----:B------:R-:W-:Y:S01]  /*9d00*/  FADD.FTZ R183, R184, -R183 ;  /* 0x800000b7b8b77221 */ /* 0x000fe20000010000 */
[----:B------:R-:W-:Y:S01]  /*9d10*/  FSEL R105, R0, RZ, P5 ;  /* 0x000000ff00697208 */ /* 0x000fe20002800000 */
[----:B------:R-:W-:Y:S01]  /*9d20*/  FMUL.FTZ R0, R106, UR6 ;  /* 0x000000066a007c20 */ /* 0x000fe20008410000 */
[----:B------:R-:W-:Y:S01]  /*9d30*/  FSEL R129, R100, RZ, P3 ;  /* 0x000000ff64817208 */ /* 0x000fe20001800000 */
[----:B------:R-:W-:Y:S01]  /*9d40*/  FFMA.FTZ R101, R164, R179, R101 ;  /* 0x000000b3a4657223 */ /* 0x000fe20000010065 */
[----:B------:R-:W-:-:S02]  /*9d50*/  FSEL R128, R100, RZ, P4 ;  /* 0x000000ff64807208 */ /* 0x000fc40002000000 */
[----:B------:R-:W-:Y:S01]  /*9d60*/  LOP3.LUT P6, RZ, R127, 0xff, RZ, 0xc0, !PT ;  /* 0x000000ff7fff7812 */ /* 0x000fe200078cc0ff */
[----:B------:R-:W-:Y:S01]  /*9d70*/  FMUL.FTZ R104, R101, UR6 ;  /* 0x0000000665687c20 */ /* 0x000fe20008410000 */
[----:B------:R-:W-:Y:S02]  /*9d80*/  LOP3.LUT P5, RZ, R173, 0xff, RZ, 0xc0, !PT ;  /* 0x000000ffadff7812 */ /* 0x000fe400078ac0ff */
[----:B------:R-:W-:Y:S02]  /*9d90*/  PRMT R100, R45, 0x7632, R100 ;  /* 0x000076322d647816 */ /* 0x000fe40000000064 */
[C---:B------:R-:W-:Y:S02]  /*9da0*/  FSEL R110, R0.reuse, RZ, P6 ;  /* 0x000000ff006e7208 */ /* 0x040fe40003000000 */
[----:B------:R-:W-:Y:S02]  /*9db0*/  FSEL R127, R0, RZ, P5 ;  /* 0x000000ff007f7208 */ /* 0x000fe40002800000 */
[----:B------:R-:W-:Y:S01]  /*9dc0*/  SHF.L.U32 R102, R100, 0x10, RZ ;  /* 0x0000001064667819 */ /* 0x000fe200000006ff */
[C---:B------:R-:W-:Y:S01]  /*9dd0*/  IMAD.U32 R100, R44.reuse, 0x10000, RZ ;  /* 0x000100002c647824 */ /* 0x040fe200078e00ff */
[----:B------:R-:W-:-:S02]  /*9de0*/  PRMT R0, R44, 0x7632, R0 ;  /* 0x000076322c007816 */ /* 0x000fc40000000000 */
[----:B------:R-:W-:Y:S01]  /*9df0*/  LOP3.LUT P6, RZ, R126, 0xff0000, RZ, 0xc0, !PT ;  /* 0x00ff00007eff7812 */ /* 0x000fe200078cc0ff */
[----:B------:R-:W-:Y:S01]  /*9e00*/  FFMA.FTZ R102, R164, R185, R102 ;  /* 0x000000b9a4667223 */ /* 0x000fe20000010066 */
[----:B------:R-:W-:Y:S01]  /*9e10*/  SHF.L.U32 R0, R0, 0x10, RZ ;  /* 0x0000001000007819 */ /* 0x000fe200000006ff */
[----:B------:R-:W-:Y:S01]  /*9e20*/  FFMA.FTZ R100, R164, R147, R100 ;  /* 0x00000093a4647223 */ /* 0x000fe20000010064 */
[----:B------:R-:W-:Y:S02]  /*9e30*/  FSEL R109, R104, RZ, P6 ;  /* 0x000000ff686d7208 */ /* 0x000fe40003000000 */
        /* <DEDUP_REMOVED lines=31> */
.L_x_1859:
[-C--:B0-----:R-:W-:Y:S01]  /*a030*/  FFMA.FTZ R101, R144, R137.reuse, R136 ;  /* 0x0000008990657223 */ /* 0x081fe20000010088 */
[----:B------:R-:W-:Y:S01]  /*a040*/  PRMT R100, R47, 0x7632, R100 ;  /* 0x000076322f647816 */ /* 0x000fe20000000064 */
[-CC-:B------:R-:W-:Y:S01]  /*a050*/  FFMA.FTZ R189, R189, R137.reuse, R136.reuse ;  /* 0x00000089bdbd7223 */ /* 0x180fe20000010088 */
[----:B------:R-:W-:Y:S01]  /*a060*/  SHF.L.U32 R103, R47, 0x10, RZ ;  /* 0x000000102f677819 */ /* 0x000fe200000006ff */
[----:B------:R-:W-:Y:S01]  /*a070*/  FADD.FTZ R101, R138, -R101 ;  /* 0x800000658a657221 */ /* 0x000fe20000010000 */
[----:B------:R-:W-:Y:S01]  /*a080*/  FFMA.FTZ R0, R145, R137, R136 ;  /* 0x0000008991007223 */ /* 0x000fe20000010088 */
[----:B------:R-:W-:Y:S02]  /*a090*/  IMAD.U32 R102, R100, 0x10000, RZ ;  /* 0x0001000064667824 */ /* 0x000fe400078e00ff */
[----:B------:R-:W-:Y:S01]  /*a0a0*/  FADD.FTZ R189, R190, -R189 ;  /* 0x800000bdbebd7221 */ /* 0x000fe20000010000 */
[----:B------:R-:W-:Y:S01]  /*a0b0*/  SHF.L.U32 R100, R46, 0x10, RZ ;  /* 0x000000102e647819 */ /* 0x000fe200000006ff */
[----:B------:R-:W-:Y:S01]  /*a0c0*/  FFMA.FTZ R101, R164, R101, R103 ;  /* 0x00000065a4657223 */ /* 0x000fe20000010067 */
[--C-:B------:R-:W-:Y:S01]  /*a0d0*/  FADD.FTZ R139, R139, -R0.reuse ;  /* 0x800000008b8b7221 */ /* 0x100fe20000010000 */
[----:B------:R-:W-:Y:S01]  /*a0e0*/  PRMT R0, R46, 0x7632, R0 ;  /* 0x000076322e007816 */ /* 0x000fe20000000000 */
[----:B------:R-:W-:Y:S01]  /*a0f0*/  FFMA.FTZ R187, R187, R137, R136 ;  /* 0x00000089bbbb7223 */ /* 0x000fe20000010088 */
[C---:B------:R-:W-:Y:S01]  /*a100*/  FFMA.FTZ R102, R164.reuse, R189, R102 ;  /* 0x000000bda4667223 */ /* 0x040fe20000010066 */
[----:B------:R-:W-:Y:S01]  /*a110*/  FMUL.FTZ R101, R101, UR6 ;  /* 0x0000000665657c20 */ /* 0x000fe20008410000 */
[----:B------:R-:W-:Y:S01]  /*a120*/  FFMA.FTZ R100, R164, R139, R100 ;  /* 0x0000008ba4647223 */ /* 0x000fe20000010064 */
[----:B------:R-:W-:Y:S01]  /*a130*/  LOP3.LUT P6, RZ, R127, 0xff0000, RZ, 0xc0, !PT ;  /* 0x00ff00007fff7812 */ /* 0x000fe200078cc0ff */
[----:B------:R-:W-:Y:S01]  /*a140*/  FADD.FTZ R187, R188, -R187 ;  /* 0x800000bbbcbb7221 */ /* 0x000fe20000010000 */
[----:B------:R-:W-:Y:S01]  /*a150*/  ISETP.GE.U32.AND P3, PT, R126, RZ, PT ;  /* 0x000000ff7e00720c */ /* 0x000fe20003f66070 */
[----:B------:R-:W-:Y:S01]  /*a160*/  FMUL.FTZ R102, R102, UR6 ;  /* 0x0000000666667c20 */ /* 0x000fe20008410000 */
[----:B------:R-:W-:Y:S01]  /*a170*/  LOP3.LUT P5, RZ, R173, 0xff0000, RZ, 0xc0, !PT ;  /* 0x00ff0000adff7812 */ /* 0x000fe200078ac0ff */
[----:B------:R-:W-:Y:S01]  /*a180*/  FMUL.FTZ R100, R100, UR6 ;  /* 0x0000000664647c20 */ /* 0x000fe20008410000 */
[----:B------:R-:W-:Y:S01]  /*a190*/  ISETP.GE.U32.AND P4, PT, R172, RZ, PT ;  /* 0x000000ffac00720c */ /* 0x000fe20003f86070 */
[-CC-:B------:R-:W-:Y:S01]  /*a1a0*/  FFMA.FTZ R179, R179, R137.reuse, R136.reuse ;  /* 0x00000089b3b37223 */ /* 0x180fe20000010088 */
[----:B------:R-:W-:Y:S01]  /*a1b0*/  SHF.L.U32 R0, R0, 0x10, RZ ;  /* 0x0000001000007819 */ /* 0x000fe200000006ff */
[----:B------:R-:W-:Y:S01]  /*a1c0*/  FFMA.FTZ R185, R185, R137, R136 ;  /* 0x00000089b9b97223 */ /* 0x000fe20000010088 */
[----:B------:R-:W-:Y:S01]  /*a1d0*/  FSEL R111, R101, RZ, P6 ;  /* 0x000000ff656f7208 */ /* 0x000fe20003000000 */
[----:B------:R-:W-:Y:S01]  /*a1e0*/  FADD.FTZ R179, R146, -R179 ;  /* 0x800000b392b37221 */ /* 0x000fe20000010000 */
[----:B------:R-:W-:Y:S01]  /*a1f0*/  ISETP.GE.U32.AND.EX P3, PT, R127, 0x1000000, PT, P3 ;  /* 0x010000007f00780c */ /* 0x000fe20003f66130 */
[----:B------:R-:W-:Y:S01]  /*a200*/  FFMA.FTZ R0, R164, R187, R0 ;  /* 0x000000bba4007223 */ /* 0x000fe20000010000 */
[----:B------:R-:W-:Y:S01]  /*a210*/  FSEL R108, R101, RZ, P5 ;  /* 0x000000ff656c7208 */ /* 0x000fe20002800000 */
[----:B------:R-:W-:Y:S01]  /*a220*/  IMAD.U32 R101, R45, 0x10000, RZ ;  /* 0x000100002d657824 */ /* 0x000fe200078e00ff */
[----:B------:R-:W-:Y:S01]  /*a230*/  ISETP.GE.U32.AND.EX P4, PT, R173, 0x1000000, PT, P4 ;  /* 0x01000000ad00780c */ /* 0x000fe20003f86140 */
[----:B------:R-:W-:Y:S01]  /*a240*/  FMUL.FTZ R0, R0, UR6 ;  /* 0x0000000600007c20 */ /* 0x000fe20008410000 */
[----:B------:R-:W-:Y:S01]  /*a250*/  LOP3.LUT P6, RZ, R127, 0xff, RZ, 0xc0, !PT ;  /* 0x000000ff7fff7812 */ /* 0x000fe200078cc0ff */
[----:B------:R-:W-:Y:S01]  /*a260*/  FFMA.FTZ R101, R164, R179, R101 ;  /* 0x000000b3a4657223 */ /* 0x000fe20000010065 */
[----:B------:R-:W-:Y:S01]  /*a270*/  LOP3.LUT P5, RZ, R173, 0xff, RZ, 0xc0, !PT ;  /* 0x000000ffadff7812 */ /* 0x000fe200078ac0ff */
[----:B------:R-:W-:Y:S01]  /*a280*/  FADD.FTZ R185, R186, -R185 ;  /* 0x800000b9bab97221 */ /* 0x000fe20000010000 */
[C---:B------:R-:W-:Y:S01]  /*a290*/  FSEL R128, R102.reuse, RZ, P3 ;  /* 0x000000ff66807208 */ /* 0x040fe20001800000 */
[----:B------:R-:W-:Y:S01]  /*a2a0*/  FMUL.FTZ R101, R101, UR6 ;  /* 0x0000000665657c20 */ /* 0x000fe20008410000 */
[----:B------:R-:W-:Y:S01]  /*a2b0*/  FSEL R109, R102, RZ, P4 ;  /* 0x000000ff666d7208 */ /* 0x000fe20002000000 */
[-CC-:B------:R-:W-:Y:S01]  /*a2c0*/  FFMA.FTZ R183, R183, R137.reuse, R136.reuse ;  /* 0x00000089b7b77223 */ /* 0x180fe20000010088 */
[----:B------:R-:W-:Y:S01]  /*a2d0*/  FSEL R110, R100, RZ, P6 ;  /* 0x000000ff646e7208 */ /* 0x000fe20003000000 */
[----:B------:R-:W-:Y:S01]  /*a2e0*/  FFMA.FTZ R182, R182, R137, R136 ;  /* 0x00000089b6b67223 */ /* 0x000fe20000010088 */
[----:B------:R-:W-:Y:S01]  /*a2f0*/  FSEL R102, R100, RZ, P5 ;  /* 0x000000ff64667208 */ /* 0x000fe20002800000 */
[----:B------:R-:W-:Y:S01]  /*a300*/  FADD.FTZ R183, R184, -R183 ;  /* 0x800000b7b8b77221 */ /* 0x000fe20000010000 */
[----:B------:R-:W-:Y:S01]  /*a310*/  PRMT R100, R45, 0x7632, R100 ;  /* 0x000076322d647816 */ /* 0x000fe20000000064 */
[----:B------:R-:W-:Y:S01]  /*a320*/  FADD.FTZ R147, R147, -R182 ;  /* 0x800000b693937221 */ /* 0x000fe20000010000 */
[----:B------:R-:W-:-:S02]  /*a330*/  LOP3.LUT P3, RZ, R127, 0xff00, RZ, 0xc0, !PT ;  /* 0x0000ff007fff7812 */ /* 0x000fc4000786c0ff */
[----:B------:R-:W-:Y:S02]  /*a340*/  LOP3.LUT P4, RZ, R173, 0xff00, RZ, 0xc0, !PT ;  /* 0x0000ff00adff7812 */ /* 0x000fe4000788c0ff */
[----:B------:R-:W-:Y:S02]  /*a350*/  SHF.L.U32 R103, R100, 0x10, RZ ;  /* 0x0000001064677819 */ /* 0x000fe400000006ff */
[C---:B------:R-:W-:Y:S02]  /*a360*/  FSEL R127, R0.reuse, RZ, P3 ;  /* 0x000000ff007f7208 */ /* 0x040fe40001800000 */
[----:B------:R-:W-:Y:S01]  /*a370*/  FSEL R129, R0, RZ, P4 ;  /* 0x000000ff00817208 */ /* 0x000fe20002000000 */
[----:B------:R-:W-:Y:S01]  /*a380*/  FFMA.FTZ R185, R164, R185, R103 ;  /* 0x000000b9a4b97223 */ /* 0x000fe20000010067 */
[----:B------:R-:W-:Y:S02]  /*a390*/  LOP3.LUT P6, RZ, R126, 0xff0000, RZ, 0xc0, !PT ;  /* 0x00ff00007eff7812 */ /* 0x000fe400078cc0ff */
[----:B------:R-:W-:Y:S01]  /*a3a0*/  PRMT R0, R44, 0x7632, R0 ;  /* 0x000076322c007816 */ /* 0x000fe20000000000 */
[----:B------:R-:W-:Y:S01]  /*a3b0*/  FMUL.FTZ R185, R185, UR6 ;  /* 0x00000006b9b97c20 */ /* 0x000fe20008410000 */
[----:B------:R-:W-:-:S02]  /*a3c0*/  F2FP.BF16.F32.PACK_AB R103, R109, R108 ;  /* 0x0000006c6d67723e */ /* 0x000fc400000010ff */
[C---:B------:R-:W-:Y:S01]  /*a3d0*/  FSEL R109, R101.reuse, RZ, P6 ;  /* 0x000000ff656d7208 */ /* 0x040fe20003000000 */
[----:B------:R-:W-:Y:S01]  /*a3e0*/  IMAD.U32 R0, R0, 0x10000, RZ ;  /* 0x0001000000007824 */ /* 0x000fe200078e00ff */
        /* <DEDUP_REMOVED lines=12> */
[C---:B------:R-:W-:Y:S02]  /*a4b0*/  FSEL R126, R185.reuse, RZ, P5 ;  /* 0x000000ffb97e7208 */ /* 0x040fe40002800000 */
[C---:B------:R-:W-:Y:S02]  /*a4c0*/  LOP3.LUT P5, RZ, R172.reuse, 0xff00, RZ, 0xc0, !PT ;  /* 0x0000ff00acff7812 */ /* 0x040fe400078ac0ff */
[----:B------:R-:W-:Y:S02]  /*a4d0*/  FSEL R128, R185, RZ, P6 ;  /* 0x000000ffb9807208 */ /* 0x000fe40003000000 */
        /* <DEDUP_REMOVED lines=12> */
.L_x_1858:
[----:B------:R-:W-:Y:S05]  /*a5a0*/  @!P2 BRA `(.L_x_1861) ;  /* 0x00000004003ca947 */ /* 0x000fea0003800000 */
[-CC-:B------:R-:W-:Y:S01]  /*a5b0*/  FFMA.FTZ R189, R189, R137.reuse, R136.reuse ;  /* 0x00000089bdbd7223 */ /* 0x180fe20000010088 */
[-CC-:B0-----:R-:W-:Y:S01]  /*a5c0*/  FFMA.FTZ R101, R144, R137.reuse, R136.reuse ;  /* 0x0000008990657223 */ /* 0x181fe20000010088 */
        /* <DEDUP_REMOVED lines=44> */
[----:B------:R-:W-:Y:S02]  /*a890*/  F2FP.BF16.F32.PACK_AB R102, R109, R102 ;  /* 0x000000666d66723e */ /* 0x000fe400000010ff */
[----:B------:R-:W-:-:S02]  /*a8a0*/  FSEL R109, R100, RZ, P6 ;  /* 0x000000ff646d7208 */ /* 0x000fc40003000000 */
[----:B------:R-:W-:Y:S02]  /*a8b0*/  LOP3.LUT P6, RZ, R172, 0xff0000, RZ, 0xc0, !PT ;  /* 0x00ff0000acff7812 */ /* 0x000fe400078cc0ff */
[----:B------:R-:W-:Y:S01]  /*a8c0*/  F2FP.BF16.F32.PACK_AB R111, R108, R111 ;  /* 0x0000006f6c6f723e */ /* 0x000fe200000010ff */
[----:B------:R-:W-:Y:S01]  /*a8d0*/  FMUL.FTZ R108, R0, UR6 ;  /* 0x00000006006c7c20 */ /* 0x000fe20008410000 */
[----:B------:R-:W-:Y:S01]  /*a8e0*/  F2FP.BF16.F32.PACK_AB R106, R101, R106 ;  /* 0x0000006a656a723e */ /* 0x000fe200000010ff */
[----:B------:R-:W-:Y:S01]  /*a8f0*/  FMUL.FTZ R101, R164, R183 ;  /* 0x000000b7a4657220 */ /* 0x000fe20000410000 */
        /* <DEDUP_REMOVED lines=26> */
.L_x_1861:
[-CC-:B------:R-:W-:Y:S01]  /*aaa0*/  FFMA.FTZ R189, R189, R137.reuse, R136.reuse ;  /* 0x00000089bdbd7223 */ /* 0x180fe20000010088 */
[-CC-:B------:R-:W-:Y:S01]  /*aab0*/  FFMA.FTZ R0, R145, R137.reuse, R136.reuse ;  /* 0x0000008991007223 */ /* 0x180fe20000010088 */
[----:B------:R-:W-:Y:S01]  /*aac0*/  ISETP.GE.U32.AND P3, PT, R126, RZ, PT ;  /* 0x000000ff7e00720c */ /* 0x000fe20003f66070 */
[-C--:B------:R-:W-:Y:S01]  /*aad0*/  FFMA.FTZ R179, R179, R137.reuse, R136 ;  /* 0x00000089b3b37223 */ /* 0x080fe20000010088 */
[----:B------:R-:W-:Y:S01]  /*aae0*/  FADD.FTZ R189, R190, -R189 ;  /* 0x800000bdbebd7221 */ /* 0x000fe20000010000 */
[----:B------:R-:W-:Y:S01]  /*aaf0*/  FADD.FTZ R139, R139, -R0 ;  /* 0x800000008b8b7221 */ /* 0x000fe20000010000 */
[--C-:B0-----:R-:W-:Y:S01]  /*ab00*/  FFMA.FTZ R101, R144, R137, R136.reuse ;  /* 0x0000008990657223 */ /* 0x101fe20000010088 */
        /* <DEDUP_REMOVED lines=51> */
[----:B------:R-:W-:Y:S02]  /*ae40*/  F2FP.BF16.F32.PACK_AB R111, R0, R111 ;  /* 0x0000006f006f723e */ /* 0x000fe400000010ff */
        /* <DEDUP_REMOVED lines=16> */
.L_x_1857:
        /* <DEDUP_REMOVED lines=8> */
[----:B------:R-:W-:Y:S01]  /*afd0*/  FADD.FTZ R189, R190, -R189 ;  /* 0x800000bdbebd7221 */ /* 0x000fe20000010000 */
[----:B------:R-:W-:Y:S01]  /*afe0*/  SHF.L.U32 R106, R104, 0x10, RZ ;  /* 0x00000010686a7819 */ /* 0x000fe200000006ff */
[----:B------:R-:W-:Y:S01]  /*aff0*/  FADD.FTZ R187, R188, -R187 ;  /* 0x800000bbbcbb7221 */ /* 0x000fe20000010000 */
[----:B------:R-:W-:Y:S01]  /*b000*/  FFMA.FTZ R105, R144, R137, R136 ;  /* 0x0000008990697223 */ /* 0x000fe20000010088 */
[----:B------:R-:W-:Y:S01]  /*b010*/  IMAD.U32 R0, R0, 0x10000, RZ ;  /* 0x0001000000007824 */ /* 0x000fe200078e00ff */
[----:B------:R-:W-:Y:S01]  /*b020*/  SHF.L.U32 R104, R46, 0x10, RZ ;  /* 0x000000102e687819 */ /* 0x000fe200000006ff */
[----:B------:R-:W-:Y:S01]  /*b030*/  FFMA.FTZ R132, R164, R189, R106 ;  /* 0x000000bda4847223 */ /* 0x000fe2000001006a */
[----:B------:R-:W-:Y:S01]  /*b040*/  ISETP.GE.U32.AND P3, PT, R126, RZ, PT ;  /* 0x000000ff7e00720c */ /* 0x000fe20003f66070 */
[----:B------:R-:W-:Y:S01]  /*b050*/  FFMA.FTZ R110, R164, R187, R0 ;  /* 0x000000bba46e7223 */ /* 0x000fe20000010000 */
[----:B------:R-:W-:Y:S01]  /*b060*/  SHF.L.U32 R107, R47, 0x10, RZ ;  /* 0x000000102f6b7819 */ /* 0x000fe200000006ff */
[----:B------:R-:W-:Y:S01]  /*b070*/  FADD.FTZ R105, R138, -R105 ;  /* 0x800000698a697221 */ /* 0x000fe20000010000 */
[----:B------:R-:W-:Y:S01]  /*b080*/  FMUL.FTZ R0, R132, UR6 ;  /* 0x0000000684007c20 */ /* 0x000fe20008410000 */
[C---:B------:R-:W-:Y:S01]  /*b090*/  ISETP.GE.U32.AND.EX P3, PT, R127.reuse, 0x1000000, PT, P3 ;  /* 0x010000007f00780c */ /* 0x040fe20003f66130 */
[C---:B------:R-:W-:Y:S01]  /*b0a0*/  FFMA.FTZ R139, R164.reuse, R139, R104 ;  /* 0x0000008ba48b7223 */ /* 0x040fe20000010068 */
[----:B------:R-:W-:Y:S01]  /*b0b0*/  FFMA.FTZ R107, R164, R105, R107 ;  /* 0x00000069a46b7223 */ /* 0x000fe2000001006b */
[----:B------:R-:W-:Y:S01]  /*b0c0*/  FMUL.FTZ R104, R110, UR6 ;  /* 0x000000066e687c20 */ /* 0x000fe20008410000 */
[----:B------:R-:W-:Y:S01]  /*b0d0*/  LOP3.LUT P5, RZ, R127, 0xff00, RZ, 0xc0, !PT ;  /* 0x0000ff007fff7812 */ /* 0x000fe200078ac0ff */
[-CC-:B------:R-:W-:Y:S01]  /*b0e0*/  FFMA.FTZ R179, R179, R137.reuse, R136.reuse ;  /* 0x00000089b3b37223 */ /* 0x180fe20000010088 */
[----:B------:R-:W-:Y:S01]  /*b0f0*/  FSEL R138, R0, RZ, P3 ;  /* 0x000000ff008a7208 */ /* 0x000fe20001800000 */
[----:B------:R-:W-:Y:S01]  /*b100*/  FMUL.FTZ R0, R139, UR6 ;  /* 0x000000068b007c20 */ /* 0x000fe20008410000 */
[----:B------:R-:W-:Y:S01]  /*b110*/  LOP3.LUT P6, RZ, R127, 0xff, RZ, 0xc0, !PT ;  /* 0x000000ff7fff7812 */ /* 0x000fe200078cc0ff */
[----:B------:R-:W-:Y:S01]  /*b120*/  FMUL.FTZ R105, R107, UR6 ;  /* 0x000000066b697c20 */ /* 0x000fe20008410000 */
[----:B------:R-:W-:Y:S01]  /*b130*/  LOP3.LUT P4, RZ, R127, 0xff0000, RZ, 0xc0, !PT ;  /* 0x00ff00007fff7812 */ /* 0x000fe2000788c0ff */
[-CC-:B------:R-:W-:Y:S01]  /*b140*/  FFMA.FTZ R185, R185, R137.reuse, R136.reuse ;  /* 0x00000089b9b97223 */ /* 0x180fe20000010088 */
[----:B------:R-:W-:Y:S01]  /*b150*/  FSEL R129, R104, RZ, P5 ;  /* 0x000000ff68817208 */ /* 0x000fe20002800000 */
[-C--:B------:R-:W-:Y:S01]  /*b160*/  FFMA.FTZ R182, R182, R137.reuse, R136 ;  /* 0x00000089b6b67223 */ /* 0x080fe20000010088 */
[----:B------:R-:W-:Y:S01]  /*b170*/  PRMT R104, R45, 0x7632, R104 ;  /* 0x000076322d687816 */ /* 0x000fe20000000068 */
[----:B------:R-:W-:Y:S01]  /*b180*/  FFMA.FTZ R183, R183, R137, R136 ;  /* 0x00000089b7b77223 */ /* 0x000fe20000010088 */
[----:B------:R-:W-:Y:S01]  /*b190*/  FSEL R128, R0, RZ, P6 ;  /* 0x000000ff00807208 */ /* 0x000fe20003000000 */
[----:B------:R-:W-:Y:S01]  /*b1a0*/  FADD.FTZ R179, R146, -R179 ;  /* 0x800000b392b37221 */ /* 0x000fe20000010000 */
[----:B------:R-:W-:Y:S01]  /*b1b0*/  PRMT R0, R44, 0x7632, R0 ;  /* 0x000076322c007816 */ /* 0x000fe20000000000 */
[----:B------:R-:W-:Y:S01]  /*b1c0*/  FADD.FTZ R185, R186, -R185 ;  /* 0x800000b9bab97221 */ /* 0x000fe20000010000 */
[----:B------:R-:W-:Y:S01]  /*b1d0*/  FSEL R111, R105, RZ, P4 ;  /* 0x000000ff696f7208 */ /* 0x000fe20002000000 */
[----:B------:R-:W-:Y:S01]  /*b1e0*/  FADD.FTZ R147, R147, -R182 ;  /* 0x800000b693937221 */ /* 0x000fe20000010000 */
[----:B------:R-:W-:Y:S01]  /*b1f0*/  SHF.L.U32 R105, R45, 0x10, RZ ;  /* 0x000000102d697819 */ /* 0x000fe200000006ff */
[----:B------:R-:W-:Y:S01]  /*b200*/  IMAD.U32 R0, R0, 0x10000, RZ ;  /* 0x0001000000007824 */ /* 0x000fe200078e00ff */
[----:B------:R-:W-:Y:S01]  /*b210*/  SHF.L.U32 R106, R104, 0x10, RZ ;  /* 0x00000010686a7819 */ /* 0x000fe200000006ff */
[----:B------:R-:W-:Y:S01]  /*b220*/  FADD.FTZ R183, R184, -R183 ;  /* 0x800000b7b8b77221 */ /* 0x000fe20000010000 */
[----:B------:R-:W-:Y:S01]  /*b230*/  SHF.L.U32 R104, R44, 0x10, RZ ;  /* 0x000000102c687819 */ /* 0x000fe200000006ff */
[----:B------:R-:W-:Y:S01]  /*b240*/  FFMA.FTZ R105, R164, R179, R105 ;  /* 0x000000b3a4697223 */ /* 0x000fe20000010069 */
[----:B------:R-:W-:Y:S01]  /*b250*/  LOP3.LUT P3, RZ, R126, 0xff0000, RZ, 0xc0, !PT ;  /* 0x00ff00007eff7812 */ /* 0x000fe2000786c0ff */
        /* <DEDUP_REMOVED lines=23> */
.L_x_1863:
[-CC-:B------:R-:W-:Y:S01]  /*b3d0*/  FFMA.FTZ R0, R145, R137.reuse, R136.reuse ;  /* 0x0000008991007223 */ /* 0x180fe20000010088 */
[-CC-:B------:R-:W-:Y:S01]  /*b3e0*/  FFMA.FTZ R189, R189, R137.reuse, R136.reuse ;  /* 0x00000089bdbd7223 */ /* 0x180fe20000010088 */
[-C--:B0-----:R-:W-:Y:S01]  /*b3f0*/  FFMA.FTZ R109, R144, R137.reuse, R136 ;  /* 0x00000089906d7223 */ /* 0x081fe20000010088 */
[----:B------:R-:W-:Y:S01]  /*b400*/  SHF.L.U32 R108, R47, 0x10, RZ ;  /* 0x000000102f6c7819 */ /* 0x000fe200000006ff */
[--C-:B------:R-:W-:Y:S01]  /*b410*/  FADD.FTZ R139, R139, -R0.reuse ;  /* 0x800000008b8b7221 */ /* 0x100fe20000010000 */
[----:B------:R-:W-:Y:S01]  /*b420*/  PRMT R0, R47, 0x7632, R0 ;  /* 0x000076322f007816 */ /* 0x000fe20000000000 */
[----:B------:R-:W-:Y:S01]  /*b430*/  FADD.FTZ R189, R190, -R189 ;  /* 0x800000bdbebd7221 */ /* 0x000fe20000010000 */
[----:B------:R-:W-:Y:S01]  /*b440*/  FADD.FTZ R109, R138, -R109 ;  /* 0x8000006d8a6d7221 */ /* 0x000fe20000010000 */
[-CC-:B------:R-:W-:Y:S01]  /*b450*/  FFMA.FTZ R187, R187, R137.reuse, R136.reuse ;  /* 0x00000089bbbb7223 */ /* 0x180fe20000010088 */
[----:B------:R-:W-:Y:S01]  /*b460*/  SHF.L.U32 R111, R0, 0x10, RZ ;  /* 0x00000010006f7819 */ /* 0x000fe200000006ff */
[-CC-:B------:R-:W-:Y:S01]  /*b470*/  FFMA.FTZ R183, R183, R137.reuse, R136.reuse ;  /* 0x00000089b7b77223 */ /* 0x180fe20000010088 */
[----:B------:R-:W-:Y:S01]  /*b480*/  SHF.L.U32 R0, R46, 0x10, RZ ;  /* 0x000000102e007819 */ /* 0x000fe200000006ff */
[----:B------:R-:W-:Y:S01]  /*b490*/  FADD.FTZ R187, R188, -R187 ;  /* 0x800000bbbcbb7221 */ /* 0x000fe20000010000 */
[----:B------:R-:W-:Y:S01]  /*b4a0*/  FFMA.FTZ R179, R179, R137, R136 ;  /* 0x00000089b3b37223 */ /* 0x000fe20000010088 */
[C---:B------:R-:W-:Y:S01]  /*b4b0*/  FFMA.FTZ R189, R164.reuse, R189, R111 ;  /* 0x000000bda4bd7223 */ /* 0x040fe2000001006f */
[----:B------:R-:W-:Y:S01]  /*b4c0*/  FFMA.FTZ R111, R164, R109, R108 ;  /* 0x0000006da46f7223 */ /* 0x000fe2000001006c */
[----:B------:R-:W-:Y:S01]  /*b4d0*/  PRMT R109, R46, 0x7632, R109 ;  /* 0x000076322e6d7816 */ /* 0x000fe2000000006d */
[----:B------:R-:W-:Y:S01]  /*b4e0*/  FFMA.FTZ R139, R164, R139, R0 ;  /* 0x0000008ba48b7223 */ /* 0x000fe20000010000 */
[----:B------:R-:W-:Y:S01]  /*b4f0*/  PRMT R108, R45, 0x7632, R108 ;  /* 0x000076322d6c7816 */ /* 0x000fe2000000006c */
[----:B------:R-:W-:Y:S01]  /*b500*/  FFMA.FTZ R185, R185, R137, R136 ;  /* 0x00000089b9b97223 */ /* 0x000fe20000010088 */
[----:B------:R-:W-:Y:S01]  /*b510*/  PRMT R0, R44, 0x7632, R0 ;  /* 0x000076322c007816 */ /* 0x000fe20000000000 */
[----:B------:R-:W-:-:S02]  /*b520*/  IMAD.U32 R109, R109, 0x10000, RZ ;  /* 0x000100006d6d7824 */ /* 0x000fc400078e00ff */
[----:B------:R-:W-:Y:S01]  /*b530*/  FFMA.FTZ R182, R182, R137, R136 ;  /* 0x00000089b6b67223 */ /* 0x000fe20000010088 */
[----:B------:R-:W-:Y:S01]  /*b540*/  SHF.L.U32 R128, R108, 0x10, RZ ;  /* 0x000000106c807819 */ /* 0x000fe200000006ff */
[----:B------:R-:W-:Y:S01]  /*b550*/  FADD.FTZ R183, R184, -R183 ;  /* 0x800000b7b8b77221 */ /* 0x000fe20000010000 */
[----:B------:R-:W-:Y:S01]  /*b560*/  SHF.L.U32 R110, R45, 0x10, RZ ;  /* 0x000000102d6e7819 */ /* 0x000fe200000006ff */
[----:B------:R-:W-:Y:S01]  /*b570*/  FFMA.FTZ R109, R164, R187, R109 ;  /* 0x000000bba46d7223 */ /* 0x000fe2000001006d */
[----:B------:R-:W-:Y:S01]  /*b580*/  SHF.L.U32 R108, R44, 0x10, RZ ;  /* 0x000000102c6c7819 */ /* 0x000fe200000006ff */
[----:B------:R-:W-:Y:S01]  /*b590*/  FADD.FTZ R179, R146, -R179 ;  /* 0x800000b392b37221 */ /* 0x000fe20000010000 */
[----:B------:R-:W-:Y:S01]  /*b5a0*/  FADD.FTZ R185, R186, -R185 ;  /* 0x800000b9bab97221 */ /* 0x000fe20000010000 */
        /* <DEDUP_REMOVED lines=36> */
.L_x_1862:
        /* <DEDUP_REMOVED lines=8> */
[----:B------:R-:W-:Y:S01]  /*b870*/  ISETP.GE.U32.AND P3, PT, R126, RZ, PT ;  /* 0x000000ff7e00720c */ /* 0x000fe20003f66070 */
[----:B------:R-:W-:Y:S01]  /*b880*/  FMUL.FTZ R108, R164, R189 ;  /* 0x000000bda46c7220 */ /* 0x000fe20000410000 */
        /* <DEDUP_REMOVED lines=9> */
[----:B------:R-:W-:Y:S01]  /*b920*/  LOP3.LUT P4, RZ, R127, 0xff0000, RZ, 0xc0, !PT ;  /* 0x00ff00007fff7812 */ /* 0x000fe2000788c0ff */
        /* <DEDUP_REMOVED lines=14> */
[----:B------:R-:W-:Y:S01]  /*ba10*/  F2FP.BF16.F32.PACK_AB R107, R108, R105 ;  /* 0x000000696c6b723e */ /* 0x000fe200000010ff */
[----:B------:R-:W-:Y:S01]  /*ba20*/  FMUL.FTZ R105, R164, R179 ;  /* 0x000000b3a4697220 */ /* 0x000fe20000410000 */
[----:B------:R-:W-:Y:S01]  /*ba30*/  FSEL R129, R104, RZ, P5 ;  /* 0x000000ff68817208 */ /* 0x000fe20002800000 */
[C---:B------:R-:W-:Y:S01]  /*ba40*/  FMUL.FTZ R183, R164.reuse, R183 ;  /* 0x000000b7a4b77220 */ /* 0x040fe20000410000 */
        /* <DEDUP_REMOVED lines=21> */
.L_x_1864:
        /* <DEDUP_REMOVED lines=53> */
.L_x_1860:
        /* <DEDUP_REMOVED lines=23> */
[----:B------:R-:W-:Y:S01]  /*c060*/  FFMA.FTZ R106, R164, R117, R100 ;  /* 0x00000075a46a7223 */ /* 0x000fe20000010064 */
[----:B------:R-:W-:Y:S01]  /*c070*/  FMUL.FTZ R100, R107, UR6 ;  /* 0x000000066b647c20 */ /* 0x000fe20008410000 */
[----:B------:R-:W-:Y:S01]  /*c080*/  LOP3.LUT P5, RZ, R123, 0xff, RZ, 0xc0, !PT ;  /* 0x000000ff7bff7812 */ /* 0x000fe200078ac0ff */
[-C--:B------:R-:W-:Y:S01]  /*c090*/  FFMA.FTZ R130, R130, R137.reuse, R136 ;  /* 0x0000008982827223 */ /* 0x080fe20000010088 */
[----:B------:R-:W-:Y:S01]  /*c0a0*/  FMUL.FTZ R101, R106, UR6 ;  /* 0x000000066a657c20 */ /* 0x000fe20008410000 */
[----:B------:R-:W-:Y:S01]  /*c0b0*/  FADD.FTZ R135, R135, -R134 ;  /* 0x8000008687877221 */ /* 0x000fe20000010000 */
[----:B------:R-:W-:Y:S01]  /*c0c0*/  FSEL R111, R100, RZ, P6 ;  /* 0x000000ff646f7208 */ /* 0x000fe20003000000 */
[-CC-:B------:R-:W-:Y:S01]  /*c0d0*/  FFMA.FTZ R120, R120, R137.reuse, R136.reuse ;  /* 0x0000008978787223 */ /* 0x180fe20000010088 */
[----:B------:R-:W-:Y:S01]  /*c0e0*/  FSEL R108, R100, RZ, P4 ;  /* 0x000000ff646c7208 */ /* 0x000fe20002000000 */
[-CC-:B------:R-:W-:Y:S01]  /*c0f0*/  FFMA.FTZ R0, R113, R137.reuse, R136.reuse ;  /* 0x0000008971007223 */ /* 0x180fe20000010088 */
[----:B------:R-:W-:Y:S01]  /*c100*/  LOP3.LUT P6, RZ, R175, 0xff, RZ, 0xc0, !PT ;  /* 0x000000ffafff7812 */ /* 0x000fe200078cc0ff */
[-C--:B------:R-:W-:Y:S01]  /*c110*/  FFMA.FTZ R124, R124, R137.reuse, R136 ;  /* 0x000000897c7c7223 */ /* 0x080fe20000010088 */
[----:B------:R-:W-:Y:S01]  /*c120*/  PRMT R100, R42, 0x7632, R100 ;  /* 0x000076322a647816 */ /* 0x000fe20000000064 */
[----:B------:R-:W-:Y:S01]  /*c130*/  FADD.FTZ R131, R131, -R130 ;  /* 0x8000008283837221 */ /* 0x000fe20000010000 */
[C---:B------:R-:W-:Y:S01]  /*c140*/  FSEL R110, R101.reuse, RZ, P5 ;  /* 0x000000ff656e7208 */ /* 0x040fe20002800000 */
[----:B------:R-:W-:Y:S01]  /*c150*/  FFMA.FTZ R137, R112, R137, R136 ;  /* 0x0000008970897223 */ /* 0x000fe20000010088 */
[----:B------:R-:W-:Y:S01]  /*c160*/  FSEL R105, R101, RZ, P6 ;  /* 0x000000ff65697208 */ /* 0x000fe20003000000 */
[----:B------:R-:W-:-:S02]  /*c170*/  IMAD.U32 R101, R100, 0x10000, RZ ;  /* 0x0001000064657824 */ /* 0x000fc400078e00ff */
[----:B------:R-:W-:Y:S01]  /*c180*/  FFMA.FTZ R112, R164, R135, R102 ;  /* 0x00000087a4707223 */ /* 0x000fe20000010066 */
[----:B------:R-:W-:Y:S01]  /*c190*/  ISETP.GE.U32.AND P1, PT, R122, RZ, PT ;  /* 0x000000ff7a00720c */ /* 0x000fe20003f26070 */
[----:B------:R-:W-:Y:S01]  /*c1a0*/  FADD.FTZ R115, R115, -R0 ;  /* 0x8000000073737221 */ /* 0x000fe20000010000 */
[----:B------:R-:W-:Y:S01]  /*c1b0*/  ISETP.GE.U32.AND P3, PT, R174, RZ, PT ;  /* 0x000000ffae00720c */ /* 0x000fe20003f66070 */
[----:B------:R-:W-:Y:S01]  /*c1c0*/  FFMA.FTZ R131, R164, R131, R101 ;  /* 0x00000083a4837223 */ /* 0x000fe20000010065 */
[----:B------:R-:W-:Y:S01]  /*c1d0*/  FMUL.FTZ R102, R112, UR6 ;  /* 0x0000000670667c20 */ /* 0x000fe20008410000 */
[----:B------:R-:W-:Y:S01]  /*c1e0*/  ISETP.GE.U32.AND.EX P1, PT, R123, 0x1000000, PT, P1 ;  /* 0x010000007b00780c */ /* 0x000fe20003f26110 */
[----:B------:R-:W-:Y:S01]  /*c1f0*/  FADD.FTZ R125, R125, -R124 ;  /* 0x8000007c7d7d7221 */ /* 0x000fe20000010000 */
[----:B------:R-:W-:Y:S01]  /*c200*/  ISETP.GE.U32.AND.EX P3, PT, R175, 0x1000000, PT, P3 ;  /* 0x01000000af00780c */ /* 0x000fe20003f66130 */
[----:B------:R-:W-:Y:S01]  /*c210*/  FMUL.FTZ R103, R131, UR6 ;  /* 0x0000000683677c20 */ /* 0x000fe20008410000 */
[----:B------:R-:W-:Y:S01]  /*c220*/  PRMT R100, R41, 0x7632, R100 ;  /* 0x0000763229647816 */ /* 0x000fe20000000064 */
[----:B------:R-:W-:Y:S01]  /*c230*/  FADD.FTZ R121, R121, -R120 ;  /* 0x8000007879797221 */ /* 0x000fe20000010000 */
[----:B------:R-:W-:Y:S01]  /*c240*/  LOP3.LUT P4, RZ, R123, 0xff00, RZ, 0xc0, !PT ;  /* 0x0000ff007bff7812 */ /* 0x000fe2000788c0ff */
[----:B------:R-:W-:Y:S01]  /*c250*/  FADD.FTZ R137, R114, -R137 ;  /* 0x8000008972897221 */ /* 0x000fe20000010000 */
[----:B------:R-:W-:-:S02]  /*c260*/  PRMT R0, R40, 0x7632, R0 ;  /* 0x0000763228007816 */ /* 0x000fc40000000000 */
[----:B------:R-:W-:Y:S02]  /*c270*/  SHF.L.U32 R101, R41, 0x10, RZ ;  /* 0x0000001029657819 */ /* 0x000fe400000006ff */
[----:B------:R-:W-:Y:S01]  /*c280*/  FSEL R116, R102, RZ, P1 ;  /* 0x000000ff66747208 */ /* 0x000fe20000800000 */
[----:B------:R-:W-:Y:S01]  /*c290*/  IMAD.U32 R0, R0, 0x10000, RZ ;  /* 0x0001000000007824 */ /* 0x000fe200078e00ff */
[----:B------:R-:W-:Y:S01]  /*c2a0*/  FSEL R113, R102, RZ, P3 ;  /* 0x000000ff66717208 */ /* 0x000fe20001800000 */
[----:B------:R-:W-:Y:S01]  /*c2b0*/  FFMA.FTZ R101, R164, R115, R101 ;  /* 0x00000073a4657223 */ /* 0x000fe20000010065 */
[----:B------:R-:W-:Y:S01]  /*c2c0*/  SHF.L.U32 R102, R100, 0x10, RZ ;  /* 0x0000001064667819 */ /* 0x000fe200000006ff */
[C---:B------:R-:W-:Y:S01]  /*c2d0*/  FFMA.FTZ R121, R164.reuse, R121, R0 ;  /* 0x00000079a4797223 */ /* 0x040fe20000010000 */
[----:B------:R-:W-:Y:S01]  /*c2e0*/  FSEL R109, R103, RZ, P4 ;  /* 0x000000ff676d7208 */ /* 0x000fe20002000000 */
[----:B------:R-:W-:Y:S01]  /*c2f0*/  FMUL.FTZ R0, R101, UR6 ;  /* 0x0000000665007c20 */ /* 0x000fe20008410000 */
[----:B------:R-:W-:Y:S01]  /*c300*/  LOP3.LUT P4, RZ, R175, 0xff00, RZ, 0xc0, !PT ;  /* 0x0000ff00afff7812 */ /* 0x000fe2000788c0ff */
[----:B------:R-:W-:Y:S01]  /*c310*/  FFMA.FTZ R104, R164, R125, R102 ;  /* 0x0000007da4687223 */ /* 0x000fe20000010066 */
[----:B------:R-:W-:-:S02]  /*c320*/  SHF.L.U32 R100, R40, 0x10, RZ ;  /* 0x0000001028647819 */ /* 0x000fc400000006ff */
[----:B------:R-:W-:Y:S02]  /*c330*/  FSEL R102, R103, RZ, P4 ;  /* 0x000000ff67667208 */ /* 0x000fe40002000000 */
[----:B------:R-:W-:Y:S01]  /*c340*/  LOP3.LUT P1, RZ, R122, 0xff0000, RZ, 0xc0, !PT ;  /* 0x00ff00007aff7812 */ /* 0x000fe2000782c0ff */
[----:B------:R-:W-:Y:S01]  /*c350*/  FFMA.FTZ R100, R164, R137, R100 ;  /* 0x00000089a4647223 */ /* 0x000fe20000010064 */
[----:B------:R-:W-:Y:S01]  /*c360*/  F2FP.BF16.F32.PACK_AB R103, R113, R108 ;  /* 0x0000006c7167723e */ /* 0x000fe200000010ff */
[----:B------:R-:W-:Y:S01]  /*c370*/  FMUL.FTZ R108, R104, UR6 ;  /* 0x00000006686c7c20 */ /* 0x000fe20008410000 */
[----:B------:R-:W-:Y:S02]  /*c380*/  LOP3.LUT P4, RZ, R174, 0xff0000, RZ, 0xc0, !PT ;  /* 0x00ff0000aeff7812 */ /* 0x000fe4000788c0ff */
[----:B------:R-:W-:Y:S02]  /*c390*/  LOP3.LUT P3, RZ, R122, 0xff000000, RZ, 0xc0, !PT ;  /* 0xff0000007aff7812 */ /* 0x000fe4000786c0ff */
[----:B------:R-:W-:-:S02]  /*c3a0*/  F2FP.BF16.F32.PACK_AB R102, R102, R105 ;  /* 0x000000696666723e */ /* 0x000fc400000010ff */
[----:B------:R-:W-:Y:S02]  /*c3b0*/  F2FP.BF16.F32.PACK_AB R110, R109, R110 ;  /* 0x0000006e6d6e723e */ /* 0x000fe400000010ff */
[----:B------:R-:W-:Y:S02]  /*c3c0*/  F2FP.BF16.F32.PACK_AB R105, R104, R101 ;  /* 0x000000656869723e */ /* 0x000fe400000010ff */
[C---:B------:R-:W-:Y:S02]  /*c3d0*/  FSEL R109, R0.reuse, RZ, P1 ;  /* 0x000000ff006d7208 */ /* 0x040fe40000800000 */
[----:B------:R-:W-:Y:S01]  /*c3e0*/  FSEL R101, R0, RZ, P4 ;  /* 0x000000ff00657208 */ /* 0x000fe20002000000 */
[C---:B------:R-:W-:Y:S01]  /*c3f0*/  FMUL.FTZ R0, R121.reuse, UR6 ;  /* 0x0000000679007c20 */ /* 0x040fe20008410000 */
[----:B------:R-:W-:Y:S02]  /*c400*/  F2FP.BF16.F32.PACK_AB R107, R112, R107 ;  /* 0x0000006b706b723e */ /* 0x000fe400000010ff */
[----:B------:R-:W-:Y:S01]  /*c410*/  F2FP.BF16.F32.PACK_AB R104, R121, R100 ;  /* 0x000000647968723e */ /* 0x000fe200000010ff */
[----:B------:R-:W-:Y:S01]  /*c420*/  FMUL.FTZ R100, R100, UR6 ;  /* 0x0000000664647c20 */ /* 0x000fe20008410000 */
[----:B------:R-:W-:-:S02]  /*c430*/  LOP3.LUT P5, RZ, R122, 0xff00, RZ, 0xc0, !PT ;  /* 0x0000ff007aff7812 */ /* 0x000fc400078ac0ff */
[C---:B------:R-:W-:Y:S02]  /*c440*/  LOP3.LUT P1, RZ, R174.reuse, 0xff000000, RZ, 0xc0, !PT ;  /* 0xff000000aeff7812 */ /* 0x040fe4000782c0ff */
[----:B------:R-:W-:Y:S02]  /*c450*/  LOP3.LUT P4, RZ, R174, 0xff00, RZ, 0xc0, !PT ;  /* 0x0000ff00aeff7812 */ /* 0x000fe4000788c0ff */
[----:B------:R-:W-:Y:S02]  /*c460*/  FSEL R112, R108, RZ, P3 ;  /* 0x000000ff6c707208 */ /* 0x000fe40001800000 */
[----:B------:R-:W-:Y:S02]  /*c470*/  LOP3.LUT P6, RZ, R122, 0xff, RZ, 0xc0, !PT ;  /* 0x000000ff7aff7812 */ /* 0x000fe400078cc0ff */
[----:B------:R-:W-:Y:S02]  /*c480*/  LOP3.LUT P3, RZ, R174, 0xff, RZ, 0xc0, !PT ;  /* 0x000000ffaeff7812 */ /* 0x000fe4000786c0ff */
[----:B------:R-:W-:-:S02]  /*c490*/  FSEL R114, R108, RZ, P1 ;  /* 0x000000ff6c727208 */ /* 0x000fc40000800000 */
        /* <DEDUP_REMOVED lines=11> */
.L_x_1867:
        /* <DEDUP_REMOVED lines=10> */
[----:B------:R-:W-:Y:S01]  /*c5f0*/  FADD.FTZ R117, R117, -R116 ;  /* 0x8000007475757221 */ /* 0x000fe20000010000 */
[----:B------:R-:W-:Y:S01]  /*c600*/  ISETP.GE.U32.AND P1, PT, R122, RZ, PT ;  /* 0x000000ff7a00720c */ /* 0x000fe20003f26070 */
[C---:B------:R-:W-:Y:S01]  /*c610*/  FFMA.FTZ R102, R164.reuse, R119, R102 ;  /* 0x00000077a4667223 */ /* 0x040fe20000010066 */
[----:B------:R-:W-:Y:S01]  /*c620*/  FMUL.FTZ R103, R101, UR6 ;  /* 0x0000000665677c20 */ /* 0x000fe20008410000 */
[----:B------:R-:W-:Y:S01]  /*c630*/  FFMA.FTZ R100, R164, R117, R100 ;  /* 0x00000075a4647223 */ /* 0x000fe20000010064 */
[----:B------:R-:W-:Y:S01]  /*c640*/  ISETP.GE.U32.AND.EX P5, PT, R123, 0x1000000, PT, P1 ;  /* 0x010000007b00780c */ /* 0x000fe20003fa6110 */
[-CC-:B------:R-:W-:Y:S01]  /*c650*/  FFMA.FTZ R120, R120, R137.reuse, R136.reuse ;  /* 0x0000008978787223 */ /* 0x180fe20000010088 */
[-CC-:B------:R-:W-:Y:S01]  /*c660*/  FFMA.FTZ R0, R113, R137.reuse, R136.reuse ;  /* 0x0000008971007223 */ /* 0x180fe20000010088 */
[-CC-:B------:R-:W-:Y:S01]  /*c670*/  FFMA.FTZ R124, R124, R137.reuse, R136.reuse ;  /* 0x000000897c7c7223 */ /* 0x180fe20000010088 */
[-CC-:B------:R-:W-:Y:S01]  /*c680*/  FFMA.FTZ R130, R130, R137.reuse, R136.reuse ;  /* 0x0000008982827223 */ /* 0x180fe20000010088 */
[----:B------:R-:W-:Y:S01]  /*c690*/  FFMA.FTZ R137, R112, R137, R136 ;  /* 0x0000008970897223 */ /* 0x000fe20000010088 */
[----:B------:R-:W-:Y:S01]  /*c6a0*/  FMUL.FTZ R102, R102, UR6 ;  /* 0x0000000666667c20 */ /* 0x000fe20008410000 */
[----:B------:R-:W-:Y:S01]  /*c6b0*/  LOP3.LUT P3, RZ, R123, 0xff0000, RZ, 0xc0, !PT ;  /* 0x00ff00007bff7812 */ /* 0x000fe2000786c0ff */
[----:B------:R-:W-:Y:S01]  /*c6c0*/  FMUL.FTZ R101, R100, UR6 ;  /* 0x0000000664657c20 */ /* 0x000fe20008410000 */
[----:B------:R-:W-:Y:S01]  /*c6d0*/  LOP3.LUT P6, RZ, R175, 0xff0000, RZ, 0xc0, !PT ;  /* 0x00ff0000afff7812 */ /* 0x000fe200078cc0ff */
[----:B------:R-:W-:Y:S01]  /*c6e0*/  FADD.FTZ R131, R131, -R130 ;  /* 0x8000008283837221 */ /* 0x000fe20000010000 */
[----:B------:R-:W-:Y:S01]  /*c6f0*/  FSEL R112, R103, RZ, P5 ;  /* 0x000000ff67707208 */ /* 0x000fe20002800000 */
[----:B------:R-:W-:Y:S01]  /*c700*/  FADD.FTZ R115, R115, -R0 ;  /* 0x8000000073737221 */ /* 0x000fe20000010000 */
[----:B------:R-:W-:Y:S01]  /*c710*/  LOP3.LUT P4, RZ, R123, 0xff, RZ, 0xc0, !PT ;  /* 0x000000ff7bff7812 */ /* 0x000fe2000788c0ff */
[----:B------:R-:W-:Y:S01]  /*c720*/  FADD.FTZ R125, R125, -R124 ;  /* 0x8000007c7d7d7221 */ /* 0x000fe20000010000 */
[----:B------:R-:W-:Y:S01]  /*c730*/  LOP3.LUT P5, RZ, R175, 0xff, RZ, 0xc0, !PT ;  /* 0x000000ffafff7812 */ /* 0x000fe200078ac0ff */
[----:B------:R-:W-:Y:S01]  /*c740*/  FADD.FTZ R121, R121, -R120 ;  /* 0x8000007879797221 */ /* 0x000fe20000010000 */
[----:B------:R-:W-:Y:S01]  /*c750*/  PRMT R100, R42, 0x7632, R100 ;  /* 0x000076322a647816 */ /* 0x000fe20000000064 */
[----:B------:R-:W-:Y:S01]  /*c760*/  FADD.FTZ R137, R114, -R137 ;  /* 0x8000008972897221 */ /* 0x000fe20000010000 */
[----:B------:R-:W-:-:S02]  /*c770*/  FSEL R111, R102, RZ, P3 ;  /* 0x000000ff666f7208 */ /* 0x000fc40001800000 */
[----:B------:R-:W-:Y:S02]  /*c780*/  FSEL R108, R102, RZ, P6 ;  /* 0x000000ff666c7208 */ /* 0x000fe40003000000 */
[C---:B------:R-:W-:Y:S02]  /*c790*/  FSEL R110, R101.reuse, RZ, P4 ;  /* 0x000000ff656e7208 */ /* 0x040fe40002000000 */
[----:B------:R-:W-:Y:S01]  /*c7a0*/  FSEL R102, R101, RZ, P5 ;  /* 0x000000ff65667208 */ /* 0x000fe20002800000 */
[----:B------:R-:W-:Y:S01]  /*c7b0*/  IMAD.U32 R101, R100, 0x10000, RZ ;  /* 0x0001000064657824 */ /* 0x000fe200078e00ff */
[----:B------:R-:W-:Y:S02]  /*c7c0*/  ISETP.GE.U32.AND P1, PT, R174, RZ, PT ;  /* 0x000000ffae00720c */ /* 0x000fe40003f26070 */
[----:B------:R-:W-:Y:S01]  /*c7d0*/  PRMT R100, R41, 0x7632, R100 ;  /* 0x0000763229647816 */ /* 0x000fe20000000064 */
[----:B------:R-:W-:Y:S01]  /*c7e0*/  FFMA.FTZ R131, R164, R131, R101 ;  /* 0x00000083a4837223 */ /* 0x000fe20000010065 */
[----:B------:R-:W-:-:S02]  /*c7f0*/  ISETP.GE.U32.AND.EX P1, PT, R175, 0x1000000, PT, P1 ;  /* 0x01000000af00780c */ /* 0x000fc40003f26110 */
[----:B------:R-:W-:Y:S01]  /*c800*/  SHF.L.U32 R101, R41, 0x10, RZ ;  /* 0x0000001029657819 */ /* 0x000fe200000006ff */
[----:B------:R-:W-:Y:S01]  /*c810*/  FMUL.FTZ R131, R131, UR6 ;  /* 0x0000000683837c20 */ /* 0x000fe20008410000 */
[----:B------:R-:W-:Y:S02]  /*c820*/  LOP3.LUT P3, RZ, R123, 0xff00, RZ, 0xc0, !PT ;  /* 0x0000ff007bff7812 */ /* 0x000fe4000786c0ff */
[----:B------:R-:W-:Y:S01]  /*c830*/  FSEL R113, R103, RZ, P1 ;  /* 0x000000ff67717208 */ /* 0x000fe20000800000 */
[----:B------:R-:W-:Y:S01]  /*c840*/  FFMA.FTZ R101, R164, R115, R101 ;  /* 0x00000073a4657223 */ /* 0x000fe20000010065 */
[----:B------:R-:W-:Y:S02]  /*c850*/  PRMT R0, R40, 0x7632, R0 ;  /* 0x0000763228007816 */ /* 0x000fe40000000000 */
[----:B------:R-:W-:Y:S01]  /*c860*/  SHF.L.U32 R103, R100, 0x10, RZ ;  /* 0x0000001064677819 */ /* 0x000fe200000006ff */
[----:B------:R-:W-:Y:S01]  /*c870*/  FMUL.FTZ R101, R101, UR6 ;  /* 0x0000000665657c20 */ /* 0x000fe20008410000 */
[----:B------:R-:W-:Y:S01]  /*c880*/  FSEL R109, R131, RZ, P3 ;  /* 0x000000ff836d7208 */ /* 0x000fe20001800000 */
[----:B------:R-:W-:Y:S01]  /*c890*/  IMAD.U32 R0, R0, 0x10000, RZ ;  /* 0x0001000000007824 */ /* 0x000fe200078e00ff */
[----:B------:R-:W-:Y:S01]  /*c8a0*/  LOP3.LUT P3, RZ, R175, 0xff00, RZ, 0xc0, !PT ;  /* 0x0000ff00afff7812 */ /* 0x000fe2000786c0ff */
[----:B------:R-:W-:Y:S01]  /*c8b0*/  FFMA.FTZ R125, R164, R125, R103 ;  /* 0x0000007da47d7223 */ /* 0x000fe20000010067 */
[----:B------:R-:W-:Y:S01]  /*c8c0*/  SHF.L.U32 R100, R40, 0x10, RZ ;  /* 0x0000001028647819 */ /* 0x000fe200000006ff */
[----:B------:R-:W-:Y:S01]  /*c8d0*/  FFMA.FTZ R0, R164, R121, R0 ;  /* 0x00000079a4007223 */ /* 0x000fe20000010000 */
[----:B------:R-:W-:Y:S01]  /*c8e0*/  LOP3.LUT P6, RZ, R122, 0xff0000, RZ, 0xc0, !PT ;  /* 0x00ff00007aff7812 */ /* 0x000fe200078cc0ff */
[----:B------:R-:W-:Y:S01]  /*c8f0*/  FMUL.FTZ R125, R125, UR6 ;  /* 0x000000067d7d7c20 */ /* 0x000fe20008410000 */
[----:B------:R-:W-:Y:S01]  /*c900*/  FSEL R131, R131, RZ, P3 ;  /* 0x000000ff83837208 */ /* 0x000fe20001800000 */
[----:B------:R-:W-:Y:S01]  /*c910*/  FFMA.FTZ R100, R164, R137, R100 ;  /* 0x00000089a4647223 */ /* 0x000fe20000010064 */
[----:B------:R-:W-:Y:S01]  /*c920*/  LOP3.LUT P3, RZ, R174, 0xff0000, RZ, 0xc0, !PT ;  /* 0x00ff0000aeff7812 */ /* 0x000fe2000786c0ff */
[----:B------:R-:W-:Y:S01]  /*c930*/  FMUL.FTZ R0, R0, UR6 ;  /* 0x0000000600007c20 */ /* 0x000fe20008410000 */
[----:B------:R-:W-:Y:S01]  /*c940*/  LOP3.LUT P1, RZ, R122, 0xff000000, RZ, 0xc0, !PT ;  /* 0xff0000007aff7812 */ /* 0x000fe2000782c0ff */
[----:B------:R-:W-:Y:S01]  /*c950*/  FMUL.FTZ R100, R100, UR6 ;  /* 0x0000000664647c20 */ /* 0x000fe20008410000 */
[----:B------:R-:W-:-:S02]  /*c960*/  F2FP.BF16.F32.PACK_AB R110, R109, R110 ;  /* 0x0000006e6d6e723e */ /* 0x000fc400000010ff */
[C---:B------:R-:W-:Y:S02]  /*c970*/  FSEL R109, R101.reuse, RZ, P6 ;  /* 0x000000ff656d7208 */ /* 0x040fe40003000000 */
[----:B------:R-:W-:Y:S02]  /*c980*/  F2FP.BF16.F32.PACK_AB R111, R112, R111 ;  /* 0x0000006f706f723e */ /* 0x000fe400000010ff */
[----:B------:R-:W-:Y:S02]  /*c990*/  FSEL R101, R101, RZ, P3 ;  /* 0x000000ff65657208 */ /* 0x000fe40001800000 */
[----:B------:R-:W-:Y:S02]  /*c9a0*/  LOP3.LUT P4, RZ, R122, 0xff00, RZ, 0xc0, !PT ;  /* 0x0000ff007aff7812 */ /* 0x000fe4000788c0ff */
[----:B------:R-:W-:Y:S02]  /*c9b0*/  LOP3.LUT P3, RZ, R174, 0xff00, RZ, 0xc0, !PT ;  /* 0x0000ff00aeff7812 */ /* 0x000fe4000786c0ff */
[----:B------:R-:W-:-:S02]  /*c9c0*/  FSEL R112, R125, RZ, P1 ;  /* 0x000000ff7d707208 */ /* 0x000fc40000800000 */
[----:B------:R-:W-:Y:S02]  /*c9d0*/  LOP3.LUT P5, RZ, R122, 0xff, RZ, 0xc0, !PT ;  /* 0x000000ff7aff7812 */ /* 0x000fe400078ac0ff */
[C---:B------:R-:W-:Y:S02]  /*c9e0*/  LOP3.LUT P6, RZ, R174.reuse, 0xff000000, RZ, 0xc0, !PT ;  /* 0xff000000aeff7812 */ /* 0x040fe400078cc0ff */
[----:B------:R-:W-:Y:S02]  /*c9f0*/  LOP3.LUT P1, RZ, R174, 0xff, RZ, 0xc0, !PT ;  /* 0x000000ffaeff7812 */ /* 0x000fe4000782c0ff */
[----:B------:R-:W-:Y:S02]  /*ca00*/  F2FP.BF16.F32.PACK_AB R103, R113, R108 ;  /* 0x0000006c7167723e */ /* 0x000fe400000010ff */
[C---:B------:R-:W-:Y:S02]  /*ca10*/  FSEL R113, R0.reuse, RZ, P4 ;  /* 0x000000ff00717208 */ /* 0x040fe40002000000 */
        /* <DEDUP_REMOVED lines=10> */
.L_x_1866:
[----:B------:R-:W-:Y:S05]  /*cac0*/  @!P2 BRA `(.L_x_1869) ;  /* 0x00000004003ca947 */ /* 0x000fea0003800000 */
[-CC-:B------:R-:W-:Y:S01]  /*cad0*/  FFMA.FTZ R0, R118, R137.reuse, R136.reuse ;  /* 0x0000008976007223 */ /* 0x180fe20000010088 */
[-CC-:B------:R-:W-:Y:S01]  /*cae0*/  FFMA.FTZ R116, R116, R137.reuse, R136.reuse ;  /* 0x0000008974747223 */ /* 0x180fe20000010088 */
[-CC-:B------:R-:W-:Y:S01]  /*caf0*/  FFMA.FTZ R130, R130, R137.reuse, R136.reuse ;  /* 0x0000008982827223 */ /* 0x180fe20000010088 */
[----:B------:R-:W-:Y:S01]  /*cb00*/  FFMA.FTZ R134, R134, R137, R136 ;  /* 0x0000008986867223 */ /* 0x000fe20000010088 */
[----:B0-----:R-:W-:Y:S01]  /*cb10*/  FADD.FTZ R107, R119, -R0 ;  /* 0x80000000776b7221 */ /* 0x001fe20000010000 */
[----:B------:R-:W-:Y:S01]  /*cb20*/  FADD.FTZ R117, R117, -R116 ;  /* 0x8000007475757221 */ /* 0x000fe20000010000 */
[----:B------:R-:W-:Y:S01]  /*cb30*/  LOP3.LUT P6, RZ, R123, 0xff0000, RZ, 0xc0, !PT ;  /* 0x00ff00007bff7812 */ /* 0x000fe200078cc0ff */
[----:B------:R-:W-:Y:S01]  /*cb40*/  FADD.FTZ R103, R131, -R130 ;  /* 0x8000008283677221 */ /* 0x000fe20000010000 */
[C---:B------:R-:W-:Y:S01]  /*cb50*/  FMUL.FTZ R107, R164.reuse, R107 ;  /* 0x0000006ba46b7220 */ /* 0x040fe20000410000 */
[----:B------:R-:W-:Y:S01]  /*cb60*/  LOP3.LUT P4, RZ, R175, 0xff0000, RZ, 0xc0, !PT ;  /* 0x00ff0000afff7812 */ /* 0x000fe2000788c0ff */
[C---:B------:R-:W-:Y:S01]  /*cb70*/  FMUL.FTZ R106, R164.reuse, R117 ;  /* 0x00000075a46a7220 */ /* 0x040fe20000410000 */
[----:B------:R-:W-:Y:S01]  /*cb80*/  FADD.FTZ R135, R135, -R134 ;  /* 0x8000008687877221 */ /* 0x000fe20000010000 */
[----:B------:R-:W-:Y:S01]  /*cb90*/  FMUL.FTZ R0, R107, UR6 ;  /* 0x000000066b007c20 */ /* 0x000fe20008410000 */
[----:B------:R-:W-:Y:S01]  /*cba0*/  LOP3.LUT P5, RZ, R123, 0xff, RZ, 0xc0, !PT ;  /* 0x000000ff7bff7812 */ /* 0x000fe200078ac0ff */
[C---:B------:R-:W-:Y:S01]  /*cbb0*/  FMUL.FTZ R103, R164.reuse, R103 ;  /* 0x00000067a4677220 */ /* 0x040fe20000410000 */
[----:B------:R-:W-:Y:S01]  /*cbc0*/  FMUL.FTZ R108, R164, R135 ;  /* 0x00000087a46c7220 */ /* 0x000fe20000410000 */
[----:B------:R-:W-:Y:S01]  /*cbd0*/  ISETP.GE.U32.AND P1, PT, R122, RZ, PT ;  /* 0x000000ff7a00720c */ /* 0x000fe20003f26070 */
[-CC-:B------:R-:W-:Y:S01]  /*cbe0*/  FFMA.FTZ R118, R113, R137.reuse, R136.reuse ;  /* 0x0000008971767223 */ /* 0x180fe20000010088 */
[----:B------:R-:W-:Y:S01]  /*cbf0*/  FSEL R111, R0, RZ, P6 ;  /* 0x000000ff006f7208 */ /* 0x000fe20003000000 */
[-CC-:B------:R-:W-:Y:S01]  /*cc00*/  FFMA.FTZ R124, R124, R137.reuse, R136.reuse ;  /* 0x000000897c7c7223 */ /* 0x180fe20000010088 */
[----:B------:R-:W-:Y:S01]  /*cc10*/  FSEL R104, R0, RZ, P4 ;  /* 0x000000ff00687208 */ /* 0x000fe20002000000 */
[----:B------:R-:W-:Y:S01]  /*cc20*/  FMUL.FTZ R0, R106, UR6 ;  /* 0x000000066a007c20 */ /* 0x000fe20008410000 */
[----:B------:R-:W-:Y:S01]  /*cc30*/  LOP3.LUT P6, RZ, R175, 0xff, RZ, 0xc0, !PT ;  /* 0x000000ffafff7812 */ /* 0x000fe200078cc0ff */
[----:B------:R-:W-:Y:S01]  /*cc40*/  FMUL.FTZ R100, R108, UR6 ;  /* 0x000000066c647c20 */ /* 0x000fe20008410000 */
[----:B------:R-:W-:Y:S01]  /*cc50*/  ISETP.GE.U32.AND P3, PT, R174, RZ, PT ;  /* 0x000000ffae00720c */ /* 0x000fe20003f66070 */
[-C--:B------:R-:W-:Y:S01]  /*cc60*/  FFMA.FTZ R120, R120, R137.reuse, R136 ;  /* 0x0000008978787223 */ /* 0x080fe20000010088 */
[C---:B------:R-:W-:Y:S01]  /*cc70*/  FSEL R110, R0.reuse, RZ, P5 ;  /* 0x000000ff006e7208 */ /* 0x040fe20002800000 */
[----:B------:R-:W-:Y:S01]  /*cc80*/  FADD.FTZ R105, R115, -R118 ;  /* 0x8000007673697221 */ /* 0x000fe20000010000 */
[----:B------:R-:W-:Y:S01]  /*cc90*/  FSEL R102, R0, RZ, P6 ;  /* 0x000000ff00667208 */ /* 0x000fe20003000000 */
[----:B------:R-:W-:Y:S01]  /*cca0*/  FMUL.FTZ R0, R103, UR6 ;  /* 0x0000000667007c20 */ /* 0x000fe20008410000 */
[----:B------:R-:W-:Y:S01]  /*ccb0*/  LOP3.LUT P4, RZ, R123, 0xff00, RZ, 0xc0, !PT ;  /* 0x0000ff007bff7812 */ /* 0x000fe2000788c0ff */
[----:B------:R-:W-:Y:S01]  /*ccc0*/  FADD.FTZ R125, R125, -R124 ;  /* 0x8000007c7d7d7221 */ /* 0x000fe20000010000 */
[----:B------:R-:W-:Y:S01]  /*ccd0*/  ISETP.GE.U32.AND.EX P1, PT, R123, 0x1000000, PT, P1 ;  /* 0x010000007b00780c */ /* 0x000fe20003f26110 */
[----:B------:R-:W-:Y:S01]  /*cce0*/  FFMA.FTZ R137, R112, R137, R136 ;  /* 0x0000008970897223 */ /* 0x000fe20000010088 */
[----:B------:R-:W-:Y:S01]  /*ccf0*/  ISETP.GE.U32.AND.EX P3, PT, R175, 0x1000000, PT, P3 ;  /* 0x01000000af00780c */ /* 0x000fe20003f66130 */
[----:B------:R-:W-:Y:S01]  /*cd00*/  FADD.FTZ R101, R121, -R120 ;  /* 0x8000007879657221 */ /* 0x000fe20000010000 */
[----:B------:R-:W-:Y:S01]  /*cd10*/  FSEL R109, R0, RZ, P4 ;  /* 0x000000ff006d7208 */ /* 0x000fe20002000000 */
[----:B------:R-:W-:Y:S01]  /*cd20*/  FMUL.FTZ R105, R164, R105 ;  /* 0x00000069a4697220 */ /* 0x000fe20000410000 */
[----:B------:R-:W-:Y:S01]  /*cd30*/  FSEL R112, R100, RZ, P1 ;  /* 0x000000ff64707208 */ /* 0x000fe20000800000 */
[----:B------:R-:W-:Y:S01]  /*cd40*/  FADD.FTZ R137, R114, -R137 ;  /* 0x8000008972897221 */ /* 0x000fe20000010000 */
[----:B------:R-:W-:Y:S01]  /*cd50*/  FSEL R117, R100, RZ, P3 ;  /* 0x000000ff64757208 */ /* 0x000fe20001800000 */
[C---:B------:R-:W-:Y:S01]  /*cd60*/  FMUL.FTZ R100, R164.reuse, R125 ;  /* 0x0000007da4647220 */ /* 0x040fe20000410000 */
[----:B------:R-:W-:Y:S01]  /*cd70*/  LOP3.LUT P4, RZ, R175, 0xff00, RZ, 0xc0, !PT ;  /* 0x0000ff00afff7812 */ /* 0x000fe2000788c0ff */
[C---:B------:R-:W-:Y:S01]  /*cd80*/  FMUL.FTZ R101, R164.reuse, R101 ;  /* 0x00000065a4657220 */ /* 0x040fe20000410000 */
[----:B------:R-:W-:Y:S01]  /*cd90*/  FMUL.FTZ R164, R164, R137 ;  /* 0x00000089a4a47220 */ /* 0x000fe20000410000 */
[----:B------:R-:W-:-:S02]  /*cda0*/  LOP3.LUT P1, RZ, R122, 0xff0000, RZ, 0xc0, !PT ;  /* 0x00ff00007aff7812 */ /* 0x000fc4000782c0ff */
[----:B------:R-:W-:Y:S01]  /*cdb0*/  FSEL R113, R0, RZ, P4 ;  /* 0x000000ff00717208 */ /* 0x000fe20002000000 */
[----:B------:R-:W-:Y:S01]  /*cdc0*/  FMUL.FTZ R0, R105, UR6 ;  /* 0x0000000669007c20 */ /* 0x000fe20008410000 */
[C---:B------:R-:W-:Y:S01]  /*cdd0*/  F2FP.BF16.F32.PACK_AB R105, R100.reuse, R105 ;  /* 0x000000696469723e */ /* 0x040fe200000010ff */
[----:B------:R-:W-:Y:S01]  /*cde0*/  FMUL.FTZ R100, R100, UR6 ;  /* 0x0000000664647c20 */ /* 0x000fe20008410000 */
[----:B------:R-:W-:Y:S02]  /*cdf0*/  LOP3.LUT P4, RZ, R174, 0xff0000, RZ, 0xc0, !PT ;  /* 0x00ff0000aeff7812 */ /* 0x000fe4000788c0ff */
[----:B------:R-:W-:Y:S02]  /*ce00*/  LOP3.LUT P3, RZ, R122, 0xff000000, RZ, 0xc0, !PT ;  /* 0xff0000007aff7812 */ /* 0x000fe4000786c0ff */
[----:B------:R-:W-:Y:S02]  /*ce10*/  F2FP.BF16.F32.PACK_AB R106, R103, R106 ;  /* 0x0000006a676a723e */ /* 0x000fe400000010ff */
[----:B------:R-:W-:-:S02]  /*ce20*/  F2FP.BF16.F32.PACK_AB R103, R117, R104 ;  /* 0x000000687567723e */ /* 0x000fc400000010ff */
[----:B------:R-:W-:Y:S02]  /*ce30*/  F2FP.BF16.F32.PACK_AB R111, R112, R111 ;  /* 0x0000006f706f723e */ /* 0x000fe400000010ff */
[----:B------:R-:W-:Y:S02]  /*ce40*/  F2FP.BF16.F32.PACK_AB R110, R109, R110 ;  /* 0x0000006e6d6e723e */ /* 0x000fe400000010ff */
[C---:B------:R-:W-:Y:S02]  /*ce50*/  FSEL R109, R0.reuse, RZ, P1 ;  /* 0x000000ff006d7208 */ /* 0x040fe40000800000 */
[----:B------:R-:W-:Y:S01]  /*ce60*/  FSEL R112, R0, RZ, P4 ;  /* 0x000000ff00707208 */ /* 0x000fe20002000000 */
[C---:B------:R-:W-:Y:S01]  /*ce70*/  FMUL.FTZ R0, R101.reuse, UR6 ;  /* 0x0000000665007c20 */ /* 0x040fe20008410000 */
[----:B------:R-:W-:Y:S01]  /*ce80*/  F2FP.BF16.F32.PACK_AB R104, R101, R164 ;  /* 0x000000a46568723e */ /* 0x000fe200000010ff */
[----:B------:R-:W-:Y:S01]  /*ce90*/  FMUL.FTZ R164, R164, UR6 ;  /* 0x00000006a4a47c20 */ /* 0x000fe20008410000 */
[----:B------:R-:W-:-:S02]  /*cea0*/  LOP3.LUT P1, RZ, R174, 0xff000000, RZ, 0xc0, !PT ;  /* 0xff000000aeff7812 */ /* 0x000fc4000782c0ff */
[----:B------:R-:W-:Y:S02]  /*ceb0*/  FSEL R114, R100, RZ, P3 ;  /* 0x000000ff64727208 */ /* 0x000fe40001800000 */
[C---:B------:R-:W-:Y:S02]  /*cec0*/  LOP3.LUT P5, RZ, R122.reuse, 0xff00, RZ, 0xc0, !PT ;  /* 0x0000ff007aff7812 */ /* 0x040fe400078ac0ff */
[----:B------:R-:W-:Y:S02]  /*ced0*/  LOP3.LUT P6, RZ, R122, 0xff, RZ, 0xc0, !PT ;  /* 0x000000ff7aff7812 */ /* 0x000fe400078cc0ff */
[C---:B------:R-:W-:Y:S02]  /*cee0*/  LOP3.LUT P4, RZ, R174.reuse, 0xff00, RZ, 0xc0, !PT ;  /* 0x0000ff00aeff7812 */ /* 0x040fe4000788c0ff */
[----:B------:R-:W-:Y:S02]  /*cef0*/  LOP3.LUT P3, RZ, R174, 0xff, RZ, 0xc0, !PT ;  /* 0x000000ffaeff7812 */ /* 0x000fe4000786c0ff */
[----:B------:R-:W-:-:S02]  /*cf00*/  F2FP.BF16.F32.PACK_AB R107, R108, R107 ;  /* 0x0000006b6c6b723e */ /* 0x000fc400000010ff */
[----:B------:R-:W-:Y:S02]  /*cf10*/  F2FP.BF16.F32.PACK_AB R102, R113, R102 ;  /* 0x000000667166723e */ /* 0x000fe400000010ff */
[----:B------:R-:W-:Y:S02]  /*cf20*/  FSEL R101, R100, RZ, P1 ;  /* 0x000000ff64657208 */ /* 0x000fe40000800000 */
        /* <DEDUP_REMOVED lines=9> */
.L_x_1869:
        /* <DEDUP_REMOVED lines=33> */
[----:B------:R-:W-:Y:S01]  /*d1d0*/  FMUL.FTZ R125, R164, R125 ;  /* 0x0000007da47d7220 */ /* 0x000fe20000410000 */
[C---:B------:R-:W-:Y:S01]  /*d1e0*/  ISETP.GE.U32.AND.EX P1, PT, R175.reuse, 0x1000000, PT, P1 ;  /* 0x01000000af00780c */ /* 0x040fe20003f26110 */
        /* <DEDUP_REMOVED lines=18> */
[----:B------:R-:W-:Y:S02]  /*d310*/  LOP3.LUT P4, RZ, R122, 0xff00, RZ, 0xc0, !PT ;  /* 0x0000ff007aff7812 */ /* 0x000fe4000788c0ff */
[----:B------:R-:W-:-:S02]  /*d320*/  FSEL R102, R117, RZ, P5 ;  /* 0x000000ff75667208 */ /* 0x000fc40002800000 */
[C---:B------:R-:W-:Y:S02]  /*d330*/  FSEL R109, R115.reuse, RZ, P6 ;  /* 0x000000ff736d7208 */ /* 0x040fe40003000000 */
[----:B------:R-:W-:Y:S02]  /*d340*/  FSEL R101, R115, RZ, P3 ;  /* 0x000000ff73657208 */ /* 0x000fe40001800000 */
[----:B------:R-:W-:Y:S02]  /*d350*/  FSEL R0, R125, RZ, P1 ;  /* 0x000000ff7d007208 */ /* 0x000fe40000800000 */
[----:B------:R-:W-:Y:S02]  /*d360*/  LOP3.LUT P5, RZ, R122, 0xff, RZ, 0xc0, !PT ;  /* 0x000000ff7aff7812 */ /* 0x000fe400078ac0ff */
        /* <DEDUP_REMOVED lines=16> */
.L_x_1865:
[----:B------:R-:W-:Y:S05]  /*d470*/  @!P1 BRA `(.L_x_1870) ;  /* 0x0000000800249947 */ /* 0x000fea0003800000 */
[----:B------:R-:W-:Y:S05]  /*d480*/  @!P2 BRA `(.L_x_1871) ;  /* 0x000000040018a947 */ /* 0x000fea0003800000 */
        /* <DEDUP_REMOVED lines=10> */
[----:B------:R-:W-:Y:S01]  /*d530*/  LOP3.LUT P5, RZ, R123, 0xff0000, RZ, 0xc0, !PT ;  /* 0x00ff00007bff7812 */ /* 0x000fe200078ac0ff */
[----:B------:R-:W-:Y:S01]  /*d540*/  FFMA.FTZ R107, R164, R119, R106 ;  /* 0x00000077a46b7223 */ /* 0x000fe2000001006a */
[----:B------:R-:W-:Y:S01]  /*d550*/  ISETP.GE.U32.AND P1, PT, R122, RZ, PT ;  /* 0x000000ff7a00720c */ /* 0x000fe20003f26070 */
[C---:B------:R-:W-:Y:S01]  /*d560*/  FFMA.FTZ R117, R164.reuse, R117, R104 ;  /* 0x00000075a4757223 */ /* 0x040fe20000010068 */
[----:B------:R-:W-:Y:S01]  /*d570*/  FFMA.FTZ R116, R164, R135, R105 ;  /* 0x00000087a4747223 */ /* 0x000fe20000010069 */
[----:B------:R-:W-:Y:S01]  /*d580*/  FMUL.FTZ R105, R107, UR6 ;  /* 0x000000066b697c20 */ /* 0x000fe20008410000 */
[----:B------:R-:W-:Y:S01]  /*d590*/  LOP3.LUT P4, RZ, R123, 0xff, RZ, 0xc0, !PT ;  /* 0x000000ff7bff7812 */ /* 0x000fe2000788c0ff */
[----:B------:R-:W-:Y:S01]  /*d5a0*/  FMUL.FTZ R104, R117, UR6 ;  /* 0x0000000675687c20 */ /* 0x000fe20008410000 */
[-CC-:B------:R-:W-:Y:S01]  /*d5b0*/  FFMA.FTZ R0, R113, R137.reuse, R136.reuse ;  /* 0x0000008971007223 */ /* 0x180fe20000010088 */
[-CC-:B------:R-:W-:Y:S01]  /*d5c0*/  FFMA.FTZ R120, R120, R137.reuse, R136.reuse ;  /* 0x0000008978787223 */ /* 0x180fe20000010088 */
[-CC-:B------:R-:W-:Y:S01]  /*d5d0*/  FFMA.FTZ R124, R124, R137.reuse, R136.reuse ;  /* 0x000000897c7c7223 */ /* 0x180fe20000010088 */
[-CC-:B------:R-:W-:Y:S01]  /*d5e0*/  FFMA.FTZ R130, R130, R137.reuse, R136.reuse ;  /* 0x0000008982827223 */ /* 0x180fe20000010088 */
[----:B------:R-:W-:Y:S01]  /*d5f0*/  FFMA.FTZ R137, R112, R137, R136 ;  /* 0x0000008970897223 */ /* 0x000fe20000010088 */
[----:B------:R-:W-:Y:S01]  /*d600*/  FMUL.FTZ R106, R116, UR6 ;  /* 0x00000006746a7c20 */ /* 0x000fe20008410000 */
[----:B------:R-:W-:Y:S01]  /*d610*/  FSEL R111, R105, RZ, P5 ;  /* 0x000000ff696f7208 */ /* 0x000fe20002800000 */
[----:B------:R-:W-:Y:S01]  /*d620*/  FADD.FTZ R115, R115, -R0 ;  /* 0x8000000073737221 */ /* 0x000fe20000010000 */
[----:B------:R-:W-:Y:S01]  /*d630*/  ISETP.GE.U32.AND.EX P1, PT, R123, 0x1000000, PT, P1 ;  /* 0x010000007b00780c */ /* 0x000fe20003f26110 */
[----:B------:R-:W-:Y:S01]  /*d640*/  FADD.FTZ R131, R131, -R130 ;  /* 0x8000008283837221 */ /* 0x000fe20000010000 */
[----:B------:R-:W-:Y:S01]  /*d650*/  FSEL R112, R104, RZ, P4 ;  /* 0x000000ff68707208 */ /* 0x000fe20002000000 */
[----:B------:R-:W-:Y:S01]  /*d660*/  FADD.FTZ R125, R125, -R124 ;  /* 0x8000007c7d7d7221 */ /* 0x000fe20000010000 */
[----:B------:R-:W-:Y:S01]  /*d670*/  PRMT R105, R42, 0x7632, R105 ;  /* 0x000076322a697816 */ /* 0x000fe20000000069 */
[----:B------:R-:W-:Y:S01]  /*d680*/  FADD.FTZ R121, R121, -R120 ;  /* 0x8000007879797221 */ /* 0x000fe20000010000 */
[----:B------:R-:W-:Y:S01]  /*d690*/  PRMT R104, R41, 0x7632, R104 ;  /* 0x0000763229687816 */ /* 0x000fe20000000068 */
[----:B------:R-:W-:Y:S01]  /*d6a0*/  FADD.FTZ R137, R114, -R137 ;  /* 0x8000008972897221 */ /* 0x000fe20000010000 */
[----:B------:R-:W-:Y:S01]  /*d6b0*/  PRMT R0, R40, 0x7632, R0 ;  /* 0x0000763228007816 */ /* 0x000fe20000000000 */
[----:B------:R-:W-:Y:S01]  /*d6c0*/  IMAD.U32 R105, R105, 0x10000, RZ ;  /* 0x0001000069697824 */ /* 0x000fe200078e00ff */
[----:B------:R-:W-:-:S02]  /*d6d0*/  FSEL R118, R106, RZ, P1 ;  /* 0x000000ff6a767208 */ /* 0x000fc40000800000 */
[----:B------:R-:W-:Y:S01]  /*d6e0*/  SHF.L.U32 R106, R41, 0x10, RZ ;  /* 0x00000010296a7819 */ /* 0x000fe200000006ff */
[----:B------:R-:W-:Y:S01]  /*d6f0*/  IMAD.U32 R0, R0, 0x10000, RZ ;  /* 0x0001000000007824 */ /* 0x000fe200078e00ff */
        /* <DEDUP_REMOVED lines=8> */
[----:B------:R-:W-:Y:S01]  /*d780*/  FMUL.FTZ R108, R105, UR6 ;  /* 0x00000006696c7c20 */ /* 0x000fe20008410000 */
[----:B------:R-:W-:Y:S01]  /*d790*/  LOP3.LUT P6, RZ, R122, 0xff0000, RZ, 0xc0, !PT ;  /* 0x00ff00007aff7812 */ /* 0x000fe200078cc0ff */
[----:B------:R-:W-:Y:S01]  /*d7a0*/  FMUL.FTZ R114, R114, UR6 ;  /* 0x0000000672727c20 */ /* 0x000fe20008410000 */
[----:B------:R-:W-:Y:S01]  /*d7b0*/  F2FP.BF16.F32.PACK_AB R105, R110, R105 ;  /* 0x000000696e69723e */ /* 0x000fe200000010ff */
[----:B------:R-:W-:Y:S01]  /*d7c0*/  FMUL.FTZ R0, R104, UR6 ;  /* 0x0000000668007c20 */ /* 0x000fe20008410000 */
[----:B------:R-:W-:Y:S01]  /*d7d0*/  FMUL.FTZ R110, R110, UR6 ;  /* 0x000000066e6e7c20 */ /* 0x000fe20008410000 */
[C---:B------:R-:W-:Y:S01]  /*d7e0*/  F2FP.BF16.F32.PACK_AB R104, R121.reuse, R104 ;  /* 0x000000687968723e */ /* 0x040fe200000010ff */
[----:B------:R-:W-:Y:S01]  /*d7f0*/  FMUL.FTZ R121, R121, UR6 ;  /* 0x0000000679797c20 */ /* 0x000fe20008410000 */
[----:B------:R-:W-:-:S02]  /*d800*/  LOP3.LUT P1, RZ, R122, 0xff000000, RZ, 0xc0, !PT ;  /* 0xff0000007aff7812 */ /* 0x000fc4000782c0ff */
        /* <DEDUP_REMOVED lines=14> */
.L_x_1871:
        /* <DEDUP_REMOVED lines=17> */
[----:B------:R-:W-:Y:S01]  /*da00*/  ISETP.GE.U32.AND.EX P1, PT, R123, 0x1000000, PT, P1 ;  /* 0x010000007b00780c */ /* 0x000fe20003f26110 */
[-CC-:B------:R-:W-:Y:S01]  /*da10*/  FFMA.FTZ R0, R113, R137.reuse, R136.reuse ;  /* 0x0000008971007223 */ /* 0x180fe20000010088 */
[----:B------:R-:W-:Y:S01]  /*da20*/  FMUL.FTZ R110, R110, UR6 ;  /* 0x000000066e6e7c20 */ /* 0x000fe20008410000 */
[----:B------:R-:W-:Y:S01]  /*da30*/  LOP3.LUT P5, RZ, R123, 0xff0000, RZ, 0xc0, !PT ;  /* 0x00ff00007bff7812 */ /* 0x000fe200078ac0ff */
[-C--:B------:R-:W-:Y:S01]  /*da40*/  FFMA.FTZ R120, R120, R137.reuse, R136 ;  /* 0x0000008978787223 */ /* 0x080fe20000010088 */
[----:B------:R-:W-:Y:S01]  /*da50*/  FSEL R118, R109, RZ, P1 ;  /* 0x000000ff6d767208 */ /* 0x000fe20000800000 */
[----:B------:R-:W-:Y:S01]  /*da60*/  FADD.FTZ R115, R115, -R0 ;  /* 0x8000000073737221 */ /* 0x000fe20000010000 */
[----:B------:R-:W-:Y:S01]  /*da70*/  FSEL R116, R108, RZ, P4 ;  /* 0x000000ff6c747208 */ /* 0x000fe20002000000 */
[-CC-:B------:R-:W-:Y:S01]  /*da80*/  FFMA.FTZ R124, R124, R137.reuse, R136.reuse ;  /* 0x000000897c7c7223 */ /* 0x180fe20000010088 */
[----:B------:R-:W-:Y:S01]  /*da90*/  PRMT R109, R42, 0x7632, R109 ;  /* 0x000076322a6d7816 */ /* 0x000fe2000000006d */
[-C--:B------:R-:W-:Y:S01]  /*daa0*/  FFMA.FTZ R130, R130, R137.reuse, R136 ;  /* 0x0000008982827223 */ /* 0x080fe20000010088 */
[----:B------:R-:W-:Y:S01]  /*dab0*/  PRMT R108, R41, 0x7632, R108 ;  /* 0x00007632296c7816 */ /* 0x000fe2000000006c */
[----:B------:R-:W-:Y:S01]  /*dac0*/  FFMA.FTZ R137, R112, R137, R136 ;  /* 0x0000008970897223 */ /* 0x000fe20000010088 */
[----:B------:R-:W-:Y:S01]  /*dad0*/  PRMT R0, R40, 0x7632, R0 ;  /* 0x0000763228007816 */ /* 0x000fe20000000000 */
[----:B------:R-:W-:Y:S01]  /*dae0*/  FADD.FTZ R131, R131, -R130 ;  /* 0x8000008283837221 */ /* 0x000fe20000010000 */
[----:B------:R-:W-:Y:S01]  /*daf0*/  FSEL R111, R110, RZ, P5 ;  /* 0x000000ff6e6f7208 */ /* 0x000fe20002800000 */
[----:B------:R-:W-:Y:S01]  /*db00*/  IMAD.U32 R109, R109, 0x10000, RZ ;  /* 0x000100006d6d7824 */ /* 0x000fe200078e00ff */
[----:B------:R-:W-:Y:S01]  /*db10*/  SHF.L.U32 R112, R108, 0x10, RZ ;  /* 0x000000106c707819 */ /* 0x000fe200000006ff */
[----:B------:R-:W-:Y:S01]  /*db20*/  FADD.FTZ R121, R121, -R120 ;  /* 0x8000007879797221 */ /* 0x000fe20000010000 */
[----:B------:R-:W-:Y:S01]  /*db30*/  SHF.L.U32 R110, R41, 0x10, RZ ;  /* 0x00000010296e7819 */ /* 0x000fe200000006ff */
[----:B------:R-:W-:Y:S01]  /*db40*/  FADD.FTZ R125, R125, -R124 ;  /* 0x8000007c7d7d7221 */ /* 0x000fe20000010000 */
[----:B------:R-:W-:Y:S01]  /*db50*/  SHF.L.U32 R108, R40, 0x10, RZ ;  /* 0x00000010286c7819 */ /* 0x000fe200000006ff */
[----:B------:R-:W-:Y:S01]  /*db60*/  FADD.FTZ R137, R114, -R137 ;  /* 0x8000008972897221 */ /* 0x000fe20000010000 */
[----:B------:R-:W-:-:S02]  /*db70*/  IMAD.U32 R0, R0, 0x10000, RZ ;  /* 0x0001000000007824 */ /* 0x000fc400078e00ff */
[C---:B------:R-:W-:Y:S01]  /*db80*/  FFMA.FTZ R109, R164.reuse, R131, R109 ;  /* 0x00000083a46d7223 */ /* 0x040fe2000001006d */
[C---:B------:R-:W-:Y:S01]  /*db90*/  FFMA.FTZ R110, R164.reuse, R115, R110 ;  /* 0x00000073a46e7223 */ /* 0x040fe2000001006e */
[C---:B------:R-:W-:Y:S01]  /*dba0*/  FFMA.FTZ R112, R164.reuse, R125, R112 ;  /* 0x0000007da4707223 */ /* 0x040fe20000010070 */
[C---:B------:R-:W-:Y:S01]  /*dbb0*/  FFMA.FTZ R108, R164.reuse, R137, R108 ;  /* 0x00000089a46c7223 */ /* 0x040fe2000001006c */
[----:B------:R-:W-:Y:S01]  /*dbc0*/  FFMA.FTZ R0, R164, R121, R0 ;  /* 0x00000079a4007223 */ /* 0x000fe20000010000 */
[----:B------:R-:W-:Y:S01]  /*dbd0*/  FMUL.FTZ R109, R109, UR6 ;  /* 0x000000066d6d7c20 */ /* 0x000fe20008410000 */
[----:B------:R-:W-:Y:S01]  /*dbe0*/  LOP3.LUT P3, RZ, R123, 0xff00, RZ, 0xc0, !PT ;  /* 0x0000ff007bff7812 */ /* 0x000fe2000786c0ff */
        /* <DEDUP_REMOVED lines=18> */
.L_x_1870:
        /* <DEDUP_REMOVED lines=9> */
[C---:B0-----:R-:W-:Y:S01]  /*dda0*/  FMUL.FTZ R107, R164.reuse, R119 ;  /* 0x00000077a46b7220 */ /* 0x041fe20000410000 */
[----:B------:R-:W-:Y:S01]  /*ddb0*/  FMUL.FTZ R106, R164, R117 ;  /* 0x00000075a46a7220 */ /* 0x000fe20000410000 */
[-CC-:B------:R-:W-:Y:S01]  /*ddc0*/  FFMA.FTZ R120, R120, R137.reuse, R136.reuse ;  /* 0x0000008978787223 */ /* 0x180fe20000010088 */
[-CC-:B------:R-:W-:Y:S01]  /*ddd0*/  FFMA.FTZ R130, R130, R137.reuse, R136.reuse ;  /* 0x0000008982827223 */ /* 0x180fe20000010088 */
[----:B------:R-:W-:Y:S01]  /*dde0*/  FFMA.FTZ R137, R112, R137, R136 ;  /* 0x0000008970897223 */ /* 0x000fe20000010088 */
[----:B------:R-:W-:Y:S01]  /*ddf0*/  FMUL.FTZ R105, R107, UR6 ;  /* 0x000000066b697c20 */ /* 0x000fe20008410000 */
[----:B------:R-:W-:Y:S01]  /*de00*/  LOP3.LUT P5, RZ, R123, 0xff0000, RZ, 0xc0, !PT ;  /* 0x00ff00007bff7812 */ /* 0x000fe200078ac0ff */
[----:B------:R-:W-:Y:S01]  /*de10*/  FMUL.FTZ R108, R164, R135 ;  /* 0x00000087a46c7220 */ /* 0x000fe20000410000 */
[----:B------:R-:W-:Y:S01]  /*de20*/  ISETP.GE.U32.AND P1, PT, R122, RZ, PT ;  /* 0x000000ff7a00720c */ /* 0x000fe20003f26070 */
[----:B------:R-:W-:Y:S01]  /*de30*/  FMUL.FTZ R104, R106, UR6 ;  /* 0x000000066a687c20 */ /* 0x000fe20008410000 */
[----:B------:R-:W-:Y:S01]  /*de40*/  FADD.FTZ R115, R115, -R0 ;  /* 0x8000000073737221 */ /* 0x000fe20000010000 */
[----:B------:R-:W-:Y:S01]  /*de50*/  FADD.FTZ R125, R125, -R124 ;  /* 0x8000007c7d7d7221 */ /* 0x000fe20000010000 */
[----:B------:R-:W-:Y:S01]  /*de60*/  LOP3.LUT P4, RZ, R123, 0xff, RZ, 0xc0, !PT ;  /* 0x000000ff7bff7812 */ /* 0x000fe2000788c0ff */
[----:B------:R-:W-:Y:S01]  /*de70*/  FADD.FTZ R121, R121, -R120 ;  /* 0x8000007879797221 */ /* 0x000fe20000010000 */
[----:B------:R-:W-:Y:S01]  /*de80*/  FADD.FTZ R131, R131, -R130 ;  /* 0x8000008283837221 */ /* 0x000fe20000010000 */
[----:B------:R-:W-:Y:S01]  /*de90*/  FADD.FTZ R137, R114, -R137 ;  /* 0x8000008972897221 */ /* 0x000fe20000010000 */
[----:B------:R-:W-:Y:S01]  /*dea0*/  FMUL.FTZ R109, R108, UR6 ;  /* 0x000000066c6d7c20 */ /* 0x000fe20008410000 */
[----:B------:R-:W-:Y:S01]  /*deb0*/  FSEL R111, R105, RZ, P5 ;  /* 0x000000ff696f7208 */ /* 0x000fe20002800000 */
[C---:B------:R-:W-:Y:S01]  /*dec0*/  FMUL.FTZ R105, R164.reuse, R115 ;  /* 0x00000073a4697220 */ /* 0x040fe20000410000 */
[----:B------:R-:W-:Y:S01]  /*ded0*/  ISETP.GE.U32.AND.EX P1, PT, R123, 0x1000000, PT, P1 ;  /* 0x010000007b00780c */ /* 0x000fe20003f26110 */
[----:B------:R-:W-:Y:S01]  /*dee0*/  FMUL.FTZ R0, R164, R125 ;  /* 0x0000007da4007220 */ /* 0x000fe20000410000 */
[----:B------:R-:W-:Y:S01]  /*def0*/  FSEL R110, R104, RZ, P4 ;  /* 0x000000ff686e7208 */ /* 0x000fe20002000000 */
[C---:B------:R-:W-:Y:S01]  /*df00*/  FMUL.FTZ R121, R164.reuse, R121 ;  /* 0x00000079a4797220 */ /* 0x040fe20000410000 */
[C---:B------:R-:W-:Y:S01]  /*df10*/  FMUL.FTZ R131, R164.reuse, R131 ;  /* 0x00000083a4837220 */ /* 0x040fe20000410000 */
[----:B------:R-:W-:Y:S01]  /*df20*/  FMUL.FTZ R104, R164, R137 ;  /* 0x00000089a4687220 */ /* 0x000fe20000410000 */
[----:B------:R-:W-:Y:S01]  /*df30*/  F2FP.BF16.F32.PACK_AB R107, R108, R107 ;  /* 0x0000006b6c6b723e */ /* 0x000fe200000010ff */
[----:B------:R-:W-:Y:S01]  /*df40*/  FMUL.FTZ R108, R105, UR6 ;  /* 0x00000006696c7c20 */ /* 0x000fe20008410000 */
[----:B------:R-:W-:Y:S01]  /*df50*/  FSEL R112, R109, RZ, P1 ;  /* 0x000000ff6d707208 */ /* 0x000fe20000800000 */
[C---:B------:R-:W-:Y:S01]  /*df60*/  FMUL.FTZ R109, R0.reuse, UR6 ;  /* 0x00000006006d7c20 */ /* 0x040fe20008410000 */
        /* <DEDUP_REMOVED lines=21> */
.L_x_1872:
        /* <DEDUP_REMOVED lines=53> */
.L_x_1868:
        /* <DEDUP_REMOVED lines=13> */
.L_x_1831:
[----:B------:R0:W5:Y:S01]  /*e4e0*/  LDL.LU R68, [R1] ;  /* 0x0000000001447983 */ /* 0x0001620000300800 */
[----:B------:R-:W-:Y:S01]  /*e4f0*/  IMAD.MOV.U32 R64, RZ, RZ, R38 ;  /* 0x000000ffff407224 */ /* 0x000fe200078e0026 */
[----:B------:R-:W-:Y:S01]  /*e500*/  MOV R65, R37 ;  /* 0x0000002500417202 */ /* 0x000fe20000000f00 */
[----:B------:R-:W-:Y:S01]  /*e510*/  IMAD.MOV.U32 R41, RZ, RZ, R161 ;  /* 0x000000ffff297224 */ /* 0x000fe200078e00a1 */
        /* <DEDUP_REMOVED lines=39> */
[----:B------:R-:W-:Y:S01]  /*e790*/  IMAD.MOV.U32 R32, RZ, RZ, R30 ;  /* 0x000000ffff207224 */ /* 0x000fe200078e001e */
[----:B------:R-:W-:Y:S02]  /*e7a0*/  MOV R33, R29 ;  /* 0x0000001d00217202 */ /* 0x000fe40000000f00 */
        /* <DEDUP_REMOVED lines=24> */
.L_x_1830:
[----:B------:R-:W-:Y:S05]  /*e930*/  BSYNC B0 ;  /* 0x0000000000007941 */ /* 0x000fea0003800000 */
.L_x_1829:
        /* <DEDUP_REMOVED lines=115> */
[----:B----4-:R-:W-:Y:S01]  /*f070*/  FADD.FTZ R13, R5, R76 ;  /* 0x0000004c050d7221 */ /* 0x010fe20000010000 */
        /* <DEDUP_REMOVED lines=61> */
[----:B------:R-:W4:Y:S01]  /*f450*/  LDS R53, [R6+0x4600] ;  /* 0x0046000006357984 */ /* 0x000f220000000800 */
[----:B-1----:R-:W-:-:S03]  /*f460*/  FADD.FTZ R14, RZ, R14 ;  /* 0x0000000eff0e7221 */ /* 0x002fc60000010000 */
        /* <DEDUP_REMOVED lines=47> */
.L_x_1832:
        /* <DEDUP_REMOVED lines=8> */
.L_x_1875:
[----:B------:R-:W-:Y:S05]  /*f7e0*/  BSYNC B2 ;  /* 0x0000000000027941 */ /* 0x000fea0003800000 */
.L_x_1874:
[----:B------:R-:W-:Y:S01]  /*f7f0*/  FADD.FTZ R136, R136, R237 ;  /* 0x000000ed88887221 */ /* 0x000fe20000010000 */
[----:B------:R-:W-:Y:S01]  /*f800*/  HFMA2 R244, -RZ, RZ, 0, 1.847743988037109375e-06 ;  /* 0x0000001ffff47431 */ /* 0x000fe200000001ff */
[----:B------:R-:W-:Y:S01]  /*f810*/  MOV R237, 0xffffffff ;  /* 0xffffffff00ed7802 */ /* 0x000fe20000000f00 */
[----:B------:R-:W-:Y:S01]  /*f820*/  IMAD.MOV.U32 R245, RZ, RZ, 0x1 ;  /* 0x00000001fff57424 */ /* 0x000fe200078e00ff */
[----:B------:R-:W-:-:S07]  /*f830*/  MOV R252, R137 ;  /* 0x0000008900fc7202 */ /* 0x000fce0000000f00 */
[----:B------:R-:W-:Y:S05]  /*f840*/  WARPSYNC.COLLECTIVE R237, `(.L_x_1876) ;  /* 0x00000000ed087348 */ /* 0x000fea0003c00000 */
[----:B------:R0:W1:Y:S02]  /*f850*/  SHFL.BFLY P4, R237, R252, R245, R244 ;  /* 0x0c0000f5fced7389 */ /* 0x00006400000800f4 */
[----:B01----:R-:W-:Y:S05]  /*f860*/  ENDCOLLECTIVE ;  /* 0x000000000000791b */ /* 0x003fea0003800000 */
.L_x_1876:
[----:B------:R-:W-:Y:S01]  /*f870*/  MOV R252, R136 ;  /* 0x0000008800fc7202 */ /* 0x000fe20000000f00 */
[----:B------:R-:W-:Y:S02]  /*f880*/  IMAD.MOV.U32 R245, RZ, RZ, 0x2 ;  /* 0x00000002fff57424 */ /* 0x000fe400078e00ff */
[----:B------:R-:W-:Y:S01]  /*f890*/  FADD.FTZ R137, R137, R237 ;  /* 0x000000ed89897221 */ /* 0x000fe20000010000 */
[----:B------:R-:W-:-:S07]  /*f8a0*/  MOV R237, 0xffffffff ;  /* 0xffffffff00ed7802 */ /* 0x000fce0000000f00 */
[----:B------:R-:W-:Y:S05]  /*f8b0*/  WARPSYNC.COLLECTIVE R237, `(.L_x_1877) ;  /* 0x00000000ed087348 */ /* 0x000fea0003c00000 */
[----:B------:R0:W1:Y:S02]  /*f8c0*/  SHFL.BFLY P4, R237, R252, R245, R244 ;  /* 0x0c0000f5fced7389 */ /* 0x00006400000800f4 */
[----:B01----:R-:W-:Y:S05]  /*f8d0*/  ENDCOLLECTIVE ;  /* 0x000000000000791b */ /* 0x003fea0003800000 */
.L_x_1877:
[----:B------:R-:W-:Y:S01]  /*f8e0*/  MOV R252, R137 ;  /* 0x0000008900fc7202 */ /* 0x000fe20000000f00 */
[----:B------:R-:W-:Y:S01]  /*f8f0*/  FADD.FTZ R136, R136, R237 ;  /* 0x000000ed88887221 */ /* 0x000fe20000010000 */
[----:B------:R-:W-:-:S07]  /*f900*/  MOV R237, 0xffffffff ;  /* 0xffffffff00ed7802 */ /* 0x000fce0000000f00 */
[----:B------:R-:W-:Y:S05]  /*f910*/  WARPSYNC.COLLECTIVE R237, `(.L_x_1878) ;  /* 0x00000000ed087348 */ /* 0x000fea0003c00000 */
[----:B------:R0:W1:Y:S02]  /*f920*/  SHFL.BFLY P4, R237, R252, R245, R244 ;  /* 0x0c0000f5fced7389 */ /* 0x00006400000800f4 */
[----:B01----:R-:W-:Y:S05]  /*f930*/  ENDCOLLECTIVE ;  /* 0x000000000000791b */ /* 0x003fea0003800000 */
.L_x_1878:
[----:B------:R-:W-:Y:S02]  /*f940*/  HFMA2 R245, -RZ, RZ, 0, 2.384185791015625e-07 ;  /* 0x00000004fff57431 */ /* 0x000fe400000001ff */
[----:B------:R-:W-:Y:S02]  /*f950*/  IMAD.MOV.U32 R252, RZ, RZ, R136 ;  /* 0x000000fffffc7224 */ /* 0x000fe400078e0088 */
[----:B------:R-:W-:Y:S01]  /*f960*/  FADD.FTZ R137, R137, R237 ;  /* 0x000000ed89897221 */ /* 0x000fe20000010000 */
[----:B------:R-:W-:-:S07]  /*f970*/  MOV R237, 0xffffffff ;  /* 0xffffffff00ed7802 */ /* 0x000fce0000000f00 */
[----:B------:R-:W-:Y:S05]  /*f980*/  WARPSYNC.COLLECTIVE R237, `(.L_x_1879) ;  /* 0x00000000ed087348 */ /* 0x000fea0003c00000 */
[----:B------:R0:W1:Y:S02]  /*f990*/  SHFL.BFLY P4, R237, R252, R245, R244 ;  /* 0x0c0000f5fced7389 */ /* 0x00006400000800f4 */
[----:B01----:R-:W-:Y:S05]  /*f9a0*/  ENDCOLLECTIVE ;  /* 0x000000000000791b */ /* 0x003fea0003800000 */
.L_x_1879:
[----:B------:R-:W-:Y:S01]  /*f9b0*/  MOV R252, R137 ;  /* 0x0000008900fc7202 */ /* 0x000fe20000000f00 */
[----:B------:R-:W-:Y:S01]  /*f9c0*/  FADD.FTZ R136, R136, R237 ;  /* 0x000000ed88887221 */ /* 0x000fe20000010000 */
[----:B------:R-:W-:-:S07]  /*f9d0*/  IMAD.MOV.U32 R237, RZ, RZ, -0x1 ;  /* 0xffffffffffed7424 */ /* 0x000fce00078e00ff */
[----:B------:R-:W-:Y:S05]  /*f9e0*/  WARPSYNC.COLLECTIVE R237, `(.L_x_1880) ;  /* 0x00000000ed087348 */ /* 0x000fea0003c00000 */
[----:B------:R0:W1:Y:S02]  /*f9f0*/  SHFL.BFLY P4, R237, R252, R245, R244 ;  /* 0x0c0000f5fced7389 */ /* 0x00006400000800f4 */
[----:B01----:R-:W-:Y:S05]  /*fa00*/  ENDCOLLECTIVE ;  /* 0x000000000000791b */ /* 0x003fea0003800000 */
.L_x_1880:
[----:B------:R-:W-:Y:S01]  /*fa10*/  HFMA2 R245, -RZ, RZ, 0, 4.76837158203125e-07 ;  /* 0x00000008fff57431 */ /* 0x000fe200000001ff */
[----:B------:R-:W-:Y:S01]  /*fa20*/  MOV R252, R136 ;  /* 0x0000008800fc7202 */ /* 0x000fe20000000f00 */
[----:B------:R-:W-:Y:S01]  /*fa30*/  FADD.FTZ R137, R137, R237 ;  /* 0x000000ed89897221 */ /* 0x000fe20000010000 */
[----:B------:R-:W-:-:S07]  /*fa40*/  MOV R237, 0xffffffff ;  /* 0xffffffff00ed7802 */ /* 0x000fce0000000f00 */
[----:B------:R-:W-:Y:S05]  /*fa50*/  WARPSYNC.COLLECTIVE R237, `(.L_x_1881) ;  /* 0x00000000ed087348 */ /* 0x000fea0003c00000 */
[----:B------:R0:W1:Y:S02]  /*fa60*/  SHFL.BFLY P4, R237, R252, R245, R244 ;  /* 0x0c0000f5fced7389 */ /* 0x00006400000800f4 */
[----:B01----:R-:W-:Y:S05]  /*fa70*/  ENDCOLLECTIVE ;  /* 0x000000000000791b */ /* 0x003fea0003800000 */
.L_x_1881:
[----:B------:R-:W-:Y:S02]  /*fa80*/  IMAD.MOV.U32 R252, RZ, RZ, R137 ;  /* 0x000000fffffc7224 */ /* 0x000fe400078e0089 */
[----:B------:R-:W-:Y:S01]  /*fa90*/  FADD.FTZ R136, R136, R237 ;  /* 0x000000ed88887221 */ /* 0x000fe20000010000 */
[----:B------:R-:W-:-:S07]  /*faa0*/  MOV R237, 0xffffffff ;  /* 0xffffffff00ed7802 */ /* 0x000fce0000000f00 */
[----:B------:R-:W-:Y:S05]  /*fab0*/  WARPSYNC.COLLECTIVE R237, `(.L_x_1882) ;  /* 0x00000000ed087348 */ /* 0x000fea0003c00000 */
[----:B------:R0:W1:Y:S02]  /*fac0*/  SHFL.BFLY P4, R237, R252, R245, R244 ;  /* 0x0c0000f5fced7389 */ /* 0x00006400000800f4 */
[----:B01----:R-:W-:Y:S05]  /*fad0*/  ENDCOLLECTIVE ;  /* 0x000000000000791b */ /* 0x003fea0003800000 */
.L_x_1882:
[----:B------:R-:W-:Y:S01]  /*fae0*/  HFMA2 R245, -RZ, RZ, 0, 9.5367431640625e-07 ;  /* 0x00000010fff57431 */ /* 0x000fe200000001ff */
[----:B------:R-:W-:Y:S01]  /*faf0*/  MOV R252, R136 ;  /* 0x0000008800fc7202 */ /* 0x000fe20000000f00 */
[----:B------:R-:W-:Y:S01]  /*fb00*/  FADD.FTZ R137, R137, R237 ;  /* 0x000000ed89897221 */ /* 0x000fe20000010000 */
[----:B------:R-:W-:-:S07]  /*fb10*/  IMAD.MOV.U32 R237, RZ, RZ, -0x1 ;  /* 0xffffffffffed7424 */ /* 0x000fce00078e00ff */
[----:B------:R-:W-:Y:S05]  /*fb20*/  WARPSYNC.COLLECTIVE R237, `(.L_x_1883) ;  /* 0x00000000ed087348 */ /* 0x000fea0003c00000 */
[----:B------:R0:W1:Y:S02]  /*fb30*/  SHFL.BFLY P4, R237, R252, R245, R244 ;  /* 0x0c0000f5fced7389 */ /* 0x00006400000800f4 */
[----:B01----:R-:W-:Y:S05]  /*fb40*/  ENDCOLLECTIVE ;  /* 0x000000000000791b */ /* 0x003fea0003800000 */
.L_x_1883:
[----:B------:R-:W-:Y:S02]  /*fb50*/  MOV R252, R137 ;  /* 0x0000008900fc7202 */ /* 0x000fe40000000f00 */
[----:B------:R-:W-:Y:S02]  /*fb60*/  MOV R236, R237 ;  /* 0x000000ed00ec7202 */ /* 0x000fe40000000f00 */
[----:B------:R-:W-:-:S07]  /*fb70*/  MOV R237, 0xffffffff ;  /* 0xffffffff00ed7802 */ /* 0x000fce0000000f00 */
[----:B------:R-:W-:Y:S05]  /*fb80*/  WARPSYNC.COLLECTIVE R237, `(.L_x_1884) ;  /* 0x00000000ed087348 */ /* 0x000fea0003c00000 */
[----:B------:R0:W1:Y:S02]  /*fb90*/  SHFL.BFLY P4, R237, R252, R245, R244 ;  /* 0x0c0000f5fced7389 */ /* 0x00006400000800f4 */
[----:B01----:R-:W-:Y:S05]  /*fba0*/  ENDCOLLECTIVE ;  /* 0x000000000000791b */ /* 0x003fea0003800000 */
.L_x_1884:
[----:B------:R-:W-:Y:S05]  /*fbb0*/  BRA `(.L_x_1885) ;  /* 0xffffff2c005c7947 */ /* 0x000fea000383ffff */
.L_x_1886:
        /* <DEDUP_REMOVED lines=12> */
.L_x_7101:


//--------------------- .text._ZN10layer_norm31ln_parallel_residual_bwd_kernelINS_13Kernel_traitsI13__nv_bfloat16S2_fS2_fjLj1280ELj1ELj4ELj1ELj16ENS_18Kernel_traits_baseILj1280ES2_S2_fS2_fjLj128EEEEELb0ELb0ELb0EEEvNS_9BwdParamsE --------------------------
	.section	.text._ZN10layer_norm31ln_parallel_residual_bwd_kernelINS_13Kernel_traitsI13__nv_bfloat16S2_fS2_fjLj1280ELj1ELj4ELj1ELj16ENS_18Kernel_traits_baseILj1280ES2_S2_fS2_fjLj128EEEEELb0ELb0ELb0EEEvNS_9BwdParamsE,"ax",@progbits
	.align	128
        .global         _ZN10layer_norm31ln_parallel_residual_bwd_kernelINS_13Kernel_traitsI13__nv_bfloat16S2_fS2_fjLj1280ELj1ELj4ELj1ELj16ENS_18Kernel_traits_baseILj1280ES2_S2_fS2_fjLj128EEEEELb0ELb0ELb0EEEvNS_9BwdParamsE
        .type           _ZN10layer_norm31ln_parallel_residual_bwd_kernelINS_13Kernel_traitsI13__nv_bfloat16S2_fS2_fjLj1280ELj1ELj4ELj1ELj16ENS_18Kernel_traits_baseILj1280ES2_S2_fS2_fjLj128EEEEELb0ELb0ELb0EEEvNS_9BwdParamsE,@function
        .size           _ZN10layer_norm31ln_parallel_residual_bwd_kernelINS_13Kernel_traitsI13__nv_bfloat16S2_fS2_fjLj1280ELj1ELj4ELj1ELj16ENS_18Kernel_traits_baseILj1280ES2_S2_fS2_fjLj128EEEEELb0ELb0ELb0EEEvNS_9BwdParamsE,(.L_x_7102 - _ZN10layer_norm31ln_parallel_residual_bwd_kernelINS_13Kernel_traitsI13__nv_bfloat16S2_fS2_fjLj1280ELj1ELj4ELj1ELj16ENS_18Kernel_traits_baseILj1280ES2_S2_fS2_fjLj128EEEEELb0ELb0ELb0EEEvNS_9BwdParamsE)
        .other          _ZN10layer_norm31ln_parallel_residual_bwd_kernelINS_13Kernel_traitsI13__nv_bfloat16S2_fS2_fjLj1280ELj1ELj4ELj1ELj16ENS_18Kernel_traits_baseILj1280ES2_S2_fS2_fjLj128EEEEELb0ELb0ELb0EEEvNS_9BwdParamsE,@"STO_CUDA_ENTRY STV_DEFAULT"
_ZN10layer_norm31ln_parallel_residual_bwd_kernelINS_13Kernel_traitsI13__nv_bfloat16S2_fS2_fjLj1280ELj1ELj4ELj1ELj16ENS_18Kernel_traits_baseILj1280ES2_S2_fS2_fjLj128EEEEELb0ELb0ELb0EEEvNS_9BwdParamsE:
.text._ZN10layer_norm31ln_parallel_residual_bwd_kernelINS_13Kernel_traitsI13__nv_bfloat16S2_fS2_fjLj1280ELj1ELj4ELj1ELj16ENS_18Kernel_traits_baseILj1280ES2_S2_fS2_fjLj128EEEEELb0ELb0ELb0EEEvNS_9BwdParamsE:
        /* <DEDUP_REMOVED lines=97> */
[----:B------:R0:W-:Y:S04]  /*0610*/  @P0 STL.64 [R1+0x168], R80 ;  /* 0x0001685001000387 */ /* 0x0001e80000100a00 */
[----:B------:R1:W-:Y:S04]  /*0620*/  @P0 STL.64 [R1+0x170], R82 ;  /* 0x0001705201000387 */ /* 0x0003e80000100a00 */
        /* <DEDUP_REMOVED lines=176> */
[----:B------:R1:W-:Y:S01]  /*1130*/  STL.S16 [R1+0x234], R64 ;  /* 0x0002344001007387 */ /* 0x0003e20000100600 */
        /* <DEDUP_REMOVED lines=94> */
[----:B------:R-:W-:Y:S01]  /*1720*/  PLOP3.LUT P2, PT, PT, PT, UP0, 0x80, 0x8 ;  /* 0x000000000008781c */ /* 0x000fe20003f4f008 */
[----:B------:R3:W-:Y:S01]  /*1730*/  STL.S16 [R1+0x1d4], R25 ;  /* 0x0001d41901007387 */ /* 0x0007e20000100600 */
[----:B------:R-:W-:-:S02]  /*1740*/  CS2R R66, SRZ ;  /* 0x0000000000427805 */ /* 0x000fc4000001ff00 */
[----:B0-----:R-:W-:Y:S02]  /*1750*/  CS2R R60, SRZ ;  /* 0x00000000003c7805 */ /* 0x001fe4000001ff00 */
[----:B------:R-:W-:Y:S01]  /*1760*/  CS2R R62, SRZ ;  /* 0x00000000003e7805 */ /* 0x000fe2000001ff00 */
[----:B------:R3:W-:Y:S01]  /*1770*/  STL.S16 [R1+0x1d0], R23 ;  /* 0x0001d01701007387 */ /* 0x0007e20000100600 */
[----:B--2---:R-:W-:Y:S02]  /*1780*/  CS2R R56, SRZ ;  /* 0x0000000000387805 */ /* 0x004fe4000001ff00 */
        /* <DEDUP_REMOVED lines=76> */
.L_x_1950:
[----:B------:R-:W0:Y:S02]  /*1c50*/  LDC.64 R124, c[0x0][0x3c0] ;  /* 0x0000f000ff7c7b82 */ /* 0x000e240000000a00 */
[----:B0-----:R-:W-:-:S05]  /*1c60*/  IMAD.WIDE R124, R203, 0x4, R124 ;  /* 0x00000004cb7c7825 */ /* 0x001fca00078e027c */
[----:B------:R0:W2:Y:S01]  /*1c70*/  LDG.E R126, desc[UR10][R124.64] ;  /* 0x0000000a7c7e7981 */ /* 0x0000a2000c1e1900 */
[----:B------:R-:W1:Y:S01]  /*1c80*/  S2R R127, SR_TID.X ;  /* 0x00000000007f7919 */ /* 0x000e620000002100 */
[----:B0-----:R-:W0:Y:S01]  /*1c90*/  LDC.64 R124, c[0x0][0x3c8] ;  /* 0x0000f200ff7c7b82 */ /* 0x001e220000000a00 */
[----:B------:R-:W-:-:S05]  /*1ca0*/  MOV R2, UR24 ;  /* 0x0000001800027c02 */ /* 0x000fca0008000f00 */
[----:B------:R4:W-:Y:S02]  /*1cb0*/  STL [R1+0x40], R2 ;  /* 0x0000400201007387 */ /* 0x0009e40000100800 */
[C---:B----4-:R-:W-:Y:S02]  /*1cc0*/  IMAD R2, R203.reuse, R2, RZ ;  /* 0x00000002cb027224 */ /* 0x050fe400078e02ff */
[----:B0-----:R-:W-:-:S05]  /*1cd0*/  IMAD.WIDE R124, R203, 0x4, R124 ;  /* 0x00000004cb7c7825 */ /* 0x001fca00078e027c */
[----:B---3-5:R0:W5:Y:S01]  /*1ce0*/  LDG.E R11, desc[UR10][R124.64] ;  /* 0x0000000a7c0b7981 */ /* 0x028162000c1e1900 */
        /* <DEDUP_REMOVED lines=27> */
[----:B------:R-:W4:Y:S01]  /*1ea0*/  LDL.LU R174, [R1+0x100] ;  /* 0x0001000001ae7983 */ /* 0x000f220000300800 */
[----:B------:R-:W-:-:S03]  /*1eb0*/  IMAD.WIDE.U32 R128, R2, 0x10, R128 ;  /* 0x0000001002807825 */ /* 0x000fc600078e0080 */
[----:B------:R-:W4:Y:S04]  /*1ec0*/  LDG.E.128 R124, desc[UR10][R124.64] ;  /* 0x0000000a7c7c7981 */ /* 0x000f28000c1e1d00 */
[----:B------:R-:W4:Y:S04]  /*1ed0*/  LDL.LU R142, [R1+0x5c] ;  /* 0x00005c00018e7983 */ /* 0x000f280000300800 */
[----:B------:R-:W4:Y:S04]  /*1ee0*/  LDG.E.128 R128, desc[UR10][R128.64] ;  /* 0x0000000a80807981 */ /* 0x000f28000c1e1d00 */
[----:B------:R-:W4:Y:S01]  /*1ef0*/  LDG.E.128 R132, desc[UR10][R132.64+0x10] ;  /* 0x0000100a84847981 */ /* 0x000f22000c1e1d00 */
[----:B--2---:R-:W-:-:S03]  /*1f00*/  SHF.L.U32 R19, R32, 0x10, RZ ;  /* 0x0000001020137819 */ /* 0x004fc600000006ff */
[----:B------:R-:W2:Y:S01]  /*1f10*/  LDL R32, [R1+0x19c] ;  /* 0x00019c0001207983 */ /* 0x000ea20000100800 */
[----:B---3--:R-:W-:-:S03]  /*1f20*/  SHF.L.U32 R9, R141, 0x10, RZ ;  /* 0x000000108d097819 */ /* 0x008fc600000006ff */
[----:B------:R-:W3:Y:S01]  /*1f30*/  LDL R141, [R1+0x18c] ;  /* 0x00018c00018d7983 */ /* 0x000ee20000100800 */
[----:B----4-:R-:W-:-:S04]  /*1f40*/  FADD.FTZ R0, -R183, R136 ;  /* 0x00000088b7007221 */ /* 0x010fc80000010100 */
[----:B-----5:R-:W-:Y:S01]  /*1f50*/  FMUL.FTZ R0, R11, R0 ;  /* 0x000000000b007220 */ /* 0x020fe20000410000 */
[----:B------:R-:W-:Y:S02]  /*1f60*/  SHF.L.U32 R10, R124, 0x10, RZ ;  /* 0x000000107c0a7819 */ /* 0x000fe400000006ff */
[----:B------:R-:W-:-:S03]  /*1f70*/  SHF.L.U32 R12, R128, 0x10, RZ ;  /* 0x00000010800c7819 */ /* 0x000fc600000006ff */
[-C--:B------:R-:W-:Y:S01]  /*1f80*/  FMUL.FTZ R9, R9, R10.reuse ;  /* 0x0000000a09097220 */ /* 0x080fe20000410000 */
[----:B------:R-:W-:Y:S01]  /*1f90*/  FADD.FTZ R188, R188, R10 ;  /* 0x0000000abcbc7221 */ /* 0x000fe20000010000 */
[----:B------:R-:W-:Y:S01]  /*1fa0*/  FFMA.FTZ R232, R0, R10, R232 ;  /* 0x0000000a00e87223 */ /* 0x000fe200000100e8 */
[----:B------:R-:W-:Y:S01]  /*1fb0*/  PRMT R10, R124, 0x7632, R10 ;  /* 0x000076327c0a7816 */ /* 0x000fe2000000000a */
[----:B------:R-:W-:Y:S01]  /*1fc0*/  FADD.FTZ R31, R31, R12 ;  /* 0x0000000c1f1f7221 */ /* 0x000fe20000010000 */
[-C--:B------:R-:W-:Y:S01]  /*1fd0*/  FFMA.FTZ R160, R0, R12.reuse, R160 ;  /* 0x0000000c00a07223 */ /* 0x080fe200000100a0 */
[----:B------:R-:W-:Y:S01]  /*1fe0*/  FFMA.FTZ R9, R19, R12, R9 ;  /* 0x0000000c13097223 */ /* 0x000fe20000010009 */
[----:B------:R-:W-:Y:S02]  /*1ff0*/  SHF.L.U32 R19, R10, 0x10, RZ ;  /* 0x000000100a137819 */ /* 0x000fe400000006ff */
[----:B------:R0:W-:Y:S01]  /*2000*/  STL [R1+0x58], R31 ;  /* 0x0000581f01007387 */ /* 0x0001e20000100800 */
[----:B------:R-:W-:-:S02]  /*2010*/  PRMT R20, R128, 0x7632, R20 ;  /* 0x0000763280147816 */ /* 0x000fc40000000014 */
[----:B------:R-:W-:Y:S01]  /*2020*/  SHF.L.U32 R10, R159, 0x10, RZ ;  /* 0x000000109f0a7819 */ /* 0x000fe200000006ff */
[----:B------:R-:W-:Y:S04]  /*2030*/  STL [R1+0xf8], R160 ;  /* 0x0000f8a001007387 */ /* 0x000fe80000100800 */
[----:B------:R-:W4:Y:S04]  /*2040*/  LDL R159, [R1+0x230] ;  /* 0x00023000019f7983 */ /* 0x000f280000100800 */
[----:B------:R-:W4:Y:S04]  /*2050*/  LDL R128, [R1+0x22c] ;  /* 0x00022c0001807983 */ /* 0x000f280000100800 */
[----:B------:R-:W4:Y:S01]  /*2060*/  LDL.LU R136, [R1+0x64] ;  /* 0x0000640001887983 */ /* 0x000f220000300800 */
[----:B------:R-:W-:Y:S01]  /*2070*/  FADD.FTZ R12, -R183, R137 ;  /* 0x00000089b70c7221 */ /* 0x000fe20000010100 */
[----:B------:R-:W-:Y:S01]  /*2080*/  SHF.L.U32 R20, R20, 0x10, RZ ;  /* 0x0000001014147819 */ /* 0x000fe200000006ff */
[----:B------:R-:W-:Y:S01]  /*2090*/  FMUL.FTZ R10, R10, R19 ;  /* 0x000000130a0a7220 */ /* 0x000fe20000410000 */
[----:B0-----:R-:W-:Y:S01]  /*20a0*/  SHF.L.U32 R31, R168, 0x10, RZ ;  /* 0x00000010a81f7819 */ /* 0x001fe200000006ff */
[----:B------:R-:W-:Y:S01]  /*20b0*/  FMUL.FTZ R12, R11, R12 ;  /* 0x0000000c0b0c7220 */ /* 0x000fe20000410000 */
[----:B------:R-:W4:Y:S01]  /*20c0*/  LDL.LU R137, [R1+0x104] ;  /* 0x0001040001897983 */ /* 0x000f220000300800 */
[----:B------:R-:W-:-:S02]  /*20d0*/  FADD.FTZ R142, R142, R20 ;  /* 0x000000148e8e7221 */ /* 0x000fc40000010000 */
[CC--:B------:R-:W-:Y:S01]  /*20e0*/  FFMA.FTZ R167, R12.reuse, R20.reuse, R167 ;  /* 0x000000140ca77223 */ /* 0x0c0fe200000100a7 */
[----:B------:R-:W-:Y:S01]  /*20f0*/  FFMA.FTZ R10, R31, R20, R10 ;  /* 0x000000141f0a7223 */ /* 0x000fe2000001000a */
[----:B------:R-:W-:Y:S01]  /*2100*/  FADD.FTZ R20, -R183, R138 ;  /* 0x0000008ab7147221 */ /* 0x000fe20000010100 */
[----:B------:R0:W-:Y:S01]  /*2110*/  STL [R1+0x5c], R142 ;  /* 0x00005c8e01007387 */ /* 0x0001e20000100800 */
[----:B------:R-:W-:Y:S01]  /*2120*/  FADD.FTZ R189, R189, R19 ;  /* 0x00000013bdbd7221 */ /* 0x000fe20000010000 */
[----:B------:R-:W-:Y:S01]  /*2130*/  FFMA.FTZ R233, R12, R19, R233 ;  /* 0x000000130ce97223 */ /* 0x000fe200000100e9 */
[----:B------:R-:W-:Y:S01]  /*2140*/  SHF.L.U32 R31, R125, 0x10, RZ ;  /* 0x000000107d1f7819 */ /* 0x000fe200000006ff */
[----:B------:R1:W-:Y:S01]  /*2150*/  STL [R1+0xfc], R167 ;  /* 0x0000fca701007387 */ /* 0x0003e20000100800 */
[----:B------:R-:W-:-:S03]  /*2160*/  FMUL.FTZ R20, R11, R20 ;  /* 0x000000140b147220 */ /* 0x000fc60000410000 */
[----:B0-----:R-:W4:Y:S01]  /*2170*/  LDL R142, [R1+0x190] ;  /* 0x00019000018e7983 */ /* 0x001f220000100800 */
[--C-:B------:R-:W-:Y:S01]  /*2180*/  FADD.FTZ R190, R190, R31.reuse ;  /* 0x0000001fbebe7221 */ /* 0x100fe20000010000 */
[-C--:B------:R-:W-:Y:S01]  /*2190*/  FFMA.FTZ R234, R20, R31.reuse, R234 ;  /* 0x0000001f14ea7223 */ /* 0x080fe200000100ea */
[----:B--2---:R-:W-:Y:S02]  /*21a0*/  SHF.L.U32 R124, R32, 0x10, RZ ;  /* 0x00000010207c7819 */ /* 0x004fe400000006ff */
[----:B------:R-:W-:Y:S02]  /*21b0*/  SHF.L.U32 R32, R129, 0x10, RZ ;  /* 0x0000001081207819 */ /* 0x000fe400000006ff */
[----:B---3--:R-:W-:Y:S02]  /*21c0*/  SHF.L.U32 R19, R141, 0x10, RZ ;  /* 0x000000108d137819 */ /* 0x008fe400000006ff */
[----:B------:R-:W2:Y:S01]  /*21d0*/  LDL R141, [R1+0x1a0] ;  /* 0x0001a000018d7983 */ /* 0x000ea20000100800 */
[----:B------:R-:W-:Y:S01]  /*21e0*/  FADD.FTZ R173, R173, R32 ;  /* 0x00000020adad7221 */ /* 0x000fe20000010000 */
[----:B------:R-:W-:Y:S01]  /*21f0*/  FFMA.FTZ R174, R20, R32, R174 ;  /* 0x0000002014ae7223 */ /* 0x000fe200000100ae */
[----:B------:R-:W-:Y:S01]  /*2200*/  FMUL.FTZ R19, R19, R31 ;  /* 0x0000001f13137220 */ /* 0x000fe20000410000 */
[----:B------:R-:W-:-:S02]  /*2210*/  PRMT R31, R125, 0x7632, R31 ;  /* 0x000076327d1f7816 */ /* 0x000fc4000000001f */
[----:B------:R-:W-:Y:S01]  /*2220*/  PRMT R125, R129, 0x7632, R125 ;  /* 0x00007632817d7816 */ /* 0x000fe2000000007d */
[----:B------:R-:W-:Y:S01]  /*2230*/  STL [R1+0x60], R173 ;  /* 0x000060ad01007387 */ /* 0x000fe20000100800 */
[----:B------:R-:W-:Y:S01]  /*2240*/  FFMA.FTZ R19, R124, R32, R19 ;  /* 0x000000207c137223 */ /* 0x000fe20000010013 */
[----:B------:R-:W-:Y:S01]  /*2250*/  FADD.FTZ R32, -R183, R139 ;  /* 0x0000008bb7207221 */ /* 0x000fe20000010100 */
[----:B------:R-:W-:Y:S01]  /*2260*/  SHF.L.U32 R125, R125, 0x10, RZ ;  /* 0x000000107d7d7819 */ /* 0x000fe200000006ff */
[----:B------:R-:W-:Y:S04]  /*2270*/  STL [R1+0x100], R174 ;  /* 0x000100ae01007387 */ /* 0x000fe80000100800 */
[----:B------:R-:W3:Y:S04]  /*2280*/  LDL.LU R160, [R1+0x48] ;  /* 0x0000480001a07983 */ /* 0x000ee80000300800 */
[----:B------:R-:W3:Y:S01]  /*2290*/  LDL.LU R139, [R1+0xe8] ;  /* 0x0000e800018b7983 */ /* 0x000ee20000300800 */
[----:B----4-:R-:W-:-:S05]  /*22a0*/  FADD.FTZ R136, R136, R125 ;  /* 0x0000007d88887221 */ /* 0x010fca0000010000 */
[----:B------:R0:W-:Y:S01]  /*22b0*/  STL [R1+0x64], R136 ;  /* 0x0000648801007387 */ /* 0x0001e20000100800 */
[----:B------:R-:W-:Y:S01]  /*22c0*/  SHF.L.U32 R124, R31, 0x10, RZ ;  /* 0x000000101f7c7819 */ /* 0x000fe200000006ff */
[----:B------:R-:W-:Y:S01]  /*22d0*/  FMUL.FTZ R32, R11, R32 ;  /* 0x000000200b207220 */ /* 0x000fe20000410000 */
[----:B------:R-:W-:Y:S01]  /*22e0*/  SHF.L.U32 R128, R128, 0x10, RZ ;  /* 0x0000001080807819 */ /* 0x000fe200000006ff */
[----:B-1----:R-:W4:Y:S04]  /*22f0*/  LDL R167, [R1+0x1a4] ;  /* 0x0001a40001a77983 */ /* 0x002f280000100800 */
[----:B0-----:R-:W4:Y:S01]  /*2300*/  LDL R136, [R1+0x238] ;  /* 0x0002380001887983 */ /* 0x001f220000100800 */
[----:B------:R-:W-:Y:S01]  /*2310*/  SHF.L.U32 R31, R159, 0x10, RZ ;  /* 0x000000109f1f7819 */ /* 0x000fe200000006ff */
[C---:B------:R-:W-:Y:S01]  /*2320*/  FFMA.FTZ R137, R32.reuse, R125, R137 ;  /* 0x0000007d20897223 */ /* 0x040fe20000010089 */
[----:B------:R-:W-:Y:S01]  /*2330*/  FADD.FTZ R191, R191, R124 ;  /* 0x0000007cbfbf7221 */ /* 0x000fe20000010000 */
[-C--:B------:R-:W-:Y:S01]  /*2340*/  FFMA.FTZ R235, R32, R124.reuse, R235 ;  /* 0x0000007c20eb7223 */ /* 0x080fe200000100eb */
[----:B------:R-:W4:Y:S01]  /*2350*/  LDL.LU R138, [R1+0xf0] ;  /* 0x0000f000018a7983 */ /* 0x000f220000300800 */
[----:B------:R-:W-:Y:S01]  /*2360*/  FMUL.FTZ R31, R31, R124 ;  /* 0x0000007c1f1f7220 */ /* 0x000fe20000410000 */
[----:B------:R-:W-:-:S03]  /*2370*/  SHF.L.U32 R124, R126, 0x10, RZ ;  /* 0x000000107e7c7819 */ /* 0x000fc600000006ff */
[----:B------:R-:W-:Y:S01]  /*2380*/  FFMA.FTZ R31, R128, R125, R31 ;  /* 0x0000007d801f7223 */ /* 0x000fe2000001001f */
[----:B------:R-:W-:Y:S01]  /*2390*/  SHF.L.U32 R125, R142, 0x10, RZ ;  /* 0x000000108e7d7819 */ /* 0x000fe200000006ff */
[----:B------:R0:W-:Y:S01]  /*23a0*/  STL [R1+0x104], R137 ;  /* 0x0001048901007387 */ /* 0x0001e20000100800 */
[----:B------:R-:W-:-:S03]  /*23b0*/  FADD.FTZ R132, -R183, R132 ;  /* 0x00000084b7847221 */ /* 0x000fc60000010100 */
[----:B------:R-:W4:Y:S01]  /*23c0*/  LDL R159, [R1+0x234] ;  /* 0x00023400019f7983 */ /* 0x000f220000100800 */
[----:B------:R-:W-:Y:S01]  /*23d0*/  FMUL.FTZ R128, R125, R124 ;  /* 0x0000007c7d807220 */ /* 0x000fe20000410000 */
[----:B------:R-:W-:Y:S01]  /*23e0*/  SHF.L.U32 R125, R130, 0x10, RZ ;  /* 0x00000010827d7819 */ /* 0x000fe200000006ff */
[----:B------:R-:W-:Y:S01]  /*23f0*/  FMUL.FTZ R142, R11, R132 ;  /* 0x000000840b8e7220 */ /* 0x000fe20000410000 */
[----:B------:R-:W4:Y:S04]  /*2400*/  LDL R168, [R1+0x194] ;  /* 0x0001940001a87983 */ /* 0x000f280000100800 */
[----:B0-----:R-:W4:Y:S04]  /*2410*/  LDL R137, [R1+0x240] ;  /* 0x0002400001897983 */ /* 0x001f280000100800 */
[----:B------:R-:W4:Y:S04]  /*2420*/  LDL.LU R173, [R1+0xec] ;  /* 0x0000ec0001ad7983 */ /* 0x000f280000300800 */
[----:B------:R-:W4:Y:S01]  /*2430*/  LDL.LU R174, [R1+0x4c] ;  /* 0x00004c0001ae7983 */ /* 0x000f220000300800 */
[----:B------:R-:W-:Y:S01]  /*2440*/  FADD.FTZ R184, R184, R124 ;  /* 0x0000007cb8b87221 */ /* 0x000fe20000010000 */
[----:B------:R-:W-:Y:S01]  /*2450*/  FFMA.FTZ R228, R142, R124, R228 ;  /* 0x0000007c8ee47223 */ /* 0x000fe200000100e4 */
[----:B------:R-:W-:-:S02]  /*2460*/  PRMT R124, R126, 0x7632, R124 ;  /* 0x000076327e7c7816 */ /* 0x000fc4000000007c */
[----:B--2---:R-:W-:Y:S01]  /*2470*/  SHF.L.U32 R129, R141, 0x10, RZ ;  /* 0x000000108d817819 */ /* 0x004fe200000006ff */
[----:B---3--:R-:W-:Y:S01]  /*2480*/  FADD.FTZ R160, R160, R125 ;  /* 0x0000007da0a07221 */ /* 0x008fe20000010000 */
[----:B------:R-:W-:-:S04]  /*2490*/  FFMA.FTZ R139, R142, R125, R139 ;  /* 0x0000007d8e8b7223 */ /* 0x000fc8000001008b */
[----:B------:R-:W-:Y:S04]  /*24a0*/  STL [R1+0x48], R160 ;  /* 0x000048a001007387 */ /* 0x000fe80000100800 */
[----:B------:R0:W-:Y:S01]  /*24b0*/  STL [R1+0xe8], R139 ;  /* 0x0000e88b01007387 */ /* 0x0001e20000100800 */
[----:B------:R-:W-:-:S03]  /*24c0*/  FFMA.FTZ R141, R129, R125, R128 ;  /* 0x0000007d818d7223 */ /* 0x000fc60000010080 */
[----:B0-----:R-:W2:Y:S01]  /*24d0*/  LDL.LU R139, [R1+0x50] ;  /* 0x00005000018b7983 */ /* 0x001ea20000300800 */
[----:B------:R-:W-:Y:S02]  /*24e0*/  PRMT R125, R130, 0x7632, R125 ;  /* 0x00007632827d7816 */ /* 0x000fe4000000007d */
[----:B----4-:R-:W-:Y:S02]  /*24f0*/  SHF.L.U32 R126, R136, 0x10, RZ ;  /* 0x00000010887e7819 */ /* 0x010fe400000006ff */
[----:B------:R-:W3:Y:S04]  /*2500*/  LDL R136, [R1+0x23c] ;  /* 0x00023c0001887983 */ /* 0x000ee80000100800 */
[----:B------:R-:W4:Y:S04]  /*2510*/  LDL.LU R132, [R1+0x54] ;  /* 0x0000540001847983 */ /* 0x000f280000300800 */
[----:B------:R-:W4:Y:S01]  /*2520*/  LDL.LU R130, [R1+0xf4] ;  /* 0x0000f40001827983 */ /* 0x000f220000300800 */
[----:B------:R-:W-:Y:S01]  /*2530*/  SHF.L.U32 R124, R124, 0x10, RZ ;  /* 0x000000107c7c7819 */ /* 0x000fe200000006ff */
[----:B------:R-:W-:Y:S01]  /*2540*/  FADD.FTZ R129, -R183, R133 ;  /* 0x00000085b7817221 */ /* 0x000fe20000010100 */
[----:B------:R-:W-:-:S02]  /*2550*/  SHF.L.U32 R125, R125, 0x10, RZ ;  /* 0x000000107d7d7819 */ /* 0x000fc400000006ff */
[----:B------:R-:W-:Y:S01]  /*2560*/  SHF.L.U32 R128, R159, 0x10, RZ ;  /* 0x000000109f807819 */ /* 0x000fe200000006ff */
[-C--:B------:R-:W-:Y:S01]  /*2570*/  FMUL.FTZ R126, R126, R124.reuse ;  /* 0x0000007c7e7e7220 */ /* 0x080fe20000410000 */
[----:B------:R-:W-:Y:S01]  /*2580*/  FMUL.FTZ R160, R11, R129 ;  /* 0x000000810ba07220 */ /* 0x000fe20000410000 */
[----:B------:R-:W-:Y:S01]  /*2590*/  FADD.FTZ R129, -R183, R134 ;  /* 0x00000086b7817221 */ /* 0x000fe20000010100 */
[----:B------:R-:W-:Y:S01]  /*25a0*/  FADD.FTZ R185, R185, R124 ;  /* 0x0000007cb9b97221 */ /* 0x000fe20000010000 */
[----:B------:R-:W-:Y:S01]  /*25b0*/  FFMA.FTZ R159, R128, R125, R126 ;  /* 0x0000007d809f7223 */ /* 0x000fe2000001007e */
[----:B------:R-:W-:Y:S01]  /*25c0*/  FFMA.FTZ R229, R160, R124, R229 ;  /* 0x0000007ca0e57223 */ /* 0x000fe200000100e5 */
[----:B------:R-:W-:Y:S01]  /*25d0*/  SHF.L.U32 R126, R168, 0x10, RZ ;  /* 0x00000010a87e7819 */ /* 0x000fe200000006ff */
[----:B------:R-:W-:Y:S01]  /*25e0*/  FMUL.FTZ R168, R11, R129 ;  /* 0x000000810ba87220 */ /* 0x000fe20000410000 */
[----:B------:R-:W-:Y:S02]  /*25f0*/  SHF.L.U32 R124, R127, 0x10, RZ ;  /* 0x000000107f7c7819 */ /* 0x000fe400000006ff */
[----:B------:R-:W-:Y:S01]  /*2600*/  ISETP.NE.U32.AND P0, PT, RZ, UR12, PT ;  /* 0x0000000cff007c0c */ /* 0x000fe2000bf05070 */
[----:B------:R-:W-:Y:S01]  /*2610*/  FFMA.FTZ R173, R160, R125, R173 ;  /* 0x0000007da0ad7223 */ /* 0x000fe200000100ad */
[----:B------:R-:W-:Y:S01]  /*2620*/  SHF.L.U32 R128, R167, 0x10, RZ ;  /* 0x00000010a7807819 */ /* 0x000fe200000006ff */
[-C--:B------:R-:W-:Y:S01]  /*2630*/  FMUL.FTZ R126, R126, R124.reuse ;  /* 0x0000007c7e7e7220 */ /* 0x080fe20000410000 */
[----:B------:R-:W-:Y:S01]  /*2640*/  FADD.FTZ R174, R174, R125 ;  /* 0x0000007daeae7221 */ /* 0x000fe20000010000 */
[----:B------:R-:W-:Y:S01]  /*2650*/  SHF.L.U32 R125, R131, 0x10, RZ ;  /* 0x00000010837d7819 */ /* 0x000fe200000006ff */
[----:B------:R-:W-:Y:S01]  /*2660*/  FADD.FTZ R186, R186, R124 ;  /* 0x0000007cbaba7221 */ /* 0x000fe20000010000 */
[----:B------:R-:W-:Y:S01]  /*2670*/  ISETP.NE.AND.EX P0, PT, RZ, UR13, PT, P0 ;  /* 0x0000000dff007c0c */ /* 0x000fe2000bf05300 */
[----:B------:R-:W-:Y:S01]  /*2680*/  FFMA.FTZ R230, R168, R124, R230 ;  /* 0x0000007ca8e67223 */ /* 0x000fe200000100e6 */
[----:B------:R-:W-:Y:S01]  /*2690*/  PRMT R124, R127, 0x7632, R124 ;  /* 0x000076327f7c7816 */ /* 0x000fe2000000007c */
[-C--:B------:R-:W-:Y:S01]  /*26a0*/  FFMA.FTZ R167, R128, R125.reuse, R126 ;  /* 0x0000007d80a77223 */ /* 0x080fe2000001007e */
[----:B------:R-:W-:Y:S01]  /*26b0*/  FFMA.FTZ R138, R168, R125, R138 ;  /* 0x0000007da88a7223 */ /* 0x000fe2000001008a */
[----:B------:R-:W-:Y:S01]  /*26c0*/  SHF.L.U32 R126, R137, 0x10, RZ ;  /* 0x00000010897e7819 */ /* 0x000fe200000006ff */
[----:B------:R-:W-:Y:S01]  /*26d0*/  FADD.FTZ R128, -R183, R135 ;  /* 0x00000087b7807221 */ /* 0x000fe20000010100 */
[----:B------:R-:W-:Y:S01]  /*26e0*/  SHF.L.U32 R124, R124, 0x10, RZ ;  /* 0x000000107c7c7819 */ /* 0x000fe200000006ff */
[----:B------:R-:W-:Y:S04]  /*26f0*/  STL [R1+0x4c], R174 ;  /* 0x00004cae01007387 */ /* 0x000fe80000100800 */
[----:B------:R0:W-:Y:S01]  /*2700*/  STL [R1+0xec], R173 ;  /* 0x0000ecad01007387 */ /* 0x0001e20000100800 */
[----:B------:R-:W-:Y:S01]  /*2710*/  FMUL.FTZ R126, R126, R124 ;  /* 0x0000007c7e7e7220 */ /* 0x000fe20000410000 */
[----:B------:R-:W1:Y:S01]  /*2720*/  @P0 LDC.64 R200, c[0x0][0x438] ;  /* 0x00010e00ffc80b82 */ /* 0x000e620000000a00 */
[----:B------:R-:W-:Y:S01]  /*2730*/  FADD.FTZ R187, R187, R124 ;  /* 0x0000007cbbbb7221 */ /* 0x000fe20000010000 */
[----:B0-----:R-:W-:-:S04]  /*2740*/  FMUL.FTZ R173, R11, R128 ;  /* 0x000000800bad7220 */ /* 0x001fc80000410000 */
[----:B------:R-:W-:Y:S01]  /*2750*/  FFMA.FTZ R231, R173, R124, R231 ;  /* 0x0000007cade77223 */ /* 0x000fe200000100e7 */
[----:B------:R-:W-:-:S04]  /*2760*/  FFMA.FTZ R124, R0, R9, RZ ;  /* 0x00000009007c7223 */ /* 0x000fc800000100ff */
[----:B------:R-:W-:-:S04]  /*2770*/  FFMA.FTZ R124, R12, R10, R124 ;  /* 0x0000000a0c7c7223 */ /* 0x000fc8000001007c */
[----:B------:R-:W-:-:S04]  /*2780*/  FFMA.FTZ R124, R20, R19, R124 ;  /* 0x00000013147c7223 */ /* 0x000fc8000001007c */
[----:B------:R-:W-:-:S04]  /*2790*/  FFMA.FTZ R124, R32, R31, R124 ;  /* 0x0000001f207c7223 */ /* 0x000fc8000001007c */
[----:B------:R-:W-:Y:S01]  /*27a0*/  FFMA.FTZ R124, R142, R141, R124 ;  /* 0x0000008d8e7c7223 */ /* 0x000fe2000001007c */
[----:B-1----:R-:W-:-:S04]  /*27b0*/  @P0 IMAD.WIDE.U32 R200, R2, 0x20, R200 ;  /* 0x0000002002c80825 */ /* 0x002fc800078e00c8 */
[----:B------:R-:W-:Y:S01]  /*27c0*/  FFMA.FTZ R124, R160, R159, R124 ;  /* 0x0000009fa07c7223 */ /* 0x000fe2000001007c */
[----:B------:R-:W-:Y:S01]  /*27d0*/  IADD3 R202, PT, PT, R2, 0x20, RZ ;  /* 0x0000002002ca7810 */ /* 0x000fe20007ffe0ff */
[----:B------:R-:W5:Y:S02]  /*27e0*/  @P0 LDG.E.128 R52, desc[UR10][R200.64] ;  /* 0x0000000ac8340981 */ /* 0x000f64000c1e1d00 */
[----:B------:R-:W-:Y:S02]  /*27f0*/  FFMA.FTZ R124, R168, R167, R124 ;  /* 0x000000a7a87c7223 */ /* 0x000fe4000001007c */
[----:B------:R0:W5:Y:S01]  /*2800*/  @P0 LDG.E.128 R48, desc[UR10][R200.64+0x10] ;  /* 0x0000100ac8300981 */ /* 0x000162000c1e1d00 */
[--C-:B--2---:R-:W-:Y:S01]  /*2810*/  FADD.FTZ R139, R139, R125.reuse ;  /* 0x0000007d8b8b7221 */ /* 0x104fe20000010000 */
[----:B------:R-:W-:-:S04]  /*2820*/  PRMT R125, R131, 0x7632, R125 ;  /* 0x00007632837d7816 */ /* 0x000fc8000000007d */
[----:B------:R-:W-:Y:S01]  /*2830*/  SHF.L.U32 R125, R125, 0x10, RZ ;  /* 0x000000107d7d7819 */ /* 0x000fe200000006ff */
[----:B------:R1:W-:Y:S04]  /*2840*/  STL [R1+0x50], R139 ;  /* 0x0000508b01007387 */ /* 0x0003e80000100800 */
[----:B------:R1:W-:Y:S01]  /*2850*/  STL [R1+0xf0], R138 ;  /* 0x0000f08a01007387 */ /* 0x0003e20000100800 */
[----:B---3--:R-:W-:Y:S01]  /*2860*/  SHF.L.U32 R127, R136, 0x10, RZ ;  /* 0x00000010887f7819 */ /* 0x008fe200000006ff */
[----:B----4-:R-:W-:-:S04]  /*2870*/  FADD.FTZ R132, R132, R125 ;  /* 0x0000007d84847221 */ /* 0x010fc80000010000 */
[-C--:B------:R-:W-:Y:S01]  /*2880*/  FFMA.FTZ R174, R127, R125.reuse, R126 ;  /* 0x0000007d7fae7223 */ /* 0x080fe2000001007e */
[----:B------:R-:W-:Y:S01]  /*2890*/  FFMA.FTZ R130, R173, R125, R130 ;  /* 0x0000007dad827223 */ /* 0x000fe20000010082 */
[----:B------:R-:W-:Y:S01]  /*28a0*/  FADD.FTZ R125, RZ, R9 ;  /* 0x00000009ff7d7221 */ /* 0x000fe20000010000 */
[----:B------:R1:W-:Y:S03]  /*28b0*/  STL [R1+0x54], R132 ;  /* 0x0000548401007387 */ /* 0x0003e60000100800 */
[----:B------:R-:W-:Y:S01]  /*28c0*/  FADD.FTZ R125, R125, R10 ;  /* 0x0000000a7d7d7221 */ /* 0x000fe20000010000 */
[----:B------:R1:W-:Y:S03]  /*28d0*/  STL [R1+0xf4], R130 ;  /* 0x0000f48201007387 */ /* 0x0003e60000100800 */
[----:B------:R-:W-:-:S04]  /*28e0*/  FADD.FTZ R125, R125, R19 ;  /* 0x000000137d7d7221 */ /* 0x000fc80000010000 */
[----:B------:R-:W-:-:S04]  /*28f0*/  FADD.FTZ R125, R125, R31 ;  /* 0x0000001f7d7d7221 */ /* 0x000fc80000010000 */
[----:B------:R-:W-:-:S04]  /*2900*/  FADD.FTZ R125, R125, R141 ;  /* 0x0000008d7d7d7221 */ /* 0x000fc80000010000 */
[----:B------:R-:W-:-:S04]  /*2910*/  FADD.FTZ R125, R125, R159 ;  /* 0x0000009f7d7d7221 */ /* 0x000fc80000010000 */
[----:B------:R-:W-:Y:S01]  /*2920*/  FADD.FTZ R125, R125, R167 ;  /* 0x000000a77d7d7221 */ /* 0x000fe20000010000 */
[----:B0-----:R-:W-:-:S03]  /*2930*/  FFMA.FTZ R201, R173, R174, R124 ;  /* 0x000000aeadc97223 */ /* 0x001fc6000001007c */
[----:B-1----:R-:W-:-:S07]  /*2940*/  FADD.FTZ R200, R125, R174 ;  /* 0x000000ae7dc87221 */ /* 0x002fce0000010000 */
.L_x_1890:
[----:B------:R-:W-:Y:S05]  /*2950*/  BSYNC.RECONVERGENT B1 ;  /* 0x0000000000017941 */ /* 0x000fea0003800200 */
.L_x_1889:
[----:B------:R-:W-:Y:S04]  /*2960*/  BSSY.RECONVERGENT B1, `(.L_x_1891) ;  /* 0x00000bd000017945 */ /* 0x000fe80003800200 */
[----:B------:R-:W-:Y:S05]  /*2970*/  @!P6 BRA `(.L_x_1892) ;  /* 0x0000000800ece947 */ /* 0x000fea0003800000 */
[----:B------:R-:W-:Y:S01]  /*2980*/  ISETP.NE.U32.AND P0, PT, RZ, UR12, PT ;  /* 0x0000000cff007c0c */ /* 0x000fe2000bf05070 */
[----:B------:R-:W0:Y:S01]  /*2990*/  LDC.64 R124, c[0x0][0x430] ;  /* 0x00010c00ff7c7b82 */ /* 0x000e220000000a00 */
[----:B------:R1:W-:Y:S02]  /*29a0*/  STL.64 [R1+0x248], R2 ;  /* 0x0002480201007387 */ /* 0x0003e40000100a00 */
[----:B------:R-:W-:Y:S02]  /*29b0*/  ISETP.NE.AND.EX P0, PT, RZ, UR13, PT, P0 ;  /* 0x0000000dff007c0c */ /* 0x000fe4000bf05300 */
[----:B------:R-:W2:Y:S03]  /*29c0*/  LDL R175, [R1+0x168] ;  /* 0x0001680001af7983 */ /* 0x000ea60000100800 */
[----:B------:R-:W3:Y:S01]  /*29d0*/  LDC.64 R132, c[0x0][0x3a8] ;  /* 0x0000ea00ff847b82 */ /* 0x000ee20000000a00 */
[----:B------:R-:W4:Y:S04]  /*29e0*/  LDL R176, [R1+0x178] ;  /* 0x0001780001b07983 */ /* 0x000f280000100800 */
[----:B------:R-:W4:Y:S03]  /*29f0*/  LDL.LU R165, [R1+0x30] ;  /* 0x0000300001a57983 */ /* 0x000f260000300800 */
[----:B------:R-:W3:Y:S01]  /*2a00*/  LDC.64 R128, c[0x0][0x428] ;  /* 0x00010a00ff807b82 */ /* 0x000ee20000000a00 */
[----:B------:R-:W4:Y:S07]  /*2a10*/  LDL.LU R29, [R1+0xd8] ;  /* 0x0000d800011d7983 */ /* 0x000f2e0000300800 */
[----:B-1----:R-:W1:Y:S01]  /*2a20*/  @P0 LDC.64 R2, c[0x0][0x438] ;  /* 0x00010e00ff020b82 */ /* 0x002e620000000a00 */
[----:B0-----:R-:W-:-:S06]  /*2a30*/  IMAD.WIDE.U32 R124, R202, 0x10, R124 ;  /* 0x00000010ca7c7825 */ /* 0x001fcc00078e007c */
[----:B------:R-:W4:Y:S01]  /*2a40*/  LDG.E.128 R124, desc[UR10][R124.64] ;  /* 0x0000000a7c7c7981 */ /* 0x000f22000c1e1d00 */
[----:B---3--:R-:W-:-:S05]  /*2a50*/  IMAD.WIDE.U32 R132, R202, 0x20, R132 ;  /* 0x00000020ca847825 */ /* 0x008fca00078e0084 */
[----:B------:R-:W3:Y:S01]  /*2a60*/  LDG.E.128 R136, desc[UR10][R132.64] ;  /* 0x0000000a84887981 */ /* 0x000ee2000c1e1d00 */
[----:B------:R-:W-:-:S06]  /*2a70*/  IMAD.WIDE.U32 R128, R202, 0x10, R128 ;  /* 0x00000010ca807825 */ /* 0x000fcc00078e0080 */
[----:B------:R-:W3:Y:S01]  /*2a80*/  LDG.E.128 R128, desc[UR10][R128.64] ;  /* 0x0000000a80807981 */ /* 0x000ee2000c1e1d00 */
[----:B-1----:R-:W-:-:S03]  /*2a90*/  @P0 IMAD.WIDE.U32 R2, R202, 0x20, R2 ;  /* 0x00000020ca020825 */ /* 0x002fc600078e0002 */
[----:B------:R-:W3:Y:S04]  /*2aa0*/  LDG.E.128 R132, desc[UR10][R132.64+0x10] ;  /* 0x0000100a84847981 */ /* 0x000ee8000c1e1d00 */
[----:B------:R0:W5:Y:S04]  /*2ab0*/  @P0 LDG.E.128 R44, desc[UR10][R2.64] ;  /* 0x0000000a022c0981 */ /* 0x000168000c1e1d00 */
[----:B------:R0:W5:Y:S04]  /*2ac0*/  @P0 LDG.E.128 R40, desc[UR10][R2.64+0x10] ;  /* 0x0000100a02280981 */ /* 0x000168000c1e1d00 */
[----:B------:R0:W5:Y:S04]  /*2ad0*/  LDL.LU.64 R2, [R1+0x248] ;  /* 0x0002480001027983 */ /* 0x0001680000300a00 */
[----:B------:R-:W3:Y:S04]  /*2ae0*/  LDL R30, [R1+0x208] ;  /* 0x00020800011e7983 */ /* 0x000ee80000100800 */
[----:B------:R-:W3:Y:S04]  /*2af0*/  LDL R157, [R1+0x204] ;  /* 0x00020400019d7983 */ /* 0x000ee80000100800 */
[----:B------:R-:W3:Y:S04]  /*2b00*/  LDL.LU R38, [R1+0xdc] ;  /* 0x0000dc0001267983 */ /* 0x000ee80000300800 */
[----:B------:R-:W3:Y:S04]  /*2b10*/  LDL.LU R158, [R1+0x34] ;  /* 0x00003400019e7983 */ /* 0x000ee80000300800 */
[----:B------:R-:W3:Y:S01]  /*2b20*/  LDL R37, [R1+0x16c] ;  /* 0x00016c0001257983 */ /* 0x000ee20000100800 */
[----:B--2---:R-:W-:-:S02]  /*2b30*/  SHF.L.U32 R7, R175, 0x10, RZ ;  /* 0x00000010af077819 */ /* 0x004fc400000006ff */
[----:B----4-:R-:W-:Y:S02]  /*2b40*/  SHF.L.U32 R13, R176, 0x10, RZ ;  /* 0x00000010b00d7819 */ /* 0x010fe400000006ff */
[----:B------:R-:W-:Y:S01]  /*2b50*/  SHF.L.U32 R21, R124, 0x10, RZ ;  /* 0x000000107c157819 */ /* 0x000fe200000006ff */
[----:B---3--:R-:W-:-:S04]  /*2b60*/  FADD.FTZ R8, -R183, R136 ;  /* 0x00000088b7087221 */ /* 0x008fc80000010100 */
[----:B------:R-:W-:Y:S01]  /*2b70*/  FMUL.FTZ R7, R7, R21 ;  /* 0x0000001507077220 */ /* 0x000fe20000410000 */
[----:B-----5:R-:W-:Y:S01]  /*2b80*/  FMUL.FTZ R8, R11, R8 ;  /* 0x000000080b087220 */ /* 0x020fe20000410000 */
[----:B------:R-:W-:-:S05]  /*2b90*/  SHF.L.U32 R14, R128, 0x10, RZ ;  /* 0x00000010800e7819 */ /* 0x000fca00000006ff */
[----:B------:R-:W-:Y:S01]  /*2ba0*/  FADD.FTZ R165, R165, R14 ;  /* 0x0000000ea5a57221 */ /* 0x000fe20000010000 */
[-C--:B------:R-:W-:Y:S01]  /*2bb0*/  FFMA.FTZ R29, R8, R14.reuse, R29 ;  /* 0x0000000e081d7223 */ /* 0x080fe2000001001d */
[----:B------:R-:W-:Y:S01]  /*2bc0*/  FFMA.FTZ R7, R13, R14, R7 ;  /* 0x0000000e0d077223 */ /* 0x000fe20000010007 */
[----:B------:R-:W-:Y:S02]  /*2bd0*/  PRMT R13, R124, 0x7632, R13 ;  /* 0x000076327c0d7816 */ /* 0x000fe4000000000d */
[----:B------:R-:W-:Y:S01]  /*2be0*/  STL [R1+0x30], R165 ;  /* 0x000030a501007387 */ /* 0x000fe20000100800 */
[----:B------:R-:W-:-:S03]  /*2bf0*/  PRMT R22, R128, 0x7632, R22 ;  /* 0x0000763280167816 */ /* 0x000fc60000000016 */
[----:B------:R1:W-:Y:S01]  /*2c00*/  STL [R1+0xd8], R29 ;  /* 0x0000d81d01007387 */ /* 0x0003e20000100800 */
[----:B------:R-:W-:Y:S01]  /*2c10*/  FADD.FTZ R14, -R183, R137 ;  /* 0x00000089b70e7221 */ /* 0x000fe20000010100 */
[----:B------:R-:W-:Y:S02]  /*2c20*/  SHF.L.U32 R22, R22, 0x10, RZ ;  /* 0x0000001016167819 */ /* 0x000fe400000006ff */
[----:B-1----:R-:W-:Y:S02]  /*2c30*/  SHF.L.U32 R29, R13, 0x10, RZ ;  /* 0x000000100d1d7819 */ /* 0x002fe400000006ff */
[----:B------:R-:W-:Y:S01]  /*2c40*/  SHF.L.U32 R13, R30, 0x10, RZ ;  /* 0x000000101e0d7819 */ /* 0x000fe200000006ff */
[----:B------:R-:W-:-:S04]  /*2c50*/  FADD.FTZ R84, R84, R21 ;  /* 0x0000001554547221 */ /* 0x000fc80000010000 */
[----:B------:R-:W-:Y:S01]  /*2c60*/  FMUL.FTZ R30, R13, R29 ;  /* 0x0000001d0d1e7220 */ /* 0x000fe20000410000 */
[----:B------:R-:W-:Y:S01]  /*2c70*/  FMUL.FTZ R13, R11, R14 ;  /* 0x0000000e0b0d7220 */ /* 0x000fe20000410000 */
[----:B------:R-:W-:Y:S01]  /*2c80*/  FFMA.FTZ R224, R8, R21, R224 ;  /* 0x0000001508e07223 */ /* 0x000fe200000100e0 */
[----:B------:R-:W-:Y:S02]  /*2c90*/  SHF.L.U32 R21, R157, 0x10, RZ ;  /* 0x000000109d157819 */ /* 0x000fe400000006ff */
[----:B------:R-:W-:Y:S01]  /*2ca0*/  FFMA.FTZ R38, R13, R22, R38 ;  /* 0x000000160d267223 */ /* 0x000fe20000010026 */
[----:B------:R-:W2:Y:S01]  /*2cb0*/  LDL R157, [R1+0x17c] ;  /* 0x00017c00019d7983 */ /* 0x000ea20000100800 */
[----:B------:R-:W-:-:S03]  /*2cc0*/  FADD.FTZ R158, R158, R22 ;  /* 0x000000169e9e7221 */ /* 0x000fc60000010000 */
[----:B------:R-:W3:Y:S04]  /*2cd0*/  LDL.LU R137, [R1+0x20] ;  /* 0x0000200001897983 */ /* 0x000ee80000300800 */
[----:B------:R-:W4:Y:S04]  /*2ce0*/  LDL.LU R136, [R1+0xc8] ;  /* 0x0000c80001887983 */ /* 0x000f280000300800 */
[----:B------:R-:W3:Y:S04]  /*2cf0*/  LDL.LU R166, [R1+0x38] ;  /* 0x0000380001a67983 */ /* 0x000ee80000300800 */
[----:B------:R1:W-:Y:S04]  /*2d00*/  STL [R1+0xdc], R38 ;  /* 0x0000dc2601007387 */ /* 0x0003e80000100800 */
[----:B------:R0:W-:Y:S04]  /*2d10*/  STL [R1+0x34], R158 ;  /* 0x0000349e01007387 */ /* 0x0001e80000100800 */
[----:B-1----:R-:W4:Y:S01]  /*2d20*/  LDL.LU R38, [R1+0xe0] ;  /* 0x0000e00001267983 */ /* 0x002f220000300800 */
[----:B------:R-:W-:Y:S01]  /*2d30*/  FFMA.FTZ R14, R21, R22, R30 ;  /* 0x00000016150e7223 */ /* 0x000fe2000001001e */
[----:B------:R-:W-:-:S02]  /*2d40*/  FADD.FTZ R21, -R183, R138 ;  /* 0x0000008ab7157221 */ /* 0x000fc40000010100 */
[----:B------:R-:W4:Y:S04]  /*2d50*/  LDL R124, [R1+0x210] ;  /* 0x00021000017c7983 */ /* 0x000f280000100800 */
[----:B0-----:R-:W4:Y:S04]  /*2d60*/  LDL.LU R158, [R1+0xe4] ;  /* 0x0000e400019e7983 */ /* 0x001f280000300800 */
[----:B------:R-:W4:Y:S04]  /*2d70*/  LDL R128, [R1+0x170] ;  /* 0x0001700001807983 */ /* 0x000f280000100800 */
[----:B------:R-:W4:Y:S04]  /*2d80*/  LDL R165, [R1+0x20c] ;  /* 0x00020c0001a57983 */ /* 0x000f280000100800 */
[----:B------:R-:W4:Y:S01]  /*2d90*/  LDL.LU R138, [R1+0x3c] ;  /* 0x00003c00018a7983 */ /* 0x000f220000300800 */
[----:B------:R-:W-:-:S02]  /*2da0*/  SHF.L.U32 R22, R37, 0x10, RZ ;  /* 0x0000001025167819 */ /* 0x000fc400000006ff */
[----:B------:R-:W-:Y:S01]  /*2db0*/  SHF.L.U32 R37, R125, 0x10, RZ ;  /* 0x000000107d257819 */ /* 0x000fe200000006ff */
[----:B------:R-:W-:Y:S01]  /*2dc0*/  FADD.FTZ R85, R85, R29 ;  /* 0x0000001d55557221 */ /* 0x000fe20000010000 */
[----:B------:R-:W-:Y:S01]  /*2dd0*/  FFMA.FTZ R225, R13, R29, R225 ;  /* 0x0000001d0de17223 */ /* 0x000fe200000100e1 */
[----:B------:R-:W-:Y:S01]  /*2de0*/  FMUL.FTZ R21, R11, R21 ;  /* 0x000000150b157220 */ /* 0x000fe20000410000 */
[----:B------:R-:W-:Y:S01]  /*2df0*/  SHF.L.U32 R30, R129, 0x10, RZ ;  /* 0x00000010811e7819 */ /* 0x000fe200000006ff */
[-C--:B------:R-:W-:Y:S01]  /*2e00*/  FMUL.FTZ R22, R22, R37.reuse ;  /* 0x0000002516167220 */ /* 0x080fe20000410000 */
[--C-:B------:R-:W-:Y:S01]  /*2e10*/  FADD.FTZ R86, R86, R37.reuse ;  /* 0x0000002556567221 */ /* 0x100fe20000010000 */
[----:B------:R-:W-:Y:S01]  /*2e20*/  FFMA.FTZ R226, R21, R37, R226 ;  /* 0x0000002515e27223 */ /* 0x000fe200000100e2 */
[----:B------:R-:W-:-:S04]  /*2e30*/  PRMT R37, R129, 0x7632, R37 ;  /* 0x0000763281257816 */ /* 0x000fc80000000025 */
[----:B------:R-:W-:Y:S02]  /*2e40*/  SHF.L.U32 R37, R37, 0x10, RZ ;  /* 0x0000001025257819 */ /* 0x000fe400000006ff */
[----:B--2---:R-:W-:Y:S02]  /*2e50*/  SHF.L.U32 R29, R157, 0x10, RZ ;  /* 0x000000109d1d7819 */ /* 0x004fe400000006ff */
[----:B------:R-:W2:Y:S03]  /*2e60*/  LDL R157, [R1+0x180] ;  /* 0x00018000019d7983 */ /* 0x000ea60000100800 */
[----:B------:R-:W-:Y:S01]  /*2e70*/  FFMA.FTZ R22, R29, R30, R22 ;  /* 0x0000001e1d167223 */ /* 0x000fe20000010016 */
[----:B---3--:R-:W-:Y:S01]  /*2e80*/  FADD.FTZ R166, R166, R30 ;  /* 0x0000001ea6a67221 */ /* 0x008fe20000010000 */
[----:B------:R-:W-:-:S04]  /*2e90*/  PRMT R29, R125, 0x7632, R29 ;  /* 0x000076327d1d7816 */ /* 0x000fc8000000001d */
[----:B------:R-:W-:Y:S01]  /*2ea0*/  STL [R1+0x38], R166 ;  /* 0x000038a601007387 */ /* 0x000fe20000100800 */
[----:B----4-:R-:W-:Y:S01]  /*2eb0*/  FFMA.FTZ R38, R21, R30, R38 ;  /* 0x0000001e15267223 */ /* 0x010fe20000010026 */
[----:B------:R-:W-:-:S04]  /*2ec0*/  FADD.FTZ R30, -R183, R139 ;  /* 0x0000008bb71e7221 */ /* 0x000fc80000010100 */
[----:B------:R-:W-:Y:S01]  /*2ed0*/  FMUL.FTZ R30, R11, R30 ;  /* 0x0000001e0b1e7220 */ /* 0x000fe20000410000 */
[----:B------:R0:W-:Y:S03]  /*2ee0*/  STL [R1+0xe0], R38 ;  /* 0x0000e02601007387 */ /* 0x0001e60000100800 */
[----:B------:R-:W-:Y:S01]  /*2ef0*/  FFMA.FTZ R158, R30, R37, R158 ;  /* 0x000000251e9e7223 */ /* 0x000fe2000001009e */
[----:B------:R-:W3:Y:S01]  /*2f00*/  LDL R129, [R1+0x218] ;  /* 0x0002180001817983 */ /* 0x000ee20000100800 */
[----:B0-----:R-:W-:Y:S01]  /*2f10*/  SHF.L.U32 R38, R29, 0x10, RZ ;  /* 0x000000101d267819 */ /* 0x001fe200000006ff */
[----:B------:R-:W-:Y:S01]  /*2f20*/  FADD.FTZ R138, R138, R37 ;  /* 0x000000258a8a7221 */ /* 0x000fe20000010000 */
[----:B------:R-:W-:-:S04]  /*2f30*/  SHF.L.U32 R29, R124, 0x10, RZ ;  /* 0x000000107c1d7819 */ /* 0x000fc800000006ff */
[----:B------:R0:W-:Y:S01]  /*2f40*/  STL [R1+0x3c], R138 ;  /* 0x00003c8a01007387 */ /* 0x0001e20000100800 */
[----:B------:R-:W-:-:S03]  /*2f50*/  FMUL.FTZ R124, R29, R38 ;  /* 0x000000261d7c7220 */ /* 0x000fc60000410000 */
[----:B------:R-:W-:Y:S01]  /*2f60*/  STL [R1+0xe4], R158 ;  /* 0x0000e49e01007387 */ /* 0x000fe20000100800 */
[----:B------:R-:W-:Y:S01]  /*2f70*/  FADD.FTZ R87, R87, R38 ;  /* 0x0000002657577221 */ /* 0x000fe20000010000 */
[----:B------:R-:W-:Y:S01]  /*2f80*/  FFMA.FTZ R227, R30, R38, R227 ;  /* 0x000000261ee37223 */ /* 0x000fe200000100e3 */
[----:B------:R-:W-:Y:S01]  /*2f90*/  FADD.FTZ R38, -R183, R132 ;  /* 0x00000084b7267221 */ /* 0x000fe20000010100 */
[----:B------:R-:W-:Y:S01]  /*2fa0*/  SHF.L.U32 R29, R165, 0x10, RZ ;  /* 0x00000010a51d7819 */ /* 0x000fe200000006ff */
[----:B------:R-:W4:Y:S04]  /*2fb0*/  LDL R132, [R1+0x174] ;  /* 0x0001740001847983 */ /* 0x000f280000100800 */
[----:B0-----:R-:W4:Y:S04]  /*2fc0*/  LDL R138, [R1+0x214] ;  /* 0x00021400018a7983 */ /* 0x001f280000100800 */
[----:B------:R-:W4:Y:S04]  /*2fd0*/  LDL.LU R166, [R1+0x24] ;  /* 0x0000240001a67983 */ /* 0x000f280000300800 */
[----:B------:R-:W4:Y:S01]  /*2fe0*/  LDL.LU R165, [R1+0xcc] ;  /* 0x0000cc0001a57983 */ /* 0x000f220000300800 */
[----:B------:R-:W-:Y:S01]  /*2ff0*/  SHF.L.U32 R125, R130, 0x10, RZ ;  /* 0x00000010827d7819 */ /* 0x000fe200000006ff */
[----:B------:R-:W-:Y:S01]  /*3000*/  FFMA.FTZ R29, R29, R37, R124 ;  /* 0x000000251d1d7223 */ /* 0x000fe2000001007c */
[----:B------:R-:W-:Y:S01]  /*3010*/  FMUL.FTZ R38, R11, R38 ;  /* 0x000000260b267220 */ /* 0x000fe20000410000 */
[----:B------:R-:W-:-:S02]  /*3020*/  SHF.L.U32 R37, R128, 0x10, RZ ;  /* 0x0000001080257819 */ /* 0x000fc400000006ff */
[----:B------:R-:W-:Y:S01]  /*3030*/  SHF.L.U32 R128, R126, 0x10, RZ ;  /* 0x000000107e807819 */ /* 0x000fe200000006ff */
[----:B------:R-:W-:Y:S01]  /*3040*/  FADD.FTZ R137, R137, R125 ;  /* 0x0000007d89897221 */ /* 0x000fe20000010000 */
[----:B------:R-:W-:Y:S01]  /*3050*/  FFMA.FTZ R136, R38, R125, R136 ;  /* 0x0000007d26887223 */ /* 0x000fe20000010088 */
[----:B------:R-:W-:Y:S02]  /*3060*/  PRMT R126, R126, 0x7632, R126 ;  /* 0x000076327e7e7816 */ /* 0x000fe4000000007e */
[-C--:B------:R-:W-:Y:S01]  /*3070*/  FMUL.FTZ R37, R37, R128.reuse ;  /* 0x0000008025257220 */ /* 0x080fe20000410000 */
[----:B------:R0:W-:Y:S01]  /*3080*/  STL [R1+0x20], R137 ;  /* 0x0000208901007387 */ /* 0x0001e20000100800 */
[----:B------:R-:W-:Y:S01]  /*3090*/  FADD.FTZ R80, R80, R128 ;  /* 0x0000008050507221 */ /* 0x000fe20000010000 */
[----:B------:R-:W-:Y:S02]  /*30a0*/  FFMA.FTZ R220, R38, R128, R220 ;  /* 0x0000008026dc7223 */ /* 0x000fe400000100dc */
[----:B------:R1:W-:Y:S01]  /*30b0*/  STL [R1+0xc8], R136 ;  /* 0x0000c88801007387 */ /* 0x0003e20000100800 */
[----:B------:R-:W-:-:S03]  /*30c0*/  SHF.L.U32 R128, R126, 0x10, RZ ;  /* 0x000000107e807819 */ /* 0x000fc600000006ff */
[----:B------:R-:W4:Y:S01]  /*30d0*/  LDL R139, [R1+0x184] ;  /* 0x00018400018b7983 */ /* 0x000f220000100800 */
[----:B------:R-:W-:-:S03]  /*30e0*/  PRMT R130, R130, 0x7632, R130 ;  /* 0x0000763282827816 */ /* 0x000fc60000000082 */
[----:B0-----:R-:W4:Y:S01]  /*30f0*/  LDL R137, [R1+0x220] ;  /* 0x0002200001897983 */ /* 0x001f220000100800 */
[----:B------:R-:W-:-:S03]  /*3100*/  SHF.L.U32 R126, R130, 0x10, RZ ;  /* 0x00000010827e7819 */ /* 0x000fc600000006ff */
[----:B-1----:R-:W4:Y:S01]  /*3110*/  LDL R136, [R1+0x21c] ;  /* 0x00021c0001887983 */ /* 0x002f220000100800 */
[----:B--2---:R-:W-:-:S05]  /*3120*/  SHF.L.U32 R124, R157, 0x10, RZ ;  /* 0x000000109d7c7819 */ /* 0x004fca00000006ff */
[----:B------:R-:W-:Y:S01]  /*3130*/  FFMA.FTZ R37, R124, R125, R37 ;  /* 0x0000007d7c257223 */ /* 0x000fe20000010025 */
[----:B------:R-:W-:-:S04]  /*3140*/  FADD.FTZ R125, -R183, R133 ;  /* 0x00000085b77d7221 */ /* 0x000fc80000010100 */
[----:B------:R-:W-:Y:S01]  /*3150*/  FMUL.FTZ R158, R11, R125 ;  /* 0x0000007d0b9e7220 */ /* 0x000fe20000410000 */
[----:B---3--:R-:W-:-:S05]  /*3160*/  SHF.L.U32 R124, R129, 0x10, RZ ;  /* 0x00000010817c7819 */ /* 0x008fca00000006ff */
[----:B------:R-:W-:Y:S01]  /*3170*/  FMUL.FTZ R129, R124, R128 ;  /* 0x000000807c817220 */ /* 0x000fe20000410000 */
[----:B----4-:R-:W-:Y:S02]  /*3180*/  SHF.L.U32 R124, R138, 0x10, RZ ;  /* 0x000000108a7c7819 */ /* 0x010fe400000006ff */
[----:B------:R-:W2:Y:S04]  /*3190*/  LDL.LU R138, [R1+0x28] ;  /* 0x00002800018a7983 */ /* 0x000ea80000300800 */
[----:B------:R-:W3:Y:S01]  /*31a0*/  LDL.LU R133, [R1+0xd0] ;  /* 0x0000d00001857983 */ /* 0x000ee20000300800 */
[----:B------:R-:W-:Y:S01]  /*31b0*/  FADD.FTZ R166, R166, R126 ;  /* 0x0000007ea6a67221 */ /* 0x000fe20000010000 */
[-C--:B------:R-:W-:Y:S01]  /*31c0*/  FFMA.FTZ R165, R158, R126.reuse, R165 ;  /* 0x0000007e9ea57223 */ /* 0x080fe200000100a5 */
[----:B------:R-:W-:Y:S01]  /*31d0*/  FFMA.FTZ R157, R124, R126, R129 ;  /* 0x0000007e7c9d7223 */ /* 0x000fe20000010081 */
[----:B------:R-:W4:Y:S01]  /*31e0*/  LDL.LU R130, [R1+0xd4] ;  /* 0x0000d40001827983 */ /* 0x000f220000300800 */
[----:B------:R-:W-:-:S03]  /*31f0*/  SHF.L.U32 R124, R132, 0x10, RZ ;  /* 0x00000010847c7819 */ /* 0x000fc600000006ff */
[----:B------:R-:W-:Y:S04]  /*3200*/  STL [R1+0x24], R166 ;  /* 0x000024a601007387 */ /* 0x000fe80000100800 */
[----:B------:R0:W-:Y:S04]  /*3210*/  STL [R1+0xcc], R165 ;  /* 0x0000cca501007387 */ /* 0x0001e80000100800 */
[----:B------:R-:W4:Y:S01]  /*3220*/  LDL.LU R132, [R1+0x2c] ;  /* 0x00002c0001847983 */ /* 0x000f220000300800 */
[----:B------:R-:W-:Y:S01]  /*3230*/  SHF.L.U32 R129, R127, 0x10, RZ ;  /* 0x000000107f817819 */ /* 0x000fe200000006ff */
[----:B------:R-:W-:Y:S01]  /*3240*/  FADD.FTZ R81, R81, R128 ;  /* 0x0000008051517221 */ /* 0x000fe20000010000 */
[----:B------:R-:W-:Y:S01]  /*3250*/  FFMA.FTZ R221, R158, R128, R221 ;  /* 0x000000809edd7223 */ /* 0x000fe200000100dd */
[----:B------:R-:W-:-:S02]  /*3260*/  SHF.L.U32 R128, R131, 0x10, RZ ;  /* 0x0000001083807819 */ /* 0x000fc400000006ff */
[----:B------:R-:W-:Y:S01]  /*3270*/  SHF.L.U32 R125, R139, 0x10, RZ ;  /* 0x000000108b7d7819 */ /* 0x000fe200000006ff */
[----:B------:R-:W-:Y:S01]  /*3280*/  FMUL.FTZ R124, R124, R129 ;  /* 0x000000817c7c7220 */ /* 0x000fe20000410000 */
[----:B------:R-:W-:Y:S01]  /*3290*/  FADD.FTZ R126, -R183, R134 ;  /* 0x00000086b77e7221 */ /* 0x000fe20000010100 */
[----:B------:R-:W-:Y:S02]  /*32a0*/  PRMT R127, R127, 0x7632, R127 ;  /* 0x000076327f7f7816 */ /* 0x000fe4000000007f */
[----:B0-----:R-:W-:Y:S01]  /*32b0*/  FFMA.FTZ R165, R125, R128, R124 ;  /* 0x000000807da57223 */ /* 0x001fe2000001007c */
[----:B------:R-:W-:Y:S01]  /*32c0*/  FMUL.FTZ R166, R11, R126 ;  /* 0x0000007e0ba67220 */ /* 0x000fe20000410000 */
[----:B------:R-:W-:Y:S02]  /*32d0*/  SHF.L.U32 R127, R127, 0x10, RZ ;  /* 0x000000107f7f7819 */ /* 0x000fe400000006ff */
[----:B------:R-:W-:Y:S02]  /*32e0*/  SHF.L.U32 R124, R137, 0x10, RZ ;  /* 0x00000010897c7819 */ /* 0x000fe400000006ff */
[----:B------:R-:W-:Y:S01]  /*32f0*/  PRMT R126, R131, 0x7632, R126 ;  /* 0x00007632837e7816 */ /* 0x000fe2000000007e */
[----:B------:R-:W-:-:S03]  /*3300*/  FADD.FTZ R125, -R183, R135 ;  /* 0x00000087b77d7221 */ /* 0x000fc60000010100 */
[----:B------:R-:W-:Y:S01]  /*3310*/  SHF.L.U32 R126, R126, 0x10, RZ ;  /* 0x000000107e7e7819 */ /* 0x000fe200000006ff */
[----:B------:R-:W-:Y:S01]  /*3320*/  FMUL.FTZ R175, R11, R125 ;  /* 0x0000007d0baf7220 */ /* 0x000fe20000410000 */
[----:B------:R-:W-:-:S04]  /*3330*/  FFMA.FTZ R125, R8, R7, R201 ;  /* 0x00000007087d7223 */ /* 0x000fc800000100c9 */
[----:B------:R-:W-:-:S04]  /*3340*/  FFMA.FTZ R125, R13, R14, R125 ;  /* 0x0000000e0d7d7223 */ /* 0x000fc8000001007d */
[----:B------:R-:W-:-:S04]  /*3350*/  FFMA.FTZ R125, R21, R22, R125 ;  /* 0x00000016157d7223 */ /* 0x000fc8000001007d */
[----:B------:R-:W-:-:S04]  /*3360*/  FFMA.FTZ R125, R30, R29, R125 ;  /* 0x0000001d1e7d7223 */ /* 0x000fc8000001007d */
[----:B------:R-:W-:-:S04]  /*3370*/  FFMA.FTZ R125, R38, R37, R125 ;  /* 0x00000025267d7223 */ /* 0x000fc8000001007d */
[----:B------:R-:W-:-:S04]  /*3380*/  FFMA.FTZ R125, R158, R157, R125 ;  /* 0x0000009d9e7d7223 */ /* 0x000fc8000001007d */
[----:B------:R-:W-:Y:S01]  /*3390*/  FFMA.FTZ R125, R166, R165, R125 ;  /* 0x000000a5a67d7223 */ /* 0x000fe2000001007d */
[----:B------:R-:W-:Y:S01]  /*33a0*/  FADD.FTZ R82, R82, R129 ;  /* 0x0000008152527221 */ /* 0x000fe20000010000 */
[----:B------:R-:W-:Y:S01]  /*33b0*/  FFMA.FTZ R222, R166, R129, R222 ;  /* 0x00000081a6de7223 */ /* 0x000fe200000100de */
[----:B------:R-:W-:Y:S01]  /*33c0*/  FADD.FTZ R83, R83, R127 ;  /* 0x0000007f53537221 */ /* 0x000fe20000010000 */
[-C--:B------:R-:W-:Y:S01]  /*33d0*/  FFMA.FTZ R223, R175, R127.reuse, R223 ;  /* 0x0000007fafdf7223 */ /* 0x080fe200000100df */
[----:B------:R-:W-:Y:S01]  /*33e0*/  IADD3 R202, PT, PT, R202, 0x20, RZ ;  /* 0x00000020caca7810 */ /* 0x000fe20007ffe0ff */
[----:B--2---:R-:W-:Y:S01]  /*33f0*/  FADD.FTZ R138, R138, R128 ;  /* 0x000000808a8a7221 */ /* 0x004fe20000010000 */
[----:B---3--:R-:W-:Y:S01]  /*3400*/  FFMA.FTZ R133, R166, R128, R133 ;  /* 0x00000080a6857223 */ /* 0x008fe20000010085 */
[----:B------:R-:W-:Y:S01]  /*3410*/  FMUL.FTZ R128, R124, R127 ;  /* 0x0000007f7c807220 */ /* 0x000fe20000410000 */
[----:B------:R-:W-:-:S05]  /*3420*/  SHF.L.U32 R124, R136, 0x10, RZ ;  /* 0x00000010887c7819 */ /* 0x000fca00000006ff */
[-C--:B------:R-:W-:Y:S01]  /*3430*/  FFMA.FTZ R176, R124, R126.reuse, R128 ;  /* 0x0000007e7cb07223 */ /* 0x080fe20000010080 */
[----:B------:R-:W-:Y:S01]  /*3440*/  FADD.FTZ R124, R200, R7 ;  /* 0x00000007c87c7221 */ /* 0x000fe20000010000 */
[----:B----4-:R-:W-:Y:S01]  /*3450*/  FFMA.FTZ R130, R175, R126, R130 ;  /* 0x0000007eaf827223 */ /* 0x010fe20000010082 */
[----:B------:R0:W-:Y:S02]  /*3460*/  STL [R1+0x28], R138 ;  /* 0x0000288a01007387 */ /* 0x0001e40000100800 */
[----:B------:R-:W-:Y:S01]  /*3470*/  FADD.FTZ R124, R124, R14 ;  /* 0x0000000e7c7c7221 */ /* 0x000fe20000010000 */
[----:B------:R-:W-:Y:S01]  /*3480*/  FADD.FTZ R132, R132, R126 ;  /* 0x0000007e84847221 */ /* 0x000fe20000010000 */
[----:B------:R0:W-:Y:S02]  /*3490*/  STL [R1+0xd0], R133 ;  /* 0x0000d08501007387 */ /* 0x0001e40000100800 */
[----:B------:R-:W-:Y:S02]  /*34a0*/  FADD.FTZ R124, R124, R22 ;  /* 0x000000167c7c7221 */ /* 0x000fe40000010000 */
[----:B------:R0:W-:Y:S04]  /*34b0*/  STL [R1+0x2c], R132 ;  /* 0x00002c8401007387 */ /* 0x0001e80000100800 */
[----:B------:R0:W-:Y:S01]  /*34c0*/  STL [R1+0xd4], R130 ;  /* 0x0000d48201007387 */ /* 0x0001e20000100800 */
[----:B------:R-:W-:-:S04]  /*34d0*/  FADD.FTZ R124, R124, R29 ;  /* 0x0000001d7c7c7221 */ /* 0x000fc80000010000 */
[----:B------:R-:W-:-:S04]  /*34e0*/  FADD.FTZ R124, R124, R37 ;  /* 0x000000257c7c7221 */ /* 0x000fc80000010000 */
[----:B------:R-:W-:-:S04]  /*34f0*/  FADD.FTZ R124, R124, R157 ;  /* 0x0000009d7c7c7221 */ /* 0x000fc80000010000 */
[----:B------:R-:W-:Y:S01]  /*3500*/  FADD.FTZ R124, R124, R165 ;  /* 0x000000a57c7c7221 */ /* 0x000fe20000010000 */
[----:B------:R-:W-:-:S03]  /*3510*/  FFMA.FTZ R201, R175, R176, R125 ;  /* 0x000000b0afc97223 */ /* 0x000fc6000001007d */
[----:B0-----:R-:W-:-:S07]  /*3520*/  FADD.FTZ R200, R124, R176 ;  /* 0x000000b07cc87221 */ /* 0x001fce0000010000 */
.L_x_1892:
[----:B------:R-:W-:Y:S05]  /*3530*/  BSYNC.RECONVERGENT B1 ;  /* 0x0000000000017941 */ /* 0x000fea0003800200 */
.L_x_1891:
        /* <DEDUP_REMOVED lines=41> */
[--C-:B------:R-:W-:Y:S01]  /*37d0*/  FADD.FTZ R76, R76, R23.reuse ;  /* 0x000000174c4c7221 */ /* 0x100fe20000010000 */
[----:B------:R-:W-:Y:S02]  /*37e0*/  FFMA.FTZ R216, R6, R23, R216 ;  /* 0x0000001706d87223 */ /* 0x000fe400000100d8 */
[----:B------:R1:W-:Y:S01]  /*37f0*/  STL [R1+0xb8], R27 ;  /* 0x0000b81b01007387 */ /* 0x0003e20000100800 */
[----:B------:R-:W-:Y:S01]  /*3800*/  PRMT R23, R128, 0x7632, R23 ;  /* 0x0000763280177816 */ /* 0x000fe20000000017 */
[----:B------:R-:W-:Y:S01]  /*3810*/  FADD.FTZ R16, -R183, R137 ;  /* 0x00000089b7107221 */ /* 0x000fe20000010100 */
[----:B-1----:R-:W-:-:S02]  /*3820*/  SHF.L.U32 R27, R15, 0x10, RZ ;  /* 0x000000100f1b7819 */ /* 0x002fc400000006ff */
[----:B------:R-:W-:Y:S02]  /*3830*/  SHF.L.U32 R15, R24, 0x10, RZ ;  /* 0x00000010180f7819 */ /* 0x000fe400000006ff */
[----:B------:R-:W-:-:S03]  /*3840*/  SHF.L.U32 R24, R23, 0x10, RZ ;  /* 0x0000001017187819 */ /* 0x000fc600000006ff */
[----:B------:R-:W-:Y:S01]  /*3850*/  FMUL.FTZ R28, R15, R27 ;  /* 0x0000001b0f1c7220 */ /* 0x000fe20000410000 */
[----:B------:R-:W-:Y:S01]  /*3860*/  FMUL.FTZ R15, R11, R16 ;  /* 0x000000100b0f7220 */ /* 0x000fe20000410000 */
[----:B------:R-:W-:Y:S02]  /*3870*/  SHF.L.U32 R23, R155, 0x10, RZ ;  /* 0x000000109b177819 */ /* 0x000fe400000006ff */
[----:B------:R-:W2:Y:S01]  /*3880*/  LDL R155, [R1+0x15c] ;  /* 0x00015c00019b7983 */ /* 0x000ea20000100800 */
[-C--:B------:R-:W-:Y:S01]  /*3890*/  FFMA.FTZ R36, R15, R24.reuse, R36 ;  /* 0x000000180f247223 */ /* 0x080fe20000010024 */
[----:B------:R-:W-:Y:S02]  /*38a0*/  FADD.FTZ R156, R156, R24 ;  /* 0x000000189c9c7221 */ /* 0x000fe40000010000 */
[----:B------:R-:W3:Y:S04]  /*38b0*/  LDL.LU R137, [R1] ;  /* 0x0000000001897983 */ /* 0x000ee80000300800 */
        /* <DEDUP_REMOVED lines=58> */
[----:B------:R0:W-:Y:S01]  /*3c60*/  STL [R1], R137 ;  /* 0x0000008901007387 */ /* 0x0001e20000100800 */
        /* <DEDUP_REMOVED lines=74> */
.L_x_1894:
[----:B------:R-:W-:Y:S05]  /*4110*/  BSYNC.RECONVERGENT B1 ;  /* 0x0000000000017941 */ /* 0x000fea0003800200 */
.L_x_1893:
[----:B------:R-:W-:Y:S04]  /*4120*/  BSSY.RECONVERGENT B1, `(.L_x_1895) ;  /* 0x00000ad000017945 */ /* 0x000fe80003800200 */
[----:B------:R-:W-:Y:S05]  /*4130*/  @!P4 BRA `(.L_x_1896) ;  /* 0x0000000800acc947 */ /* 0x000fea0003800000 */
[----:B------:R-:W0:Y:S01]  /*4140*/  LDC.64 R132, c[0x0][0x3a8] ;  /* 0x0000ea00ff847b82 */ /* 0x000e220000000a00 */
[----:B------:R1:W-:Y:S04]  /*4150*/  STL.64 [R1+0x248], R6 ;  /* 0x0002480601007387 */ /* 0x0003e80000100a00 */
[----:B------:R-:W2:Y:S03]  /*4160*/  LDL R161, [R1+0x128] ;  /* 0x0001280001a17983 */ /* 0x000ea60000100800 */
[----:B------:R-:W3:Y:S01]  /*4170*/  LDC.64 R128, c[0x0][0x428] ;  /* 0x00010a00ff807b82 */ /* 0x000ee20000000a00 */
[----:B------:R-:W4:Y:S04]  /*4180*/  LDL R179, [R1+0x138] ;  /* 0x0001380001b37983 */ /* 0x000f280000100800 */
[----:B------:R-:W4:Y:S03]  /*4190*/  LDL.LU R180, [R1+0x98] ;  /* 0x0000980001b47983 */ /* 0x000f260000300800 */
[----:B------:R-:W1:Y:S01]  /*41a0*/  LDC.64 R124, c[0x0][0x430] ;  /* 0x00010c00ff7c7b82 */ /* 0x000e620000000a00 */
[----:B0-----:R-:W-:-:S05]  /*41b0*/  IMAD.WIDE.U32 R132, R202, 0x20, R132 ;  /* 0x00000020ca847825 */ /* 0x001fca00078e0084 */
[----:B------:R-:W4:Y:S01]  /*41c0*/  LDG.E.128 R136, desc[UR10][R132.64] ;  /* 0x0000000a84887981 */ /* 0x000f22000c1e1d00 */
[----:B---3--:R-:W-:-:S06]  /*41d0*/  IMAD.WIDE.U32 R128, R202, 0x10, R128 ;  /* 0x00000010ca807825 */ /* 0x008fcc00078e0080 */
[----:B------:R-:W3:Y:S01]  /*41e0*/  LDG.E.128 R128, desc[UR10][R128.64] ;  /* 0x0000000a80807981 */ /* 0x000ee2000c1e1d00 */
[----:B------:R-:W-:Y:S01]  /*41f0*/  ISETP.NE.U32.AND P0, PT, RZ, UR12, PT ;  /* 0x0000000cff007c0c */ /* 0x000fe2000bf05070 */
[----:B-1----:R-:W-:Y:S02]  /*4200*/  IMAD.WIDE.U32 R124, R202, 0x10, R124 ;  /* 0x00000010ca7c7825 */ /* 0x002fe400078e007c */
[----:B------:R-:W3:Y:S01]  /*4210*/  LDG.E.128 R132, desc[UR10][R132.64+0x10] ;  /* 0x0000100a84847981 */ /* 0x000ee2000c1e1d00 */
[----:B------:R-:W-:-:S03]  /*4220*/  ISETP.NE.AND.EX P0, PT, RZ, UR13, PT, P0 ;  /* 0x0000000dff007c0c */ /* 0x000fc6000bf05300 */
[----:B------:R-:W3:Y:S10]  /*4230*/  LDG.E.128 R124, desc[UR10][R124.64] ;  /* 0x0000000a7c7c7981 */ /* 0x000ef4000c1e1d00 */
[----:B------:R-:W0:Y:S02]  /*4240*/  @P0 LDC.64 R6, c[0x0][0x438] ;  /* 0x00010e00ff060b82 */ /* 0x000e240000000a00 */
[----:B0-----:R-:W-:-:S05]  /*4250*/  @P0 IMAD.WIDE.U32 R6, R202, 0x20, R6 ;  /* 0x00000020ca060825 */ /* 0x001fca00078e0006 */
[----:B------:R0:W5:Y:S04]  /*4260*/  @P0 LDG.E.128 R96, desc[UR10][R6.64] ;  /* 0x0000000a06600981 */ /* 0x000168000c1e1d00 */
[----:B------:R0:W5:Y:S04]  /*4270*/  @P0 LDG.E.128 R100, desc[UR10][R6.64+0x10] ;  /* 0x0000100a06640981 */ /* 0x000168000c1e1d00 */
[----:B------:R0:W5:Y:S04]  /*4280*/  LDL.LU.64 R6, [R1+0x248] ;  /* 0x0002480001067983 */ /* 0x0001680000300a00 */
[----:B------:R-:W3:Y:S04]  /*4290*/  LDL R34, [R1+0x1c8] ;  /* 0x0001c80001227983 */ /* 0x000ee80000100800 */
[----:B------:R-:W3:Y:S04]  /*42a0*/  LDL R143, [R1+0x1c4] ;  /* 0x0001c400018f7983 */ /* 0x000ee80000100800 */
[----:B------:R-:W3:Y:S01]  /*42b0*/  LDL R162, [R1+0x12c] ;  /* 0x00012c0001a27983 */ /* 0x000ee20000100800 */
[----:B--2---:R-:W-:-:S02]  /*42c0*/  SHF.L.U32 R3, R161, 0x10, RZ ;  /* 0x00000010a1037819 */ /* 0x004fc400000006ff */
[----:B----4-:R-:W-:Y:S02]  /*42d0*/  SHF.L.U32 R17, R179, 0x10, RZ ;  /* 0x00000010b3117819 */ /* 0x010fe400000006ff */
[----:B------:R-:W2:Y:S01]  /*42e0*/  LDL.LU R179, [R1+0x9c] ;  /* 0x00009c0001b37983 */ /* 0x000ea20000300800 */
[----:B------:R-:W-:-:S04]  /*42f0*/  FADD.FTZ R4, -R183, R136 ;  /* 0x00000088b7047221 */ /* 0x000fc80000010100 */
[----:B-----5:R-:W-:Y:S01]  /*4300*/  FMUL.FTZ R4, R11, R4 ;  /* 0x000000040b047220 */ /* 0x020fe20000410000 */
[----:B---3--:R-:W-:-:S05]  /*4310*/  SHF.L.U32 R18, R128, 0x10, RZ ;  /* 0x0000001080127819 */ /* 0x008fca00000006ff */
[----:B------:R-:W-:Y:S01]  /*4320*/  FFMA.FTZ R180, R4, R18, R180 ;  /* 0x0000001204b47223 */ /* 0x000fe200000100b4 */
[----:B------:R-:W-:-:S04]  /*4330*/  PRMT R26, R128, 0x7632, R26 ;  /* 0x00007632801a7816 */ /* 0x000fc8000000001a */
[----:B------:R-:W-:Y:S04]  /*4340*/  STL [R1+0x98], R180 ;  /* 0x000098b401007387 */ /* 0x000fe80000100800 */
[----:B------:R-:W3:Y:S04]  /*4350*/  LDL R161, [R1+0x13c] ;  /* 0x00013c0001a17983 */ /* 0x000ee80000100800 */
[----:B------:R-:W4:Y:S01]  /*4360*/  LDL.LU R128, [R1+0xa0] ;  /* 0x0000a00001807983 */ /* 0x000f220000300800 */
[----:B------:R-:W-:-:S03]  /*4370*/  SHF.L.U32 R25, R124, 0x10, RZ ;  /* 0x000000107c197819 */ /* 0x000fc600000006ff */
[----:B------:R-:W3:Y:S02]  /*4380*/  LDL R154, [R1+0x1d0] ;  /* 0x0001d000019a7983 */ /* 0x000ee40000100800 */
[-C--:B------:R-:W-:Y:S01]  /*4390*/  FMUL.FTZ R3, R3, R25.reuse ;  /* 0x0000001903037220 */ /* 0x080fe20000410000 */
[----:B------:R-:W-:Y:S01]  /*43a0*/  FADD.FTZ R248, R248, R18 ;  /* 0x00000012f8f87221 */ /* 0x000fe20000010000 */
[----:B------:R-:W-:Y:S01]  /*43b0*/  SHF.L.U32 R26, R26, 0x10, RZ ;  /* 0x000000101a1a7819 */ /* 0x000fe200000006ff */
[----:B------:R-:W3:Y:S01]  /*43c0*/  LDL R153, [R1+0x1cc] ;  /* 0x0001cc0001997983 */ /* 0x000ee20000100800 */
[----:B------:R-:W-:Y:S01]  /*43d0*/  FFMA.FTZ R3, R17, R18, R3 ;  /* 0x0000001211037223 */ /* 0x000fe20000010003 */
[----:B------:R-:W-:Y:S01]  /*43e0*/  PRMT R17, R124, 0x7632, R17 ;  /* 0x000076327c117816 */ /* 0x000fe20000000011 */
[----:B------:R-:W-:Y:S01]  /*43f0*/  FADD.FTZ R68, R68, R25 ;  /* 0x0000001944447221 */ /* 0x000fe20000010000 */
[----:B------:R-:W-:Y:S01]  /*4400*/  FFMA.FTZ R208, R4, R25, R208 ;  /* 0x0000001904d07223 */ /* 0x000fe200000100d0 */
[----:B------:R-:W3:Y:S01]  /*4410*/  LDL.LU R144, [R1+0xa4] ;  /* 0x0000a40001907983 */ /* 0x000ee20000300800 */
[----:B------:R-:W-:Y:S01]  /*4420*/  SHF.L.U32 R33, R17, 0x10, RZ ;  /* 0x0000001011217819 */ /* 0x000fe200000006ff */
[----:B------:R-:W-:-:S02]  /*4430*/  FADD.FTZ R18, -R183, R137 ;  /* 0x00000089b7127221 */ /* 0x000fc40000010100 */
[----:B------:R-:W3:Y:S01]  /*4440*/  LDL R136, [R1+0x130] ;  /* 0x0001300001887983 */ /* 0x000ee20000100800 */
[----:B------:R-:W-:Y:S02]  /*4450*/  SHF.L.U32 R17, R34, 0x10, RZ ;  /* 0x0000001022117819 */ /* 0x000fe400000006ff */
[----:B------:R-:W-:-:S03]  /*4460*/  SHF.L.U32 R25, R143, 0x10, RZ ;  /* 0x000000108f197819 */ /* 0x000fc600000006ff */
[----:B------:R-:W-:Y:S01]  /*4470*/  FMUL.FTZ R34, R17, R33 ;  /* 0x0000002111227220 */ /* 0x000fe20000410000 */
[----:B------:R-:W-:Y:S01]  /*4480*/  FMUL.FTZ R17, R11, R18 ;  /* 0x000000120b117220 */ /* 0x000fe20000410000 */
[----:B------:R-:W3:Y:S02]  /*4490*/  LDL R143, [R1+0x140] ;  /* 0x00014000018f7983 */ /* 0x000ee40000100800 */
[----:B------:R-:W-:Y:S01]  /*44a0*/  FFMA.FTZ R18, R25, R26, R34 ;  /* 0x0000001a19127223 */ /* 0x000fe20000010022 */
[----:B------:R-:W-:Y:S01]  /*44b0*/  FADD.FTZ R25, -R183, R138 ;  /* 0x0000008ab7197221 */ /* 0x000fe20000010100 */
[----:B------:R-:W-:-:S03]  /*44c0*/  SHF.L.U32 R34, R129, 0x10, RZ ;  /* 0x0000001081227819 */ /* 0x000fc600000006ff */
[----:B------:R-:W-:Y:S01]  /*44d0*/  FMUL.FTZ R25, R11, R25 ;  /* 0x000000190b197220 */ /* 0x000fe20000410000 */
[----:B--2---:R-:W-:-:S05]  /*44e0*/  FFMA.FTZ R179, R17, R26, R179 ;  /* 0x0000001a11b37223 */ /* 0x004fca00000100b3 */
[----:B------:R-:W-:Y:S01]  /*44f0*/  STL [R1+0x9c], R179 ;  /* 0x00009cb301007387 */ /* 0x000fe20000100800 */
[----:B----4-:R-:W-:-:S05]  /*4500*/  FFMA.FTZ R128, R25, R34, R128 ;  /* 0x0000002219807223 */ /* 0x010fca0000010080 */
[----:B------:R1:W-:Y:S04]  /*4510*/  STL [R1+0xa0], R128 ;  /* 0x0000a08001007387 */ /* 0x0003e80000100800 */
[----:B------:R-:W2:Y:S04]  /*4520*/  LDL.LU R138, [R1+0x88] ;  /* 0x00008800018a7983 */ /* 0x000ea80000300800 */
[----:B------:R-:W4:Y:S01]  /*4530*/  LDL R137, [R1+0x1d8] ;  /* 0x0001d80001897983 */ /* 0x000f220000100800 */
[----:B------:R-:W-:Y:S01]  /*4540*/  FADD.FTZ R249, R249, R26 ;  /* 0x0000001af9f97221 */ /* 0x000fe20000010000 */
[----:B------:R-:W-:-:S02]  /*4550*/  SHF.L.U32 R26, R162, 0x10, RZ ;  /* 0x00000010a21a7819 */ /* 0x000fc400000006ff */
[----:B------:R-:W-:Y:S01]  /*4560*/  SHF.L.U32 R124, R125, 0x10, RZ ;  /* 0x000000107d7c7819 */ /* 0x000fe200000006ff */
[----:B------:R-:W-:Y:S01]  /*4570*/  FADD.FTZ R69, R69, R33 ;  /* 0x0000002145457221 */ /* 0x000fe20000010000 */
[----:B------:R-:W-:Y:S01]  /*4580*/  FFMA.FTZ R209, R17, R33, R209 ;  /* 0x0000002111d17223 */ /* 0x000fe200000100d1 */
[----:B---3--:R-:W-:Y:S02]  /*4590*/  SHF.L.U32 R33, R161, 0x10, RZ ;  /* 0x00000010a1217819 */ /* 0x008fe400000006ff */
[----:B------:R-:W-:-:S04]  /*45a0*/  FMUL.FTZ R26, R26, R124 ;  /* 0x0000007c1a1a7220 */ /* 0x000fc80000410000 */
[----:B------:R-:W-:Y:S01]  /*45b0*/  FFMA.FTZ R26, R33, R34, R26 ;  /* 0x00000022211a7223 */ /* 0x000fe2000001001a */
[----:B------:R-:W-:Y:S01]  /*45c0*/  PRMT R33, R125, 0x7632, R33 ;  /* 0x000076327d217816 */ /* 0x000fe20000000021 */
[----:B------:R-:W-:Y:S01]  /*45d0*/  FADD.FTZ R250, R250, R34 ;  /* 0x00000022fafa7221 */ /* 0x000fe20000010000 */
[----:B------:R-:W-:Y:S02]  /*45e0*/  PRMT R125, R129, 0x7632, R125 ;  /* 0x00007632817d7816 */ /* 0x000fe4000000007d */
[----:B-1----:R-:W-:Y:S02]  /*45f0*/  SHF.L.U32 R128, R33, 0x10, RZ ;  /* 0x0000001021807819 */ /* 0x002fe400000006ff */
[----:B------:R-:W-:Y:S01]  /*4600*/  SHF.L.U32 R33, R154, 0x10, RZ ;  /* 0x000000109a217819 */ /* 0x000fe200000006ff */
[----:B------:R-:W-:Y:S01]  /*4610*/  FADD.FTZ R34, -R183, R139 ;  /* 0x0000008bb7227221 */ /* 0x000fe20000010100 */
[----:B------:R-:W-:-:S03]  /*4620*/  SHF.L.U32 R125, R125, 0x10, RZ ;  /* 0x000000107d7d7819 */ /* 0x000fc600000006ff */
[----:B------:R-:W-:Y:S01]  /*4630*/  FMUL.FTZ R129, R33, R128 ;  /* 0x0000008021817220 */ /* 0x000fe20000410000 */
[----:B------:R-:W-:Y:S01]  /*4640*/  FMUL.FTZ R33, R11, R34 ;  /* 0x000000220b217220 */ /* 0x000fe20000410000 */
[----:B------:R-:W-:Y:S01]  /*4650*/  FADD.FTZ R70, R70, R124 ;  /* 0x0000007c46467221 */ /* 0x000fe20000010000 */
[----:B------:R-:W-:Y:S01]  /*4660*/  FFMA.FTZ R210, R25, R124, R210 ;  /* 0x0000007c19d27223 */ /* 0x000fe200000100d2 */
[----:B------:R-:W-:Y:S01]  /*4670*/  SHF.L.U32 R124, R153, 0x10, RZ ;  /* 0x00000010997c7819 */ /* 0x000fe200000006ff */
[----:B------:R-:W-:Y:S01]  /*4680*/  FFMA.FTZ R144, R33, R125, R144 ;  /* 0x0000007d21907223 */ /* 0x000fe20000010090 */
[----:B------:R-:W-:-:S03]  /*4690*/  FADD.FTZ R251, R251, R125 ;  /* 0x0000007dfbfb7221 */ /* 0x000fc60000010000 */
[----:B------:R-:W-:Y:S01]  /*46a0*/  FFMA.FTZ R34, R124, R125, R129 ;  /* 0x0000007d7c227223 */ /* 0x000fe20000010081 */
[----:B------:R1:W-:Y:S01]  /*46b0*/  STL [R1+0xa4], R144 ;  /* 0x0000a49001007387 */ /* 0x0003e20000100800 */
[----:B------:R-:W-:-:S03]  /*46c0*/  FADD.FTZ R125, -R183, R132 ;  /* 0x00000084b77d7221 */ /* 0x000fc60000010100 */
[----:B------:R-:W3:Y:S01]  /*46d0*/  LDL R153, [R1+0x1d4] ;  /* 0x0001d40001997983 */ /* 0x000ee20000100800 */
[----:B------:R-:W-:Y:S01]  /*46e0*/  FADD.FTZ R71, R71, R128 ;  /* 0x0000008047477221 */ /* 0x000fe20000010000 */
[----:B------:R-:W-:Y:S01]  /*46f0*/  FFMA.FTZ R211, R33, R128, R211 ;  /* 0x0000008021d37223 */ /* 0x000fe200000100d3 */
[----:B------:R-:W-:Y:S01]  /*4700*/  SHF.L.U32 R124, R136, 0x10, RZ ;  /* 0x00000010887c7819 */ /* 0x000fe200000006ff */
[----:B------:R-:W3:Y:S01]  /*4710*/  LDL R161, [R1+0x134] ;  /* 0x0001340001a17983 */ /* 0x000ee20000100800 */
[----:B------:R-:W-:Y:S01]  /*4720*/  SHF.L.U32 R128, R143, 0x10, RZ ;  /* 0x000000108f807819 */ /* 0x000fe200000006ff */
[----:B------:R-:W-:Y:S01]  /*4730*/  FMUL.FTZ R143, R11, R125 ;  /* 0x0000007d0b8f7220 */ /* 0x000fe20000410000 */
[----:B------:R-:W-:Y:S01]  /*4740*/  SHF.L.U32 R129, R130, 0x10, RZ ;  /* 0x0000001082817819 */ /* 0x000fe200000006ff */
[----:B------:R-:W3:Y:S01]  /*4750*/  LDL R139, [R1+0x144] ;  /* 0x00014400018b7983 */ /* 0x000ee20000100800 */
[----:B------:R-:W-:-:S03]  /*4760*/  SHF.L.U32 R136, R126, 0x10, RZ ;  /* 0x000000107e887819 */ /* 0x000fc600000006ff */
[----:B------:R-:W3:Y:S02]  /*4770*/  LDL.LU R162, [R1+0x8c] ;  /* 0x00008c0001a27983 */ /* 0x000ee40000300800 */
[----:B------:R-:W-:-:S04]  /*4780*/  FMUL.FTZ R124, R124, R136 ;  /* 0x000000887c7c7220 */ /* 0x000fc80000410000 */
[-C--:B-1----:R-:W-:Y:S01]  /*4790*/  FFMA.FTZ R144, R128, R129.reuse, R124 ;  /* 0x0000008180907223 */ /* 0x082fe2000001007c */
[----:B------:R-:W-:Y:S01]  /*47a0*/  FADD.FTZ R64, R64, R136 ;  /* 0x0000008840407221 */ /* 0x000fe20000010000 */
[C---:B------:R-:W-:Y:S01]  /*47b0*/  FFMA.FTZ R204, R143.reuse, R136, R204 ;  /* 0x000000888fcc7223 */ /* 0x040fe200000100cc */
[----:B--2---:R-:W-:Y:S01]  /*47c0*/  FFMA.FTZ R138, R143, R129, R138 ;  /* 0x000000818f8a7223 */ /* 0x004fe2000001008a */
[----:B----4-:R-:W-:-:S04]  /*47d0*/  SHF.L.U32 R124, R137, 0x10, RZ ;  /* 0x00000010897c7819 */ /* 0x010fc800000006ff */
[----:B------:R1:W-:Y:S04]  /*47e0*/  STL [R1+0x88], R138 ;  /* 0x0000888a01007387 */ /* 0x0003e80000100800 */
[----:B-1----:R-:W2:Y:S04]  /*47f0*/  LDL.LU R138, [R1+0x90] ;  /* 0x00009000018a7983 */ /* 0x002ea80000300800 */
[----:B------:R-:W4:Y:S04]  /*4800*/  LDL R137, [R1+0x1e0] ;  /* 0x0001e00001897983 */ /* 0x000f280000100800 */
[----:B------:R-:W4:Y:S04]  /*4810*/  LDL R136, [R1+0x1dc] ;  /* 0x0001dc0001887983 */ /* 0x000f280000100800 */
[----:B------:R-:W4:Y:S01]  /*4820*/  LDL.LU R132, [R1+0x94] ;  /* 0x0000940001847983 */ /* 0x000f220000300800 */
[----:B------:R-:W-:-:S02]  /*4830*/  PRMT R126, R126, 0x7632, R126 ;  /* 0x000076327e7e7816 */ /* 0x000fc4000000007e */
[----:B------:R-:W-:Y:S02]  /*4840*/  PRMT R130, R130, 0x7632, R130 ;  /* 0x0000763282827816 */ /* 0x000fe40000000082 */
[----:B------:R-:W-:Y:S01]  /*4850*/  SHF.L.U32 R128, R126, 0x10, RZ ;  /* 0x000000107e807819 */ /* 0x000fe200000006ff */
[----:B------:R-:W-:Y:S01]  /*4860*/  FADD.FTZ R244, R244, R129 ;  /* 0x00000081f4f47221 */ /* 0x000fe20000010000 */
[----:B------:R-:W-:Y:S01]  /*4870*/  SHF.L.U32 R126, R130, 0x10, RZ ;  /* 0x00000010827e7819 */ /* 0x000fe200000006ff */
[----:B------:R-:W-:Y:S02]  /*4880*/  FADD.FTZ R125, -R183, R133 ;  /* 0x00000085b77d7221 */ /* 0x000fe40000010100 */
[----:B------:R-:W-:Y:S01]  /*4890*/  FMUL.FTZ R129, R124, R128 ;  /* 0x000000807c817220 */ /* 0x000fe20000410000 */
[----:B---3--:R-:W-:Y:S01]  /*48a0*/  SHF.L.U32 R124, R153, 0x10, RZ ;  /* 0x00000010997c7819 */ /* 0x008fe200000006ff */
[----:B------:R-:W-:-:S04]  /*48b0*/  FMUL.FTZ R154, R11, R125 ;  /* 0x0000007d0b9a7220 */ /* 0x000fc80000410000 */
[----:B------:R-:W-:Y:S01]  /*48c0*/  FFMA.FTZ R153, R124, R126, R129 ;  /* 0x0000007e7c997223 */ /* 0x000fe20000010081 */
[----:B------:R-:W-:Y:S02]  /*48d0*/  SHF.L.U32 R124, R161, 0x10, RZ ;  /* 0x00000010a17c7819 */ /* 0x000fe400000006ff */
[----:B------:R-:W-:Y:S01]  /*48e0*/  SHF.L.U32 R129, R127, 0x10, RZ ;  /* 0x000000107f817819 */ /* 0x000fe200000006ff */
[----:B------:R-:W-:Y:S01]  /*48f0*/  FADD.FTZ R245, R245, R126 ;  /* 0x0000007ef5f57221 */ /* 0x000fe20000010000 */
[----:B------:R-:W-:Y:S01]  /*4900*/  FADD.FTZ R65, R65, R128 ;  /* 0x0000008041417221 */ /* 0x000fe20000010000 */
[C---:B------:R-:W-:Y:S01]  /*4910*/  FFMA.FTZ R205, R154.reuse, R128, R205 ;  /* 0x000000809acd7223 */ /* 0x040fe200000100cd */
[----:B------:R-:W-:Y:S01]  /*4920*/  FFMA.FTZ R162, R154, R126, R162 ;  /* 0x0000007e9aa27223 */ /* 0x000fe200000100a2 */
[----:B------:R-:W-:Y:S01]  /*4930*/  SHF.L.U32 R126, R139, 0x10, RZ ;  /* 0x000000108b7e7819 */ /* 0x000fe200000006ff */
[----:B------:R-:W-:Y:S01]  /*4940*/  FMUL.FTZ R124, R124, R129 ;  /* 0x000000817c7c7220 */ /* 0x000fe20000410000 */
[----:B------:R-:W-:Y:S01]  /*4950*/  SHF.L.U32 R128, R131, 0x10, RZ ;  /* 0x0000001083807819 */ /* 0x000fe200000006ff */
[----:B------:R-:W-:Y:S01]  /*4960*/  FADD.FTZ R125, -R183, R134 ;  /* 0x00000086b77d7221 */ /* 0x000fe20000010100 */
[----:B------:R-:W-:Y:S01]  /*4970*/  PRMT R127, R127, 0x7632, R127 ;  /* 0x000076327f7f7816 */ /* 0x000fe2000000007f */
[----:B------:R1:W-:Y:S02]  /*4980*/  STL [R1+0x8c], R162 ;  /* 0x00008ca201007387 */ /* 0x0003e40000100800 */
[----:B------:R-:W-:Y:S01]  /*4990*/  FFMA.FTZ R161, R126, R128, R124 ;  /* 0x000000807ea17223 */ /* 0x000fe2000001007c */
[----:B------:R-:W-:-:S02]  /*49a0*/  SHF.L.U32 R127, R127, 0x10, RZ ;  /* 0x000000107f7f7819 */ /* 0x000fc400000006ff */
[----:B------:R-:W-:Y:S01]  /*49b0*/  PRMT R126, R131, 0x7632, R126 ;  /* 0x00007632837e7816 */ /* 0x000fe2000000007e */
[----:B------:R-:W-:Y:S01]  /*49c0*/  FADD.FTZ R246, R246, R128 ;  /* 0x00000080f6f67221 */ /* 0x000fe20000010000 */
[----:B-1----:R-:W-:Y:S02]  /*49d0*/  FMUL.FTZ R162, R11, R125 ;  /* 0x0000007d0ba27220 */ /* 0x002fe40000410000 */
[----:B------:R-:W-:Y:S01]  /*49e0*/  SHF.L.U32 R126, R126, 0x10, RZ ;  /* 0x000000107e7e7819 */ /* 0x000fe200000006ff */
[----:B------:R-:W-:-:S04]  /*49f0*/  FADD.FTZ R125, -R183, R135 ;  /* 0x00000087b77d7221 */ /* 0x000fc80000010100 */
        /* <DEDUP_REMOVED lines=11> */
[----:B------:R-:W-:Y:S01]  /*4ab0*/  FADD.FTZ R67, R67, R127 ;  /* 0x0000007f43437221 */ /* 0x000fe20000010000 */
[----:B------:R-:W-:Y:S01]  /*4ac0*/  FFMA.FTZ R207, R179, R127, R207 ;  /* 0x0000007fb3cf7223 */ /* 0x000fe200000100cf */
[----:B------:R-:W-:Y:S01]  /*4ad0*/  IADD3 R202, PT, PT, R202, 0x20, RZ ;  /* 0x00000020caca7810 */ /* 0x000fe20007ffe0ff */
[----:B--2---:R-:W-:Y:S01]  /*4ae0*/  FFMA.FTZ R138, R162, R128, R138 ;  /* 0x00000080a28a7223 */ /* 0x004fe2000001008a */
[----:B----4-:R-:W-:-:S05]  /*4af0*/  SHF.L.U32 R124, R137, 0x10, RZ ;  /* 0x00000010897c7819 */ /* 0x010fca00000006ff */
[----:B------:R-:W-:Y:S01]  /*4b00*/  FMUL.FTZ R128, R124, R127 ;  /* 0x0000007f7c807220 */ /* 0x000fe20000410000 */
[----:B------:R-:W-:-:S05]  /*4b10*/  SHF.L.U32 R124, R136, 0x10, RZ ;  /* 0x00000010887c7819 */ /* 0x000fca00000006ff */
[-C--:B------:R-:W-:Y:S01]  /*4b20*/  FFMA.FTZ R180, R124, R126.reuse, R128 ;  /* 0x0000007e7cb47223 */ /* 0x080fe20000010080 */
[----:B------:R-:W-:Y:S01]  /*4b30*/  FADD.FTZ R124, R200, R3 ;  /* 0x00000003c87c7221 */ /* 0x000fe20000010000 */
[----:B------:R-:W-:-:S03]  /*4b40*/  FFMA.FTZ R132, R179, R126, R132 ;  /* 0x0000007eb3847223 */ /* 0x000fc60000010084 */
[----:B------:R-:W-:Y:S01]  /*4b50*/  FADD.FTZ R124, R124, R18 ;  /* 0x000000127c7c7221 */ /* 0x000fe20000010000 */
[----:B------:R0:W-:Y:S03]  /*4b60*/  STL [R1+0x90], R138 ;  /* 0x0000908a01007387 */ /* 0x0001e60000100800 */
[----:B------:R-:W-:Y:S01]  /*4b70*/  FADD.FTZ R124, R124, R26 ;  /* 0x0000001a7c7c7221 */ /* 0x000fe20000010000 */
[----:B------:R0:W-:Y:S03]  /*4b80*/  STL [R1+0x94], R132 ;  /* 0x0000948401007387 */ /* 0x0001e60000100800 */
[----:B------:R-:W-:-:S04]  /*4b90*/  FADD.FTZ R124, R124, R34 ;  /* 0x000000227c7c7221 */ /* 0x000fc80000010000 */
[----:B------:R-:W-:-:S04]  /*4ba0*/  FADD.FTZ R124, R124, R144 ;  /* 0x000000907c7c7221 */ /* 0x000fc80000010000 */
[----:B------:R-:W-:-:S04]  /*4bb0*/  FADD.FTZ R124, R124, R153 ;  /* 0x000000997c7c7221 */ /* 0x000fc80000010000 */
[----:B------:R-:W-:Y:S01]  /*4bc0*/  FADD.FTZ R124, R124, R161 ;  /* 0x000000a17c7c7221 */ /* 0x000fe20000010000 */
[----:B------:R-:W-:-:S03]  /*4bd0*/  FFMA.FTZ R201, R179, R180, R125 ;  /* 0x000000b4b3c97223 */ /* 0x000fc6000001007d */
[----:B0-----:R-:W-:-:S07]  /*4be0*/  FADD.FTZ R200, R124, R180 ;  /* 0x000000b47cc87221 */ /* 0x001fce0000010000 */
.L_x_1896:
[----:B------:R-:W-:Y:S05]  /*4bf0*/  BSYNC.RECONVERGENT B1 ;  /* 0x0000000000017941 */ /* 0x000fea0003800200 */
.L_x_1895:
        /* <DEDUP_REMOVED lines=13> */
[----:B------:R-:W2:Y:S01]  /*4cd0*/  LDG.E.128 R124, desc[UR10][R128.64] ;  /* 0x0000000a807c7981 */ /* 0x000ea2000c1e1d00 */
[----:B-1----:R-:W-:-:S03]  /*4ce0*/  IMAD.WIDE.U32 R132, R202, 0x10, R132 ;  /* 0x00000010ca847825 */ /* 0x002fc600078e0084 */
[----:B------:R-:W4:Y:S04]  /*4cf0*/  LDL R170, [R1+0x11c] ;  /* 0x00011c0001aa7983 */ /* 0x000f280000100800 */
[----:B------:R-:W4:Y:S01]  /*4d00*/  LDL.LU R172, [R1+0x80] ;  /* 0x0000800001ac7983 */ /* 0x000f220000300800 */
[----:B------:R-:W-:-:S03]  /*4d10*/  IMAD.WIDE.U32 R136, R202, 0x10, R136 ;  /* 0x00000010ca887825 */ /* 0x000fc600078e0088 */
[----:B------:R-:W4:Y:S04]  /*4d20*/  LDG.E.128 R128, desc[UR10][R128.64+0x10] ;  /* 0x0000100a80807981 */ /* 0x000f28000c1e1d00 */
[----:B------:R-:W4:Y:S04]  /*4d30*/  LDG.E.128 R132, desc[UR10][R132.64] ;  /* 0x0000000a84847981 */ /* 0x000f28000c1e1d00 */
[----:B------:R-:W4:Y:S04]  /*4d40*/  LDG.E.128 R136, desc[UR10][R136.64] ;  /* 0x0000000a88887981 */ /* 0x000f28000c1e1d00 */
[----:B------:R-:W4:Y:S01]  /*4d50*/  LDL R181, [R1+0x1b0] ;  /* 0x0001b00001b57983 */ /* 0x000f220000100800 */
[----:B------:R-:W-:-:S03]  /*4d60*/  ISETP.NE.U32.AND P0, PT, RZ, UR12, PT ;  /* 0x0000000cff007c0c */ /* 0x000fc6000bf05070 */
[----:B------:R-:W4:Y:S01]  /*4d70*/  LDL R182, [R1+0x1ac] ;  /* 0x0001ac0001b67983 */ /* 0x000f220000100800 */
[----:B------:R-:W-:-:S13]  /*4d80*/  ISETP.NE.AND.EX P0, PT, RZ, UR13, PT, P0 ;  /* 0x0000000dff007c0c */ /* 0x000fda000bf05300 */
[----:B------:R-:W0:Y:S02]  /*4d90*/  @P0 LDC.64 R146, c[0x0][0x438] ;  /* 0x00010e00ff920b82 */ /* 0x000e240000000a00 */
[----:B0-----:R-:W-:-:S05]  /*4da0*/  @P0 IMAD.WIDE.U32 R146, R202, 0x20, R146 ;  /* 0x00000020ca920825 */ /* 0x001fca00078e0092 */
[----:B------:R-:W5:Y:S04]  /*4db0*/  @P0 LDG.E.128 R104, desc[UR10][R146.64] ;  /* 0x0000000a92680981 */ /* 0x000f68000c1e1d00 */
[----:B------:R0:W5:Y:S01]  /*4dc0*/  @P0 LDG.E.128 R108, desc[UR10][R146.64+0x10] ;  /* 0x0000100a926c0981 */ /* 0x000162000c1e1d00 */
[----:B---3--:R-:W-:Y:S01]  /*4dd0*/  SHF.L.U32 R140, R152, 0x10, RZ ;  /* 0x00000010988c7819 */ /* 0x008fe200000006ff */
[C---:B--2---:R-:W-:Y:S01]  /*4de0*/  FADD.FTZ R39, -R183.reuse, R124 ;  /* 0x0000007cb7277221 */ /* 0x044fe20000010100 */
[----:B----4-:R-:W-:Y:S01]  /*4df0*/  FADD.FTZ R124, -R183, R128 ;  /* 0x00000080b77c7221 */ /* 0x010fe20000010100 */
[----:B------:R-:W-:Y:S02]  /*4e00*/  SHF.L.U32 R128, R148, 0x10, RZ ;  /* 0x0000001094807819 */ /* 0x000fe400000006ff */
[----:B------:R-:W-:-:S02]  /*4e10*/  SHF.L.U32 R145, R132, 0x10, RZ ;  /* 0x0000001084917819 */ /* 0x000fc400000006ff */
[----:B0-----:R-:W-:-:S03]  /*4e20*/  SHF.L.U32 R146, R136, 0x10, RZ ;  /* 0x0000001088927819 */ /* 0x001fc600000006ff */
[----:B------:R-:W-:Y:S01]  /*4e30*/  FMUL.FTZ R128, R128, R145 ;  /* 0x0000009180807220 */ /* 0x000fe20000410000 */
[----:B-----5:R-:W-:-:S03]  /*4e40*/  FMUL.FTZ R39, R11, R39 ;  /* 0x000000270b277220 */ /* 0x020fc60000410000 */
[-CC-:B------:R-:W-:Y:S01]  /*4e50*/  FFMA.FTZ R140, R140, R146.reuse, R128.reuse ;  /* 0x000000928c8c7223 */ /* 0x180fe20000010080 */
[----:B------:R-:W-:Y:S01]  /*4e60*/  PRMT R128, R132, 0x7632, R128 ;  /* 0x0000763284807816 */ /* 0x000fe20000000080 */
[----:B------:R-:W-:Y:S01]  /*4e70*/  FADD.FTZ R125, -R183, R125 ;  /* 0x0000007db77d7221 */ /* 0x000fe20000010100 */
[----:B------:R-:W-:Y:S01]  /*4e80*/  PRMT R132, R136, 0x7632, R132 ;  /* 0x0000763288847816 */ /* 0x000fe20000000084 */
[----:B------:R-:W-:Y:S01]  /*4e90*/  FADD.FTZ R60, R60, R145 ;  /* 0x000000913c3c7221 */ /* 0x000fe20000010000 */
[----:B------:R-:W-:Y:S01]  /*4ea0*/  FFMA.FTZ R196, R39, R145, R196 ;  /* 0x0000009127c47223 */ /* 0x000fe200000100c4 */
[----:B------:R-:W-:Y:S01]  /*4eb0*/  FMUL.FTZ R145, R11, R125 ;  /* 0x0000007d0b917220 */ /* 0x000fe20000410000 */
[----:B------:R-:W-:Y:S01]  /*4ec0*/  SHF.L.U32 R132, R132, 0x10, RZ ;  /* 0x0000001084847819 */ /* 0x000fe200000006ff */
[----:B------:R-:W-:-:S04]  /*4ed0*/  FFMA.FTZ R151, R39, R146, R151 ;  /* 0x0000009227977223 */ /* 0x000fc80000010097 */
[----:B------:R-:W-:Y:S01]  /*4ee0*/  FFMA.FTZ R169, R145, R132, R169 ;  /* 0x0000008491a97223 */ /* 0x000fe200000100a9 */
[----:B------:R-:W-:Y:S01]  /*4ef0*/  STL [R1+0x78], R151 ;  /* 0x0000789701007387 */ /* 0x000fe20000100800 */
[----:B------:R-:W-:Y:S02]  /*4f00*/  SHF.L.U32 R125, R171, 0x10, RZ ;  /* 0x00000010ab7d7819 */ /* 0x000fe400000006ff */
[----:B------:R-:W-:Y:S01]  /*4f10*/  SHF.L.U32 R128, R128, 0x10, RZ ;  /* 0x0000001080807819 */ /* 0x000fe200000006ff */
[----:B------:R0:W-:Y:S01]  /*4f20*/  STL [R1+0x7c], R169 ;  /* 0x00007ca901007387 */ /* 0x0001e20000100800 */
[----:B------:R-:W-:-:S03]  /*4f30*/  SHF.L.U32 R136, R150, 0x10, RZ ;  /* 0x0000001096887819 */ /* 0x000fc600000006ff */
[----:B------:R-:W2:Y:S01]  /*4f40*/  LDL.LU R171, [R1+0x84] ;  /* 0x0000840001ab7983 */ /* 0x000ea20000300800 */
[----:B------:R-:W-:Y:S01]  /*4f50*/  FADD.FTZ R240, R240, R146 ;  /* 0x00000092f0f07221 */ /* 0x000fe20000010000 */
[-C--:B------:R-:W-:Y:S01]  /*4f60*/  FMUL.FTZ R146, R136, R128.reuse ;  /* 0x0000008088927220 */ /* 0x080fe20000410000 */
[----:B------:R-:W-:Y:S01]  /*4f70*/  SHF.L.U32 R136, R149, 0x10, RZ ;  /* 0x0000001095887819 */ /* 0x000fe200000006ff */
[----:B------:R-:W-:Y:S01]  /*4f80*/  FADD.FTZ R126, -R183, R126 ;  /* 0x0000007eb77e7221 */ /* 0x000fe20000010100 */
[----:B------:R-:W-:Y:S01]  /*4f90*/  FADD.FTZ R241, R241, R132 ;  /* 0x00000084f1f17221 */ /* 0x000fe20000010000 */
[----:B------:R-:W-:Y:S01]  /*4fa0*/  FADD.FTZ R61, R61, R128 ;  /* 0x000000803d3d7221 */ /* 0x000fe20000010000 */
[----:B------:R-:W-:Y:S01]  /*4fb0*/  FFMA.FTZ R197, R145, R128, R197 ;  /* 0x0000008091c57223 */ /* 0x000fe200000100c5 */
[----:B------:R-:W-:Y:S01]  /*4fc0*/  FFMA.FTZ R146, R136, R132, R146 ;  /* 0x0000008488927223 */ /* 0x000fe20000010092 */
[----:B------:R-:W-:Y:S01]  /*4fd0*/  SHF.L.U32 R136, R133, 0x10, RZ ;  /* 0x0000001085887819 */ /* 0x000fe200000006ff */
[----:B------:R-:W-:Y:S01]  /*4fe0*/  FMUL.FTZ R147, R11, R126 ;  /* 0x0000007e0b937220 */ /* 0x000fe20000410000 */
[----:B------:R-:W-:Y:S01]  /*4ff0*/  SHF.L.U32 R132, R137, 0x10, RZ ;  /* 0x0000001089847819 */ /* 0x000fe200000006ff */
[----:B------:R-:W3:Y:S01]  /*5000*/  LDL R150, [R1+0x110] ;  /* 0x0001100001967983 */ /* 0x000ee20000100800 */
[----:B------:R-:W-:Y:S01]  /*5010*/  SHF.L.U32 R128, R170, 0x10, RZ ;  /* 0x00000010aa807819 */ /* 0x000fe200000006ff */
[----:B------:R-:W-:-:S02]  /*5020*/  FMUL.FTZ R125, R125, R136 ;  /* 0x000000887d7d7220 */ /* 0x000fc40000410000 */
[-C--:B------:R-:W-:Y:S01]  /*5030*/  FFMA.FTZ R172, R147, R132.reuse, R172 ;  /* 0x0000008493ac7223 */ /* 0x080fe200000100ac */
[----:B------:R-:W4:Y:S01]  /*5040*/  LDL R149, [R1+0x120] ;  /* 0x0001200001957983 */ /* 0x000f220000100800 */
[----:B------:R-:W-:Y:S01]  /*5050*/  FFMA.FTZ R148, R128, R132, R125 ;  /* 0x0000008480947223 */ /* 0x000fe2000001007d */
[----:B------:R-:W-:Y:S02]  /*5060*/  SHF.L.U32 R128, R181, 0x10, RZ ;  /* 0x00000010b5807819 */ /* 0x000fe400000006ff */
[----:B------:R1:W-:Y:S04]  /*5070*/  STL [R1+0x80], R172 ;  /* 0x000080ac01007387 */ /* 0x0003e80000100800 */
[----:B------:R-:W4:Y:S01]  /*5080*/  LDL.LU R181, [R1+0x68] ;  /* 0x0000680001b57983 */ /* 0x000f220000300800 */
[----:B------:R-:W-:Y:S01]  /*5090*/  PRMT R126, R137, 0x7632, R126 ;  /* 0x00007632897e7816 */ /* 0x000fe2000000007e */
[----:B------:R-:W-:Y:S01]  /*50a0*/  FADD.FTZ R127, -R183, R127 ;  /* 0x0000007fb77f7221 */ /* 0x000fe20000010100 */
[----:B------:R-:W-:Y:S01]  /*50b0*/  PRMT R125, R133, 0x7632, R125 ;  /* 0x00007632857d7816 */ /* 0x000fe2000000007d */
[----:B------:R-:W4:Y:S01]  /*50c0*/  LDL R170, [R1+0x1b8] ;  /* 0x0001b80001aa7983 */ /* 0x000f220000100800 */
[----:B------:R-:W-:Y:S01]  /*50d0*/  SHF.L.U32 R126, R126, 0x10, RZ ;  /* 0x000000107e7e7819 */ /* 0x000fe200000006ff */
[----:B------:R-:W-:Y:S01]  /*50e0*/  FMUL.FTZ R152, R11, R127 ;  /* 0x0000007f0b987220 */ /* 0x000fe20000410000 */
[----:B------:R-:W-:Y:S01]  /*50f0*/  SHF.L.U32 R125, R125, 0x10, RZ ;  /* 0x000000107d7d7819 */ /* 0x000fe200000006ff */
[----:B------:R-:W-:Y:S01]  /*5100*/  FADD.FTZ R242, R242, R132 ;  /* 0x00000084f2f27221 */ /* 0x000fe20000010000 */
[----:B0-----:R-:W4:Y:S03]  /*5110*/  LDL R169, [R1+0x1b4] ;  /* 0x0001b40001a97983 */ /* 0x001f260000100800 */
[----:B------:R-:W-:Y:S01]  /*5120*/  FMUL.FTZ R132, R128, R125 ;  /* 0x0000007d80847220 */ /* 0x000fe20000410000 */
[----:B------:R-:W-:Y:S01]  /*5130*/  SHF.L.U32 R128, R182, 0x10, RZ ;  /* 0x00000010b6807819 */ /* 0x000fe200000006ff */
[----:B-1----:R-:W4:Y:S01]  /*5140*/  LDL R172, [R1+0x114] ;  /* 0x0001140001ac7983 */ /* 0x002f220000100800 */
[----:B------:R-:W-:Y:S01]  /*5150*/  FADD.FTZ R62, R62, R136 ;  /* 0x000000883e3e7221 */ /* 0x000fe20000010000 */
[----:B------:R-:W-:-:S02]  /*5160*/  FFMA.FTZ R198, R147, R136, R198 ;  /* 0x0000008893c67223 */ /* 0x000fc400000100c6 */
[-C--:B------:R-:W-:Y:S01]  /*5170*/  FFMA.FTZ R151, R128, R126.reuse, R132 ;  /* 0x0000007e80977223 */ /* 0x080fe20000010084 */
[----:B------:R-:W-:Y:S01]  /*5180*/  FADD.FTZ R63, R63, R125 ;  /* 0x0000007d3f3f7221 */ /* 0x000fe20000010000 */
[----:B------:R-:W-:Y:S01]  /*5190*/  FFMA.FTZ R199, R152, R125, R199 ;  /* 0x0000007d98c77223 */ /* 0x000fe200000100c7 */
[----:B------:R-:W-:Y:S02]  /*51a0*/  SHF.L.U32 R128, R138, 0x10, RZ ;  /* 0x000000108a807819 */ /* 0x000fe400000006ff */
[----:B------:R-:W-:Y:S01]  /*51b0*/  SHF.L.U32 R127, R134, 0x10, RZ ;  /* 0x00000010867f7819 */ /* 0x000fe200000006ff */
[----:B------:R-:W-:Y:S02]  /*51c0*/  FADD.FTZ R243, R243, R126 ;  /* 0x0000007ef3f37221 */ /* 0x000fe40000010000 */
[----:B------:R-:W-:Y:S01]  /*51d0*/  FADD.FTZ R236, R236, R128 ;  /* 0x00000080ecec7221 */ /* 0x000fe20000010000 */
[----:B--2---:R-:W-:-:S05]  /*51e0*/  FFMA.FTZ R171, R152, R126, R171 ;  /* 0x0000007e98ab7223 */ /* 0x004fca00000100ab */
[----:B------:R0:W-:Y:S04]  /*51f0*/  STL [R1+0x84], R171 ;  /* 0x000084ab01007387 */ /* 0x0001e80000100800 */
[----:B0-----:R-:W2:Y:S04]  /*5200*/  LDL R171, [R1+0x124] ;  /* 0x0001240001ab7983 */ /* 0x001ea80000100800 */
[----:B------:R-:W2:Y:S04]  /*5210*/  LDL.LU R137, [R1+0x70] ;  /* 0x0000700001897983 */ /* 0x000ea80000300800 */
[----:B------:R-:W2:Y:S04]  /*5220*/  LDL R133, [R1+0x1c0] ;  /* 0x0001c00001857983 */ /* 0x000ea80000100800 */
[----:B------:R-:W2:Y:S04]  /*5230*/  LDL R132, [R1+0x1bc] ;  /* 0x0001bc0001847983 */ /* 0x000ea80000100800 */
[----:B------:R-:W2:Y:S01]  /*5240*/  LDL.LU R136, [R1+0x6c] ;  /* 0x00006c0001887983 */ /* 0x000ea20000300800 */
[----:B---3--:R-:W-:Y:S01]  /*5250*/  SHF.L.U32 R125, R150, 0x10, RZ ;  /* 0x00000010967d7819 */ /* 0x008fe200000006ff */
[----:B------:R-:W-:Y:S01]  /*5260*/  FMUL.FTZ R150, R11, R124 ;  /* 0x0000007c0b967220 */ /* 0x000fe20000410000 */
[----:B----4-:R-:W-:-:S03]  /*5270*/  SHF.L.U32 R126, R149, 0x10, RZ ;  /* 0x00000010957e7819 */ /* 0x010fc600000006ff */
[----:B------:R-:W-:Y:S01]  /*5280*/  FFMA.FTZ R181, R150, R128, R181 ;  /* 0x0000008096b57223 */ /* 0x000fe200000100b5 */
[----:B------:R-:W-:-:S04]  /*5290*/  FMUL.FTZ R125, R125, R127 ;  /* 0x0000007f7d7d7220 */ /* 0x000fc80000410000 */
[----:B------:R-:W-:Y:S01]  /*52a0*/  FFMA.FTZ R149, R126, R128, R125 ;  /* 0x000000807e957223 */ /* 0x000fe2000001007d */
[----:B------:R0:W-:Y:S04]  /*52b0*/  STL [R1+0x68], R181 ;  /* 0x000068b501007387 */ /* 0x0001e80000100800 */
[----:B------:R-:W3:Y:S01]  /*52c0*/  LDL.LU R128, [R1+0x74] ;  /* 0x0000740001807983 */ /* 0x000ee20000300800 */
[----:B------:R-:W-:Y:S01]  /*52d0*/  PRMT R124, R134, 0x7632, R124 ;  /* 0x00007632867c7816 */ /* 0x000fe2000000007c */
[----:B------:R-:W-:Y:S01]  /*52e0*/  FADD.FTZ R56, R56, R127 ;  /* 0x0000007f38387221 */ /* 0x000fe20000010000 */
[----:B------:R-:W-:Y:S01]  /*52f0*/  FFMA.FTZ R192, R150, R127, R192 ;  /* 0x0000007f96c07223 */ /* 0x000fe200000100c0 */
[----:B------:R-:W-:Y:S01]  /*5300*/  PRMT R125, R138, 0x7632, R125 ;  /* 0x000076328a7d7816 */ /* 0x000fe2000000007d */
[----:B------:R-:W-:Y:S01]  /*5310*/  FADD.FTZ R129, -R183, R129 ;  /* 0x00000081b7817221 */ /* 0x000fe20000010100 */
[----:B------:R-:W-:-:S02]  /*5320*/  SHF.L.U32 R124, R124, 0x10, RZ ;  /* 0x000000107c7c7819 */ /* 0x000fc400000006ff */
[----:B------:R-:W-:Y:S02]  /*5330*/  SHF.L.U32 R127, R170, 0x10, RZ ;  /* 0x00000010aa7f7819 */ /* 0x000fe400000006ff */
[----:B------:R-:W-:Y:S02]  /*5340*/  SHF.L.U32 R125, R125, 0x10, RZ ;  /* 0x000000107d7d7819 */ /* 0x000fe400000006ff */
[----:B------:R-:W-:Y:S01]  /*5350*/  SHF.L.U32 R126, R169, 0x10, RZ ;  /* 0x00000010a97e7819 */ /* 0x000fe200000006ff */
[-C--:B------:R-:W-:Y:S01]  /*5360*/  FMUL.FTZ R127, R127, R124.reuse ;  /* 0x0000007c7f7f7220 */ /* 0x080fe20000410000 */
[----:B------:R-:W-:Y:S01]  /*5370*/  FMUL.FTZ R169, R11, R129 ;  /* 0x000000810ba97220 */ /* 0x000fe20000410000 */
[----:B------:R-:W-:Y:S02]  /*5380*/  FADD.FTZ R57, R57, R124 ;  /* 0x0000007c39397221 */ /* 0x000fe40000010000 */
[----:B------:R-:W-:Y:S01]  /*5390*/  FFMA.FTZ R170, R126, R125, R127 ;  /* 0x0000007d7eaa7223 */ /* 0x000fe2000001007f */
[----:B------:R-:W-:Y:S01]  /*53a0*/  FFMA.FTZ R193, R169, R124, R193 ;  /* 0x0000007ca9c17223 */ /* 0x000fe200000100c1 */
[----:B------:R-:W-:-:S02]  /*53b0*/  SHF.L.U32 R124, R172, 0x10, RZ ;  /* 0x00000010ac7c7819 */ /* 0x000fc400000006ff */
[----:B------:R-:W-:Y:S01]  /*53c0*/  SHF.L.U32 R126, R135, 0x10, RZ ;  /* 0x00000010877e7819 */ /* 0x000fe200000006ff */
[----:B------:R-:W-:Y:S01]  /*53d0*/  FADD.FTZ R237, R237, R125 ;  /* 0x0000007deded7221 */ /* 0x000fe20000010000 */
[----:B------:R-:W-:Y:S01]  /*53e0*/  SHF.L.U32 R127, R139, 0x10, RZ ;  /* 0x000000108b7f7819 */ /* 0x000fe200000006ff */
[C---:B------:R-:W-:Y:S02]  /*53f0*/  FADD.FTZ R130, -R183.reuse, R130 ;  /* 0x00000082b7827221 */ /* 0x040fe40000010100 */
[----:B------:R-:W-:Y:S02]  /*5400*/  FMUL.FTZ R124, R124, R126 ;  /* 0x0000007e7c7c7220 */ /* 0x000fe40000410000 */
[----:B------:R-:W-:Y:S01]  /*5410*/  FADD.FTZ R238, R238, R127 ;  /* 0x0000007feeee7221 */ /* 0x000fe20000010000 */
[----:B------:R-:W-:Y:S01]  /*5420*/  FADD.FTZ R131, -R183, R131 ;  /* 0x00000083b7837221 */ /* 0x000fe20000010100 */
[----:B------:R-:W-:-:S03]  /*5430*/  FADD.FTZ R58, R58, R126 ;  /* 0x0000007e3a3a7221 */ /* 0x000fc60000010000 */
[----:B0-----:R-:W-:Y:S01]  /*5440*/  FMUL.FTZ R181, R11, R131 ;  /* 0x000000830bb57220 */ /* 0x001fe20000410000 */
[----:B--2---:R-:W-:Y:S01]  /*5450*/  FFMA.FTZ R136, R169, R125, R136 ;  /* 0x0000007da9887223 */ /* 0x004fe20000010088 */
[----:B------:R-:W-:Y:S01]  /*5460*/  SHF.L.U32 R125, R171, 0x10, RZ ;  /* 0x00000010ab7d7819 */ /* 0x000fe200000006ff */
[----:B------:R-:W-:-:S04]  /*5470*/  FMUL.FTZ R171, R11, R130 ;  /* 0x000000820bab7220 */ /* 0x000fc80000410000 */
[-CC-:B------:R-:W-:Y:S01]  /*5480*/  FFMA.FTZ R172, R125, R127.reuse, R124.reuse ;  /* 0x0000007f7dac7223 */ /* 0x180fe2000001007c */
[----:B------:R-:W-:Y:S01]  /*5490*/  PRMT R124, R135, 0x7632, R124 ;  /* 0x00007632877c7816 */ /* 0x000fe2000000007c */
[----:B------:R-:W-:Y:S01]  /*54a0*/  FFMA.FTZ R137, R171, R127, R137 ;  /* 0x0000007fab897223 */ /* 0x000fe20000010089 */
[----:B------:R-:W-:Y:S02]  /*54b0*/  PRMT R125, R139, 0x7632, R125 ;  /* 0x000076328b7d7816 */ /* 0x000fe4000000007d */
[----:B------:R-:W-:Y:S02]  /*54c0*/  SHF.L.U32 R124, R124, 0x10, RZ ;  /* 0x000000107c7c7819 */ /* 0x000fe400000006ff */
[----:B------:R-:W-:Y:S01]  /*54d0*/  SHF.L.U32 R127, R133, 0x10, RZ ;  /* 0x00000010857f7819 */ /* 0x000fe200000006ff */
[----:B------:R-:W-:Y:S01]  /*54e0*/  FFMA.FTZ R194, R171, R126, R194 ;  /* 0x0000007eabc27223 */ /* 0x000fe200000100c2 */
[----:B------:R-:W-:Y:S02]  /*54f0*/  SHF.L.U32 R125, R125, 0x10, RZ ;  /* 0x000000107d7d7819 */ /* 0x000fe400000006ff */
[----:B------:R-:W-:Y:S01]  /*5500*/  SHF.L.U32 R126, R132, 0x10, RZ ;  /* 0x00000010847e7819 */ /* 0x000fe200000006ff */
[-C--:B------:R-:W-:Y:S01]  /*5510*/  FMUL.FTZ R127, R127, R124.reuse ;  /* 0x0000007c7f7f7220 */ /* 0x080fe20000410000 */
[----:B------:R-:W-:Y:S01]  /*5520*/  FADD.FTZ R59, R59, R124 ;  /* 0x0000007c3b3b7221 */ /* 0x000fe20000010000 */
[----:B------:R-:W-:Y:S01]  /*5530*/  FADD.FTZ R239, R239, R125 ;  /* 0x0000007defef7221 */ /* 0x000fe20000010000 */
[CC--:B---3--:R-:W-:Y:S01]  /*5540*/  FFMA.FTZ R128, R181.reuse, R125.reuse, R128 ;  /* 0x0000007db5807223 */ /* 0x0c8fe20000010080 */
[----:B------:R-:W-:Y:S01]  /*5550*/  FFMA.FTZ R182, R126, R125, R127 ;  /* 0x0000007d7eb67223 */ /* 0x000fe2000001007f */
[----:B------:R-:W-:Y:S01]  /*5560*/  FFMA.FTZ R195, R181, R124, R195 ;  /* 0x0000007cb5c37223 */ /* 0x000fe200000100c3 */
[----:B------:R-:W-:Y:S01]  /*5570*/  FADD.FTZ R124, R200, R140 ;  /* 0x0000008cc87c7221 */ /* 0x000fe20000010000 */
[----:B------:R-:W-:Y:S01]  /*5580*/  FFMA.FTZ R125, R39, R140, R201 ;  /* 0x0000008c277d7223 */ /* 0x000fe200000100c9 */
[----:B------:R0:W-:Y:S02]  /*5590*/  STL [R1+0x6c], R136 ;  /* 0x00006c8801007387 */ /* 0x0001e40000100800 */
[----:B------:R-:W-:Y:S01]  /*55a0*/  FADD.FTZ R124, R124, R146 ;  /* 0x000000927c7c7221 */ /* 0x000fe20000010000 */
[----:B------:R-:W-:Y:S01]  /*55b0*/  FFMA.FTZ R125, R145, R146, R125 ;  /* 0x00000092917d7223 */ /* 0x000fe2000001007d */
[----:B------:R0:W-:Y:S02]  /*55c0*/  STL [R1+0x70], R137 ;  /* 0x0000708901007387 */ /* 0x0001e40000100800 */
        /* <DEDUP_REMOVED lines=12> */
[----:B0-----:R-:W-:-:S07]  /*5690*/  FFMA.FTZ R201, R181, R182, R125 ;  /* 0x000000b6b5c97223 */ /* 0x001fce000001007d */
.L_x_1898:
[----:B------:R-:W-:Y:S05]  /*56a0*/  BSYNC.RECONVERGENT B1 ;  /* 0x0000000000017941 */ /* 0x000fea0003800200 */
.L_x_1897:
        /* <DEDUP_REMOVED lines=23> */
.L_x_1980:
        /* <DEDUP_REMOVED lines=32> */
[--C-:B------:R-:W-:Y:S01]  /*5a20*/  FFMA.FTZ R127, R142, R129, R128.reuse ;  /* 0x000000818e7f7223 */ /* 0x100fe20000010080 */
[----:B------:R-:W-:Y:S01]  /*5a30*/  F2FP.BF16.F32.PACK_AB R125, R126, R125 ;  /* 0x0000007d7e7d723e */ /* 0x000fe200000010ff */
[----:B------:R-:W-:Y:S01]  /*5a40*/  FFMA.FTZ R126, R160, R129, R128 ;  /* 0x00000081a07e7223 */ /* 0x000fe20000010080 */
[----:B------:R-:W-:Y:S01]  /*5a50*/  FADD.FTZ R130, R167, -R130 ;  /* 0x80000082a7827221 */ /* 0x000fe20000010000 */
[----:B------:R-:W-:Y:S02]  /*5a60*/  FADD.FTZ R127, R141, -R127 ;  /* 0x8000007f8d7f7221 */ /* 0x000fe40000010000 */
[----:B------:R-:W-:Y:S01]  /*5a70*/  FADD.FTZ R126, R159, -R126 ;  /* 0x8000007e9f7e7221 */ /* 0x000fe20000010000 */
[C---:B------:R-:W-:Y:S01]  /*5a80*/  FMUL.FTZ R130, R11.reuse, R130 ;  /* 0x000000820b827220 */ /* 0x040fe20000410000 */
[C---:B------:R-:W-:Y:S02]  /*5a90*/  FMUL.FTZ R127, R11.reuse, R127 ;  /* 0x0000007f0b7f7220 */ /* 0x040fe40000410000 */
[----:B------:R-:W-:-:S05]  /*5aa0*/  FMUL.FTZ R126, R11, R126 ;  /* 0x0000007e0b7e7220 */ /* 0x000fca0000410000 */
[----:B------:R-:W-:Y:S01]  /*5ab0*/  F2FP.BF16.F32.PACK_AB R126, R126, R127 ;  /* 0x0000007f7e7e723e */ /* 0x000fe200000010ff */
[----:B------:R-:W-:-:S04]  /*5ac0*/  FFMA.FTZ R127, R173, R129, R128 ;  /* 0x00000081ad7f7223 */ /* 0x000fc80000010080 */
[----:B------:R-:W-:-:S04]  /*5ad0*/  FADD.FTZ R127, R174, -R127 ;  /* 0x8000007fae7f7221 */ /* 0x000fc80000010000 */
[----:B------:R-:W-:-:S05]  /*5ae0*/  FMUL.FTZ R127, R11, R127 ;  /* 0x0000007f0b7f7220 */ /* 0x000fca0000410000 */
[----:B------:R-:W-:Y:S01]  /*5af0*/  F2FP.BF16.F32.PACK_AB R127, R127, R130 ;  /* 0x000000827f7f723e */ /* 0x000fe200000010ff */
[----:B------:R-:W-:Y:S06]  /*5b00*/  BRA `(.L_x_1905) ;  /* 0x0000000c00a07947 */ /* 0x000fec0003800000 */
.L_x_1904:
        /* <DEDUP_REMOVED lines=33> */
.L_x_1903:
        /* <DEDUP_REMOVED lines=11> */
[-CC-:B------:R-:W-:Y:S01]  /*5dd0*/  FFMA.FTZ R116, R142, R129.reuse, R128.reuse ;  /* 0x000000818e747223 */ /* 0x180fe20000010080 */
[----:B------:R-:W-:Y:S01]  /*5de0*/  FADD.FTZ R123, R31, -R117 ;  /* 0x800000751f7b7221 */ /* 0x000fe20000010000 */
        /* <DEDUP_REMOVED lines=19> */
.L_x_1906:
        /* <DEDUP_REMOVED lines=33> */
.L_x_1902:
        /* <DEDUP_REMOVED lines=16> */
[C---:B-----5:R-:W-:Y:S01]  /*6230*/  FFMA.FTZ R127, R11.reuse, R127, R52 ;  /* 0x0000007f0b7f7223 */ /* 0x060fe20000010034 */
[C---:B------:R-:W-:Y:S01]  /*6240*/  FFMA.FTZ R124, R11.reuse, R124, R53 ;  /* 0x0000007c0b7c7223 */ /* 0x040fe20000010035 */
[C---:B------:R-:W-:Y:S01]  /*6250*/  FFMA.FTZ R125, R11.reuse, R125, R54 ;  /* 0x0000007d0b7d7223 */ /* 0x040fe20000010036 */
[----:B------:R-:W-:Y:S01]  /*6260*/  FFMA.FTZ R126, R11, R126, R55 ;  /* 0x0000007e0b7e7223 */ /* 0x000fe20000010037 */
        /* <DEDUP_REMOVED lines=8> */
[C---:B------:R-:W-:Y:S01]  /*62f0*/  FFMA.FTZ R130, R11.reuse, R130, R50 ;  /* 0x000000820b827223 */ /* 0x040fe20000010032 */
[C---:B------:R-:W-:Y:S02]  /*6300*/  FFMA.FTZ R127, R11.reuse, R127, R48 ;  /* 0x0000007f0b7f7223 */ /* 0x040fe40000010030 */
[----:B------:R-:W-:-:S05]  /*6310*/  FFMA.FTZ R126, R11, R126, R49 ;  /* 0x0000007e0b7e7223 */ /* 0x000fca0000010031 */
[----:B------:R-:W-:Y:S01]  /*6320*/  F2FP.BF16.F32.PACK_AB R126, R126, R127 ;  /* 0x0000007f7e7e723e */ /* 0x000fe200000010ff */
[----:B------:R-:W-:-:S04]  /*6330*/  FFMA.FTZ R127, R173, R129, R128 ;  /* 0x00000081ad7f7223 */ /* 0x000fc80000010080 */
[----:B------:R-:W-:-:S04]  /*6340*/  FADD.FTZ R127, R174, -R127 ;  /* 0x8000007fae7f7221 */ /* 0x000fc80000010000 */
[----:B------:R-:W-:-:S05]  /*6350*/  FFMA.FTZ R127, R11, R127, R51 ;  /* 0x0000007f0b7f7223 */ /* 0x000fca0000010033 */
[----:B------:R-:W-:Y:S01]  /*6360*/  F2FP.BF16.F32.PACK_AB R127, R127, R130 ;  /* 0x000000827f7f723e */ /* 0x000fe200000010ff */
[----:B------:R-:W-:Y:S06]  /*6370*/  BRA `(.L_x_1905) ;  /* 0x0000000400847947 */ /* 0x000fec0003800000 */
.L_x_1908:
        /* <DEDUP_REMOVED lines=8> */
[C---:B-----5:R-:W-:Y:S01]  /*6400*/  FFMA.FTZ R112, R11.reuse, R112, R50 ;  /* 0x000000700b707223 */ /* 0x060fe20000010032 */
[----:B------:R-:W-:Y:S01]  /*6410*/  FFMA.FTZ R113, R11, R113, R51 ;  /* 0x000000710b717223 */ /* 0x000fe20000010033 */
[----:B------:R-:W-:Y:S01]  /*6420*/  FADD.FTZ R126, R141, -R126 ;  /* 0x8000007e8d7e7221 */ /* 0x000fe20000010000 */
[----:B------:R-:W-:Y:S01]  /*6430*/  FADD.FTZ R124, R159, -R124 ;  /* 0x8000007c9f7c7221 */ /* 0x000fe20000010000 */
[----:B------:R-:W-:Y:S01]  /*6440*/  FADD.FTZ R114, R19, -R114 ;  /* 0x8000007213727221 */ /* 0x000fe20000010000 */
[----:B------:R-:W-:Y:S01]  /*6450*/  FADD.FTZ R115, R31, -R115 ;  /* 0x800000731f737221 */ /* 0x000fe20000010000 */
[----:B------:R-:W-:Y:S01]  /*6460*/  F2FP.BF16.F32.PACK_AB R127, R113, R112 ;  /* 0x00000070717f723e */ /* 0x000fe200000010ff */
[-CC-:B------:R-:W-:Y:S01]  /*6470*/  FFMA.FTZ R112, R0, R129.reuse, R128.reuse ;  /* 0x0000008100707223 */ /* 0x180fe20000010080 */
[----:B------:R-:W-:Y:S01]  /*6480*/  FFMA.FTZ R113, R12, R129, R128 ;  /* 0x000000810c717223 */ /* 0x000fe20000010080 */
[C---:B------:R-:W-:Y:S01]  /*6490*/  FFMA.FTZ R126, R11.reuse, R126, R48 ;  /* 0x0000007e0b7e7223 */ /* 0x040fe20000010030 */
[----:B------:R-:W-:Y:S01]  /*64a0*/  FFMA.FTZ R124, R11, R124, R49 ;  /* 0x0000007c0b7c7223 */ /* 0x000fe20000010031 */
[----:B------:R-:W-:Y:S01]  /*64b0*/  FADD.FTZ R112, R9, -R112 ;  /* 0x8000007009707221 */ /* 0x000fe20000010000 */
[----:B------:R-:W-:Y:S01]  /*64c0*/  FADD.FTZ R113, R10, -R113 ;  /* 0x800000710a717221 */ /* 0x000fe20000010000 */
[C---:B------:R-:W-:Y:S01]  /*64d0*/  FFMA.FTZ R114, R11.reuse, R114, R54 ;  /* 0x000000720b727223 */ /* 0x040fe20000010036 */
[C---:B------:R-:W-:Y:S01]  /*64e0*/  FFMA.FTZ R115, R11.reuse, R115, R55 ;  /* 0x000000730b737223 */ /* 0x040fe20000010037 */
[C---:B------:R-:W-:Y:S01]  /*64f0*/  FFMA.FTZ R112, R11.reuse, R112, R52 ;  /* 0x000000700b707223 */ /* 0x040fe20000010034 */
        /* <DEDUP_REMOVED lines=9> */
.L_x_1907:
        /* <DEDUP_REMOVED lines=32> */
.L_x_1909:
        /* <DEDUP_REMOVED lines=31> */
[----:B------:R-:W-:-:S07]  /*6980*/  MOV R112, R124 ;  /* 0x0000007c00707202 */ /* 0x000fce0000000f00 */
.L_x_1905:
[----:B------:R-:W-:-:S04]  /*6990*/  ISETP.NE.U32.AND P0, PT, RZ, UR4, PT ;  /* 0x00000004ff007c0c */ /* 0x000fc8000bf05070 */
[----:B------:R-:W-:-:S13]  /*69a0*/  ISETP.NE.AND.EX P0, PT, RZ, UR5, PT, P0 ;  /* 0x00000005ff007c0c */ /* 0x000fda000bf05300 */
[----:B------:R-:W0:Y:S02]  /*69b0*/  @P0 LDC.64 R130, c[0x0][0x478] ;  /* 0x00011e00ff820b82 */ /* 0x000e240000000a00 */
[----:B0-----:R-:W-:-:S05]  /*69c0*/  @P0 IMAD.WIDE.U32 R130, R2, 0x20, R130 ;  /* 0x0000002002820825 */ /* 0x001fca00078e0082 */
[----:B------:R-:W-:Y:S04]  /*69d0*/  @P0 STG.E.128 desc[UR10][R130.64], R120 ;  /* 0x0000007882000986 */ /* 0x000fe8000c101d0a */
        /* <DEDUP_REMOVED lines=10> */
.L_x_1901:
[----:B------:R-:W-:Y:S05]  /*6a80*/  BSYNC.RECONVERGENT B1 ;  /* 0x0000000000017941 */ /* 0x000fea0003800200 */
.L_x_1900:
        /* <DEDUP_REMOVED lines=46> */
.L_x_1914:
        /* <DEDUP_REMOVED lines=26> */
[----:B0-----:R-:W-:Y:S02]  /*6f10*/  F2FP.BF16.F32.PACK_AB R125, R123, R122 ;  /* 0x0000007a7b7d723e */ /* 0x001fe400000010ff */
[----:B------:R-:W-:Y:S01]  /*6f20*/  F2FP.BF16.F32.PACK_AB R124, R121, R120 ;  /* 0x00000078797c723e */ /* 0x000fe200000010ff */
[----:B------:R-:W-:Y:S06]  /*6f30*/  BRA `(.L_x_1915) ;  /* 0x0000000c00247947 */ /* 0x000fec0003800000 */
.L_x_1913:
[----:B0-----:R-:W0:Y:S02]  /*6f40*/  LDC.64 R124, c[0x0][0x470] ;  /* 0x00011c00ff7c7b82 */ /* 0x001e240000000a00 */
        /* <DEDUP_REMOVED lines=36> */
.L_x_1916:
        /* <DEDUP_REMOVED lines=29> */
.L_x_1912:
        /* <DEDUP_REMOVED lines=41> */
.L_x_1918:
        /* <DEDUP_REMOVED lines=29> */
.L_x_1917:
        /* <DEDUP_REMOVED lines=37> */
.L_x_1919:
        /* <DEDUP_REMOVED lines=27> */
[----:B------:R-:W-:-:S07]  /*7bc0*/  F2FP.BF16.F32.PACK_AB R127, R127, R130 ;  /* 0x000000827f7f723e */ /* 0x000fce00000010ff */
.L_x_1915:
[----:B------:R-:W0:Y:S02]  /*7bd0*/  @P0 LDC.64 R130, c[0x0][0x478] ;  /* 0x00011e00ff820b82 */ /* 0x000e240000000a00 */
[----:B0-----:R-:W-:-:S05]  /*7be0*/  @P0 IMAD.WIDE.U32 R130, R2, 0x20, R130 ;  /* 0x0000002002820825 */ /* 0x001fca00078e0082 */
[----:B------:R-:W-:Y:S04]  /*7bf0*/  @P0 STG.E.128 desc[UR10][R130.64], R120 ;  /* 0x0000007882000986 */ /* 0x000fe8000c101d0a */
        /* <DEDUP_REMOVED lines=8> */
.L_x_1911:
[----:B------:R-:W-:Y:S05]  /*7c80*/  BSYNC.RECONVERGENT B1 ;  /* 0x0000000000017941 */ /* 0x000fea0003800200 */
.L_x_1910:
        /* <DEDUP_REMOVED lines=13> */
[-CC-:B01----:R-:W-:Y:S01]  /*7d60*/  FFMA.FTZ R113, R6, R129.reuse, R128.reuse ;  /* 0x0000008106717223 */ /* 0x183fe20000010080 */
        /* <DEDUP_REMOVED lines=32> */
.L_x_1924:
        /* <DEDUP_REMOVED lines=26> */
[----:B01----:R-:W-:Y:S02]  /*8110*/  F2FP.BF16.F32.PACK_AB R125, R123, R122 ;  /* 0x0000007a7b7d723e */ /* 0x003fe400000010ff */
[----:B------:R-:W-:Y:S01]  /*8120*/  F2FP.BF16.F32.PACK_AB R124, R121, R120 ;  /* 0x00000078797c723e */ /* 0x000fe200000010ff */
[----:B------:R-:W-:Y:S06]  /*8130*/  BRA `(.L_x_1925) ;  /* 0x0000000c00247947 */ /* 0x000fec0003800000 */
.L_x_1923:
[----:B01----:R-:W0:Y:S02]  /*8140*/  LDC.64 R124, c[0x0][0x470] ;  /* 0x00011c00ff7c7b82 */ /* 0x003e240000000a00 */
        /* <DEDUP_REMOVED lines=36> */
.L_x_1926:
        /* <DEDUP_REMOVED lines=29> */
.L_x_1922:
        /* <DEDUP_REMOVED lines=41> */
.L_x_1928:
        /* <DEDUP_REMOVED lines=29> */
.L_x_1927:
        /* <DEDUP_REMOVED lines=37> */
.L_x_1929:
        /* <DEDUP_REMOVED lines=28> */
.L_x_1925:
        /* <DEDUP_REMOVED lines=11> */
.L_x_1921:
[----:B------:R-:W-:Y:S05]  /*8e80*/  BSYNC.RECONVERGENT B1 ;  /* 0x0000000000017941 */ /* 0x000fea0003800200 */
.L_x_1920:
        /* <DEDUP_REMOVED lines=13> */
[-CC-:B012---:R-:W-:Y:S01]  /*8f60*/  FFMA.FTZ R113, R4, R129.reuse, R128.reuse ;  /* 0x0000008104717223 */ /* 0x187fe20000010080 */
        /* <DEDUP_REMOVED lines=32> */
.L_x_1934:
        /* <DEDUP_REMOVED lines=26> */
[----:B012---:R-:W-:Y:S02]  /*9310*/  F2FP.BF16.F32.PACK_AB R125, R123, R122 ;  /* 0x0000007a7b7d723e */ /* 0x007fe400000010ff */
[----:B------:R-:W-:Y:S01]  /*9320*/  F2FP.BF16.F32.PACK_AB R124, R121, R120 ;  /* 0x00000078797c723e */ /* 0x000fe200000010ff */
[----:B------:R-:W-:Y:S06]  /*9330*/  BRA `(.L_x_1935) ;  /* 0x0000000c00247947 */ /* 0x000fec0003800000 */
.L_x_1933:
[----:B012---:R-:W0:Y:S02]  /*9340*/  LDC.64 R124, c[0x0][0x470] ;  /* 0x00011c00ff7c7b82 */ /* 0x007e240000000a00 */
        /* <DEDUP_REMOVED lines=36> */
.L_x_1936:
        /* <DEDUP_REMOVED lines=29> */
.L_x_1932:
        /* <DEDUP_REMOVED lines=41> */
.L_x_1938:
        /* <DEDUP_REMOVED lines=29> */
.L_x_1937:
        /* <DEDUP_REMOVED lines=37> */
.L_x_1939:
        /* <DEDUP_REMOVED lines=28> */
.L_x_1935:
        /* <DEDUP_REMOVED lines=11> */
.L_x_1931:
[----:B------:R-:W-:Y:S05]  /*a080*/  BSYNC.RECONVERGENT B1 ;  /* 0x0000000000017941 */ /* 0x000fea0003800200 */
.L_x_1930:
        /* <DEDUP_REMOVED lines=14> */
[-CC-:B------:R-:W-:Y:S01]  /*a170*/  FFMA.FTZ R117, R147, R129.reuse, R128.reuse ;  /* 0x0000008193757223 */ /* 0x180fe20000010080 */
[-CC-:B0123--:R-:W-:Y:S01]  /*a180*/  FFMA.FTZ R115, R150, R129.reuse, R128.reuse ;  /* 0x0000008196737223 */ /* 0x18ffe20000010080 */
        /* <DEDUP_REMOVED lines=30> */
.L_x_1944:
        /* <DEDUP_REMOVED lines=26> */
[----:B0123--:R-:W-:Y:S02]  /*a510*/  F2FP.BF16.F32.PACK_AB R125, R123, R122 ;  /* 0x0000007a7b7d723e */ /* 0x00ffe400000010ff */
[----:B------:R-:W-:Y:S01]  /*a520*/  F2FP.BF16.F32.PACK_AB R124, R121, R120 ;  /* 0x00000078797c723e */ /* 0x000fe200000010ff */
[----:B------:R-:W-:Y:S06]  /*a530*/  BRA `(.L_x_1945) ;  /* 0x0000000c00247947 */ /* 0x000fec0003800000 */
.L_x_1943:
[----:B0123--:R-:W0:Y:S02]  /*a540*/  LDC.64 R124, c[0x0][0x470] ;  /* 0x00011c00ff7c7b82 */ /* 0x00fe240000000a00 */
        /* <DEDUP_REMOVED lines=14> */
[----:B------:R-:W-:-:S03]  /*a630*/  FFMA.FTZ R113, R11, R113, R107 ;  /* 0x000000710b717223 */ /* 0x000fc6000001006b */
[----:B------:R-:W-:Y:S01]  /*a640*/  F2FP.BF16.F32.PACK_AB R124, R115, R114 ;  /* 0x00000072737c723e */ /* 0x000fe200000010ff */
[-CC-:B------:R-:W-:Y:S01]  /*a650*/  FFMA.FTZ R114, R181, R129.reuse, R128.reuse ;  /* 0x00000081b5727223 */ /* 0x180fe20000010080 */
        /* <DEDUP_REMOVED lines=8> */
[C---:B------:R-:W-:Y:S01]  /*a6e0*/  FFMA.FTZ R114, R11.reuse, R114, R111 ;  /* 0x000000720b727223 */ /* 0x040fe2000001006f */
[C---:B------:R-:W-:Y:S01]  /*a6f0*/  FFMA.FTZ R113, R11.reuse, R113, R108 ;  /* 0x000000710b717223 */ /* 0x040fe2000001006c */
[C---:B------:R-:W-:Y:S01]  /*a700*/  FFMA.FTZ R115, R11.reuse, R115, R110 ;  /* 0x000000730b737223 */ /* 0x040fe2000001006e */
[----:B------:R-:W-:Y:S01]  /*a710*/  FFMA.FTZ R11, R11, R112, R109 ;  /* 0x000000700b0b7223 */ /* 0x000fe2000001006d */
[----:B------:R-:W-:-:S03]  /*a720*/  MOV R112, R124 ;  /* 0x0000007c00707202 */ /* 0x000fc60000000f00 */
[----:B------:R-:W-:Y:S02]  /*a730*/  F2FP.BF16.F32.PACK_AB R127, R114, R115 ;  /* 0x00000073727f723e */ /* 0x000fe400000010ff */
[----:B------:R-:W-:Y:S02]  /*a740*/  F2FP.BF16.F32.PACK_AB R126, R11, R113 ;  /* 0x000000710b7e723e */ /* 0x000fe400000010ff */
[----:B------:R-:W-:Y:S02]  /*a750*/  MOV R115, R127 ;  /* 0x0000007f00737202 */ /* 0x000fe40000000f00 */
[----:B------:R-:W-:Y:S02]  /*a760*/  MOV R114, R126 ;  /* 0x0000007e00727202 */ /* 0x000fe40000000f00 */
[----:B------:R-:W-:Y:S01]  /*a770*/  MOV R113, R125 ;  /* 0x0000007d00717202 */ /* 0x000fe20000000f00 */
[----:B------:R-:W-:Y:S06]  /*a780*/  BRA `(.L_x_1945) ;  /* 0x0000000800907947 */ /* 0x000fec0003800000 */
.L_x_1946:
        /* <DEDUP_REMOVED lines=12> */
[-CC-:B------:R-:W-:Y:S01]  /*a850*/  FFMA.FTZ R130, R150, R129.reuse, R128.reuse ;  /* 0x0000008196827223 */ /* 0x180fe20000010080 */
[--C-:B------:R-:W-:Y:S01]  /*a860*/  FFMA.FTZ R131, R169, R129, R128.reuse ;  /* 0x00000081a9837223 */ /* 0x100fe20000010080 */
[----:B------:R-:W-:Y:S01]  /*a870*/  F2FP.BF16.F32.PACK_AB R125, R126, R125 ;  /* 0x0000007d7e7d723e */ /* 0x000fe200000010ff */
[--C-:B------:R-:W-:Y:S01]  /*a880*/  FFMA.FTZ R126, R181, R129, R128.reuse ;  /* 0x00000081b57e7223 */ /* 0x100fe20000010080 */
[----:B------:R-:W-:Y:S01]  /*a890*/  F2FP.BF16.F32.PACK_AB R124, R124, R127 ;  /* 0x0000007f7c7c723e */ /* 0x000fe200000010ff */
        /* <DEDUP_REMOVED lines=8> */
[----:B------:R-:W-:-:S04]  /*a920*/  FFMA.FTZ R11, R11, R127, R110 ;  /* 0x0000007f0b0b7223 */ /* 0x000fc8000001006e */
[----:B------:R-:W-:Y:S02]  /*a930*/  F2FP.BF16.F32.PACK_AB R126, R126, R129 ;  /* 0x000000817e7e723e */ /* 0x000fe400000010ff */
[----:B------:R-:W-:Y:S01]  /*a940*/  F2FP.BF16.F32.PACK_AB R127, R128, R11 ;  /* 0x0000000b807f723e */ /* 0x000fe200000010ff */
[----:B------:R-:W-:Y:S06]  /*a950*/  BRA `(.L_x_1945) ;  /* 0x00000008001c7947 */ /* 0x000fec0003800000 */
.L_x_1942:
        /* <DEDUP_REMOVED lines=41> */
.L_x_1948:
        /* <DEDUP_REMOVED lines=29> */
.L_x_1947:
        /* <DEDUP_REMOVED lines=30> */
[----:B------:R-:W-:-:S03]  /*afa0*/  MOV R112, R124 ;  /* 0x0000007c00707202 */ /* 0x000fc60000000f00 */
[----:B------:R-:W-:Y:S02]  /*afb0*/  F2FP.BF16.F32.PACK_AB R127, R114, R115 ;  /* 0x00000073727f723e */ /* 0x000fe400000010ff */
[----:B------:R-:W-:Y:S02]  /*afc0*/  F2FP.BF16.F32.PACK_AB R126, R11, R113 ;  /* 0x000000710b7e723e */ /* 0x000fe400000010ff */
[----:B------:R-:W-:Y:S02]  /*afd0*/  MOV R115, R127 ;  /* 0x0000007f00737202 */ /* 0x000fe40000000f00 */
[----:B------:R-:W-:Y:S02]  /*afe0*/  MOV R114, R126 ;  /* 0x0000007e00727202 */ /* 0x000fe40000000f00 */
[----:B------:R-:W-:Y:S01]  /*aff0*/  MOV R113, R125 ;  /* 0x0000007d00717202 */ /* 0x000fe20000000f00 */
[----:B------:R-:W-:Y:S06]  /*b000*/  BRA `(.L_x_1945) ;  /* 0x0000000000707947 */ /* 0x000fec0003800000 */
.L_x_1949:
        /* <DEDUP_REMOVED lines=27> */
[----:B------:R-:W-:-:S07]  /*b1c0*/  F2FP.BF16.F32.PACK_AB R127, R128, R11 ;  /* 0x0000000b807f723e */ /* 0x000fce00000010ff */
.L_x_1945:
        /* <DEDUP_REMOVED lines=8> */
[----:B0-----:R-:W-:-:S05]  /*b250*/  @P1 IMAD.WIDE.U32 R124, R2, 0x10, R124 ;  /* 0x00000010027c1825 */ /* 0x001fca00078e007c */
[----:B------:R4:W-:Y:S02]  /*b260*/  @P1 STG.E.128 desc[UR10][R124.64], R112 ;  /* 0x000000707c001986 */ /* 0x0009e4000c101d0a */
.L_x_1941:
[----:B------:R-:W-:Y:S05]  /*b270*/  BSYNC.RECONVERGENT B1 ;  /* 0x0000000000017941 */ /* 0x000fea0003800200 */
.L_x_1940:
[----:B01234-:R-:W0:Y:S02]  /*b280*/  LDC.64 R124, c[0x0][0x380] ;  /* 0x0000e000ff7c7b82 */ /* 0x01fe240000000a00 */
[----:B0-----:R-:W-:-:S04]  /*b290*/  LEA R203, R124, R203, 0x2 ;  /* 0x000000cb7ccb7211 */ /* 0x001fc800078e10ff */
[----:B------:R-:W-:-:S13]  /*b2a0*/  ISETP.GE.AND P0, PT, R203, R125, PT ;  /* 0x0000007dcb00720c */ /* 0x000fda0003f06270 */
[----:B------:R-:W-:Y:S05]  /*b2b0*/  @!P0 BRA `(.L_x_1950) ;  /* 0xffffff6800648947 */ /* 0x000fea000383ffff */
.L_x_1888:
[----:B------:R-:W-:Y:S05]  /*b2c0*/  BSYNC B0 ;  /* 0x0000000000007941 */ /* 0x000fea0003800000 */
.L_x_1887:
        /* <DEDUP_REMOVED lines=42> */
[----:B--2---:R-:W-:Y:S04]  /*b570*/  STS.128 [R2], R112 ;  /* 0x0000007002007388 */ /* 0x004fe80000000c00 */
[----:B---3--:R-:W-:Y:S04]  /*b580*/  STS.128 [R2+0x10], R120 ;  /* 0x0000107802007388 */ /* 0x008fe80000000c00 */
[----:B----4-:R-:W-:Y:S04]  /*b590*/  STS.128 [R2+0x400], R116 ;  /* 0x0004007402007388 */ /* 0x010fe80000000c00 */
[----:B------:R-:W-:Y:S04]  /*b5a0*/  STS.128 [R2+0x410], R136 ;  /* 0x0004108802007388 */ /* 0x000fe80000000c00 */
[----:B------:R-:W-:Y:S04]  /*b5b0*/  STS.128 [R2+0x800], R132 ;  /* 0x0008008402007388 */ /* 0x000fe80000000c00 */
[----:B------:R0:W-:Y:S01]  /*b5c0*/  STS.128 [R2+0x810], R128 ;  /* 0x0008108002007388 */ /* 0x0001e20000000c00 */
[----:B------:R-:W-:Y:S01]  /*b5d0*/  IADD3 R23, PT, PT, R23, R124, RZ ;  /* 0x0000007c17177210 */ /* 0x000fe20007ffe0ff */
[----:B------:R-:W-:Y:S06]  /*b5e0*/  BAR.SYNC.DEFER_BLOCKING 0x0 ;  /* 0x0000000000007b1d */ /* 0x000fec0000010000 */
[----:B------:R-:W2:Y:S04]  /*b5f0*/  LDL.LU R124, [R1+0x68] ;  /* 0x00006800017c7983 */ /* 0x000ea80000300800 */
[----:B------:R-:W2:Y:S04]  /*b600*/  LDL.LU R125, [R1+0x6c] ;  /* 0x00006c00017d7983 */ /* 0x000ea80000300800 */
        /* <DEDUP_REMOVED lines=44> */
[----:B-----5:R-:W1:Y:S04]  /*b8d0*/  LDS R11, [R3+0x2800] ;  /* 0x00280000030b7984 */ /* 0x020e680000000800 */
        /* <DEDUP_REMOVED lines=50> */
[----:B------:R2:W-:Y:S01]  /*bc00*/  STS.128 [R2], R104 ;  /* 0x0000006802007388 */ /* 0x0005e20000000c00 */
[----:B------:R-:W-:Y:S06]  /*bc10*/  BAR.SYNC.DEFER_BLOCKING 0x0 ;  /* 0x0000000000007b1d */ /* 0x000fec0000010000 */
[----:B------:R-:W-:Y:S04]  /*bc20*/  LDS R100, [R3] ;  /* 0x0000000003647984 */ /* 0x000fe80000000800 */
[----:B------:R-:W-:Y:S04]  /*bc30*/  LDS R107, [R3+0x1400] ;  /* 0x00140000036b7984 */ /* 0x000fe80000000800 */
[----:B------:R-:W3:Y:S04]  /*bc40*/  LDS R102, [R3+0x200] ;  /* 0x0002000003667984 */ /* 0x000ee80000000800 */
[----:B------:R-:W4:Y:S04]  /*bc50*/  LDS R109, [R3+0x1600] ;  /* 0x00160000036d7984 */ /* 0x000f280000000800 */
        /* <DEDUP_REMOVED lines=52> */
[----:B------:R-:W4:Y:S04]  /*bfa0*/  LDS R85, [R3+0x400] ;  /* 0x0004000003557984 */ /* 0x000f280000000800 */
        /* <DEDUP_REMOVED lines=46> */
[----:B------:R-:W-:Y:S01]  /*c290*/  BAR.SYNC.DEFER_BLOCKING 0x0 ;  /* 0x0000000000007b1d */ /* 0x000fe20000010000 */
[----:B0-----:R-:W-:Y:S01]  /*c2a0*/  FADD.FTZ R98, R95, R98 ;  /* 0x000000625f627221 */ /* 0x001fe20000010000 */
[----:B------:R-:W-:Y:S01]  /*c2b0*/  FADD.FTZ R94, R94, R97 ;  /* 0x000000615e5e7221 */ /* 0x000fe20000010000 */
[----:B-1----:R-:W-:-:S03]  /*c2c0*/  FADD.FTZ R103, R96, R99 ;  /* 0x0000006360677221 */ /* 0x002fc60000010000 */
[----:B--2---:R-:W-:Y:S01]  /*c2d0*/  FADD.FTZ R105, R94, R101 ;  /* 0x000000655e697221 */ /* 0x004fe20000010000 */
[----:B---3--:R-:W-:Y:S01]  /*c2e0*/  FADD.FTZ R102, RZ, R102 ;  /* 0x00000066ff667221 */ /* 0x008fe20000010000 */
[----:B------:R-:W0:Y:S01]  /*c2f0*/  S2UR UR4, SR_CTAID.X ;  /* 0x00000000000479c3 */ /* 0x000e220000002500 */
[----:B------:R-:W1:Y:S04]  /*c300*/  LDS R112, [R3] ;  /* 0x0000000003707984 */ /* 0x000e680000000800 */
[----:B------:R-:W2:Y:S04]  /*c310*/  LDS R95, [R3+0x200] ;  /* 0x00020000035f7984 */ /* 0x000ea80000000800 */
[----:B------:R-:W3:Y:S04]  /*c320*/  LDS R97, [R3+0x1400] ;  /* 0x0014000003617984 */ /* 0x000ee80000000800 */
[----:B------:R-:W3:Y:S04]  /*c330*/  LDS R2, [R3+0x1600] ;  /* 0x0016000003027984 */ /* 0x000ee80000000800 */
[----:B------:R-:W3:Y:S04]  /*c340*/  LDS R94, [R3+0x2800] ;  /* 0x00280000035e7984 */ /* 0x000ee80000000800 */
[----:B------:R-:W3:Y:S04]  /*c350*/  LDS R101, [R3+0x2a00] ;  /* 0x002a000003657984 */ /* 0x000ee80000000800 */
[----:B------:R-:W3:Y:S01]  /*c360*/  LDS R96, [R3+0x400] ;  /* 0x0004000003607984 */ /* 0x000ee20000000800 */
[----:B----4-:R-:W-:-:S02]  /*c370*/  FADD.FTZ R102, R102, R109 ;  /* 0x0000006d66667221 */ /* 0x010fc40000010000 */
[----:B------:R-:W0:Y:S01]  /*c380*/  LDC R109, c[0x0][0x388] ;  /* 0x0000e200ff6d7b82 */ /* 0x000e220000000800 */
[----:B------:R-:W4:Y:S04]  /*c390*/  LDS R137, [R3+0x3c00] ;  /* 0x003c000003897984 */ /* 0x000f280000000800 */
[----:B------:R-:W4:Y:S04]  /*c3a0*/  LDS R139, [R3+0x3e00] ;  /* 0x003e0000038b7984 */ /* 0x000f280000000800 */
[----:B------:R-:W4:Y:S04]  /*c3b0*/  LDS R99, [R3+0x1800] ;  /* 0x0018000003637984 */ /* 0x000f280000000800 */
[----:B------:R-:W4:Y:S04]  /*c3c0*/  LDS R135, [R3+0x2c00] ;  /* 0x002c000003877984 */ /* 0x000f280000000800 */
[----:B------:R-:W4:Y:S01]  /*c3d0*/  LDS R141, [R3+0x4000] ;  /* 0x00400000038d7984 */ /* 0x000f220000000800 */
[----:B------:R-:W-:Y:S01]  /*c3e0*/  FADD.FTZ R85, RZ, R85 ;  /* 0x00000055ff557221 */ /* 0x000fe20000010000 */
[----:B------:R-:W-:-:S03]  /*c3f0*/  FADD.FTZ R84, RZ, R84 ;  /* 0x00000054ff547221 */ /* 0x000fc60000010000 */
[----:B------:R-:W-:Y:S01]  /*c400*/  FADD.FTZ R85, R85, R86 ;  /* 0x0000005655557221 */ /* 0x000fe20000010000 */
[----:B------:R-:W-:Y:S01]  /*c410*/  FADD.FTZ R84, R84, R87 ;  /* 0x0000005754547221 */ /* 0x000fe20000010000 */
[----:B0-----:R-:W-:Y:S02]  /*c420*/  IMAD R87, R109, UR4, RZ ;  /* 0x000000046d577c24 */ /* 0x001fe4000f8e02ff */
[----:B-1----:R-:W-:Y:S01]  /*c430*/  FADD.FTZ R112, RZ, R112 ;  /* 0x00000070ff707221 */ /* 0x002fe20000010000 */
[----:B------:R-:W-:Y:S01]  /*c440*/  FADD.FTZ R85, R85, R108 ;  /* 0x0000006c55557221 */ /* 0x000fe20000010000 */
[----:B--2---:R-:W-:Y:S01]  /*c450*/  FADD.FTZ R95, RZ, R95 ;  /* 0x0000005fff5f7221 */ /* 0x004fe20000010000 */
[----:B------:R-:W-:Y:S01]  /*c460*/  FADD.FTZ R84, R84, R129 ;  /* 0x0000008154547221 */ /* 0x000fe20000010000 */
[----:B---3--:R-:W-:Y:S01]  /*c470*/  FADD.FTZ R97, R112, R97 ;  /* 0x0000006170617221 */ /* 0x008fe20000010000 */
[----:B------:R-:W-:Y:S01]  /*c480*/  FADD.FTZ R109, R85, R110 ;  /* 0x0000006e556d7221 */ /* 0x000fe20000010000 */
[----:B------:R-:W-:Y:S01]  /*c490*/  FADD.FTZ R2, R95, R2 ;  /* 0x000000025f027221 */ /* 0x000fe20000010000 */
[----:B------:R-:W-:Y:S01]  /*c4a0*/  IADD3 R85, P0, PT, R87, R0, RZ ;  /* 0x0000000057557210 */ /* 0x000fe20007f1e0ff */
[----:B------:R-:W-:Y:S01]  /*c4b0*/  FADD.FTZ R133, R84, R133 ;  /* 0x0000008554857221 */ /* 0x000fe20000010000 */
[----:B------:R-:W-:Y:S01]  /*c4c0*/  ISETP.GE.U32.AND P4, PT, R23, 0x80, PT ;  /* 0x000000801700780c */ /* 0x000fe20003f86070 */
        /* <DEDUP_REMOVED lines=8> */
[----:B----4-:R-:W-:Y:S01]  /*c550*/  FADD.FTZ R137, R94, R137 ;  /* 0x000000895e897221 */ /* 0x010fe20000010000 */
[----:B------:R-:W-:Y:S01]  /*c560*/  SHF.L.U64.HI R85, R85, 0x2, R84 ;  /* 0x0000000255557819 */ /* 0x000fe20000010254 */
[----:B------:R-:W-:Y:S01]  /*c570*/  FADD.FTZ R139, R2, R139 ;  /* 0x0000008b028b7221 */ /* 0x000fe20000010000 */
        /* <DEDUP_REMOVED lines=24> */
[C---:B------:R-:W-:Y:S02]  /*c700*/  ISETP.GE.U32.AND P2, PT, R23.reuse, 0x100, PT ;  /* 0x000001001700780c */ /* 0x040fe40003f46070 */
[----:B------:R-:W-:-:S02]  /*c710*/  ISETP.GE.U32.AND P3, PT, R23, 0x180, PT ;  /* 0x000001801700780c */ /* 0x000fc40003f66070 */
        /* <DEDUP_REMOVED lines=23> */
.L_x_1952:
[----:B------:R-:W-:Y:S05]  /*c890*/  BSYNC.RECONVERGENT B0 ;  /* 0x0000000000007941 */ /* 0x000fea0003800200 */
.L_x_1951:
        /* <DEDUP_REMOVED lines=22> */
.L_x_1954:
[----:B------:R-:W-:Y:S05]  /*ca00*/  BSYNC.RECONVERGENT B0 ;  /* 0x0000000000007941 */ /* 0x000fea0003800200 */
.L_x_1953:
        /* <DEDUP_REMOVED lines=22> */
.L_x_1956:
[----:B------:R-:W-:Y:S05]  /*cb70*/  BSYNC.RECONVERGENT B0 ;  /* 0x0000000000007941 */ /* 0x000fea0003800200 */
.L_x_1955:
        /* <DEDUP_REMOVED lines=44> */
[----:B------:R-:W-:Y:S01]  /*ce40*/  FADD.FTZ R79, RZ, R79 ;  /* 0x0000004fff4f7221 */ /* 0x000fe20000010000 */
[----:B------:R-:W-:Y:S01]  /*ce50*/  FADD.FTZ R75, RZ, R75 ;  /* 0x0000004bff4b7221 */ /* 0x000fe20000010000 */
[----:B------:R-:W4:Y:S01]  /*ce60*/  LDS R4, [R3+0x600] ;  /* 0x0006000003047984 */ /* 0x000f220000000800 */
[----:B------:R-:W-:Y:S01]  /*ce70*/  FADD.FTZ R71, RZ, R71 ;  /* 0x00000047ff477221 */ /* 0x000fe20000010000 */
[----:B------:R-:W-:Y:S01]  /*ce80*/  FADD.FTZ R88, R88, R45 ;  /* 0x0000002d58587221 */ /* 0x000fe20000010000 */
[----:B------:R-:W-:Y:S01]  /*ce90*/  FADD.FTZ R50, R50, R43 ;  /* 0x0000002b32327221 */ /* 0x000fe20000010000 */
[----:B------:R-:W5:Y:S01]  /*cea0*/  LDS R5, [R3+0x800] ;  /* 0x0008000003057984 */ /* 0x000f620000000800 */
[----:B------:R-:W-:Y:S01]  /*ceb0*/  FADD.FTZ R48, R48, R41 ;  /* 0x0000002930307221 */ /* 0x000fe20000010000 */
[----:B------:R-:W-:Y:S01]  /*cec0*/  FADD.FTZ R78, R79, R78 ;  /* 0x0000004e4f4e7221 */ /* 0x000fe20000010000 */
[----:B------:R-:W-:Y:S01]  /*ced0*/  FADD.FTZ R74, R75, R74 ;  /* 0x0000004a4b4a7221 */ /* 0x000fe20000010000 */
        /* <DEDUP_REMOVED lines=113> */
.L_x_1958:
[----:B------:R-:W-:Y:S05]  /*d5f0*/  BSYNC.RECONVERGENT B0 ;  /* 0x0000000000007941 */ /* 0x000fea0003800200 */
.L_x_1957:
        /* <DEDUP_REMOVED lines=22> */
.L_x_1960:
[----:B------:R-:W-:Y:S05]  /*d760*/  BSYNC.RECONVERGENT B0 ;  /* 0x0000000000007941 */ /* 0x000fea0003800200 */
.L_x_1959:
        /* <DEDUP_REMOVED lines=22> */
.L_x_1962:
[----:B------:R-:W-:Y:S05]  /*d8d0*/  BSYNC.RECONVERGENT B0 ;  /* 0x0000000000007941 */ /* 0x000fea0003800200 */
.L_x_1961:
        /* <DEDUP_REMOVED lines=22> */
.L_x_1964:
[----:B------:R-:W-:Y:S05]  /*da40*/  BSYNC.RECONVERGENT B0 ;  /* 0x0000000000007941 */ /* 0x000fea0003800200 */
.L_x_1963:
        /* <DEDUP_REMOVED lines=22> */
.L_x_1966:
[----:B------:R-:W-:Y:S05]  /*dbb0*/  BSYNC.RECONVERGENT B0 ;  /* 0x0000000000007941 */ /* 0x000fea0003800200 */
.L_x_1965:
        /* <DEDUP_REMOVED lines=22> */
.L_x_1968:
[----:B------:R-:W-:Y:S05]  /*dd20*/  BSYNC.RECONVERGENT B0 ;  /* 0x0000000000007941 */ /* 0x000fea0003800200 */
.L_x_1967:
        /* <DEDUP_REMOVED lines=9> */
.L_x_1899:
        /* <DEDUP_REMOVED lines=8> */
.L_x_1970:
[----:B------:R-:W-:Y:S05]  /*de40*/  BSYNC B1 ;  /* 0x0000000000017941 */ /* 0x000fea0003800000 */
.L_x_1969:
        /* <DEDUP_REMOVED lines=9> */
.L_x_1971:
        /* <DEDUP_REMOVED lines=8> */
.L_x_1972:
[----:B------:R-:W-:Y:S02]  /*df60*/  MOV R127, R129 ;  /* 0x00000081007f7202 */ /* 0x000fe40000000f00 */
[----:B------:R-:W-:-:S05]  /*df70*/  MOV R124, R130 ;  /* 0x00000082007c7202 */ /* 0x000fca0000000f00 */
[----:B------:R-:W-:Y:S01]  /*df80*/  FADD.FTZ R128, R128, R124 ;  /* 0x0000007c80807221 */ /* 0x000fe20000010000 */
[----:B------:R-:W-:-:S07]  /*df90*/  MOV R124, 0xffffffff ;  /* 0xffffffff007c7802 */ /* 0x000fce0000000f00 */
[----:B------:R-:W-:Y:S05]  /*dfa0*/  WARPSYNC.COLLECTIVE R124, `(.L_x_1973) ;  /* 0x000000007c087348 */ /* 0x000fea0003c00000 */
[----:B------:R0:W1:Y:S02]  /*dfb0*/  SHFL.BFLY P0, R130, R127, R126, R125 ;  /* 0x0c00007e7f827389 */ /* 0x000064000000007d */
[----:B01----:R-:W-:Y:S05]  /*dfc0*/  ENDCOLLECTIVE ;  /* 0x000000000000791b */ /* 0x003fea0003800000 */
.L_x_1973:
        /* <DEDUP_REMOVED lines=8> */
.L_x_1974:
[----:B------:R-:W-:Y:S02]  /*e050*/  MOV R127, R129 ;  /* 0x00000081007f7202 */ /* 0x000fe40000000f00 */
[----:B------:R-:W-:-:S05]  /*e060*/  MOV R124, R130 ;  /* 0x00000082007c7202 */ /* 0x000fca0000000f00 */
[----:B------:R-:W-:Y:S01]  /*e070*/  FADD.FTZ R128, R128, R124 ;  /* 0x0000007c80807221 */ /* 0x000fe20000010000 */
[----:B------:R-:W-:-:S07]  /*e080*/  MOV R124, 0xffffffff ;  /* 0xffffffff007c7802 */ /* 0x000fce0000000f00 */
[----:B------:R-:W-:Y:S05]  /*e090*/  WARPSYNC.COLLECTIVE R124, `(.L_x_1975) ;  /* 0x000000007c087348 */ /* 0x000fea0003c00000 */
[----:B------:R0:W1:Y:S02]  /*e0a0*/  SHFL.BFLY P0, R130, R127, R126, R125 ;  /* 0x0c00007e7f827389 */ /* 0x000064000000007d */
[----:B01----:R-:W-:Y:S05]  /*e0b0*/  ENDCOLLECTIVE ;  /* 0x000000000000791b */ /* 0x003fea0003800000 */
.L_x_1975:
        /* <DEDUP_REMOVED lines=8> */
.L_x_1976:
[----:B------:R-:W-:Y:S02]  /*e140*/  MOV R127, R129 ;  /* 0x00000081007f7202 */ /* 0x000fe40000000f00 */
[----:B------:R-:W-:-:S05]  /*e150*/  MOV R124, R130 ;  /* 0x00000082007c7202 */ /* 0x000fca0000000f00 */
[----:B------:R-:W-:Y:S01]  /*e160*/  FADD.FTZ R128, R128, R124 ;  /* 0x0000007c80807221 */ /* 0x000fe20000010000 */
[----:B------:R-:W-:-:S07]  /*e170*/  MOV R124, 0xffffffff ;  /* 0xffffffff007c7802 */ /* 0x000fce0000000f00 */
[----:B------:R-:W-:Y:S05]  /*e180*/  WARPSYNC.COLLECTIVE R124, `(.L_x_1977) ;  /* 0x000000007c087348 */ /* 0x000fea0003c00000 */
[----:B------:R0:W1:Y:S02]  /*e190*/  SHFL.BFLY P0, R130, R127, R126, R125 ;  /* 0x0c00007e7f827389 */ /* 0x000064000000007d */
[----:B01----:R-:W-:Y:S05]  /*e1a0*/  ENDCOLLECTIVE ;  /* 0x000000000000791b */ /* 0x003fea0003800000 */
.L_x_1977:
        /* <DEDUP_REMOVED lines=8> */
.L_x_1978:
[----:B------:R-:W-:Y:S02]  /*e230*/  MOV R127, R129 ;  /* 0x00000081007f7202 */ /* 0x000fe40000000f00 */
[----:B------:R-:W-:-:S07]  /*e240*/  MOV R131, R130 ;  /* 0x0000008200837202 */ /* 0x000fce0000000f00 */
[----:B------:R-:W-:Y:S05]  /*e250*/  WARPSYNC.COLLECTIVE R124, `(.L_x_1979) ;  /* 0x000000007c087348 */ /* 0x000fea0003c00000 */
[----:B------:R0:W1:Y:S02]  /*e260*/  SHFL.BFLY P0, R130, R127, R126, R125 ;  /* 0x0c00007e7f827389 */ /* 0x000064000000007d */
[----:B01----:R-:W-:Y:S05]  /*e270*/  ENDCOLLECTIVE ;  /* 0x000000000000791b */ /* 0x003fea0003800000 */
.L_x_1979:
[----:B------:R-:W-:Y:S01]  /*e280*/  MOV R124, R130 ;  /* 0x00000082007c7202 */ /* 0x000fe20000000f00 */
[----:B------:R-:W-:Y:S06]  /*e290*/  BRA `(.L_x_1980) ;  /* 0xffffff7400607947 */ /* 0x000fec000383ffff */
.L_x_1981:
        /* <DEDUP_REMOVED lines=14> */
.L_x_7102:


//--------------------- .text._ZN10layer_norm31ln_parallel_residual_bwd_kernelINS_13Kernel_traitsI13__nv_bfloat16S2_fS2_fjLj1280ELj1ELj4ELj1ELj16ENS_18Kernel_traits_baseILj1280ES2_S2_fS2_fjLj128EEEEELb0ELb0ELb1EEEvNS_9BwdParamsE --------------------------
	.section	.text._ZN10layer_norm31ln_parallel_residual_bwd_kernelINS_13Kernel_traitsI13__nv_bfloat16S2_fS2_fjLj1280ELj1ELj4ELj1ELj16ENS_18Kernel_traits_baseILj1280ES2_S2_fS2_fjLj128EEEEELb0ELb0ELb1EEEvNS_9BwdParamsE,"ax",@progbits
	.align	128
        .global         _ZN10layer_norm31ln_parallel_residual_bwd_kernelINS_13Kernel_traitsI13__nv_bfloat16S2_fS2_fjLj1280ELj1ELj4ELj1ELj16ENS_18Kernel_traits_baseILj1280ES2_S2_fS2_fjLj128EEEEELb0ELb0ELb1EEEvNS_9BwdParamsE
        .type           _ZN10layer_norm31ln_parallel_residual_bwd_kernelINS_13Kernel_traitsI13__nv_bfloat16S2_fS2_fjLj1280ELj1ELj4ELj1ELj16ENS_18Kernel_traits_baseILj1280ES2_S2_fS2_fjLj128EEEEELb0ELb0ELb1EEEvNS_9BwdParamsE,@function
        .size           _ZN10layer_norm31ln_parallel_residual_bwd_kernelINS_13Kernel_traitsI13__nv_bfloat16S2_fS2_fjLj1280ELj1ELj4ELj1ELj16ENS_18Kernel_traits_baseILj1280ES2_S2_fS2_fjLj128EEEEELb0ELb0ELb1EEEvNS_9BwdParamsE,(.L_x_7103 - _ZN10layer_norm31ln_parallel_residual_bwd_kernelINS_13Kernel_traitsI13__nv_bfloat16S2_fS2_fjLj1280ELj1ELj4ELj1ELj16ENS_18Kernel_traits_baseILj1280ES2_S2_fS2_fjLj128EEEEELb0ELb0ELb1EEEvNS_9BwdParamsE)
        .other          _ZN10layer_norm31ln_parallel_residual_bwd_kernelINS_13Kernel_traitsI13__nv_bfloat16S2_fS2_fjLj1280ELj1ELj4ELj1ELj16ENS_18Kernel_traits_baseILj1280ES2_S2_fS2_fjLj128EEEEELb0ELb0ELb1EEEvNS_9BwdParamsE,@"STO_CUDA_ENTRY STV_DEFAULT"
_ZN10layer_norm31ln_parallel_residual_bwd_kernelINS_13Kernel_traitsI13__nv_bfloat16S2_fS2_fjLj1280ELj1ELj4ELj1ELj16ENS_18Kernel_traits_baseILj1280ES2_S2_fS2_fjLj128EEEEELb0ELb0ELb1EEEvNS_9BwdParamsE:
.text._ZN10layer_norm31ln_parallel_residual_bwd_kernelINS_13Kernel_traitsI13__nv_bfloat16S2_fS2_fjLj1280ELj1ELj4ELj1ELj16ENS_18Kernel_traits_baseILj1280ES2_S2_fS2_fjLj128EEEEELb0ELb0ELb1EEEvNS_9BwdParamsE:
        /* <DEDUP_REMOVED lines=180> */
[----:B------:R-:W-:Y:S02]  /*0b40*/  PRMT R68, R45, 0x7632, R68 ;  /* 0x000076322d447816 */ /* 0x000fe40000000044 */
[----:B0-----:R-:W-:Y:S02]  /*0b50*/  SHF.L.U32 R21, R26, 0x10, RZ ;  /* 0x000000101a157819 */ /* 0x001fe400000006ff */
[----:B-1----:R-:W-:-:S03]  /*0b60*/  SHF.L.U32 R3, R27, 0x10, RZ ;  /* 0x000000101b037819 */ /* 0x002fc600000006ff */
[----:B------:R-:W-:Y:S01]  /*0b70*/  STL [R1+0x174], R21 ;  /* 0x0001741501007387 */ /* 0x000fe20000100800 */
[C---:B------:R-:W-:Y:S02]  /*0b80*/  PRMT R45, R16.reuse, 0x7632, R45 ;  /* 0x00007632102d7816 */ /* 0x040fe4000000002d */
[----:B------:R-:W-:Y:S01]  /*0b90*/  SHF.L.U32 R16, R16, 0x10, RZ ;  /* 0x0000001010107819 */ /* 0x000fe200000006ff */
[----:B------:R0:W-:Y:S04]  /*0ba0*/  STL [R1+0x164], R3 ;  /* 0x0001640301007387 */ /* 0x0001e80000100800 */
[----:B------:R1:W-:Y:S01]  /*0bb0*/  STL [R1+0x158], R16 ;  /* 0x0001581001007387 */ /* 0x0003e20000100800 */
[----:B0-----:R-:W-:Y:S02]  /*0bc0*/  SHF.L.U32 R3, R17, 0x10, RZ ;  /* 0x0000001011037819 */ /* 0x001fe400000006ff */
[----:B-1----:R-:W-:-:S03]  /*0bd0*/  SHF.L.U32 R16, R18, 0x10, RZ ;  /* 0x0000001012107819 */ /* 0x002fc600000006ff */
        /* <DEDUP_REMOVED lines=14> */
[----:B0-----:R-:W-:-:S05]  /*0cc0*/  SHF.L.U32 R3, R15, 0x10, RZ ;  /* 0x000000100f037819 */ /* 0x001fca00000006ff */
        /* <DEDUP_REMOVED lines=14> */
[----:B------:R0:W-:Y:S04]  /*0db0*/  STL [R1+0x104], R3 ;  /* 0x0001040301007387 */ /* 0x0001e80000100800 */
[----:B------:R-:W-:Y:S01]  /*0dc0*/  STL [R1+0xf4], R4 ;  /* 0x0000f40401007387 */ /* 0x000fe20000100800 */
[----:B0-----:R-:W-:-:S05]  /*0dd0*/  SHF.L.U32 R3, R7, 0x10, RZ ;  /* 0x0000001007037819 */ /* 0x001fca00000006ff */
[----:B------:R-:W-:Y:S04]  /*0de0*/  STL [R1+0xe4], R3 ;  /* 0x0000e40301007387 */ /* 0x000fe80000100800 */
        /* <DEDUP_REMOVED lines=54> */
[----:B------:R-:W-:-:S03]  /*1150*/  SHF.L.U32 R69, R68, 0x10, RZ ;  /* 0x0000001044457819 */ /* 0x000fc600000006ff */
[----:B------:R-:W-:Y:S01]  /*1160*/  STL [R1+0x6c], RZ ;  /* 0x00006cff01007387 */ /* 0x000fe20000100800 */
[----:B------:R-:W-:-:S03]  /*1170*/  PRMT R63, R42, 0x7632, R63 ;  /* 0x000076322a3f7816 */ /* 0x000fc6000000003f */
[----:B------:R-:W-:Y:S01]  /*1180*/  STL [R1+0x5c], RZ ;  /* 0x00005cff01007387 */ /* 0x000fe20000100800 */
[----:B------:R-:W-:-:S03]  /*1190*/  SHF.L.U32 R68, R67, 0x10, RZ ;  /* 0x0000001043447819 */ /* 0x000fc600000006ff */
[----:B------:R-:W-:Y:S01]  /*11a0*/  STL [R1+0x4c], RZ ;  /* 0x00004cff01007387 */ /* 0x000fe20000100800 */
[----:B------:R-:W-:Y:S02]  /*11b0*/  PRMT R62, R43, 0x7632, R62 ;  /* 0x000076322b3e7816 */ /* 0x000fe4000000003e */
[----:B------:R-:W-:Y:S01]  /*11c0*/  SHF.L.U32 R67, R66, 0x10, RZ ;  /* 0x0000001042437819 */ /* 0x000fe200000006ff */
[----:B------:R-:W-:Y:S01]  /*11d0*/  STL [R1+0x3c], RZ ;  /* 0x00003cff01007387 */ /* 0x000fe20000100800 */
[----:B------:R-:W-:Y:S02]  /*11e0*/  PRMT R61, R36, 0x7632, R61 ;  /* 0x00007632243d7816 */ /* 0x000fe4000000003d */
[----:B------:R-:W-:Y:S01]  /*11f0*/  SHF.L.U32 R66, R65, 0x10, RZ ;  /* 0x0000001041427819 */ /* 0x000fe200000006ff */
[----:B------:R-:W-:Y:S01]  /*1200*/  STL [R1+0x20], RZ ;  /* 0x000020ff01007387 */ /* 0x000fe20000100800 */
[----:B------:R-:W-:Y:S02]  /*1210*/  PRMT R60, R37, 0x7632, R60 ;  /* 0x00007632253c7816 */ /* 0x000fe4000000003c */
[----:B------:R-:W-:Y:S01]  /*1220*/  SHF.L.U32 R65, R64, 0x10, RZ ;  /* 0x0000001040417819 */ /* 0x000fe200000006ff */
[----:B------:R-:W-:Y:S01]  /*1230*/  STL [R1+0x1c], RZ ;  /* 0x00001cff01007387 */ /* 0x000fe20000100800 */
[----:B------:R-:W-:-:S02]  /*1240*/  PRMT R59, R38, 0x7632, R59 ;  /* 0x00007632263b7816 */ /* 0x000fc4000000003b */
[----:B------:R-:W-:Y:S01]  /*1250*/  SHF.L.U32 R64, R63, 0x10, RZ ;  /* 0x000000103f407819 */ /* 0x000fe200000006ff */
[----:B------:R-:W-:Y:S01]  /*1260*/  STL [R1+0x210], R70 ;  /* 0x0002104601007387 */ /* 0x000fe20000100800 */
[----:B------:R-:W-:Y:S02]  /*1270*/  PRMT R58, R39, 0x7632, R58 ;  /* 0x00007632273a7816 */ /* 0x000fe4000000003a */
[----:B------:R-:W-:Y:S01]  /*1280*/  SHF.L.U32 R63, R62, 0x10, RZ ;  /* 0x000000103e3f7819 */ /* 0x000fe200000006ff */
[----:B------:R-:W-:Y:S01]  /*1290*/  STL [R1+0x200], R69 ;  /* 0x0002004501007387 */ /* 0x000fe20000100800 */
[----:B------:R-:W-:Y:S02]  /*12a0*/  PRMT R57, R32, 0x7632, R57 ;  /* 0x0000763220397816 */ /* 0x000fe40000000039 */
[----:B------:R-:W-:Y:S01]  /*12b0*/  SHF.L.U32 R62, R61, 0x10, RZ ;  /* 0x000000103d3e7819 */ /* 0x000fe200000006ff */
[----:B------:R-:W-:Y:S01]  /*12c0*/  STL [R1+0x1f0], R68 ;  /* 0x0001f04401007387 */ /* 0x000fe20000100800 */
[----:B------:R-:W-:-:S02]  /*12d0*/  PRMT R56, R33, 0x7632, R56 ;  /* 0x0000763221387816 */ /* 0x000fc40000000038 */
[----:B------:R-:W-:Y:S01]  /*12e0*/  SHF.L.U32 R61, R60, 0x10, RZ ;  /* 0x000000103c3d7819 */ /* 0x000fe200000006ff */
[----:B------:R-:W-:Y:S01]  /*12f0*/  STL [R1+0x1e0], R67 ;  /* 0x0001e04301007387 */ /* 0x000fe20000100800 */
[----:B------:R-:W-:-:S03]  /*1300*/  SHF.L.U32 R60, R59, 0x10, RZ ;  /* 0x000000103b3c7819 */ /* 0x000fc600000006ff */
[----:B------:R-:W-:Y:S01]  /*1310*/  STL [R1+0x20c], R66 ;  /* 0x00020c4201007387 */ /* 0x000fe20000100800 */
[----:B------:R-:W-:Y:S02]  /*1320*/  PRMT R54, R35, 0x7632, R54 ;  /* 0x0000763223367816 */ /* 0x000fe40000000036 */
        /* <DEDUP_REMOVED lines=53> */
[----:B------:R-:W-:-:S03]  /*1680*/  SHF.L.U32 R40, R39, 0x10, RZ ;  /* 0x0000001027287819 */ /* 0x000fc600000006ff */
[----:B------:R-:W-:Y:S01]  /*1690*/  STL [R1+0x150], R46 ;  /* 0x0001502e01007387 */ /* 0x000fe20000100800 */
[----:B------:R-:W-:-:S03]  /*16a0*/  SHF.L.U32 R39, R38, 0x10, RZ ;  /* 0x0000001026277819 */ /* 0x000fc600000006ff */
[----:B------:R-:W-:Y:S01]  /*16b0*/  STL [R1+0x140], R45 ;  /* 0x0001402d01007387 */ /* 0x000fe20000100800 */
[----:B------:R-:W-:-:S03]  /*16c0*/  SHF.L.U32 R38, R0, 0x10, RZ ;  /* 0x0000001000267819 */ /* 0x000fc600000006ff */
[----:B------:R-:W-:Y:S01]  /*16d0*/  STL [R1+0x130], R44 ;  /* 0x0001302c01007387 */ /* 0x000fe20000100800 */
[----:B------:R-:W-:Y:S02]  /*16e0*/  PRMT R19, R10, 0x7632, R19 ;  /* 0x000076320a137816 */ /* 0x000fe40000000013 */
[----:B------:R-:W-:Y:S01]  /*16f0*/  SHF.L.U32 R0, R18, 0x10, RZ ;  /* 0x0000001012007819 */ /* 0x000fe200000006ff */
        /* <DEDUP_REMOVED lines=50> */
[----:B0-----:R-:W-:-:S02]  /*1a20*/  CS2R R18, SRZ ;  /* 0x0000000000127805 */ /* 0x001fc4000001ff00 */
[----:B------:R-:W-:Y:S02]  /*1a30*/  CS2R R20, SRZ ;  /* 0x0000000000147805 */ /* 0x000fe4000001ff00 */
[----:B------:R-:W-:Y:S02]  /*1a40*/  CS2R R34, SRZ ;  /* 0x0000000000227805 */ /* 0x000fe4000001ff00 */
[----:B------:R-:W-:Y:S02]  /*1a50*/  CS2R R144, SRZ ;  /* 0x0000000000907805 */ /* 0x000fe4000001ff00 */
[----:B-1----:R-:W-:-:S07]  /*1a60*/  CS2R R146, SRZ ;  /* 0x0000000000927805 */ /* 0x002fce000001ff00 */
.L_x_2026:
        /* <DEDUP_REMOVED lines=8> */
[----:B------:R-:W-:Y:S04]  /*1af0*/  STL [R1+0x22c], R120 ;  /* 0x00022c7801007387 */ /* 0x000fe80000100800 */
[----:B------:R-:W-:Y:S01]  /*1b00*/  STL [R1+0x228], R119 ;  /* 0x0002287701007387 */ /* 0x000fe20000100800 */
[----:B------:R-:W3:Y:S03]  /*1b10*/  LDC.64 R206, c[0x0][0x430] ;  /* 0x00010c00ffce7b82 */ /* 0x000ee60000000a00 */
[----:B------:R-:W-:Y:S04]  /*1b20*/  STL [R1+0x224], R118 ;  /* 0x0002247601007387 */ /* 0x000fe80000100800 */
[----:B------:R4:W-:Y:S01]  /*1b30*/  STL [R1+0x220], R117 ;  /* 0x0002207501007387 */ /* 0x0009e20000100800 */
[----:B------:R-:W4:Y:S01]  /*1b40*/  LDC.64 R38, c[0x0][0x3c8] ;  /* 0x0000f200ff267b82 */ /* 0x000f220000000a00 */
[----:B-1----:R-:W-:-:S02]  /*1b50*/  IMAD.WIDE R36, R2, 0x4, R36 ;  /* 0x0000000402247825 */ /* 0x002fc400078e0224 */
[----:B------:R1:W-:Y:S01]  /*1b60*/  STL [R1+0x21c], R116 ;  /* 0x00021c7401007387 */ /* 0x0003e20000100800 */
[----:B0-----:R-:W-:-:S04]  /*1b70*/  LOP3.LUT R40, R40, 0x1f, RZ, 0xc0, !PT ;  /* 0x0000001f28287812 */ /* 0x001fc800078ec0ff */
[----:B------:R-:W0:Y:S01]  /*1b80*/  LDC.64 R210, c[0x0][0x428] ;  /* 0x00010a00ffd27b82 */ /* 0x000e220000000a00 */
[----:B------:R4:W4:Y:S01]  /*1b90*/  LDG.E R182, desc[UR10][R36.64] ;  /* 0x0000000a24b67981 */ /* 0x000922000c1e1900 */
[----:B------:R-:W-:-:S03]  /*1ba0*/  LEA.HI.SX32 R181, R181, R40, 0x1d ;  /* 0x00000028b5b57211 */ /* 0x000fc600078feaff */
[----:B------:R-:W4:Y:S02]  /*1bb0*/  LDL R110, [R1+0x204] ;  /* 0x00020400016e7983 */ /* 0x000f240000100800 */
[C---:B--2---:R-:W-:Y:S02]  /*1bc0*/  IMAD.WIDE.U32 R140, R181.reuse, 0x20, R208 ;  /* 0x00000020b58c7825 */ /* 0x044fe400078e00d0 */
[----:B------:R-:W2:Y:S02]  /*1bd0*/  LDL R54, [R1+0x208] ;  /* 0x0002080001367983 */ /* 0x000ea40000100800 */
[----:B---3--:R-:W-:Y:S02]  /*1be0*/  IMAD.WIDE.U32 R132, R181, 0x10, R206 ;  /* 0x00000010b5847825 */ /* 0x008fe400078e00ce */
[----:B------:R-:W3:Y:S02]  /*1bf0*/  LDG.E.128 R48, desc[UR10][R140.64] ;  /* 0x0000000a8c307981 */ /* 0x000ee4000c1e1d00 */
[----:B----4-:R-:W-:-:S02]  /*1c00*/  IMAD.WIDE R36, R2, 0x4, R38 ;  /* 0x0000000402247825 */ /* 0x010fc400078e0226 */
[----:B------:R-:W4:Y:S04]  /*1c10*/  LDL R55, [R1+0x214] ;  /* 0x0002140001377983 */ /* 0x000f280000100800 */
[----:B------:R-:W2:Y:S01]  /*1c20*/  LDG.E.128 R132, desc[UR10][R132.64] ;  /* 0x0000000a84847981 */ /* 0x000ea2000c1e1d00 */
[----:B0-----:R-:W-:-:S03]  /*1c30*/  IMAD.WIDE.U32 R136, R181, 0x10, R210 ;  /* 0x00000010b5887825 */ /* 0x001fc600078e00d2 */
[----:B------:R-:W4:Y:S04]  /*1c40*/  LDG.E R177, desc[UR10][R36.64] ;  /* 0x0000000a24b17981 */ /* 0x000f28000c1e1900 */
[----:B------:R-:W4:Y:S04]  /*1c50*/  LDG.E.128 R140, desc[UR10][R140.64+0x10] ;  /* 0x0000100a8c8c7981 */ /* 0x000f28000c1e1d00 */
[----:B------:R-:W4:Y:S04]  /*1c60*/  LDG.E.128 R136, desc[UR10][R136.64] ;  /* 0x0000000a88887981 */ /* 0x000f28000c1e1d00 */
[----:B------:R-:W4:Y:S04]  /*1c70*/  LDL R53, [R1+0x218] ;  /* 0x0002180001357983 */ /* 0x000f280000100800 */
[----:B------:R-:W4:Y:S04]  /*1c80*/  LDL R117, [R1+0x1ec] ;  /* 0x0001ec0001757983 */ /* 0x000f280000100800 */
[----:B-1----:R-:W4:Y:S01]  /*1c90*/  LDL R116, [R1+0x1f0] ;  /* 0x0001f00001747983 */ /* 0x002f220000100800 */
[----:B------:R-:W-:-:S03]  /*1ca0*/  ISETP.NE.AND P2, PT, RZ, UR12, PT ;  /* 0x0000000cff007c0c */ /* 0x000fc6000bf45270 */
[----:B------:R-:W4:Y:S04]  /*1cb0*/  LDL R118, [R1+0x1f8] ;  /* 0x0001f80001767983 */ /* 0x000f280000100800 */
[----:B------:R-:W4:Y:S04]  /*1cc0*/  LDL R112, [R1+0x20c] ;  /* 0x00020c0001707983 */ /* 0x000f280000100800 */
[----:B------:R-:W4:Y:S04]  /*1cd0*/  LDL R121, [R1+0x1dc] ;  /* 0x0001dc0001797983 */ /* 0x000f280000100800 */
[----:B------:R-:W4:Y:S04]  /*1ce0*/  LDL R119, [R1+0x1d4] ;  /* 0x0001d40001777983 */ /* 0x000f280000100800 */
[----:B------:R-:W4:Y:S01]  /*1cf0*/  LDL R120, [R1+0x1e0] ;  /* 0x0001e00001787983 */ /* 0x000f220000100800 */
[----:B------:R-:W-:-:S05]  /*1d00*/  FSEL R182, R182, RZ, !P2 ;  /* 0x000000ffb6b67208 */ /* 0x000fca0005000000 */
[C---:B---3--:R-:W-:Y:S01]  /*1d10*/  FADD.FTZ R50, -R182.reuse, R50 ;  /* 0x00000032b6327221 */ /* 0x048fe20000010100 */
[----:B------:R-:W-:Y:S01]  /*1d20*/  FADD.FTZ R0, -R182, R48 ;  /* 0x00000030b6007221 */ /* 0x000fe20000010100 */
[----:B--2---:R-:W-:Y:S02]  /*1d30*/  SHF.L.U32 R48, R133, 0x10, RZ ;  /* 0x0000001085307819 */ /* 0x004fe400000006ff */
[----:B----4-:R-:W-:-:S03]  /*1d40*/  FMUL.FTZ R185, R177, R50 ;  /* 0x00000032b1b97220 */ /* 0x010fc60000410000 */
[----:B------:R-:W-:Y:S01]  /*1d50*/  FADD.FTZ R239, R48, R239 ;  /* 0x000000ef30ef7221 */ /* 0x000fe20000010000 */
[----:B------:R-:W-:Y:S01]  /*1d60*/  FADD.FTZ R49, -R182, R49 ;  /* 0x00000031b6317221 */ /* 0x000fe20000010100 */
[----:B------:R-:W-:Y:S01]  /*1d70*/  SHF.L.U32 R183, R137, 0x10, RZ ;  /* 0x0000001089b77819 */ /* 0x000fe200000006ff */
[-C--:B------:R-:W-:Y:S01]  /*1d80*/  FFMA.FTZ R220, R185, R48.reuse, R220 ;  /* 0x00000030b9dc7223 */ /* 0x080fe200000100dc */
[----:B------:R-:W-:Y:S01]  /*1d90*/  FMUL.FTZ R48, R110, R48 ;  /* 0x000000306e307220 */ /* 0x000fe20000410000 */
[----:B------:R-:W-:Y:S01]  /*1da0*/  SHF.L.U32 R52, R132, 0x10, RZ ;  /* 0x0000001084347819 */ /* 0x000fe200000006ff */
[----:B------:R-:W-:Y:S01]  /*1db0*/  FMUL.FTZ R0, R177, R0 ;  /* 0x00000000b1007220 */ /* 0x000fe20000410000 */
[----:B------:R-:W-:Y:S01]  /*1dc0*/  FADD.FTZ R24, R183, R24 ;  /* 0x00000018b7187221 */ /* 0x000fe20000010000 */
[-C--:B------:R-:W-:Y:S01]  /*1dd0*/  FFMA.FTZ R145, R185, R183.reuse, R145 ;  /* 0x000000b7b9917223 */ /* 0x080fe20000010091 */
[--C-:B------:R-:W-:Y:S01]  /*1de0*/  FFMA.FTZ R183, R54, R183, R48.reuse ;  /* 0x000000b736b77223 */ /* 0x100fe20000010030 */
[----:B------:R-:W-:Y:S01]  /*1df0*/  FMUL.FTZ R189, R177, R49 ;  /* 0x00000031b1bd7220 */ /* 0x000fe20000410000 */
[----:B------:R-:W2:Y:S01]  /*1e00*/  LDL R54, [R1+0x1f4] ;  /* 0x0001f40001367983 */ /* 0x000ea20000100800 */
[----:B------:R-:W-:-:S02]  /*1e10*/  PRMT R48, R138, 0x7632, R48 ;  /* 0x000076328a307816 */ /* 0x000fc40000000030 */
[----:B------:R-:W-:Y:S01]  /*1e20*/  PRMT R49, R134, 0x7632, R49 ;  /* 0x0000763286317816 */ /* 0x000fe20000000031 */
[----:B------:R-:W-:Y:S01]  /*1e30*/  FADD.FTZ R241, R52, R241 ;  /* 0x000000f134f17221 */ /* 0x000fe20000010000 */
[----:B------:R-:W-:Y:S01]  /*1e40*/  SHF.L.U32 R184, R136, 0x10, RZ ;  /* 0x0000001088b87819 */ /* 0x000fe200000006ff */
[-C--:B------:R-:W-:Y:S01]  /*1e50*/  FFMA.FTZ R218, R0, R52.reuse, R218 ;  /* 0x0000003400da7223 */ /* 0x080fe200000100da */
[----:B------:R-:W-:Y:S01]  /*1e60*/  SHF.L.U32 R190, R48, 0x10, RZ ;  /* 0x0000001030be7819 */ /* 0x000fe200000006ff */
[----:B------:R-:W-:Y:S01]  /*1e70*/  FMUL.FTZ R52, R55, R52 ;  /* 0x0000003437347220 */ /* 0x000fe20000410000 */
[----:B------:R-:W-:Y:S01]  /*1e80*/  FADD.FTZ R141, -R182, R141 ;  /* 0x0000008db68d7221 */ /* 0x000fe20000010100 */
[----:B------:R-:W-:Y:S01]  /*1e90*/  SHF.L.U32 R48, R49, 0x10, RZ ;  /* 0x0000001031307819 */ /* 0x000fe200000006ff */
[----:B------:R-:W-:Y:S01]  /*1ea0*/  FADD.FTZ R26, R184, R26 ;  /* 0x0000001ab81a7221 */ /* 0x000fe20000010000 */
[-C--:B------:R-:W-:Y:S01]  /*1eb0*/  FFMA.FTZ R147, R0, R184.reuse, R147 ;  /* 0x000000b800937223 */ /* 0x080fe20000010093 */
[----:B------:R-:W-:Y:S01]  /*1ec0*/  FFMA.FTZ R184, R53, R184, R52 ;  /* 0x000000b835b87223 */ /* 0x000fe20000010034 */
[----:B------:R-:W-:Y:S01]  /*1ed0*/  FMUL.FTZ R191, R177, R141 ;  /* 0x0000008db1bf7220 */ /* 0x000fe20000410000 */
[----:B------:R-:W3:Y:S01]  /*1ee0*/  LDL R53, [R1+0x210] ;  /* 0x0002100001357983 */ /* 0x000ee20000100800 */
[----:B------:R-:W-:Y:S01]  /*1ef0*/  FMUL.FTZ R49, R117, R48 ;  /* 0x0000003075317220 */ /* 0x000fe20000410000 */
[----:B------:R-:W-:-:S02]  /*1f00*/  FADD.FTZ R21, R190, R21 ;  /* 0x00000015be157221 */ /* 0x000fc40000010000 */
[----:B------:R-:W4:Y:S01]  /*1f10*/  LDL R117, [R1+0x1e4] ;  /* 0x0001e40001757983 */ /* 0x000f220000100800 */
[-C--:B------:R-:W-:Y:S01]  /*1f20*/  FFMA.FTZ R34, R191, R190.reuse, R34 ;  /* 0x000000bebf227223 */ /* 0x080fe20000010022 */
[----:B------:R-:W-:Y:S02]  /*1f30*/  FFMA.FTZ R190, R116, R190, R49 ;  /* 0x000000be74be7223 */ /* 0x000fe40000010031 */
[----:B------:R-:W4:Y:S01]  /*1f40*/  LDL R116, [R1+0x1e8] ;  /* 0x0001e80001747983 */ /* 0x000f220000100800 */
[----:B------:R-:W-:Y:S02]  /*1f50*/  IADD3 R178, PT, PT, R181, 0x20, RZ ;  /* 0x00000020b5b27810 */ /* 0x000fe40007ffe0ff */
[----:B------:R-:W-:Y:S01]  /*1f60*/  SHF.L.U32 R134, R134, 0x10, RZ ;  /* 0x0000001086867819 */ /* 0x000fe200000006ff */
[----:B------:R-:W-:Y:S01]  /*1f70*/  FADD.FTZ R140, -R182, R140 ;  /* 0x0000008cb68c7221 */ /* 0x000fe20000010100 */
[----:B------:R-:W-:Y:S01]  /*1f80*/  PRMT R132, R132, 0x7632, R132 ;  /* 0x0000763284847816 */ /* 0x000fe20000000084 */
[----:B------:R-:W-:Y:S01]  /*1f90*/  IMAD.WIDE.U32 R96, R178, 0x20, R208 ;  /* 0x00000020b2607825 */ /* 0x000fe200078e00d0 */
[----:B------:R-:W-:-:S03]  /*1fa0*/  SHF.L.U32 R138, R138, 0x10, RZ ;  /* 0x000000108a8a7819 */ /* 0x000fc600000006ff */
[----:B------:R-:W-:Y:S01]  /*1fb0*/  FADD.FTZ R142, -R182, R142 ;  /* 0x0000008eb68e7221 */ /* 0x000fe20000010100 */
[----:B------:R-:W-:Y:S01]  /*1fc0*/  PRMT R136, R136, 0x7632, R136 ;  /* 0x0000763288887816 */ /* 0x000fe20000000088 */
[C---:B------:R-:W-:Y:S01]  /*1fd0*/  IMAD.WIDE.U32 R128, R178.reuse, 0x10, R206 ;  /* 0x00000010b2807825 */ /* 0x040fe200078e00ce */
[----:B------:R-:W4:Y:S03]  /*1fe0*/  LDG.E.128 R36, desc[UR10][R96.64] ;  /* 0x0000000a60247981 */ /* 0x000f26000c1e1d00 */
[----:B------:R-:W-:Y:S01]  /*1ff0*/  IMAD.WIDE.U32 R40, R178, 0x10, R210 ;  /* 0x00000010b2287825 */ /* 0x000fe200078e00d2 */
[----:B------:R-:W-:Y:S01]  /*2000*/  SHF.L.U32 R197, R139, 0x10, RZ ;  /* 0x000000108bc57819 */ /* 0x000fe200000006ff */
[----:B------:R-:W4:Y:S01]  /*2010*/  LDG.E.128 R128, desc[UR10][R128.64] ;  /* 0x0000000a80807981 */ /* 0x000f22000c1e1d00 */
[----:B------:R-:W-:Y:S01]  /*2020*/  SHF.L.U32 R132, R132, 0x10, RZ ;  /* 0x0000001084847819 */ /* 0x000fe200000006ff */
[----:B------:R-:W-:-:S02]  /*2030*/  FMUL.FTZ R193, R177, R140 ;  /* 0x0000008cb1c17220 */ /* 0x000fc40000410000 */
[----:B------:R-:W4:Y:S01]  /*2040*/  LDG.E.128 R40, desc[UR10][R40.64] ;  /* 0x0000000a28287981 */ /* 0x000f22000c1e1d00 */
[----:B------:R-:W-:Y:S01]  /*2050*/  SHF.L.U32 R136, R136, 0x10, RZ ;  /* 0x0000001088887819 */ /* 0x000fe200000006ff */
[----:B------:R-:W-:Y:S01]  /*2060*/  FADD.FTZ R237, R134, R237 ;  /* 0x000000ed86ed7221 */ /* 0x000fe20000010000 */
[----:B------:R-:W-:Y:S01]  /*2070*/  FFMA.FTZ R222, R193, R134, R222 ;  /* 0x00000086c1de7223 */ /* 0x000fe200000100de */
[----:B------:R-:W-:Y:S01]  /*2080*/  FMUL.FTZ R187, R112, R132 ;  /* 0x0000008470bb7220 */ /* 0x000fe20000410000 */
[----:B------:R-:W-:Y:S01]  /*2090*/  FMUL.FTZ R194, R177, R142 ;  /* 0x0000008eb1c27220 */ /* 0x000fe20000410000 */
[----:B------:R-:W-:Y:S01]  /*20a0*/  FFMA.FTZ R146, R189, R136, R146 ;  /* 0x00000088bd927223 */ /* 0x000fe20000010092 */
[----:B------:R-:W-:Y:S01]  /*20b0*/  FADD.FTZ R25, R136, R25 ;  /* 0x0000001988197221 */ /* 0x000fe20000010000 */
[----:B------:R-:W-:Y:S01]  /*20c0*/  FADD.FTZ R33, R197, R33 ;  /* 0x00000021c5217221 */ /* 0x000fe20000010000 */
[----:B------:R-:W-:Y:S01]  /*20d0*/  FFMA.FTZ R20, R194, R197, R20 ;  /* 0x000000c5c2147223 */ /* 0x000fe20000010014 */
[----:B------:R-:W4:Y:S04]  /*20e0*/  LDG.E.128 R96, desc[UR10][R96.64+0x10] ;  /* 0x0000100a60607981 */ /* 0x000f28000c1e1d00 */
[----:B------:R-:W4:Y:S04]  /*20f0*/  LDL R55, [R1+0x1fc] ;  /* 0x0001fc0001377983 */ /* 0x000f280000100800 */
[----:B------:R-:W4:Y:S01]  /*2100*/  LDL R50, [R1+0x200] ;  /* 0x0002000001327983 */ /* 0x000f220000100800 */
[----:B--2---:R-:W-:Y:S01]  /*2110*/  FMUL.FTZ R192, R54, R134 ;  /* 0x0000008636c07220 */ /* 0x004fe20000410000 */
[----:B------:R-:W-:-:S03]  /*2120*/  SHF.L.U32 R134, R135, 0x10, RZ ;  /* 0x0000001087867819 */ /* 0x000fc600000006ff */
[----:B------:R-:W-:Y:S02]  /*2130*/  FFMA.FTZ R192, R118, R138, R192 ;  /* 0x0000008a76c07223 */ /* 0x000fe400000100c0 */
[----:B------:R-:W2:Y:S01]  /*2140*/  LDL R118, [R1+0x1d8] ;  /* 0x0001d80001767983 */ /* 0x000ea20000100800 */
[----:B---3--:R-:W-:Y:S01]  /*2150*/  FFMA.FTZ R187, R53, R136, R187 ;  /* 0x0000008835bb7223 */ /* 0x008fe200000100bb */
[-C--:B----4-:R-:W-:Y:S02]  /*2160*/  FMUL.FTZ R136, R117, R134.reuse ;  /* 0x0000008675887220 */ /* 0x090fe40000410000 */
[----:B------:R-:W3:Y:S02]  /*2170*/  LDL R117, [R1+0x1c4] ;  /* 0x0001c40001757983 */ /* 0x000ee40000100800 */
[----:B------:R-:W-:Y:S02]  /*2180*/  FFMA.FTZ R197, R116, R197, R136 ;  /* 0x000000c574c57223 */ /* 0x000fe40000010088 */
[----:B------:R-:W4:Y:S01]  /*2190*/  LDL R116, [R1+0x1c8] ;  /* 0x0001c80001747983 */ /* 0x000f220000100800 */
[----:B------:R-:W-:Y:S01]  /*21a0*/  FADD.FTZ R235, R134, R235 ;  /* 0x000000eb86eb7221 */ /* 0x000fe20000010000 */
[----:B------:R-:W-:Y:S01]  /*21b0*/  FFMA.FTZ R224, R194, R134, R224 ;  /* 0x00000086c2e07223 */ /* 0x000fe200000100e0 */
[----:B------:R-:W-:Y:S01]  /*21c0*/  PRMT R134, R135, 0x7632, R134 ;  /* 0x0000763287867816 */ /* 0x000fe20000000086 */
[----:B------:R-:W-:-:S03]  /*21d0*/  FADD.FTZ R195, -R182, R36 ;  /* 0x00000024b6c37221 */ /* 0x000fc60000010100 */
[----:B------:R-:W-:Y:S02]  /*21e0*/  SHF.L.U32 R134, R134, 0x10, RZ ;  /* 0x0000001086867819 */ /* 0x000fe400000006ff */
[----:B------:R-:W-:Y:S01]  /*21f0*/  PRMT R139, R139, 0x7632, R139 ;  /* 0x000076328b8b7816 */ /* 0x000fe2000000008b */
[----:B------:R-:W-:Y:S01]  /*2200*/  FMUL.FTZ R195, R177, R195 ;  /* 0x000000c3b1c37220 */ /* 0x000fe20000410000 */
[----:B------:R-:W-:Y:S01]  /*2210*/  SHF.L.U32 R36, R128, 0x10, RZ ;  /* 0x0000001080247819 */ /* 0x000fe200000006ff */
[----:B------:R-:W-:Y:S01]  /*2220*/  FMUL.FTZ R200, R121, R134 ;  /* 0x0000008679c87220 */ /* 0x000fe20000410000 */
[----:B------:R-:W-:Y:S01]  /*2230*/  SHF.L.U32 R139, R139, 0x10, RZ ;  /* 0x000000108b8b7819 */ /* 0x000fe200000006ff */
[----:B------:R-:W4:Y:S01]  /*2240*/  LDL R121, [R1+0x1cc] ;  /* 0x0001cc0001797983 */ /* 0x000f220000100800 */
[----:B------:R-:W-:Y:S01]  /*2250*/  SHF.L.U32 R196, R40, 0x10, RZ ;  /* 0x0000001028c47819 */ /* 0x000fe200000006ff */
[----:B------:R-:W-:Y:S01]  /*2260*/  FADD.FTZ R233, R36, R233 ;  /* 0x000000e924e97221 */ /* 0x000fe20000010000 */
[-C--:B------:R-:W-:Y:S01]  /*2270*/  FFMA.FTZ R226, R195, R36.reuse, R226 ;  /* 0x00000024c3e27223 */ /* 0x080fe200000100e2 */
[----:B------:R-:W-:Y:S01]  /*2280*/  FMUL.FTZ R36, R119, R36 ;  /* 0x0000002477247220 */ /* 0x000fe20000410000 */
[----:B------:R-:W-:Y:S01]  /*2290*/  FADD.FTZ R38, -R182, R38 ;  /* 0x00000026b6267221 */ /* 0x000fe20000010100 */
[----:B------:R-:W-:Y:S01]  /*22a0*/  FADD.FTZ R31, R196, R31 ;  /* 0x0000001fc41f7221 */ /* 0x000fe20000010000 */
[----:B------:R-:W-:Y:S01]  /*22b0*/  FFMA.FTZ R18, R195, R196, R18 ;  /* 0x000000c4c3127223 */ /* 0x000fe20000010012 */
[----:B------:R-:W-:Y:S01]  /*22c0*/  FFMA.FTZ R200, R120, R139, R200 ;  /* 0x0000008b78c87223 */ /* 0x000fe200000100c8 */
[----:B------:R-:W4:Y:S01]  /*22d0*/  LDL R119, [R1+0x1bc] ;  /* 0x0001bc0001777983 */ /* 0x000f220000100800 */
[----:B------:R-:W-:-:S03]  /*22e0*/  FMUL.FTZ R199, R177, R38 ;  /* 0x00000026b1c77220 */ /* 0x000fc60000410000 */
[----:B------:R-:W4:Y:S01]  /*22f0*/  LDL R120, [R1+0x1d0] ;  /* 0x0001d00001787983 */ /* 0x000f220000100800 */
[----:B------:R-:W-:-:S05]  /*2300*/  SHF.L.U32 R198, R41, 0x10, RZ ;  /* 0x0000001029c67819 */ /* 0x000fca00000006ff */
[----:B------:R-:W-:Y:S01]  /*2310*/  FADD.FTZ R29, R198, R29 ;  /* 0x0000001dc61d7221 */ /* 0x000fe20000010000 */
[----:B------:R-:W-:Y:S01]  /*2320*/  FFMA.FTZ R16, R199, R198, R16 ;  /* 0x000000c6c7107223 */ /* 0x000fe20000010010 */
[----:B--2---:R-:W-:Y:S01]  /*2330*/  FFMA.FTZ R196, R118, R196, R36 ;  /* 0x000000c476c47223 */ /* 0x004fe20000010024 */
[----:B------:R-:W-:Y:S01]  /*2340*/  SHF.L.U32 R36, R129, 0x10, RZ ;  /* 0x0000001081247819 */ /* 0x000fe200000006ff */
[C---:B------:R-:W-:Y:S01]  /*2350*/  FADD.FTZ R37, -R182.reuse, R37 ;  /* 0x00000025b6257221 */ /* 0x040fe20000010100 */
[----:B------:R-:W-:Y:S01]  /*2360*/  FADD.FTZ R39, -R182, R39 ;  /* 0x00000027b6277221 */ /* 0x000fe20000010100 */
[----:B------:R-:W2:Y:S02]  /*2370*/  LDL R118, [R1+0x1c0] ;  /* 0x0001c00001767983 */ /* 0x000ea40000100800 */
[----:B------:R-:W-:Y:S01]  /*2380*/  FADD.FTZ R231, R36, R231 ;  /* 0x000000e724e77221 */ /* 0x000fe20000010000 */
[-C--:B------:R-:W-:Y:S01]  /*2390*/  FFMA.FTZ R228, R199, R36.reuse, R228 ;  /* 0x00000024c7e47223 */ /* 0x080fe200000100e4 */
[----:B---3--:R-:W-:-:S02]  /*23a0*/  FMUL.FTZ R36, R117, R36 ;  /* 0x0000002475247220 */ /* 0x008fc40000410000 */
[----:B------:R-:W3:Y:S02]  /*23b0*/  LDL R117, [R1+0x1b4] ;  /* 0x0001b40001757983 */ /* 0x000ee40000100800 */
[--C-:B----4-:R-:W-:Y:S02]  /*23c0*/  FFMA.FTZ R198, R116, R198, R36.reuse ;  /* 0x000000c674c67223 */ /* 0x110fe40000010024 */
[----:B------:R-:W4:Y:S01]  /*23d0*/  LDL R116, [R1+0x1b8] ;  /* 0x0001b80001747983 */ /* 0x000f220000100800 */
[----:B------:R-:W-:Y:S01]  /*23e0*/  PRMT R36, R128, 0x7632, R36 ;  /* 0x0000763280247816 */ /* 0x000fe20000000024 */
[----:B------:R-:W-:Y:S01]  /*23f0*/  FMUL.FTZ R202, R177, R37 ;  /* 0x00000025b1ca7220 */ /* 0x000fe20000410000 */
[----:B------:R-:W-:Y:S01]  /*2400*/  PRMT R128, R40, 0x7632, R128 ;  /* 0x0000763228807816 */ /* 0x000fe20000000080 */
[----:B------:R-:W2:Y:S01]  /*2410*/  LDL.LU R38, [R1] ;  /* 0x0000000001267983 */ /* 0x000ea20000300800 */
[----:B------:R-:W-:Y:S02]  /*2420*/  SHF.L.U32 R36, R36, 0x10, RZ ;  /* 0x0000001024247819 */ /* 0x000fe400000006ff */
[----:B------:R-:W-:Y:S01]  /*2430*/  PRMT R129, R129, 0x7632, R129 ;  /* 0x0000763281817816 */ /* 0x000fe20000000081 */
[----:B------:R-:W-:Y:S01]  /*2440*/  FMUL.FTZ R203, R177, R39 ;  /* 0x00000027b1cb7220 */ /* 0x000fe20000410000 */
[----:B------:R-:W-:Y:S01]  /*2450*/  SHF.L.U32 R128, R128, 0x10, RZ ;  /* 0x0000001080807819 */ /* 0x000fe200000006ff */
[-C--:B------:R-:W-:Y:S01]  /*2460*/  FFMA.FTZ R227, R202, R36.reuse, R227 ;  /* 0x00000024cae37223 */ /* 0x080fe200000100e3 */
[----:B------:R-:W-:Y:S01]  /*2470*/  FADD.FTZ R232, R36, R232 ;  /* 0x000000e824e87221 */ /* 0x000fe20000010000 */
[----:B------:R-:W-:Y:S01]  /*2480*/  SHF.L.U32 R129, R129, 0x10, RZ ;  /* 0x0000001081817819 */ /* 0x000fe200000006ff */
[----:B------:R-:W-:-:S02]  /*2490*/  FMUL.FTZ R36, R121, R36 ;  /* 0x0000002479247220 */ /* 0x000fc40000410000 */
[----:B------:R-:W2:Y:S01]  /*24a0*/  LDL R121, [R1+0x1ac] ;  /* 0x0001ac0001797983 */ /* 0x000ea20000100800 */
[-C--:B------:R-:W-:Y:S01]  /*24b0*/  FFMA.FTZ R17, R202, R128.reuse, R17 ;  /* 0x00000080ca117223 */ /* 0x080fe20000010011 */
[----:B------:R-:W-:Y:S01]  /*24c0*/  FADD.FTZ R30, R128, R30 ;  /* 0x0000001e801e7221 */ /* 0x000fe20000010000 */
[-C--:B------:R-:W-:Y:S01]  /*24d0*/  FFMA.FTZ R229, R203, R129.reuse, R229 ;  /* 0x00000081cbe57223 */ /* 0x080fe200000100e5 */
[----:B------:R-:W-:Y:S01]  /*24e0*/  FADD.FTZ R230, R129, R230 ;  /* 0x000000e681e67221 */ /* 0x000fe20000010000 */
[----:B------:R-:W-:Y:S01]  /*24f0*/  FADD.FTZ R204, -R182, R96 ;  /* 0x00000060b6cc7221 */ /* 0x000fe20000010100 */
[----:B------:R-:W-:Y:S02]  /*2500*/  FMUL.FTZ R129, R119, R129 ;  /* 0x0000008177817220 */ /* 0x000fe40000410000 */
[----:B------:R-:W2:Y:S01]  /*2510*/  LDL R119, [R1+0x1a4] ;  /* 0x0001a40001777983 */ /* 0x000ea20000100800 */
[----:B------:R-:W-:Y:S01]  /*2520*/  FFMA.FTZ R128, R120, R128, R36 ;  /* 0x0000008078807223 */ /* 0x000fe20000010024 */
[----:B------:R-:W-:Y:S01]  /*2530*/  SHF.L.U32 R36, R130, 0x10, RZ ;  /* 0x0000001082247819 */ /* 0x000fe200000006ff */
[----:B------:R-:W-:Y:S01]  /*2540*/  FMUL.FTZ R204, R177, R204 ;  /* 0x000000ccb1cc7220 */ /* 0x000fe20000410000 */
[----:B------:R-:W-:-:S02]  /*2550*/  SHF.L.U32 R96, R42, 0x10, RZ ;  /* 0x000000102a607819 */ /* 0x000fc400000006ff */
[----:B------:R-:W-:Y:S01]  /*2560*/  ISETP.NE.U32.AND P0, PT, RZ, UR14, PT ;  /* 0x0000000eff007c0c */ /* 0x000fe2000bf05070 */
[----:B------:R-:W-:Y:S01]  /*2570*/  FADD.FTZ R97, -R182, R97 ;  /* 0x00000061b6617221 */ /* 0x000fe20000010100 */
[----:B------:R-:W-:Y:S01]  /*2580*/  PRMT R41, R41, 0x7632, R41 ;  /* 0x0000763229297816 */ /* 0x000fe20000000029 */
[----:B------:R-:W-:Y:S01]  /*2590*/  FADD.FTZ R27, R96, R27 ;  /* 0x0000001b601b7221 */ /* 0x000fe20000010000 */
[----:B------:R-:W-:Y:S01]  /*25a0*/  FFMA.FTZ R14, R204, R96, R14 ;  /* 0x00000060cc0e7223 */ /* 0x000fe2000001000e */
[----:B------:R-:W-:Y:S01]  /*25b0*/  ISETP.NE.AND.EX P0, PT, RZ, UR15, PT, P0 ;  /* 0x0000000fff007c0c */ /* 0x000fe2000bf05300 */
[----:B------:R-:W2:-:S12]  /*25c0*/  LDL R120, [R1+0x1b0] ;  /* 0x0001b00001787983 */ /* 0x000e980000100800 */
[----:B------:R-:W0:Y:S08]  /*25d0*/  @P0 LDC.64 R52, c[0x0][0x438] ;  /* 0x00010e00ff340b82 */ /* 0x000e300000000a00 */
[----:B------:R-:W1:Y:S01]  /*25e0*/  @P0 LDC.64 R112, c[0x0][0x438] ;  /* 0x00010e00ff700b82 */ /* 0x000e620000000a00 */
[----:B---3--:R-:W-:Y:S01]  /*25f0*/  FMUL.FTZ R37, R117, R36 ;  /* 0x0000002475257220 */ /* 0x008fe20000410000 */
[----:B------:R-:W-:-:S02]  /*2600*/  PRMT R42, R130, 0x7632, R42 ;  /* 0x00007632822a7816 */ /* 0x000fc4000000002a */
[----:B------:R-:W-:Y:S01]  /*2610*/  IADD3 R176, PT, PT, R181, 0x40, RZ ;  /* 0x00000040b5b07810 */ /* 0x000fe20007ffe0ff */
[----:B----4-:R-:W-:Y:S01]  /*2620*/  FFMA.FTZ R96, R116, R96, R37 ;  /* 0x0000006074607223 */ /* 0x010fe20000010025 */
[----:B------:R-:W-:Y:S01]  /*2630*/  SHF.L.U32 R41, R41, 0x10, RZ ;  /* 0x0000001029297819 */ /* 0x000fe200000006ff */
[----:B------:R-:W3:Y:S01]  /*2640*/  LDL R116, [R1+0x19c] ;  /* 0x00019c0001747983 */ /* 0x000ee20000100800 */
[----:B------:R-:W-:Y:S02]  /*2650*/  PRMT R130, R42, 0x7632, R130 ;  /* 0x000076322a827816 */ /* 0x000fe40000000082 */
[C---:B------:R-:W-:Y:S02]  /*2660*/  IADD3 R180, PT, PT, R181.reuse, 0x60, RZ ;  /* 0x00000060b5b47810 */ /* 0x040fe40007ffe0ff */
[----:B------:R-:W-:Y:S01]  /*2670*/  IADD3 R179, PT, PT, R181, 0x80, RZ ;  /* 0x00000080b5b37810 */ /* 0x000fe20007ffe0ff */
[----:B------:R-:W-:Y:S01]  /*2680*/  FADD.FTZ R236, R48, R236 ;  /* 0x000000ec30ec7221 */ /* 0x000fe20000010000 */
[----:B------:R-:W-:Y:S01]  /*2690*/  SHF.L.U32 R42, R42, 0x10, RZ ;  /* 0x000000102a2a7819 */ /* 0x000fe200000006ff */
[----:B------:R-:W-:Y:S01]  /*26a0*/  FFMA.FTZ R223, R191, R48, R223 ;  /* 0x00000030bfdf7223 */ /* 0x000fe200000100df */
[----:B------:R-:W-:Y:S01]  /*26b0*/  SHF.L.U32 R205, R130, 0x10, RZ ;  /* 0x0000001082cd7819 */ /* 0x000fe200000006ff */
[----:B------:R-:W-:Y:S01]  /*26c0*/  FMUL.FTZ R130, R177, R97 ;  /* 0x00000061b1827220 */ /* 0x000fe20000410000 */
[----:B------:R-:W-:-:S04]  /*26d0*/  IMAD.WIDE.U32 R108, R176, 0x20, R208 ;  /* 0x00000020b06c7825 */ /* 0x000fc800078e00d0 */
[C---:B------:R-:W-:Y:S01]  /*26e0*/  FADD.FTZ R98, -R182.reuse, R98 ;  /* 0x00000062b6627221 */ /* 0x040fe20000010100 */
[----:B------:R-:W-:Y:S01]  /*26f0*/  PRMT R133, R133, 0x7632, R133 ;  /* 0x0000763285857816 */ /* 0x000fe20000000085 */
[----:B------:R-:W-:Y:S01]  /*2700*/  FADD.FTZ R51, -R182, R51 ;  /* 0x00000033b6337221 */ /* 0x000fe20000010100 */
[----:B------:R-:W-:-:S04]  /*2710*/  IMAD.WIDE.U32 R104, R176, 0x10, R206 ;  /* 0x00000010b0687825 */ /* 0x000fc800078e00ce */
[----:B--2---:R-:W-:Y:S01]  /*2720*/  FFMA.FTZ R129, R118, R41, R129 ;  /* 0x0000002976817223 */ /* 0x004fe20000010081 */
[----:B------:R-:W-:Y:S01]  /*2730*/  FADD.FTZ R38, R36, R38 ;  /* 0x0000002624267221 */ /* 0x000fe20000010000 */
[----:B------:R-:W-:Y:S01]  /*2740*/  FFMA.FTZ R244, R204, R36, R244 ;  /* 0x00000024ccf47223 */ /* 0x000fe200000100f4 */
[----:B0-----:R-:W-:-:S04]  /*2750*/  @P0 IMAD.WIDE.U32 R48, R178, 0x20, R52 ;  /* 0x00000020b2300825 */ /* 0x001fc800078e0034 */
[-C--:B------:R-:W-:Y:S01]  /*2760*/  FMUL.FTZ R97, R121, R42.reuse ;  /* 0x0000002a79617220 */ /* 0x080fe20000410000 */
[----:B------:R-:W-:Y:S01]  /*2770*/  FADD.FTZ R252, R42, R252 ;  /* 0x000000fc2afc7221 */ /* 0x000fe20000010000 */
[----:B------:R-:W-:Y:S01]  /*2780*/  FFMA.FTZ R245, R130, R42, R245 ;  /* 0x0000002a82f57223 */ /* 0x000fe200000100f5 */
[----:B-1----:R-:W-:Y:S01]  /*2790*/  @P0 IMAD.WIDE.U32 R52, R176, 0x20, R112 ;  /* 0x00000020b0340825 */ /* 0x002fe200078e0070 */
[----:B------:R-:W2:Y:S01]  /*27a0*/  LDL R118, [R1+0x1a8] ;  /* 0x0001a80001767983 */ /* 0x000ea20000100800 */
[----:B------:R-:W-:Y:S02]  /*27b0*/  SHF.L.U32 R42, R131, 0x10, RZ ;  /* 0x00000010832a7819 */ /* 0x000fe400000006ff */
[----:B------:R-:W-:Y:S01]  /*27c0*/  FFMA.FTZ R219, R189, R132, R219 ;  /* 0x00000084bddb7223 */ /* 0x000fe200000100db */
[----:B------:R-:W-:Y:S01]  /*27d0*/  IMAD.WIDE.U32 R112, R180, 0x10, R206 ;  /* 0x00000010b4707825 */ /* 0x000fe200078e00ce */
[----:B------:R-:W4:Y:S01]  /*27e0*/  LDG.E.128 R100, desc[UR10][R108.64] ;  /* 0x0000000a6c647981 */ /* 0x000f22000c1e1d00 */
[----:B------:R-:W-:-:S02]  /*27f0*/  SHF.L.U32 R133, R133, 0x10, RZ ;  /* 0x0000001085857819 */ /* 0x000fc400000006ff */
[----:B------:R-:W-:Y:S01]  /*2800*/  FADD.FTZ R240, R132, R240 ;  /* 0x000000f084f07221 */ /* 0x000fe20000010000 */
[----:B------:R-:W-:-:S04]  /*2810*/  IMAD.WIDE.U32 R36, R179, 0x10, R206 ;  /* 0x00000010b3247825 */ /* 0x000fc800078e00ce */
[C---:B------:R-:W-:Y:S01]  /*2820*/  FMUL.FTZ R206, R177.reuse, R98 ;  /* 0x00000062b1ce7220 */ /* 0x040fe20000410000 */
[----:B------:R-:W-:Y:S01]  /*2830*/  FMUL.FTZ R188, R177, R51 ;  /* 0x00000033b1bc7220 */ /* 0x000fe20000410000 */
[----:B------:R-:W4:Y:S01]  /*2840*/  LDG.E.128 R104, desc[UR10][R104.64] ;  /* 0x0000000a68687981 */ /* 0x000f22000c1e1d00 */
[-C--:B------:R-:W-:Y:S01]  /*2850*/  FMUL.FTZ R98, R119, R42.reuse ;  /* 0x0000002a77627220 */ /* 0x080fe20000410000 */
[----:B------:R-:W-:Y:S01]  /*2860*/  FADD.FTZ R251, R42, R251 ;  /* 0x000000fb2afb7221 */ /* 0x000fe20000010000 */
[----:B------:R-:W-:Y:S01]  /*2870*/  FFMA.FTZ R246, R206, R42, R246 ;  /* 0x0000002acef67223 */ /* 0x000fe200000100f6 */
[----:B------:R-:W-:Y:S01]  /*2880*/  PRMT R42, R131, 0x7632, R42 ;  /* 0x00007632832a7816 */ /* 0x000fe2000000002a */
[-C--:B------:R-:W-:Y:S01]  /*2890*/  FFMA.FTZ R221, R188, R133.reuse, R221 ;  /* 0x00000085bcdd7223 */ /* 0x080fe200000100dd */
[----:B------:R-:W-:Y:S01]  /*28a0*/  FADD.FTZ R238, R133, R238 ;  /* 0x000000ee85ee7221 */ /* 0x000fe20000010000 */
[----:B------:R-:W-:Y:S01]  /*28b0*/  FMUL.FTZ R186, R55, R133 ;  /* 0x0000008537ba7220 */ /* 0x000fe20000410000 */
[----:B------:R-:W-:Y:S01]  /*28c0*/  FFMA.FTZ R15, R203, R41, R15 ;  /* 0x00000029cb0f7223 */ /* 0x000fe2000001000f */
[----:B------:R-:W-:Y:S01]  /*28d0*/  FADD.FTZ R28, R41, R28 ;  /* 0x0000001c291c7221 */ /* 0x000fe20000010000 */
[----:B------:R-:W4:Y:S01]  /*28e0*/  LDL R117, [R1+0x1a0] ;  /* 0x0001a00001757983 */ /* 0x000f220000100800 */
[----:B------:R-:W-:Y:S01]  /*28f0*/  IMAD.WIDE.U32 R132, R180, 0x20, R208 ;  /* 0x00000020b4847825 */ /* 0x000fe200078e00d0 */
[----:B------:R-:W-:-:S03]  /*2900*/  SHF.L.U32 R42, R42, 0x10, RZ ;  /* 0x000000102a2a7819 */ /* 0x000fc600000006ff */
[----:B------:R-:W-:Y:S01]  /*2910*/  FADD.FTZ R99, -R182, R99 ;  /* 0x00000063b6637221 */ /* 0x000fe20000010100 */
[----:B------:R0:W-:Y:S01]  /*2920*/  STL [R1], R38 ;  /* 0x0000002601007387 */ /* 0x0001e20000100800 */
[----:B------:R-:W-:Y:S01]  /*2930*/  IMAD.WIDE.U32 R40, R179, 0x20, R208 ;  /* 0x00000020b3287825 */ /* 0x000fe200078e00d0 */
[----:B------:R-:W-:Y:S01]  /*2940*/  PRMT R137, R137, 0x7632, R137 ;  /* 0x0000763289897816 */ /* 0x000fe20000000089 */
[----:B------:R-:W1:Y:S01]  /*2950*/  @P0 LDC.64 R114, c[0x0][0x438] ;  /* 0x00010e00ff720b82 */ /* 0x000e620000000a00 */
[----:B------:R-:W4:Y:S04]  /*2960*/  LDL.LU R209, [R1+0x18] ;  /* 0x0000180001d17983 */ /* 0x000f280000300800 */
[----:B------:R-:W4:Y:S01]  /*2970*/  LDL R208, [R1+0x194] ;  /* 0x0001940001d07983 */ /* 0x000f220000100800 */
[----:B------:R-:W-:-:S04]  /*2980*/  IMAD.WIDE.U32 R44, R176, 0x10, R210 ;  /* 0x00000010b02c7825 */ /* 0x000fc800078e00d2 */
[----:B------:R-:W-:Y:S01]  /*2990*/  FADD.FTZ R213, R205, R213 ;  /* 0x000000d5cdd57221 */ /* 0x000fe20000010000 */
[-C--:B------:R-:W-:Y:S01]  /*29a0*/  FFMA.FTZ R13, R130, R205.reuse, R13 ;  /* 0x000000cd820d7223 */ /* 0x080fe2000001000d */
[----:B------:R-:W4:Y:S01]  /*29b0*/  LDL R122, [R1+0x198] ;  /* 0x00019800017a7983 */ /* 0x000f220000100800 */
[----:B------:R-:W-:Y:S01]  /*29c0*/  FFMA.FTZ R97, R120, R205, R97 ;  /* 0x000000cd78617223 */ /* 0x000fe20000010061 */
[----:B------:R-:W1:Y:S02]  /*29d0*/  @P0 LDC.64 R54, c[0x0][0x438] ;  /* 0x00010e00ff360b82 */ /* 0x000e640000000a00 */
[----:B------:R-:W5:Y:S04]  /*29e0*/  @P0 LDG.E.128 R64, desc[UR10][R48.64] ;  /* 0x0000000a30400981 */ /* 0x000f68000c1e1d00 */
[----:B------:R1:W5:Y:S01]  /*29f0*/  @P0 LDG.E.128 R68, desc[UR10][R48.64+0x10] ;  /* 0x0000100a30440981 */ /* 0x000362000c1e1d00 */
[----:B------:R-:W-:-:S03]  /*2a00*/  IMAD.WIDE.U32 R140, R179, 0x10, R210 ;  /* 0x00000010b38c7825 */ /* 0x000fc600078e00d2 */
[----:B------:R-:W4:Y:S04]  /*2a10*/  LDG.E.128 R108, desc[UR10][R108.64+0x10] ;  /* 0x0000100a6c6c7981 */ /* 0x000f28000c1e1d00 */
[----:B------:R-:W5:Y:S04]  /*2a20*/  @P0 LDG.E.128 R72, desc[UR10][R52.64] ;  /* 0x0000000a34480981 */ /* 0x000f68000c1e1d00 */
[----:B------:R-:W5:Y:S01]  /*2a30*/  @P0 LDG.E.128 R76, desc[UR10][R52.64+0x10] ;  /* 0x0000100a344c0981 */ /* 0x000f62000c1e1d00 */
[----:B---3--:R-:W-:-:S03]  /*2a40*/  FMUL.FTZ R131, R116, R42 ;  /* 0x0000002a74837220 */ /* 0x008fc60000410000 */
[----:B------:R-:W3:Y:S04]  /*2a50*/  LDG.E.128 R44, desc[UR10][R44.64] ;  /* 0x0000000a2c2c7981 */ /* 0x000ee8000c1e1d00 */
[----:B------:R-:W3:Y:S01]  /*2a60*/  LDL.LU R116, [R1+0x10] ;  /* 0x0000100001747983 */ /* 0x000ee20000300800 */
[----:B------:R-:W-:-:S03]  /*2a70*/  SHF.L.U32 R205, R43, 0x10, RZ ;  /* 0x000000102bcd7819 */ /* 0x000fc600000006ff */
[----:B------:R-:W3:Y:S02]  /*2a80*/  LDL.LU R121, [R1+0x4] ;  /* 0x0000040001797983 */ /* 0x000ee40000300800 */
[----:B------:R-:W-:Y:S01]  /*2a90*/  FADD.FTZ R214, R205, R214 ;  /* 0x000000d6cdd67221 */ /* 0x000fe20000010000 */
[----:B------:R-:W-:Y:S01]  /*2aa0*/  FFMA.FTZ R12, R206, R205, R12 ;  /* 0x000000cdce0c7223 */ /* 0x000fe2000001000c */
[----:B------:R-:W3:Y:S01]  /*2ab0*/  LDL R120, [R1+0x184] ;  /* 0x0001840001787983 */ /* 0x000ee20000100800 */
[----:B------:R-:W-:-:S03]  /*2ac0*/  FMUL.FTZ R207, R177, R99 ;  /* 0x00000063b1cf7220 */ /* 0x000fc60000410000 */
[----:B------:R-:W3:Y:S01]  /*2ad0*/  LDL R119, [R1+0x188] ;  /* 0x0001880001777983 */ /* 0x000ee20000100800 */
[----:B------:R-:W-:Y:S01]  /*2ae0*/  FADD.FTZ R143, -R182, R143 ;  /* 0x0000008fb68f7221 */ /* 0x000fe20000010100 */
[----:B------:R-:W-:Y:S01]  /*2af0*/  FADD.FTZ R234, R134, R234 ;  /* 0x000000ea86ea7221 */ /* 0x000fe20000010000 */
[----:B------:R-:W-:Y:S01]  /*2b00*/  FADD.FTZ R22, R138, R22 ;  /* 0x000000168a167221 */ /* 0x000fe20000010000 */
[----:B------:R-:W-:Y:S01]  /*2b10*/  FFMA.FTZ R35, R193, R138, R35 ;  /* 0x0000008ac1237223 */ /* 0x000fe20000010023 */
[----:B------:R-:W-:Y:S01]  /*2b20*/  FADD.FTZ R32, R139, R32 ;  /* 0x000000208b207221 */ /* 0x000fe20000010000 */
[----:B0-----:R-:W3:Y:S01]  /*2b30*/  LDG.E.128 R36, desc[UR10][R36.64] ;  /* 0x0000000a24247981 */ /* 0x001ee2000c1e1d00 */
[----:B--2---:R-:W-:-:S03]  /*2b40*/  FFMA.FTZ R205, R118, R205, R98 ;  /* 0x000000cd76cd7223 */ /* 0x004fc60000010062 */
[----:B------:R-:W2:Y:S01]  /*2b50*/  LDL.LU R118, [R1+0x14] ;  /* 0x0000140001767983 */ /* 0x000ea20000300800 */
[----:B----4-:R-:W-:Y:S01]  /*2b60*/  FADD.FTZ R98, -R182, R100 ;  /* 0x00000064b6627221 */ /* 0x010fe20000010100 */
[----:B------:R-:W-:-:S03]  /*2b70*/  PRMT R43, R43, 0x7632, R43 ;  /* 0x000076322b2b7816 */ /* 0x000fc6000000002b */
[----:B------:R-:W-:Y:S01]  /*2b80*/  FMUL.FTZ R98, R177, R98 ;  /* 0x00000062b1627220 */ /* 0x000fe20000410000 */
[----:B------:R-:W-:Y:S02]  /*2b90*/  SHF.L.U32 R99, R104, 0x10, RZ ;  /* 0x0000001068637819 */ /* 0x000fe400000006ff */
[----:B------:R-:W-:-:S03]  /*2ba0*/  SHF.L.U32 R43, R43, 0x10, RZ ;  /* 0x000000102b2b7819 */ /* 0x000fc600000006ff */
[----:B------:R-:W-:Y:S02]  /*2bb0*/  FFMA.FTZ R248, R98, R99, R248 ;  /* 0x0000006362f87223 */ /* 0x000fe400000100f8 */
[----:B------:R-:W-:Y:S02]  /*2bc0*/  FFMA.FTZ R131, R117, R43, R131 ;  /* 0x0000002b75837223 */ /* 0x000fe40000010083 */
[----:B------:R-:W4:Y:S01]  /*2bd0*/  LDL R117, [R1+0x18c] ;  /* 0x00018c0001757983 */ /* 0x000f220000100800 */
[----:B------:R-:W-:Y:S01]  /*2be0*/  FADD.FTZ R209, R99, R209 ;  /* 0x000000d163d17221 */ /* 0x000fe20000010000 */
[----:B------:R-:W-:Y:S01]  /*2bf0*/  FMUL.FTZ R99, R208, R99 ;  /* 0x00000063d0637220 */ /* 0x000fe20000410000 */
[----:B------:R-:W-:-:S03]  /*2c00*/  SHF.L.U32 R208, R105, 0x10, RZ ;  /* 0x0000001069d07819 */ /* 0x000fc600000006ff */
[----:B------:R-:W-:Y:S02]  /*2c10*/  STL [R1+0x18], R209 ;  /* 0x000018d101007387 */ /* 0x000fe40000100800 */
[----:B---3--:R-:W-:-:S05]  /*2c20*/  FADD.FTZ R116, R208, R116 ;  /* 0x00000074d0747221 */ /* 0x008fca0000010000 */
[----:B------:R0:W-:Y:S04]  /*2c30*/  STL [R1+0x10], R116 ;  /* 0x0000107401007387 */ /* 0x0001e80000100800 */
[----:B0-----:R-:W3:Y:S01]  /*2c40*/  LDL R116, [R1+0x190] ;  /* 0x0001900001747983 */ /* 0x001ee20000100800 */
[----:B------:R-:W-:Y:S01]  /*2c50*/  FADD.FTZ R102, -R182, R102 ;  /* 0x00000066b6667221 */ /* 0x000fe20000010100 */
[----:B------:R-:W-:Y:S02]  /*2c60*/  SHF.L.U32 R100, R44, 0x10, RZ ;  /* 0x000000102c647819 */ /* 0x000fe400000006ff */
[----:B------:R-:W-:Y:S01]  /*2c70*/  PRMT R44, R104, 0x7632, R44 ;  /* 0x00007632682c7816 */ /* 0x000fe2000000002c */
[----:B------:R-:W-:Y:S01]  /*2c80*/  FMUL.FTZ R102, R177, R102 ;  /* 0x00000066b1667220 */ /* 0x000fe20000410000 */
[----:B------:R-:W-:Y:S01]  /*2c90*/  FADD.FTZ R104, -R182, R101 ;  /* 0x00000065b6687221 */ /* 0x000fe20000010100 */
[----:B-1----:R-:W-:Y:S01]  /*2ca0*/  @P0 IMAD.WIDE.U32 R48, R179, 0x20, R54 ;  /* 0x00000020b3300825 */ /* 0x002fe200078e0036 */
[----:B------:R-:W-:-:S03]  /*2cb0*/  SHF.L.U32 R101, R44, 0x10, RZ ;  /* 0x000000102c657819 */ /* 0x000fc600000006ff */
[----:B------:R-:W-:Y:S01]  /*2cc0*/  FFMA.FTZ R121, R102, R208, R121 ;  /* 0x000000d066797223 */ /* 0x000fe20000010079 */
[----:B------:R-:W-:Y:S01]  /*2cd0*/  FADD.FTZ R216, R100, R216 ;  /* 0x000000d864d87221 */ /* 0x000fe20000010000 */
[-C--:B------:R-:W-:Y:S01]  /*2ce0*/  FFMA.FTZ R10, R98, R100.reuse, R10 ;  /* 0x00000064620a7223 */ /* 0x080fe2000001000a */
[----:B------:R-:W-:Y:S01]  /*2cf0*/  FFMA.FTZ R99, R122, R100, R99 ;  /* 0x000000647a637223 */ /* 0x000fe20000010063 */
[----:B------:R-:W-:Y:S01]  /*2d00*/  SHF.L.U32 R100, R45, 0x10, RZ ;  /* 0x000000102d647819 */ /* 0x000fe200000006ff */
[----:B------:R-:W-:Y:S01]  /*2d10*/  FMUL.FTZ R208, R120, R208 ;  /* 0x000000d078d07220 */ /* 0x000fe20000410000 */
[----:B--2---:R-:W-:Y:S01]  /*2d20*/  FADD.FTZ R118, R101, R118 ;  /* 0x0000007665767221 */ /* 0x004fe20000010000 */
[----:B------:R-:W5:Y:S04]  /*2d30*/  @P0 LDG.E.128 R88, desc[UR10][R48.64] ;  /* 0x0000000a30580981 */ /* 0x000f68000c1e1d00 */
[----:B------:R0:W5:Y:S01]  /*2d40*/  @P0 LDG.E.128 R92, desc[UR10][R48.64+0x10] ;  /* 0x0000100a305c0981 */ /* 0x000162000c1e1d00 */
[----:B------:R-:W-:Y:S01]  /*2d50*/  FADD.FTZ R242, R100, R242 ;  /* 0x000000f264f27221 */ /* 0x000fe20000010000 */
[----:B------:R-:W-:-:S02]  /*2d60*/  FFMA.FTZ R8, R102, R100, R8 ;  /* 0x0000006466087223 */ /* 0x000fc40000010008 */
[----:B------:R1:W-:Y:S01]  /*2d70*/  STL [R1+0x4], R121 ;  /* 0x0000047901007387 */ /* 0x0003e20000100800 */
[----:B------:R-:W-:Y:S01]  /*2d80*/  FFMA.FTZ R100, R119, R100, R208 ;  /* 0x0000006477647223 */ /* 0x000fe200000100d0 */
[----:B------:R-:W-:Y:S02]  /*2d90*/  PRMT R105, R105, 0x7632, R105 ;  /* 0x0000763269697816 */ /* 0x000fe40000000069 */
[----:B------:R-:W-:Y:S01]  /*2da0*/  SHF.L.U32 R137, R137, 0x10, RZ ;  /* 0x0000001089897819 */ /* 0x000fe200000006ff */
[----:B------:R-:W2:Y:S01]  /*2db0*/  LDG.E.128 R52, desc[UR10][R132.64] ;  /* 0x0000000a84347981 */ /* 0x000ea2000c1e1d00 */
[----:B0-----:R-:W-:-:S03]  /*2dc0*/  IMAD.WIDE.U32 R48, R180, 0x10, R210 ;  /* 0x00000010b4307825 */ /* 0x001fc600078e00d2 */
[----:B------:R-:W2:Y:S04]  /*2dd0*/  LDL.LU R211, [R1+0x8] ;  /* 0x0000080001d37983 */ /* 0x000ea80000300800 */
[----:B------:R-:W2:Y:S04]  /*2de0*/  LDL.LU R209, [R1+0xc] ;  /* 0x00000c0001d17983 */ /* 0x000ea80000300800 */
[----:B------:R0:W-:Y:S01]  /*2df0*/  STL [R1+0x14], R118 ;  /* 0x0000147601007387 */ /* 0x0001e20000100800 */
[----:B------:R-:W-:-:S03]  /*2e00*/  PRMT R45, R44, 0x7632, R45 ;  /* 0x000076322c2d7816 */ /* 0x000fc6000000002d */
[----:B------:R-:W2:Y:S01]  /*2e10*/  LDL R208, [R1+0x17c] ;  /* 0x00017c0001d07983 */ /* 0x000ea20000100800 */
[----:B------:R-:W-:-:S03]  /*2e20*/  FMUL.FTZ R44, R177, R104 ;  /* 0x00000068b12c7220 */ /* 0x000fc60000410000 */
[----:B------:R-:W2:Y:S01]  /*2e30*/  LDL R122, [R1+0x180] ;  /* 0x00018000017a7983 */ /* 0x000ea20000100800 */
[----:B------:R-:W-:Y:S01]  /*2e40*/  SHF.L.U32 R104, R45, 0x10, RZ ;  /* 0x000000102d687819 */ /* 0x000fe200000006ff */
[-C--:B------:R-:W-:Y:S01]  /*2e50*/  FFMA.FTZ R249, R44, R101.reuse, R249 ;  /* 0x000000652cf97223 */ /* 0x080fe200000100f9 */
[----:B----4-:R-:W-:Y:S01]  /*2e60*/  FMUL.FTZ R101, R117, R101 ;  /* 0x0000006575657220 */ /* 0x010fe20000410000 */
[----:B-1----:R-:W4:Y:S04]  /*2e70*/  LDL R121, [R1+0x174] ;  /* 0x0001740001797983 */ /* 0x002f280000100800 */
[----:B------:R-:W4:Y:S04]  /*2e80*/  LDL.LU R120, [R1+0x24] ;  /* 0x0000240001787983 */ /* 0x000f280000300800 */
[----:B------:R-:W4:Y:S04]  /*2e90*/  LDL.LU R119, [R1+0x1c] ;  /* 0x00001c0001777983 */ /* 0x000f280000300800 */
[----:B0-----:R-:W4:Y:S04]  /*2ea0*/  LDL R118, [R1+0x178] ;  /* 0x0001780001767983 */ /* 0x001f280000100800 */
[----:B------:R-:W4:Y:S01]  /*2eb0*/  LDL.LU R117, [R1+0x2c] ;  /* 0x00002c0001757983 */ /* 0x000f220000300800 */
[----:B---3--:R-:W-:-:S03]  /*2ec0*/  FFMA.FTZ R101, R116, R104, R101 ;  /* 0x0000006874657223 */ /* 0x008fc60000010065 */
[----:B------:R-:W3:Y:S01]  /*2ed0*/  LDL.LU R116, [R1+0x28] ;  /* 0x0000280001747983 */ /* 0x000ee20000300800 */
[----:B------:R-:W-:Y:S01]  /*2ee0*/  FFMA.FTZ R9, R44, R104, R9 ;  /* 0x000000682c097223 */ /* 0x000fe20000010009 */
[----:B------:R-:W-:Y:S01]  /*2ef0*/  FADD.FTZ R217, R104, R217 ;  /* 0x000000d968d97221 */ /* 0x000fe20000010000 */
[--C-:B------:R-:W-:Y:S01]  /*2f00*/  FADD.FTZ R104, -R182, R103.reuse ;  /* 0x00000067b6687221 */ /* 0x100fe20000010100 */
[----:B------:R-:W-:Y:S02]  /*2f10*/  PRMT R103, R45, 0x7632, R103 ;  /* 0x000076322d677816 */ /* 0x000fe40000000067 */
[----:B------:R-:W-:Y:S01]  /*2f20*/  SHF.L.U32 R105, R105, 0x10, RZ ;  /* 0x0000001069697819 */ /* 0x000fe200000006ff */
[----:B------:R-:W-:Y:S01]  /*2f30*/  FMUL.FTZ R45, R177, R104 ;  /* 0x00000068b12d7220 */ /* 0x000fe20000410000 */
[----:B------:R-:W-:-:S05]  /*2f40*/  SHF.L.U32 R103, R103, 0x10, RZ ;  /* 0x0000001067677819 */ /* 0x000fca00000006ff */
[----:B------:R-:W-:Y:S01]  /*2f50*/  FFMA.FTZ R7, R45, R103, R7 ;  /* 0x000000672d077223 */ /* 0x000fe20000010007 */
[----:B------:R-:W-:Y:S01]  /*2f60*/  FADD.FTZ R243, R103, R243 ;  /* 0x000000f367f37221 */ /* 0x000fe20000010000 */
[----:B------:R-:W-:Y:S01]  /*2f70*/  SHF.L.U32 R104, R46, 0x10, RZ ;  /* 0x000000102e687819 */ /* 0x000fe200000006ff */
[-C--:B--2---:R-:W-:Y:S01]  /*2f80*/  FFMA.FTZ R211, R45, R105.reuse, R211 ;  /* 0x000000692dd37223 */ /* 0x084fe200000100d3 */
[----:B------:R-:W-:Y:S01]  /*2f90*/  FADD.FTZ R209, R105, R209 ;  /* 0x000000d169d17221 */ /* 0x000fe20000010000 */
[----:B------:R-:W-:-:S04]  /*2fa0*/  FMUL.FTZ R105, R208, R105 ;  /* 0x00000069d0697220 */ /* 0x000fc80000410000 */
[----:B------:R-:W-:Y:S01]  /*2fb0*/  FFMA.FTZ R103, R122, R103, R105 ;  /* 0x000000677a677223 */ /* 0x000fe20000010069 */
[----:B------:R-:W-:Y:S01]  /*2fc0*/  FADD.FTZ R105, -R182, R108 ;  /* 0x0000006cb6697221 */ /* 0x000fe20000010100 */
[----:B------:R-:W-:-:S03]  /*2fd0*/  SHF.L.U32 R108, R106, 0x10, RZ ;  /* 0x000000106a6c7819 */ /* 0x000fc600000006ff */
[----:B------:R-:W-:Y:S01]  /*2fe0*/  FMUL.FTZ R105, R177, R105 ;  /* 0x00000069b1697220 */ /* 0x000fe20000410000 */
[----:B----4-:R-:W-:Y:S01]  /*2ff0*/  FADD.FTZ R120, R104, R120 ;  /* 0x0000007868787221 */ /* 0x010fe20000010000 */
[----:B------:R-:W-:Y:S02]  /*3000*/  STL [R1+0x8], R211 ;  /* 0x000008d301007387 */ /* 0x000fe40000100800 */
[C---:B------:R-:W-:Y:S02]  /*3010*/  FFMA.FTZ R119, R105.reuse, R104, R119 ;  /* 0x0000006869777223 */ /* 0x040fe40000010077 */
[----:B------:R-:W-:Y:S04]  /*3020*/  STL [R1+0xc], R209 ;  /* 0x00000cd101007387 */ /* 0x000fe80000100800 */
[----:B------:R-:W-:Y:S04]  /*3030*/  STL [R1+0x24], R120 ;  /* 0x0000247801007387 */ /* 0x000fe80000100800 */
[----:B------:R-:W-:Y:S01]  /*3040*/  STL [R1+0x1c], R119 ;  /* 0x00001c7701007387 */ /* 0x000fe20000100800 */
[----:B---3--:R-:W-:-:S05]  /*3050*/  FFMA.FTZ R116, R105, R108, R116 ;  /* 0x0000006c69747223 */ /* 0x008fca0000010074 */
[----:B------:R0:W-:Y:S04]  /*3060*/  STL [R1+0x28], R116 ;  /* 0x0000287401007387 */ /* 0x0001e80000100800 */
[----:B0-----:R-:W2:Y:S01]  /*3070*/  LDL R116, [R1+0x16c] ;  /* 0x00016c0001747983 */ /* 0x001ea20000100800 */
[----:B------:R-:W-:Y:S01]  /*3080*/  FADD.FTZ R117, R108, R117 ;  /* 0x000000756c757221 */ /* 0x000fe20000010000 */
[----:B------:R-:W-:-:S04]  /*3090*/  FMUL.FTZ R208, R121, R108 ;  /* 0x0000006c79d07220 */ /* 0x000fc80000410000 */
[----:B------:R0:W-:Y:S01]  /*30a0*/  STL [R1+0x2c], R117 ;  /* 0x00002c7501007387 */ /* 0x0001e20000100800 */
[----:B------:R-:W-:-:S03]  /*30b0*/  FFMA.FTZ R104, R118, R104, R208 ;  /* 0x0000006876687223 */ /* 0x000fc600000100d0 */
[----:B------:R-:W3:Y:S04]  /*30c0*/  LDL.LU R212, [R1+0x30] ;  /* 0x0000300001d47983 */ /* 0x000ee80000300800 */
[----:B------:R-:W4:Y:S04]  /*30d0*/  LDL.LU R211, [R1+0x20] ;  /* 0x0000200001d37983 */ /* 0x000f280000300800 */
[----:B------:R-:W4:Y:S04]  /*30e0*/  LDL R209, [R1+0x170] ;  /* 0x0001700001d17983 */ /* 0x000f280000100800 */
[----:B------:R-:W4:Y:S04]  /*30f0*/  LDL.LU R208, [R1+0x38] ;  /* 0x0000380001d07983 */ /* 0x000f280000300800 */
[----:B------:R-:W4:Y:S01]  /*3100*/  LDL.LU R122, [R1+0x34] ;  /* 0x00003400017a7983 */ /* 0x000f220000300800 */
[----:B------:R-:W-:-:S03]  /*3110*/  PRMT R108, R106, 0x7632, R108 ;  /* 0x000076326a6c7816 */ /* 0x000fc6000000006c */
[----:B------:R-:W4:Y:S01]  /*3120*/  LDL R121, [R1+0x164] ;  /* 0x0001640001797983 */ /* 0x000f220000100800 */
[----:B------:R-:W-:-:S03]  /*3130*/  SHF.L.U32 R108, R108, 0x10, RZ ;  /* 0x000000106c6c7819 */ /* 0x000fc600000006ff */
[----:B------:R-:W4:Y:S04]  /*3140*/  LDL.LU R120, [R1+0x40] ;  /* 0x0000400001787983 */ /* 0x000f280000300800 */
[----:B------:R-:W4:Y:S04]  /*3150*/  LDL.LU R119, [R1+0x3c] ;  /* 0x00003c0001777983 */ /* 0x000f280000300800 */
[----:B------:R-:W4:Y:S01]  /*3160*/  LDL R118, [R1+0x168] ;  /* 0x0001680001767983 */ /* 0x000f220000100800 */
[----:B------:R-:W-:-:S03]  /*3170*/  FADD.FTZ R106, -R182, R109 ;  /* 0x0000006db66a7221 */ /* 0x000fc60000010100 */
[----:B0-----:R-:W4:Y:S01]  /*3180*/  LDL.LU R117, [R1+0x48] ;  /* 0x0000480001757983 */ /* 0x001f220000300800 */
[----:B--2---:R-:W-:-:S03]  /*3190*/  FMUL.FTZ R109, R116, R108 ;  /* 0x0000006c746d7220 */ /* 0x004fc60000410000 */
[----:B------:R-:W2:Y:S01]  /*31a0*/  LDL.LU R116, [R1+0x44] ;  /* 0x0000440001747983 */ /* 0x000ea20000300800 */
[----:B------:R-:W-:Y:S01]  /*31b0*/  PRMT R46, R46, 0x7632, R46 ;  /* 0x000076322e2e7816 */ /* 0x000fe2000000002e */
[----:B------:R-:W-:Y:S02]  /*31c0*/  FFMA.FTZ R186, R50, R137, R186 ;  /* 0x0000008932ba7223 */ /* 0x000fe400000100ba */
[----:B------:R-:W0:Y:S01]  /*31d0*/  @P0 LDC.64 R50, c[0x0][0x438] ;  /* 0x00010e00ff320b82 */ /* 0x000e220000000a00 */
[----:B------:R-:W-:Y:S01]  /*31e0*/  SHF.L.U32 R46, R46, 0x10, RZ ;  /* 0x000000102e2e7819 */ /* 0x000fe200000006ff */
[----:B------:R-:W-:-:S04]  /*31f0*/  FMUL.FTZ R106, R177, R106 ;  /* 0x0000006ab16a7220 */ /* 0x000fc80000410000 */
[----:B---3--:R-:W-:Y:S01]  /*3200*/  FADD.FTZ R212, R46, R212 ;  /* 0x000000d42ed47221 */ /* 0x008fe20000010000 */
[-C--:B----4-:R-:W-:Y:S01]  /*3210*/  FFMA.FTZ R211, R106, R46.reuse, R211 ;  /* 0x0000002e6ad37223 */ /* 0x090fe200000100d3 */
[----:B------:R-:W-:Y:S01]  /*3220*/  FFMA.FTZ R46, R209, R46, R109 ;  /* 0x0000002ed12e7223 */ /* 0x000fe2000001006d */
[----:B------:R-:W-:Y:S01]  /*3230*/  FADD.FTZ R109, -R182, R110 ;  /* 0x0000006eb66d7221 */ /* 0x000fe20000010100 */
[----:B------:R-:W-:Y:S01]  /*3240*/  FADD.FTZ R208, R108, R208 ;  /* 0x000000d06cd07221 */ /* 0x000fe20000010000 */
[----:B------:R-:W-:Y:S01]  /*3250*/  FFMA.FTZ R122, R106, R108, R122 ;  /* 0x0000006c6a7a7223 */ /* 0x000fe2000001007a */
[----:B------:R-:W-:Y:S01]  /*3260*/  SHF.L.U32 R108, R47, 0x10, RZ ;  /* 0x000000102f6c7819 */ /* 0x000fe200000006ff */
[----:B------:R-:W-:Y:S01]  /*3270*/  FMUL.FTZ R109, R177, R109 ;  /* 0x0000006db16d7220 */ /* 0x000fe20000410000 */
[----:B------:R-:W-:Y:S01]  /*3280*/  SHF.L.U32 R110, R107, 0x10, RZ ;  /* 0x000000106b6e7819 */ /* 0x000fe200000006ff */
[----:B------:R-:W-:Y:S02]  /*3290*/  STL [R1+0x30], R212 ;  /* 0x000030d401007387 */ /* 0x000fe40000100800 */
[----:B------:R-:W-:-:S02]  /*32a0*/  FADD.FTZ R120, R108, R120 ;  /* 0x000000786c787221 */ /* 0x000fc40000010000 */
[----:B------:R-:W-:Y:S01]  /*32b0*/  STL [R1+0x20], R211 ;  /* 0x000020d301007387 */ /* 0x000fe20000100800 */
[----:B------:R-:W-:-:S03]  /*32c0*/  FFMA.FTZ R119, R109, R108, R119 ;  /* 0x0000006c6d777223 */ /* 0x000fc60000010077 */
[----:B------:R1:W-:Y:S04]  /*32d0*/  STL [R1+0x38], R208 ;  /* 0x000038d001007387 */ /* 0x0003e80000100800 */
[----:B------:R-:W-:Y:S01]  /*32e0*/  STL [R1+0x34], R122 ;  /* 0x0000347a01007387 */ /* 0x000fe20000100800 */
[----:B------:R-:W-:-:S03]  /*32f0*/  FADD.FTZ R117, R110, R117 ;  /* 0x000000756e757221 */ /* 0x000fc60000010000 */
[----:B------:R-:W-:Y:S01]  /*3300*/  STL [R1+0x40], R120 ;  /* 0x0000407801007387 */ /* 0x000fe20000100800 */
[----:B-1----:R-:W-:-:S03]  /*3310*/  FMUL.FTZ R208, R121, R110 ;  /* 0x0000006e79d07220 */ /* 0x002fc60000410000 */
[----:B------:R-:W3:Y:S01]  /*3320*/  LDL R211, [R1+0x15c] ;  /* 0x00015c0001d37983 */ /* 0x000ee20000100800 */
[----:B0-----:R-:W-:-:S03]  /*3330*/  @P0 IMAD.WIDE.U32 R50, R181, 0x20, R50 ;  /* 0x00000020b5320825 */ /* 0x001fc600078e0032 */
[----:B------:R0:W-:Y:S01]  /*3340*/  STL [R1+0x3c], R119 ;  /* 0x00003c7701007387 */ /* 0x0001e20000100800 */
[----:B------:R-:W-:-:S03]  /*3350*/  FFMA.FTZ R108, R118, R108, R208 ;  /* 0x0000006c766c7223 */ /* 0x000fc600000100d0 */
[----:B------:R-:W5:Y:S04]  /*3360*/  @P0 LDG.E.128 R56, desc[UR10][R50.64] ;  /* 0x0000000a32380981 */ /* 0x000f68000c1e1d00 */
[----:B------:R1:W5:Y:S04]  /*3370*/  @P0 LDG.E.128 R60, desc[UR10][R50.64+0x10] ;  /* 0x0000100a323c0981 */ /* 0x000368000c1e1d00 */
[----:B0-----:R-:W4:Y:S04]  /*3380*/  LDL.LU R119, [R1+0x50] ;  /* 0x0000500001777983 */ /* 0x001f280000300800 */
[----:B------:R0:W-:Y:S04]  /*3390*/  STL [R1+0x48], R117 ;  /* 0x0000487501007387 */ /* 0x0001e80000100800 */
[----:B------:R-:W4:Y:S04]  /*33a0*/  LDL.LU R209, [R1+0x4c] ;  /* 0x00004c0001d17983 */ /* 0x000f280000300800 */
[----:B------:R-:W4:Y:S04]  /*33b0*/  LDL R208, [R1+0x160] ;  /* 0x0001600001d07983 */ /* 0x000f280000100800 */
[----:B0-----:R-:W4:Y:S01]  /*33c0*/  LDL.LU R117, [R1+0x58] ;  /* 0x0000580001757983 */ /* 0x001f220000300800 */
[----:B-1----:R-:W-:-:S03]  /*33d0*/  @P0 IMAD.WIDE.U32 R50, R180, 0x20, R114 ;  /* 0x00000020b4320825 */ /* 0x002fc600078e0072 */
[----:B------:R-:W4:Y:S04]  /*33e0*/  LDG.E.128 R112, desc[UR10][R112.64] ;  /* 0x0000000a70707981 */ /* 0x000f28000c1e1d00 */
[----:B------:R-:W5:Y:S04]  /*33f0*/  @P0 LDG.E.128 R80, desc[UR10][R50.64] ;  /* 0x0000000a32500981 */ /* 0x000f68000c1e1d00 */
[----:B------:R0:W5:Y:S04]  /*3400*/  @P0 LDG.E.128 R84, desc[UR10][R50.64+0x10] ;  /* 0x0000100a32540981 */ /* 0x000168000c1e1d00 */
[----:B------:R-:W4:Y:S01]  /*3410*/  LDG.E.128 R48, desc[UR10][R48.64] ;  /* 0x0000000a30307981 */ /* 0x000f22000c1e1d00 */
[----:B--2---:R-:W-:-:S05]  /*3420*/  FFMA.FTZ R116, R109, R110, R116 ;  /* 0x0000006e6d747223 */ /* 0x004fca0000010074 */
[----:B------:R1:W-:Y:S04]  /*3430*/  STL [R1+0x44], R116 ;  /* 0x0000447401007387 */ /* 0x0003e80000100800 */
[----:B-1----:R-:W2:Y:S04]  /*3440*/  LDL.LU R116, [R1+0x54] ;  /* 0x0000540001747983 */ /* 0x002ea80000300800 */
[----:B------:R-:W2:Y:S04]  /*3450*/  LDL.LU R122, [R1+0x68] ;  /* 0x00006800017a7983 */ /* 0x000ea80000300800 */
[----:B------:R-:W2:Y:S04]  /*3460*/  LDL.LU R121, [R1+0x64] ;  /* 0x0000640001797983 */ /* 0x000ea80000300800 */
[----:B------:R-:W2:Y:S04]  /*3470*/  LDL R120, [R1+0x154] ;  /* 0x0001540001787983 */ /* 0x000ea80000100800 */
[----:B------:R-:W2:Y:S01]  /*3480*/  LDL.LU R118, [R1+0x60] ;  /* 0x0000600001767983 */ /* 0x000ea20000300800 */
[----:B------:R-:W-:-:S04]  /*3490*/  PRMT R47, R107, 0x7632, R47 ;  /* 0x000076326b2f7816 */ /* 0x000fc8000000002f */
[C---:B------:R-:W-:Y:S01]  /*34a0*/  PRMT R107, R47.reuse, 0x7632, R107 ;  /* 0x000076322f6b7816 */ /* 0x040fe2000000006b */
[C---:B------:R-:W-:Y:S01]  /*34b0*/  FADD.FTZ R111, -R182.reuse, R111 ;  /* 0x0000006fb66f7221 */ /* 0x040fe20000010100 */
[----:B------:R-:W-:Y:S02]  /*34c0*/  SHF.L.U32 R47, R47, 0x10, RZ ;  /* 0x000000102f2f7819 */ /* 0x000fe400000006ff */
[----:B------:R-:W-:Y:S01]  /*34d0*/  SHF.L.U32 R107, R107, 0x10, RZ ;  /* 0x000000106b6b7819 */ /* 0x000fe200000006ff */
[----:B------:R-:W-:Y:S01]  /*34e0*/  FMUL.FTZ R111, R177, R111 ;  /* 0x0000006fb16f7220 */ /* 0x000fe20000410000 */
[----:B------:R-:W-:Y:S01]  /*34f0*/  FADD.FTZ R52, -R182, R52 ;  /* 0x00000034b6347221 */ /* 0x000fe20000010100 */
[----:B---3--:R-:W-:-:S03]  /*3500*/  FMUL.FTZ R110, R211, R47 ;  /* 0x0000002fd36e7220 */ /* 0x008fc60000410000 */
[----:B------:R-:W-:Y:S01]  /*3510*/  FMUL.FTZ R52, R177, R52 ;  /* 0x00000034b1347220 */ /* 0x000fe20000410000 */
[----:B----4-:R-:W-:-:S05]  /*3520*/  FADD.FTZ R119, R107, R119 ;  /* 0x000000776b777221 */ /* 0x010fca0000010000 */
[----:B------:R1:W-:Y:S01]  /*3530*/  STL [R1+0x50], R119 ;  /* 0x0000507701007387 */ /* 0x0003e20000100800 */
[-C--:B------:R-:W-:Y:S01]  /*3540*/  FFMA.FTZ R209, R111, R107.reuse, R209 ;  /* 0x0000006b6fd17223 */ /* 0x080fe200000100d1 */
[----:B------:R-:W-:Y:S02]  /*3550*/  FFMA.FTZ R110, R208, R107, R110 ;  /* 0x0000006bd06e7223 */ /* 0x000fe4000001006e */
[----:B-1----:R-:W3:Y:S01]  /*3560*/  LDL.LU R119, [R1+0x5c] ;  /* 0x00005c0001777983 */ /* 0x002ee20000300800 */
[----:B------:R-:W-:Y:S01]  /*3570*/  FADD.FTZ R117, R47, R117 ;  /* 0x000000752f757221 */ /* 0x000fe20000010000 */
[----:B------:R-:W-:-:S04]  /*3580*/  SHF.L.U32 R107, R112, 0x10, RZ ;  /* 0x00000010706b7819 */ /* 0x000fc800000006ff */
[----:B------:R1:W-:Y:S04]  /*3590*/  STL [R1+0x58], R117 ;  /* 0x0000587501007387 */ /* 0x0003e80000100800 */
[----:B------:R-:W-:Y:S04]  /*35a0*/  STL [R1+0x4c], R209 ;  /* 0x00004cd101007387 */ /* 0x000fe80000100800 */
[----:B-1----:R-:W4:Y:S01]  /*35b0*/  LDL R117, [R1+0x158] ;  /* 0x0001580001757983 */ /* 0x002f220000100800 */
[----:B--2---:R-:W-:Y:S01]  /*35c0*/  FFMA.FTZ R116, R111, R47, R116 ;  /* 0x0000002f6f747223 */ /* 0x004fe20000010074 */
[----:B------:R-:W-:-:S04]  /*35d0*/  SHF.L.U32 R47, R48, 0x10, RZ ;  /* 0x00000010302f7819 */ /* 0x000fc800000006ff */
[----:B------:R1:W-:Y:S01]  /*35e0*/  STL [R1+0x54], R116 ;  /* 0x0000547401007387 */ /* 0x0003e20000100800 */
[----:B------:R-:W-:Y:S01]  /*35f0*/  FADD.FTZ R122, R107, R122 ;  /* 0x0000007a6b7a7221 */ /* 0x000fe20000010000 */
[----:B------:R-:W-:Y:S02]  /*3600*/  FFMA.FTZ R121, R52, R107, R121 ;  /* 0x0000006b34797223 */ /* 0x000fe40000010079 */
[----:B-1----:R-:W2:Y:S01]  /*3610*/  LDL.LU R116, [R1+0x88] ;  /* 0x0000880001747983 */ /* 0x002ea20000300800 */
[----:B------:R-:W-:-:S03]  /*3620*/  FADD.FTZ R118, R47, R118 ;  /* 0x000000762f767221 */ /* 0x000fc60000010000 */
[----:B------:R1:W-:Y:S04]  /*3630*/  STL [R1+0x68], R122 ;  /* 0x0000687a01007387 */ /* 0x0003e80000100800 */
[----:B-1----:R-:W2:Y:S04]  /*3640*/  LDL.LU R122, [R1+0x84] ;  /* 0x00008400017a7983 */ /* 0x002ea80000300800 */
[----:B------:R-:W-:Y:S04]  /*3650*/  STL [R1+0x64], R121 ;  /* 0x0000647901007387 */ /* 0x000fe80000100800 */
[----:B------:R1:W-:Y:S04]  /*3660*/  STL [R1+0x60], R118 ;  /* 0x0000607601007387 */ /* 0x0003e80000100800 */
[----:B-1----:R-:W2:Y:S01]  /*3670*/  LDL R118, [R1+0x144] ;  /* 0x0001440001767983 */ /* 0x002ea20000100800 */
[----:B------:R-:W-:Y:S01]  /*3680*/  SHF.L.U32 R208, R113, 0x10, RZ ;  /* 0x0000001071d07819 */ /* 0x000fe200000006ff */
[----:B------:R-:W-:Y:S01]  /*3690*/  FMUL.FTZ R107, R120, R107 ;  /* 0x0000006b786b7220 */ /* 0x000fe20000410000 */
[----:B------:R-:W-:Y:S01]  /*36a0*/  FADD.FTZ R54, -R182, R54 ;  /* 0x00000036b6367221 */ /* 0x000fe20000010100 */
[----:B------:R-:W2:Y:S04]  /*36b0*/  LDL.LU R121, [R1+0x80] ;  /* 0x0000800001797983 */ /* 0x000ea80000300800 */
[----:B------:R-:W2:Y:S04]  /*36c0*/  LDL.LU R212, [R1+0x7c] ;  /* 0x00007c0001d47983 */ /* 0x000ea80000300800 */
[----:B------:R-:W2:Y:S01]  /*36d0*/  LDL R211, [R1+0x148] ;  /* 0x0001480001d37983 */ /* 0x000ea20000100800 */
[----:B---3--:R-:W-:-:S05]  /*36e0*/  FFMA.FTZ R119, R52, R47, R119 ;  /* 0x0000002f34777223 */ /* 0x008fca0000010077 */
[----:B------:R1:W-:Y:S04]  /*36f0*/  STL [R1+0x5c], R119 ;  /* 0x00005c7701007387 */ /* 0x0003e80000100800 */
[----:B------:R-:W3:Y:S04]  /*3700*/  LDL.LU R209, [R1+0x74] ;  /* 0x0000740001d17983 */ /* 0x000ee80000300800 */
[----:B------:R-:W3:Y:S01]  /*3710*/  LDL.LU R120, [R1+0x78] ;  /* 0x0000780001787983 */ /* 0x000ee20000300800 */
[----:B----4-:R-:W-:Y:S01]  /*3720*/  FFMA.FTZ R47, R117, R47, R107 ;  /* 0x0000002f752f7223 */ /* 0x010fe2000001006b */
[----:B------:R-:W-:-:S02]  /*3730*/  FMUL.FTZ R107, R177, R54 ;  /* 0x00000036b16b7220 */ /* 0x000fc40000410000 */
[----:B-1----:R-:W4:Y:S01]  /*3740*/  LDL R119, [R1+0x14c] ;  /* 0x00014c0001777983 */ /* 0x002f220000100800 */
[----:B--2---:R-:W-:-:S05]  /*3750*/  FADD.FTZ R116, R208, R116 ;  /* 0x00000074d0747221 */ /* 0x004fca0000010000 */
[----:B------:R1:W-:Y:S04]  /*3760*/  STL [R1+0x88], R116 ;  /* 0x0000887401007387 */ /* 0x0003e80000100800 */
[----:B------:R-:W2:Y:S01]  /*3770*/  LDL.LU R117, [R1+0x6c] ;  /* 0x00006c0001757983 */ /* 0x000ea20000300800 */
[----:B------:R-:W-:-:S03]  /*3780*/  FFMA.FTZ R122, R107, R208, R122 ;  /* 0x000000d06b7a7223 */ /* 0x000fc6000001007a */
[----:B-1----:R-:W2:Y:S04]  /*3790*/  LDL.LU R116, [R1+0x70] ;  /* 0x0000700001747983 */ /* 0x002ea80000300800 */
[----:B------:R1:W-:Y:S04]  /*37a0*/  STL [R1+0x84], R122 ;  /* 0x0000847a01007387 */ /* 0x0003e80000100800 */
[----:B-1----:R1:W5:Y:S01]  /*37b0*/  LDL.LU R122, [R1+0x234] ;  /* 0x00023400017a7983 */ /* 0x0023620000300800 */
[----:B------:R-:W-:-:S03]  /*37c0*/  FMUL.FTZ R208, R118, R208 ;  /* 0x000000d076d07220 */ /* 0x000fc60000410000 */
[----:B------:R-:W2:Y:S01]  /*37d0*/  LDL R118, [R1+0x150] ;  /* 0x0001500001767983 */ /* 0x000ea20000100800 */
[----:B------:R-:W-:Y:S01]  /*37e0*/  PRMT R48, R112, 0x7632, R48 ;  /* 0x0000763270307816 */ /* 0x000fe20000000030 */
[----:B------:R-:W-:Y:S01]  /*37f0*/  FADD.FTZ R53, -R182, R53 ;  /* 0x00000035b6357221 */ /* 0x000fe20000010100 */
[----:B------:R-:W-:Y:S02]  /*3800*/  SHF.L.U32 R54, R49, 0x10, RZ ;  /* 0x0000001031367819 */ /* 0x000fe400000006ff */
[C---:B------:R-:W-:Y:S01]  /*3810*/  PRMT R112, R48.reuse, 0x7632, R112 ;  /* 0x0000763230707816 */ /* 0x040fe20000000070 */
[----:B------:R-:W-:Y:S01]  /*3820*/  FMUL.FTZ R53, R177, R53 ;  /* 0x00000035b1357220 */ /* 0x000fe20000410000 */
[----:B------:R-:W-:Y:S01]  /*3830*/  SHF.L.U32 R48, R48, 0x10, RZ ;  /* 0x0000001030307819 */ /* 0x000fe200000006ff */
[----:B------:R-:W-:Y:S01]  /*3840*/  FADD.FTZ R121, R54, R121 ;  /* 0x0000007936797221 */ /* 0x000fe20000010000 */
[----:B------:R-:W-:Y:S01]  /*3850*/  SHF.L.U32 R112, R112, 0x10, RZ ;  /* 0x0000001070707819 */ /* 0x000fe200000006ff */
[----:B------:R-:W-:-:S03]  /*3860*/  FFMA.FTZ R212, R107, R54, R212 ;  /* 0x000000366bd47223 */ /* 0x000fc600000100d4 */
[----:B------:R0:W-:Y:S01]  /*3870*/  STL [R1+0x80], R121 ;  /* 0x0000807901007387 */ /* 0x0001e20000100800 */
[----:B------:R-:W-:Y:S01]  /*3880*/  FMUL.FTZ R201, R177, R143 ;  /* 0x0000008fb1c97220 */ /* 0x000fe20000410000 */
[----:B---3--:R-:W-:Y:S02]  /*3890*/  FFMA.FTZ R209, R53, R48, R209 ;  /* 0x0000003035d17223 */ /* 0x008fe400000100d1 */
[----:B0-----:R1:W5:Y:S01]  /*38a0*/  LDL.LU R121, [R1+0x230] ;  /* 0x0002300001797983 */ /* 0x0013620000300800 */
[----:B------:R-:W-:-:S03]  /*38b0*/  FADD.FTZ R120, R48, R120 ;  /* 0x0000007830787221 */ /* 0x000fc60000010000 */
[----:B------:R-:W-:Y:S04]  /*38c0*/  STL [R1+0x7c], R212 ;  /* 0x00007cd401007387 */ /* 0x000fe80000100800 */
[----:B------:R-:W-:Y:S01]  /*38d0*/  STL [R1+0x74], R209 ;  /* 0x000074d101007387 */ /* 0x000fe20000100800 */
[----:B----4-:R-:W-:-:S03]  /*38e0*/  FMUL.FTZ R48, R119, R48 ;  /* 0x0000003077307220 */ /* 0x010fc60000410000 */
[----:B------:R-:W-:Y:S01]  /*38f0*/  STL [R1+0x78], R120 ;  /* 0x0000787801007387 */ /* 0x000fe20000100800 */
[----:B------:R-:W-:Y:S01]  /*3900*/  FFMA.FTZ R54, R211, R54, R208 ;  /* 0x00000036d3367223 */ /* 0x000fe200000100d0 */
[----:B------:R-:W-:Y:S02]  /*3910*/  FFMA.FTZ R225, R201, R134, R225 ;  /* 0x00000086c9e17223 */ /* 0x000fe400000100e1 */
[----:B------:R-:W3:Y:S01]  /*3920*/  LDG.E.128 R132, desc[UR10][R132.64+0x10] ;  /* 0x0000100a84847981 */ /* 0x000ee2000c1e1d00 */
[----:B------:R-:W-:Y:S01]  /*3930*/  PRMT R113, R113, 0x7632, R113 ;  /* 0x0000763271717816 */ /* 0x000fe20000000071 */
[----:B------:R-:W-:Y:S01]  /*3940*/  FADD.FTZ R55, -R182, R55 ;  /* 0x00000037b6377221 */ /* 0x000fe20000010100 */
[----:B------:R-:W-:Y:S01]  /*3950*/  PRMT R49, R49, 0x7632, R49 ;  /* 0x0000763231317816 */ /* 0x000fe20000000031 */
[----:B------:R-:W-:Y:S01]  /*3960*/  FFMA.FTZ R144, R188, R137, R144 ;  /* 0x00000089bc907223 */ /* 0x000fe20000010090 */
[----:B------:R-:W-:Y:S01]  /*3970*/  FADD.FTZ R23, R137, R23 ;  /* 0x0000001789177221 */ /* 0x000fe20000010000 */
[----:B------:R-:W4:Y:S01]  /*3980*/  LDG.E.128 R140, desc[UR10][R140.64] ;  /* 0x0000000a8c8c7981 */ /* 0x000f22000c1e1d00 */
[----:B--2---:R-:W-:Y:S01]  /*3990*/  FFMA.FTZ R117, R53, R112, R117 ;  /* 0x0000007035757223 */ /* 0x004fe20000010075 */
[----:B------:R-:W-:-:S04]  /*39a0*/  FADD.FTZ R116, R112, R116 ;  /* 0x0000007470747221 */ /* 0x000fc80000010000 */
[----:B------:R0:W-:Y:S04]  /*39b0*/  STL [R1+0x6c], R117 ;  /* 0x00006c7501007387 */ /* 0x0001e80000100800 */
[----:B0-----:R-:W2:Y:S04]  /*39c0*/  LDL.LU R117, [R1+0x94] ;  /* 0x0000940001757983 */ /* 0x001ea80000300800 */
[----:B------:R0:W-:Y:S01]  /*39d0*/  STL [R1+0x70], R116 ;  /* 0x0000707401007387 */ /* 0x0001e20000100800 */
[----:B------:R-:W-:-:S03]  /*39e0*/  FFMA.FTZ R48, R118, R112, R48 ;  /* 0x0000007076307223 */ /* 0x000fc60000010030 */
[----:B0-----:R-:W3:Y:S04]  /*39f0*/  LDL.LU R116, [R1+0x98] ;  /* 0x0000980001747983 */ /* 0x001ee80000300800 */
[----:B------:R-:W4:Y:S04]  /*3a00*/  LDL R112, [R1+0x13c] ;  /* 0x00013c0001707983 */ /* 0x000f280000100800 */
[----:B------:R-:W4:Y:S04]  /*3a10*/  LDL.LU R212, [R1+0x8c] ;  /* 0x00008c0001d47983 */ /* 0x000f280000300800 */
[----:B------:R-:W4:Y:S04]  /*3a20*/  LDL.LU R211, [R1+0x90] ;  /* 0x0000900001d37983 */ /* 0x000f280000300800 */
[----:B------:R-:W4:Y:S04]  /*3a30*/  LDL R209, [R1+0x140] ;  /* 0x0001400001d17983 */ /* 0x000f280000100800 */
[----:B------:R-:W4:Y:S04]  /*3a40*/  LDL R208, [R1+0x134] ;  /* 0x0001340001d07983 */ /* 0x000f280000100800 */
[----:B------:R-:W4:Y:S04]  /*3a50*/  LDL.LU R120, [R1+0xa0] ;  /* 0x0000a00001787983 */ /* 0x000f280000300800 */
[----:B------:R-:W4:Y:S01]  /*3a60*/  LDL.LU R119, [R1+0x9c] ;  /* 0x00009c0001777983 */ /* 0x000f220000300800 */
[----:B------:R-:W-:Y:S01]  /*3a70*/  SHF.L.U32 R113, R113, 0x10, RZ ;  /* 0x0000001071717819 */ /* 0x000fe200000006ff */
[----:B------:R-:W-:Y:S01]  /*3a80*/  FMUL.FTZ R55, R177, R55 ;  /* 0x00000037b1377220 */ /* 0x000fe20000410000 */
[----:B------:R-:W-:Y:S01]  /*3a90*/  SHF.L.U32 R49, R49, 0x10, RZ ;  /* 0x0000001031317819 */ /* 0x000fe200000006ff */
[----:B------:R-:W4:Y:S02]  /*3aa0*/  LDL R118, [R1+0x138] ;  /* 0x0001380001767983 */ /* 0x000f240000100800 */
[----:B--2---:R-:W-:-:S05]  /*3ab0*/  FFMA.FTZ R117, R55, R113, R117 ;  /* 0x0000007137757223 */ /* 0x004fca0000010075 */
[----:B------:R0:W-:Y:S01]  /*3ac0*/  STL [R1+0x94], R117 ;  /* 0x0000947501007387 */ /* 0x0001e20000100800 */
[----:B---3--:R-:W-:-:S03]  /*3ad0*/  FADD.FTZ R116, R113, R116 ;  /* 0x0000007471747221 */ /* 0x008fc60000010000 */
[----:B0-----:R-:W2:Y:S01]  /*3ae0*/  LDL.LU R117, [R1+0xa8] ;  /* 0x0000a80001757983 */ /* 0x001ea20000300800 */
[----:B----4-:R-:W-:Y:S01]  /*3af0*/  FMUL.FTZ R113, R112, R113 ;  /* 0x0000007170717220 */ /* 0x010fe20000410000 */
[----:B------:R-:W-:Y:S01]  /*3b00*/  SHF.L.U32 R112, R50, 0x10, RZ ;  /* 0x0000001032707819 */ /* 0x000fe200000006ff */
[-C--:B------:R-:W-:Y:S01]  /*3b10*/  FFMA.FTZ R212, R55, R49.reuse, R212 ;  /* 0x0000003137d47223 */ /* 0x080fe200000100d4 */
[----:B------:R-:W-:Y:S01]  /*3b20*/  FADD.FTZ R211, R49, R211 ;  /* 0x000000d331d37221 */ /* 0x000fe20000010000 */
[----:B------:R-:W-:Y:S01]  /*3b30*/  FFMA.FTZ R49, R209, R49, R113 ;  /* 0x00000031d1317223 */ /* 0x000fe20000010071 */
[----:B------:R-:W-:Y:S01]  /*3b40*/  FADD.FTZ R113, -R182, R132 ;  /* 0x00000084b6717221 */ /* 0x000fe20000010100 */
[----:B------:R0:W-:Y:S03]  /*3b50*/  STL [R1+0x98], R116 ;  /* 0x0000987401007387 */ /* 0x0001e60000100800 */
[----:B------:R-:W-:Y:S01]  /*3b60*/  FMUL.FTZ R113, R177, R113 ;  /* 0x00000071b1717220 */ /* 0x000fe20000410000 */
[----:B------:R-:W-:Y:S01]  /*3b70*/  FADD.FTZ R120, R112, R120 ;  /* 0x0000007870787221 */ /* 0x000fe20000010000 */
[----:B0-----:R-:W3:Y:S02]  /*3b80*/  LDL.LU R116, [R1+0xa4] ;  /* 0x0000a40001747983 */ /* 0x001ee40000300800 */
[----:B------:R-:W-:-:S02]  /*3b90*/  FFMA.FTZ R119, R113, R112, R119 ;  /* 0x0000007071777223 */ /* 0x000fc40000010077 */
[----:B------:R0:W-:Y:S04]  /*3ba0*/  STL [R1+0x8c], R212 ;  /* 0x00008cd401007387 */ /* 0x0001e80000100800 */
[----:B------:R4:W-:Y:S04]  /*3bb0*/  STL [R1+0x90], R211 ;  /* 0x000090d301007387 */ /* 0x0009e80000100800 */
[----:B0-----:R-:W3:Y:S04]  /*3bc0*/  LDL R212, [R1+0x12c] ;  /* 0x00012c0001d47983 */ /* 0x001ee80000100800 */
[----:B------:R-:W-:Y:S04]  /*3bd0*/  STL [R1+0xa0], R120 ;  /* 0x0000a07801007387 */ /* 0x000fe80000100800 */
[----:B----4-:R-:W4:Y:S04]  /*3be0*/  LDL.LU R211, [R1+0xb0] ;  /* 0x0000b00001d37983 */ /* 0x010f280000300800 */
[----:B------:R0:W-:Y:S04]  /*3bf0*/  STL [R1+0x9c], R119 ;  /* 0x00009c7701007387 */ /* 0x0001e80000100800 */
[----:B0-----:R-:W4:Y:S01]  /*3c00*/  LDL.LU R119, [R1+0xac] ;  /* 0x0000ac0001777983 */ /* 0x001f220000300800 */
[----:B------:R-:W-:Y:S01]  /*3c10*/  SHF.L.U32 R132, R114, 0x10, RZ ;  /* 0x0000001072847819 */ /* 0x000fe200000006ff */
[----:B------:R-:W-:Y:S01]  /*3c20*/  FADD.FTZ R133, -R182, R133 ;  /* 0x00000085b6857221 */ /* 0x000fe20000010100 */
[----:B------:R-:W-:Y:S01]  /*3c30*/  PRMT R50, R50, 0x7632, R50 ;  /* 0x0000763232327816 */ /* 0x000fe20000000032 */
[----:B------:R-:W4:Y:S02]  /*3c40*/  LDL R120, [R1+0x130] ;  /* 0x0001300001787983 */ /* 0x000f240000100800 */
[----:B------:R-:W-:-:S02]  /*3c50*/  FMUL.FTZ R208, R208, R132 ;  /* 0x00000084d0d07220 */ /* 0x000fc40000410000 */
[----:B------:R-:W4:Y:S02]  /*3c60*/  LDL.LU R209, [R1+0xb8] ;  /* 0x0000b80001d17983 */ /* 0x000f240000300800 */
[----:B------:R-:W-:Y:S01]  /*3c70*/  FFMA.FTZ R112, R118, R112, R208 ;  /* 0x0000007076707223 */ /* 0x000fe200000100d0 */
[----:B--2---:R-:W-:-:S05]  /*3c80*/  FADD.FTZ R117, R132, R117 ;  /* 0x0000007584757221 */ /* 0x004fca0000010000 */
[----:B------:R0:W-:Y:S04]  /*3c90*/  STL [R1+0xa8], R117 ;  /* 0x0000a87501007387 */ /* 0x0001e80000100800 */
[----:B------:R-:W2:Y:S01]  /*3ca0*/  LDL.LU R208, [R1+0xb4] ;  /* 0x0000b40001d07983 */ /* 0x000ea20000300800 */
[----:B---3--:R-:W-:Y:S01]  /*3cb0*/  FFMA.FTZ R116, R113, R132, R116 ;  /* 0x0000008471747223 */ /* 0x008fe20000010074 */
[----:B------:R-:W-:Y:S02]  /*3cc0*/  PRMT R132, R114, 0x7632, R132 ;  /* 0x0000763272847816 */ /* 0x000fe40000000084 */
[----:B------:R-:W-:Y:S01]  /*3cd0*/  SHF.L.U32 R114, R50, 0x10, RZ ;  /* 0x0000001032727819 */ /* 0x000fe200000006ff */
[----:B------:R-:W-:Y:S01]  /*3ce0*/  FMUL.FTZ R50, R177, R133 ;  /* 0x00000085b1327220 */ /* 0x000fe20000410000 */
[----:B------:R3:W-:Y:S01]  /*3cf0*/  STL [R1+0xa4], R116 ;  /* 0x0000a47401007387 */ /* 0x0007e20000100800 */
[----:B------:R-:W-:-:S03]  /*3d00*/  SHF.L.U32 R132, R132, 0x10, RZ ;  /* 0x0000001084847819 */ /* 0x000fc600000006ff */
[----:B------:R-:W2:Y:S04]  /*3d10*/  LDL R118, [R1+0x124] ;  /* 0x0001240001767983 */ /* 0x000ea80000100800 */
[----:B0-----:R-:W2:Y:S04]  /*3d20*/  LDL.LU R117, [R1+0xc0] ;  /* 0x0000c00001757983 */ /* 0x001ea80000300800 */
[----:B---3--:R-:W3:Y:S01]  /*3d30*/  LDL.LU R116, [R1+0xbc] ;  /* 0x0000bc0001747983 */ /* 0x008ee20000300800 */
[----:B----4-:R-:W-:Y:S01]  /*3d40*/  FADD.FTZ R211, R114, R211 ;  /* 0x000000d372d37221 */ /* 0x010fe20000010000 */
[----:B------:R-:W-:Y:S01]  /*3d50*/  FMUL.FTZ R133, R212, R132 ;  /* 0x00000084d4857220 */ /* 0x000fe20000410000 */
[----:B------:R-:W-:-:S05]  /*3d60*/  FFMA.FTZ R119, R50, R114, R119 ;  /* 0x0000007232777223 */ /* 0x000fca0000010077 */
[----:B------:R0:W-:Y:S04]  /*3d70*/  STL [R1+0xac], R119 ;  /* 0x0000ac7701007387 */ /* 0x0001e80000100800 */
[----:B0-----:R-:W4:Y:S04]  /*3d80*/  LDL R119, [R1+0x128] ;  /* 0x0001280001777983 */ /* 0x001f280000100800 */
[----:B------:R0:W-:Y:S04]  /*3d90*/  STL [R1+0xb0], R211 ;  /* 0x0000b0d301007387 */ /* 0x0001e80000100800 */
[----:B------:R-:W4:Y:S04]  /*3da0*/  LDL.LU R212, [R1+0xc8] ;  /* 0x0000c80001d47983 */ /* 0x000f280000300800 */
[----:B0-----:R-:W4:Y:S01]  /*3db0*/  LDL.LU R211, [R1+0xc4] ;  /* 0x0000c40001d37983 */ /* 0x001f220000300800 */
[----:B------:R-:W-:Y:S01]  /*3dc0*/  FADD.FTZ R209, R132, R209 ;  /* 0x000000d184d17221 */ /* 0x000fe20000010000 */
[----:B------:R-:W-:Y:S01]  /*3dd0*/  FFMA.FTZ R114, R120, R114, R133 ;  /* 0x0000007278727223 */ /* 0x000fe20000010085 */
[----:B------:R-:W-:Y:S01]  /*3de0*/  SHF.L.U32 R133, R51, 0x10, RZ ;  /* 0x0000001033857819 */ /* 0x000fe200000006ff */
[----:B------:R1:W5:Y:S04]  /*3df0*/  LDL.LU R120, [R1+0x22c] ;  /* 0x00022c0001787983 */ /* 0x0003680000300800 */
[----:B------:R0:W-:Y:S01]  /*3e00*/  STL [R1+0xb8], R209 ;  /* 0x0000b8d101007387 */ /* 0x0001e20000100800 */
[----:B------:R-:W-:Y:S01]  /*3e10*/  FFMA.FTZ R19, R201, R139, R19 ;  /* 0x0000008bc9137223 */ /* 0x000fe20000010013 */
[----:B------:R-:W-:-:S02]  /*3e20*/  FADD.FTZ R135, -R182, R135 ;  /* 0x00000087b6877221 */ /* 0x000fc40000010100 */
[----:B------:R-:W4:Y:S01]  /*3e30*/  LDG.E.128 R136, desc[UR10][R40.64] ;  /* 0x0000000a28887981 */ /* 0x000f22000c1e1d00 */
[----:B--2---:R-:W-:Y:S01]  /*3e40*/  FFMA.FTZ R208, R50, R132, R208 ;  /* 0x0000008432d07223 */ /* 0x004fe200000100d0 */
[----:B------:R-:W-:Y:S01]  /*3e50*/  FADD.FTZ R132, -R182, R134 ;  /* 0x00000086b6847221 */ /* 0x000fe20000010100 */
[----:B------:R-:W-:-:S03]  /*3e60*/  SHF.L.U32 R134, R115, 0x10, RZ ;  /* 0x0000001073867819 */ /* 0x000fc600000006ff */
[----:B------:R-:W-:Y:S01]  /*3e70*/  FMUL.FTZ R132, R177, R132 ;  /* 0x00000084b1847220 */ /* 0x000fe20000410000 */
[----:B------:R2:W-:Y:S04]  /*3e80*/  STL [R1+0xb4], R208 ;  /* 0x0000b4d001007387 */ /* 0x0005e80000100800 */
[----:B0-----:R-:W4:Y:S01]  /*3e90*/  LDL R209, [R1+0x11c] ;  /* 0x00011c0001d17983 */ /* 0x001f220000100800 */
[----:B--2---:R-:W-:-:S03]  /*3ea0*/  FMUL.FTZ R208, R118, R134 ;  /* 0x0000008676d07220 */ /* 0x004fc60000410000 */
[----:B------:R-:W2:Y:S01]  /*3eb0*/  LDL.LU R118, [R1+0xd0] ;  /* 0x0000d00001767983 */ /* 0x000ea20000300800 */
[----:B------:R-:W-:Y:S01]  /*3ec0*/  FADD.FTZ R117, R133, R117 ;  /* 0x0000007585757221 */ /* 0x000fe20000010000 */
[----:B---3--:R-:W-:-:S04]  /*3ed0*/  FFMA.FTZ R116, R132, R133, R116 ;  /* 0x0000008584747223 */ /* 0x008fc80000010074 */
[----:B------:R0:W-:Y:S04]  /*3ee0*/  STL [R1+0xc0], R117 ;  /* 0x0000c07501007387 */ /* 0x0001e80000100800 */
[----:B0-----:R-:W3:Y:S04]  /*3ef0*/  LDL.LU R117, [R1+0xcc] ;  /* 0x0000cc0001757983 */ /* 0x001ee80000300800 */
[----:B------:R0:W-:Y:S04]  /*3f00*/  STL [R1+0xbc], R116 ;  /* 0x0000bc7401007387 */ /* 0x0001e80000100800 */
[----:B0-----:R-:W3:Y:S01]  /*3f10*/  LDL.LU R116, [R1+0xd4] ;  /* 0x0000d40001747983 */ /* 0x001ee20000300800 */
[----:B----4-:R-:W-:-:S03]  /*3f20*/  FFMA.FTZ R133, R119, R133, R208 ;  /* 0x0000008577857223 */ /* 0x010fc600000100d0 */
[----:B------:R1:W5:Y:S01]  /*3f30*/  LDL.LU R119, [R1+0x228] ;  /* 0x0002280001777983 */ /* 0x0003620000300800 */
[----:B------:R-:W-:Y:S01]  /*3f40*/  FADD.FTZ R212, R134, R212 ;  /* 0x000000d486d47221 */ /* 0x000fe20000010000 */
[----:B------:R-:W-:Y:S02]  /*3f50*/  FFMA.FTZ R211, R132, R134, R211 ;  /* 0x0000008684d37223 */ /* 0x000fe400000100d3 */
[----:B------:R-:W4:Y:S01]  /*3f60*/  LDL.LU R134, [R1+0xd8] ;  /* 0x0000d80001867983 */ /* 0x000f220000300800 */
[----:B------:R-:W-:-:S03]  /*3f70*/  FMUL.FTZ R208, R177, R135 ;  /* 0x00000087b1d07220 */ /* 0x000fc60000410000 */
[----:B------:R0:W-:Y:S04]  /*3f80*/  STL [R1+0xc8], R212 ;  /* 0x0000c8d401007387 */ /* 0x0001e80000100800 */
[----:B0-----:R-:W4:Y:S04]  /*3f90*/  LDL R212, [R1+0x114] ;  /* 0x0001140001d47983 */ /* 0x001f280000100800 */
[----:B------:R0:W-:Y:S04]  /*3fa0*/  STL [R1+0xc4], R211 ;  /* 0x0000c4d301007387 */ /* 0x0001e80000100800 */
[----:B------:R-:W4:Y:S04]  /*3fb0*/  LDL R135, [R1+0x120] ;  /* 0x0001200001877983 */ /* 0x000f280000100800 */
[----:B0-----:R-:W4:Y:S01]  /*3fc0*/  LDL R211, [R1+0x118] ;  /* 0x0001180001d37983 */ /* 0x001f220000100800 */
[----:B------:R-:W-:-:S04]  /*3fd0*/  PRMT R51, R115, 0x7632, R51 ;  /* 0x0000763273337816 */ /* 0x000fc80000000033 */
[----:B------:R-:W-:-:S04]  /*3fe0*/  PRMT R115, R51, 0x7632, R115 ;  /* 0x0000763233737816 */ /* 0x000fc80000000073 */
[----:B------:R-:W-:Y:S02]  /*3ff0*/  SHF.L.U32 R115, R115, 0x10, RZ ;  /* 0x0000001073737819 */ /* 0x000fe400000006ff */
[----:B------:R-:W-:-:S05]  /*4000*/  SHF.L.U32 R51, R51, 0x10, RZ ;  /* 0x0000001033337819 */ /* 0x000fca00000006ff */
[----:B------:R-:W-:Y:S01]  /*4010*/  FMUL.FTZ R209, R209, R51 ;  /* 0x00000033d1d17220 */ /* 0x000fe20000410000 */
[----:B--2---:R-:W-:-:S05]  /*4020*/  FADD.FTZ R118, R115, R118 ;  /* 0x0000007673767221 */ /* 0x004fca0000010000 */
[----:B------:R0:W-:Y:S04]  /*4030*/  STL [R1+0xd0], R118 ;  /* 0x0000d07601007387 */ /* 0x0001e80000100800 */
[----:B0-----:R1:W5:Y:S01]  /*4040*/  LDL.LU R118, [R1+0x224] ;  /* 0x0002240001767983 */ /* 0x0013620000300800 */
[----:B---3--:R-:W-:-:S05]  /*4050*/  FFMA.FTZ R117, R208, R115, R117 ;  /* 0x00000073d0757223 */ /* 0x008fca0000010075 */
[----:B------:R0:W-:Y:S01]  /*4060*/  STL [R1+0xcc], R117 ;  /* 0x0000cc7501007387 */ /* 0x0001e20000100800 */
[----:B------:R-:W-:-:S03]  /*4070*/  FFMA.FTZ R116, R208, R51, R116 ;  /* 0x00000033d0747223 */ /* 0x000fc60000010074 */
[----:B0-----:R1:W5:Y:S04]  /*4080*/  LDL.LU R117, [R1+0x220] ;  /* 0x0002200001757983 */ /* 0x0013680000300800 */
[----:B------:R0:W-:Y:S04]  /*4090*/  STL [R1+0xd4], R116 ;  /* 0x0000d47401007387 */ /* 0x0001e80000100800 */
[----:B0-----:R-:W2:Y:S01]  /*40a0*/  LDL R116, [R1+0x104] ;  /* 0x0001040001747983 */ /* 0x001ea20000100800 */
[----:B----4-:R-:W-:Y:S01]  /*40b0*/  FADD.FTZ R134, R51, R134 ;  /* 0x0000008633867221 */ /* 0x010fe20000010000 */
[----:B------:R-:W-:-:S04]  /*40c0*/  FADD.FTZ R51, -R182, R136 ;  /* 0x00000088b6337221 */ /* 0x000fc80000010100 */
[----:B------:R0:W-:Y:S01]  /*40d0*/  STL [R1+0xd8], R134 ;  /* 0x0000d88601007387 */ /* 0x0001e20000100800 */
[----:B------:R-:W-:Y:S01]  /*40e0*/  FMUL.FTZ R51, R177, R51 ;  /* 0x00000033b1337220 */ /* 0x000fe20000410000 */
[----:B0-----:R-:W-:-:S05]  /*40f0*/  SHF.L.U32 R134, R36, 0x10, RZ ;  /* 0x0000001024867819 */ /* 0x001fca00000006ff */
[----:B------:R-:W-:Y:S01]  /*4100*/  FADD.FTZ R154, R134, R154 ;  /* 0x0000009a869a7221 */ /* 0x000fe20000010000 */
[----:B------:R-:W-:Y:S01]  /*4110*/  FFMA.FTZ R209, R135, R115, R209 ;  /* 0x0000007387d17223 */ /* 0x000fe200000100d1 */
[----:B------:R-:W-:Y:S01]  /*4120*/  SHF.L.U32 R115, R140, 0x10, RZ ;  /* 0x000000108c737819 */ /* 0x000fe200000006ff */
[-C--:B------:R-:W-:Y:S01]  /*4130*/  FFMA.FTZ R155, R51, R134.reuse, R155 ;  /* 0x00000086339b7223 */ /* 0x080fe2000001009b */
[----:B------:R-:W-:Y:S02]  /*4140*/  FMUL.FTZ R134, R212, R134 ;  /* 0x00000086d4867220 */ /* 0x000fe40000410000 */
[----:B------:R-:W3:Y:S01]  /*4150*/  LDL R212, [R1+0x10c] ;  /* 0x00010c0001d47983 */ /* 0x000ee20000100800 */
[----:B------:R-:W-:Y:S01]  /*4160*/  FADD.FTZ R158, R115, R158 ;  /* 0x0000009e739e7221 */ /* 0x000fe20000010000 */
[-C--:B------:R-:W-:Y:S01]  /*4170*/  FFMA.FTZ R157, R51, R115.reuse, R157 ;  /* 0x00000073339d7223 */ /* 0x080fe2000001009d */
[----:B------:R-:W-:Y:S01]  /*4180*/  FFMA.FTZ R115, R211, R115, R134 ;  /* 0x00000073d3737223 */ /* 0x000fe20000010086 */
[----:B------:R-:W-:Y:S01]  /*4190*/  FADD.FTZ R134, -R182, R138 ;  /* 0x0000008ab6867221 */ /* 0x000fe20000010100 */
[----:B------:R-:W4:Y:S04]  /*41a0*/  LDL R211, [R1+0x110] ;  /* 0x0001100001d37983 */ /* 0x000f280000100800 */
[----:B------:R-:W4:Y:S01]  /*41b0*/  LDL R138, [R1+0x108] ;  /* 0x00010800018a7983 */ /* 0x000f220000100800 */
[----:B------:R-:W-:Y:S01]  /*41c0*/  SHF.L.U32 R136, R37, 0x10, RZ ;  /* 0x0000001025887819 */ /* 0x000fe200000006ff */
[----:B------:R-:W-:Y:S01]  /*41d0*/  FMUL.FTZ R134, R177, R134 ;  /* 0x00000086b1867220 */ /* 0x000fe20000410000 */
[----:B------:R-:W-:-:S03]  /*41e0*/  SHF.L.U32 R135, R141, 0x10, RZ ;  /* 0x000000108d877819 */ /* 0x000fc600000006ff */
[----:B------:R-:W-:Y:S01]  /*41f0*/  FADD.FTZ R159, R136, R159 ;  /* 0x0000009f889f7221 */ /* 0x000fe20000010000 */
[----:B------:R-:W-:Y:S01]  /*4200*/  FFMA.FTZ R160, R134, R136, R160 ;  /* 0x0000008886a07223 */ /* 0x000fe200000100a0 */
[----:B------:R-:W-:Y:S01]  /*4210*/  PRMT R36, R36, 0x7632, R36 ;  /* 0x0000763224247816 */ /* 0x000fe20000000024 */
[----:B------:R-:W-:Y:S01]  /*4220*/  FADD.FTZ R137, -R182, R137 ;  /* 0x00000089b6897221 */ /* 0x000fe20000010100 */
[----:B------:R-:W-:Y:S01]  /*4230*/  FADD.FTZ R163, R135, R163 ;  /* 0x000000a387a37221 */ /* 0x000fe20000010000 */
[----:B------:R-:W-:Y:S01]  /*4240*/  FFMA.FTZ R162, R134, R135, R162 ;  /* 0x0000008786a27223 */ /* 0x000fe200000100a2 */
[----:B------:R-:W-:Y:S01]  /*4250*/  SHF.L.U32 R36, R36, 0x10, RZ ;  /* 0x0000001024247819 */ /* 0x000fe200000006ff */
[----:B------:R-:W-:-:S04]  /*4260*/  FMUL.FTZ R137, R177, R137 ;  /* 0x00000089b1897220 */ /* 0x000fc80000410000 */
[----:B------:R-:W-:Y:S01]  /*4270*/  FFMA.FTZ R161, R137, R36, R161 ;  /* 0x0000002489a17223 */ /* 0x000fe200000100a1 */
[----:B------:R-:W-:Y:S01]  /*4280*/  FADD.FTZ R164, R36, R164 ;  /* 0x000000a424a47221 */ /* 0x000fe20000010000 */
[----:B------:R-:W-:Y:S01]  /*4290*/  FADD.FTZ R215, R43, R215 ;  /* 0x000000d72bd77221 */ /* 0x000fe20000010000 */
[C---:B------:R-:W-:Y:S01]  /*42a0*/  FFMA.FTZ R11, R207.reuse, R43, R11 ;  /* 0x0000002bcf0b7223 */ /* 0x040fe2000001000b */
[----:B------:R-:W-:Y:S01]  /*42b0*/  FADD.FTZ R250, R42, R250 ;  /* 0x000000fa2afa7221 */ /* 0x000fe20000010000 */
[----:B------:R-:W-:Y:S02]  /*42c0*/  FFMA.FTZ R247, R207, R42, R247 ;  /* 0x0000002acff77223 */ /* 0x000fe400000100f7 */
[----:B------:R-:W4:Y:S01]  /*42d0*/  LDG.E.128 R40, desc[UR10][R40.64+0x10] ;  /* 0x0000100a28287981 */ /* 0x000f22000c1e1d00 */
[----:B--2---:R-:W-:-:S03]  /*42e0*/  FMUL.FTZ R136, R116, R136 ;  /* 0x0000008874887220 */ /* 0x004fc60000410000 */
[----:B------:R1:W5:Y:S01]  /*42f0*/  LDL.LU R116, [R1+0x21c] ;  /* 0x00021c0001747983 */ /* 0x0003620000300800 */
[----:B---3--:R-:W-:-:S03]  /*4300*/  FMUL.FTZ R36, R212, R36 ;  /* 0x00000024d4247220 */ /* 0x008fc60000410000 */
[----:B------:R-:W2:Y:S01]  /*4310*/  LDL R212, [R1+0xf4] ;  /* 0x0000f40001d47983 */ /* 0x000ea20000100800 */
[--C-:B----4-:R-:W-:Y:S01]  /*4320*/  FFMA.FTZ R135, R138, R135, R136.reuse ;  /* 0x000000878a877223 */ /* 0x110fe20000010088 */
[----:B------:R-:W-:Y:S02]  /*4330*/  PRMT R136, R140, 0x7632, R136 ;  /* 0x000076328c887816 */ /* 0x000fe40000000088 */
[----:B------:R-:W3:Y:S02]  /*4340*/  LDL R140, [R1+0x100] ;  /* 0x00010000018c7983 */ /* 0x000ee40000100800 */
[----:B------:R-:W-:-:S05]  /*4350*/  SHF.L.U32 R136, R136, 0x10, RZ ;  /* 0x0000001088887819 */ /* 0x000fca00000006ff */
[-C--:B------:R-:W-:Y:S01]  /*4360*/  FFMA.FTZ R166, R137, R136.reuse, R166 ;  /* 0x0000008889a67223 */ /* 0x080fe200000100a6 */
[----:B------:R-:W-:Y:S01]  /*4370*/  FADD.FTZ R165, R136, R165 ;  /* 0x000000a588a57221 */ /* 0x000fe20000010000 */
[--C-:B------:R-:W-:Y:S01]  /*4380*/  FFMA.FTZ R136, R211, R136, R36.reuse ;  /* 0x00000088d3887223 */ /* 0x100fe20000010024 */
[----:B------:R-:W-:Y:S01]  /*4390*/  PRMT R36, R37, 0x7632, R36 ;  /* 0x0000763225247816 */ /* 0x000fe20000000024 */
[----:B------:R-:W4:Y:S04]  /*43a0*/  LDL R211, [R1+0xf8] ;  /* 0x0000f80001d37983 */ /* 0x000f280000100800 */
[----:B------:R-:W2:Y:S01]  /*43b0*/  LDL R37, [R1+0xfc] ;  /* 0x0000fc0001257983 */ /* 0x000ea20000100800 */
[--C-:B------:R-:W-:Y:S01]  /*43c0*/  FADD.FTZ R138, -R182, R139.reuse ;  /* 0x0000008bb68a7221 */ /* 0x100fe20000010100 */
[----:B------:R-:W-:-:S02]  /*43d0*/  PRMT R139, R141, 0x7632, R139 ;  /* 0x000076328d8b7816 */ /* 0x000fc4000000008b */
[----:B------:R-:W-:Y:S01]  /*43e0*/  SHF.L.U32 R36, R36, 0x10, RZ ;  /* 0x0000001024247819 */ /* 0x000fe200000006ff */
[----:B------:R-:W-:Y:S01]  /*43f0*/  FMUL.FTZ R138, R177, R138 ;  /* 0x0000008ab18a7220 */ /* 0x000fe20000410000 */
[----:B------:R-:W-:-:S03]  /*4400*/  SHF.L.U32 R139, R139, 0x10, RZ ;  /* 0x000000108b8b7819 */ /* 0x000fc600000006ff */
[----:B------:R-:W-:Y:S01]  /*4410*/  FFMA.FTZ R156, R138, R36, R156 ;  /* 0x000000248a9c7223 */ /* 0x000fe2000001009c */
[----:B------:R-:W-:Y:S01]  /*4420*/  FADD.FTZ R167, R36, R167 ;  /* 0x000000a724a77221 */ /* 0x000fe20000010000 */
[----:B------:R-:W-:Y:S01]  /*4430*/  FADD.FTZ R40, -R182, R40 ;  /* 0x00000028b6287221 */ /* 0x000fe20000010100 */
[----:B------:R-:W-:Y:S01]  /*4440*/  FFMA.FTZ R169, R138, R139, R169 ;  /* 0x0000008b8aa97223 */ /* 0x000fe200000100a9 */
[----:B------:R-:W-:Y:S01]  /*4450*/  FADD.FTZ R168, R139, R168 ;  /* 0x000000a88ba87221 */ /* 0x000fe20000010000 */
[----:B------:R-:W-:Y:S01]  /*4460*/  FADD.FTZ R141, -R182, R42 ;  /* 0x0000002ab68d7221 */ /* 0x000fe20000010100 */
[----:B------:R-:W-:-:S05]  /*4470*/  SHF.L.U32 R42, R142, 0x10, RZ ;  /* 0x000000108e2a7819 */ /* 0x000fca00000006ff */
[----:B------:R-:W-:Y:S01]  /*4480*/  FADD.FTZ R171, R42, R171 ;  /* 0x000000ab2aab7221 */ /* 0x000fe20000010000 */
[----:B--2---:R-:W-:Y:S01]  /*4490*/  FMUL.FTZ R36, R37, R36 ;  /* 0x0000002425247220 */ /* 0x004fe20000410000 */
[----:B------:R-:W-:-:S03]  /*44a0*/  SHF.L.U32 R37, R38, 0x10, RZ ;  /* 0x0000001026257819 */ /* 0x000fc600000006ff */
[----:B---3--:R-:W-:Y:S01]  /*44b0*/  FFMA.FTZ R139, R140, R139, R36 ;  /* 0x0000008b8c8b7223 */ /* 0x008fe20000010024 */
[----:B------:R-:W-:Y:S01]  /*44c0*/  FADD.FTZ R36, -R182, R43 ;  /* 0x0000002bb6247221 */ /* 0x000fe20000010100 */
[----:B------:R-:W-:Y:S01]  /*44d0*/  FMUL.FTZ R43, R177, R40 ;  /* 0x00000028b12b7220 */ /* 0x000fe20000410000 */
[-C--:B------:R-:W-:Y:S01]  /*44e0*/  FMUL.FTZ R40, R212, R37.reuse ;  /* 0x00000025d4287220 */ /* 0x080fe20000410000 */
[----:B------:R-:W2:Y:S02]  /*44f0*/  LDL R140, [R1+0xf0] ;  /* 0x0000f000018c7983 */ /* 0x000ea40000100800 */
[-C--:B------:R-:W-:Y:S01]  /*4500*/  FFMA.FTZ R170, R43, R42.reuse, R170 ;  /* 0x0000002a2baa7223 */ /* 0x080fe200000100aa */
[----:B----4-:R-:W-:Y:S01]  /*4510*/  FFMA.FTZ R42, R211, R42, R40 ;  /* 0x0000002ad32a7223 */ /* 0x010fe20000010028 */
[----:B------:R-:W3:Y:S04]  /*4520*/  LDL R212, [R1+0xe4] ;  /* 0x0000e40001d47983 */ /* 0x000ee80000100800 */
[----:B------:R-:W4:Y:S01]  /*4530*/  LDL R40, [R1+0xec] ;  /* 0x0000ec0001287983 */ /* 0x000f220000100800 */
[----:B------:R-:W-:Y:S01]  /*4540*/  FADD.FTZ R172, R37, R172 ;  /* 0x000000ac25ac7221 */ /* 0x000fe20000010000 */
[----:B------:R-:W-:Y:S01]  /*4550*/  FFMA.FTZ R173, R43, R37, R173 ;  /* 0x000000252bad7223 */ /* 0x000fe200000100ad */
[----:B------:R-:W-:Y:S01]  /*4560*/  FADD.FTZ R41, -R182, R41 ;  /* 0x00000029b6297221 */ /* 0x000fe20000010100 */
[----:B------:R-:W-:Y:S01]  /*4570*/  PRMT R37, R38, 0x7632, R37 ;  /* 0x0000763226257816 */ /* 0x000fe20000000025 */
[----:B------:R-:W3:Y:S02]  /*4580*/  LDL R211, [R1+0xe8] ;  /* 0x0000e80001d37983 */ /* 0x000ee40000100800 */
[----:B------:R-:W-:Y:S01]  /*4590*/  FMUL.FTZ R182, R177, R41 ;  /* 0x00000029b1b67220 */ /* 0x000fe20000410000 */
[----:B------:R-:W-:Y:S01]  /*45a0*/  SHF.L.U32 R37, R37, 0x10, RZ ;  /* 0x0000001025257819 */ /* 0x000fe200000006ff */
[----:B------:R-:W3:Y:S01]  /*45b0*/  LDL R41, [R1+0xdc] ;  /* 0x0000dc0001297983 */ /* 0x000ee20000100800 */
[----:B------:R-:W-:Y:S01]  /*45c0*/  PRMT R142, R142, 0x7632, R142 ;  /* 0x000076328e8e7816 */ /* 0x000fe2000000008e */
[----:B------:R-:W-:-:S02]  /*45d0*/  FMUL.FTZ R141, R177, R141 ;  /* 0x0000008db18d7220 */ /* 0x000fc40000410000 */
[----:B------:R-:W-:Y:S01]  /*45e0*/  FADD.FTZ R149, R37, R149 ;  /* 0x0000009525957221 */ /* 0x000fe20000010000 */
[----:B------:R-:W-:Y:S01]  /*45f0*/  SHF.L.U32 R142, R142, 0x10, RZ ;  /* 0x000000108e8e7819 */ /* 0x000fe200000006ff */
[-C--:B------:R-:W-:Y:S01]  /*4600*/  FFMA.FTZ R151, R182, R37.reuse, R151 ;  /* 0x00000025b6977223 */ /* 0x080fe20000010097 */
[----:B----4-:R-:W-:Y:S02]  /*4610*/  FMUL.FTZ R38, R40, R37 ;  /* 0x0000002528267220 */ /* 0x010fe40000410000 */
[----:B------:R-:W4:Y:S01]  /*4620*/  LDL R40, [R1+0xe0] ;  /* 0x0000e00001287983 */ /* 0x000f220000100800 */
[----:B------:R-:W-:Y:S01]  /*4630*/  SHF.L.U32 R37, R39, 0x10, RZ ;  /* 0x0000001027257819 */ /* 0x000fe200000006ff */
[----:B------:R-:W-:Y:S01]  /*4640*/  FADD.FTZ R175, R142, R175 ;  /* 0x000000af8eaf7221 */ /* 0x000fe20000010000 */
[-C--:B------:R-:W-:Y:S01]  /*4650*/  FFMA.FTZ R174, R182, R142.reuse, R174 ;  /* 0x0000008eb6ae7223 */ /* 0x080fe200000100ae */
[----:B--2---:R-:W-:Y:S02]  /*4660*/  FFMA.FTZ R142, R140, R142, R38 ;  /* 0x0000008e8c8e7223 */ /* 0x004fe40000010026 */
[-C--:B---3--:R-:W-:Y:S01]  /*4670*/  FMUL.FTZ R38, R212, R37.reuse ;  /* 0x00000025d4267220 */ /* 0x088fe20000410000 */
[----:B------:R-:W-:Y:S01]  /*4680*/  FADD.FTZ R150, R37, R150 ;  /* 0x0000009625967221 */ /* 0x000fe20000010000 */
[----:B------:R-:W-:Y:S01]  /*4690*/  FFMA.FTZ R148, R141, R37, R148 ;  /* 0x000000258d947223 */ /* 0x000fe20000010094 */
[----:B------:R-:W-:-:S02]  /*46a0*/  PRMT R37, R39, 0x7632, R37 ;  /* 0x0000763227257816 */ /* 0x000fc40000000025 */
[----:B------:R-:W-:Y:S02]  /*46b0*/  PRMT R210, R143, 0x7632, R210 ;  /* 0x000076328fd27816 */ /* 0x000fe400000000d2 */
[----:B------:R-:W-:Y:S02]  /*46c0*/  SHF.L.U32 R37, R37, 0x10, RZ ;  /* 0x0000001025257819 */ /* 0x000fe400000006ff */
[----:B------:R-:W-:Y:S01]  /*46d0*/  SHF.L.U32 R140, R143, 0x10, RZ ;  /* 0x000000108f8c7819 */ /* 0x000fe200000006ff */
[----:B------:R-:W-:Y:S01]  /*46e0*/  FMUL.FTZ R143, R177, R36 ;  /* 0x00000024b18f7220 */ /* 0x000fe20000410000 */
[----:B------:R-:W-:Y:S01]  /*46f0*/  SHF.L.U32 R210, R210, 0x10, RZ ;  /* 0x00000010d2d27819 */ /* 0x000fe200000006ff */
[-C--:B------:R-:W-:Y:S01]  /*4700*/  FMUL.FTZ R36, R41, R37.reuse ;  /* 0x0000002529247220 */ /* 0x080fe20000410000 */
[----:B------:R-:W-:Y:S01]  /*4710*/  FADD.FTZ R5, R37, R5 ;  /* 0x0000000525057221 */ /* 0x000fe20000010000 */
[C---:B------:R-:W-:Y:S02]  /*4720*/  FFMA.FTZ R152, R143.reuse, R37, R152 ;  /* 0x000000258f987223 */ /* 0x040fe40000010098 */
[----:B------:R-:W-:Y:S01]  /*4730*/  FADD.FTZ R6, R210, R6 ;  /* 0x00000006d2067221 */ /* 0x000fe20000010000 */
[----:B------:R-:W-:Y:S01]  /*4740*/  FFMA.FTZ R153, R143, R210, R153 ;  /* 0x000000d28f997223 */ /* 0x000fe20000010099 */
        /* <DEDUP_REMOVED lines=35> */
[----:B----4-:R-:W-:Y:S01]  /*4980*/  FFMA.FTZ R210, R40, R210, R36 ;  /* 0x000000d228d27223 */ /* 0x010fe20000010024 */
        /* <DEDUP_REMOVED lines=35> */
[----:B------:R-:W-:-:S03]  /*4bc0*/  FFMA.FTZ R37, R138, R139, R37 ;  /* 0x0000008b8a257223 */ /* 0x000fc60000010025 */
[----:B------:R-:W-:Y:S01]  /*4bd0*/  FADD.FTZ R36, R36, R139 ;  /* 0x0000008b24247221 */ /* 0x000fe20000010000 */
[----:B------:R-:W-:-:S03]  /*4be0*/  FFMA.FTZ R37, R43, R42, R37 ;  /* 0x0000002a2b257223 */ /* 0x000fc60000010025 */
[----:B------:R-:W-:Y:S01]  /*4bf0*/  FADD.FTZ R36, R36, R42 ;  /* 0x0000002a24247221 */ /* 0x000fe20000010000 */
[----:B------:R-:W-:Y:S01]  /*4c00*/  FADD.FTZ R4, R140, R4 ;  /* 0x000000048c047221 */ /* 0x000fe20000010000 */
[-C--:B------:R-:W-:Y:S01]  /*4c10*/  FFMA.FTZ R3, R141, R140.reuse, R3 ;  /* 0x0000008c8d037223 */ /* 0x080fe20000010003 */
[----:B------:R-:W-:Y:S01]  /*4c20*/  FFMA.FTZ R140, R211, R140, R38 ;  /* 0x0000008cd38c7223 */ /* 0x000fe20000010026 */
[----:B------:R-:W-:Y:S01]  /*4c30*/  FADD.FTZ R36, R36, R142 ;  /* 0x0000008e24247221 */ /* 0x000fe20000010000 */
[----:B------:R-:W-:Y:S01]  /*4c40*/  FFMA.FTZ R37, R182, R142, R37 ;  /* 0x0000008eb6257223 */ /* 0x000fe20000010025 */
[----:B------:R-:W-:Y:S01]  /*4c50*/  UMOV UR4, 0xffffffff ;  /* 0xffffffff00047882 */ /* 0x000fe20000000000 */
[----:B------:R-:W-:Y:S01]  /*4c60*/  ISETP.NE.U32.AND P1, PT, RZ, UR14, PT ;  /* 0x0000000eff007c0c */ /* 0x000fe2000bf25070 */
[----:B------:R-:W-:Y:S01]  /*4c70*/  FADD.FTZ R36, R36, R140 ;  /* 0x0000008c24247221 */ /* 0x000fe20000010000 */
[----:B------:R-:W-:Y:S02]  /*4c80*/  FFMA.FTZ R37, R141, R140, R37 ;  /* 0x0000008c8d257223 */ /* 0x000fe40000010025 */
[----:B------:R-:W-:Y:S01]  /*4c90*/  ISETP.NE.AND.EX P1, PT, RZ, UR15, PT, P1 ;  /* 0x0000000fff007c0c */ /* 0x000fe2000bf25310 */
[----:B------:R-:W-:Y:S01]  /*4ca0*/  FADD.FTZ R36, R36, R210 ;  /* 0x000000d224247221 */ /* 0x000fe20000010000 */
[----:B------:R-:W-:Y:S01]  /*4cb0*/  FFMA.FTZ R37, R143, R210, R37 ;  /* 0x000000d28f257223 */ /* 0x000fe20000010025 */
[----:B-1----:R-:W-:Y:S10]  /*4cc0*/  BRA.DIV UR4, `(.L_x_1985) ;  /* 0x0000007a04707947 */ /* 0x002ff4000b800000 */
        /* <DEDUP_REMOVED lines=18> */
.L_x_2038:
        /* <DEDUP_REMOVED lines=43> */
.L_x_1988:
        /* <DEDUP_REMOVED lines=28> */
[----:B-----5:R-:W-:Y:S02]  /*5260*/  MOV R119, R39 ;  /* 0x0000002700777202 */ /* 0x020fe40000000f00 */
[----:B------:R-:W-:Y:S02]  /*5270*/  MOV R118, R38 ;  /* 0x0000002600767202 */ /* 0x000fe40000000f00 */
[----:B------:R-:W-:-:S02]  /*5280*/  MOV R117, R37 ;  /* 0x0000002500757202 */ /* 0x000fc40000000f00 */
[----:B------:R-:W-:Y:S01]  /*5290*/  MOV R116, R36 ;  /* 0x0000002400747202 */ /* 0x000fe20000000f00 */
[----:B------:R-:W-:Y:S06]  /*52a0*/  BRA `(.L_x_1989) ;  /* 0x0000000c001c7947 */ /* 0x000fec0003800000 */
.L_x_1987:
[----:B------:R-:W-:-:S04]  /*52b0*/  UISETP.NE.U32.AND UP0, UPT, UR6, URZ, UPT ;  /* 0x000000ff0600728c */ /* 0x000fc8000bf05070 */
[----:B------:R-:W-:-:S09]  /*52c0*/  UISETP.NE.AND.EX UP0, UPT, UR7, URZ, UPT, UP0 ;  /* 0x000000ff0700728c */ /* 0x000fd2000bf05300 */
[----:B------:R-:W-:Y:S05]  /*52d0*/  BRA.U UP0, `(.L_x_1990) ;  /* 0x0000000100747547 */ /* 0x000fea000b800000 */
[-CC-:B-----5:R-:W-:Y:S01]  /*52e0*/  FFMA.FTZ R120, R0, R212.reuse, R211.reuse ;  /* 0x000000d400787223 */ /* 0x1a0fe200000100d3 */
        /* <DEDUP_REMOVED lines=25> */
[----:B-1----:R-:W-:Y:S02]  /*5480*/  F2FP.BF16.F32.PACK_AB R37, R123, R122 ;  /* 0x0000007a7b25723e */ /* 0x002fe400000010ff */
[----:B------:R-:W-:Y:S01]  /*5490*/  F2FP.BF16.F32.PACK_AB R36, R121, R120 ;  /* 0x000000787924723e */ /* 0x000fe200000010ff */
[----:B------:R-:W-:Y:S06]  /*54a0*/  BRA `(.L_x_1989) ;  /* 0x00000008009c7947 */ /* 0x000fec0003800000 */
.L_x_1990:
        /* <DEDUP_REMOVED lines=27> */
[----:B------:R-:W-:Y:S02]  /*5660*/  F2FP.BF16.F32.PACK_AB R36, R121, R120 ;  /* 0x000000787924723e */ /* 0x000fe400000010ff */
[----:B------:R-:W-:Y:S02]  /*5670*/  MOV R119, R39 ;  /* 0x0000002700777202 */ /* 0x000fe40000000f00 */
[----:B------:R-:W-:-:S02]  /*5680*/  MOV R118, R38 ;  /* 0x0000002600767202 */ /* 0x000fc40000000f00 */
[----:B------:R-:W-:Y:S02]  /*5690*/  MOV R117, R37 ;  /* 0x0000002500757202 */ /* 0x000fe40000000f00 */
[----:B------:R-:W-:Y:S01]  /*56a0*/  MOV R116, R36 ;  /* 0x0000002400747202 */ /* 0x000fe20000000f00 */
[----:B------:R-:W-:Y:S06]  /*56b0*/  BRA `(.L_x_1989) ;  /* 0x0000000800187947 */ /* 0x000fec0003800000 */
.L_x_1986:
        /* <DEDUP_REMOVED lines=27> */
[C---:B-1----:R-:W-:Y:S01]  /*5870*/  FFMA.FTZ R37, R177.reuse, R185, R58 ;  /* 0x000000b9b1257223 */ /* 0x042fe2000001003a */
        /* <DEDUP_REMOVED lines=9> */
.L_x_1992:
        /* <DEDUP_REMOVED lines=33> */
.L_x_1991:
        /* <DEDUP_REMOVED lines=29> */
[----:B-1----:R-:W-:Y:S02]  /*5cf0*/  F2FP.BF16.F32.PACK_AB R37, R123, R122 ;  /* 0x0000007a7b25723e */ /* 0x002fe400000010ff */
[----:B------:R-:W-:Y:S01]  /*5d00*/  F2FP.BF16.F32.PACK_AB R36, R121, R120 ;  /* 0x000000787924723e */ /* 0x000fe200000010ff */
[----:B------:R-:W-:Y:S06]  /*5d10*/  BRA `(.L_x_1989) ;  /* 0x0000000000807947 */ /* 0x000fec0003800000 */
.L_x_1993:
        /* <DEDUP_REMOVED lines=27> */
[----:B------:R-:W-:Y:S02]  /*5ed0*/  F2FP.BF16.F32.PACK_AB R36, R121, R120 ;  /* 0x000000787924723e */ /* 0x000fe400000010ff */
[----:B------:R-:W-:Y:S02]  /*5ee0*/  MOV R119, R39 ;  /* 0x0000002700777202 */ /* 0x000fe40000000f00 */
[----:B------:R-:W-:-:S02]  /*5ef0*/  MOV R118, R38 ;  /* 0x0000002600767202 */ /* 0x000fc40000000f00 */
[----:B------:R-:W-:Y:S02]  /*5f00*/  MOV R117, R37 ;  /* 0x0000002500757202 */ /* 0x000fe40000000f00 */
[----:B------:R-:W-:-:S07]  /*5f10*/  MOV R116, R36 ;  /* 0x0000002400747202 */ /* 0x000fce0000000f00 */
.L_x_1989:
[----:B------:R-:W-:Y:S01]  /*5f20*/  ISETP.NE.U32.AND P1, PT, RZ, UR4, PT ;  /* 0x00000004ff007c0c */ /* 0x000fe2000bf25070 */
[----:B------:R-:W0:Y:S01]  /*5f30*/  LDC.64 R184, c[0x0][0x468] ;  /* 0x00011a00ffb87b82 */ /* 0x000e220000000a00 */
[----:B------:R-:W-:Y:S02]  /*5f40*/  ISETP.NE.U32.AND P2, PT, RZ, UR6, PT ;  /* 0x00000006ff007c0c */ /* 0x000fe4000bf45070 */
[----:B------:R-:W-:Y:S02]  /*5f50*/  ISETP.NE.AND.EX P1, PT, RZ, UR5, PT, P1 ;  /* 0x00000005ff007c0c */ /* 0x000fe4000bf25310 */
[----:B------:R-:W-:-:S11]  /*5f60*/  ISETP.NE.AND.EX P2, PT, RZ, UR7, PT, P2 ;  /* 0x00000007ff007c0c */ /* 0x000fd6000bf45320 */
[----:B------:R-:W1:Y:S02]  /*5f70*/  @P1 LDC.64 R40, c[0x0][0x478] ;  /* 0x00011e00ff281b82 */ /* 0x000e640000000a00 */
[----:B-1----:R-:W-:-:S05]  /*5f80*/  @P1 IMAD.WIDE.U32 R40, R181, 0x20, R40 ;  /* 0x00000020b5281825 */ /* 0x002fca00078e0028 */
[----:B-----5:R-:W-:Y:S04]  /*5f90*/  @P1 STG.E.128 desc[UR10][R40.64], R120 ;  /* 0x0000007828001986 */ /* 0x020fe8000c101d0a */
        /* <DEDUP_REMOVED lines=36> */
[----:B------:R-:W-:Y:S02]  /*61e0*/  F2FP.BF16.F32.PACK_AB R36, R121, R120 ;  /* 0x000000787924723e */ /* 0x000fe400000010ff */
[----:B------:R-:W-:Y:S02]  /*61f0*/  MOV R119, R39 ;  /* 0x0000002700777202 */ /* 0x000fe40000000f00 */
[----:B------:R-:W-:-:S02]  /*6200*/  MOV R118, R38 ;  /* 0x0000002600767202 */ /* 0x000fc40000000f00 */
[----:B------:R-:W-:Y:S02]  /*6210*/  MOV R117, R37 ;  /* 0x0000002500757202 */ /* 0x000fe40000000f00 */
[----:B------:R-:W-:Y:S01]  /*6220*/  MOV R116, R36 ;  /* 0x0000002400747202 */ /* 0x000fe20000000f00 */
[----:B------:R-:W-:Y:S06]  /*6230*/  BRA `(.L_x_1997) ;  /* 0x0000000c00687947 */ /* 0x000fec0003800000 */
.L_x_1996:
        /* <DEDUP_REMOVED lines=29> */
.L_x_1995:
        /* <DEDUP_REMOVED lines=19> */
[C---:B0-----:R-:W-:Y:S01]  /*6540*/  FFMA.FTZ R36, R177.reuse, R195, R64 ;  /* 0x000000c3b1247223 */ /* 0x041fe20000010040 */
        /* <DEDUP_REMOVED lines=14> */
.L_x_1998:
        /* <DEDUP_REMOVED lines=29> */
.L_x_1994:
        /* <DEDUP_REMOVED lines=35> */
.L_x_2000:
        /* <DEDUP_REMOVED lines=27> */
[----:B------:R-:W-:Y:S01]  /*6be0*/  F2FP.BF16.F32.PACK_AB R36, R121, R120 ;  /* 0x000000787924723e */ /* 0x000fe200000010ff */
[----:B------:R-:W-:Y:S06]  /*6bf0*/  BRA `(.L_x_1997) ;  /* 0x0000000000f87947 */ /* 0x000fec0003800000 */
.L_x_1999:
        /* <DEDUP_REMOVED lines=34> */
.L_x_2001:
        /* <DEDUP_REMOVED lines=28> */
.L_x_1997:
[----:B------:R-:W0:Y:S02]  /*6fe0*/  @P1 LDC.64 R40, c[0x0][0x478] ;  /* 0x00011e00ff281b82 */ /* 0x000e240000000a00 */
[----:B0-----:R-:W-:-:S05]  /*6ff0*/  @P1 IMAD.WIDE.U32 R40, R178, 0x20, R40 ;  /* 0x00000020b2281825 */ /* 0x001fca00078e0028 */
[----:B------:R-:W-:Y:S04]  /*7000*/  @P1 STG.E.128 desc[UR10][R40.64], R120 ;  /* 0x0000007828001986 */ /* 0x000fe8000c101d0a */
        /* <DEDUP_REMOVED lines=42> */
.L_x_2004:
        /* <DEDUP_REMOVED lines=29> */
.L_x_2003:
        /* <DEDUP_REMOVED lines=34> */
.L_x_2006:
        /* <DEDUP_REMOVED lines=29> */
.L_x_2002:
        /* <DEDUP_REMOVED lines=35> */
.L_x_2008:
        /* <DEDUP_REMOVED lines=29> */
.L_x_2007:
        /* <DEDUP_REMOVED lines=34> */
.L_x_2009:
        /* <DEDUP_REMOVED lines=28> */
.L_x_2005:
        /* <DEDUP_REMOVED lines=45> */
.L_x_2012:
        /* <DEDUP_REMOVED lines=29> */
.L_x_2011:
        /* <DEDUP_REMOVED lines=34> */
.L_x_2014:
        /* <DEDUP_REMOVED lines=29> */
.L_x_2010:
        /* <DEDUP_REMOVED lines=35> */
.L_x_2016:
        /* <DEDUP_REMOVED lines=29> */
.L_x_2015:
        /* <DEDUP_REMOVED lines=34> */
.L_x_2017:
        /* <DEDUP_REMOVED lines=28> */
.L_x_2013:
        /* <DEDUP_REMOVED lines=36> */
[----:B0-----:R-:W-:-:S02]  /*9300*/  F2FP.BF16.F32.PACK_AB R36, R121, R120 ;  /* 0x000000787924723e */ /* 0x001fc400000010ff */
        /* <DEDUP_REMOVED lines=8> */
.L_x_2020:
        /* <DEDUP_REMOVED lines=27> */
[----:B------:R-:W-:Y:S01]  /*9540*/  F2FP.BF16.F32.PACK_AB R37, R123, R122 ;  /* 0x0000007a7b25723e */ /* 0x000fe200000010ff */
[----:B------:R-:W-:Y:S06]  /*9550*/  BRA `(.L_x_2021) ;  /* 0x0000000800f47947 */ /* 0x000fec0003800000 */
.L_x_2019:
        /* <DEDUP_REMOVED lines=17> */
[C---:B0-----:R-:W-:Y:S01]  /*9670*/  FFMA.FTZ R36, R177.reuse, R51, R88 ;  /* 0x00000033b1247223 */ /* 0x041fe20000010058 */
        /* <DEDUP_REMOVED lines=16> */
.L_x_2022:
        /* <DEDUP_REMOVED lines=29> */
.L_x_2018:
        /* <DEDUP_REMOVED lines=35> */
.L_x_2024:
        /* <DEDUP_REMOVED lines=27> */
[----:B------:R-:W-:Y:S01]  /*9d30*/  F2FP.BF16.F32.PACK_AB R37, R123, R122 ;  /* 0x0000007a7b25723e */ /* 0x000fe200000010ff */
[----:B------:R-:W-:Y:S06]  /*9d40*/  BRA `(.L_x_2021) ;  /* 0x0000000000f87947 */ /* 0x000fec0003800000 */
.L_x_2023:
        /* <DEDUP_REMOVED lines=34> */
.L_x_2025:
        /* <DEDUP_REMOVED lines=28> */
.L_x_2021:
[----:B------:R-:W0:Y:S02]  /*a130*/  @P1 LDC.64 R40, c[0x0][0x478] ;  /* 0x00011e00ff281b82 */ /* 0x000e240000000a00 */
[----:B0-----:R-:W-:-:S05]  /*a140*/  @P1 IMAD.WIDE.U32 R40, R179, 0x20, R40 ;  /* 0x00000020b3281825 */ /* 0x001fca00078e0028 */
[----:B------:R-:W-:Y:S04]  /*a150*/  @P1 STG.E.128 desc[UR10][R40.64], R120 ;  /* 0x0000007828001986 */ /* 0x000fe8000c101d0a */
        /* <DEDUP_REMOVED lines=11> */
.L_x_1984:
[----:B------:R-:W-:Y:S02]  /*a210*/  MOV R130, R24 ;  /* 0x0000001800827202 */ /* 0x000fe40000000f00 */
[----:B------:R-:W-:Y:S01]  /*a220*/  MOV R56, R35 ;  /* 0x0000002300387202 */ /* 0x000fe20000000f00 */
[----:B------:R0:W5:Y:S01]  /*a230*/  LDL.LU R24, [R1] ;  /* 0x0000000001187983 */ /* 0x0001620000300800 */
[----:B------:R-:W-:Y:S02]  /*a240*/  MOV R57, R34 ;  /* 0x0000002200397202 */ /* 0x000fe40000000f00 */
        /* <DEDUP_REMOVED lines=10> */
[----:B------:R-:W-:Y:S02]  /*a2f0*/  MOV R33, R30 ;  /* 0x0000001e00217202 */ /* 0x000fe40000000f00 */
[----:B------:R-:W-:Y:S01]  /*a300*/  MOV R55, R32 ;  /* 0x0000002000377202 */ /* 0x000fe20000000f00 */
[----:B------:R0:W5:Y:S01]  /*a310*/  LDL.LU R30, [R1+0x10] ;  /* 0x00001000011e7983 */ /* 0x0001620000300800 */
[----:B------:R-:W-:-:S02]  /*a320*/  MOV R22, R16 ;  /* 0x0000001000167202 */ /* 0x000fc40000000f00 */
        /* <DEDUP_REMOVED lines=66> */
[----:B------:R-:W-:-:S03]  /*a750*/  MOV R43, R230 ;  /* 0x000000e6002b7202 */ /* 0x000fc60000000f00 */
        /* <DEDUP_REMOVED lines=62> */
[----:B0-----:R-:W-:-:S07]  /*ab40*/  MOV R175, R5 ;  /* 0x0000000500af7202 */ /* 0x001fce0000000f00 */
.L_x_1983:
[----:B------:R-:W-:Y:S05]  /*ab50*/  BSYNC B0 ;  /* 0x0000000000007941 */ /* 0x000fea0003800000 */
.L_x_1982:
        /* <DEDUP_REMOVED lines=103> */
[----:B------:R-:W-:-:S02]  /*b1d0*/  FADD.FTZ R13, R53, R128 ;  /* 0x00000080350d7221 */ /* 0x000fc40000010000 */
[----:B------:R-:W-:Y:S01]  /*b1e0*/  STS.128 [R2+0x1010], R140 ;  /* 0x0010108c02007388 */ /* 0x000fe20000000c00 */
[----:B--2---:R-:W-:Y:S01]  /*b1f0*/  FADD.FTZ R8, R32, R117 ;  /* 0x0000007520087221 */ /* 0x004fe20000010000 */
[----:B------:R-:W-:Y:S01]  /*b200*/  FADD.FTZ R9, R33, R116 ;  /* 0x0000007421097221 */ /* 0x000fe20000010000 */
[----:B------:R-:W-:Y:S01]  /*b210*/  FADD.FTZ R10, R34, R119 ;  /* 0x00000077220a7221 */ /* 0x000fe20000010000 */
[----:B------:R-:W-:Y:S01]  /*b220*/  BAR.SYNC.DEFER_BLOCKING 0x0 ;  /* 0x0000000000007b1d */ /* 0x000fe20000010000 */
        /* <DEDUP_REMOVED lines=56> */
[----:B------:R-:W-:Y:S01]  /*b5b0*/  FADD.FTZ R19, RZ, R19 ;  /* 0x00000013ff137221 */ /* 0x000fe20000010000 */
[----:B------:R-:W-:Y:S02]  /*b5c0*/  FADD.FTZ R18, R18, R53 ;  /* 0x0000003512127221 */ /* 0x000fe40000010000 */
[----:B------:R-:W-:Y:S01]  /*b5d0*/  LDS R80, [R3+0x3e00] ;  /* 0x003e000003507984 */ /* 0x000fe20000000800 */
        /* <DEDUP_REMOVED lines=8> */
[----:B------:R-:W-:Y:S01]  /*b660*/  LDS R84, [R3+0x4600] ;  /* 0x0046000003547984 */ /* 0x000fe20000000800 */
[----:B0-----:R-:W-:-:S03]  /*b670*/  FADD.FTZ R15, R15, R58 ;  /* 0x0000003a0f0f7221 */ /* 0x001fc60000010000 */
[----:B------:R-:W0:Y:S01]  /*b680*/  LDS R87, [R3+0x4800] ;  /* 0x0048000003577984 */ /* 0x000e220000000800 */
[----:B-1----:R-:W-:-:S03]  /*b690*/  FADD.FTZ R16, R16, R69 ;  /* 0x0000004510107221 */ /* 0x002fc60000010000 */
[----:B------:R-:W-:Y:S01]  /*b6a0*/  LDS R86, [R3+0x4a00] ;  /* 0x004a000003567984 */ /* 0x000fe20000000800 */
[----:B--2---:R-:W-:-:S03]  /*b6b0*/  FADD.FTZ R17, R17, R68 ;  /* 0x0000004411117221 */ /* 0x004fc60000010000 */
[----:B------:R-:W1:Y:S01]  /*b6c0*/  LDS R105, [R3+0x4c00] ;  /* 0x004c000003697984 */ /* 0x000e620000000800 */
[----:B---3--:R-:W-:-:S03]  /*b6d0*/  FADD.FTZ R18, R18, R71 ;  /* 0x0000004712127221 */ /* 0x008fc60000010000 */
[----:B------:R-:W2:Y:S01]  /*b6e0*/  LDS R104, [R3+0x4e00] ;  /* 0x004e000003687984 */ /* 0x000ea20000000800 */
[----:B----4-:R-:W-:Y:S01]  /*b6f0*/  FADD.FTZ R19, R19, R70 ;  /* 0x0000004613137221 */ /* 0x010fe20000010000 */
[----:B------:R-:W-:Y:S01]  /*b700*/  BAR.SYNC.DEFER_BLOCKING 0x0 ;  /* 0x0000000000007b1d */ /* 0x000fe20000010000 */
[----:B------:R-:W-:Y:S01]  /*b710*/  FADD.FTZ R81, R20, R81 ;  /* 0x0000005114517221 */ /* 0x000fe20000010000 */
[----:B------:R-:W-:Y:S01]  /*b720*/  FADD.FTZ R23, R23, R82 ;  /* 0x0000005217177221 */ /* 0x000fe20000010000 */
[----:B------:R-:W-:Y:S01]  /*b730*/  FADD.FTZ R83, R22, R83 ;  /* 0x0000005316537221 */ /* 0x000fe20000010000 */
[----:B------:R-:W-:Y:S02]  /*b740*/  FADD.FTZ R85, R14, R85 ;  /* 0x000000550e557221 */ /* 0x000fe40000010000 */
[----:B------:R-:W-:Y:S01]  /*b750*/  STS.128 [R2], R60 ;  /* 0x0000003c02007388 */ /* 0x000fe20000000c00 */
[----:B0-----:R-:W-:-:S03]  /*b760*/  FADD.FTZ R87, R16, R87 ;  /* 0x0000005710577221 */ /* 0x001fc60000010000 */
[----:B------:R-:W-:Y:S04]  /*b770*/  STS.128 [R2+0x10], R44 ;  /* 0x0000102c02007388 */ /* 0x000fe80000000c00 */
[----:B------:R-:W-:Y:S01]  /*b780*/  STS.128 [R2+0x400], R40 ;  /* 0x0004002802007388 */ /* 0x000fe20000000c00 */
[----:B-1----:R-:W-:-:S03]  /*b790*/  FADD.FTZ R105, R18, R105 ;  /* 0x0000006912697221 */ /* 0x002fc60000010000 */
        /* <DEDUP_REMOVED lines=8> */
[----:B-1----:R-:W-:Y:S01]  /*b820*/  FADD.FTZ R29, R17, R86 ;  /* 0x00000056111d7221 */ /* 0x002fe20000010000 */
[----:B--2---:R-:W-:Y:S02]  /*b830*/  FADD.FTZ R31, R19, R104 ;  /* 0x00000068131f7221 */ /* 0x004fe40000010000 */
        /* <DEDUP_REMOVED lines=79> */
[----:B------:R-:W-:Y:S01]  /*bd30*/  STS.128 [R2], R64 ;  /* 0x0000004002007388 */ /* 0x000fe20000000c00 */
[----:B---3--:R-:W-:-:S03]  /*bd40*/  FADD.FTZ R77, R14, R77 ;  /* 0x0000004d0e4d7221 */ /* 0x008fc60000010000 */
[----:B------:R-:W-:Y:S01]  /*bd50*/  STS.128 [R2+0x10], R48 ;  /* 0x0000103002007388 */ /* 0x000fe20000000c00 */
[----:B----4-:R-:W-:-:S03]  /*bd60*/  FADD.FTZ R33, R15, R42 ;  /* 0x0000002a0f217221 */ /* 0x010fc60000010000 */
[----:B------:R0:W-:Y:S01]  /*bd70*/  STS.128 [R2+0x400], R36 ;  /* 0x0004002402007388 */ /* 0x0001e20000000c00 */
[----:B------:R-:W-:-:S03]  /*bd80*/  FADD.FTZ R79, R16, R79 ;  /* 0x0000004f104f7221 */ /* 0x000fc60000010000 */
[----:B------:R-:W-:Y:S01]  /*bd90*/  STS.128 [R2+0x410], R244 ;  /* 0x000410f402007388 */ /* 0x000fe20000000c00 */
[----:B------:R-:W-:-:S03]  /*bda0*/  FADD.FTZ R35, R17, R44 ;  /* 0x0000002c11237221 */ /* 0x000fc60000010000 */
[----:B------:R-:W-:Y:S04]  /*bdb0*/  STS.128 [R2+0x800], R248 ;  /* 0x000800f802007388 */ /* 0x000fe80000000c00 */
[----:B------:R-:W-:Y:S04]  /*bdc0*/  STS.128 [R2+0x810], R72 ;  /* 0x0008104802007388 */ /* 0x000fe80000000c00 */
[----:B------:R-:W-:Y:S01]  /*bdd0*/  STS.128 [R2+0xc00], R88 ;  /* 0x000c005802007388 */ /* 0x000fe20000000c00 */
[----:B0-----:R-:W0:Y:S03]  /*bde0*/  LDC R38, c[0x0][0x388] ;  /* 0x0000e200ff267b82 */ /* 0x001e260000000800 */
[----:B------:R-:W-:Y:S04]  /*bdf0*/  STS.128 [R2+0xc10], R92 ;  /* 0x000c105c02007388 */ /* 0x000fe80000000c00 */
[----:B------:R-:W-:Y:S04]  /*be00*/  STS.128 [R2+0x1000], R120 ;  /* 0x0010007802007388 */ /* 0x000fe80000000c00 */
[----:B------:R-:W-:Y:S01]  /*be10*/  STS.128 [R2+0x1010], R136 ;  /* 0x0010108802007388 */ /* 0x000fe20000000c00 */
[----:B------:R-:W-:Y:S01]  /*be20*/  BAR.SYNC.DEFER_BLOCKING 0x0 ;  /* 0x0000000000007b1d */ /* 0x000fe20000010000 */
[----:B0-----:R-:W-:-:S05]  /*be30*/  IMAD R15, R38, UR4, RZ ;  /* 0x00000004260f7c24 */ /* 0x001fca000f8e02ff */
[----:B------:R-:W-:-:S04]  /*be40*/  IADD3 R0, P0, PT, R15, R0, RZ ;  /* 0x000000000f007210 */ /* 0x000fc80007f1e0ff */
[----:B------:R-:W-:Y:S02]  /*be50*/  IADD3.X R15, PT, PT, RZ, RZ, RZ, P0, !PT ;  /* 0x000000ffff0f7210 */ /* 0x000fe400007fe4ff */
[----:B------:R-:W-:Y:S01]  /*be60*/  SHF.L.U32 R20, R0, 0x2, RZ ;  /* 0x0000000200147819 */ /* 0x000fe200000006ff */
[----:B------:R-:W0:Y:S03]  /*be70*/  LDS R46, [R3] ;  /* 0x00000000032e7984 */ /* 0x000e260000000800 */
[C---:B------:R-:W-:Y:S02]  /*be80*/  IADD3 R14, P0, PT, R20.reuse, UR22, RZ ;  /* 0x00000016140e7c10 */ /* 0x040fe4000ff1e0ff */
[----:B------:R-:W-:Y:S01]  /*be90*/  IADD3 R16, P1, PT, R20, UR20, RZ ;  /* 0x0000001414107c10 */ /* 0x000fe2000ff3e0ff */
        /* <DEDUP_REMOVED lines=16> */
[----:B------:R-:W-:Y:S02]  /*bfa0*/  SHF.L.U64.HI R21, R0, 0x2, R15 ;  /* 0x0000000200157819 */ /* 0x000fe4000001020f */
[----:B------:R-:W2:Y:S01]  /*bfb0*/  LDS R22, [R3+0x800] ;  /* 0x0008000003167984 */ /* 0x000ea20000000800 */
[C---:B------:R-:W-:Y:S01]  /*bfc0*/  IADD3 R18, P2, PT, R20.reuse, UR26, RZ ;  /* 0x0000001a14127c10 */ /* 0x040fe2000ff5e0ff */
[----:B----4-:R-:W-:Y:S01]  /*bfd0*/  FADD.FTZ R36, RZ, R36 ;  /* 0x00000024ff247221 */ /* 0x010fe20000010000 */
[----:B------:R-:W-:Y:S01]  /*bfe0*/  IADD3 R20, P3, PT, R20, UR24, RZ ;  /* 0x0000001814147c10 */ /* 0x000fe2000ff7e0ff */
[----:B------:R-:W3:Y:S01]  /*bff0*/  LDS R0, [R3+0x600] ;  /* 0x0006000003007984 */ /* 0x000ee20000000800 */
        /* <DEDUP_REMOVED lines=14> */
[----:B0-----:R-:W-:-:S03]  /*c0e0*/  FADD.FTZ R51, R36, R51 ;  /* 0x0000003324337221 */ /* 0x001fc60000010000 */
[----:B------:R-:W-:Y:S01]  /*c0f0*/  STG.E desc[UR10][R16.64], R4 ;  /* 0x0000000410007986 */ /* 0x000fe2000c10190a */
[----:B-1----:R-:W-:-:S03]  /*c100*/  FADD.FTZ R53, R43, R28 ;  /* 0x0000001c2b357221 */ /* 0x002fc60000010000 */
[----:B------:R-:W0:Y:S04]  /*c110*/  LDS R45, [R3+0x3000] ;  /* 0x00300000032d7984 */ /* 0x000e280000000800 */
[----:B------:R-:W1:Y:S04]  /*c120*/  LDS R39, [R3+0x1e00] ;  /* 0x001e000003277984 */ /* 0x000e680000000800 */
[----:B------:R-:W1:Y:S01]  /*c130*/  LDS R2, [R3+0xc00] ;  /* 0x000c000003027984 */ /* 0x000e620000000800 */
[----:B--2---:R-:W-:-:S03]  /*c140*/  FADD.FTZ R22, RZ, R22 ;  /* 0x00000016ff167221 */ /* 0x004fc60000010000 */
[----:B------:R-:W-:Y:S01]  /*c150*/  STG.E desc[UR10][R18.64], R47 ;  /* 0x0000002f12007986 */ /* 0x000fe2000c10190a */
[----:B---3--:R-:W-:-:S03]  /*c160*/  FADD.FTZ R0, RZ, R0 ;  /* 0x00000000ff007221 */ /* 0x008fc60000010000 */
[----:B------:R-:W-:Y:S01]  /*c170*/  STG.E desc[UR10][R20.64], R57 ;  /* 0x0000003914007986 */ /* 0x000fe2000c10190a */
[----:B----4-:R-:W-:-:S03]  /*c180*/  FADD.FTZ R37, R0, R37 ;  /* 0x0000002500257221 */ /* 0x010fc60000010000 */
[----:B------:R-:W-:Y:S01]  /*c190*/  STG.E desc[UR10][R14.64+0x200], R25 ;  /* 0x000200190e007986 */ /* 0x000fe2000c10190a */
[----:B------:R-:W-:-:S03]  /*c1a0*/  FADD.FTZ R26, R37, R26 ;  /* 0x0000001a251a7221 */ /* 0x000fc60000010000 */
[----:B------:R-:W2:Y:S01]  /*c1b0*/  LDS R65, [R3+0x4400] ;  /* 0x0044000003417984 */ /* 0x000ea20000000800 */
[----:B------:R-:W-:Y:S01]  /*c1c0*/  FADD.FTZ R55, R26, R55 ;  /* 0x000000371a377221 */ /* 0x000fe20000010000 */
[----:B------:R-:W-:Y:S02]  /*c1d0*/  FADD.FTZ R22, R22, R41 ;  /* 0x0000002916167221 */ /* 0x000fe40000010000 */
[----:B------:R-:W3:Y:S01]  /*c1e0*/  LDS R47, [R3+0x3200] ;  /* 0x00320000032f7984 */ /* 0x000ee20000000800 */
[----:B------:R-:W-:-:S03]  /*c1f0*/  FADD.FTZ R24, RZ, R24 ;  /* 0x00000018ff187221 */ /* 0x000fc60000010000 */
[----:B------:R-:W4:Y:S04]  /*c200*/  LDS R25, [R3+0x2000] ;  /* 0x0020000003197984 */ /* 0x000f280000000800 */
[----:B------:R-:W4:Y:S04]  /*c210*/  LDS R4, [R3+0xe00] ;  /* 0x000e000003047984 */ /* 0x000f280000000800 */
[----:B------:R-:W-:Y:S01]  /*c220*/  STG.E desc[UR10][R16.64+0x200], R5 ;  /* 0x0002000510007986 */ /* 0x000fe2000c10190a */
[----:B0-----:R-:W-:-:S03]  /*c230*/  FADD.FTZ R22, R22, R45 ;  /* 0x0000002d16167221 */ /* 0x001fc60000010000 */
[----:B------:R-:W0:Y:S01]  /*c240*/  LDS R57, [R3+0x4600] ;  /* 0x0046000003397984 */ /* 0x000e220000000800 */
[----:B-1----:R-:W-:-:S03]  /*c250*/  FADD.FTZ R24, R24, R39 ;  /* 0x0000002718187221 */ /* 0x002fc60000010000 */
[----:B------:R-:W1:Y:S01]  /*c260*/  LDS R49, [R3+0x3400] ;  /* 0x0034000003317984 */ /* 0x000e620000000800 */
[----:B------:R-:W-:-:S03]  /*c270*/  FADD.FTZ R2, RZ, R2 ;  /* 0x00000002ff027221 */ /* 0x000fc60000010000 */
        /* <DEDUP_REMOVED lines=65> */
.L_x_1985:
        /* <DEDUP_REMOVED lines=8> */
.L_x_2028:
[----:B------:R-:W-:Y:S05]  /*c710*/  BSYNC B2 ;  /* 0x0000000000027941 */ /* 0x000fea0003800000 */
.L_x_2027:
        /* <DEDUP_REMOVED lines=8> */
.L_x_2029:
[----:B------:R-:W-:Y:S01]  /*c7a0*/  HFMA2 R39, -RZ, RZ, 0, 1.1920928955078125e-07 ;  /* 0x00000002ff277431 */ /* 0x000fe200000001ff */
[----:B------:R-:W-:Y:S01]  /*c7b0*/  MOV R38, R36 ;  /* 0x0000002400267202 */ /* 0x000fe20000000f00 */
[----:B------:R-:W-:-:S07]  /*c7c0*/  FADD.FTZ R37, R37, R212 ;  /* 0x000000d425257221 */ /* 0x000fce0000010000 */
[----:B------:R-:W-:Y:S05]  /*c7d0*/  WARPSYNC.COLLECTIVE R41, `(.L_x_2030) ;  /* 0x0000000029087348 */ /* 0x000fea0003c00000 */
[----:B------:R0:W1:Y:S02]  /*c7e0*/  SHFL.BFLY P3, R212, R38, R39, R40 ;  /* 0x0c00002726d47389 */ /* 0x0000640000060028 */
[----:B01----:R-:W-:Y:S05]  /*c7f0*/  ENDCOLLECTIVE ;  /* 0x000000000000791b */ /* 0x003fea0003800000 */
.L_x_2030:
[----:B------:R-:W-:Y:S01]  /*c800*/  MOV R38, R37 ;  /* 0x0000002500267202 */ /* 0x000fe20000000f00 */
[----:B------:R-:W-:-:S07]  /*c810*/  FADD.FTZ R36, R36, R212 ;  /* 0x000000d424247221 */ /* 0x000fce0000010000 */
[----:B------:R-:W-:Y:S05]  /*c820*/  WARPSYNC.COLLECTIVE R41, `(.L_x_2031) ;  /* 0x0000000029087348 */ /* 0x000fea0003c00000 */
[----:B------:R0:W1:Y:S02]  /*c830*/  SHFL.BFLY P3, R212, R38, R39, R40 ;  /* 0x0c00002726d47389 */ /* 0x0000640000060028 */
[----:B01----:R-:W-:Y:S05]  /*c840*/  ENDCOLLECTIVE ;  /* 0x000000000000791b */ /* 0x003fea0003800000 */
.L_x_2031:
[----:B------:R-:W-:Y:S01]  /*c850*/  HFMA2 R39, -RZ, RZ, 0, 2.384185791015625e-07 ;  /* 0x00000004ff277431 */ /* 0x000fe200000001ff */
[----:B------:R-:W-:Y:S01]  /*c860*/  MOV R38, R36 ;  /* 0x0000002400267202 */ /* 0x000fe20000000f00 */
[----:B------:R-:W-:-:S07]  /*c870*/  FADD.FTZ R37, R37, R212 ;  /* 0x000000d425257221 */ /* 0x000fce0000010000 */
[----:B------:R-:W-:Y:S05]  /*c880*/  WARPSYNC.COLLECTIVE R41, `(.L_x_2032) ;  /* 0x0000000029087348 */ /* 0x000fea0003c00000 */
[----:B------:R0:W1:Y:S02]  /*c890*/  SHFL.BFLY P3, R212, R38, R39, R40 ;  /* 0x0c00002726d47389 */ /* 0x0000640000060028 */
[----:B01----:R-:W-:Y:S05]  /*c8a0*/  ENDCOLLECTIVE ;  /* 0x000000000000791b */ /* 0x003fea0003800000 */
.L_x_2032:
[----:B------:R-:W-:Y:S01]  /*c8b0*/  MOV R38, R37 ;  /* 0x0000002500267202 */ /* 0x000fe20000000f00 */
[----:B------:R-:W-:-:S07]  /*c8c0*/  FADD.FTZ R36, R36, R212 ;  /* 0x000000d424247221 */ /* 0x000fce0000010000 */
[----:B------:R-:W-:Y:S05]  /*c8d0*/  WARPSYNC.COLLECTIVE R41, `(.L_x_2033) ;  /* 0x0000000029087348 */ /* 0x000fea0003c00000 */
[----:B------:R0:W1:Y:S02]  /*c8e0*/  SHFL.BFLY P3, R212, R38, R39, R40 ;  /* 0x0c00002726d47389 */ /* 0x0000640000060028 */
[----:B01----:R-:W-:Y:S05]  /*c8f0*/  ENDCOLLECTIVE ;  /* 0x000000000000791b */ /* 0x003fea0003800000 */
.L_x_2033:
[----:B------:R-:W-:Y:S01]  /*c900*/  HFMA2 R39, -RZ, RZ, 0, 4.76837158203125e-07 ;  /* 0x00000008ff277431 */ /* 0x000fe200000001ff */
[----:B------:R-:W-:Y:S01]  /*c910*/  MOV R38, R36 ;  /* 0x0000002400267202 */ /* 0x000fe20000000f00 */
[----:B------:R-:W-:-:S07]  /*c920*/  FADD.FTZ R37, R37, R212 ;  /* 0x000000d425257221 */ /* 0x000fce0000010000 */
[----:B------:R-:W-:Y:S05]  /*c930*/  WARPSYNC.COLLECTIVE R41, `(.L_x_2034) ;  /* 0x0000000029087348 */ /* 0x000fea0003c00000 */
[----:B------:R0:W1:Y:S02]  /*c940*/  SHFL.BFLY P3, R212, R38, R39, R40 ;  /* 0x0c00002726d47389 */ /* 0x0000640000060028 */
[----:B01----:R-:W-:Y:S05]  /*c950*/  ENDCOLLECTIVE ;  /* 0x000000000000791b */ /* 0x003fea0003800000 */
.L_x_2034:
[----:B------:R-:W-:Y:S01]  /*c960*/  MOV R38, R37 ;  /* 0x0000002500267202 */ /* 0x000fe20000000f00 */
[----:B------:R-:W-:-:S07]  /*c970*/  FADD.FTZ R36, R36, R212 ;  /* 0x000000d424247221 */ /* 0x000fce0000010000 */
[----:B------:R-:W-:Y:S05]  /*c980*/  WARPSYNC.COLLECTIVE R41, `(.L_x_2035) ;  /* 0x0000000029087348 */ /* 0x000fea0003c00000 */
[----:B------:R0:W1:Y:S02]  /*c990*/  SHFL.BFLY P3, R212, R38, R39, R40 ;  /* 0x0c00002726d47389 */ /* 0x0000640000060028 */
[----:B01----:R-:W-:Y:S05]  /*c9a0*/  ENDCOLLECTIVE ;  /* 0x000000000000791b */ /* 0x003fea0003800000 */
.L_x_2035:
[----:B------:R-:W-:Y:S01]  /*c9b0*/  HFMA2 R39, -RZ, RZ, 0, 9.5367431640625e-07 ;  /* 0x00000010ff277431 */ /* 0x000fe200000001ff */
[----:B------:R-:W-:Y:S01]  /*c9c0*/  MOV R38, R36 ;  /* 0x0000002400267202 */ /* 0x000fe20000000f00 */
[----:B------:R-:W-:-:S07]  /*c9d0*/  FADD.FTZ R37, R37, R212 ;  /* 0x000000d425257221 */ /* 0x000fce0000010000 */
[----:B------:R-:W-:Y:S05]  /*c9e0*/  WARPSYNC.COLLECTIVE R41, `(.L_x_2036) ;  /* 0x0000000029087348 */ /* 0x000fea0003c00000 */
[----:B------:R0:W1:Y:S02]  /*c9f0*/  SHFL.BFLY P3, R212, R38, R39, R40 ;  /* 0x0c00002726d47389 */ /* 0x0000640000060028 */
[----:B01----:R-:W-:Y:S05]  /*ca00*/  ENDCOLLECTIVE ;  /* 0x000000000000791b */ /* 0x003fea0003800000 */
.L_x_2036:
[----:B------:R-:W-:Y:S02]  /*ca10*/  MOV R38, R37 ;  /* 0x0000002500267202 */ /* 0x000fe40000000f00 */
[----:B------:R-:W-:-:S07]  /*ca20*/  MOV R211, R212 ;  /* 0x000000d400d37202 */ /* 0x000fce0000000f00 */
[----:B------:R-:W-:Y:S05]  /*ca30*/  WARPSYNC.COLLECTIVE R41, `(.L_x_2037) ;  /* 0x0000000029087348 */ /* 0x000fea0003c00000 */
[----:B------:R0:W1:Y:S02]  /*ca40*/  SHFL.BFLY P3, R212, R38, R39, R40 ;  /* 0x0c00002726d47389 */ /* 0x0000640000060028 */
[----:B01----:R-:W-:Y:S05]  /*ca50*/  ENDCOLLECTIVE ;  /* 0x000000000000791b */ /* 0x003fea0003800000 */
.L_x_2037:
[----:B------:R-:W-:Y:S01]  /*ca60*/  MOV R38, R212 ;  /* 0x000000d400267202 */ /* 0x000fe20000000f00 */
[----:B------:R-:W-:Y:S06]  /*ca70*/  BRA `(.L_x_2038) ;  /* 0xffffff8000dc7947 */ /* 0x000fec000383ffff */
.L_x_2039:
        /* <DEDUP_REMOVED lines=16> */
.L_x_7103:


//--------------------- .text._ZN10layer_norm31ln_parallel_residual_bwd_kernelINS_13Kernel_traitsI13__nv_bfloat16S2_fS2_fjLj1280ELj1ELj4ELj1ELj16ENS_18Kernel_traits_baseILj1280ES2_S2_fS2_fjLj128EEEEELb0ELb1ELb0EEEvNS_9BwdParamsE --------------------------
	.section	.text._ZN10layer_norm31ln_parallel_residual_bwd_kernelINS_13Kernel_traitsI13__nv_bfloat16S2_fS2_fjLj1280ELj1ELj4ELj1ELj16ENS_18Kernel_traits_baseILj1280ES2_S2_fS2_fjLj128EEEEELb0ELb1ELb0EEEvNS_9BwdParamsE,"ax",@progbits
	.align	128
        .global         _ZN10layer_norm31ln_parallel_residual_bwd_kernelINS_13Kernel_traitsI13__nv_bfloat16S2_fS2_fjLj1280ELj1ELj4ELj1ELj16ENS_18Kernel_traits_baseILj1280ES2_S2_fS2_fjLj128EEEEELb0ELb1ELb0EEEvNS_9BwdParamsE
        .type           _ZN10layer_norm31ln_parallel_residual_bwd_kernelINS_13Kernel_traitsI13__nv_bfloat16S2_fS2_fjLj1280ELj1ELj4ELj1ELj16ENS_18Kernel_traits_baseILj1280ES2_S2_fS2_fjLj128EEEEELb0ELb1ELb0EEEvNS_9BwdParamsE,@function
        .size           _ZN10layer_norm31ln_parallel_residual_bwd_kernelINS_13Kernel_traitsI13__nv_bfloat16S2_fS2_fjLj1280ELj1ELj4ELj1ELj16ENS_18Kernel_traits_baseILj1280ES2_S2_fS2_fjLj128EEEEELb0ELb1ELb0EEEvNS_9BwdParamsE,(.L_x_7104 - _ZN10layer_norm31ln_parallel_residual_bwd_kernelINS_13Kernel_traitsI13__nv_bfloat16S2_fS2_fjLj1280ELj1ELj4ELj1ELj16ENS_18Kernel_traits_baseILj1280ES2_S2_fS2_fjLj128EEEEELb0ELb1ELb0EEEvNS_9BwdParamsE)
        .other          _ZN10layer_norm31ln_parallel_residual_bwd_kernelINS_13Kernel_traitsI13__nv_bfloat16S2_fS2_fjLj1280ELj1ELj4ELj1ELj16ENS_18Kernel_traits_baseILj1280ES2_S2_fS2_fjLj128EEEEELb0ELb1ELb0EEEvNS_9BwdParamsE,@"STO_CUDA_ENTRY STV_DEFAULT"
_ZN10layer_norm31ln_parallel_residual_bwd_kernelINS_13Kernel_traitsI13__nv_bfloat16S2_fS2_fjLj1280ELj1ELj4ELj1ELj16ENS_18Kernel_traits_baseILj1280ES2_S2_fS2_fjLj128EEEEELb0ELb1ELb0EEEvNS_9BwdParamsE:
.text._ZN10layer_norm31ln_parallel_residual_bwd_kernelINS_13Kernel_traitsI13__nv_bfloat16S2_fS2_fjLj1280ELj1ELj4ELj1ELj16ENS_18Kernel_traits_baseILj1280ES2_S2_fS2_fjLj128EEEEELb0ELb1ELb0EEEvNS_9BwdParamsE:
[----:B------:R-:W0:Y:S01]  /*0000*/  LDC R1, c[0x0][0x37c] ;  /* 0x0000df00ff017b82 */ /* 0x000e220000000800 */
[----:B------:R-:W1:Y:S01]  /*0010*/  S2R R215, SR_TID.X ;  /* 0x0000000000d77919 */ /* 0x000e620000002100 */
[----:B------:R-:W2:Y:S01]  /*0020*/  LDCU UR4, c[0x0][0x388] ;  /* 0x00007100ff0477ac */ /* 0x000ea20008000800 */
[----:B0-----:R-:W-:Y:S01]  /*0030*/  IADD3 R1, PT, PT, R1, -0x10, RZ ;  /* 0xfffffff001017810 */ /* 0x001fe20007ffe0ff */
[----:B------:R-:W0:Y:S01]  /*0040*/  LDCU.64 UR10, c[0x0][0x358] ;  /* 0x00006b00ff0a77ac */ /* 0x000e220008000a00 */
[----:B------:R-:W3:Y:S01]  /*0050*/  LDCU UR5, c[0x0][0x384] ;  /* 0x00007080ff0577ac */ /* 0x000ee20008000800 */
[----:B------:R-:W4:Y:S01]  /*0060*/  LDCU UR20, c[0x0][0x388] ;  /* 0x00007100ff1477ac */ /* 0x000f220008000800 */
[----:B------:R-:W0:Y:S01]  /*0070*/  LDCU.U8 UR15, c[0x0][0x410] ;  /* 0x00008200ff0f77ac */ /* 0x000e220008000000 */
[----:B--2---:R-:W-:Y:S01]  /*0080*/  MOV R2, UR4 ;  /* 0x0000000400027c02 */ /* 0x004fe20008000f00 */
[----:B------:R-:W2:Y:S03]  /*0090*/  LDCU UR14, c[0x0][0x400] ;  /* 0x00008000ff0e77ac */ /* 0x000ea60008000800 */
[----:B------:R-:W-:Y:S01]  /*00a0*/  SHF.R.S32.HI R0, RZ, 0x1f, R2 ;  /* 0x0000001fff007819 */ /* 0x000fe20000011402 */
[----:B------:R3:W-:Y:S01]  /*00b0*/  STL [R1], R2 ;  /* 0x0000000201007387 */ /* 0x0007e20000100800 */
[----:B------:R-:W0:Y:S02]  /*00c0*/  LDCU.64 UR6, c[0x0][0x470] ;  /* 0x00008e00ff0677ac */ /* 0x000e240008000a00 */
[----:B------:R-:W-:Y:S01]  /*00d0*/  LEA.HI R0, R0, R2, RZ, 0x3 ;  /* 0x0000000200007211 */ /* 0x000fe200078f18ff */
[----:B------:R-:W0:Y:S01]  /*00e0*/  LDCU.64 UR12, c[0x0][0x438] ;  /* 0x00008700ff0c77ac */ /* 0x000e220008000a00 */
[C---:B-1----:R-:W-:Y:S01]  /*00f0*/  LOP3.LUT R3, R215.reuse, 0x1f, RZ, 0xc, !PT ;  /* 0x0000001fd7037812 */ /* 0x042fe200078e0cff */
[----:B------:R-:W1:Y:S01]  /*0100*/  LDCU.64 UR8, c[0x0][0x478] ;  /* 0x00008f00ff0877ac */ /* 0x000e620008000a00 */
        /* <DEDUP_REMOVED lines=8> */
[----:B---3--:R-:W3:Y:S08]  /*0190*/  @P3 LDC.64 R2, c[0x0][0x3d0] ;  /* 0x0000f400ff023b82 */ /* 0x008ef00000000a00 */
[----:B------:R-:W4:Y:S08]  /*01a0*/  @P0 LDC.64 R4, c[0x0][0x3d0] ;  /* 0x0000f400ff040b82 */ /* 0x000f300000000a00 */
[----:B------:R-:W2:Y:S08]  /*01b0*/  @P1 LDC.64 R8, c[0x0][0x3d0] ;  /* 0x0000f400ff081b82 */ /* 0x000eb00000000a00 */
[----:B------:R-:W1:Y:S01]  /*01c0*/  @P2 LDC.64 R10, c[0x0][0x3d0] ;  /* 0x0000f400ff0a2b82 */ /* 0x000e620000000a00 */
[C---:B---3--:R-:W-:Y:S01]  /*01d0*/  @P3 IMAD.WIDE.U32 R2, R15.reuse, 0x10, R2 ;  /* 0x000000100f023825 */ /* 0x048fe200078e0002 */
[----:B------:R-:W-:-:S04]  /*01e0*/  @P3 LOP3.LUT R15, R15, 0x20, RZ, 0xfc, !PT ;  /* 0x000000200f0f3812 */ /* 0x000fc800078efcff */
[----:B0-----:R0:W5:Y:S02]  /*01f0*/  @P3 LDG.E.128 R44, desc[UR10][R2.64] ;  /* 0x0000000a022c3981 */ /* 0x001164000c1e1d00 */
[----:B------:R-:W3:Y:S01]  /*0200*/  @P4 LDC.64 R12, c[0x0][0x3d0] ;  /* 0x0000f400ff0c4b82 */ /* 0x000ee20000000a00 */
[C---:B----4-:R-:W-:Y:S01]  /*0210*/  @P0 IMAD.WIDE.U32 R6, R15.reuse, 0x10, R4 ;  /* 0x000000100f060825 */ /* 0x050fe200078e0004 */
[----:B------:R-:W-:-:S06]  /*0220*/  @P0 IADD3 R15, PT, PT, R15, 0x20, RZ ;  /* 0x000000200f0f0810 */ /* 0x000fcc0007ffe0ff */
[----:B------:R-:W4:Y:S01]  /*0230*/  S2UR UR4, SR_CTAID.X ;  /* 0x00000000000479c3 */ /* 0x000f220000002500 */
[C---:B--2---:R-:W-:Y:S01]  /*0240*/  @P1 IMAD.WIDE.U32 R8, R15.reuse, 0x10, R8 ;  /* 0x000000100f081825 */ /* 0x044fe200078e0008 */
[----:B------:R-:W-:Y:S01]  /*0250*/  @P1 IADD3 R15, PT, PT, R15, 0x20, RZ ;  /* 0x000000200f0f1810 */ /* 0x000fe20007ffe0ff */
[----:B------:R0:W5:Y:S04]  /*0260*/  @P0 LDG.E.128 R48, desc[UR10][R6.64] ;  /* 0x0000000a06300981 */ /* 0x000168000c1e1d00 */
[----:B------:R0:W5:Y:S01]  /*0270*/  @P1 LDG.E.128 R52, desc[UR10][R8.64] ;  /* 0x0000000a08341981 */ /* 0x000162000c1e1d00 */
[C---:B-1----:R-:W-:Y:S01]  /*0280*/  @P2 IMAD.WIDE.U32 R10, R15.reuse, 0x10, R10 ;  /* 0x000000100f0a2825 */ /* 0x042fe200078e000a */
[----:B------:R-:W-:-:S04]  /*0290*/  @P2 IADD3 R15, PT, PT, R15, 0x20, RZ ;  /* 0x000000200f0f2810 */ /* 0x000fc80007ffe0ff */
[----:B------:R0:W5:Y:S01]  /*02a0*/  @P2 LDG.E.128 R56, desc[UR10][R10.64] ;  /* 0x0000000a0a382981 */ /* 0x000162000c1e1d00 */
[----:B---3--:R-:W-:-:S05]  /*02b0*/  @P4 IMAD.WIDE.U32 R4, R15, 0x10, R12 ;  /* 0x000000100f044825 */ /* 0x008fca00078e000c */
[----:B------:R0:W5:Y:S01]  /*02c0*/  @P4 LDG.E.128 R60, desc[UR10][R4.64] ;  /* 0x0000000a043c4981 */ /* 0x000162000c1e1d00 */
[----:B------:R-:W-:Y:S01]  /*02d0*/  SHF.R.U32.HI R215, RZ, 0x5, R215 ;  /* 0x00000005ffd77819 */ /* 0x000fe200000116d7 */
[----:B----4-:R-:W-:-:S06]  /*02e0*/  USHF.L.U32 UR4, UR4, 0x2, URZ ;  /* 0x0000000204047899 */ /* 0x010fcc00080006ff */
        /* <DEDUP_REMOVED lines=87> */
.L_x_2103:
[----:B------:R-:W0:Y:S02]  /*0860*/  LDC.64 R136, c[0x0][0x3c0] ;  /* 0x0000f000ff887b82 */ /* 0x000e240000000a00 */
[----:B0-----:R-:W-:-:S05]  /*0870*/  IMAD.WIDE R136, R215, 0x4, R136 ;  /* 0x00000004d7887825 */ /* 0x001fca00078e0288 */
[----:B------:R0:W2:Y:S02]  /*0880*/  LDG.E R195, desc[UR10][R136.64] ;  /* 0x0000000a88c37981 */ /* 0x0000a4000c1e1900 */
[----:B0-----:R-:W0:Y:S02]  /*0890*/  LDC.64 R136, c[0x0][0x3c8] ;  /* 0x0000f200ff887b82 */ /* 0x001e240000000a00 */
[----:B0-----:R-:W-:-:S05]  /*08a0*/  IMAD.WIDE R136, R215, 0x4, R136 ;  /* 0x00000004d7887825 */ /* 0x001fca00078e0288 */
[----:B-----5:R0:W5:Y:S01]  /*08b0*/  LDG.E R33, desc[UR10][R136.64] ;  /* 0x0000000a88217981 */ /* 0x020162000c1e1900 */
[----:B------:R-:W-:Y:S01]  /*08c0*/  MOV R2, UR20 ;  /* 0x0000001400027c02 */ /* 0x000fe20008000f00 */
[----:B------:R-:W-:Y:S01]  /*08d0*/  BSSY.RECONVERGENT B1, `(.L_x_2042) ;  /* 0x000006e000017945 */ /* 0x000fe20003800200 */
[C---:B------:R-:W-:Y:S01]  /*08e0*/  ISETP.GE.U32.AND P6, PT, R252.reuse, 0x40, PT ;  /* 0x00000040fc00780c */ /* 0x040fe20003fc6070 */
[----:B------:R-:W1:Y:S01]  /*08f0*/  S2R R138, SR_TID.X ;  /* 0x00000000008a7919 */ /* 0x000e620000002100 */
[C---:B------:R-:W-:Y:S02]  /*0900*/  ISETP.GE.U32.AND P5, PT, R252.reuse, 0x60, PT ;  /* 0x00000060fc00780c */ /* 0x040fe40003fa6070 */
[----:B------:R-:W-:Y:S02]  /*0910*/  CS2R R212, SRZ ;  /* 0x0000000000d47805 */ /* 0x000fe4000001ff00 */
[C---:B------:R-:W-:Y:S01]  /*0920*/  ISETP.GE.U32.AND P4, PT, R252.reuse, 0x80, PT ;  /* 0x00000080fc00780c */ /* 0x040fe20003f86070 */
[----:B------:R3:W-:Y:S01]  /*0930*/  STL [R1], R2 ;  /* 0x0000000201007387 */ /* 0x0007e20000100800 */
[----:B------:R-:W-:Y:S01]  /*0940*/  ISETP.GE.U32.AND P1, PT, R252, 0xa0, PT ;  /* 0x000000a0fc00780c */ /* 0x000fe20003f26070 */
[----:B---3--:R-:W-:-:S05]  /*0950*/  IMAD R2, R215, R2, RZ ;  /* 0x00000002d7027224 */ /* 0x008fca00078e02ff */
[----:B------:R-:W-:-:S04]  /*0960*/  SHF.R.S32.HI R139, RZ, 0x1f, R2 ;  /* 0x0000001fff8b7819 */ /* 0x000fc80000011402 */
[----:B------:R-:W-:Y:S02]  /*0970*/  LEA.HI R2, R139, R2, RZ, 0x3 ;  /* 0x000000028b027211 */ /* 0x000fe400078f18ff */
[----:B-1----:R-:W-:-:S04]  /*0980*/  LOP3.LUT R138, R138, 0x1f, RZ, 0xc0, !PT ;  /* 0x0000001f8a8a7812 */ /* 0x002fc800078ec0ff */
[----:B------:R-:W-:-:S04]  /*0990*/  LEA.HI.SX32 R2, R2, R138, 0x1d ;  /* 0x0000008a02027211 */ /* 0x000fc800078feaff */
[----:B------:R-:W-:Y:S02]  /*09a0*/  MOV R214, R2 ;  /* 0x0000000200d67202 */ /* 0x000fe40000000f00 */
[----:B--2---:R-:W-:Y:S01]  /*09b0*/  FSEL R195, R195, RZ, !P2 ;  /* 0x000000ffc3c37208 */ /* 0x004fe20005000000 */
[----:B0-----:R-:W-:Y:S06]  /*09c0*/  @!P3 BRA `(.L_x_2043) ;  /* 0x000000040078b947 */ /* 0x001fec0003800000 */
[----:B------:R-:W0:Y:S08]  /*09d0*/  LDC.64 R136, c[0x0][0x428] ;  /* 0x00010a00ff887b82 */ /* 0x000e300000000a00 */
[----:B------:R-:W1:Y:S01]  /*09e0*/  LDC.64 R144, c[0x0][0x3a8] ;  /* 0x0000ea00ff907b82 */ /* 0x000e620000000a00 */
[----:B0-----:R-:W-:-:S06]  /*09f0*/  IMAD.WIDE.U32 R136, R2, 0x10, R136 ;  /* 0x0000001002887825 */ /* 0x001fcc00078e0088 */
[----:B------:R-:W2:Y:S01]  /*0a00*/  LDG.E.128 R136, desc[UR10][R136.64] ;  /* 0x0000000a88887981 */ /* 0x000ea2000c1e1d00 */
[----:B-1----:R-:W-:-:S05]  /*0a10*/  IMAD.WIDE.U32 R144, R2, 0x20, R144 ;  /* 0x0000002002907825 */ /* 0x002fca00078e0090 */
[----:B------:R-:W3:Y:S04]  /*0a20*/  LDG.E.128 R140, desc[UR10][R144.64] ;  /* 0x0000000a908c7981 */ /* 0x000ee8000c1e1d00 */
[----:B------:R-:W4:Y:S01]  /*0a30*/  LDG.E.128 R144, desc[UR10][R144.64+0x10] ;  /* 0x0000100a90907981 */ /* 0x000f22000c1e1d00 */
[----:B------:R-:W-:-:S04]  /*0a40*/  ISETP.NE.U32.AND P0, PT, RZ, UR12, PT ;  /* 0x0000000cff007c0c */ /* 0x000fc8000bf05070 */
[----:B------:R-:W-:Y:S02]  /*0a50*/  ISETP.NE.AND.EX P0, PT, RZ, UR13, PT, P0 ;  /* 0x0000000dff007c0c */ /* 0x000fe4000bf05300 */
[----:B------:R-:W-:-:S04]  /*0a60*/  PRMT R3, R44, 0x7632, R3 ;  /* 0x000076322c037816 */ /* 0x000fc80000000003 */
[----:B------:R-:W-:Y:S02]  /*0a70*/  SHF.L.U32 R3, R3, 0x10, RZ ;  /* 0x0000001003037819 */ /* 0x000fe400000006ff */
[----:B------:R-:W-:-:S05]  /*0a80*/  PRMT R13, R45, 0x7632, R13 ;  /* 0x000076322d0d7816 */ /* 0x000fca000000000d */
[----:B------:R-:W0:Y:S01]  /*0a90*/  @P0 LDC.64 R172, c[0x0][0x438] ;  /* 0x00010e00ffac0b82 */ /* 0x000e220000000a00 */
[----:B------:R-:W-:Y:S02]  /*0aa0*/  SHF.L.U32 R13, R13, 0x10, RZ ;  /* 0x000000100d0d7819 */ /* 0x000fe400000006ff */
[----:B------:R-:W-:-:S04]  /*0ab0*/  PRMT R21, R46, 0x7632, R21 ;  /* 0x000076322e157816 */ /* 0x000fc80000000015 */
[----:B------:R-:W-:Y:S02]  /*0ac0*/  SHF.L.U32 R21, R21, 0x10, RZ ;  /* 0x0000001015157819 */ /* 0x000fe400000006ff */
[----:B------:R-:W-:-:S04]  /*0ad0*/  PRMT R31, R47, 0x7632, R31 ;  /* 0x000076322f1f7816 */ /* 0x000fc8000000001f */
[----:B------:R-:W-:Y:S02]  /*0ae0*/  SHF.L.U32 R31, R31, 0x10, RZ ;  /* 0x000000101f1f7819 */ /* 0x000fe400000006ff */
[----:B------:R-:W-:Y:S01]  /*0af0*/  SHF.L.U32 R154, R44, 0x10, RZ ;  /* 0x000000102c9a7819 */ /* 0x000fe200000006ff */
[----:B0-----:R-:W-:-:S05]  /*0b00*/  @P0 IMAD.WIDE.U32 R172, R2, 0x20, R172 ;  /* 0x0000002002ac0825 */ /* 0x001fca00078e00ac */
[----:B------:R-:W5:Y:S04]  /*0b10*/  @P0 LDG.E.128 R88, desc[UR10][R172.64] ;  /* 0x0000000aac580981 */ /* 0x000f68000c1e1d00 */
[----:B------:R0:W5:Y:S01]  /*0b20*/  @P0 LDG.E.128 R92, desc[UR10][R172.64+0x10] ;  /* 0x0000100aac5c0981 */ /* 0x000162000c1e1d00 */
[----:B------:R-:W-:Y:S02]  /*0b30*/  SHF.L.U32 R174, R46, 0x10, RZ ;  /* 0x000000102eae7819 */ /* 0x000fe400000006ff */
[----:B0-----:R-:W-:Y:S02]  /*0b40*/  SHF.L.U32 R172, R45, 0x10, RZ ;  /* 0x000000102dac7819 */ /* 0x001fe400000006ff */
[----:B------:R-:W-:Y:S02]  /*0b50*/  SHF.L.U32 R186, R47, 0x10, RZ ;  /* 0x000000102fba7819 */ /* 0x000fe400000006ff */
[----:B------:R-:W-:-:S02]  /*0b60*/  IADD3 R214, PT, PT, R2, 0x20, RZ ;  /* 0x0000002002d67810 */ /* 0x000fc40007ffe0ff */
[----:B--2---:R-:W-:-:S04]  /*0b70*/  PRMT R0, R136, 0x7632, R0 ;  /* 0x0000763288007816 */ /* 0x004fc80000000000 */
[----:B------:R-:W-:Y:S01]  /*0b80*/  SHF.L.U32 R0, R0, 0x10, RZ ;  /* 0x0000001000007819 */ /* 0x000fe200000006ff */
[----:B---3--:R-:W-:-:S04]  /*0b90*/  FADD.FTZ R4, -R195, R141 ;  /* 0x0000008dc3047221 */ /* 0x008fc80000010100 */
[----:B-----5:R-:W-:Y:S01]  /*0ba0*/  FMUL.FTZ R4, R33, R4 ;  /* 0x0000000421047220 */ /* 0x020fe20000410000 */
[-C--:B------:R-:W-:Y:S01]  /*0bb0*/  FMUL.FTZ R3, R3, R0.reuse ;  /* 0x0000000003037220 */ /* 0x080fe20000410000 */
[--C-:B------:R-:W-:Y:S02]  /*0bc0*/  FADD.FTZ R205, R205, R0.reuse ;  /* 0x00000000cdcd7221 */ /* 0x100fe40000010000 */
[----:B------:R-:W-:Y:S01]  /*0bd0*/  FFMA.FTZ R249, R4, R0, R249 ;  /* 0x0000000004f97223 */ /* 0x000fe200000100f9 */
[----:B------:R-:W-:Y:S01]  /*0be0*/  PRMT R0, R137, 0x7632, R0 ;  /* 0x0000763289007816 */ /* 0x000fe20000000000 */
[----:B------:R-:W-:-:S03]  /*0bf0*/  FADD.FTZ R14, -R195, R143 ;  /* 0x0000008fc30e7221 */ /* 0x000fc60000010100 */
[----:B------:R-:W-:Y:S01]  /*0c00*/  SHF.L.U32 R0, R0, 0x10, RZ ;  /* 0x0000001000007819 */ /* 0x000fe200000006ff */
[----:B------:R-:W-:Y:S01]  /*0c10*/  FMUL.FTZ R14, R33, R14 ;  /* 0x0000000e210e7220 */ /* 0x000fe20000410000 */
[----:B----4-:R-:W-:-:S03]  /*0c20*/  FADD.FTZ R22, -R195, R145 ;  /* 0x00000091c3167221 */ /* 0x010fc60000010100 */
[-C--:B------:R-:W-:Y:S01]  /*0c30*/  FMUL.FTZ R13, R13, R0.reuse ;  /* 0x000000000d0d7220 */ /* 0x080fe20000410000 */
[----:B------:R-:W-:Y:S01]  /*0c40*/  FFMA.FTZ R251, R14, R0, R251 ;  /* 0x000000000efb7223 */ /* 0x000fe200000100fb */
[--C-:B------:R-:W-:Y:S01]  /*0c50*/  FADD.FTZ R207, R207, R0.reuse ;  /* 0x00000000cfcf7221 */ /* 0x100fe20000010000 */
[----:B------:R-:W-:Y:S01]  /*0c60*/  PRMT R0, R138, 0x7632, R0 ;  /* 0x000076328a007816 */ /* 0x000fe20000000000 */
[----:B------:R-:W-:-:S03]  /*0c70*/  FMUL.FTZ R22, R33, R22 ;  /* 0x0000001621167220 */ /* 0x000fc60000410000 */
[----:B------:R-:W-:Y:S01]  /*0c80*/  SHF.L.U32 R0, R0, 0x10, RZ ;  /* 0x0000001000007819 */ /* 0x000fe200000006ff */
[----:B------:R-:W-:-:S04]  /*0c90*/  FADD.FTZ R32, -R195, R147 ;  /* 0x00000093c3207221 */ /* 0x000fc80000010100 */
[-C--:B------:R-:W-:Y:S01]  /*0ca0*/  FMUL.FTZ R21, R21, R0.reuse ;  /* 0x0000000015157220 */ /* 0x080fe20000410000 */
[--C-:B------:R-:W-:Y:S01]  /*0cb0*/  FADD.FTZ R201, R201, R0.reuse ;  /* 0x00000000c9c97221 */ /* 0x100fe20000010000 */
[----:B------:R-:W-:Y:S01]  /*0cc0*/  FFMA.FTZ R245, R22, R0, R245 ;  /* 0x0000000016f57223 */ /* 0x000fe200000100f5 */
[----:B------:R-:W-:Y:S01]  /*0cd0*/  PRMT R0, R139, 0x7632, R0 ;  /* 0x000076328b007816 */ /* 0x000fe20000000000 */
[----:B------:R-:W-:Y:S01]  /*0ce0*/  FADD.FTZ R142, -R195, R142 ;  /* 0x0000008ec38e7221 */ /* 0x000fe20000010100 */
[C---:B------:R-:W-:Y:S02]  /*0cf0*/  FMUL.FTZ R32, R33.reuse, R32 ;  /* 0x0000002021207220 */ /* 0x040fe40000410000 */
[----:B------:R-:W-:Y:S01]  /*0d00*/  SHF.L.U32 R0, R0, 0x10, RZ ;  /* 0x0000001000007819 */ /* 0x000fe200000006ff */
[----:B------:R-:W-:Y:S01]  /*0d10*/  FMUL.FTZ R166, R33, R142 ;  /* 0x0000008e21a67220 */ /* 0x000fe20000410000 */
[----:B------:R-:W-:Y:S01]  /*0d20*/  SHF.L.U32 R137, R137, 0x10, RZ ;  /* 0x0000001089897819 */ /* 0x000fe200000006ff */
[----:B------:R-:W-:Y:S01]  /*0d30*/  FADD.FTZ R144, -R195, R144 ;  /* 0x00000090c3907221 */ /* 0x000fe20000010100 */
[----:B------:R-:W-:Y:S01]  /*0d40*/  SHF.L.U32 R141, R136, 0x10, RZ ;  /* 0x00000010888d7819 */ /* 0x000fe200000006ff */
[-C--:B------:R-:W-:Y:S01]  /*0d50*/  FMUL.FTZ R31, R31, R0.reuse ;  /* 0x000000001f1f7220 */ /* 0x080fe20000410000 */
[----:B------:R-:W-:Y:S01]  /*0d60*/  FADD.FTZ R203, R203, R0 ;  /* 0x00000000cbcb7221 */ /* 0x000fe20000010000 */
[----:B------:R-:W-:Y:S01]  /*0d70*/  FFMA.FTZ R247, R32, R0, R247 ;  /* 0x0000000020f77223 */ /* 0x000fe200000100f7 */
[----:B------:R-:W-:Y:S01]  /*0d80*/  FADD.FTZ R0, -R195, R140 ;  /* 0x0000008cc3007221 */ /* 0x000fe20000010100 */
[----:B------:R-:W-:Y:S01]  /*0d90*/  FADD.FTZ R206, R206, R137 ;  /* 0x00000089cece7221 */ /* 0x000fe20000010000 */
[-C--:B------:R-:W-:Y:S01]  /*0da0*/  FFMA.FTZ R250, R166, R137.reuse, R250 ;  /* 0x00000089a6fa7223 */ /* 0x080fe200000100fa */
[----:B------:R-:W-:Y:S01]  /*0db0*/  FMUL.FTZ R172, R172, R137 ;  /* 0x00000089acac7220 */ /* 0x000fe20000410000 */
[----:B------:R-:W-:Y:S01]  /*0dc0*/  SHF.L.U32 R137, R138, 0x10, RZ ;  /* 0x000000108a897819 */ /* 0x000fe200000006ff */
[----:B------:R-:W-:Y:S01]  /*0dd0*/  FMUL.FTZ R154, R154, R141 ;  /* 0x0000008d9a9a7220 */ /* 0x000fe20000410000 */
[C---:B------:R-:W-:Y:S01]  /*0de0*/  FMUL.FTZ R173, R33.reuse, R144 ;  /* 0x0000009021ad7220 */ /* 0x040fe20000410000 */
[----:B------:R-:W-:-:S02]  /*0df0*/  FMUL.FTZ R0, R33, R0 ;  /* 0x0000000021007220 */ /* 0x000fc40000410000 */
[----:B------:R-:W-:Y:S01]  /*0e00*/  FADD.FTZ R200, R200, R137 ;  /* 0x00000089c8c87221 */ /* 0x000fe20000010000 */
[-C--:B------:R-:W-:Y:S01]  /*0e10*/  FFMA.FTZ R244, R173, R137.reuse, R244 ;  /* 0x00000089adf47223 */ /* 0x080fe200000100f4 */
[----:B------:R-:W-:Y:S01]  /*0e20*/  FMUL.FTZ R174, R174, R137 ;  /* 0x00000089aeae7220 */ /* 0x000fe20000410000 */
[----:B------:R-:W-:Y:S01]  /*0e30*/  FADD.FTZ R136, RZ, R154 ;  /* 0x0000009aff887221 */ /* 0x000fe20000010000 */
[----:B------:R-:W-:Y:S01]  /*0e40*/  FFMA.FTZ R137, R0, R154, RZ ;  /* 0x0000009a00897223 */ /* 0x000fe200000100ff */
[----:B------:R-:W-:Y:S01]  /*0e50*/  FADD.FTZ R204, R204, R141 ;  /* 0x0000008dcccc7221 */ /* 0x000fe20000010000 */
[----:B------:R-:W-:Y:S01]  /*0e60*/  FFMA.FTZ R248, R0, R141, R248 ;  /* 0x0000008d00f87223 */ /* 0x000fe200000100f8 */
[----:B------:R-:W-:Y:S01]  /*0e70*/  SHF.L.U32 R141, R139, 0x10, RZ ;  /* 0x000000108b8d7819 */ /* 0x000fe200000006ff */
[----:B------:R-:W-:Y:S01]  /*0e80*/  FADD.FTZ R139, R136, R3 ;  /* 0x00000003888b7221 */ /* 0x000fe20000010000 */
[----:B------:R-:W-:-:S03]  /*0e90*/  FFMA.FTZ R137, R4, R3, R137 ;  /* 0x0000000304897223 */ /* 0x000fc60000010089 */
[----:B------:R-:W-:Y:S01]  /*0ea0*/  FADD.FTZ R136, R139, R172 ;  /* 0x000000ac8b887221 */ /* 0x000fe20000010000 */
[----:B------:R-:W-:-:S03]  /*0eb0*/  FFMA.FTZ R137, R166, R172, R137 ;  /* 0x000000aca6897223 */ /* 0x000fc60000010089 */
        /* <DEDUP_REMOVED lines=15> */
.L_x_2043:
[----:B------:R-:W-:Y:S05]  /*0fb0*/  BSYNC.RECONVERGENT B1 ;  /* 0x0000000000017941 */ /* 0x000fea0003800200 */
.L_x_2042:
[----:B------:R-:W-:Y:S04]  /*0fc0*/  BSSY.RECONVERGENT B1, `(.L_x_2044) ;  /* 0x0000062000017945 */ /* 0x000fe80003800200 */
[----:B------:R-:W-:Y:S05]  /*0fd0*/  @!P6 BRA `(.L_x_2045) ;  /* 0x000000040080e947 */ /* 0x000fea0003800000 */
[----:B------:R-:W0:Y:S01]  /*0fe0*/  LDC.64 R136, c[0x0][0x428] ;  /* 0x00010a00ff887b82 */ /* 0x000e220000000a00 */
[----:B------:R1:W-:Y:S07]  /*0ff0*/  STL.64 [R1+0x8], R2 ;  /* 0x0000080201007387 */ /* 0x0003ee0000100a00 */
[----:B------:R-:W2:Y:S01]  /*1000*/  LDC.64 R144, c[0x0][0x3a8] ;  /* 0x0000ea00ff907b82 */ /* 0x000ea20000000a00 */
[----:B0-----:R-:W-:-:S06]  /*1010*/  IMAD.WIDE.U32 R136, R214, 0x10, R136 ;  /* 0x00000010d6887825 */ /* 0x001fcc00078e0088 */
[----:B------:R-:W3:Y:S01]  /*1020*/  LDG.E.128 R136, desc[UR10][R136.64] ;  /* 0x0000000a88887981 */ /* 0x000ee2000c1e1d00 */
[----:B--2---:R-:W-:-:S05]  /*1030*/  IMAD.WIDE.U32 R144, R214, 0x20, R144 ;  /* 0x00000020d6907825 */ /* 0x004fca00078e0090 */
[----:B------:R-:W2:Y:S01]  /*1040*/  LDG.E.128 R140, desc[UR10][R144.64] ;  /* 0x0000000a908c7981 */ /* 0x000ea2000c1e1d00 */
[----:B------:R-:W-:-:S03]  /*1050*/  ISETP.NE.U32.AND P0, PT, RZ, UR12, PT ;  /* 0x0000000cff007c0c */ /* 0x000fc6000bf05070 */
[----:B------:R-:W4:Y:S01]  /*1060*/  LDG.E.128 R144, desc[UR10][R144.64+0x10] ;  /* 0x0000100a90907981 */ /* 0x000f22000c1e1d00 */
[----:B------:R-:W-:-:S13]  /*1070*/  ISETP.NE.AND.EX P0, PT, RZ, UR13, PT, P0 ;  /* 0x0000000dff007c0c */ /* 0x000fda000bf05300 */
[----:B-1----:R-:W0:Y:S02]  /*1080*/  @P0 LDC.64 R2, c[0x0][0x438] ;  /* 0x00010e00ff020b82 */ /* 0x002e240000000a00 */
[----:B0-----:R-:W-:-:S05]  /*1090*/  @P0 IMAD.WIDE.U32 R2, R214, 0x20, R2 ;  /* 0x00000020d6020825 */ /* 0x001fca00078e0002 */
[----:B------:R0:W5:Y:S04]  /*10a0*/  @P0 LDG.E.128 R40, desc[UR10][R2.64] ;  /* 0x0000000a02280981 */ /* 0x000168000c1e1d00 */
[----:B------:R0:W5:Y:S04]  /*10b0*/  @P0 LDG.E.128 R36, desc[UR10][R2.64+0x10] ;  /* 0x0000100a02240981 */ /* 0x000168000c1e1d00 */
[----:B------:R0:W5:Y:S01]  /*10c0*/  LDL.LU.64 R2, [R1+0x8] ;  /* 0x0000080001027983 */ /* 0x0001620000300a00 */
[----:B------:R-:W-:-:S04]  /*10d0*/  PRMT R11, R48, 0x7632, R11 ;  /* 0x00007632300b7816 */ /* 0x000fc8000000000b */
[----:B------:R-:W-:Y:S02]  /*10e0*/  SHF.L.U32 R11, R11, 0x10, RZ ;  /* 0x000000100b0b7819 */ /* 0x000fe400000006ff */
[----:B------:R-:W-:-:S04]  /*10f0*/  PRMT R19, R49, 0x7632, R19 ;  /* 0x0000763231137816 */ /* 0x000fc80000000013 */
[----:B------:R-:W-:Y:S02]  /*1100*/  SHF.L.U32 R19, R19, 0x10, RZ ;  /* 0x0000001013137819 */ /* 0x000fe400000006ff */
[----:B------:R-:W-:-:S04]  /*1110*/  PRMT R29, R50, 0x7632, R29 ;  /* 0x00007632321d7816 */ /* 0x000fc8000000001d */
[----:B------:R-:W-:Y:S02]  /*1120*/  SHF.L.U32 R29, R29, 0x10, RZ ;  /* 0x000000101d1d7819 */ /* 0x000fe400000006ff */
[----:B------:R-:W-:Y:S02]  /*1130*/  SHF.L.U32 R171, R49, 0x10, RZ ;  /* 0x0000001031ab7819 */ /* 0x000fe400000006ff */
[----:B------:R-:W-:Y:S02]  /*1140*/  SHF.L.U32 R153, R48, 0x10, RZ ;  /* 0x0000001030997819 */ /* 0x000fe400000006ff */
[----:B------:R-:W-:Y:S02]  /*1150*/  SHF.L.U32 R176, R50, 0x10, RZ ;  /* 0x0000001032b07819 */ /* 0x000fe400000006ff */
[----:B------:R-:W-:Y:S02]  /*1160*/  SHF.L.U32 R188, R51, 0x10, RZ ;  /* 0x0000001033bc7819 */ /* 0x000fe400000006ff */
[----:B------:R-:W-:-:S02]  /*1170*/  IADD3 R214, PT, PT, R214, 0x20, RZ ;  /* 0x00000020d6d67810 */ /* 0x000fc40007ffe0ff */
[----:B---3--:R-:W-:-:S04]  /*1180*/  PRMT R5, R136, 0x7632, R5 ;  /* 0x0000763288057816 */ /* 0x008fc80000000005 */
[----:B------:R-:W-:Y:S01]  /*1190*/  SHF.L.U32 R12, R5, 0x10, RZ ;  /* 0x00000010050c7819 */ /* 0x000fe200000006ff */
[----:B--2---:R-:W-:-:S04]  /*11a0*/  FADD.FTZ R6, -R195, R141 ;  /* 0x0000008dc3067221 */ /* 0x004fc80000010100 */
[----:B-----5:R-:W-:Y:S01]  /*11b0*/  FMUL.FTZ R5, R33, R6 ;  /* 0x0000000621057220 */ /* 0x020fe20000410000 */
[----:B------:R-:W-:Y:S01]  /*11c0*/  FMUL.FTZ R6, R11, R12 ;  /* 0x0000000c0b067220 */ /* 0x000fe20000410000 */
[----:B------:R-:W-:Y:S01]  /*11d0*/  PRMT R11, R137, 0x7632, R11 ;  /* 0x00007632890b7816 */ /* 0x000fe2000000000b */
[----:B------:R-:W-:-:S03]  /*11e0*/  FADD.FTZ R197, R197, R12 ;  /* 0x0000000cc5c57221 */ /* 0x000fc60000010000 */
[----:B------:R-:W-:Y:S01]  /*11f0*/  SHF.L.U32 R20, R11, 0x10, RZ ;  /* 0x000000100b147819 */ /* 0x000fe200000006ff */
[----:B------:R-:W-:Y:S01]  /*1200*/  FFMA.FTZ R241, R5, R12, R241 ;  /* 0x0000000c05f17223 */ /* 0x000fe200000100f1 */
[----:B------:R-:W-:-:S03]  /*1210*/  FADD.FTZ R12, -R195, R143 ;  /* 0x0000008fc30c7221 */ /* 0x000fc60000010100 */
[----:B------:R-:W-:Y:S01]  /*1220*/  FMUL.FTZ R11, R19, R20 ;  /* 0x00000014130b7220 */ /* 0x000fe20000410000 */
[----:B------:R-:W-:Y:S01]  /*1230*/  PRMT R19, R138, 0x7632, R19 ;  /* 0x000076328a137816 */ /* 0x000fe20000000013 */
[----:B------:R-:W-:Y:S01]  /*1240*/  FMUL.FTZ R12, R33, R12 ;  /* 0x0000000c210c7220 */ /* 0x000fe20000410000 */
[----:B------:R-:W-:Y:S02]  /*1250*/  FADD.FTZ R199, R199, R20 ;  /* 0x00000014c7c77221 */ /* 0x000fe40000010000 */
[----:B------:R-:W-:Y:S01]  /*1260*/  SHF.L.U32 R30, R19, 0x10, RZ ;  /* 0x00000010131e7819 */ /* 0x000fe200000006ff */
[----:B------:R-:W-:Y:S01]  /*1270*/  FFMA.FTZ R243, R12, R20, R243 ;  /* 0x000000140cf37223 */ /* 0x000fe200000100f3 */
[----:B----4-:R-:W-:Y:S01]  /*1280*/  FADD.FTZ R20, -R195, R145 ;  /* 0x00000091c3147221 */ /* 0x010fe20000010100 */
[----:B------:R-:W-:Y:S02]  /*1290*/  PRMT R141, R51, 0x7632, R141 ;  /* 0x00007632338d7816 */ /* 0x000fe4000000008d */
[----:B------:R-:W-:Y:S01]  /*12a0*/  FMUL.FTZ R19, R29, R30 ;  /* 0x0000001e1d137220 */ /* 0x000fe20000410000 */
[----:B------:R-:W-:Y:S01]  /*12b0*/  PRMT R29, R139, 0x7632, R29 ;  /* 0x000076328b1d7816 */ /* 0x000fe2000000001d */
[----:B------:R-:W-:Y:S01]  /*12c0*/  FMUL.FTZ R20, R33, R20 ;  /* 0x0000001421147220 */ /* 0x000fe20000410000 */
[----:B------:R-:W-:Y:S01]  /*12d0*/  SHF.L.U32 R141, R141, 0x10, RZ ;  /* 0x000000108d8d7819 */ /* 0x000fe200000006ff */
[----:B------:R-:W-:Y:S01]  /*12e0*/  FADD.FTZ R142, -R195, R142 ;  /* 0x0000008ec38e7221 */ /* 0x000fe20000010100 */
[----:B------:R-:W-:Y:S01]  /*12f0*/  SHF.L.U32 R150, R29, 0x10, RZ ;  /* 0x000000101d967819 */ /* 0x000fe200000006ff */
[----:B------:R-:W-:Y:S01]  /*1300*/  FADD.FTZ R109, R109, R30 ;  /* 0x0000001e6d6d7221 */ /* 0x000fe20000010000 */
[----:B------:R-:W-:Y:S01]  /*1310*/  FFMA.FTZ R237, R20, R30, R237 ;  /* 0x0000001e14ed7223 */ /* 0x000fe200000100ed */
[----:B------:R-:W-:Y:S01]  /*1320*/  FADD.FTZ R30, -R195, R147 ;  /* 0x00000093c31e7221 */ /* 0x000fe20000010100 */
[----:B------:R-:W-:Y:S01]  /*1330*/  SHF.L.U32 R137, R137, 0x10, RZ ;  /* 0x0000001089897819 */ /* 0x000fe200000006ff */
[----:B------:R-:W-:Y:S01]  /*1340*/  FMUL.FTZ R165, R33, R142 ;  /* 0x0000008e21a57220 */ /* 0x000fe20000410000 */
[----:B------:R-:W-:Y:S01]  /*1350*/  FMUL.FTZ R29, R141, R150 ;  /* 0x000000968d1d7220 */ /* 0x000fe20000410000 */
[----:B------:R-:W-:Y:S01]  /*1360*/  FMUL.FTZ R30, R33, R30 ;  /* 0x0000001e211e7220 */ /* 0x000fe20000410000 */
[----:B------:R-:W-:Y:S01]  /*1370*/  SHF.L.U32 R141, R136, 0x10, RZ ;  /* 0x00000010888d7819 */ /* 0x000fe200000006ff */
[C---:B------:R-:W-:Y:S01]  /*1380*/  FADD.FTZ R144, -R195.reuse, R144 ;  /* 0x00000090c3907221 */ /* 0x040fe20000010100 */
[----:B------:R-:W-:Y:S01]  /*1390*/  FADD.FTZ R140, -R195, R140 ;  /* 0x0000008cc38c7221 */ /* 0x000fe20000010100 */
        /* <DEDUP_REMOVED lines=12> */
[----:B------:R-:W-:Y:S01]  /*1460*/  FADD.FTZ R137, R212, R153 ;  /* 0x00000099d4897221 */ /* 0x000fe20000010000 */
[----:B------:R-:W-:-:S03]  /*1470*/  FFMA.FTZ R136, R150, R153, R213 ;  /* 0x0000009996887223 */ /* 0x000fc600000100d5 */
[----:B------:R-:W-:Y:S01]  /*1480*/  FADD.FTZ R138, R137, R6 ;  /* 0x00000006898a7221 */ /* 0x000fe20000010000 */
[----:B------:R-:W-:-:S03]  /*1490*/  FFMA.FTZ R136, R5, R6, R136 ;  /* 0x0000000605887223 */ /* 0x000fc60000010088 */
[----:B------:R-:W-:Y:S01]  /*14a0*/  FADD.FTZ R138, R138, R171 ;  /* 0x000000ab8a8a7221 */ /* 0x000fe20000010000 */
[----:B------:R-:W-:Y:S01]  /*14b0*/  FFMA.FTZ R137, R165, R171, R136 ;  /* 0x000000aba5897223 */ /* 0x000fe20000010088 */
[----:B------:R-:W-:Y:S01]  /*14c0*/  FADD.FTZ R196, R196, R141 ;  /* 0x0000008dc4c47221 */ /* 0x000fe20000010000 */
[----:B------:R-:W-:Y:S01]  /*14d0*/  FFMA.FTZ R240, R150, R141, R240 ;  /* 0x0000008d96f07223 */ /* 0x000fe200000100f0 */
[----:B------:R-:W-:Y:S01]  /*14e0*/  FADD.FTZ R146, -R195, R146 ;  /* 0x00000092c3927221 */ /* 0x000fe20000010100 */
[----:B------:R-:W-:Y:S01]  /*14f0*/  FADD.FTZ R141, R138, R11 ;  /* 0x0000000b8a8d7221 */ /* 0x000fe20000010000 */
[----:B------:R-:W-:Y:S01]  /*1500*/  FFMA.FTZ R136, R12, R11, R137 ;  /* 0x0000000b0c887223 */ /* 0x000fe20000010089 */
[----:B------:R-:W-:Y:S01]  /*1510*/  SHF.L.U32 R139, R139, 0x10, RZ ;  /* 0x000000108b8b7819 */ /* 0x000fe200000006ff */
[----:B------:R-:W-:Y:S01]  /*1520*/  FMUL.FTZ R187, R33, R146 ;  /* 0x0000009221bb7220 */ /* 0x000fe20000410000 */
[----:B------:R-:W-:Y:S01]  /*1530*/  FADD.FTZ R138, R141, R176 ;  /* 0x000000b08d8a7221 */ /* 0x000fe20000010000 */
[----:B------:R-:W-:-:S02]  /*1540*/  FFMA.FTZ R137, R175, R176, R136 ;  /* 0x000000b0af897223 */ /* 0x000fc40000010088 */
        /* <DEDUP_REMOVED lines=8> */
[----:B0-----:R-:W-:-:S07]  /*15d0*/  FFMA.FTZ R213, R30, R29, R213 ;  /* 0x0000001d1ed57223 */ /* 0x001fce00000100d5 */
.L_x_2045:
[----:B------:R-:W-:Y:S05]  /*15e0*/  BSYNC.RECONVERGENT B1 ;  /* 0x0000000000017941 */ /* 0x000fea0003800200 */
.L_x_2044:
        /* <DEDUP_REMOVED lines=8> */
[----:B------:R-:W2:Y:S04]  /*1670*/  LDG.E.128 R140, desc[UR10][R144.64] ;  /* 0x0000000a908c7981 */ /* 0x000ea8000c1e1d00 */
[----:B------:R-:W4:Y:S01]  /*1680*/  LDG.E.128 R144, desc[UR10][R144.64+0x10] ;  /* 0x0000100a90907981 */ /* 0x000f22000c1e1d00 */
[----:B------:R-:W-:-:S04]  /*1690*/  ISETP.NE.U32.AND P0, PT, RZ, UR12, PT ;  /* 0x0000000cff007c0c */ /* 0x000fc8000bf05070 */
        /* <DEDUP_REMOVED lines=8> */
[----:B------:R-:W-:Y:S02]  /*1720*/  SHF.L.U32 R170, R53, 0x10, RZ ;  /* 0x0000001035aa7819 */ /* 0x000fe400000006ff */
[----:B------:R-:W-:Y:S02]  /*1730*/  SHF.L.U32 R178, R54, 0x10, RZ ;  /* 0x0000001036b27819 */ /* 0x000fe400000006ff */
[----:B------:R-:W-:Y:S02]  /*1740*/  SHF.L.U32 R190, R55, 0x10, RZ ;  /* 0x0000001037be7819 */ /* 0x000fe400000006ff */
[----:B------:R-:W-:Y:S02]  /*1750*/  IADD3 R214, PT, PT, R214, 0x20, RZ ;  /* 0x00000020d6d67810 */ /* 0x000fe40007ffe0ff */
[----:B---3--:R-:W-:-:S04]  /*1760*/  PRMT R7, R136, 0x7632, R7 ;  /* 0x0000763288077816 */ /* 0x008fc80000000007 */
[----:B------:R-:W-:Y:S01]  /*1770*/  SHF.L.U32 R16, R7, 0x10, RZ ;  /* 0x0000001007107819 */ /* 0x000fe200000006ff */
[----:B--2---:R-:W-:-:S04]  /*1780*/  FADD.FTZ R24, -R195, R141 ;  /* 0x0000008dc3187221 */ /* 0x004fc80000010100 */
[----:B-----5:R-:W-:Y:S01]  /*1790*/  FMUL.FTZ R7, R33, R24 ;  /* 0x0000001821077220 */ /* 0x020fe20000410000 */
[-C--:B------:R-:W-:Y:S01]  /*17a0*/  FMUL.FTZ R8, R8, R16.reuse ;  /* 0x0000001008087220 */ /* 0x080fe20000410000 */
[--C-:B------:R-:W-:Y:S01]  /*17b0*/  FADD.FTZ R65, R65, R16.reuse ;  /* 0x0000001041417221 */ /* 0x100fe20000010000 */
[----:B------:R-:W-:Y:S01]  /*17c0*/  PRMT R15, R137, 0x7632, R15 ;  /* 0x00007632890f7816 */ /* 0x000fe2000000000f */
[----:B------:R-:W-:Y:S01]  /*17d0*/  FFMA.FTZ R233, R7, R16, R233 ;  /* 0x0000001007e97223 */ /* 0x000fe200000100e9 */
[----:B------:R-:W-:Y:S01]  /*17e0*/  PRMT R16, R53, 0x7632, R16 ;  /* 0x0000763235107816 */ /* 0x000fe20000000010 */
[----:B------:R-:W-:Y:S01]  /*17f0*/  FADD.FTZ R28, -R195, R143 ;  /* 0x0000008fc31c7221 */ /* 0x000fe20000010100 */
[----:B------:R-:W-:Y:S02]  /*1800*/  SHF.L.U32 R24, R15, 0x10, RZ ;  /* 0x000000100f187819 */ /* 0x000fe400000006ff */
[----:B------:R-:W-:Y:S01]  /*1810*/  SHF.L.U32 R16, R16, 0x10, RZ ;  /* 0x0000001010107819 */ /* 0x000fe200000006ff */
[----:B------:R-:W-:Y:S01]  /*1820*/  FMUL.FTZ R15, R33, R28 ;  /* 0x0000001c210f7220 */ /* 0x000fe20000410000 */
[----:B------:R-:W-:Y:S01]  /*1830*/  PRMT R23, R138, 0x7632, R23 ;  /* 0x000076328a177816 */ /* 0x000fe20000000017 */
[----:B------:R-:W-:-:S02]  /*1840*/  FADD.FTZ R67, R67, R24 ;  /* 0x0000001843437221 */ /* 0x000fc40000010000 */
[-C--:B------:R-:W-:Y:S01]  /*1850*/  FMUL.FTZ R16, R16, R24.reuse ;  /* 0x0000001810107220 */ /* 0x080fe20000410000 */
[----:B------:R-:W-:Y:S01]  /*1860*/  FFMA.FTZ R235, R15, R24, R235 ;  /* 0x000000180feb7223 */ /* 0x000fe200000100eb */
[----:B------:R-:W-:Y:S01]  /*1870*/  PRMT R24, R54, 0x7632, R24 ;  /* 0x0000763236187816 */ /* 0x000fe20000000018 */
[----:B----4-:R-:W-:Y:S01]  /*1880*/  FADD.FTZ R152, -R195, R145 ;  /* 0x00000091c3987221 */ /* 0x010fe20000010100 */
[----:B------:R-:W-:Y:S02]  /*1890*/  SHF.L.U32 R28, R23, 0x10, RZ ;  /* 0x00000010171c7819 */ /* 0x000fe400000006ff */
[----:B------:R-:W-:Y:S01]  /*18a0*/  SHF.L.U32 R24, R24, 0x10, RZ ;  /* 0x0000001018187819 */ /* 0x000fe200000006ff */
[----:B------:R-:W-:Y:S01]  /*18b0*/  FMUL.FTZ R23, R33, R152 ;  /* 0x0000009821177220 */ /* 0x000fe20000410000 */
[----:B------:R-:W-:Y:S01]  /*18c0*/  PRMT R141, R55, 0x7632, R141 ;  /* 0x00007632378d7816 */ /* 0x000fe2000000008d */
[----:B------:R-:W-:Y:S01]  /*18d0*/  FADD.FTZ R69, R69, R28 ;  /* 0x0000001c45457221 */ /* 0x000fe20000010000 */
[----:B------:R-:W-:Y:S01]  /*18e0*/  PRMT R27, R139, 0x7632, R27 ;  /* 0x000076328b1b7816 */ /* 0x000fe2000000001b */
[-C--:B------:R-:W-:Y:S01]  /*18f0*/  FMUL.FTZ R24, R24, R28.reuse ;  /* 0x0000001c18187220 */ /* 0x080fe20000410000 */
[----:B------:R-:W-:Y:S01]  /*1900*/  FFMA.FTZ R229, R23, R28, R229 ;  /* 0x0000001c17e57223 */ /* 0x000fe200000100e5 */
[----:B------:R-:W-:Y:S01]  /*1910*/  FADD.FTZ R28, -R195, R147 ;  /* 0x00000093c31c7221 */ /* 0x000fe20000010100 */
[----:B------:R-:W-:Y:S01]  /*1920*/  SHF.L.U32 R141, R141, 0x10, RZ ;  /* 0x000000108d8d7819 */ /* 0x000fe200000006ff */
[----:B------:R-:W-:Y:S01]  /*1930*/  FADD.FTZ R142, -R195, R142 ;  /* 0x0000008ec38e7221 */ /* 0x000fe20000010100 */
[----:B------:R-:W-:Y:S01]  /*1940*/  SHF.L.U32 R152, R27, 0x10, RZ ;  /* 0x000000101b987819 */ /* 0x000fe200000006ff */
[----:B------:R-:W-:Y:S01]  /*1950*/  FMUL.FTZ R28, R33, R28 ;  /* 0x0000001c211c7220 */ /* 0x000fe20000410000 */
[----:B------:R-:W-:Y:S01]  /*1960*/  SHF.L.U32 R137, R137, 0x10, RZ ;  /* 0x0000001089897819 */ /* 0x000fe200000006ff */
[----:B------:R-:W-:Y:S01]  /*1970*/  FMUL.FTZ R164, R33, R142 ;  /* 0x0000008e21a47220 */ /* 0x000fe20000410000 */
[----:B------:R-:W-:Y:S01]  /*1980*/  FADD.FTZ R144, -R195, R144 ;  /* 0x00000090c3907221 */ /* 0x000fe20000010100 */
[-C--:B------:R-:W-:Y:S01]  /*1990*/  FMUL.FTZ R27, R141, R152.reuse ;  /* 0x000000988d1b7220 */ /* 0x080fe20000410000 */
[----:B------:R-:W-:Y:S01]  /*19a0*/  FADD.FTZ R71, R71, R152 ;  /* 0x0000009847477221 */ /* 0x000fe20000010000 */
[----:B------:R-:W-:Y:S01]  /*19b0*/  FFMA.FTZ R231, R28, R152, R231 ;  /* 0x000000981ce77223 */ /* 0x000fe200000100e7 */
[----:B------:R-:W-:Y:S01]  /*19c0*/  SHF.L.U32 R141, R136, 0x10, RZ ;  /* 0x00000010888d7819 */ /* 0x000fe200000006ff */
[----:B------:R-:W-:Y:S01]  /*19d0*/  FADD.FTZ R140, -R195, R140 ;  /* 0x0000008cc38c7221 */ /* 0x000fe20000010100 */
[----:B------:R-:W-:Y:S01]  /*19e0*/  SHF.L.U32 R152, R52, 0x10, RZ ;  /* 0x0000001034987819 */ /* 0x000fe200000006ff */
[----:B------:R-:W-:Y:S01]  /*19f0*/  FADD.FTZ R66, R66, R137 ;  /* 0x0000008942427221 */ /* 0x000fe20000010000 */
[-C--:B------:R-:W-:Y:S01]  /*1a00*/  FFMA.FTZ R234, R164, R137.reuse, R234 ;  /* 0x00000089a4ea7223 */ /* 0x080fe200000100ea */
[----:B------:R-:W-:Y:S01]  /*1a10*/  FMUL.FTZ R170, R170, R137 ;  /* 0x00000089aaaa7220 */ /* 0x000fe20000410000 */
[----:B------:R-:W-:Y:S01]  /*1a20*/  SHF.L.U32 R137, R138, 0x10, RZ ;  /* 0x000000108a897819 */ /* 0x000fe200000006ff */
[C---:B------:R-:W-:Y:S01]  /*1a30*/  FMUL.FTZ R177, R33.reuse, R144 ;  /* 0x0000009021b17220 */ /* 0x040fe20000410000 */
[----:B------:R-:W-:Y:S01]  /*1a40*/  FMUL.FTZ R149, R33, R140 ;  /* 0x0000008c21957220 */ /* 0x000fe20000410000 */
[----:B------:R-:W-:-:S02]  /*1a50*/  FMUL.FTZ R152, R152, R141 ;  /* 0x0000008d98987220 */ /* 0x000fc40000410000 */
        /* <DEDUP_REMOVED lines=26> */
[----:B0-----:R-:W-:-:S07]  /*1c00*/  FFMA.FTZ R213, R28, R27, R213 ;  /* 0x0000001b1cd57223 */ /* 0x001fce00000100d5 */
.L_x_2047:
[----:B------:R-:W-:Y:S05]  /*1c10*/  BSYNC.RECONVERGENT B1 ;  /* 0x0000000000017941 */ /* 0x000fea0003800200 */
.L_x_2046:
[----:B------:R-:W-:Y:S04]  /*1c20*/  BSSY.RECONVERGENT B1, `(.L_x_2048) ;  /* 0x0000060000017945 */ /* 0x000fe80003800200 */
[----:B------:R-:W-:Y:S05]  /*1c30*/  @!P4 BRA `(.L_x_2049) ;  /* 0x000000040078c947 */ /* 0x000fea0003800000 */
        /* <DEDUP_REMOVED lines=8> */
[----:B------:R-:W-:-:S13]  /*1cc0*/  ISETP.NE.AND.EX P0, PT, RZ, UR13, PT, P0 ;  /* 0x0000000dff007c0c */ /* 0x000fda000bf05300 */
[----:B------:R-:W0:Y:S01]  /*1cd0*/  @P0 LDC.64 R34, c[0x0][0x438] ;  /* 0x00010e00ff220b82 */ /* 0x000e220000000a00 */
[----:B------:R-:W-:-:S04]  /*1ce0*/  PRMT R10, R56, 0x7632, R10 ;  /* 0x00007632380a7816 */ /* 0x000fc8000000000a */
[----:B------:R-:W-:Y:S01]  /*1cf0*/  SHF.L.U32 R10, R10, 0x10, RZ ;  /* 0x000000100a0a7819 */ /* 0x000fe200000006ff */
[----:B0-----:R-:W-:-:S05]  /*1d00*/  @P0 IMAD.WIDE.U32 R34, R214, 0x20, R34 ;  /* 0x00000020d6220825 */ /* 0x001fca00078e0022 */
[----:B------:R-:W5:Y:S04]  /*1d10*/  @P0 LDG.E.128 R120, desc[UR10][R34.64] ;  /* 0x0000000a22780981 */ /* 0x000f68000c1e1d00 */
[----:B------:R0:W5:Y:S01]  /*1d20*/  @P0 LDG.E.128 R124, desc[UR10][R34.64+0x10] ;  /* 0x0000100a227c0981 */ /* 0x000162000c1e1d00 */
[----:B------:R-:W-:Y:S02]  /*1d30*/  SHF.L.U32 R169, R57, 0x10, RZ ;  /* 0x0000001039a97819 */ /* 0x000fe400000006ff */
[----:B------:R-:W-:Y:S02]  /*1d40*/  SHF.L.U32 R151, R56, 0x10, RZ ;  /* 0x0000001038977819 */ /* 0x000fe400000006ff */
[----:B0-----:R-:W-:-:S04]  /*1d50*/  PRMT R35, R59, 0x7632, R35 ;  /* 0x000076323b237816 */ /* 0x001fc80000000023 */
[----:B------:R-:W-:Y:S02]  /*1d60*/  SHF.L.U32 R35, R35, 0x10, RZ ;  /* 0x0000001023237819 */ /* 0x000fe400000006ff */
[----:B------:R-:W-:Y:S02]  /*1d70*/  SHF.L.U32 R192, R59, 0x10, RZ ;  /* 0x000000103bc07819 */ /* 0x000fe400000006ff */
[----:B------:R-:W-:Y:S02]  /*1d80*/  IADD3 R214, PT, PT, R214, 0x20, RZ ;  /* 0x00000020d6d67810 */ /* 0x000fe40007ffe0ff */
[----:B--2---:R-:W-:-:S04]  /*1d90*/  PRMT R9, R136, 0x7632, R9 ;  /* 0x0000763288097816 */ /* 0x004fc80000000009 */
[----:B------:R-:W-:Y:S01]  /*1da0*/  SHF.L.U32 R18, R9, 0x10, RZ ;  /* 0x0000001009127819 */ /* 0x000fe200000006ff */
[----:B---3--:R-:W-:-:S04]  /*1db0*/  FADD.FTZ R26, -R195, R141 ;  /* 0x0000008dc31a7221 */ /* 0x008fc80000010100 */
        /* <DEDUP_REMOVED lines=19> */
[----:B------:R-:W-:Y:S01]  /*1ef0*/  FADD.FTZ R142, -R195, R142 ;  /* 0x0000008ec38e7221 */ /* 0x000fe20000010100 */
[--C-:B------:R-:W-:Y:S02]  /*1f00*/  FADD.FTZ R77, R77, R34.reuse ;  /* 0x000000224d4d7221 */ /* 0x100fe40000010000 */
[-C--:B------:R-:W-:Y:S01]  /*1f10*/  FMUL.FTZ R26, R26, R34.reuse ;  /* 0x000000221a1a7220 */ /* 0x080fe20000410000 */
[----:B------:R-:W-:Y:S01]  /*1f20*/  FFMA.FTZ R221, R25, R34, R221 ;  /* 0x0000002219dd7223 */ /* 0x000fe200000100dd */
[----:B------:R-:W-:Y:S01]  /*1f30*/  PRMT R34, R139, 0x7632, R34 ;  /* 0x000076328b227816 */ /* 0x000fe20000000022 */
[----:B------:R-:W-:Y:S01]  /*1f40*/  FADD.FTZ R180, -R195, R147 ;  /* 0x00000093c3b47221 */ /* 0x000fe20000010100 */
[----:B------:R-:W-:Y:S01]  /*1f50*/  SHF.L.U32 R137, R137, 0x10, RZ ;  /* 0x0000001089897819 */ /* 0x000fe200000006ff */
[C---:B------:R-:W-:Y:S01]  /*1f60*/  FMUL.FTZ R163, R33.reuse, R142 ;  /* 0x0000008e21a37220 */ /* 0x040fe20000410000 */
[----:B------:R-:W-:Y:S01]  /*1f70*/  SHF.L.U32 R148, R34, 0x10, RZ ;  /* 0x0000001022947819 */ /* 0x000fe200000006ff */
        /* <DEDUP_REMOVED lines=8> */
[-C--:B------:R-:W-:Y:S01]  /*2000*/  FMUL.FTZ R35, R35, R148.reuse ;  /* 0x0000009423237220 */ /* 0x080fe20000410000 */
        /* <DEDUP_REMOVED lines=33> */
.L_x_2049:
[----:B------:R-:W-:Y:S05]  /*2220*/  BSYNC.RECONVERGENT B1 ;  /* 0x0000000000017941 */ /* 0x000fea0003800200 */
.L_x_2048:
[----:B------:R-:W-:Y:S04]  /*2230*/  BSSY.RECONVERGENT B1, `(.L_x_2050) ;  /* 0x000005f000017945 */ /* 0x000fe80003800200 */
[----:B------:R-:W-:Y:S05]  /*2240*/  @!P1 BRA `(.L_x_2051) ;  /* 0x0000000400749947 */ /* 0x000fea0003800000 */
[----:B------:R-:W0:Y:S08]  /*2250*/  LDC.64 R140, c[0x0][0x3a8] ;  /* 0x0000ea00ff8c7b82 */ /* 0x000e300000000a00 */
[----:B------:R-:W1:Y:S01]  /*2260*/  LDC.64 R144, c[0x0][0x428] ;  /* 0x00010a00ff907b82 */ /* 0x000e620000000a00 */
[----:B0-----:R-:W-:-:S05]  /*2270*/  IMAD.WIDE.U32 R140, R214, 0x20, R140 ;  /* 0x00000020d68c7825 */ /* 0x001fca00078e008c */
[----:B------:R-:W2:Y:S01]  /*2280*/  LDG.E.128 R136, desc[UR10][R140.64] ;  /* 0x0000000a8c887981 */ /* 0x000ea2000c1e1d00 */
[----:B-1----:R-:W-:-:S06]  /*2290*/  IMAD.WIDE.U32 R144, R214, 0x10, R144 ;  /* 0x00000010d6907825 */ /* 0x002fcc00078e0090 */
[----:B------:R-:W3:Y:S04]  /*22a0*/  LDG.E.128 R144, desc[UR10][R144.64] ;  /* 0x0000000a90907981 */ /* 0x000ee8000c1e1d00 */
[----:B------:R-:W4:Y:S01]  /*22b0*/  LDG.E.128 R140, desc[UR10][R140.64+0x10] ;  /* 0x0000100a8c8c7981 */ /* 0x000f22000c1e1d00 */
[----:B------:R-:W-:-:S04]  /*22c0*/  ISETP.NE.U32.AND P0, PT, RZ, UR12, PT ;  /* 0x0000000cff007c0c */ /* 0x000fc8000bf05070 */
[----:B------:R-:W-:-:S13]  /*22d0*/  ISETP.NE.AND.EX P0, PT, RZ, UR13, PT, P0 ;  /* 0x0000000dff007c0c */ /* 0x000fda000bf05300 */
[----:B------:R-:W0:Y:S01]  /*22e0*/  @P0 LDC.64 R156, c[0x0][0x438] ;  /* 0x00010e00ff9c0b82 */ /* 0x000e220000000a00 */
[----:B------:R-:W-:Y:S02]  /*22f0*/  PRMT R161, R60, 0x7632, R161 ;  /* 0x000076323ca17816 */ /* 0x000fe400000000a1 */
[----:B------:R-:W-:Y:S02]  /*2300*/  PRMT R159, R61, 0x7632, R159 ;  /* 0x000076323d9f7816 */ /* 0x000fe4000000009f */
[----:B------:R-:W-:Y:S02]  /*2310*/  SHF.L.U32 R161, R161, 0x10, RZ ;  /* 0x00000010a1a17819 */ /* 0x000fe400000006ff */
[----:B------:R-:W-:Y:S01]  /*2320*/  SHF.L.U32 R159, R159, 0x10, RZ ;  /* 0x000000109f9f7819 */ /* 0x000fe200000006ff */
[----:B0-----:R-:W-:-:S05]  /*2330*/  @P0 IMAD.WIDE.U32 R156, R214, 0x20, R156 ;  /* 0x00000020d69c0825 */ /* 0x001fca00078e009c */
[----:B------:R-:W5:Y:S04]  /*2340*/  @P0 LDG.E.128 R128, desc[UR10][R156.64] ;  /* 0x0000000a9c800981 */ /* 0x000f68000c1e1d00 */
[----:B------:R0:W5:Y:S01]  /*2350*/  @P0 LDG.E.128 R132, desc[UR10][R156.64+0x10] ;  /* 0x0000100a9c840981 */ /* 0x000162000c1e1d00 */
[----:B------:R-:W-:Y:S02]  /*2360*/  PRMT R155, R63, 0x7632, R155 ;  /* 0x000076323f9b7816 */ /* 0x000fe4000000009b */
[----:B0-----:R-:W-:-:S04]  /*2370*/  PRMT R157, R62, 0x7632, R157 ;  /* 0x000076323e9d7816 */ /* 0x001fc8000000009d */
[----:B------:R-:W-:Y:S02]  /*2380*/  SHF.L.U32 R157, R157, 0x10, RZ ;  /* 0x000000109d9d7819 */ /* 0x000fe400000006ff */
[----:B------:R-:W-:Y:S02]  /*2390*/  SHF.L.U32 R167, R60, 0x10, RZ ;  /* 0x000000103ca77819 */ /* 0x000fe400000006ff */
[----:B------:R-:W-:Y:S02]  /*23a0*/  SHF.L.U32 R155, R155, 0x10, RZ ;  /* 0x000000109b9b7819 */ /* 0x000fe400000006ff */
[----:B------:R-:W-:Y:S02]  /*23b0*/  SHF.L.U32 R184, R62, 0x10, RZ ;  /* 0x000000103eb87819 */ /* 0x000fe400000006ff */
[----:B------:R-:W-:Y:S01]  /*23c0*/  SHF.L.U32 R194, R63, 0x10, RZ ;  /* 0x000000103fc27819 */ /* 0x000fe200000006ff */
[C---:B--2---:R-:W-:Y:S01]  /*23d0*/  FADD.FTZ R162, -R195.reuse, R137 ;  /* 0x00000089c3a27221 */ /* 0x044fe20000010100 */
[----:B------:R-:W-:-:S03]  /*23e0*/  FADD.FTZ R160, -R195, R139 ;  /* 0x0000008bc3a07221 */ /* 0x000fc60000010100 */
[----:B-----5:R-:W-:Y:S01]  /*23f0*/  FMUL.FTZ R162, R33, R162 ;  /* 0x000000a221a27220 */ /* 0x020fe20000410000 */
[----:B---3--:R-:W-:-:S04]  /*2400*/  PRMT R137, R144, 0x7632, R137 ;  /* 0x0000763290897816 */ /* 0x008fc80000000089 */
[----:B------:R-:W-:Y:S02]  /*2410*/  SHF.L.U32 R156, R137, 0x10, RZ ;  /* 0x00000010899c7819 */ /* 0x000fe400000006ff */
[----:B------:R-:W-:Y:S01]  /*2420*/  PRMT R137, R145, 0x7632, R137 ;  /* 0x0000763291897816 */ /* 0x000fe20000000089 */
[----:B------:R-:W-:Y:S02]  /*2430*/  FMUL.FTZ R160, R33, R160 ;  /* 0x000000a021a07220 */ /* 0x000fe40000410000 */
[-C--:B------:R-:W-:Y:S01]  /*2440*/  FMUL.FTZ R161, R161, R156.reuse ;  /* 0x0000009ca1a17220 */ /* 0x080fe20000410000 */
[----:B------:R-:W-:Y:S01]  /*2450*/  FFMA.FTZ R217, R162, R156, R217 ;  /* 0x0000009ca2d97223 */ /* 0x000fe200000100d9 */
[----:B------:R-:W-:Y:S01]  /*2460*/  FADD.FTZ R81, R81, R156 ;  /* 0x0000009c51517221 */ /* 0x000fe20000010000 */
[----:B------:R-:W-:Y:S02]  /*2470*/  SHF.L.U32 R156, R137, 0x10, RZ ;  /* 0x00000010899c7819 */ /* 0x000fe400000006ff */
[----:B------:R-:W-:Y:S01]  /*2480*/  PRMT R137, R146, 0x7632, R137 ;  /* 0x0000763292897816 */ /* 0x000fe20000000089 */
[----:B----4-:R-:W-:-:S02]  /*2490*/  FADD.FTZ R158, -R195, R141 ;  /* 0x0000008dc39e7221 */ /* 0x010fc40000010100 */
[-C--:B------:R-:W-:Y:S01]  /*24a0*/  FMUL.FTZ R159, R159, R156.reuse ;  /* 0x0000009c9f9f7220 */ /* 0x080fe20000410000 */
[----:B------:R-:W-:Y:S01]  /*24b0*/  FFMA.FTZ R219, R160, R156, R219 ;  /* 0x0000009ca0db7223 */ /* 0x000fe200000100db */
[----:B------:R-:W-:Y:S01]  /*24c0*/  FADD.FTZ R83, R83, R156 ;  /* 0x0000009c53537221 */ /* 0x000fe20000010000 */
[----:B------:R-:W-:Y:S01]  /*24d0*/  SHF.L.U32 R156, R137, 0x10, RZ ;  /* 0x00000010899c7819 */ /* 0x000fe200000006ff */
[----:B------:R-:W-:Y:S01]  /*24e0*/  FMUL.FTZ R158, R33, R158 ;  /* 0x0000009e219e7220 */ /* 0x000fe20000410000 */
[----:B------:R-:W-:Y:S01]  /*24f0*/  PRMT R137, R147, 0x7632, R137 ;  /* 0x0000763293897816 */ /* 0x000fe20000000089 */
[C---:B------:R-:W-:Y:S01]  /*2500*/  FADD.FTZ R168, -R195.reuse, R143 ;  /* 0x0000008fc3a87221 */ /* 0x040fe20000010100 */
[----:B------:R-:W-:Y:S01]  /*2510*/  FADD.FTZ R136, -R195, R136 ;  /* 0x00000088c3887221 */ /* 0x000fe20000010100 */
[-C--:B------:R-:W-:Y:S01]  /*2520*/  FMUL.FTZ R157, R157, R156.reuse ;  /* 0x0000009c9d9d7220 */ /* 0x080fe20000410000 */
[----:B------:R-:W-:Y:S01]  /*2530*/  SHF.L.U32 R182, R137, 0x10, RZ ;  /* 0x0000001089b67819 */ /* 0x000fe200000006ff */
[----:B------:R-:W-:Y:S01]  /*2540*/  FFMA.FTZ R209, R158, R156, R209 ;  /* 0x0000009c9ed17223 */ /* 0x000fe200000100d1 */
[----:B------:R-:W-:Y:S01]  /*2550*/  FADD.FTZ R85, R85, R156 ;  /* 0x0000009c55557221 */ /* 0x000fe20000010000 */
[----:B------:R-:W-:Y:S01]  /*2560*/  SHF.L.U32 R137, R144, 0x10, RZ ;  /* 0x0000001090897819 */ /* 0x000fe200000006ff */
[C---:B------:R-:W-:Y:S01]  /*2570*/  FMUL.FTZ R156, R33.reuse, R168 ;  /* 0x000000a8219c7220 */ /* 0x040fe20000410000 */
[----:B------:R-:W-:Y:S01]  /*2580*/  FMUL.FTZ R168, R33, R136 ;  /* 0x0000008821a87220 */ /* 0x000fe20000410000 */
[----:B------:R-:W-:-:S02]  /*2590*/  FADD.FTZ R140, -R195, R140 ;  /* 0x0000008cc38c7221 */ /* 0x000fc40000010100 */
[-C--:B------:R-:W-:Y:S01]  /*25a0*/  FMUL.FTZ R167, R167, R137.reuse ;  /* 0x00000089a7a77220 */ /* 0x080fe20000410000 */
[----:B------:R-:W-:Y:S01]  /*25b0*/  FADD.FTZ R80, R80, R137 ;  /* 0x0000008950507221 */ /* 0x000fe20000010000 */
[----:B------:R-:W-:Y:S01]  /*25c0*/  FFMA.FTZ R216, R168, R137, R216 ;  /* 0x00000089a8d87223 */ /* 0x000fe200000100d8 */
[-C--:B------:R-:W-:Y:S01]  /*25d0*/  FMUL.FTZ R155, R155, R182.reuse ;  /* 0x000000b69b9b7220 */ /* 0x080fe20000410000 */
[----:B------:R-:W-:Y:S01]  /*25e0*/  FFMA.FTZ R211, R156, R182, R211 ;  /* 0x000000b69cd37223 */ /* 0x000fe200000100d3 */
[----:B------:R-:W-:Y:S01]  /*25f0*/  FADD.FTZ R87, R87, R182 ;  /* 0x000000b657577221 */ /* 0x000fe20000010000 */
[----:B------:R-:W-:Y:S01]  /*2600*/  SHF.L.U32 R137, R146, 0x10, RZ ;  /* 0x0000001092897819 */ /* 0x000fe200000006ff */
[----:B------:R-:W-:Y:S01]  /*2610*/  FMUL.FTZ R183, R33, R140 ;  /* 0x0000008c21b77220 */ /* 0x000fe20000410000 */
[----:B------:R-:W-:Y:S01]  /*2620*/  SHF.L.U32 R145, R145, 0x10, RZ ;  /* 0x0000001091917819 */ /* 0x000fe200000006ff */
[----:B------:R-:W-:Y:S01]  /*2630*/  FADD.FTZ R212, R212, R167 ;  /* 0x000000a7d4d47221 */ /* 0x000fe20000010000 */
[----:B------:R-:W-:Y:S01]  /*2640*/  SHF.L.U32 R182, R61, 0x10, RZ ;  /* 0x000000103db67819 */ /* 0x000fe200000006ff */
[----:B------:R-:W-:Y:S01]  /*2650*/  FADD.FTZ R138, -R195, R138 ;  /* 0x0000008ac38a7221 */ /* 0x000fe20000010100 */
[----:B------:R-:W-:Y:S01]  /*2660*/  FFMA.FTZ R213, R168, R167, R213 ;  /* 0x000000a7a8d57223 */ /* 0x000fe200000100d5 */
[----:B------:R-:W-:Y:S01]  /*2670*/  FADD.FTZ R84, R84, R137 ;  /* 0x0000008954547221 */ /* 0x000fe20000010000 */
[-C--:B------:R-:W-:Y:S01]  /*2680*/  FFMA.FTZ R208, R183, R137.reuse, R208 ;  /* 0x00000089b7d07223 */ /* 0x080fe200000100d0 */
[----:B------:R-:W-:Y:S01]  /*2690*/  FMUL.FTZ R184, R184, R137 ;  /* 0x00000089b8b87220 */ /* 0x000fe20000410000 */
[----:B------:R-:W-:Y:S01]  /*26a0*/  FMUL.FTZ R182, R182, R145 ;  /* 0x00000091b6b67220 */ /* 0x000fe20000410000 */
[----:B------:R-:W-:Y:S01]  /*26b0*/  FADD.FTZ R137, R212, R161 ;  /* 0x000000a1d4897221 */ /* 0x000fe20000010000 */
[----:B------:R-:W-:Y:S01]  /*26c0*/  FMUL.FTZ R181, R33, R138 ;  /* 0x0000008a21b57220 */ /* 0x000fe20000410000 */
[----:B------:R-:W-:-:S02]  /*26d0*/  FFMA.FTZ R136, R162, R161, R213 ;  /* 0x000000a1a2887223 */ /* 0x000fc400000100d5 */
[----:B------:R-:W-:Y:S02]  /*26e0*/  FADD.FTZ R138, R137, R182 ;  /* 0x000000b6898a7221 */ /* 0x000fe40000010000 */
[----:B------:R-:W-:Y:S02]  /*26f0*/  FFMA.FTZ R137, R181, R182, R136 ;  /* 0x000000b6b5897223 */ /* 0x000fe40000010088 */
[----:B------:R-:W-:Y:S02]  /*2700*/  FADD.FTZ R139, R138, R159 ;  /* 0x0000009f8a8b7221 */ /* 0x000fe40000010000 */
[----:B------:R-:W-:Y:S01]  /*2710*/  FFMA.FTZ R136, R160, R159, R137 ;  /* 0x0000009fa0887223 */ /* 0x000fe20000010089 */
[----:B------:R-:W-:Y:S01]  /*2720*/  SHF.L.U32 R147, R147, 0x10, RZ ;  /* 0x0000001093937819 */ /* 0x000fe200000006ff */
[----:B------:R-:W-:Y:S01]  /*2730*/  FADD.FTZ R142, -R195, R142 ;  /* 0x0000008ec38e7221 */ /* 0x000fe20000010100 */
[----:B------:R-:W-:Y:S01]  /*2740*/  FADD.FTZ R138, R139, R184 ;  /* 0x000000b88b8a7221 */ /* 0x000fe20000010000 */
[----:B------:R-:W-:-:S02]  /*2750*/  FFMA.FTZ R137, R183, R184, R136 ;  /* 0x000000b8b7897223 */ /* 0x000fc40000010088 */
[----:B------:R-:W-:Y:S01]  /*2760*/  FMUL.FTZ R193, R33, R142 ;  /* 0x0000008e21c17220 */ /* 0x000fe20000410000 */
[----:B------:R-:W-:Y:S01]  /*2770*/  FMUL.FTZ R194, R194, R147 ;  /* 0x00000093c2c27220 */ /* 0x000fe20000410000 */
        /* <DEDUP_REMOVED lines=10> */
.L_x_2051:
[----:B------:R-:W-:Y:S05]  /*2820*/  BSYNC.RECONVERGENT B1 ;  /* 0x0000000000017941 */ /* 0x000fea0003800200 */
.L_x_2050:
        /* <DEDUP_REMOVED lines=23> */
.L_x_2115:
        /* <DEDUP_REMOVED lines=45> */
[----:B------:R-:W-:Y:S01]  /*2c70*/  F2FP.BF16.F32.PACK_AB R139, R143, R212 ;  /* 0x000000d48f8b723e */ /* 0x000fe200000010ff */
[----:B------:R-:W-:Y:S06]  /*2c80*/  BRA `(.L_x_2058) ;  /* 0x0000000c00a07947 */ /* 0x000fec0003800000 */
.L_x_2057:
        /* <DEDUP_REMOVED lines=33> */
.L_x_2056:
        /* <DEDUP_REMOVED lines=8> */
[-CC-:B------:R-:W-:Y:S01]  /*2f20*/  FFMA.FTZ R101, R166, R140.reuse, R141.reuse ;  /* 0x0000008ca6657223 */ /* 0x180fe2000001008d */
[-CC-:B------:R-:W-:Y:S01]  /*2f30*/  FFMA.FTZ R103, R173, R140.reuse, R141.reuse ;  /* 0x0000008cad677223 */ /* 0x180fe2000001008d */
[-C--:B------:R-:W-:Y:S01]  /*2f40*/  FFMA.FTZ R144, R32, R140.reuse, R141 ;  /* 0x0000008c20907223 */ /* 0x080fe2000001008d */
[----:B------:R-:W-:Y:S01]  /*2f50*/  FADD.FTZ R138, R13, -R100 ;  /* 0x800000640d8a7221 */ /* 0x000fe20000010000 */
[----:B------:R-:W-:Y:S01]  /*2f60*/  FADD.FTZ R106, R172, -R101 ;  /* 0x80000065ac6a7221 */ /* 0x000fe20000010000 */
        /* <DEDUP_REMOVED lines=19> */
.L_x_2059:
        /* <DEDUP_REMOVED lines=33> */
.L_x_2055:
        /* <DEDUP_REMOVED lines=26> */
[C---:B------:R-:W-:Y:S01]  /*3450*/  FFMA.FTZ R139, R33.reuse, R139, R92 ;  /* 0x0000008b218b7223 */ /* 0x040fe2000001005c */
[----:B------:R-:W-:Y:S01]  /*3460*/  FADD.FTZ R137, R172, -R137 ;  /* 0x80000089ac897221 */ /* 0x000fe20000010000 */
[C---:B------:R-:W-:Y:S01]  /*3470*/  FFMA.FTZ R138, R33.reuse, R138, R91 ;  /* 0x0000008a218a7223 */ /* 0x040fe2000001005b */
[C---:B------:R-:W-:Y:S01]  /*3480*/  FFMA.FTZ R142, R33.reuse, R142, R93 ;  /* 0x0000008e218e7223 */ /* 0x040fe2000001005d */
[C---:B------:R-:W-:Y:S01]  /*3490*/  FFMA.FTZ R143, R33.reuse, R143, R94 ;  /* 0x0000008f218f7223 */ /* 0x040fe2000001005e */
[C---:B------:R-:W-:Y:S01]  /*34a0*/  FFMA.FTZ R137, R33.reuse, R137, R90 ;  /* 0x0000008921897223 */ /* 0x040fe2000001005a */
[----:B------:R-:W-:-:S04]  /*34b0*/  FFMA.FTZ R144, R33, R144, R95 ;  /* 0x0000009021907223 */ /* 0x000fc8000001005f */
[----:B------:R-:W-:Y:S02]  /*34c0*/  F2FP.BF16.F32.PACK_AB R137, R138, R137 ;  /* 0x000000898a89723e */ /* 0x000fe400000010ff */
[----:B------:R-:W-:Y:S02]  /*34d0*/  F2FP.BF16.F32.PACK_AB R138, R142, R139 ;  /* 0x0000008b8e8a723e */ /* 0x000fe400000010ff */
[----:B------:R-:W-:Y:S01]  /*34e0*/  F2FP.BF16.F32.PACK_AB R139, R144, R143 ;  /* 0x0000008f908b723e */ /* 0x000fe200000010ff */
[----:B------:R-:W-:Y:S06]  /*34f0*/  BRA `(.L_x_2058) ;  /* 0x0000000400847947 */ /* 0x000fec0003800000 */
.L_x_2061:
        /* <DEDUP_REMOVED lines=33> */
.L_x_2060:
        /* <DEDUP_REMOVED lines=32> */
.L_x_2062:
        /* <DEDUP_REMOVED lines=32> */
.L_x_2058:
[----:B------:R-:W-:-:S04]  /*3b10*/  ISETP.NE.U32.AND P0, PT, RZ, UR4, PT ;  /* 0x00000004ff007c0c */ /* 0x000fc8000bf05070 */
[----:B------:R-:W-:-:S13]  /*3b20*/  ISETP.NE.AND.EX P0, PT, RZ, UR5, PT, P0 ;  /* 0x00000005ff007c0c */ /* 0x000fda000bf05300 */
[----:B------:R-:W1:Y:S02]  /*3b30*/  @P0 LDC.64 R142, c[0x0][0x478] ;  /* 0x00011e00ff8e0b82 */ /* 0x000e640000000a00 */
[----:B-1----:R-:W-:-:S05]  /*3b40*/  @P0 IMAD.WIDE.U32 R142, R2, 0x20, R142 ;  /* 0x00000020028e0825 */ /* 0x002fca00078e008e */
[----:B------:R-:W-:Y:S04]  /*3b50*/  @P0 STG.E.128 desc[UR10][R142.64], R104 ;  /* 0x000000688e000986 */ /* 0x000fe8000c101d0a */
[----:B------:R1:W-:Y:S01]  /*3b60*/  @P0 STG.E.128 desc[UR10][R142.64+0x10], R100 ;  /* 0x000010648e000986 */ /* 0x0003e2000c101d0a */
[----:B------:R-:W-:-:S04]  /*3b70*/  ISETP.NE.U32.AND P0, PT, RZ, UR6, PT ;  /* 0x00000006ff007c0c */ /* 0x000fc8000bf05070 */
[----:B------:R-:W-:Y:S01]  /*3b80*/  ISETP.NE.AND.EX P0, PT, RZ, UR7, PT, P0 ;  /* 0x00000007ff007c0c */ /* 0x000fe2000bf05300 */
[----:B-1----:R-:W1:-:S12]  /*3b90*/  LDC.64 R142, c[0x0][0x468] ;  /* 0x00011a00ff8e7b82 */ /* 0x002e580000000a00 */
[----:B0-----:R-:W0:Y:S01]  /*3ba0*/  @P0 LDC.64 R144, c[0x0][0x470] ;  /* 0x00011c00ff900b82 */ /* 0x001e220000000a00 */
[----:B-1----:R-:W-:-:S05]  /*3bb0*/  IMAD.WIDE.U32 R142, R2, 0x10, R142 ;  /* 0x00000010028e7825 */ /* 0x002fca00078e008e */
[----:B------:R0:W-:Y:S02]  /*3bc0*/  STG.E.128 desc[UR10][R142.64], R136 ;  /* 0x000000888e007986 */ /* 0x0001e4000c101d0a */
[C---:B0-----:R-:W-:Y:S01]  /*3bd0*/  @P0 IMAD.WIDE.U32 R136, R2.reuse, 0x10, R144 ;  /* 0x0000001002880825 */ /* 0x041fe200078e0090 */
[----:B------:R-:W-:-:S04]  /*3be0*/  IADD3 R2, PT, PT, R2, 0x20, RZ ;  /* 0x0000002002027810 */ /* 0x000fc80007ffe0ff */
[----:B------:R1:W-:Y:S03]  /*3bf0*/  @P0 STG.E.128 desc[UR10][R136.64], R96 ;  /* 0x0000006088000986 */ /* 0x0003e6000c101d0a */
.L_x_2054:
[----:B------:R-:W-:Y:S05]  /*3c00*/  BSYNC.RECONVERGENT B1 ;  /* 0x0000000000017941 */ /* 0x000fea0003800200 */
.L_x_2053:
        /* <DEDUP_REMOVED lines=46> */
.L_x_2067:
[-CC-:B------:R-:W-:Y:S01]  /*3ef0*/  FFMA.FTZ R101, R5, R140.reuse, R141.reuse ;  /* 0x0000008c05657223 */ /* 0x180fe2000001008d */
[-CC-:B------:R-:W-:Y:S01]  /*3f00*/  FFMA.FTZ R102, R165, R140.reuse, R141.reuse ;  /* 0x0000008ca5667223 */ /* 0x180fe2000001008d */
[-CC-:B------:R-:W-:Y:S01]  /*3f10*/  FFMA.FTZ R104, R12, R140.reuse, R141.reuse ;  /* 0x0000008c0c687223 */ /* 0x180fe2000001008d */
[-C--:B------:R-:W-:Y:S01]  /*3f20*/  FFMA.FTZ R100, R150, R140.reuse, R141 ;  /* 0x0000008c96647223 */ /* 0x080fe2000001008d */
[----:B-1----:R-:W-:Y:S01]  /*3f30*/  FADD.FTZ R136, R6, -R101 ;  /* 0x8000006506887221 */ /* 0x002fe20000010000 */
[-CC-:B------:R-:W-:Y:S01]  /*3f40*/  FFMA.FTZ R103, R175, R140.reuse, R141.reuse ;  /* 0x0000008caf677223 */ /* 0x180fe2000001008d */
[----:B------:R-:W-:Y:S01]  /*3f50*/  FADD.FTZ R101, R171, -R102 ;  /* 0x80000066ab657221 */ /* 0x000fe20000010000 */
[----:B------:R-:W-:Y:S01]  /*3f60*/  FADD.FTZ R138, R11, -R104 ;  /* 0x800000680b8a7221 */ /* 0x000fe20000010000 */
        /* <DEDUP_REMOVED lines=21> */
.L_x_2066:
[----:B-1----:R-:W1:Y:S02]  /*40c0*/  LDC.64 R136, c[0x0][0x470] ;  /* 0x00011c00ff887b82 */ /* 0x002e640000000a00 */
        /* <DEDUP_REMOVED lines=11> */
[C---:B-----5:R-:W-:Y:S01]  /*4180*/  FFMA.FTZ R97, R33.reuse, R97, R38 ;  /* 0x0000006121617223 */ /* 0x060fe20000010026 */
[----:B------:R-:W-:Y:S01]  /*4190*/  FFMA.FTZ R96, R33, R96, R39 ;  /* 0x0000006021607223 */ /* 0x000fe20000010027 */
[----:B------:R-:W-:Y:S01]  /*41a0*/  FADD.FTZ R138, R19, -R138 ;  /* 0x8000008a138a7221 */ /* 0x000fe20000010000 */
[----:B------:R-:W-:-:S03]  /*41b0*/  FFMA.FTZ R99, R33, R99, R36 ;  /* 0x0000006321637223 */ /* 0x000fc60000010024 */
[----:B------:R-:W-:Y:S01]  /*41c0*/  F2FP.BF16.F32.PACK_AB R139, R96, R97 ;  /* 0x00000061608b723e */ /* 0x000fe200000010ff */
[-CC-:B------:R-:W-:Y:S01]  /*41d0*/  FFMA.FTZ R97, R5, R140.reuse, R141.reuse ;  /* 0x0000008c05617223 */ /* 0x180fe2000001008d */
[----:B------:R-:W-:Y:S01]  /*41e0*/  FFMA.FTZ R96, R150, R140, R141 ;  /* 0x0000008c96607223 */ /* 0x000fe2000001008d */
[----:B------:R-:W-:Y:S02]  /*41f0*/  FFMA.FTZ R138, R33, R138, R37 ;  /* 0x0000008a218a7223 */ /* 0x000fe40000010025 */
[----:B------:R-:W-:Y:S01]  /*4200*/  FADD.FTZ R98, R6, -R97 ;  /* 0x8000006106627221 */ /* 0x000fe20000010000 */
[----:B------:R-:W-:Y:S01]  /*4210*/  FADD.FTZ R97, R171, -R136 ;  /* 0x80000088ab617221 */ /* 0x000fe20000010000 */
[----:B------:R-:W-:Y:S01]  /*4220*/  FFMA.FTZ R136, R12, R140, R141 ;  /* 0x0000008c0c887223 */ /* 0x000fe2000001008d */
[----:B------:R-:W-:Y:S01]  /*4230*/  FADD.FTZ R96, R153, -R96 ;  /* 0x8000006099607221 */ /* 0x000fe20000010000 */
[----:B------:R-:W-:Y:S01]  /*4240*/  F2FP.BF16.F32.PACK_AB R138, R138, R99 ;  /* 0x000000638a8a723e */ /* 0x000fe200000010ff */
[----:B------:R-:W-:Y:S01]  /*4250*/  FFMA.FTZ R137, R33, R97, R42 ;  /* 0x0000006121897223 */ /* 0x000fe2000001002a */
[----:B------:R-:W-:Y:S01]  /*4260*/  FADD.FTZ R136, R11, -R136 ;  /* 0x800000880b887221 */ /* 0x000fe20000010000 */
[C---:B------:R-:W-:Y:S01]  /*4270*/  FFMA.FTZ R96, R33.reuse, R96, R40 ;  /* 0x0000006021607223 */ /* 0x040fe20000010028 */
[C---:B------:R-:W-:Y:S01]  /*4280*/  FFMA.FTZ R97, R33.reuse, R98, R41 ;  /* 0x0000006221617223 */ /* 0x040fe20000010029 */
[----:B------:R-:W-:Y:S01]  /*4290*/  MOV R99, R139 ;  /* 0x0000008b00637202 */ /* 0x000fe20000000f00 */
[----:B------:R-:W-:Y:S01]  /*42a0*/  FFMA.FTZ R136, R33, R136, R43 ;  /* 0x0000008821887223 */ /* 0x000fe2000001002b */
[----:B------:R-:W-:-:S04]  /*42b0*/  MOV R98, R138 ;  /* 0x0000008a00627202 */ /* 0x000fc80000000f00 */
[----:B------:R-:W-:Y:S02]  /*42c0*/  F2FP.BF16.F32.PACK_AB R137, R136, R137 ;  /* 0x000000898889723e */ /* 0x000fe400000010ff */
[----:B------:R-:W-:Y:S02]  /*42d0*/  F2FP.BF16.F32.PACK_AB R136, R97, R96 ;  /* 0x000000606188723e */ /* 0x000fe400000010ff */
[----:B------:R-:W-:Y:S02]  /*42e0*/  MOV R97, R137 ;  /* 0x0000008900617202 */ /* 0x000fe40000000f00 */
[----:B------:R-:W-:Y:S01]  /*42f0*/  MOV R96, R136 ;  /* 0x0000008800607202 */ /* 0x000fe20000000f00 */
[----:B------:R-:W-:Y:S06]  /*4300*/  BRA `(.L_x_2068) ;  /* 0x0000000800907947 */ /* 0x000fec0003800000 */
.L_x_2069:
[-CC-:B------:R-:W-:Y:S01]  /*4310*/  FFMA.FTZ R136, R150, R140.reuse, R141.reuse ;  /* 0x0000008c96887223 */ /* 0x180fe2000001008d */
[-CC-:B------:R-:W-:Y:S01]  /*4320*/  FFMA.FTZ R137, R5, R140.reuse, R141.reuse ;  /* 0x0000008c05897223 */ /* 0x180fe2000001008d */
[-CC-:B------:R-:W-:Y:S01]  /*4330*/  FFMA.FTZ R144, R20, R140.reuse, R141.reuse ;  /* 0x0000008c14907223 */ /* 0x180fe2000001008d */
[-C--:B------:R-:W-:Y:S01]  /*4340*/  FFMA.FTZ R142, R12, R140.reuse, R141 ;  /* 0x0000008c0c8e7223 */ /* 0x080fe2000001008d */
[----:B------:R-:W-:Y:S01]  /*4350*/  FADD.FTZ R136, R153, -R136 ;  /* 0x8000008899887221 */ /* 0x000fe20000010000 */
[----:B------:R-:W-:Y:S01]  /*4360*/  FADD.FTZ R138, R6, -R137 ;  /* 0x80000089068a7221 */ /* 0x000fe20000010000 */
[----:B0-----:R-:W-:Y:S01]  /*4370*/  FFMA.FTZ R146, R30, R140, R141 ;  /* 0x0000008c1e927223 */ /* 0x001fe2000001008d */
[----:B------:R-:W-:Y:S01]  /*4380*/  FADD.FTZ R144, R19, -R144 ;  /* 0x8000009013907221 */ /* 0x000fe20000010000 */
[C---:B-----5:R-:W-:Y:S01]  /*4390*/  FFMA.FTZ R136, R33.reuse, R136, R40 ;  /* 0x0000008821887223 */ /* 0x060fe20000010028 */
[----:B------:R-:W-:Y:S01]  /*43a0*/  FFMA.FTZ R137, R33, R138, R41 ;  /* 0x0000008a21897223 */ /* 0x000fe20000010029 */
[----:B------:R-:W-:Y:S01]  /*43b0*/  FFMA.FTZ R138, R165, R140, R141 ;  /* 0x0000008ca58a7223 */ /* 0x000fe2000001008d */
[----:B------:R-:W-:Y:S01]  /*43c0*/  FADD.FTZ R142, R11, -R142 ;  /* 0x8000008e0b8e7221 */ /* 0x000fe20000010000 */
[----:B------:R-:W-:-:S02]  /*43d0*/  FADD.FTZ R146, R29, -R146 ;  /* 0x800000921d927221 */ /* 0x000fc40000010000 */
[----:B------:R-:W-:Y:S01]  /*43e0*/  F2FP.BF16.F32.PACK_AB R136, R137, R136 ;  /* 0x000000888988723e */ /* 0x000fe200000010ff */
[----:B------:R-:W-:Y:S01]  /*43f0*/  FFMA.FTZ R137, R175, R140, R141 ;  /* 0x0000008caf897223 */ /* 0x000fe2000001008d */
[----:B------:R-:W-:Y:S01]  /*4400*/  FADD.FTZ R138, R171, -R138 ;  /* 0x8000008aab8a7221 */ /* 0x000fe20000010000 */
[C---:B------:R-:W-:Y:S01]  /*4410*/  FFMA.FTZ R142, R33.reuse, R142, R43 ;  /* 0x0000008e218e7223 */ /* 0x040fe2000001002b */
[----:B------:R-:W-:Y:S01]  /*4420*/  FFMA.FTZ R146, R33, R146, R39 ;  /* 0x0000009221927223 */ /* 0x000fe20000010027 */
[----:B------:R-:W-:Y:S01]  /*4430*/  FADD.FTZ R139, R176, -R137 ;  /* 0x80000089b08b7221 */ /* 0x000fe20000010000 */
[----:B------:R-:W-:-:S04]  /*4440*/  FFMA.FTZ R137, R187, R140, R141 ;  /* 0x0000008cbb897223 */ /* 0x000fc8000001008d */
[----:B------:R-:W-:Y:S01]  /*4450*/  FADD.FTZ R143, R188, -R137 ;  /* 0x80000089bc8f7221 */ /* 0x000fe20000010000 */
[C---:B------:R-:W-:Y:S01]  /*4460*/  FFMA.FTZ R137, R33.reuse, R138, R42 ;  /* 0x0000008a21897223 */ /* 0x040fe2000001002a */
[C---:B------:R-:W-:Y:S01]  /*4470*/  FFMA.FTZ R138, R33.reuse, R139, R36 ;  /* 0x0000008b218a7223 */ /* 0x040fe20000010024 */
[C---:B------:R-:W-:Y:S01]  /*4480*/  FFMA.FTZ R139, R33.reuse, R144, R37 ;  /* 0x00000090218b7223 */ /* 0x040fe20000010025 */
[----:B------:R-:W-:Y:S02]  /*4490*/  FFMA.FTZ R143, R33, R143, R38 ;  /* 0x0000008f218f7223 */ /* 0x000fe40000010026 */
[----:B------:R-:W-:Y:S02]  /*44a0*/  F2FP.BF16.F32.PACK_AB R137, R142, R137 ;  /* 0x000000898e89723e */ /* 0x000fe400000010ff */
[----:B------:R-:W-:Y:S02]  /*44b0*/  F2FP.BF16.F32.PACK_AB R138, R139, R138 ;  /* 0x0000008a8b8a723e */ /* 0x000fe400000010ff */
[----:B------:R-:W-:Y:S01]  /*44c0*/  F2FP.BF16.F32.PACK_AB R139, R146, R143 ;  /* 0x0000008f928b723e */ /* 0x000fe200000010ff */
[----:B------:R-:W-:Y:S06]  /*44d0*/  BRA `(.L_x_2068) ;  /* 0x00000008001c7947 */ /* 0x000fec0003800000 */
.L_x_2065:
        /* <DEDUP_REMOVED lines=41> */
.L_x_2071:
[-CC-:B------:R-:W-:Y:S01]  /*4770*/  FFMA.FTZ R101, R5, R140.reuse, R141.reuse ;  /* 0x0000008c05657223 */ /* 0x180fe2000001008d */
[-CC-:B------:R-:W-:Y:S01]  /*4780*/  FFMA.FTZ R104, R12, R140.reuse, R141.reuse ;  /* 0x0000008c0c687223 */ /* 0x180fe2000001008d */
[-CC-:B------:R-:W-:Y:S01]  /*4790*/  FFMA.FTZ R100, R150, R140.reuse, R141.reuse ;  /* 0x0000008c96647223 */ /* 0x180fe2000001008d */
[-C--:B------:R-:W-:Y:S01]  /*47a0*/  FFMA.FTZ R102, R165, R140.reuse, R141 ;  /* 0x0000008ca5667223 */ /* 0x080fe2000001008d */
[----:B------:R-:W-:Y:S01]  /*47b0*/  FADD.FTZ R136, R6, -R101 ;  /* 0x8000006506887221 */ /* 0x000fe20000010000 */
[-CC-:B------:R-:W-:Y:S01]  /*47c0*/  FFMA.FTZ R101, R175, R140.reuse, R141.reuse ;  /* 0x0000008caf657223 */ /* 0x180fe2000001008d */
[----:B------:R-:W-:Y:S01]  /*47d0*/  FADD.FTZ R138, R11, -R104 ;  /* 0x800000680b8a7221 */ /* 0x000fe20000010000 */
[-CC-:B------:R-:W-:Y:S01]  /*47e0*/  FFMA.FTZ R104, R20, R140.reuse, R141.reuse ;  /* 0x0000008c14687223 */ /* 0x180fe2000001008d */
[-C--:B------:R-:W-:Y:S01]  /*47f0*/  FFMA.FTZ R106, R30, R140.reuse, R141 ;  /* 0x0000008c1e6a7223 */ /* 0x080fe2000001008d */
[----:B------:R-:W-:Y:S01]  /*4800*/  FADD.FTZ R142, R176, -R101 ;  /* 0x80000065b08e7221 */ /* 0x000fe20000010000 */
[----:B------:R-:W-:Y:S01]  /*4810*/  FFMA.FTZ R101, R187, R140, R141 ;  /* 0x0000008cbb657223 */ /* 0x000fe2000001008d */
        /* <DEDUP_REMOVED lines=18> */
.L_x_2070:
        /* <DEDUP_REMOVED lines=15> */
[--C-:B------:R-:W-:Y:S01]  /*4a30*/  FFMA.FTZ R97, R175, R140, R141.reuse ;  /* 0x0000008caf617223 */ /* 0x100fe2000001008d */
        /* <DEDUP_REMOVED lines=21> */
.L_x_2072:
[-CC-:B------:R-:W-:Y:S01]  /*4b90*/  FFMA.FTZ R136, R150, R140.reuse, R141.reuse ;  /* 0x0000008c96887223 */ /* 0x180fe2000001008d */
[-CC-:B------:R-:W-:Y:S01]  /*4ba0*/  FFMA.FTZ R137, R5, R140.reuse, R141.reuse ;  /* 0x0000008c05897223 */ /* 0x180fe2000001008d */
[-CC-:B0-----:R-:W-:Y:S01]  /*4bb0*/  FFMA.FTZ R146, R20, R140.reuse, R141.reuse ;  /* 0x0000008c14927223 */ /* 0x181fe2000001008d */
[-C--:B------:R-:W-:Y:S01]  /*4bc0*/  FFMA.FTZ R142, R12, R140.reuse, R141 ;  /* 0x0000008c0c8e7223 */ /* 0x080fe2000001008d */
[----:B------:R-:W-:Y:S01]  /*4bd0*/  FADD.FTZ R136, R153, -R136 ;  /* 0x8000008899887221 */ /* 0x000fe20000010000 */
[----:B------:R-:W-:Y:S01]  /*4be0*/  FADD.FTZ R138, R6, -R137 ;  /* 0x80000089068a7221 */ /* 0x000fe20000010000 */
[--C-:B------:R-:W-:Y:S01]  /*4bf0*/  FFMA.FTZ R214, R30, R140, R141.reuse ;  /* 0x0000008c1ed67223 */ /* 0x100fe2000001008d */
[----:B------:R-:W-:Y:S01]  /*4c00*/  FADD.FTZ R146, R19, -R146 ;  /* 0x8000009213927221 */ /* 0x000fe20000010000 */
[C---:B-----5:R-:W-:Y:S01]  /*4c10*/  FMUL.FTZ R136, R33.reuse, R136 ;  /* 0x0000008821887220 */ /* 0x060fe20000410000 */
[----:B------:R-:W-:Y:S01]  /*4c20*/  FMUL.FTZ R137, R33, R138 ;  /* 0x0000008a21897220 */ /* 0x000fe20000410000 */
[--C-:B------:R-:W-:Y:S01]  /*4c30*/  FFMA.FTZ R138, R165, R140, R141.reuse ;  /* 0x0000008ca58a7223 */ /* 0x100fe2000001008d */
[----:B------:R-:W-:Y:S01]  /*4c40*/  FADD.FTZ R142, R11, -R142 ;  /* 0x8000008e0b8e7221 */ /* 0x000fe20000010000 */
[----:B------:R-:W-:Y:S01]  /*4c50*/  FADD.FTZ R214, R29, -R214 ;  /* 0x800000d61dd67221 */ /* 0x000fe20000010000 */
[----:B------:R-:W-:Y:S01]  /*4c60*/  FMUL.FTZ R139, R33, R146 ;  /* 0x00000092218b7220 */ /* 0x000fe20000410000 */
[----:B------:R-:W-:Y:S01]  /*4c70*/  F2FP.BF16.F32.PACK_AB R136, R137, R136 ;  /* 0x000000888988723e */ /* 0x000fe200000010ff */
[----:B------:R-:W-:Y:S01]  /*4c80*/  FFMA.FTZ R137, R175, R140, R141 ;  /* 0x0000008caf897223 */ /* 0x000fe2000001008d */
[----:B------:R-:W-:Y:S01]  /*4c90*/  FADD.FTZ R138, R171, -R138 ;  /* 0x8000008aab8a7221 */ /* 0x000fe20000010000 */
        /* <DEDUP_REMOVED lines=11> */
.L_x_2068:
[----:B------:R-:W1:Y:S08]  /*4d50*/  @P0 LDC.64 R142, c[0x0][0x478] ;  /* 0x00011e00ff8e0b82 */ /* 0x000e700000000a00 */
[----:B0-----:R-:W0:Y:S01]  /*4d60*/  LDC.64 R144, c[0x0][0x468] ;  /* 0x00011a00ff907b82 */ /* 0x001e220000000a00 */
[----:B-1----:R-:W-:-:S05]  /*4d70*/  @P0 IMAD.WIDE.U32 R142, R2, 0x20, R142 ;  /* 0x00000020028e0825 */ /* 0x002fca00078e008e */
[----:B------:R-:W-:Y:S01]  /*4d80*/  @P0 STG.E.128 desc[UR10][R142.64], R104 ;  /* 0x000000688e000986 */ /* 0x000fe2000c101d0a */
[----:B0-----:R-:W-:-:S03]  /*4d90*/  IMAD.WIDE.U32 R144, R2, 0x10, R144 ;  /* 0x0000001002907825 */ /* 0x001fc600078e0090 */
[----:B------:R0:W-:Y:S04]  /*4da0*/  @P0 STG.E.128 desc[UR10][R142.64+0x10], R100 ;  /* 0x000010648e000986 */ /* 0x0001e8000c101d0a */
[----:B------:R1:W-:Y:S01]  /*4db0*/  STG.E.128 desc[UR10][R144.64], R136 ;  /* 0x0000008890007986 */ /* 0x0003e2000c101d0a */
[----:B0-----:R-:W1:Y:S02]  /*4dc0*/  @P6 LDC.64 R142, c[0x0][0x470] ;  /* 0x00011c00ff8e6b82 */ /* 0x001e640000000a00 */
[C---:B-1----:R-:W-:Y:S01]  /*4dd0*/  @P6 IMAD.WIDE.U32 R136, R2.reuse, 0x10, R142 ;  /* 0x0000001002886825 */ /* 0x042fe200078e008e */
[----:B------:R-:W-:-:S04]  /*4de0*/  IADD3 R2, PT, PT, R2, 0x20, RZ ;  /* 0x0000002002027810 */ /* 0x000fc80007ffe0ff */
[----:B------:R2:W-:Y:S03]  /*4df0*/  @P6 STG.E.128 desc[UR10][R136.64], R96 ;  /* 0x0000006088006986 */ /* 0x0005e6000c101d0a */
.L_x_2064:
[----:B------:R-:W-:Y:S05]  /*4e00*/  BSYNC.RECONVERGENT B1 ;  /* 0x0000000000017941 */ /* 0x000fea0003800200 */
.L_x_2063:
        /* <DEDUP_REMOVED lines=14> */
[-CC-:B-12---:R-:W-:Y:S01]  /*4ef0*/  FFMA.FTZ R99, R7, R140.reuse, R141.reuse ;  /* 0x0000008c07637223 */ /* 0x186fe2000001008d */
[-CC-:B------:R-:W-:Y:S01]  /*4f00*/  FFMA.FTZ R101, R164, R140.reuse, R141.reuse ;  /* 0x0000008ca4657223 */ /* 0x180fe2000001008d */
[-C--:B------:R-:W-:Y:S01]  /*4f10*/  FFMA.FTZ R105, R177, R140.reuse, R141 ;  /* 0x0000008cb1697223 */ /* 0x080fe2000001008d */
        /* <DEDUP_REMOVED lines=29> */
.L_x_2077:
[-CC-:B------:R-:W-:Y:S01]  /*50f0*/  FFMA.FTZ R103, R7, R140.reuse, R141.reuse ;  /* 0x0000008c07677223 */ /* 0x180fe2000001008d */
[-CC-:B------:R-:W-:Y:S01]  /*5100*/  FFMA.FTZ R105, R15, R140.reuse, R141.reuse ;  /* 0x0000008c0f697223 */ /* 0x180fe2000001008d */
[-CC-:B------:R-:W-:Y:S01]  /*5110*/  FFMA.FTZ R101, R149, R140.reuse, R141.reuse ;  /* 0x0000008c95657223 */ /* 0x180fe2000001008d */
[-C--:B------:R-:W-:Y:S01]  /*5120*/  FFMA.FTZ R107, R177, R140.reuse, R141 ;  /* 0x0000008cb16b7223 */ /* 0x080fe2000001008d */
[----:B-12---:R-:W-:Y:S01]  /*5130*/  FADD.FTZ R136, R8, -R103 ;  /* 0x8000006708887221 */ /* 0x006fe20000010000 */
[-C--:B------:R-:W-:Y:S01]  /*5140*/  FFMA.FTZ R103, R164, R140.reuse, R141 ;  /* 0x0000008ca4677223 */ /* 0x080fe2000001008d */
        /* <DEDUP_REMOVED lines=23> */
.L_x_2076:
[----:B-12---:R-:W1:Y:S02]  /*52c0*/  LDC.64 R136, c[0x0][0x470] ;  /* 0x00011c00ff887b82 */ /* 0x006e640000000a00 */
        /* <DEDUP_REMOVED lines=10> */
[----:B0-----:R-:W-:Y:S01]  /*5370*/  FFMA.FTZ R145, R23, R140, R141 ;  /* 0x0000008c17917223 */ /* 0x001fe2000001008d */
[C---:B-----5:R-:W-:Y:S01]  /*5380*/  FFMA.FTZ R97, R33.reuse, R97, R118 ;  /* 0x0000006121617223 */ /* 0x060fe20000010076 */
[----:B------:R-:W-:Y:S01]  /*5390*/  FFMA.FTZ R96, R33, R96, R119 ;  /* 0x0000006021607223 */ /* 0x000fe20000010077 */
[----:B------:R-:W-:Y:S01]  /*53a0*/  FADD.FTZ R137, R170, -R137 ;  /* 0x80000089aa897221 */ /* 0x000fe20000010000 */
[----:B------:R-:W-:Y:S01]  /*53b0*/  FADD.FTZ R143, R178, -R143 ;  /* 0x8000008fb28f7221 */ /* 0x000fe20000010000 */
[----:B------:R-:W-:-:S02]  /*53c0*/  FADD.FTZ R136, R24, -R145 ;  /* 0x8000009118887221 */ /* 0x000fc40000010000 */
[----:B------:R-:W-:Y:S01]  /*53d0*/  F2FP.BF16.F32.PACK_AB R139, R96, R97 ;  /* 0x00000061608b723e */ /* 0x000fe200000010ff */
[----:B------:R-:W-:Y:S01]  /*53e0*/  FADD.FTZ R96, R8, -R99 ;  /* 0x8000006308607221 */ /* 0x000fe20000010000 */
[-CC-:B------:R-:W-:Y:S01]  /*53f0*/  FFMA.FTZ R97, R149, R140.reuse, R141.reuse ;  /* 0x0000008c95617223 */ /* 0x180fe2000001008d */
[----:B------:R-:W-:Y:S01]  /*5400*/  FFMA.FTZ R99, R15, R140, R141 ;  /* 0x0000008c0f637223 */ /* 0x000fe2000001008d */
[C---:B------:R-:W-:Y:S01]  /*5410*/  FFMA.FTZ R137, R33.reuse, R137, R114 ;  /* 0x0000008921897223 */ /* 0x040fe20000010072 */
[C---:B------:R-:W-:Y:S01]  /*5420*/  FFMA.FTZ R138, R33.reuse, R143, R116 ;  /* 0x0000008f218a7223 */ /* 0x040fe20000010074 */
[----:B------:R-:W-:Y:S01]  /*5430*/  FADD.FTZ R97, R152, -R97 ;  /* 0x8000006198617221 */ /* 0x000fe20000010000 */
[----:B------:R-:W-:Y:S01]  /*5440*/  FADD.FTZ R98, R16, -R99 ;  /* 0x8000006310627221 */ /* 0x000fe20000010000 */
[C---:B------:R-:W-:Y:S01]  /*5450*/  FFMA.FTZ R99, R33.reuse, R136, R117 ;  /* 0x0000008821637223 */ /* 0x040fe20000010075 */
[C---:B------:R-:W-:Y:S01]  /*5460*/  FFMA.FTZ R96, R33.reuse, R96, R113 ;  /* 0x0000006021607223 */ /* 0x040fe20000010071 */
[C---:B------:R-:W-:Y:S01]  /*5470*/  FFMA.FTZ R97, R33.reuse, R97, R112 ;  /* 0x0000006121617223 */ /* 0x040fe20000010070 */
[----:B------:R-:W-:-:S02]  /*5480*/  FFMA.FTZ R98, R33, R98, R115 ;  /* 0x0000006221627223 */ /* 0x000fc40000010073 */
        /* <DEDUP_REMOVED lines=8> */
.L_x_2079:
        /* <DEDUP_REMOVED lines=8> */
[C---:B-----5:R-:W-:Y:S01]  /*5590*/  FFMA.FTZ R136, R33.reuse, R137, R112 ;  /* 0x0000008921887223 */ /* 0x060fe20000010070 */
[----:B------:R-:W-:Y:S01]  /*55a0*/  FFMA.FTZ R137, R33, R138, R113 ;  /* 0x0000008a21897223 */ /* 0x000fe20000010071 */
        /* <DEDUP_REMOVED lines=19> */
.L_x_2075:
        /* <DEDUP_REMOVED lines=41> */
.L_x_2081:
        /* <DEDUP_REMOVED lines=14> */
[C---:B-----5:R-:W-:Y:S01]  /*5a50*/  FMUL.FTZ R104, R33.reuse, R104 ;  /* 0x0000006821687220 */ /* 0x060fe20000410000 */
[C---:B------:R-:W-:Y:S01]  /*5a60*/  FMUL.FTZ R106, R33.reuse, R106 ;  /* 0x0000006a216a7220 */ /* 0x040fe20000410000 */
[----:B------:R-:W-:Y:S01]  /*5a70*/  FADD.FTZ R142, R24, -R101 ;  /* 0x80000065188e7221 */ /* 0x000fe20000010000 */
[----:B------:R-:W-:Y:S01]  /*5a80*/  FADD.FTZ R102, R190, -R103 ;  /* 0x80000067be667221 */ /* 0x000fe20000010000 */
        /* <DEDUP_REMOVED lines=11> */
.L_x_2080:
        /* <DEDUP_REMOVED lines=15> */
[-CC-:B------:R-:W-:Y:S01]  /*5c30*/  FFMA.FTZ R99, R177, R140.reuse, R141.reuse ;  /* 0x0000008cb1637223 */ /* 0x180fe2000001008d */
[----:B------:R-:W-:Y:S01]  /*5c40*/  FFMA.FTZ R137, R23, R140, R141 ;  /* 0x0000008c17897223 */ /* 0x000fe2000001008d */
[----:B------:R-:W-:Y:S01]  /*5c50*/  FMUL.FTZ R136, R33, R136 ;  /* 0x0000008821887220 */ /* 0x000fe20000410000 */
[----:B------:R-:W-:Y:S01]  /*5c60*/  F2FP.BF16.F32.PACK_AB R139, R139, R96 ;  /* 0x000000608b8b723e */ /* 0x000fe200000010ff */
[----:B------:R-:W-:Y:S01]  /*5c70*/  FADD.FTZ R96, R152, -R97 ;  /* 0x8000006198607221 */ /* 0x000fe20000010000 */
        /* <DEDUP_REMOVED lines=17> */
.L_x_2082:
        /* <DEDUP_REMOVED lines=11> */
[----:B------:R-:W-:Y:S01]  /*5e40*/  FFMA.FTZ R139, R189, R140, R141 ;  /* 0x0000008cbd8b7223 */ /* 0x000fe2000001008d */
[----:B------:R-:W-:-:S02]  /*5e50*/  FADD.FTZ R214, R27, -R214 ;  /* 0x800000d61bd67221 */ /* 0x000fc40000010000 */
[----:B------:R-:W-:Y:S01]  /*5e60*/  F2FP.BF16.F32.PACK_AB R136, R137, R136 ;  /* 0x000000888988723e */ /* 0x000fe200000010ff */
[----:B------:R-:W-:Y:S01]  /*5e70*/  FFMA.FTZ R137, R164, R140, R141 ;  /* 0x0000008ca4897223 */ /* 0x000fe2000001008d */
[----:B------:R-:W-:Y:S01]  /*5e80*/  FADD.FTZ R212, R190, -R139 ;  /* 0x8000008bbed47221 */ /* 0x000fe20000010000 */
[C---:B------:R-:W-:Y:S01]  /*5e90*/  FMUL.FTZ R142, R33.reuse, R142 ;  /* 0x0000008e218e7220 */ /* 0x040fe20000410000 */
[----:B------:R-:W-:Y:S01]  /*5ea0*/  FMUL.FTZ R143, R33, R214 ;  /* 0x000000d6218f7220 */ /* 0x000fe20000410000 */
[----:B------:R-:W-:Y:S01]  /*5eb0*/  FADD.FTZ R138, R170, -R137 ;  /* 0x80000089aa8a7221 */ /* 0x000fe20000010000 */
[----:B------:R-:W-:Y:S01]  /*5ec0*/  FFMA.FTZ R137, R23, R140, R141 ;  /* 0x0000008c17897223 */ /* 0x000fe2000001008d */
[----:B------:R-:W-:-:S03]  /*5ed0*/  FMUL.FTZ R212, R33, R212 ;  /* 0x000000d421d47220 */ /* 0x000fc60000410000 */
[----:B0-----:R-:W-:Y:S01]  /*5ee0*/  FADD.FTZ R146, R24, -R137 ;  /* 0x8000008918927221 */ /* 0x001fe20000010000 */
[C---:B------:R-:W-:Y:S01]  /*5ef0*/  FMUL.FTZ R137, R33.reuse, R138 ;  /* 0x0000008a21897220 */ /* 0x040fe20000410000 */
[C---:B------:R-:W-:Y:S02]  /*5f00*/  FMUL.FTZ R138, R33.reuse, R144 ;  /* 0x00000090218a7220 */ /* 0x040fe40000410000 */
[----:B------:R-:W-:Y:S02]  /*5f10*/  FMUL.FTZ R139, R33, R146 ;  /* 0x00000092218b7220 */ /* 0x000fe40000410000 */
[----:B------:R-:W-:-:S03]  /*5f20*/  F2FP.BF16.F32.PACK_AB R137, R142, R137 ;  /* 0x000000898e89723e */ /* 0x000fc600000010ff */
[----:B------:R-:W-:Y:S02]  /*5f30*/  F2FP.BF16.F32.PACK_AB R138, R139, R138 ;  /* 0x0000008a8b8a723e */ /* 0x000fe400000010ff */
[----:B------:R-:W-:-:S07]  /*5f40*/  F2FP.BF16.F32.PACK_AB R139, R143, R212 ;  /* 0x000000d48f8b723e */ /* 0x000fce00000010ff */
.L_x_2078:
        /* <DEDUP_REMOVED lines=11> */
.L_x_2074:
[----:B------:R-:W-:Y:S05]  /*6000*/  BSYNC.RECONVERGENT B1 ;  /* 0x0000000000017941 */ /* 0x000fea0003800200 */
.L_x_2073:
        /* <DEDUP_REMOVED lines=13> */
[-CC-:B-123--:R-:W-:Y:S01]  /*60e0*/  FFMA.FTZ R97, R9, R140.reuse, R141.reuse ;  /* 0x0000008c09617223 */ /* 0x18efe2000001008d */
        /* <DEDUP_REMOVED lines=32> */
.L_x_2087:
[-CC-:B------:R-:W-:Y:S01]  /*62f0*/  FFMA.FTZ R101, R9, R140.reuse, R141.reuse ;  /* 0x0000008c09657223 */ /* 0x180fe2000001008d */
[-CC-:B------:R-:W-:Y:S01]  /*6300*/  FFMA.FTZ R102, R163, R140.reuse, R141.reuse ;  /* 0x0000008ca3667223 */ /* 0x180fe2000001008d */
[-CC-:B------:R-:W-:Y:S01]  /*6310*/  FFMA.FTZ R103, R17, R140.reuse, R141.reuse ;  /* 0x0000008c11677223 */ /* 0x180fe2000001008d */
[-C--:B------:R-:W-:Y:S01]  /*6320*/  FFMA.FTZ R100, R148, R140.reuse, R141 ;  /* 0x0000008c94647223 */ /* 0x080fe2000001008d */
[----:B-123--:R-:W-:Y:S01]  /*6330*/  FADD.FTZ R136, R10, -R101 ;  /* 0x800000650a887221 */ /* 0x00efe20000010000 */
[-C--:B------:R-:W-:Y:S01]  /*6340*/  FFMA.FTZ R105, R179, R140.reuse, R141 ;  /* 0x0000008cb3697223 */ /* 0x080fe2000001008d */
        /* <DEDUP_REMOVED lines=23> */
.L_x_2086:
[----:B-123--:R-:W1:Y:S02]  /*64c0*/  LDC.64 R136, c[0x0][0x470] ;  /* 0x00011c00ff887b82 */ /* 0x00ee640000000a00 */
        /* <DEDUP_REMOVED lines=12> */
[----:B------:R-:W-:Y:S02]  /*6590*/  FFMA.FTZ R96, R33, R96, R127 ;  /* 0x0000006021607223 */ /* 0x000fe4000001007f */
[----:B------:R-:W-:-:S03]  /*65a0*/  FADD.FTZ R138, R26, -R143 ;  /* 0x8000008f1a8a7221 */ /* 0x000fc60000010000 */
[----:B------:R-:W-:Y:S01]  /*65b0*/  F2FP.BF16.F32.PACK_AB R139, R96, R97 ;  /* 0x00000061608b723e */ /* 0x000fe200000010ff */
[-CC-:B------:R-:W-:Y:S01]  /*65c0*/  FFMA.FTZ R97, R9, R140.reuse, R141.reuse ;  /* 0x0000008c09617223 */ /* 0x180fe2000001008d */
[----:B------:R-:W-:Y:S01]  /*65d0*/  FFMA.FTZ R96, R148, R140, R141 ;  /* 0x0000008c94607223 */ /* 0x000fe2000001008d */
[----:B------:R-:W-:Y:S02]  /*65e0*/  FFMA.FTZ R138, R33, R138, R125 ;  /* 0x0000008a218a7223 */ /* 0x000fe4000001007d */
        /* <DEDUP_REMOVED lines=18> */
.L_x_2089:
        /* <DEDUP_REMOVED lines=19> */
[----:B------:R-:W-:-:S03]  /*6840*/  FFMA.FTZ R137, R25, R140, R141 ;  /* 0x0000008c19897223 */ /* 0x000fc6000001008d */
[C---:B------:R-:W-:Y:S01]  /*6850*/  FFMA.FTZ R142, R33.reuse, R142, R123 ;  /* 0x0000008e218e7223 */ /* 0x040fe2000001007b */
[----:B------:R-:W-:Y:S01]  /*6860*/  FADD.FTZ R144, R26, -R137 ;  /* 0x800000891a907221 */ /* 0x000fe20000010000 */
[C---:B------:R-:W-:Y:S01]  /*6870*/  FFMA.FTZ R137, R33.reuse, R138, R122 ;  /* 0x0000008a21897223 */ /* 0x040fe2000001007a */
[C---:B------:R-:W-:Y:S02]  /*6880*/  FFMA.FTZ R138, R33.reuse, R139, R124 ;  /* 0x0000008b218a7223 */ /* 0x040fe4000001007c */
[----:B------:R-:W-:Y:S02]  /*6890*/  FFMA.FTZ R139, R33, R144, R125 ;  /* 0x00000090218b7223 */ /* 0x000fe4000001007d */
[----:B------:R-:W-:-:S03]  /*68a0*/  F2FP.BF16.F32.PACK_AB R137, R142, R137 ;  /* 0x000000898e89723e */ /* 0x000fc600000010ff */
[----:B------:R-:W-:Y:S02]  /*68b0*/  F2FP.BF16.F32.PACK_AB R138, R139, R138 ;  /* 0x0000008a8b8a723e */ /* 0x000fe400000010ff */
[----:B------:R-:W-:Y:S01]  /*68c0*/  F2FP.BF16.F32.PACK_AB R139, R146, R143 ;  /* 0x0000008f928b723e */ /* 0x000fe200000010ff */
[----:B------:R-:W-:Y:S06]  /*68d0*/  BRA `(.L_x_2088) ;  /* 0x00000008001c7947 */ /* 0x000fec0003800000 */
.L_x_2085:
        /* <DEDUP_REMOVED lines=41> */
.L_x_2091:
[-CC-:B------:R-:W-:Y:S01]  /*6b70*/  FFMA.FTZ R101, R9, R140.reuse, R141.reuse ;  /* 0x0000008c09657223 */ /* 0x180fe2000001008d */
[-CC-:B------:R-:W-:Y:S01]  /*6b80*/  FFMA.FTZ R103, R179, R140.reuse, R141.reuse ;  /* 0x0000008cb3677223 */ /* 0x180fe2000001008d */
[-CC-:B------:R-:W-:Y:S01]  /*6b90*/  FFMA.FTZ R100, R148, R140.reuse, R141.reuse ;  /* 0x0000008c94647223 */ /* 0x180fe2000001008d */
[-C--:B------:R-:W-:Y:S01]  /*6ba0*/  FFMA.FTZ R102, R163, R140.reuse, R141 ;  /* 0x0000008ca3667223 */ /* 0x080fe2000001008d */
[----:B------:R-:W-:Y:S01]  /*6bb0*/  FADD.FTZ R136, R10, -R101 ;  /* 0x800000650a887221 */ /* 0x000fe20000010000 */
[-C--:B------:R-:W-:Y:S01]  /*6bc0*/  FFMA.FTZ R101, R17, R140.reuse, R141 ;  /* 0x0000008c11657223 */ /* 0x080fe2000001008d */
[----:B------:R-:W-:Y:S01]  /*6bd0*/  FADD.FTZ R142, R180, -R103 ;  /* 0x80000067b48e7221 */ /* 0x000fe20000010000 */
[-CC-:B------:R-:W-:Y:S01]  /*6be0*/  FFMA.FTZ R103, R191, R140.reuse, R141.reuse ;  /* 0x0000008cbf677223 */ /* 0x180fe2000001008d */
[-C--:B------:R-:W-:Y:S01]  /*6bf0*/  FFMA.FTZ R104, R34, R140.reuse, R141 ;  /* 0x0000008c22687223 */ /* 0x080fe2000001008d */
[----:B------:R-:W-:Y:S01]  /*6c00*/  FADD.FTZ R138, R18, -R101 ;  /* 0x80000065128a7221 */ /* 0x000fe20000010000 */
[----:B------:R-:W-:Y:S01]  /*6c10*/  FFMA.FTZ R101, R25, R140, R141 ;  /* 0x0000008c19657223 */ /* 0x000fe2000001008d */
        /* <DEDUP_REMOVED lines=18> */
.L_x_2090:
        /* <DEDUP_REMOVED lines=37> */
.L_x_2092:
        /* <DEDUP_REMOVED lines=9> */
[----:B------:R-:W-:Y:S01]  /*7020*/  FMUL.FTZ R137, R33, R138 ;  /* 0x0000008a21897220 */ /* 0x000fe20000410000 */
[----:B------:R-:W-:Y:S01]  /*7030*/  FFMA.FTZ R138, R163, R140, R141 ;  /* 0x0000008ca38a7223 */ /* 0x000fe2000001008d */
[----:B------:R-:W-:Y:S01]  /*7040*/  FADD.FTZ R212, R192, -R139 ;  /* 0x8000008bc0d47221 */ /* 0x000fe20000010000 */
[----:B------:R-:W-:-:S02]  /*7050*/  FADD.FTZ R214, R35, -R214 ;  /* 0x800000d623d67221 */ /* 0x000fc40000010000 */
[----:B------:R-:W-:Y:S01]  /*7060*/  F2FP.BF16.F32.PACK_AB R136, R137, R136 ;  /* 0x000000888988723e */ /* 0x000fe200000010ff */
[----:B------:R-:W-:Y:S01]  /*7070*/  FFMA.FTZ R137, R17, R140, R141 ;  /* 0x0000008c11897223 */ /* 0x000fe2000001008d */
[----:B------:R-:W-:Y:S01]  /*7080*/  FADD.FTZ R138, R169, -R138 ;  /* 0x8000008aa98a7221 */ /* 0x000fe20000010000 */
[C---:B------:R-:W-:Y:S01]  /*7090*/  FMUL.FTZ R212, R33.reuse, R212 ;  /* 0x000000d421d47220 */ /* 0x040fe20000410000 */
[----:B------:R-:W-:Y:S01]  /*70a0*/  FMUL.FTZ R143, R33, R214 ;  /* 0x000000d6218f7220 */ /* 0x000fe20000410000 */
[----:B------:R-:W-:Y:S01]  /*70b0*/  FADD.FTZ R142, R18, -R137 ;  /* 0x80000089128e7221 */ /* 0x000fe20000010000 */
[----:B------:R-:W-:-:S03]  /*70c0*/  FFMA.FTZ R137, R25, R140, R141 ;  /* 0x0000008c19897223 */ /* 0x000fc6000001008d */
[C---:B------:R-:W-:Y:S01]  /*70d0*/  FMUL.FTZ R142, R33.reuse, R142 ;  /* 0x0000008e218e7220 */ /* 0x040fe20000410000 */
[----:B0-----:R-:W-:Y:S01]  /*70e0*/  FADD.FTZ R146, R26, -R137 ;  /* 0x800000891a927221 */ /* 0x001fe20000010000 */
[C---:B------:R-:W-:Y:S01]  /*70f0*/  FMUL.FTZ R137, R33.reuse, R138 ;  /* 0x0000008a21897220 */ /* 0x040fe20000410000 */
[C---:B------:R-:W-:Y:S02]  /*7100*/  FMUL.FTZ R138, R33.reuse, R144 ;  /* 0x00000090218a7220 */ /* 0x040fe40000410000 */
[----:B------:R-:W-:Y:S02]  /*7110*/  FMUL.FTZ R139, R33, R146 ;  /* 0x00000092218b7220 */ /* 0x000fe40000410000 */
[----:B------:R-:W-:-:S03]  /*7120*/  F2FP.BF16.F32.PACK_AB R137, R142, R137 ;  /* 0x000000898e89723e */ /* 0x000fc600000010ff */
[----:B------:R-:W-:Y:S02]  /*7130*/  F2FP.BF16.F32.PACK_AB R138, R139, R138 ;  /* 0x0000008a8b8a723e */ /* 0x000fe400000010ff */
[----:B------:R-:W-:-:S07]  /*7140*/  F2FP.BF16.F32.PACK_AB R139, R143, R212 ;  /* 0x000000d48f8b723e */ /* 0x000fce00000010ff */
.L_x_2088:
        /* <DEDUP_REMOVED lines=11> */
.L_x_2084:
[----:B------:R-:W-:Y:S05]  /*7200*/  BSYNC.RECONVERGENT B1 ;  /* 0x0000000000017941 */ /* 0x000fea0003800200 */
.L_x_2083:
        /* <DEDUP_REMOVED lines=14> */
[-CC-:B-1234-:R-:W-:Y:S01]  /*72f0*/  FFMA.FTZ R96, R168, R140.reuse, R141.reuse ;  /* 0x0000008ca8607223 */ /* 0x19efe2000001008d */
        /* <DEDUP_REMOVED lines=31> */
.L_x_2097:
[-CC-:B-1234-:R-:W-:Y:S01]  /*74f0*/  FFMA.FTZ R136, R156, R140.reuse, R141.reuse ;  /* 0x0000008c9c887223 */ /* 0x19efe2000001008d */
        /* <DEDUP_REMOVED lines=28> */
.L_x_2096:
        /* <DEDUP_REMOVED lines=37> */
.L_x_2099:
        /* <DEDUP_REMOVED lines=29> */
.L_x_2095:
        /* <DEDUP_REMOVED lines=41> */
.L_x_2101:
        /* <DEDUP_REMOVED lines=29> */
.L_x_2100:
        /* <DEDUP_REMOVED lines=12> */
[----:B0-----:R-:W-:Y:S01]  /*8000*/  FADD.FTZ R146, R155, -R98 ;  /* 0x800000629b927221 */ /* 0x001fe20000010000 */
        /* <DEDUP_REMOVED lines=24> */
.L_x_2102:
[-CC-:B0-----:R-:W-:Y:S01]  /*8190*/  FFMA.FTZ R146, R156, R140.reuse, R141.reuse ;  /* 0x0000008c9c927223 */ /* 0x181fe2000001008d */
        /* <DEDUP_REMOVED lines=27> */
.L_x_2098:
[----:B------:R-:W1:Y:S08]  /*8350*/  @P0 LDC.64 R140, c[0x0][0x478] ;  /* 0x00011e00ff8c0b82 */ /* 0x000e700000000a00 */
[----:B0-----:R-:W0:Y:S08]  /*8360*/  LDC.64 R144, c[0x0][0x468] ;  /* 0x00011a00ff907b82 */ /* 0x001e300000000a00 */
[----:B------:R-:W2:Y:S01]  /*8370*/  @P1 LDC.64 R142, c[0x0][0x470] ;  /* 0x00011c00ff8e1b82 */ /* 0x000ea20000000a00 */
[----:B-1----:R-:W-:-:S05]  /*8380*/  @P0 IMAD.WIDE.U32 R140, R2, 0x20, R140 ;  /* 0x00000020028c0825 */ /* 0x002fca00078e008c */
[----:B------:R-:W-:Y:S04]  /*8390*/  @P0 STG.E.128 desc[UR10][R140.64], R104 ;  /* 0x000000688c000986 */ /* 0x000fe8000c101d0a */
[----:B------:R0:W-:Y:S02]  /*83a0*/  @P0 STG.E.128 desc[UR10][R140.64+0x10], R100 ;  /* 0x000010648c000986 */ /* 0x0001e4000c101d0a */
[----:B0-----:R-:W-:-:S05]  /*83b0*/  IMAD.WIDE.U32 R140, R2, 0x10, R144 ;  /* 0x00000010028c7825 */ /* 0x001fca00078e0090 */
[----:B------:R2:W-:Y:S02]  /*83c0*/  STG.E.128 desc[UR10][R140.64], R136 ;  /* 0x000000888c007986 */ /* 0x0005e4000c101d0a */
[----:B--2---:R-:W-:-:S05]  /*83d0*/  @P1 IMAD.WIDE.U32 R136, R2, 0x10, R142 ;  /* 0x0000001002881825 */ /* 0x004fca00078e008e */
[----:B------:R0:W-:Y:S02]  /*83e0*/  @P1 STG.E.128 desc[UR10][R136.64], R96 ;  /* 0x0000006088001986 */ /* 0x0001e4000c101d0a */
.L_x_2094:
[----:B------:R-:W-:Y:S05]  /*83f0*/  BSYNC.RECONVERGENT B1 ;  /* 0x0000000000017941 */ /* 0x000fea0003800200 */
.L_x_2093:
[----:B01234-:R-:W0:Y:S02]  /*8400*/  LDC.64 R136, c[0x0][0x380] ;  /* 0x0000e000ff887b82 */ /* 0x01fe240000000a00 */
[----:B0-----:R-:W-:-:S04]  /*8410*/  LEA R215, R136, R215, 0x2 ;  /* 0x000000d788d77211 */ /* 0x001fc800078e10ff */
[----:B------:R-:W-:-:S13]  /*8420*/  ISETP.GE.AND P0, PT, R215, R137, PT ;  /* 0x00000089d700720c */ /* 0x000fda0003f06270 */
[----:B------:R-:W-:Y:S05]  /*8430*/  @!P0 BRA `(.L_x_2103) ;  /* 0xffffff8400088947 */ /* 0x000fea000383ffff */
.L_x_2041:
[----:B------:R-:W-:Y:S05]  /*8440*/  BSYNC B0 ;  /* 0x0000000000007941 */ /* 0x000fea0003800000 */
.L_x_2040:
[----:B------:R-:W2:Y:S01]  /*8450*/  LDL.LU R136, [R1] ;  /* 0x0000000001887983 */ /* 0x000ea20000300800 */
[----:B------:R-:W-:Y:S01]  /*8460*/  MOV R2, 0x400 ;  /* 0x0000040000027802 */ /* 0x000fe20000000f00 */
[----:B------:R-:W-:Y:S05]  /*8470*/  WARPSYNC.ALL ;  /* 0x0000000000007948 */ /* 0x000fea0003800000 */
[----:B-----5:R-:W0:Y:S01]  /*8480*/  S2R R52, SR_TID.X ;  /* 0x0000000000347919 */ /* 0x020e220000002100 */
[----:B------:R-:W2:Y:S01]  /*8490*/  S2UR UR4, SR_CTAID.X ;  /* 0x00000000000479c3 */ /* 0x000ea20000002500 */
[----:B------:R-:W1:Y:S01]  /*84a0*/  LDCU.128 UR16, c[0x0][0x440] ;  /* 0x00008800ff1077ac */ /* 0x000e620008000c00 */
[----:B------:R-:W3:Y:S01]  /*84b0*/  S2R R3, SR_CgaCtaId ;  /* 0x0000000000037919 */ /* 0x000ee20000008800 */
[----:B0-----:R-:W-:-:S02]  /*84c0*/  SHF.R.U32.HI R0, RZ, 0x5, R52 ;  /* 0x00000005ff007819 */ /* 0x001fc40000011634 */
[----:B------:R-:W-:Y:S02]  /*84d0*/  LOP3.LUT R5, R52, 0x1f, RZ, 0xc0, !PT ;  /* 0x0000001f34057812 */ /* 0x000fe400078ec0ff */
[----:B---3--:R-:W-:-:S03]  /*84e0*/  LEA R3, R3, R2, 0x18 ;  /* 0x0000000203037211 */ /* 0x008fc600078ec0ff */
[----:B------:R-:W-:Y:S01]  /*84f0*/  IMAD R0, R0, 0xa0, R5 ;  /* 0x000000a000007824 */ /* 0x000fe200078e0205 */
[----:B------:R-:W-:-:S04]  /*8500*/  LEA R6, R52, R3, 0x2 ;  /* 0x0000000334067211 */ /* 0x000fc800078e10ff */
[----:B------:R-:W-:-:S05]  /*8510*/  LEA R0, R0, R3, 0x5 ;  /* 0x0000000300007211 */ /* 0x000fca00078e28ff */
        /* <DEDUP_REMOVED lines=12> */
[----:B------:R-:W3:Y:S04]  /*85e0*/  LDS R5, [R6+0x1400] ;  /* 0x0014000006057984 */ /* 0x000ee80000000800 */
[----:B------:R-:W4:Y:S04]  /*85f0*/  LDS R3, [R6+0x200] ;  /* 0x0002000006037984 */ /* 0x000f280000000800 */
        /* <DEDUP_REMOVED lines=8> */
[----:B0-----:R-:W-:-:S03]  /*8680*/  FADD.FTZ R2, RZ, R2 ;  /* 0x00000002ff027221 */ /* 0x001fc60000010000 */
[----:B------:R-:W0:Y:S01]  /*8690*/  LDS R18, [R6+0x1e00] ;  /* 0x001e000006127984 */ /* 0x000e220000000800 */
[----:B---3--:R-:W-:-:S03]  /*86a0*/  FADD.FTZ R2, R2, R5 ;  /* 0x0000000502027221 */ /* 0x008fc60000010000 */
[----:B------:R-:W3:Y:S01]  /*86b0*/  LDS R10, [R6+0xc00] ;  /* 0x000c0000060a7984 */ /* 0x000ee20000000800 */
[----:B----4-:R-:W-:-:S03]  /*86c0*/  FADD.FTZ R3, RZ, R3 ;  /* 0x00000003ff037221 */ /* 0x010fc60000010000 */
[----:B------:R-:W4:Y:S01]  /*86d0*/  LDS R19, [R6+0x2000] ;  /* 0x0020000006137984 */ /* 0x000f220000000800 */
[----:B-1----:R-:W-:-:S03]  /*86e0*/  FADD.FTZ R3, R3, R14 ;  /* 0x0000000e03037221 */ /* 0x002fc60000010000 */
        /* <DEDUP_REMOVED lines=15> */
[----:B0-----:R-:W-:-:S03]  /*87e0*/  FADD.FTZ R9, R9, R18 ;  /* 0x0000001209097221 */ /* 0x001fc60000010000 */
[----:B------:R-:W0:Y:S01]  /*87f0*/  LDS R25, [R6+0x2c00] ;  /* 0x002c000006197984 */ /* 0x000e220000000800 */
[----:B---3--:R-:W-:-:S03]  /*8800*/  FADD.FTZ R10, RZ, R10 ;  /* 0x0000000aff0a7221 */ /* 0x008fc60000010000 */
[----:B------:R-:W3:Y:S01]  /*8810*/  LDS R26, [R6+0x2e00] ;  /* 0x002e0000061a7984 */ /* 0x000ee20000000800 */
[----:B----4-:R-:W-:-:S03]  /*8820*/  FADD.FTZ R10, R10, R19 ;  /* 0x000000130a0a7221 */ /* 0x010fc60000010000 */
[----:B------:R-:W4:Y:S01]  /*8830*/  LDS R27, [R6+0x3000] ;  /* 0x00300000061b7984 */ /* 0x000f220000000800 */
[----:B-1----:R-:W-:-:S03]  /*8840*/  FADD.FTZ R11, RZ, R11 ;  /* 0x0000000bff0b7221 */ /* 0x002fc60000010000 */
        /* <DEDUP_REMOVED lines=17> */
[----:B---3--:R-:W-:-:S03]  /*8960*/  FADD.FTZ R7, R7, R26 ;  /* 0x0000001a07077221 */ /* 0x008fc60000010000 */
[----:B------:R-:W3:Y:S01]  /*8970*/  LDS R37, [R6+0x4400] ;  /* 0x0044000006257984 */ /* 0x000ee20000000800 */
[----:B----4-:R-:W-:-:S03]  /*8980*/  FADD.FTZ R8, R8, R27 ;  /* 0x0000001b08087221 */ /* 0x010fc60000010000 */
[----:B------:R-:W4:Y:S01]  /*8990*/  LDS R38, [R6+0x4600] ;  /* 0x0046000006267984 */ /* 0x000f220000000800 */
        /* <DEDUP_REMOVED lines=8> */
[----:B------:R-:W-:Y:S01]  /*8a20*/  FADD.FTZ R13, R13, R32 ;  /* 0x000000200d0d7221 */ /* 0x000fe20000010000 */
[----:B------:R-:W-:Y:S01]  /*8a30*/  BAR.SYNC.DEFER_BLOCKING 0x0 ;  /* 0x0000000000007b1d */ /* 0x000fe20000010000 */
[----:B------:R-:W-:Y:S01]  /*8a40*/  FADD.FTZ R33, R2, R33 ;  /* 0x0000002102217221 */ /* 0x000fe20000010000 */
[----:B------:R-:W-:Y:S01]  /*8a50*/  FADD.FTZ R15, R3, R34 ;  /* 0x00000022030f7221 */ /* 0x000fe20000010000 */
[----:B------:R-:W-:Y:S01]  /*8a60*/  FADD.FTZ R35, R4, R35 ;  /* 0x0000002304237221 */ /* 0x000fe20000010000 */
[----:B0-----:R-:W-:Y:S01]  /*8a70*/  FADD.FTZ R7, R7, R36 ;  /* 0x0000002407077221 */ /* 0x001fe20000010000 */
[----:B---3--:R-:W-:Y:S01]  /*8a80*/  FADD.FTZ R37, R8, R37 ;  /* 0x0000002508257221 */ /* 0x008fe20000010000 */
[----:B--2---:R-:W-:Y:S02]  /*8a90*/  IMAD R47, R136, UR4, RZ ;  /* 0x00000004882f7c24 */ /* 0x004fe4000f8e02ff */
[----:B----4-:R-:W-:Y:S01]  /*8aa0*/  FADD.FTZ R9, R9, R38 ;  /* 0x0000002609097221 */ /* 0x010fe20000010000 */
[----:B------:R-:W-:Y:S02]  /*8ab0*/  STS.128 [R0], R248 ;  /* 0x000000f800007388 */ /* 0x000fe40000000c00 */
[----:B------:R-:W-:Y:S01]  /*8ac0*/  IADD3 R54, P0, PT, R47, R52, RZ ;  /* 0x000000342f367210 */ /* 0x000fe20007f1e0ff */
[----:B-1----:R-:W-:Y:S01]  /*8ad0*/  FADD.FTZ R39, R10, R39 ;  /* 0x000000270a277221 */ /* 0x002fe20000010000 */
[----:B------:R-:W-:Y:S01]  /*8ae0*/  LOP3.LUT R52, R52, 0x7f, RZ, 0x3c, !PT ;  /* 0x0000007f34347812 */ /* 0x000fe200078e3cff */
[----:B------:R-:W-:Y:S01]  /*8af0*/  STS.128 [R0+0x10], R244 ;  /* 0x000010f400007388 */ /* 0x000fe20000000c00 */
[----:B------:R-:W-:Y:S01]  /*8b00*/  IADD3.X R57, PT, PT, RZ, RZ, RZ, P0, !PT ;  /* 0x000000ffff397210 */ /* 0x000fe200007fe4ff */
[----:B------:R-:W-:Y:S01]  /*8b10*/  FADD.FTZ R11, R11, R40 ;  /* 0x000000280b0b7221 */ /* 0x000fe20000010000 */
[----:B------:R-:W-:Y:S01]  /*8b20*/  IADD3 R52, PT, PT, R52, R136, RZ ;  /* 0x0000008834347210 */ /* 0x000fe20007ffe0ff */
[----:B------:R-:W-:Y:S01]  /*8b30*/  STS.128 [R0+0x400], R240 ;  /* 0x000400f000007388 */ /* 0x000fe20000000c00 */
[----:B------:R-:W-:Y:S01]  /*8b40*/  SHF.L.U64.HI R57, R54, 0x2, R57 ;  /* 0x0000000236397819 */ /* 0x000fe20000010239 */
[----:B------:R-:W-:Y:S01]  /*8b50*/  FADD.FTZ R41, R12, R41 ;  /* 0x000000290c297221 */ /* 0x000fe20000010000 */
[----:B------:R-:W-:Y:S01]  /*8b60*/  SHF.L.U32 R54, R54, 0x2, RZ ;  /* 0x0000000236367819 */ /* 0x000fe200000006ff */
[----:B------:R-:W-:Y:S01]  /*8b70*/  STS.128 [R0+0x410], R236 ;  /* 0x000410ec00007388 */ /* 0x000fe20000000c00 */
[----:B------:R-:W-:Y:S01]  /*8b80*/  ISETP.GE.U32.AND P5, PT, R52, 0x180, PT ;  /* 0x000001803400780c */ /* 0x000fe20003fa6070 */
[----:B------:R-:W-:Y:S01]  /*8b90*/  FADD.FTZ R13, R13, R42 ;  /* 0x0000002a0d0d7221 */ /* 0x000fe20000010000 */
[C---:B------:R-:W-:Y:S01]  /*8ba0*/  IADD3 R56, P0, PT, R54.reuse, UR18, RZ ;  /* 0x0000001236387c10 */ /* 0x040fe2000ff1e0ff */
[----:B------:R-:W-:Y:S01]  /*8bb0*/  STS.128 [R0+0x800], R232 ;  /* 0x000800e800007388 */ /* 0x000fe20000000c00 */
[----:B------:R-:W-:-:S02]  /*8bc0*/  IADD3 R54, P1, PT, R54, UR16, RZ ;  /* 0x0000001036367c10 */ /* 0x000fc4000ff3e0ff */
[C---:B------:R-:W-:Y:S01]  /*8bd0*/  IADD3.X R59, PT, PT, R57.reuse, UR19, RZ, P0, !PT ;  /* 0x00000013393b7c10 */ /* 0x040fe200087fe4ff */
[----:B------:R-:W-:Y:S01]  /*8be0*/  STS.128 [R0+0x810], R228 ;  /* 0x000810e400007388 */ /* 0x000fe20000000c00 */
[C---:B------:R-:W-:Y:S02]  /*8bf0*/  ISETP.GE.U32.AND P0, PT, R52.reuse, 0x80, PT ;  /* 0x000000803400780c */ /* 0x040fe40003f06070 */
[----:B------:R-:W-:Y:S01]  /*8c00*/  IADD3.X R57, PT, PT, R57, UR17, RZ, P1, !PT ;  /* 0x0000001139397c10 */ /* 0x000fe20008ffe4ff */
[----:B------:R-:W-:Y:S01]  /*8c10*/  STS.128 [R0+0xc00], R224 ;  /* 0x000c00e000007388 */ /* 0x000fe20000000c00 */
[C---:B------:R-:W-:Y:S02]  /*8c20*/  ISETP.GE.U32.AND P1, PT, R52.reuse, 0x100, PT ;  /* 0x000001003400780c */ /* 0x040fe40003f26070 */
[----:B------:R-:W-:Y:S01]  /*8c30*/  ISETP.GE.U32.AND P4, PT, R52, 0x280, PT ;  /* 0x000002803400780c */ /* 0x000fe20003f86070 */
[----:B------:R-:W-:Y:S04]  /*8c40*/  STS.128 [R0+0xc10], R220 ;  /* 0x000c10dc00007388 */ /* 0x000fe80000000c00 */
[----:B------:R-:W-:Y:S02]  /*8c50*/  STS.128 [R0+0x1000], R216 ;  /* 0x001000d800007388 */ /* 0x000fe40000000c00 */
[----:B------:R-:W-:-:S02]  /*8c60*/  @P0 MOV R2, R56 ;  /* 0x0000003800020202 */ /* 0x000fc40000000f00 */
[----:B------:R-:W-:Y:S01]  /*8c70*/  STS.128 [R0+0x1010], R208 ;  /* 0x001010d000007388 */ /* 0x000fe20000000c00 */
[----:B------:R-:W-:Y:S01]  /*8c80*/  @P0 MOV R3, R59 ;  /* 0x0000003b00030202 */ /* 0x000fe20000000f00 */
        /* <DEDUP_REMOVED lines=30> */
[----:B---3--:R-:W-:Y:S02]  /*8e70*/  @P0 MOV R2, R54 ;  /* 0x0000003600020202 */ /* 0x008fe40000000f00 */
[----:B------:R-:W-:Y:S01]  /*8e80*/  LDS R45, [R6+0x4400] ;  /* 0x00440000062d7984 */ /* 0x000fe20000000800 */
        /* <DEDUP_REMOVED lines=11> */
[----:B------:R-:W-:-:S02]  /*8f40*/  @P1 MOV R5, R57 ;  /* 0x0000003900051202 */ /* 0x000fc40000000f00 */
[----:B------:R-:W-:Y:S01]  /*8f50*/  @P1 IADD3.X R57, PT, PT, RZ, R57, RZ, P2, !PT ;  /* 0x00000039ff391210 */ /* 0x000fe200017fe4ff */
[----:B------:R-:W-:Y:S01]  /*8f60*/  LDS R20, [R6+0x3200] ;  /* 0x0032000006147984 */ /* 0x000fe20000000800 */
[----:B------:R-:W-:Y:S01]  /*8f70*/  ISETP.GE.U32.AND P3, PT, R52, 0x300, PT ;  /* 0x000003003400780c */ /* 0x000fe20003f66070 */
[----:B-1----:R-:W-:Y:S01]  /*8f80*/  FADD.FTZ R14, RZ, R14 ;  /* 0x0000000eff0e7221 */ /* 0x002fe20000010000 */
[----:B----4-:R-:W-:Y:S01]  /*8f90*/  @P1 MOV R2, R56 ;  /* 0x0000003800021202 */ /* 0x010fe20000000f00 */
[----:B------:R-:W-:Y:S01]  /*8fa0*/  LDS R22, [R6+0x4600] ;  /* 0x0046000006167984 */ /* 0x000fe20000000800 */
[----:B------:R-:W-:Y:S01]  /*8fb0*/  @P1 IADD3 R56, P0, PT, R56, 0x200, RZ ;  /* 0x0000020038381810 */ /* 0x000fe20007f1e0ff */
[----:B--2---:R-:W-:Y:S01]  /*8fc0*/  FADD.FTZ R14, R14, R25 ;  /* 0x000000190e0e7221 */ /* 0x004fe20000010000 */
[-C--:B------:R-:W-:Y:S01]  /*8fd0*/  @P1 MOV R3, R59.reuse ;  /* 0x0000003b00031202 */ /* 0x080fe20000000f00 */
[----:B------:R-:W1:Y:S01]  /*8fe0*/  LDS R16, [R6+0xc00] ;  /* 0x000c000006107984 */ /* 0x000e620000000800 */
[----:B------:R-:W-:-:S02]  /*8ff0*/  @P1 IADD3.X R59, PT, PT, RZ, R59, RZ, P0, !PT ;  /* 0x0000003bff3b1210 */ /* 0x000fc400007fe4ff */
[C---:B------:R-:W-:Y:S01]  /*9000*/  ISETP.GE.U32.AND P0, PT, R52.reuse, 0x200, PT ;  /* 0x000002003400780c */ /* 0x040fe20003f06070 */
[----:B------:R2:W-:Y:S01]  /*9010*/  @P1 STG.E desc[UR10][R2.64], R53 ;  /* 0x0000003502001986 */ /* 0x0005e2000c10190a */
[----:B------:R-:W-:-:S03]  /*9020*/  ISETP.GE.U32.AND P2, PT, R52, 0x380, PT ;  /* 0x000003803400780c */ /* 0x000fc60003f46070 */
[----:B------:R-:W-:Y:S04]  /*9030*/  @P1 STG.E desc[UR10][R4.64], R15 ;  /* 0x0000000f04001986 */ /* 0x000fe8000c10190a */
[----:B------:R-:W4:Y:S01]  /*9040*/  LDS R15, [R6+0xa00] ;  /* 0x000a0000060f7984 */ /* 0x000f220000000800 */
[----:B--2---:R-:W-:-:S03]  /*9050*/  @P5 MOV R2, R56 ;  /* 0x0000003800025202 */ /* 0x004fc60000000f00 */
[----:B------:R-:W2:Y:S01]  /*9060*/  LDS R17, [R6+0x2000] ;  /* 0x0020000006117984 */ /* 0x000ea20000000800 */
[-C--:B------:R-:W-:Y:S01]  /*9070*/  @P5 MOV R3, R59.reuse ;  /* 0x0000003b00035202 */ /* 0x080fe20000000f00 */
[----:B---3--:R-:W-:Y:S01]  /*9080*/  FADD.FTZ R0, RZ, R0 ;  /* 0x00000000ff007221 */ /* 0x008fe20000010000 */
[----:B------:R-:W-:Y:S01]  /*9090*/  @P5 IADD3 R56, P1, PT, R56, 0x200, RZ ;  /* 0x0000020038385810 */ /* 0x000fe20007f3e0ff */
[----:B------:R-:W-:Y:S02]  /*90a0*/  LDS R29, [R6+0x4800] ;  /* 0x00480000061d7984 */ /* 0x000fe40000000800 */
[----:B------:R-:W-:Y:S01]  /*90b0*/  FADD.FTZ R0, R0, R23 ;  /* 0x0000001700007221 */ /* 0x000fe20000010000 */
[----:B------:R-:W-:Y:S01]  /*90c0*/  @P5 IADD3.X R59, PT, PT, RZ, R59, RZ, P1, !PT ;  /* 0x0000003bff3b5210 */ /* 0x000fe20000ffe4ff */
[----:B------:R3:W-:Y:S01]  /*90d0*/  @P5 STG.E desc[UR10][R2.64], R55 ;  /* 0x0000003702005986 */ /* 0x0007e2000c10190a */
[----:B------:R-:W-:Y:S01]  /*90e0*/  ISETP.GE.U32.AND P1, PT, R52, 0x400, PT ;  /* 0x000004003400780c */ /* 0x000fe20003f26070 */
[----:B0-----:R-:W-:-:S02]  /*90f0*/  FADD.FTZ R0, R0, R33 ;  /* 0x0000002100007221 */ /* 0x001fc40000010000 */
[----:B------:R-:W0:Y:S02]  /*9100*/  LDS R23, [R6+0x3400] ;  /* 0x0034000006177984 */ /* 0x000e240000000800 */
[----:B------:R-:W-:Y:S02]  /*9110*/  FADD.FTZ R43, R0, R43 ;  /* 0x0000002b002b7221 */ /* 0x000fe40000010000 */
[----:B------:R-:W0:Y:S01]  /*9120*/  LDS R0, [R6+0xe00] ;  /* 0x000e000006007984 */ /* 0x000e220000000800 */
[----:B---3--:R-:W-:-:S03]  /*9130*/  @P5 MOV R2, R54 ;  /* 0x0000003600025202 */ /* 0x008fc60000000f00 */
[----:B------:R-:W3:Y:S01]  /*9140*/  LDS R19, [R6+0x2200] ;  /* 0x0022000006137984 */ /* 0x000ee20000000800 */
[-C--:B------:R-:W-:Y:S01]  /*9150*/  @P5 MOV R3, R57.reuse ;  /* 0x0000003900035202 */ /* 0x080fe20000000f00 */
[----:B-1----:R-:W-:Y:S01]  /*9160*/  FADD.FTZ R16, RZ, R16 ;  /* 0x00000010ff107221 */ /* 0x002fe20000010000 */
[----:B------:R-:W-:Y:S01]  /*9170*/  @P5 IADD3 R54, P6, PT, R54, 0x200, RZ ;  /* 0x0000020036365810 */ /* 0x000fe20007fde0ff */
[----:B------:R-:W1:Y:S03]  /*9180*/  LDS R8, [R6+0x1000] ;  /* 0x0010000006087984 */ /* 0x000e660000000800 */
[----:B------:R-:W-:Y:S01]  /*9190*/  @P5 IADD3.X R57, PT, PT, RZ, R57, RZ, P6, !PT ;  /* 0x00000039ff395210 */ /* 0x000fe200037fe4ff */
[----:B------:R2:W-:Y:S01]  /*91a0*/  @P5 STG.E desc[UR10][R2.64], R35 ;  /* 0x0000002302005986 */ /* 0x0005e2000c10190a */
[----:B------:R-:W-:Y:S02]  /*91b0*/  @P0 MOV R4, R54 ;  /* 0x0000003600040202 */ /* 0x000fe40000000f00 */
[----:B------:R-:W-:Y:S01]  /*91c0*/  @P0 MOV R5, R57 ;  /* 0x0000003900050202 */ /* 0x000fe20000000f00 */
[----:B------:R-:W1:Y:S01]  /*91d0*/  LDS R35, [R6+0x3000] ;  /* 0x0030000006237984 */ /* 0x000e620000000800 */
[----:B------:R-:W-:Y:S01]  /*91e0*/  ISETP.GE.U32.AND P5, PT, R52, 0x480, PT ;  /* 0x000004803400780c */ /* 0x000fe20003fa6070 */
[----:B----4-:R-:W-:-:S02]  /*91f0*/  FADD.FTZ R15, RZ, R15 ;  /* 0x0000000fff0f7221 */ /* 0x010fc40000010000 */
[----:B------:R-:W4:Y:S02]  /*9200*/  LDS R25, [R6+0x3600] ;  /* 0x0036000006197984 */ /* 0x000f240000000800 */
[----:B------:R-:W-:Y:S01]  /*9210*/  FADD.FTZ R15, R15, R18 ;  /* 0x000000120f0f7221 */ /* 0x000fe20000010000 */
[----:B--2---:R-:W-:Y:S01]  /*9220*/  FADD.FTZ R16, R16, R17 ;  /* 0x0000001110107221 */ /* 0x004fe20000010000 */
[----:B------:R-:W-:Y:S01]  /*9230*/  @P0 MOV R2, R56 ;  /* 0x0000003800020202 */ /* 0x000fe20000000f00 */
[----:B------:R-:W2:Y:S01]  /*9240*/  LDS R21, [R6+0x2400] ;  /* 0x0024000006157984 */ /* 0x000ea20000000800 */
[----:B------:R-:W-:Y:S01]  /*9250*/  @P0 IADD3 R56, P6, PT, R56, 0x200, RZ ;  /* 0x0000020038380810 */ /* 0x000fe20007fde0ff */
[----:B------:R-:W-:Y:S01]  /*9260*/  FADD.FTZ R15, R15, R20 ;  /* 0x000000140f0f7221 */ /* 0x000fe20000010000 */
[-C--:B------:R-:W-:Y:S01]  /*9270*/  @P0 MOV R3, R59.reuse ;  /* 0x0000003b00030202 */ /* 0x080fe20000000f00 */
[----:B------:R-:W2:Y:S01]  /*9280*/  LDS R31, [R6+0x4a00] ;  /* 0x004a0000061f7984 */ /* 0x000ea20000000800 */
[----:B------:R-:W-:-:S02]  /*9290*/  @P0 IADD3.X R59, PT, PT, RZ, R59, RZ, P6, !PT ;  /* 0x0000003bff3b0210 */ /* 0x000fc400037fe4ff */
[----:B------:R-:W-:Y:S01]  /*92a0*/  @P0 IADD3 R54, P6, PT, R54, 0x200, RZ ;  /* 0x0000020036360810 */ /* 0x000fe20007fde0ff */
[----:B------:R3:W-:Y:S01]  /*92b0*/  @P0 STG.E desc[UR10][R2.64], R43 ;  /* 0x0000002b02000986 */ /* 0x0007e2000c10190a */
[----:B0-----:R-:W-:Y:S02]  /*92c0*/  FADD.FTZ R16, R16, R23 ;  /* 0x0000001710107221 */ /* 0x001fe40000010000 */
[----:B------:R-:W-:Y:S01]  /*92d0*/  @P0 IADD3.X R57, PT, PT, RZ, R57, RZ, P6, !PT ;  /* 0x00000039ff390210 */ /* 0x000fe200037fe4ff */
[----:B------:R0:W-:Y:S01]  /*92e0*/  @P0 STG.E desc[UR10][R4.64], R7 ;  /* 0x0000000704000986 */ /* 0x0001e2000c10190a */
[----:B------:R-:W-:Y:S01]  /*92f0*/  ISETP.GE.U32.AND P6, PT, R52, 0x500, PT ;  /* 0x000005003400780c */ /* 0x000fe20003fc6070 */
[----:B------:R-:W-:Y:S01]  /*9300*/  FADD.FTZ R29, R16, R29 ;  /* 0x0000001d101d7221 */ /* 0x000fe20000010000 */
[----:B------:R-:W-:Y:S01]  /*9310*/  FADD.FTZ R0, RZ, R0 ;  /* 0x00000000ff007221 */ /* 0x000fe20000010000 */
[----:B------:R-:W2:Y:S03]  /*9320*/  LDS R27, [R6+0x3800] ;  /* 0x00380000061b7984 */ /* 0x000ea60000000800 */
[----:B---3--:R-:W-:Y:S01]  /*9330*/  FADD.FTZ R0, R0, R19 ;  /* 0x0000001300007221 */ /* 0x008fe20000010000 */
[----:B------:R-:W-:Y:S01]  /*9340*/  @P4 MOV R2, R56 ;  /* 0x0000003800024202 */ /* 0x000fe20000000f00 */
[----:B------:R-:W3:Y:S01]  /*9350*/  LDS R7, [R6+0x1200] ;  /* 0x0012000006077984 */ /* 0x000ee20000000800 */
[----:B------:R-:W-:Y:S01]  /*9360*/  @P4 MOV R3, R59 ;  /* 0x0000003b00034202 */ /* 0x000fe20000000f00 */
[----:B-1----:R-:W-:Y:S01]  /*9370*/  FADD.FTZ R8, RZ, R8 ;  /* 0x00000008ff087221 */ /* 0x002fe20000010000 */
[----:B------:R-:W-:Y:S01]  /*9380*/  @P4 IADD3 R56, P0, PT, R56, 0x200, RZ ;  /* 0x0000020038384810 */ /* 0x000fe20007f1e0ff */
[----:B------:R-:W1:Y:S01]  /*9390*/  LDS R33, [R6+0x4c00] ;  /* 0x004c000006217984 */ /* 0x000e620000000800 */
[----:B0-----:R-:W-:-:S02]  /*93a0*/  FADD.FTZ R5, R15, R22 ;  /* 0x000000160f057221 */ /* 0x001fc40000010000 */
[----:B------:R-:W-:Y:S01]  /*93b0*/  @P4 IADD3.X R59, PT, PT, RZ, R59, RZ, P0, !PT ;  /* 0x0000003bff3b4210 */ /* 0x000fe200007fe4ff */
[----:B------:R-:W0:Y:S01]  /*93c0*/  LDS R10, [R6+0x2600] ;  /* 0x00260000060a7984 */ /* 0x000e220000000800 */
[----:B------:R-:W-:-:S03]  /*93d0*/  FADD.FTZ R14, R14, R35 ;  /* 0x000000230e0e7221 */ /* 0x000fc60000010000 */
[----:B------:R-:W0:Y:S01]  /*93e0*/  LDS R15, [R6+0x3a00] ;  /* 0x003a0000060f7984 */ /* 0x000e220000000800 */
[----:B------:R-:W-:Y:S01]  /*93f0*/  FADD.FTZ R45, R14, R45 ;  /* 0x0000002d0e2d7221 */ /* 0x000fe20000010000 */
[----:B----4-:R-:W-:Y:S02]  /*9400*/  FADD.FTZ R0, R0, R25 ;  /* 0x0000001900007221 */ /* 0x010fe40000010000 */
[----:B------:R-:W4:Y:S01]  /*9410*/  LDS R17, [R6+0x4e00] ;  /* 0x004e000006117984 */ /* 0x000f220000000800 */
[----:B--2---:R-:W-:-:S03]  /*9420*/  FADD.FTZ R8, R8, R21 ;  /* 0x0000001508087221 */ /* 0x004fc60000010000 */
[----:B------:R2:W-:Y:S01]  /*9430*/  @P4 STG.E desc[UR10][R2.64], R45 ;  /* 0x0000002d02004986 */ /* 0x0005e2000c10190a */
[----:B------:R-:W-:Y:S01]  /*9440*/  FADD.FTZ R31, R0, R31 ;  /* 0x0000001f001f7221 */ /* 0x000fe20000010000 */
[----:B--2---:R-:W-:Y:S02]  /*9450*/  @P4 MOV R2, R54 ;  /* 0x0000003600024202 */ /* 0x004fe40000000f00 */
[----:B------:R-:W-:Y:S01]  /*9460*/  @P4 MOV R3, R57 ;  /* 0x0000003900034202 */ /* 0x000fe20000000f00 */
[----:B------:R-:W-:Y:S01]  /*9470*/  FADD.FTZ R8, R8, R27 ;  /* 0x0000001b08087221 */ /* 0x000fe20000010000 */
[----:B------:R-:W-:-:S03]  /*9480*/  @P4 IADD3 R54, P0, PT, R54, 0x200, RZ ;  /* 0x0000020036364810 */ /* 0x000fc60007f1e0ff */
[----:B------:R2:W-:Y:S01]  /*9490*/  @P4 STG.E desc[UR10][R2.64], R37 ;  /* 0x0000002502004986 */ /* 0x0005e2000c10190a */
[----:B------:R-:W-:Y:S01]  /*94a0*/  @P4 IADD3.X R57, PT, PT, RZ, R57, RZ, P0, !PT ;  /* 0x00000039ff394210 */ /* 0x000fe200007fe4ff */
[----:B---3--:R-:W-:Y:S01]  /*94b0*/  FADD.FTZ R7, RZ, R7 ;  /* 0x00000007ff077221 */ /* 0x008fe20000010000 */
[----:B-1----:R-:W-:-:S03]  /*94c0*/  FADD.FTZ R33, R8, R33 ;  /* 0x0000002108217221 */ /* 0x002fc60000010000 */
[----:B0-----:R-:W-:Y:S01]  /*94d0*/  FADD.FTZ R10, R7, R10 ;  /* 0x0000000a070a7221 */ /* 0x001fe20000010000 */
[----:B--2---:R-:W-:-:S03]  /*94e0*/  @P3 MOV R2, R56 ;  /* 0x0000003800023202 */ /* 0x004fc60000000f00 */
[----:B------:R-:W-:Y:S01]  /*94f0*/  FADD.FTZ R10, R10, R15 ;  /* 0x0000000f0a0a7221 */ /* 0x000fe20000010000 */
[-C--:B------:R-:W-:Y:S02]  /*9500*/  @P3 MOV R3, R59.reuse ;  /* 0x0000003b00033202 */ /* 0x080fe40000000f00 */
[----:B------:R-:W-:Y:S01]  /*9510*/  @P3 IADD3 R56, P0, PT, R56, 0x200, RZ ;  /* 0x0000020038383810 */ /* 0x000fe20007f1e0ff */
[----:B----4-:R-:W-:Y:S02]  /*9520*/  FADD.FTZ R17, R10, R17 ;  /* 0x000000110a117221 */ /* 0x010fe40000010000 */
[----:B------:R0:W-:Y:S01]  /*9530*/  @P3 STG.E desc[UR10][R2.64], R5 ;  /* 0x0000000502003986 */ /* 0x0001e2000c10190a */
[----:B------:R-:W-:Y:S02]  /*9540*/  @P3 IADD3.X R59, PT, PT, RZ, R59, RZ, P0, !PT ;  /* 0x0000003bff3b3210 */ /* 0x000fe400007fe4ff */
[----:B0-----:R-:W-:Y:S02]  /*9550*/  @P3 MOV R2, R54 ;  /* 0x0000003600023202 */ /* 0x001fe40000000f00 */
[----:B------:R-:W-:-:S02]  /*9560*/  @P3 MOV R3, R57 ;  /* 0x0000003900033202 */ /* 0x000fc40000000f00 */
        /* <DEDUP_REMOVED lines=41> */
.L_x_2052:
        /* <DEDUP_REMOVED lines=8> */
.L_x_2105:
[----:B------:R-:W-:Y:S05]  /*9880*/  BSYNC B1 ;  /* 0x0000000000017941 */ /* 0x000fea0003800000 */
.L_x_2104:
        /* <DEDUP_REMOVED lines=9> */
.L_x_2106:
[----:B------:R-:W-:Y:S01]  /*9920*/  HFMA2 R136, -RZ, RZ, 0, 1.1920928955078125e-07 ;  /* 0x00000002ff887431 */ /* 0x000fe200000001ff */
[----:B------:R-:W-:Y:S02]  /*9930*/  MOV R195, R139 ;  /* 0x0000008b00c37202 */ /* 0x000fe40000000f00 */
[----:B------:R-:W-:-:S07]  /*9940*/  MOV R140, R147 ;  /* 0x00000093008c7202 */ /* 0x000fce0000000f00 */
[----:B------:R-:W-:Y:S05]  /*9950*/  WARPSYNC.COLLECTIVE R138, `(.L_x_2107) ;  /* 0x000000008a087348 */ /* 0x000fea0003c00000 */
[----:B------:R0:W1:Y:S02]  /*9960*/  SHFL.BFLY P0, R147, R195, R136, R137 ;  /* 0x0c000088c3937389 */ /* 0x0000640000000089 */
[----:B01----:R-:W-:Y:S05]  /*9970*/  ENDCOLLECTIVE ;  /* 0x000000000000791b */ /* 0x003fea0003800000 */
.L_x_2107:
[----:B------:R-:W-:-:S05]  /*9980*/  FADD.FTZ R140, R140, R213 ;  /* 0x000000d58c8c7221 */ /* 0x000fca0000010000 */
[----:B------:R-:W-:Y:S02]  /*9990*/  MOV R195, R140 ;  /* 0x0000008c00c37202 */ /* 0x000fe40000000f00 */
[----:B------:R-:W-:-:S07]  /*99a0*/  MOV R142, R147 ;  /* 0x00000093008e7202 */ /* 0x000fce0000000f00 */
[----:B------:R-:W-:Y:S05]  /*99b0*/  WARPSYNC.COLLECTIVE R138, `(.L_x_2108) ;  /* 0x000000008a087348 */ /* 0x000fea0003c00000 */
[----:B------:R0:W1:Y:S02]  /*99c0*/  SHFL.BFLY P0, R147, R195, R136, R137 ;  /* 0x0c000088c3937389 */ /* 0x0000640000000089 */
[----:B01----:R-:W-:Y:S05]  /*99d0*/  ENDCOLLECTIVE ;  /* 0x000000000000791b */ /* 0x003fea0003800000 */
.L_x_2108:
[----:B------:R-:W-:Y:S01]  /*99e0*/  FADD.FTZ R142, R139, R142 ;  /* 0x0000008e8b8e7221 */ /* 0x000fe20000010000 */
[----:B------:R-:W-:-:S04]  /*99f0*/  HFMA2 R136, -RZ, RZ, 0, 2.384185791015625e-07 ;  /* 0x00000004ff887431 */ /* 0x000fc800000001ff */
[----:B------:R-:W-:Y:S02]  /*9a00*/  MOV R195, R142 ;  /* 0x0000008e00c37202 */ /* 0x000fe40000000f00 */
[----:B------:R-:W-:-:S07]  /*9a10*/  MOV R141, R147 ;  /* 0x00000093008d7202 */ /* 0x000fce0000000f00 */
[----:B------:R-:W-:Y:S05]  /*9a20*/  WARPSYNC.COLLECTIVE R138, `(.L_x_2109) ;  /* 0x000000008a087348 */ /* 0x000fea0003c00000 */
[----:B------:R0:W1:Y:S02]  /*9a30*/  SHFL.BFLY P0, R147, R195, R136, R137 ;  /* 0x0c000088c3937389 */ /* 0x0000640000000089 */
[----:B01----:R-:W-:Y:S05]  /*9a40*/  ENDCOLLECTIVE ;  /* 0x000000000000791b */ /* 0x003fea0003800000 */
.L_x_2109:
[----:B------:R-:W-:-:S05]  /*9a50*/  FADD.FTZ R141, R140, R141 ;  /* 0x0000008d8c8d7221 */ /* 0x000fca0000010000 */
[----:B------:R-:W-:Y:S02]  /*9a60*/  MOV R195, R141 ;  /* 0x0000008d00c37202 */ /* 0x000fe40000000f00 */
[----:B------:R-:W-:-:S07]  /*9a70*/  MOV R143, R147 ;  /* 0x00000093008f7202 */ /* 0x000fce0000000f00 */
[----:B------:R-:W-:Y:S05]  /*9a80*/  WARPSYNC.COLLECTIVE R138, `(.L_x_2110) ;  /* 0x000000008a087348 */ /* 0x000fea0003c00000 */
[----:B------:R0:W1:Y:S02]  /*9a90*/  SHFL.BFLY P0, R147, R195, R136, R137 ;  /* 0x0c000088c3937389 */ /* 0x0000640000000089 */
[----:B01----:R-:W-:Y:S05]  /*9aa0*/  ENDCOLLECTIVE ;  /* 0x000000000000791b */ /* 0x003fea0003800000 */
.L_x_2110:
[----:B------:R-:W-:Y:S01]  /*9ab0*/  FADD.FTZ R143, R142, R143 ;  /* 0x0000008f8e8f7221 */ /* 0x000fe20000010000 */
[----:B------:R-:W-:-:S04]  /*9ac0*/  HFMA2 R136, -RZ, RZ, 0, 4.76837158203125e-07 ;  /* 0x00000008ff887431 */ /* 0x000fc800000001ff */
[----:B------:R-:W-:Y:S02]  /*9ad0*/  MOV R195, R143 ;  /* 0x0000008f00c37202 */ /* 0x000fe40000000f00 */
[----:B------:R-:W-:-:S07]  /*9ae0*/  MOV R144, R147 ;  /* 0x0000009300907202 */ /* 0x000fce0000000f00 */
[----:B------:R-:W-:Y:S05]  /*9af0*/  WARPSYNC.COLLECTIVE R138, `(.L_x_2111) ;  /* 0x000000008a087348 */ /* 0x000fea0003c00000 */
[----:B------:R0:W1:Y:S02]  /*9b00*/  SHFL.BFLY P0, R147, R195, R136, R137 ;  /* 0x0c000088c3937389 */ /* 0x0000640000000089 */
[----:B01----:R-:W-:Y:S05]  /*9b10*/  ENDCOLLECTIVE ;  /* 0x000000000000791b */ /* 0x003fea0003800000 */
.L_x_2111:
[----:B------:R-:W-:-:S05]  /*9b20*/  FADD.FTZ R144, R141, R144 ;  /* 0x000000908d907221 */ /* 0x000fca0000010000 */
[----:B------:R-:W-:Y:S02]  /*9b30*/  MOV R195, R144 ;  /* 0x0000009000c37202 */ /* 0x000fe40000000f00 */
[----:B------:R-:W-:-:S07]  /*9b40*/  MOV R146, R147 ;  /* 0x0000009300927202 */ /* 0x000fce0000000f00 */
[----:B------:R-:W-:Y:S05]  /*9b50*/  WARPSYNC.COLLECTIVE R138, `(.L_x_2112) ;  /* 0x000000008a087348 */ /* 0x000fea0003c00000 */
[----:B------:R0:W1:Y:S02]  /*9b60*/  SHFL.BFLY P0, R147, R195, R136, R137 ;  /* 0x0c000088c3937389 */ /* 0x0000640000000089 */
[----:B01----:R-:W-:Y:S05]  /*9b70*/  ENDCOLLECTIVE ;  /* 0x000000000000791b */ /* 0x003fea0003800000 */
.L_x_2112:
[----:B------:R-:W-:Y:S01]  /*9b80*/  FADD.FTZ R146, R143, R146 ;  /* 0x000000928f927221 */ /* 0x000fe20000010000 */
[----:B------:R-:W-:-:S04]  /*9b90*/  HFMA2 R136, -RZ, RZ, 0, 9.5367431640625e-07 ;  /* 0x00000010ff887431 */ /* 0x000fc800000001ff */
[----:B------:R-:W-:Y:S02]  /*9ba0*/  MOV R195, R146 ;  /* 0x0000009200c37202 */ /* 0x000fe40000000f00 */
[----:B------:R-:W-:-:S07]  /*9bb0*/  MOV R145, R147 ;  /* 0x0000009300917202 */ /* 0x000fce0000000f00 */
[----:B------:R-:W-:Y:S05]  /*9bc0*/  WARPSYNC.COLLECTIVE R138, `(.L_x_2113) ;  /* 0x000000008a087348 */ /* 0x000fea0003c00000 */
[----:B------:R0:W1:Y:S02]  /*9bd0*/  SHFL.BFLY P0, R147, R195, R136, R137 ;  /* 0x0c000088c3937389 */ /* 0x0000640000000089 */
[----:B01----:R-:W-:Y:S05]  /*9be0*/  ENDCOLLECTIVE ;  /* 0x000000000000791b */ /* 0x003fea0003800000 */
.L_x_2113:
[----:B------:R-:W-:-:S05]  /*9bf0*/  FADD.FTZ R145, R144, R145 ;  /* 0x0000009190917221 */ /* 0x000fca0000010000 */
[----:B------:R-:W-:Y:S02]  /*9c00*/  MOV R195, R145 ;  /* 0x0000009100c37202 */ /* 0x000fe40000000f00 */
[----:B------:R-:W-:-:S07]  /*9c10*/  MOV R139, R147 ;  /* 0x00000093008b7202 */ /* 0x000fce0000000f00 */
[----:B------:R-:W-:Y:S05]  /*9c20*/  WARPSYNC.COLLECTIVE R138, `(.L_x_2114) ;  /* 0x000000008a087348 */ /* 0x000fea0003c00000 */
[----:B------:R0:W1:Y:S02]  /*9c30*/  SHFL.BFLY P0, R147, R195, R136, R137 ;  /* 0x0c000088c3937389 */ /* 0x0000640000000089 */
[----:B01----:R-:W-:Y:S05]  /*9c40*/  ENDCOLLECTIVE ;  /* 0x000000000000791b */ /* 0x003fea0003800000 */
.L_x_2114:
[----:B------:R-:W-:Y:S01]  /*9c50*/  MOV R140, R147 ;  /* 0x00000093008c7202 */ /* 0x000fe20000000f00 */
[----:B------:R-:W-:Y:S06]  /*9c60*/  BRA `(.L_x_2115) ;  /* 0xffffff8c004c7947 */ /* 0x000fec000383ffff */
.L_x_2116:
        /* <DEDUP_REMOVED lines=9> */
.L_x_7104:


//--------------------- .text._ZN10layer_norm31ln_parallel_residual_bwd_kernelINS_13Kernel_traitsI13__nv_bfloat16S2_fS2_fjLj1280ELj1ELj4ELj1ELj16ENS_18Kernel_traits_baseILj1280ES2_S2_fS2_fjLj128EEEEELb0ELb1ELb1EEEvNS_9BwdParamsE --------------------------
	.section	.text._ZN10layer_norm31ln_parallel_residual_bwd_kernelINS_13Kernel_traitsI13__nv_bfloat16S2_fS2_fjLj1280ELj1ELj4ELj1ELj16ENS_18Kernel_traits_baseILj1280ES2_S2_fS2_fjLj128EEEEELb0ELb1ELb1EEEvNS_9BwdParamsE,"ax",@progbits
	.align	128
        .global         _ZN10layer_norm31ln_parallel_residual_bwd_kernelINS_13Kernel_traitsI13__nv_bfloat16S2_fS2_fjLj1280ELj1ELj4ELj1ELj16ENS_18Kernel_traits_baseILj1280ES2_S2_fS2_fjLj128EEEEELb0ELb1ELb1EEEvNS_9BwdParamsE
        .type           _ZN10layer_norm31ln_parallel_residual_bwd_kernelINS_13Kernel_traitsI13__nv_bfloat16S2_fS2_fjLj1280ELj1ELj4ELj1ELj16ENS_18Kernel_traits_baseILj1280ES2_S2_fS2_fjLj128EEEEELb0ELb1ELb1EEEvNS_9BwdParamsE,@function
        .size           _ZN10layer_norm31ln_parallel_residual_bwd_kernelINS_13Kernel_traitsI13__nv_bfloat16S2_fS2_fjLj1280ELj1ELj4ELj1ELj16ENS_18Kernel_traits_baseILj1280ES2_S2_fS2_fjLj128EEEEELb0ELb1ELb1EEEvNS_9BwdParamsE,(.L_x_7105 - _ZN10layer_norm31ln_parallel_residual_bwd_kernelINS_13Kernel_traitsI13__nv_bfloat16S2_fS2_fjLj1280ELj1ELj4ELj1ELj16ENS_18Kernel_traits_baseILj1280ES2_S2_fS2_fjLj128EEEEELb0ELb1ELb1EEEvNS_9BwdParamsE)
        .other          _ZN10layer_norm31ln_parallel_residual_bwd_kernelINS_13Kernel_traitsI13__nv_bfloat16S2_fS2_fjLj1280ELj1ELj4ELj1ELj16ENS_18Kernel_traits_baseILj1280ES2_S2_fS2_fjLj128EEEEELb0ELb1ELb1EEEvNS_9BwdParamsE,@"STO_CUDA_ENTRY STV_DEFAULT"
_ZN10layer_norm31ln_parallel_residual_bwd_kernelINS_13Kernel_traitsI13__nv_bfloat16S2_fS2_fjLj1280ELj1ELj4ELj1ELj16ENS_18Kernel_traits_baseILj1280ES2_S2_fS2_fjLj128EEEEELb0ELb1ELb1EEEvNS_9BwdParamsE:
.text._ZN10layer_norm31ln_parallel_residual_bwd_kernelINS_13Kernel_traitsI13__nv_bfloat16S2_fS2_fjLj1280ELj1ELj4ELj1ELj16ENS_18Kernel_traits_baseILj1280ES2_S2_fS2_fjLj128EEEEELb0ELb1ELb1EEEvNS_9BwdParamsE:
        /* <DEDUP_REMOVED lines=65> */
[----:B------:R2:W5:Y:S01]  /*0410*/  LDG.E.128 R4, desc[UR10][R2.64+0x800] ;  /* 0x0008000a02047981 */ /* 0x000562000c1e1d00 */
        /* <DEDUP_REMOVED lines=31> */
[----:B--2---:R-:W-:Y:S02]  /*0610*/  SHF.L.U32 R3, R20, 0x10, RZ ;  /* 0x0000001014037819 */ /* 0x004fe400000006ff */
[----:B------:R-:W-:-:S02]  /*0620*/  SHF.L.U32 R2, R21, 0x10, RZ ;  /* 0x0000001015027819 */ /* 0x000fc400000006ff */
[----:B------:R-:W-:Y:S01]  /*0630*/  PRMT R0, R20, 0x7632, R0 ;  /* 0x0000763214007816 */ /* 0x000fe20000000000 */
[----:B------:R0:W-:Y:S01]  /*0640*/  STL [R1+0x68], R3 ;  /* 0x0000680301007387 */ /* 0x0001e20000100800 */
[----:B------:R-:W-:Y:S02]  /*0650*/  PRMT R36, R21, 0x7632, R36 ;  /* 0x0000763215247816 */ /* 0x000fe40000000024 */
[----:B------:R-:W-:Y:S02]  /*0660*/  CS2R R20, SRZ ;  /* 0x0000000000147805 */ /* 0x000fe4000001ff00 */
[----:B------:R-:W-:Y:S01]  /*0670*/  SHF.L.U32 R0, R0, 0x10, RZ ;  /* 0x0000001000007819 */ /* 0x000fe200000006ff */
[----:B------:R1:W-:Y:S01]  /*0680*/  STL [R1+0x60], R2 ;  /* 0x0000600201007387 */ /* 0x0003e20000100800 */
[----:B------:R-:W-:Y:S02]  /*0690*/  PRMT R37, R22, 0x7632, R37 ;  /* 0x0000763216257816 */ /* 0x000fe40000000025 */
[----:B------:R-:W-:-:S02]  /*06a0*/  PRMT R38, R23, 0x7632, R38 ;  /* 0x0000763217267816 */ /* 0x000fc40000000026 */
[----:B------:R-:W-:Y:S02]  /*06b0*/  SHF.L.U32 R48, R36, 0x10, RZ ;  /* 0x0000001024307819 */ /* 0x000fe400000006ff */
[----:B0-----:R-:W-:Y:S02]  /*06c0*/  SHF.L.U32 R3, R22, 0x10, RZ ;  /* 0x0000001016037819 */ /* 0x001fe400000006ff */
[----:B------:R-:W-:Y:S02]  /*06d0*/  SHF.L.U32 R36, R37, 0x10, RZ ;  /* 0x0000001025247819 */ /* 0x000fe400000006ff */
[----:B-1----:R-:W-:Y:S01]  /*06e0*/  SHF.L.U32 R2, R23, 0x10, RZ ;  /* 0x0000001017027819 */ /* 0x002fe200000006ff */
[----:B------:R0:W-:Y:S01]  /*06f0*/  STL [R1+0x58], R3 ;  /* 0x0000580301007387 */ /* 0x0001e20000100800 */
[----:B---3--:R-:W-:Y:S02]  /*0700*/  PRMT R39, R16, 0x7632, R39 ;  /* 0x0000763210277816 */ /* 0x008fe40000000027 */
[----:B------:R-:W-:-:S02]  /*0710*/  CS2R R22, SRZ ;  /* 0x0000000000167805 */ /* 0x000fc4000001ff00 */
[----:B------:R-:W-:Y:S01]  /*0720*/  PRMT R40, R17, 0x7632, R40 ;  /* 0x0000763211287816 */ /* 0x000fe20000000028 */
[----:B------:R1:W-:Y:S01]  /*0730*/  STL [R1+0x50], R2 ;  /* 0x0000500201007387 */ /* 0x0003e20000100800 */
[----:B------:R-:W-:Y:S02]  /*0740*/  PRMT R41, R18, 0x7632, R41 ;  /* 0x0000763212297816 */ /* 0x000fe40000000029 */
[----:B------:R-:W-:Y:S02]  /*0750*/  SHF.L.U32 R37, R39, 0x10, RZ ;  /* 0x0000001027257819 */ /* 0x000fe400000006ff */
[----:B------:R-:W-:Y:S02]  /*0760*/  PRMT R42, R19, 0x7632, R42 ;  /* 0x00007632132a7816 */ /* 0x000fe4000000002a */
[----:B0-----:R-:W-:Y:S02]  /*0770*/  SHF.L.U32 R3, R16, 0x10, RZ ;  /* 0x0000001010037819 */ /* 0x001fe400000006ff */
[----:B----4-:R-:W-:-:S02]  /*0780*/  PRMT R43, R12, 0x7632, R43 ;  /* 0x000076320c2b7816 */ /* 0x010fc4000000002b */
[----:B-1----:R-:W-:Y:S01]  /*0790*/  SHF.L.U32 R2, R17, 0x10, RZ ;  /* 0x0000001011027819 */ /* 0x002fe200000006ff */
[----:B------:R0:W-:Y:S01]  /*07a0*/  STL [R1+0x48], R3 ;  /* 0x0000480301007387 */ /* 0x0001e20000100800 */
[----:B------:R-:W-:Y:S02]  /*07b0*/  PRMT R44, R13, 0x7632, R44 ;  /* 0x000076320d2c7816 */ /* 0x000fe4000000002c */
[----:B------:R-:W-:Y:S02]  /*07c0*/  CS2R R16, SRZ ;  /* 0x0000000000107805 */ /* 0x000fe4000001ff00 */
[----:B------:R-:W-:Y:S01]  /*07d0*/  PRMT R45, R14, 0x7632, R45 ;  /* 0x000076320e2d7816 */ /* 0x000fe2000000002d */
[----:B------:R1:W-:Y:S01]  /*07e0*/  STL [R1+0x40], R2 ;  /* 0x0000400201007387 */ /* 0x0003e20000100800 */
[----:B------:R-:W-:Y:S02]  /*07f0*/  PRMT R46, R15, 0x7632, R46 ;  /* 0x000076320f2e7816 */ /* 0x000fe4000000002e */
[----:B-----5:R-:W-:-:S02]  /*0800*/  PRMT R47, R8, 0x7632, R47 ;  /* 0x00007632082f7816 */ /* 0x020fc4000000002f */
[----:B------:R-:W-:Y:S02]  /*0810*/  PRMT R252, R9, 0x7632, R252 ;  /* 0x0000763209fc7816 */ /* 0x000fe400000000fc */
[----:B0-----:R-:W-:Y:S02]  /*0820*/  SHF.L.U32 R3, R18, 0x10, RZ ;  /* 0x0000001012037819 */ /* 0x001fe400000006ff */
[----:B------:R-:W-:Y:S02]  /*0830*/  PRMT R250, R10, 0x7632, R250 ;  /* 0x000076320afa7816 */ /* 0x000fe400000000fa */
[----:B-1----:R-:W-:Y:S01]  /*0840*/  SHF.L.U32 R2, R19, 0x10, RZ ;  /* 0x0000001013027819 */ /* 0x002fe200000006ff */
[----:B------:R0:W-:Y:S01]  /*0850*/  STL [R1+0x38], R3 ;  /* 0x0000380301007387 */ /* 0x0001e20000100800 */
[----:B------:R-:W-:Y:S02]  /*0860*/  PRMT R248, R11, 0x7632, R248 ;  /* 0x000076320bf87816 */ /* 0x000fe400000000f8 */
[----:B------:R-:W-:-:S02]  /*0870*/  CS2R R18, SRZ ;  /* 0x0000000000127805 */ /* 0x000fc4000001ff00 */
[----:B------:R-:W-:Y:S01]  /*0880*/  PRMT R246, R4, 0x7632, R246 ;  /* 0x0000763204f67816 */ /* 0x000fe200000000f6 */
[----:B------:R1:W-:Y:S01]  /*0890*/  STL [R1+0x30], R2 ;  /* 0x0000300201007387 */ /* 0x0003e20000100800 */
[----:B------:R-:W-:Y:S02]  /*08a0*/  PRMT R244, R5, 0x7632, R244 ;  /* 0x0000763205f47816 */ /* 0x000fe400000000f4 */
[----:B------:R-:W-:Y:S02]  /*08b0*/  PRMT R242, R6, 0x7632, R242 ;  /* 0x0000763206f27816 */ /* 0x000fe400000000f2 */
[----:B------:R-:W-:Y:S02]  /*08c0*/  PRMT R240, R7, 0x7632, R240 ;  /* 0x0000763207f07816 */ /* 0x000fe400000000f0 */
[----:B0-----:R-:W-:Y:S02]  /*08d0*/  SHF.L.U32 R3, R12, 0x10, RZ ;  /* 0x000000100c037819 */ /* 0x001fe400000006ff */
[----:B------:R-:W-:-:S02]  /*08e0*/  SHF.L.U32 R251, R10, 0x10, RZ ;  /* 0x000000100afb7819 */ /* 0x000fc400000006ff */
[----:B-1----:R-:W-:Y:S01]  /*08f0*/  SHF.L.U32 R2, R13, 0x10, RZ ;  /* 0x000000100d027819 */ /* 0x002fe200000006ff */
[----:B------:R0:W-:Y:S01]  /*0900*/  STL [R1+0x28], R3 ;  /* 0x0000280301007387 */ /* 0x0001e20000100800 */
[----:B------:R-:W-:Y:S02]  /*0910*/  SHF.L.U32 R249, R11, 0x10, RZ ;  /* 0x000000100bf97819 */ /* 0x000fe400000006ff */
[----:B------:R-:W-:Y:S02]  /*0920*/  CS2R R12, SRZ ;  /* 0x00000000000c7805 */ /* 0x000fe4000001ff00 */
[----:B------:R-:W-:Y:S01]  /*0930*/  SHF.L.U32 R247, R4, 0x10, RZ ;  /* 0x0000001004f77819 */ /* 0x000fe200000006ff */
[----:B------:R1:W-:Y:S01]  /*0940*/  STL [R1+0x20], R2 ;  /* 0x0000200201007387 */ /* 0x0003e20000100800 */
[----:B------:R-:W-:Y:S02]  /*0950*/  SHF.L.U32 R245, R5, 0x10, RZ ;  /* 0x0000001005f57819 */ /* 0x000fe400000006ff */
[----:B------:R-:W-:-:S02]  /*0960*/  CS2R R10, SRZ ;  /* 0x00000000000a7805 */ /* 0x000fc4000001ff00 */
[----:B------:R-:W-:Y:S02]  /*0970*/  SHF.L.U32 R243, R6, 0x10, RZ ;  /* 0x0000001006f37819 */ /* 0x000fe400000006ff */
[----:B------:R-:W-:Y:S02]  /*0980*/  CS2R R4, SRZ ;  /* 0x0000000000047805 */ /* 0x000fe4000001ff00 */
[----:B------:R-:W-:Y:S02]  /*0990*/  SHF.L.U32 R241, R7, 0x10, RZ ;  /* 0x0000001007f17819 */ /* 0x000fe400000006ff */
[----:B------:R-:W-:Y:S02]  /*09a0*/  CS2R R6, SRZ ;  /* 0x0000000000067805 */ /* 0x000fe4000001ff00 */
[----:B0-----:R-:W-:Y:S02]  /*09b0*/  SHF.L.U32 R3, R14, 0x10, RZ ;  /* 0x000000100e037819 */ /* 0x001fe400000006ff */
[----:B------:R-:W-:-:S02]  /*09c0*/  SHF.L.U32 R252, R252, 0x10, RZ ;  /* 0x00000010fcfc7819 */ /* 0x000fc400000006ff */
[----:B-1----:R-:W-:Y:S01]  /*09d0*/  SHF.L.U32 R2, R15, 0x10, RZ ;  /* 0x000000100f027819 */ /* 0x002fe200000006ff */
[----:B------:R0:W-:Y:S01]  /*09e0*/  STL [R1+0x18], R3 ;  /* 0x0000180301007387 */ /* 0x0001e20000100800 */
[----:B------:R-:W-:Y:S02]  /*09f0*/  CS2R R14, SRZ ;  /* 0x00000000000e7805 */ /* 0x000fe4000001ff00 */
[----:B------:R-:W-:Y:S01]  /*0a00*/  SHF.L.U32 R250, R250, 0x10, RZ ;  /* 0x00000010fafa7819 */ /* 0x000fe200000006ff */
[----:B------:R1:W-:Y:S01]  /*0a10*/  STL [R1+0x10], R2 ;  /* 0x0000100201007387 */ /* 0x0003e20000100800 */
[----:B------:R-:W-:Y:S02]  /*0a20*/  SHF.L.U32 R248, R248, 0x10, RZ ;  /* 0x00000010f8f87819 */ /* 0x000fe400000006ff */
[----:B------:R-:W-:Y:S02]  /*0a30*/  SHF.L.U32 R246, R246, 0x10, RZ ;  /* 0x00000010f6f67819 */ /* 0x000fe400000006ff */
[----:B------:R-:W-:-:S02]  /*0a40*/  SHF.L.U32 R244, R244, 0x10, RZ ;  /* 0x00000010f4f47819 */ /* 0x000fc400000006ff */
[----:B0-----:R-:W-:Y:S02]  /*0a50*/  SHF.L.U32 R3, R8, 0x10, RZ ;  /* 0x0000001008037819 */ /* 0x001fe400000006ff */
[----:B------:R-:W-:Y:S02]  /*0a60*/  SHF.L.U32 R242, R242, 0x10, RZ ;  /* 0x00000010f2f27819 */ /* 0x000fe400000006ff */
[----:B-1----:R-:W-:Y:S01]  /*0a70*/  SHF.L.U32 R2, R9, 0x10, RZ ;  /* 0x0000001009027819 */ /* 0x002fe200000006ff */
[----:B------:R-:W-:Y:S01]  /*0a80*/  STL [R1+0x8], R3 ;  /* 0x0000080301007387 */ /* 0x000fe20000100800 */
[----:B------:R-:W-:Y:S02]  /*0a90*/  CS2R R8, SRZ ;  /* 0x0000000000087805 */ /* 0x000fe4000001ff00 */
[----:B------:R-:W-:Y:S01]  /*0aa0*/  SHF.L.U32 R240, R240, 0x10, RZ ;  /* 0x00000010f0f07819 */ /* 0x000fe200000006ff */
[----:B------:R0:W-:Y:S04]  /*0ab0*/  STL [R1], R2 ;  /* 0x0000000201007387 */ /* 0x0001e80000100800 */
[----:B------:R1:W-:Y:S04]  /*0ac0*/  STL [R1+0x64], R0 ;  /* 0x0000640001007387 */ /* 0x0003e80000100800 */
[----:B------:R-:W-:Y:S01]  /*0ad0*/  STL [R1+0x5c], R48 ;  /* 0x00005c3001007387 */ /* 0x000fe20000100800 */
[----:B0-----:R-:W-:-:S03]  /*0ae0*/  CS2R R2, SRZ ;  /* 0x0000000000027805 */ /* 0x001fc6000001ff00 */
[----:B------:R0:W-:Y:S01]  /*0af0*/  STL [R1+0x54], R36 ;  /* 0x0000542401007387 */ /* 0x0001e20000100800 */
[----:B-1----:R-:W-:-:S05]  /*0b00*/  SHF.L.U32 R0, R38, 0x10, RZ ;  /* 0x0000001026007819 */ /* 0x002fca00000006ff */
[----:B------:R1:W-:Y:S01]  /*0b10*/  STL [R1+0x4c], R0 ;  /* 0x00004c0001007387 */ /* 0x0003e20000100800 */
[----:B0-----:R-:W-:-:S03]  /*0b20*/  SHF.L.U32 R36, R40, 0x10, RZ ;  /* 0x0000001028247819 */ /* 0x001fc600000006ff */
[----:B------:R0:W-:Y:S04]  /*0b30*/  STL [R1+0x44], R37 ;  /* 0x0000442501007387 */ /* 0x0001e80000100800 */
[----:B------:R2:W-:Y:S01]  /*0b40*/  STL [R1+0x3c], R36 ;  /* 0x00003c2401007387 */ /* 0x0005e20000100800 */
[----:B-1----:R-:W-:Y:S02]  /*0b50*/  SHF.L.U32 R0, R41, 0x10, RZ ;  /* 0x0000001029007819 */ /* 0x002fe400000006ff */
[----:B0-----:R-:W-:-:S03]  /*0b60*/  SHF.L.U32 R37, R42, 0x10, RZ ;  /* 0x000000102a257819 */ /* 0x001fc600000006ff */
[----:B------:R0:W-:Y:S01]  /*0b70*/  STL [R1+0x34], R0 ;  /* 0x0000340001007387 */ /* 0x0001e20000100800 */
[----:B--2---:R-:W-:-:S03]  /*0b80*/  SHF.L.U32 R36, R43, 0x10, RZ ;  /* 0x000000102b247819 */ /* 0x004fc600000006ff */
[----:B------:R1:W-:Y:S04]  /*0b90*/  STL [R1+0x2c], R37 ;  /* 0x00002c2501007387 */ /* 0x0003e80000100800 */
[----:B------:R2:W-:Y:S01]  /*0ba0*/  STL [R1+0x24], R36 ;  /* 0x0000242401007387 */ /* 0x0005e20000100800 */
[----:B0-----:R-:W-:Y:S02]  /*0bb0*/  SHF.L.U32 R0, R44, 0x10, RZ ;  /* 0x000000102c007819 */ /* 0x001fe400000006ff */
[----:B-1----:R-:W-:-:S03]  /*0bc0*/  SHF.L.U32 R37, R45, 0x10, RZ ;  /* 0x000000102d257819 */ /* 0x002fc600000006ff */
[----:B------:R0:W-:Y:S01]  /*0bd0*/  STL [R1+0x1c], R0 ;  /* 0x00001c0001007387 */ /* 0x0001e20000100800 */
[----:B--2---:R-:W-:-:S03]  /*0be0*/  SHF.L.U32 R36, R46, 0x10, RZ ;  /* 0x000000102e247819 */ /* 0x004fc600000006ff */
[----:B------:R1:W-:Y:S04]  /*0bf0*/  STL [R1+0x14], R37 ;  /* 0x0000142501007387 */ /* 0x0003e80000100800 */
[----:B------:R1:W-:Y:S01]  /*0c00*/  STL [R1+0xc], R36 ;  /* 0x00000c2401007387 */ /* 0x0003e20000100800 */
[----:B0-----:R-:W-:-:S05]  /*0c10*/  SHF.L.U32 R0, R47, 0x10, RZ ;  /* 0x000000102f007819 */ /* 0x001fca00000006ff */
[----:B------:R1:W-:Y:S02]  /*0c20*/  STL [R1+0x4], R0 ;  /* 0x0000040001007387 */ /* 0x0003e40000100800 */
.L_x_2161:
[----:B0-----:R-:W0:Y:S01]  /*0c30*/  S2R R90, SR_TID.X ;  /* 0x00000000005a7919 */ /* 0x001e220000002100 */
[----:B------:R-:W2:Y:S01]  /*0c40*/  LDC.64 R88, c[0x0][0x3c0] ;  /* 0x0000f000ff587b82 */ /* 0x000ea20000000a00 */
[C---:B-1----:R-:W-:Y:S01]  /*0c50*/  IMAD R0, R186.reuse, UR13, RZ ;  /* 0x0000000dba007c24 */ /* 0x042fe2000f8e02ff */
[----:B------:R-:W3:Y:S04]  /*0c60*/  LDL R224, [R1+0x58] ;  /* 0x0000580001e07983 */ /* 0x000ee80000100800 */
[----:B------:R-:W-:Y:S01]  /*0c70*/  SHF.R.S32.HI R91, RZ, 0x1f, R0 ;  /* 0x0000001fff5b7819 */ /* 0x000fe20000011400 */
[----:B------:R-:W4:Y:S01]  /*0c80*/  LDL R222, [R1+0x68] ;  /* 0x0000680001de7983 */ /* 0x000f220000100800 */
[----:B------:R-:W1:Y:S02]  /*0c90*/  LDC.64 R132, c[0x0][0x3a8] ;  /* 0x0000ea00ff847b82 */ /* 0x000e640000000a00 */
[----:B------:R-:W-:Y:S01]  /*0ca0*/  LEA.HI R91, R91, R0, RZ, 0x3 ;  /* 0x000000005b5b7211 */ /* 0x000fe200078f18ff */
[----:B------:R-:W4:Y:S04]  /*0cb0*/  LDL R223, [R1+0x60] ;  /* 0x0000600001df7983 */ /* 0x000f280000100800 */
[----:B------:R-:W4:Y:S01]  /*0cc0*/  LDL R220, [R1+0x50] ;  /* 0x0000500001dc7983 */ /* 0x000f220000100800 */
[----:B------:R-:W1:Y:S01]  /*0cd0*/  LDC.64 R144, c[0x0][0x428] ;  /* 0x00010a00ff907b82 */ /* 0x000e620000000a00 */
[----:B--2---:R-:W-:-:S07]  /*0ce0*/  IMAD.WIDE R88, R186, 0x4, R88 ;  /* 0x00000004ba587825 */ /* 0x004fce00078e0258 */
[----:B------:R-:W2:Y:S01]  /*0cf0*/  LDC.64 R182, c[0x0][0x3c8] ;  /* 0x0000f200ffb67b82 */ /* 0x000ea20000000a00 */
[----:B------:R-:W3:Y:S01]  /*0d00*/  LDG.E R0, desc[UR10][R88.64] ;  /* 0x0000000a58007981 */ /* 0x000ee2000c1e1900 */
[----:B0-----:R-:W-:-:S04]  /*0d10*/  LOP3.LUT R90, R90, 0x1f, RZ, 0xc0, !PT ;  /* 0x0000001f5a5a7812 */ /* 0x001fc800078ec0ff */
[----:B------:R-:W-:-:S05]  /*0d20*/  LEA.HI.SX32 R200, R91, R90, 0x1d ;  /* 0x0000005a5bc87211 */ /* 0x000fca00078feaff */
[----:B-1----:R-:W-:-:S05]  /*0d30*/  IMAD.WIDE.U32 R96, R200, 0x20, R132 ;  /* 0x00000020c8607825 */ /* 0x002fca00078e0084 */
[----:B------:R-:W4:Y:S01]  /*0d40*/  LDG.E.128 R88, desc[UR10][R96.64] ;  /* 0x0000000a60587981 */ /* 0x000f22000c1e1d00 */
[----:B------:R-:W-:-:S04]  /*0d50*/  IMAD.WIDE.U32 R92, R200, 0x10, R144 ;  /* 0x00000010c85c7825 */ /* 0x000fc800078e0090 */
[----:B--2---:R-:W-:Y:S02]  /*0d60*/  IMAD.WIDE R182, R186, 0x4, R182 ;  /* 0x00000004bab67825 */ /* 0x004fe400078e02b6 */
[----:B------:R-:W2:Y:S04]  /*0d70*/  LDG.E.128 R92, desc[UR10][R92.64] ;  /* 0x0000000a5c5c7981 */ /* 0x000ea8000c1e1d00 */
[----:B------:R-:W2:Y:S04]  /*0d80*/  LDG.E.128 R96, desc[UR10][R96.64+0x10] ;  /* 0x0000100a60607981 */ /* 0x000ea8000c1e1d00 */
[----:B------:R0:W2:Y:S01]  /*0d90*/  LDG.E R201, desc[UR10][R182.64] ;  /* 0x0000000ab6c97981 */ /* 0x0000a2000c1e1900 */
[----:B------:R-:W-:-:S02]  /*0da0*/  IADD3 R199, PT, PT, R200, 0x20, RZ ;  /* 0x00000020c8c77810 */ /* 0x000fc40007ffe0ff */
[C---:B------:R-:W-:Y:S02]  /*0db0*/  IADD3 R198, PT, PT, R200.reuse, 0x40, RZ ;  /* 0x00000040c8c67810 */ /* 0x040fe40007ffe0ff */
[C---:B------:R-:W-:Y:S02]  /*0dc0*/  IADD3 R197, PT, PT, R200.reuse, 0x60, RZ ;  /* 0x00000060c8c57810 */ /* 0x040fe40007ffe0ff */
[----:B------:R-:W-:Y:S01]  /*0dd0*/  IADD3 R196, PT, PT, R200, 0x80, RZ ;  /* 0x00000080c8c47810 */ /* 0x000fe20007ffe0ff */
[----:B------:R-:W-:-:S04]  /*0de0*/  IMAD.WIDE.U32 R108, R199, 0x20, R132 ;  /* 0x00000020c76c7825 */ /* 0x000fc800078e0084 */
[--C-:B------:R-:W-:Y:S01]  /*0df0*/  IMAD.WIDE.U32 R116, R198, 0x20, R132.reuse ;  /* 0x00000020c6747825 */ /* 0x100fe200078e0084 */
[----:B------:R-:W-:Y:S01]  /*0e00*/  ISETP.NE.U32.AND P0, PT, RZ, UR14, PT ;  /* 0x0000000eff007c0c */ /* 0x000fe2000bf05070 */
[----:B------:R-:W2:Y:S02]  /*0e10*/  LDG.E.128 R100, desc[UR10][R108.64] ;  /* 0x0000000a6c647981 */ /* 0x000ea4000c1e1d00 */
[--C-:B------:R-:W-:Y:S01]  /*0e20*/  IMAD.WIDE.U32 R124, R197, 0x20, R132.reuse ;  /* 0x00000020c57c7825 */ /* 0x100fe200078e0084 */
[----:B------:R-:W-:Y:S01]  /*0e30*/  ISETP.NE.AND P2, PT, RZ, UR12, PT ;  /* 0x0000000cff007c0c */ /* 0x000fe2000bf45270 */
[----:B------:R-:W2:Y:S02]  /*0e40*/  LDG.E.128 R112, desc[UR10][R116.64] ;  /* 0x0000000a74707981 */ /* 0x000ea4000c1e1d00 */
[----:B------:R-:W-:Y:S01]  /*0e50*/  IMAD.WIDE.U32 R132, R196, 0x20, R132 ;  /* 0x00000020c4847825 */ /* 0x000fe200078e0084 */
[----:B------:R-:W-:Y:S01]  /*0e60*/  ISETP.NE.AND.EX P0, PT, RZ, UR15, PT, P0 ;  /* 0x0000000fff007c0c */ /* 0x000fe2000bf05300 */
[----:B------:R-:W2:Y:S04]  /*0e70*/  LDG.E.128 R120, desc[UR10][R124.64] ;  /* 0x0000000a7c787981 */ /* 0x000ea8000c1e1d00 */
[----:B------:R-:W2:Y:S01]  /*0e80*/  LDG.E.128 R128, desc[UR10][R132.64] ;  /* 0x0000000a84807981 */ /* 0x000ea2000c1e1d00 */
[----:B------:R-:W-:-:S03]  /*0e90*/  IMAD.WIDE.U32 R104, R199, 0x10, R144 ;  /* 0x00000010c7687825 */ /* 0x000fc600078e0090 */
[----:B------:R-:W2:Y:S04]  /*0ea0*/  LDG.E.128 R108, desc[UR10][R108.64+0x10] ;  /* 0x0000100a6c6c7981 */ /* 0x000ea8000c1e1d00 */
[----:B------:R-:W1:Y:S01]  /*0eb0*/  @P0 LDC.64 R208, c[0x0][0x438] ;  /* 0x00010e00ffd00b82 */ /* 0x000e620000000a00 */
[--C-:B------:R-:W-:Y:S01]  /*0ec0*/  IMAD.WIDE.U32 R140, R197, 0x10, R144.reuse ;  /* 0x00000010c58c7825 */ /* 0x100fe200078e0090 */
[----:B------:R-:W2:Y:S04]  /*0ed0*/  LDG.E.128 R132, desc[UR10][R132.64+0x10] ;  /* 0x0000100a84847981 */ /* 0x000ea8000c1e1d00 */
[----:B------:R-:W2:Y:S02]  /*0ee0*/  LDG.E.128 R104, desc[UR10][R104.64] ;  /* 0x0000000a68687981 */ /* 0x000ea4000c1e1d00 */
[----:B------:R-:W2:Y:S02]  /*0ef0*/  @P0 LDC.64 R214, c[0x0][0x438] ;  /* 0x00010e00ffd60b82 */ /* 0x000ea40000000a00 */
[----:B------:R-:W2:Y:S01]  /*0f00*/  LDG.E.128 R116, desc[UR10][R116.64+0x10] ;  /* 0x0000100a74747981 */ /* 0x000ea2000c1e1d00 */
[----:B------:R-:W-:-:S03]  /*0f10*/  IMAD.WIDE.U32 R136, R198, 0x10, R144 ;  /* 0x00000010c6887825 */ /* 0x000fc600078e0090 */
[----:B------:R-:W2:Y:S01]  /*0f20*/  LDG.E.128 R124, desc[UR10][R124.64+0x10] ;  /* 0x0000100a7c7c7981 */ /* 0x000ea2000c1e1d00 */
[----:B------:R-:W-:Y:S01]  /*0f30*/  IMAD.WIDE.U32 R144, R196, 0x10, R144 ;  /* 0x00000010c4907825 */ /* 0x000fe200078e0090 */
[----:B0-----:R-:W0:Y:S02]  /*0f40*/  @P0 LDC.64 R182, c[0x0][0x438] ;  /* 0x00010e00ffb60b82 */ /* 0x001e240000000a00 */
[----:B------:R-:W2:Y:S04]  /*0f50*/  LDG.E.128 R140, desc[UR10][R140.64] ;  /* 0x0000000a8c8c7981 */ /* 0x000ea8000c1e1d00 */
[----:B------:R-:W2:Y:S02]  /*0f60*/  LDG.E.128 R144, desc[UR10][R144.64] ;  /* 0x0000000a90907981 */ /* 0x000ea4000c1e1d00 */
[----:B------:R-:W0:Y:S02]  /*0f70*/  @P0 LDC.64 R218, c[0x0][0x438] ;  /* 0x00010e00ffda0b82 */ /* 0x000e240000000a00 */
[----:B------:R-:W2:Y:S01]  /*0f80*/  LDG.E.128 R136, desc[UR10][R136.64] ;  /* 0x0000000a88887981 */ /* 0x000ea2000c1e1d00 */
[----:B---3--:R-:W-:-:S05]  /*0f90*/  FSEL R0, R0, RZ, !P2 ;  /* 0x000000ff00007208 */ /* 0x008fca0005000000 */
[C---:B----4-:R-:W-:Y:S01]  /*0fa0*/  FADD.FTZ R203, -R0.reuse, R88 ;  /* 0x0000005800cb7221 */ /* 0x050fe20000010100 */
[----:B------:R-:W-:Y:S01]  /*0fb0*/  FADD.FTZ R202, -R0, R89 ;  /* 0x0000005900ca7221 */ /* 0x000fe20000010100 */
[----:B-1----:R-:W-:-:S05]  /*0fc0*/  @P0 IMAD.WIDE.U32 R88, R199, 0x20, R208 ;  /* 0x00000020c7580825 */ /* 0x002fca00078e00d0 */
[----:B-----5:R-:W5:Y:S04]  /*0fd0*/  @P0 LDG.E.128 R64, desc[UR10][R88.64] ;  /* 0x0000000a58400981 */ /* 0x020f68000c1e1d00 */
[----:B------:R1:W5:Y:S01]  /*0fe0*/  @P0 LDG.E.128 R60, desc[UR10][R88.64+0x10] ;  /* 0x0000100a583c0981 */ /* 0x000362000c1e1d00 */
[----:B--2---:R-:W-:Y:S01]  /*0ff0*/  PRMT R210, R92, 0x7632, R210 ;  /* 0x000076325cd27816 */ /* 0x004fe200000000d2 */
[----:B-1----:R-:W1:Y:S01]  /*1000*/  @P0 LDC.64 R88, c[0x0][0x438] ;  /* 0x00010e00ff580b82 */ /* 0x002e620000000a00 */
[----:B------:R-:W-:Y:S01]  /*1010*/  FADD.FTZ R96, -R0, R96 ;  /* 0x0000006000607221 */ /* 0x000fe20000010100 */
[C---:B------:R-:W-:Y:S02]  /*1020*/  PRMT R212, R94.reuse, 0x7632, R212 ;  /* 0x000076325ed47816 */ /* 0x040fe400000000d4 */
[----:B------:R-:W-:-:S02]  /*1030*/  SHF.L.U32 R94, R94, 0x10, RZ ;  /* 0x000000105e5e7819 */ /* 0x000fc400000006ff */
[----:B------:R-:W-:Y:S01]  /*1040*/  SHF.L.U32 R221, R210, 0x10, RZ ;  /* 0x00000010d2dd7819 */ /* 0x000fe200000006ff */
[----:B------:R-:W-:Y:S01]  /*1050*/  FMUL.FTZ R210, R201, R96 ;  /* 0x00000060c9d27220 */ /* 0x000fe20000410000 */
[C---:B------:R-:W-:Y:S01]  /*1060*/  FADD.FTZ R204, -R0.reuse, R90 ;  /* 0x0000005a00cc7221 */ /* 0x040fe20000010100 */
[----:B------:R-:W-:Y:S01]  /*1070*/  FADD.FTZ R205, -R0, R91 ;  /* 0x0000005b00cd7221 */ /* 0x000fe20000010100 */
[----:B------:R-:W-:-:S04]  /*1080*/  @P0 IMAD.WIDE.U32 R90, R198, 0x20, R214 ;  /* 0x00000020c65a0825 */ /* 0x000fc800078e00d6 */
[----:B------:R-:W-:Y:S01]  /*1090*/  FADD.FTZ R185, R94, R185 ;  /* 0x000000b95eb97221 */ /* 0x000fe20000010000 */
[-C--:B------:R-:W-:Y:S01]  /*10a0*/  FFMA.FTZ R191, R210, R94.reuse, R191 ;  /* 0x0000005ed2bf7223 */ /* 0x080fe200000100bf */
[----:B------:R-:W-:Y:S01]  /*10b0*/  FMUL.FTZ R215, R224, R94 ;  /* 0x0000005ee0d77220 */ /* 0x000fe20000410000 */
[----:B------:R-:W2:Y:S04]  /*10c0*/  LDL R96, [R1+0x40] ;  /* 0x0000400001607983 */ /* 0x000ea80000100800 */
[----:B------:R-:W3:Y:S01]  /*10d0*/  LDL R94, [R1+0x30] ;  /* 0x00003000015e7983 */ /* 0x000ee20000100800 */
[----:B-1----:R-:W-:-:S04]  /*10e0*/  @P0 IMAD.WIDE.U32 R88, R196, 0x20, R88 ;  /* 0x00000020c4580825 */ /* 0x002fc800078e0058 */
[----:B0-----:R-:W-:Y:S01]  /*10f0*/  @P0 IMAD.WIDE.U32 R182, R200, 0x20, R182 ;  /* 0x00000020c8b60825 */ /* 0x001fe200078e00b6 */
[----:B------:R-:W5:Y:S04]  /*1100*/  @P0 LDG.E.128 R40, desc[UR10][R88.64] ;  /* 0x0000000a58280981 */ /* 0x000f68000c1e1d00 */
[----:B------:R0:W5:Y:S01]  /*1110*/  @P0 LDG.E.128 R36, desc[UR10][R88.64+0x10] ;  /* 0x0000100a58240981 */ /* 0x000162000c1e1d00 */
[----:B------:R-:W-:-:S03]  /*1120*/  PRMT R207, R93, 0x7632, R207 ;  /* 0x000076325dcf7816 */ /* 0x000fc600000000cf */
[----:B------:R-:W5:Y:S04]  /*1130*/  @P0 LDG.E.128 R72, desc[UR10][R182.64] ;  /* 0x0000000ab6480981 */ /* 0x000f68000c1e1d00 */
[----:B------:R1:W5:Y:S01]  /*1140*/  @P0 LDG.E.128 R68, desc[UR10][R182.64+0x10] ;  /* 0x0000100ab6440981 */ /* 0x000362000c1e1d00 */
[----:B0-----:R-:W-:-:S03]  /*1150*/  FADD.FTZ R88, -R0, R132 ;  /* 0x0000008400587221 */ /* 0x001fc60000010100 */
[----:B------:R-:W4:Y:S01]  /*1160*/  LDL R132, [R1+0x48] ;  /* 0x0000480001847983 */ /* 0x000f220000100800 */
[----:B------:R-:W-:Y:S01]  /*1170*/  PRMT R233, R104, 0x7632, R233 ;  /* 0x0000763268e97816 */ /* 0x000fe200000000e9 */
[----:B------:R-:W-:Y:S01]  /*1180*/  FADD.FTZ R211, -R0, R111 ;  /* 0x0000006f00d37221 */ /* 0x000fe20000010100 */
[----:B------:R-:W-:Y:S01]  /*1190*/  SHF.L.U32 R208, R104, 0x10, RZ ;  /* 0x0000001068d07819 */ /* 0x000fe200000006ff */
[----:B------:R-:W-:Y:S01]  /*11a0*/  FADD.FTZ R206, -R0, R109 ;  /* 0x0000006d00ce7221 */ /* 0x000fe20000010100 */
[----:B------:R-:W5:Y:S01]  /*11b0*/  @P0 LDG.E.128 R56, desc[UR10][R90.64] ;  /* 0x0000000a5a380981 */ /* 0x000f62000c1e1d00 */
[----:B-1----:R-:W-:Y:S02]  /*11c0*/  SHF.L.U32 R182, R92, 0x10, RZ ;  /* 0x000000105cb67819 */ /* 0x002fe400000006ff */
[----:B------:R-:W-:Y:S01]  /*11d0*/  SHF.L.U32 R183, R93, 0x10, RZ ;  /* 0x000000105db77819 */ /* 0x000fe200000006ff */
[----:B------:R-:W-:-:S04]  /*11e0*/  @P0 IMAD.WIDE.U32 R92, R197, 0x20, R218 ;  /* 0x00000020c55c0825 */ /* 0x000fc800078e00da */
[C---:B------:R-:W-:Y:S01]  /*11f0*/  FADD.FTZ R219, -R0.reuse, R110 ;  /* 0x0000006e00db7221 */ /* 0x040fe20000010100 */
[C---:B------:R-:W-:Y:S01]  /*1200*/  FADD.FTZ R111, -R0.reuse, R118 ;  /* 0x00000076006f7221 */ /* 0x040fe20000010100 */
[----:B------:R-:W4:Y:S01]  /*1210*/  LDL R104, [R1+0x4c] ;  /* 0x00004c0001687983 */ /* 0x000f220000100800 */
[C---:B------:R-:W-:Y:S01]  /*1220*/  PRMT R239, R107.reuse, 0x7632, R239 ;  /* 0x000076326bef7816 */ /* 0x040fe200000000ef */
[C---:B------:R-:W-:Y:S01]  /*1230*/  FADD.FTZ R217, -R0.reuse, R108 ;  /* 0x0000006c00d97221 */ /* 0x040fe20000010100 */
[C---:B------:R-:W-:Y:S01]  /*1240*/  FADD.FTZ R110, -R0.reuse, R116 ;  /* 0x00000074006e7221 */ /* 0x040fe20000010100 */
[----:B------:R0:W5:Y:S01]  /*1250*/  @P0 LDG.E.128 R52, desc[UR10][R90.64+0x10] ;  /* 0x0000100a5a340981 */ /* 0x000162000c1e1d00 */
[C---:B------:R-:W-:Y:S01]  /*1260*/  FADD.FTZ R118, -R0.reuse, R122 ;  /* 0x0000007a00767221 */ /* 0x040fe20000010100 */
[C---:B------:R-:W-:Y:S01]  /*1270*/  FADD.FTZ R109, -R0.reuse, R123 ;  /* 0x0000007b006d7221 */ /* 0x040fe20000010100 */
[C---:B------:R-:W-:Y:S01]  /*1280*/  FADD.FTZ R97, -R0.reuse, R97 ;  /* 0x0000006100617221 */ /* 0x040fe20000010100 */
[----:B------:R-:W5:Y:S01]  /*1290*/  @P0 LDG.E.128 R48, desc[UR10][R92.64] ;  /* 0x0000000a5c300981 */ /* 0x000f62000c1e1d00 */
[C---:B------:R-:W-:Y:S01]  /*12a0*/  FADD.FTZ R98, -R0.reuse, R98 ;  /* 0x0000006200627221 */ /* 0x040fe20000010100 */
[C---:B------:R-:W-:Y:S01]  /*12b0*/  FADD.FTZ R99, -R0.reuse, R99 ;  /* 0x0000006300637221 */ /* 0x040fe20000010100 */
[C---:B------:R-:W-:Y:S01]  /*12c0*/  FADD.FTZ R100, -R0.reuse, R100 ;  /* 0x0000006400647221 */ /* 0x040fe20000010100 */
[----:B------:R1:W5:Y:S01]  /*12d0*/  @P0 LDG.E.128 R44, desc[UR10][R92.64+0x10] ;  /* 0x0000100a5c2c0981 */ /* 0x000362000c1e1d00 */
[C---:B------:R-:W-:Y:S01]  /*12e0*/  FADD.FTZ R101, -R0.reuse, R101 ;  /* 0x0000006500657221 */ /* 0x040fe20000010100 */
[C---:B------:R-:W-:Y:S01]  /*12f0*/  FADD.FTZ R102, -R0.reuse, R102 ;  /* 0x0000006600667221 */ /* 0x040fe20000010100 */
[C---:B------:R-:W-:Y:S01]  /*1300*/  FADD.FTZ R103, -R0.reuse, R103 ;  /* 0x0000006700677221 */ /* 0x040fe20000010100 */
        /* <DEDUP_REMOVED lines=10> */
[C---:B0-----:R-:W-:Y:S01]  /*13b0*/  FADD.FTZ R90, -R0.reuse, R125 ;  /* 0x0000007d005a7221 */ /* 0x041fe20000010100 */
[C---:B------:R-:W-:Y:S01]  /*13c0*/  FADD.FTZ R123, -R0.reuse, R126 ;  /* 0x0000007e007b7221 */ /* 0x040fe20000010100 */
[C---:B------:R-:W-:Y:S01]  /*13d0*/  FADD.FTZ R127, -R0.reuse, R127 ;  /* 0x0000007f007f7221 */ /* 0x040fe20000010100 */
[C---:B-1----:R-:W-:Y:S01]  /*13e0*/  FADD.FTZ R92, -R0.reuse, R128 ;  /* 0x00000080005c7221 */ /* 0x042fe20000010100 */
[C---:B------:R-:W-:Y:S01]  /*13f0*/  FADD.FTZ R93, -R0.reuse, R129 ;  /* 0x00000081005d7221 */ /* 0x040fe20000010100 */
[C---:B------:R-:W-:Y:S01]  /*1400*/  FADD.FTZ R130, -R0.reuse, R130 ;  /* 0x0000008200827221 */ /* 0x040fe20000010100 */
[C---:B------:R-:W-:Y:S01]  /*1410*/  FADD.FTZ R131, -R0.reuse, R131 ;  /* 0x0000008300837221 */ /* 0x040fe20000010100 */
[C---:B------:R-:W-:Y:S01]  /*1420*/  FADD.FTZ R89, -R0.reuse, R133 ;  /* 0x0000008500597221 */ /* 0x040fe20000010100 */
[C---:B------:R-:W-:Y:S01]  /*1430*/  FADD.FTZ R91, -R0.reuse, R134 ;  /* 0x00000086005b7221 */ /* 0x040fe20000010100 */
[----:B------:R-:W-:Y:S01]  /*1440*/  FADD.FTZ R108, -R0, R135 ;  /* 0x00000087006c7221 */ /* 0x000fe20000010100 */
[C---:B------:R-:W-:Y:S01]  /*1450*/  FMUL.FTZ R204, R201.reuse, R204 ;  /* 0x000000ccc9cc7220 */ /* 0x040fe20000410000 */
[----:B------:R-:W-:Y:S01]  /*1460*/  FMUL.FTZ R0, R201, R203 ;  /* 0x000000cbc9007220 */ /* 0x000fe20000410000 */
[----:B------:R-:W-:Y:S01]  /*1470*/  PRMT R120, R140, 0x7632, R120 ;  /* 0x000076328c787816 */ /* 0x000fe20000000078 */
[----:B------:R-:W-:Y:S01]  /*1480*/  FMUL.FTZ R203, R222, R182 ;  /* 0x000000b6decb7220 */ /* 0x000fe20000410000 */
[----:B------:R-:W-:Y:S01]  /*1490*/  SHF.L.U32 R228, R140, 0x10, RZ ;  /* 0x000000108ce47819 */ /* 0x000fe200000006ff */
[----:B------:R-:W-:Y:S01]  /*14a0*/  FADD.FTZ R188, R183, R188 ;  /* 0x000000bcb7bc7221 */ /* 0x000fe20000010000 */
[----:B------:R-:W4:Y:S01]  /*14b0*/  LDL R140, [R1+0x64] ;  /* 0x00006400018c7983 */ /* 0x000f220000100800 */
[----:B------:R-:W-:Y:S01]  /*14c0*/  SHF.L.U32 R222, R207, 0x10, RZ ;  /* 0x00000010cfde7819 */ /* 0x000fe200000006ff */
[-C--:B------:R-:W-:Y:S01]  /*14d0*/  FFMA.FTZ R193, R204, R183.reuse, R193 ;  /* 0x000000b7ccc17223 */ /* 0x080fe200000100c1 */
[----:B------:R-:W-:Y:S01]  /*14e0*/  PRMT R216, R95, 0x7632, R216 ;  /* 0x000076325fd87816 */ /* 0x000fe200000000d8 */
[----:B------:R-:W-:Y:S01]  /*14f0*/  FMUL.FTZ R207, R223, R183 ;  /* 0x000000b7dfcf7220 */ /* 0x000fe20000410000 */
[----:B------:R-:W-:Y:S01]  /*1500*/  SHF.L.U32 R209, R105, 0x10, RZ ;  /* 0x0000001069d17819 */ /* 0x000fe200000006ff */
[----:B------:R-:W4:Y:S01]  /*1510*/  LDL R135, [R1+0x5c] ;  /* 0x00005c0001877983 */ /* 0x000f220000100800 */
[----:B------:R-:W-:-:S02]  /*1520*/  SHF.L.U32 R95, R95, 0x10, RZ ;  /* 0x000000105f5f7819 */ /* 0x000fc400000006ff */
[----:B------:R-:W-:Y:S01]  /*1530*/  SHF.L.U32 R223, R212, 0x10, RZ ;  /* 0x00000010d4df7819 */ /* 0x000fe200000006ff */
[----:B------:R-:W-:Y:S01]  /*1540*/  FMUL.FTZ R212, R201, R98 ;  /* 0x00000062c9d47220 */ /* 0x000fe20000410000 */
[C---:B------:R-:W-:Y:S02]  /*1550*/  PRMT R234, R145.reuse, 0x7632, R234 ;  /* 0x0000763291ea7816 */ /* 0x040fe400000000ea */
[----:B------:R-:W-:Y:S01]  /*1560*/  SHF.L.U32 R129, R145, 0x10, RZ ;  /* 0x0000001091817819 */ /* 0x000fe200000006ff */
[----:B------:R-:W-:Y:S01]  /*1570*/  FADD.FTZ R179, R95, R179 ;  /* 0x000000b35fb37221 */ /* 0x000fe20000010000 */
[----:B------:R-:W-:Y:S01]  /*1580*/  SHF.L.U32 R224, R216, 0x10, RZ ;  /* 0x00000010d8e07819 */ /* 0x000fe200000006ff */
[-C--:B------:R-:W-:Y:S01]  /*1590*/  FFMA.FTZ R180, R212, R95.reuse, R180 ;  /* 0x0000005fd4b47223 */ /* 0x080fe200000100b4 */
[----:B------:R-:W-:Y:S01]  /*15a0*/  FMUL.FTZ R216, R220, R95 ;  /* 0x0000005fdcd87220 */ /* 0x000fe20000410000 */
[C---:B------:R-:W-:Y:S01]  /*15b0*/  PRMT R235, R144.reuse, 0x7632, R235 ;  /* 0x0000763290eb7816 */ /* 0x040fe200000000eb */
[----:B------:R-:W4:Y:S01]  /*15c0*/  LDL R95, [R1+0x38] ;  /* 0x00003800015f7983 */ /* 0x000f220000100800 */
[----:B------:R-:W-:-:S02]  /*15d0*/  SHF.L.U32 R128, R144, 0x10, RZ ;  /* 0x0000001090807819 */ /* 0x000fc400000006ff */
[----:B------:R-:W-:Y:S01]  /*15e0*/  PRMT R236, R105, 0x7632, R236 ;  /* 0x0000763269ec7816 */ /* 0x000fe200000000ec */
[----:B------:R-:W4:Y:S01]  /*15f0*/  LDL R98, [R1+0x20] ;  /* 0x0000200001627983 */ /* 0x000f220000100800 */
[----:B------:R-:W-:-:S03]  /*1600*/  FMUL.FTZ R220, R201, R99 ;  /* 0x00000063c9dc7220 */ /* 0x000fc60000410000 */
[----:B------:R-:W4:Y:S01]  /*1610*/  LDL R105, [R1+0x54] ;  /* 0x0000540001697983 */ /* 0x000f220000100800 */
[C---:B------:R-:W-:Y:S02]  /*1620*/  PRMT R124, R142.reuse, 0x7632, R124 ;  /* 0x000076328e7c7816 */ /* 0x040fe4000000007c */
[----:B------:R-:W-:Y:S01]  /*1630*/  SHF.L.U32 R126, R142, 0x10, RZ ;  /* 0x000000108e7e7819 */ /* 0x000fe200000006ff */
[----:B------:R-:W4:Y:S01]  /*1640*/  LDL R99, [R1+0x28] ;  /* 0x0000280001637983 */ /* 0x000f220000100800 */
[C---:B------:R-:W-:Y:S01]  /*1650*/  PRMT R133, R136.reuse, 0x7632, R133 ;  /* 0x0000763288857816 */ /* 0x040fe20000000085 */
[----:B------:R-:W-:Y:S01]  /*1660*/  FMUL.FTZ R142, R201, R102 ;  /* 0x00000066c98e7220 */ /* 0x000fe20000410000 */
[----:B------:R-:W-:Y:S02]  /*1670*/  SHF.L.U32 R134, R136, 0x10, RZ ;  /* 0x0000001088867819 */ /* 0x000fe400000006ff */
[----:B------:R-:W-:Y:S02]  /*1680*/  PRMT R136, R137, 0x7632, R136 ;  /* 0x0000763289887816 */ /* 0x000fe40000000088 */
[----:B------:R-:W-:Y:S01]  /*1690*/  PRMT R227, R141, 0x7632, R227 ;  /* 0x000076328de37816 */ /* 0x000fe200000000e3 */
[----:B------:R-:W-:Y:S01]  /*16a0*/  FADD.FTZ R171, R209, R171 ;  /* 0x000000abd1ab7221 */ /* 0x000fe20000010000 */
[----:B------:R-:W-:Y:S01]  /*16b0*/  FFMA.FTZ R172, R142, R209, R172 ;  /* 0x000000d18eac7223 */ /* 0x000fe200000100ac */
[----:B------:R-:W-:-:S02]  /*16c0*/  FMUL.FTZ R218, R201, R97 ;  /* 0x00000061c9da7220 */ /* 0x000fc40000410000 */
[----:B------:R-:W4:Y:S01]  /*16d0*/  LDL R97, [R1+0x18] ;  /* 0x0000180001617983 */ /* 0x000f220000100800 */
[----:B--2---:R-:W-:-:S03]  /*16e0*/  FMUL.FTZ R145, R96, R209 ;  /* 0x000000d160917220 */ /* 0x004fc60000410000 */
[----:B------:R-:W2:Y:S01]  /*16f0*/  LDL R96, [R1+0x10] ;  /* 0x0000100001607983 */ /* 0x000ea20000100800 */
[----:B---3--:R-:W-:-:S03]  /*1700*/  FMUL.FTZ R183, R94, R107 ;  /* 0x0000006b5eb77220 */ /* 0x008fc60000410000 */
[----:B------:R-:W3:Y:S01]  /*1710*/  LDL R94, [R1] ;  /* 0x00000000015e7983 */ /* 0x000ee20000100800 */
[----:B------:R-:W-:Y:S01]  /*1720*/  SHF.L.U32 R209, R136, 0x10, RZ ;  /* 0x0000001088d17819 */ /* 0x000fe200000006ff */
[----:B------:R-:W-:Y:S01]  /*1730*/  FMUL.FTZ R136, R201, R110 ;  /* 0x0000006ec9887220 */ /* 0x000fe20000410000 */
[----:B------:R-:W-:Y:S02]  /*1740*/  SHF.L.U32 R110, R227, 0x10, RZ ;  /* 0x00000010e36e7819 */ /* 0x000fe400000006ff */
[----:B------:R-:W3:Y:S01]  /*1750*/  LDL R227, [R1+0x3c] ;  /* 0x00003c0001e37983 */ /* 0x000ee20000100800 */
[----:B----4-:R-:W-:Y:S01]  /*1760*/  FMUL.FTZ R144, R132, R208 ;  /* 0x000000d084907220 */ /* 0x010fe20000410000 */
[C---:B------:R-:W-:Y:S02]  /*1770*/  FMUL.FTZ R132, R201.reuse, R114 ;  /* 0x00000072c9847220 */ /* 0x040fe40000410000 */
[----:B------:R-:W4:Y:S01]  /*1780*/  LDL R114, [R1+0x44] ;  /* 0x0000440001727983 */ /* 0x000f220000100800 */
[----:B------:R-:W-:Y:S01]  /*1790*/  FADD.FTZ R177, R224, R177 ;  /* 0x000000b1e0b17221 */ /* 0x000fe20000010000 */
[----:B------:R-:W-:Y:S01]  /*17a0*/  FFMA.FTZ R178, R220, R224, R178 ;  /* 0x000000e0dcb27223 */ /* 0x000fe200000100b2 */
[----:B------:R-:W-:Y:S01]  /*17b0*/  FMUL.FTZ R202, R201, R202 ;  /* 0x000000cac9ca7220 */ /* 0x000fe20000410000 */
[----:B------:R-:W-:-:S02]  /*17c0*/  SHF.L.U32 R231, R137, 0x10, RZ ;  /* 0x0000001089e77819 */ /* 0x000fc400000006ff */
[----:B------:R-:W-:Y:S01]  /*17d0*/  PRMT R137, R138, 0x7632, R137 ;  /* 0x000076328a897816 */ /* 0x000fe20000000089 */
[----:B------:R-:W-:Y:S01]  /*17e0*/  FMUL.FTZ R224, R104, R224 ;  /* 0x000000e068e07220 */ /* 0x000fe20000410000 */
[----:B------:R-:W-:Y:S01]  /*17f0*/  FMUL.FTZ R104, R201, R100 ;  /* 0x00000064c9687220 */ /* 0x000fe20000410000 */
[----:B------:R-:W-:Y:S01]  /*1800*/  SHF.L.U32 R229, R141, 0x10, RZ ;  /* 0x000000108de57819 */ /* 0x000fe200000006ff */
[----:B------:R-:W-:Y:S01]  /*1810*/  FFMA.FTZ R194, R202, R221, R194 ;  /* 0x000000ddcac27223 */ /* 0x000fe200000100c2 */
[----:B------:R-:W-:Y:S01]  /*1820*/  FADD.FTZ R189, R221, R189 ;  /* 0x000000bdddbd7221 */ /* 0x000fe20000010000 */
[----:B------:R-:W-:Y:S01]  /*1830*/  PRMT R230, R139, 0x7632, R230 ;  /* 0x000076328be67816 */ /* 0x000fe200000000e6 */
[----:B------:R-:W-:Y:S01]  /*1840*/  FADD.FTZ R175, R208, R175 ;  /* 0x000000afd0af7221 */ /* 0x000fe20000010000 */
[----:B------:R-:W-:Y:S01]  /*1850*/  PRMT R232, R146, 0x7632, R232 ;  /* 0x0000763292e87816 */ /* 0x000fe200000000e8 */
[----:B------:R-:W-:Y:S01]  /*1860*/  FFMA.FTZ R176, R104, R208, R176 ;  /* 0x000000d068b07223 */ /* 0x000fe200000100b0 */
[----:B------:R-:W-:Y:S01]  /*1870*/  SHF.L.U32 R214, R146, 0x10, RZ ;  /* 0x0000001092d67819 */ /* 0x000fe200000006ff */
[----:B------:R-:W-:Y:S01]  /*1880*/  FMUL.FTZ R146, R201, R217 ;  /* 0x000000d9c9927220 */ /* 0x000fe20000410000 */
[----:B------:R-:W-:Y:S01]  /*1890*/  SHF.L.U32 R139, R139, 0x10, RZ ;  /* 0x000000108b8b7819 */ /* 0x000fe200000006ff */
[----:B------:R-:W4:Y:S01]  /*18a0*/  LDL R217, [R1+0x34] ;  /* 0x0000340001d97983 */ /* 0x000f220000100800 */
[----:B------:R-:W-:Y:S01]  /*18b0*/  SHF.L.U32 R208, R137, 0x10, RZ ;  /* 0x0000001089d07819 */ /* 0x000fe200000006ff */
[C---:B------:R-:W-:Y:S01]  /*18c0*/  FMUL.FTZ R137, R201.reuse, R111 ;  /* 0x0000006fc9897220 */ /* 0x040fe20000410000 */
[C---:B------:R-:W-:Y:S01]  /*18d0*/  PRMT R237, R106.reuse, 0x7632, R237 ;  /* 0x000076326aed7816 */ /* 0x040fe200000000ed */
[----:B------:R-:W-:Y:S01]  /*18e0*/  FMUL.FTZ R205, R201, R205 ;  /* 0x000000cdc9cd7220 */ /* 0x000fe20000410000 */
[----:B------:R-:W-:Y:S01]  /*18f0*/  SHF.L.U32 R106, R106, 0x10, RZ ;  /* 0x000000106a6a7819 */ /* 0x000fe200000006ff */
[----:B------:R-:W-:Y:S01]  /*1900*/  FADD.FTZ R152, R139, R152 ;  /* 0x000000988b987221 */ /* 0x000fe20000010000 */
[----:B------:R-:W-:Y:S01]  /*1910*/  FFMA.FTZ R12, R137, R139, R12 ;  /* 0x0000008b890c7223 */ /* 0x000fe2000001000c */
[----:B------:R-:W-:Y:S01]  /*1920*/  FMUL.FTZ R122, R201, R122 ;  /* 0x0000007ac97a7220 */ /* 0x000fe20000410000 */
[----:B------:R-:W-:Y:S01]  /*1930*/  FADD.FTZ R190, R182, R190 ;  /* 0x000000beb6be7221 */ /* 0x000fe20000010000 */
[----:B------:R-:W-:Y:S01]  /*1940*/  FFMA.FTZ R195, R0, R182, R195 ;  /* 0x000000b600c37223 */ /* 0x000fe200000100c3 */
[----:B------:R-:W-:Y:S01]  /*1950*/  FFMA.FTZ R192, R205, R222, R192 ;  /* 0x000000decdc07223 */ /* 0x000fe200000100c0 */
[----:B------:R-:W-:Y:S01]  /*1960*/  FADD.FTZ R187, R222, R187 ;  /* 0x000000bbdebb7221 */ /* 0x000fe20000010000 */
[----:B------:R-:W-:Y:S01]  /*1970*/  SHF.L.U32 R111, R124, 0x10, RZ ;  /* 0x000000107c6f7819 */ /* 0x000fe200000006ff */
[----:B------:R-:W-:Y:S01]  /*1980*/  FADD.FTZ R158, R126, R158 ;  /* 0x0000009e7e9e7221 */ /* 0x000fe20000010000 */
[-C--:B------:R-:W-:Y:S01]  /*1990*/  FFMA.FTZ R18, R122, R126.reuse, R18 ;  /* 0x0000007e7a127223 */ /* 0x080fe20000010012 */
[----:B------:R-:W-:Y:S01]  /*19a0*/  FMUL.FTZ R124, R251, R126 ;  /* 0x0000007efb7c7220 */ /* 0x000fe20000410000 */
[----:B------:R-:W-:Y:S01]  /*19b0*/  FMUL.FTZ R126, R201, R90 ;  /* 0x0000005ac97e7220 */ /* 0x000fe20000410000 */
[----:B------:R-:W-:Y:S01]  /*19c0*/  SHF.L.U32 R100, R233, 0x10, RZ ;  /* 0x00000010e9647819 */ /* 0x000fe200000006ff */
[----:B------:R-:W-:Y:S01]  /*19d0*/  FMUL.FTZ R221, R140, R221 ;  /* 0x000000dd8cdd7220 */ /* 0x000fe20000410000 */
[C---:B------:R-:W-:Y:S01]  /*19e0*/  FMUL.FTZ R140, R201.reuse, R117 ;  /* 0x00000075c98c7220 */ /* 0x040fe20000410000 */
[----:B------:R-:W-:Y:S01]  /*19f0*/  FMUL.FTZ R117, R201, R121 ;  /* 0x00000079c9757220 */ /* 0x000fe20000410000 */
[----:B------:R-:W-:Y:S01]  /*1a00*/  FMUL.FTZ R222, R135, R222 ;  /* 0x000000de87de7220 */ /* 0x000fe20000410000 */
[----:B------:R-:W-:-:S02]  /*1a10*/  FMUL.FTZ R135, R201, R115 ;  /* 0x00000073c9877220 */ /* 0x000fc40000410000 */
[----:B------:R-:W4:Y:S01]  /*1a20*/  LDL R115, [R1+0x2c] ;  /* 0x00002c0001737983 */ /* 0x000f220000100800 */
[C---:B------:R-:W-:Y:S02]  /*1a30*/  PRMT R238, R147.reuse, 0x7632, R238 ;  /* 0x0000763293ee7816 */ /* 0x040fe400000000ee */
[----:B------:R-:W-:Y:S01]  /*1a40*/  SHF.L.U32 R112, R147, 0x10, RZ ;  /* 0x0000001093707819 */ /* 0x000fe200000006ff */
[-C--:B------:R-:W-:Y:S02]  /*1a50*/  FMUL.FTZ R182, R95, R106.reuse ;  /* 0x0000006a5fb67220 */ /* 0x080fe40000410000 */
[----:B------:R-:W4:Y:S01]  /*1a60*/  LDL R95, [R1+0x8] ;  /* 0x00000800015f7983 */ /* 0x000f220000100800 */
[----:B------:R-:W-:Y:S01]  /*1a70*/  FMUL.FTZ R147, R201, R219 ;  /* 0x000000dbc9937220 */ /* 0x000fe20000410000 */
[----:B------:R-:W-:Y:S01]  /*1a80*/  FADD.FTZ R30, R106, R30 ;  /* 0x0000001e6a1e7221 */ /* 0x000fe20000010000 */
[----:B------:R-:W-:Y:S01]  /*1a90*/  FFMA.FTZ R2, R146, R106, R2 ;  /* 0x0000006a92027223 */ /* 0x000fe20000010002 */
[----:B------:R-:W-:Y:S01]  /*1aa0*/  FADD.FTZ R181, R223, R181 ;  /* 0x000000b5dfb57221 */ /* 0x000fe20000010000 */
[----:B------:R-:W-:Y:S01]  /*1ab0*/  FFMA.FTZ R184, R218, R223, R184 ;  /* 0x000000dfdab87223 */ /* 0x000fe200000100b8 */
[----:B------:R-:W-:Y:S01]  /*1ac0*/  FMUL.FTZ R106, R201, R213 ;  /* 0x000000d5c96a7220 */ /* 0x000fe20000410000 */
[----:B------:R-:W-:Y:S01]  /*1ad0*/  FMUL.FTZ R223, R105, R223 ;  /* 0x000000df69df7220 */ /* 0x000fe20000410000 */
[----:B------:R-:W-:Y:S01]  /*1ae0*/  SHF.L.U32 R213, R133, 0x10, RZ ;  /* 0x0000001085d57819 */ /* 0x000fe200000006ff */
[----:B------:R-:W-:Y:S01]  /*1af0*/  FADD.FTZ R34, R134, R34 ;  /* 0x0000002286227221 */ /* 0x000fe20000010000 */
[-C--:B------:R-:W-:Y:S01]  /*1b00*/  FFMA.FTZ R6, R106, R134.reuse, R6 ;  /* 0x000000866a067223 */ /* 0x080fe20000010006 */
[----:B------:R-:W-:Y:S01]  /*1b10*/  FMUL.FTZ R133, R98, R231 ;  /* 0x000000e762857220 */ /* 0x000fe20000410000 */
[----:B------:R-:W-:Y:S01]  /*1b20*/  FMUL.FTZ R134, R99, R134 ;  /* 0x0000008663867220 */ /* 0x000fe20000410000 */
[----:B------:R-:W-:Y:S01]  /*1b30*/  FMUL.FTZ R99, R201, R108 ;  /* 0x0000006cc9637220 */ /* 0x000fe20000410000 */
[C---:B------:R-:W-:Y:S01]  /*1b40*/  PRMT R125, R143.reuse, 0x7632, R125 ;  /* 0x000076328f7d7816 */ /* 0x040fe2000000007d */
[----:B------:R-:W4:Y:S01]  /*1b50*/  LDL R108, [R1+0x1c] ;  /* 0x00001c00016c7983 */ /* 0x000f220000100800 */
[----:B------:R-:W-:Y:S01]  /*1b60*/  SHF.L.U32 R226, R143, 0x10, RZ ;  /* 0x000000108fe27819 */ /* 0x000fe200000006ff */
[C---:B------:R-:W-:Y:S01]  /*1b70*/  FMUL.FTZ R105, R201.reuse, R101 ;  /* 0x00000065c9697220 */ /* 0x040fe20000410000 */
[----:B------:R-:W-:Y:S01]  /*1b80*/  SHF.L.U32 R101, R236, 0x10, RZ ;  /* 0x00000010ec657819 */ /* 0x000fe200000006ff */
[C---:B------:R-:W-:Y:S01]  /*1b90*/  FMUL.FTZ R123, R201.reuse, R123 ;  /* 0x0000007bc97b7220 */ /* 0x040fe20000410000 */
[----:B------:R-:W-:Y:S01]  /*1ba0*/  FMUL.FTZ R143, R201, R103 ;  /* 0x00000067c98f7220 */ /* 0x000fe20000410000 */
[----:B------:R-:W-:Y:S01]  /*1bb0*/  FADD.FTZ R32, R107, R32 ;  /* 0x000000206b207221 */ /* 0x000fe20000010000 */
[----:B------:R-:W-:Y:S01]  /*1bc0*/  FFMA.FTZ R4, R147, R107, R4 ;  /* 0x0000006b93047223 */ /* 0x000fe20000010004 */
[----:B------:R-:W-:Y:S01]  /*1bd0*/  FMUL.FTZ R107, R201, R113 ;  /* 0x00000071c96b7220 */ /* 0x000fe20000410000 */
[----:B------:R-:W-:Y:S01]  /*1be0*/  SHF.L.U32 R113, R125, 0x10, RZ ;  /* 0x000000107d717819 */ /* 0x000fe200000006ff */
[----:B------:R-:W-:Y:S01]  /*1bf0*/  FADD.FTZ R160, R226, R160 ;  /* 0x000000a0e2a07221 */ /* 0x000fe20000010000 */
[-C--:B------:R-:W-:Y:S01]  /*1c00*/  FFMA.FTZ R20, R123, R226.reuse, R20 ;  /* 0x000000e27b147223 */ /* 0x080fe20000010014 */
[----:B------:R-:W-:Y:S01]  /*1c10*/  FMUL.FTZ R125, R249, R226 ;  /* 0x000000e2f97d7220 */ /* 0x000fe20000410000 */
[----:B------:R-:W-:Y:S01]  /*1c20*/  FFMA.FTZ R170, R143, R101, R170 ;  /* 0x000000658faa7223 */ /* 0x000fe200000100aa */
[----:B------:R-:W-:Y:S01]  /*1c30*/  FADD.FTZ R169, R101, R169 ;  /* 0x000000a965a97221 */ /* 0x000fe20000010000 */
[----:B------:R-:W-:-:S05]  /*1c40*/  SHF.L.U32 R138, R138, 0x10, RZ ;  /* 0x000000108a8a7819 */ /* 0x000fca00000006ff */
[----:B------:R-:W-:Y:S01]  /*1c50*/  FADD.FTZ R150, R138, R150 ;  /* 0x000000968a967221 */ /* 0x000fe20000010000 */
[-C--:B------:R-:W-:Y:S01]  /*1c60*/  FFMA.FTZ R10, R136, R138.reuse, R10 ;  /* 0x0000008a880a7223 */ /* 0x080fe2000001000a */
[----:B------:R-:W-:Y:S01]  /*1c70*/  FMUL.FTZ R138, R97, R138 ;  /* 0x0000008a618a7220 */ /* 0x000fe20000410000 */
[----:B------:R-:W-:Y:S01]  /*1c80*/  FMUL.FTZ R97, R201, R89 ;  /* 0x00000059c9617220 */ /* 0x000fe20000410000 */
[----:B--2---:R-:W-:Y:S01]  /*1c90*/  FMUL.FTZ R139, R96, R139 ;  /* 0x0000008b608b7220 */ /* 0x004fe20000410000 */
[----:B---3--:R-:W-:Y:S01]  /*1ca0*/  FMUL.FTZ R121, R94, R229 ;  /* 0x000000e55e797220 */ /* 0x008fe20000410000 */
        /* <DEDUP_REMOVED lines=11> */
[----:B----4-:R-:W-:Y:S02]  /*1d60*/  FMUL.FTZ R219, R114, R100 ;  /* 0x0000006472db7220 */ /* 0x010fe40000410000 */
[----:B------:R-:W2:Y:S01]  /*1d70*/  LDL R114, [R1+0x24] ;  /* 0x0000240001727983 */ /* 0x000ea20000100800 */
[----:B------:R-:W-:Y:S01]  /*1d80*/  FMUL.FTZ R96, R201, R88 ;  /* 0x00000058c9607220 */ /* 0x000fe20000410000 */
[----:B------:R-:W-:Y:S01]  /*1d90*/  FADD.FTZ R88, R223, R98 ;  /* 0x00000062df587221 */ /* 0x000fe20000010000 */
[----:B------:R-:W-:Y:S01]  /*1da0*/  FFMA.FTZ R90, R212, R216, R90 ;  /* 0x000000d8d45a7223 */ /* 0x000fe2000001005a */
[----:B------:R-:W-:Y:S02]  /*1db0*/  FMUL.FTZ R226, R227, R101 ;  /* 0x00000065e3e27220 */ /* 0x000fe40000410000 */
[----:B------:R-:W-:Y:S01]  /*1dc0*/  FADD.FTZ R88, R216, R88 ;  /* 0x00000058d8587221 */ /* 0x000fe20000010000 */
[----:B------:R-:W-:Y:S01]  /*1dd0*/  FFMA.FTZ R90, R220, R224, R90 ;  /* 0x000000e0dc5a7223 */ /* 0x000fe2000001005a */
[----:B------:R-:W3:Y:S02]  /*1de0*/  LDL R101, [R1+0x14] ;  /* 0x0000140001657983 */ /* 0x000ee40000100800 */
[----:B------:R-:W-:Y:S01]  /*1df0*/  FADD.FTZ R88, R224, R88 ;  /* 0x00000058e0587221 */ /* 0x000fe20000010000 */
[----:B------:R-:W-:Y:S01]  /*1e00*/  FFMA.FTZ R90, R104, R144, R90 ;  /* 0x00000090685a7223 */ /* 0x000fe2000001005a */
[----:B------:R-:W-:-:S02]  /*1e10*/  FMUL.FTZ R98, R201, R91 ;  /* 0x0000005bc9627220 */ /* 0x000fc40000410000 */
[----:B------:R-:W-:Y:S01]  /*1e20*/  FADD.FTZ R88, R144, R88 ;  /* 0x0000005890587221 */ /* 0x000fe20000010000 */
[----:B------:R-:W-:Y:S01]  /*1e30*/  FFMA.FTZ R90, R105, R219, R90 ;  /* 0x000000db695a7223 */ /* 0x000fe2000001005a */
[----:B------:R-:W4:Y:S02]  /*1e40*/  LDL R91, [R1+0xc] ;  /* 0x00000c00015b7983 */ /* 0x000f240000100800 */
[----:B------:R-:W-:Y:S01]  /*1e50*/  FADD.FTZ R88, R219, R88 ;  /* 0x00000058db587221 */ /* 0x000fe20000010000 */
[----:B------:R-:W-:-:S03]  /*1e60*/  FFMA.FTZ R90, R142, R145, R90 ;  /* 0x000000918e5a7223 */ /* 0x000fc6000001005a */
[----:B------:R-:W-:Y:S01]  /*1e70*/  FADD.FTZ R89, R145, R88 ;  /* 0x0000005891597221 */ /* 0x000fe20000010000 */
[----:B------:R-:W-:Y:S02]  /*1e80*/  FFMA.FTZ R88, R143, R226, R90 ;  /* 0x000000e28f587223 */ /* 0x000fe4000001005a */
[----:B------:R-:W4:Y:S01]  /*1e90*/  LDL R90, [R1+0x4] ;  /* 0x00000400015a7983 */ /* 0x000f220000100800 */
[----:B------:R-:W-:Y:S01]  /*1ea0*/  SHF.L.U32 R102, R237, 0x10, RZ ;  /* 0x00000010ed667819 */ /* 0x000fe200000006ff */
[----:B------:R-:W-:Y:S01]  /*1eb0*/  FADD.FTZ R89, R226, R89 ;  /* 0x00000059e2597221 */ /* 0x000fe20000010000 */
[----:B------:R-:W-:Y:S01]  /*1ec0*/  FMUL.FTZ R206, R201, R206 ;  /* 0x000000cec9ce7220 */ /* 0x000fe20000410000 */
[----:B------:R-:W-:Y:S02]  /*1ed0*/  FFMA.FTZ R88, R146, R182, R88 ;  /* 0x000000b692587223 */ /* 0x000fe40000010058 */
[----:B------:R-:W-:Y:S01]  /*1ee0*/  FMUL.FTZ R227, R217, R102 ;  /* 0x00000066d9e37220 */ /* 0x000fe20000410000 */
[----:B------:R-:W-:Y:S01]  /*1ef0*/  FADD.FTZ R89, R182, R89 ;  /* 0x00000059b6597221 */ /* 0x000fe20000010000 */
[----:B------:R-:W-:Y:S01]  /*1f00*/  SHF.L.U32 R103, R239, 0x10, RZ ;  /* 0x00000010ef677819 */ /* 0x000fe200000006ff */
[C---:B------:R-:W-:Y:S01]  /*1f10*/  FMUL.FTZ R116, R201.reuse, R116 ;  /* 0x00000074c9747220 */ /* 0x040fe20000410000 */
[C---:B------:R-:W-:Y:S01]  /*1f20*/  FMUL.FTZ R141, R201.reuse, R119 ;  /* 0x00000077c98d7220 */ /* 0x040fe20000410000 */
[----:B------:R-:W-:Y:S01]  /*1f30*/  FFMA.FTZ R88, R206, R227, R88 ;  /* 0x000000e3ce587223 */ /* 0x000fe20000010058 */
[----:B------:R-:W-:Y:S01]  /*1f40*/  FMUL.FTZ R119, R201, R109 ;  /* 0x0000006dc9777220 */ /* 0x000fe20000410000 */
[----:B------:R-:W-:Y:S01]  /*1f50*/  FADD.FTZ R89, R227, R89 ;  /* 0x00000059e3597221 */ /* 0x000fe20000010000 */
[----:B------:R-:W-:Y:S01]  /*1f60*/  SHF.L.U32 R109, R120, 0x10, RZ ;  /* 0x00000010786d7819 */ /* 0x000fe200000006ff */
[----:B------:R-:W-:Y:S01]  /*1f70*/  FADD.FTZ R154, R228, R154 ;  /* 0x0000009ae49a7221 */ /* 0x000fe20000010000 */
[-C--:B------:R-:W-:Y:S01]  /*1f80*/  FFMA.FTZ R14, R116, R228.reuse, R14 ;  /* 0x000000e4740e7223 */ /* 0x080fe2000001000e */
[----:B------:R-:W-:Y:S01]  /*1f90*/  FMUL.FTZ R211, R201, R211 ;  /* 0x000000d3c9d37220 */ /* 0x000fe20000410000 */
[----:B------:R-:W-:Y:S01]  /*1fa0*/  FFMA.FTZ R88, R147, R183, R88 ;  /* 0x000000b793587223 */ /* 0x000fe20000010058 */
[----:B------:R-:W-:Y:S01]  /*1fb0*/  FADD.FTZ R89, R183, R89 ;  /* 0x00000059b7597221 */ /* 0x000fe20000010000 */
[----:B------:R-:W-:Y:S01]  /*1fc0*/  FFMA.FTZ R7, R107, R213, R7 ;  /* 0x000000d56b077223 */ /* 0x000fe20000010007 */
[----:B------:R-:W-:Y:S01]  /*1fd0*/  FADD.FTZ R35, R213, R35 ;  /* 0x00000023d5237221 */ /* 0x000fe20000010000 */
[----:B------:R-:W-:Y:S01]  /*1fe0*/  FFMA.FTZ R9, R135, R209, R9 ;  /* 0x000000d187097223 */ /* 0x000fe20000010009 */
[----:B------:R-:W-:Y:S01]  /*1ff0*/  FADD.FTZ R149, R209, R149 ;  /* 0x00000095d1957221 */ /* 0x000fe20000010000 */
[----:B------:R-:W-:Y:S01]  /*2000*/  FMUL.FTZ R120, R95, R228 ;  /* 0x000000e45f787220 */ /* 0x000fe20000410000 */
[----:B------:R-:W-:-:S04]  /*2010*/  FMUL.FTZ R228, R115, R103 ;  /* 0x0000006773e47220 */ /* 0x000fc80000410000 */
[----:B------:R-:W-:Y:S01]  /*2020*/  FFMA.FTZ R88, R211, R228, R88 ;  /* 0x000000e4d3587223 */ /* 0x000fe20000010058 */
[----:B------:R-:W-:-:S03]  /*2030*/  FADD.FTZ R89, R228, R89 ;  /* 0x00000059e4597221 */ /* 0x000fc60000010000 */
[----:B------:R-:W-:Y:S01]  /*2040*/  FFMA.FTZ R88, R106, R134, R88 ;  /* 0x000000866a587223 */ /* 0x000fe20000010058 */
[----:B------:R-:W-:Y:S01]  /*2050*/  FADD.FTZ R89, R134, R89 ;  /* 0x0000005986597221 */ /* 0x000fe20000010000 */
[----:B------:R-:W-:Y:S01]  /*2060*/  FMUL.FTZ R209, R108, R209 ;  /* 0x000000d16cd17220 */ /* 0x000fe20000410000 */
[----:B------:R-:W-:Y:S01]  /*2070*/  FADD.FTZ R151, R208, R151 ;  /* 0x00000097d0977221 */ /* 0x000fe20000010000 */
[----:B------:R-:W-:Y:S01]  /*2080*/  FFMA.FTZ R11, R140, R208, R11 ;  /* 0x000000d08c0b7223 */ /* 0x000fe2000001000b */
[----:B------:R-:W-:Y:S01]  /*2090*/  SHF.L.U32 R230, R230, 0x10, RZ ;  /* 0x00000010e6e67819 */ /* 0x000fe200000006ff */
[----:B------:R-:W-:Y:S01]  /*20a0*/  FMUL.FTZ R92, R201, R92 ;  /* 0x0000005cc95c7220 */ /* 0x000fe20000410000 */
[----:B------:R-:W-:Y:S01]  /*20b0*/  FFMA.FTZ R174, R105, R100, R174 ;  /* 0x0000006469ae7223 */ /* 0x000fe200000100ae */
[----:B------:R-:W-:Y:S01]  /*20c0*/  FADD.FTZ R173, R100, R173 ;  /* 0x000000ad64ad7221 */ /* 0x000fe20000010000 */
[----:B------:R-:W-:Y:S01]  /*20d0*/  FADD.FTZ R161, R128, R161 ;  /* 0x000000a180a17221 */ /* 0x000fe20000010000 */
[-C--:B------:R-:W-:Y:S01]  /*20e0*/  FFMA.FTZ R22, R92, R128.reuse, R22 ;  /* 0x000000805c167223 */ /* 0x080fe20000010016 */
[----:B------:R-:W-:Y:S01]  /*20f0*/  FMUL.FTZ R100, R247, R128 ;  /* 0x00000080f7647220 */ /* 0x000fe20000410000 */
[C---:B------:R-:W-:Y:S01]  /*2100*/  FMUL.FTZ R94, R201.reuse, R130 ;  /* 0x00000082c95e7220 */ /* 0x040fe20000410000 */
[----:B------:R-:W-:Y:S01]  /*2110*/  FMUL.FTZ R118, R201, R118 ;  /* 0x00000076c9767220 */ /* 0x000fe20000410000 */
[----:B------:R-:W-:-:S02]  /*2120*/  FADD.FTZ R163, R129, R163 ;  /* 0x000000a381a37221 */ /* 0x000fc40000010000 */
[----:B------:R-:W-:Y:S01]  /*2130*/  FFMA.FTZ R24, R94, R129, R24 ;  /* 0x000000815e187223 */ /* 0x000fe20000010018 */
[----:B------:R-:W-:Y:S01]  /*2140*/  FMUL.FTZ R130, R250, R111 ;  /* 0x0000006ffa827220 */ /* 0x000fe20000410000 */
[C---:B------:R-:W-:Y:S01]  /*2150*/  FMUL.FTZ R95, R201.reuse, R131 ;  /* 0x00000083c95f7220 */ /* 0x040fe20000410000 */
[----:B------:R-:W-:Y:S01]  /*2160*/  FMUL.FTZ R127, R201, R127 ;  /* 0x0000007fc97f7220 */ /* 0x000fe20000410000 */
[----:B------:R-:W-:Y:S01]  /*2170*/  FMUL.FTZ R131, R248, R113 ;  /* 0x00000071f8837220 */ /* 0x000fe20000410000 */
[----:B------:R-:W-:Y:S01]  /*2180*/  SHF.L.U32 R235, R235, 0x10, RZ ;  /* 0x00000010ebeb7819 */ /* 0x000fe200000006ff */
[----:B------:R-:W-:Y:S01]  /*2190*/  FFMA.FTZ R15, R117, R109, R15 ;  /* 0x0000006d750f7223 */ /* 0x000fe2000001000f */
[----:B------:R-:W-:Y:S01]  /*21a0*/  FADD.FTZ R155, R109, R155 ;  /* 0x0000009b6d9b7221 */ /* 0x000fe20000010000 */
[----:B------:R-:W-:Y:S01]  /*21b0*/  FMUL.FTZ R93, R201, R93 ;  /* 0x0000005dc95d7220 */ /* 0x000fe20000410000 */
[----:B------:R-:W-:Y:S01]  /*21c0*/  SHF.L.U32 R234, R234, 0x10, RZ ;  /* 0x00000010eaea7819 */ /* 0x000fe200000006ff */
[----:B------:R-:W-:Y:S01]  /*21d0*/  FFMA.FTZ R17, R119, R110, R17 ;  /* 0x0000006e77117223 */ /* 0x000fe20000010011 */
[----:B------:R-:W-:Y:S01]  /*21e0*/  FADD.FTZ R157, R110, R157 ;  /* 0x0000009d6e9d7221 */ /* 0x000fe20000010000 */
[----:B------:R-:W-:Y:S01]  /*21f0*/  SHF.L.U32 R232, R232, 0x10, RZ ;  /* 0x00000010e8e87819 */ /* 0x000fe200000006ff */
[----:B------:R-:W-:Y:S01]  /*2200*/  FMUL.FTZ R108, R243, R214 ;  /* 0x000000d6f36c7220 */ /* 0x000fe20000410000 */
[----:B------:R-:W-:Y:S01]  /*2210*/  FADD.FTZ R159, R111, R159 ;  /* 0x0000009f6f9f7221 */ /* 0x000fe20000010000 */
[----:B------:R-:W-:-:S02]  /*2220*/  FFMA.FTZ R19, R126, R111, R19 ;  /* 0x0000006f7e137223 */ /* 0x000fc40000010013 */
[----:B------:R-:W-:Y:S01]  /*2230*/  FMUL.FTZ R111, R242, R232 ;  /* 0x000000e8f26f7220 */ /* 0x000fe20000410000 */
[----:B------:R-:W-:Y:S01]  /*2240*/  SHF.L.U32 R238, R238, 0x10, RZ ;  /* 0x00000010eeee7819 */ /* 0x000fe200000006ff */
[----:B------:R-:W-:Y:S01]  /*2250*/  FADD.FTZ R167, R112, R167 ;  /* 0x000000a770a77221 */ /* 0x000fe20000010000 */
[-C--:B------:R-:W-:Y:S01]  /*2260*/  FFMA.FTZ R28, R98, R112.reuse, R28 ;  /* 0x00000070621c7223 */ /* 0x080fe2000001001c */
[----:B------:R-:W-:Y:S01]  /*2270*/  FMUL.FTZ R112, R241, R112 ;  /* 0x00000070f1707220 */ /* 0x000fe20000410000 */
[----:B------:R-:W-:Y:S01]  /*2280*/  FADD.FTZ R225, R113, R225 ;  /* 0x000000e171e17221 */ /* 0x000fe20000010000 */
[----:B------:R-:W-:Y:S01]  /*2290*/  FFMA.FTZ R21, R127, R113, R21 ;  /* 0x000000717f157223 */ /* 0x000fe20000010015 */
[----:B------:R-:W-:Y:S01]  /*22a0*/  UMOV UR4, 0xffffffff ;  /* 0xffffffff00047882 */ /* 0x000fe20000000000 */
[----:B------:R-:W-:Y:S01]  /*22b0*/  ISETP.NE.U32.AND P1, PT, RZ, UR14, PT ;  /* 0x0000000eff007c0c */ /* 0x000fe2000bf25070 */
[----:B------:R-:W-:Y:S01]  /*22c0*/  FMUL.FTZ R113, R240, R238 ;  /* 0x000000eef0717220 */ /* 0x000fe20000410000 */
[----:B------:R-:W-:Y:S01]  /*22d0*/  FADD.FTZ R148, R231, R148 ;  /* 0x00000094e7947221 */ /* 0x000fe20000010000 */
[----:B------:R-:W-:Y:S01]  /*22e0*/  FFMA.FTZ R8, R132, R231, R8 ;  /* 0x000000e784087223 */ /* 0x000fe20000010008 */
[----:B------:R-:W-:Y:S01]  /*22f0*/  ISETP.NE.AND.EX P1, PT, RZ, UR15, PT, P1 ;  /* 0x0000000fff007c0c */ /* 0x000fe2000bf25310 */
        /* <DEDUP_REMOVED lines=18> */
[----:B--2---:R-:W-:-:S04]  /*2420*/  FMUL.FTZ R213, R114, R213 ;  /* 0x000000d572d57220 */ /* 0x004fc80000410000 */
[----:B------:R-:W-:Y:S01]  /*2430*/  FFMA.FTZ R88, R107, R213, R88 ;  /* 0x000000d56b587223 */ /* 0x000fe20000010058 */
[----:B------:R-:W-:-:S03]  /*2440*/  FADD.FTZ R89, R213, R89 ;  /* 0x00000059d5597221 */ /* 0x000fc60000010000 */
[----:B------:R-:W-:Y:S01]  /*2450*/  FFMA.FTZ R88, R132, R133, R88 ;  /* 0x0000008584587223 */ /* 0x000fe20000010058 */
[----:B------:R-:W-:-:S03]  /*2460*/  FADD.FTZ R89, R133, R89 ;  /* 0x0000005985597221 */ /* 0x000fc60000010000 */
[----:B------:R-:W-:Y:S01]  /*2470*/  FFMA.FTZ R88, R135, R209, R88 ;  /* 0x000000d187587223 */ /* 0x000fe20000010058 */
[----:B------:R-:W-:Y:S01]  /*2480*/  FADD.FTZ R89, R209, R89 ;  /* 0x00000059d1597221 */ /* 0x000fe20000010000 */
[----:B---3--:R-:W-:Y:S02]  /*2490*/  FMUL.FTZ R208, R101, R208 ;  /* 0x000000d065d07220 */ /* 0x008fe40000410000 */
[----:B------:R-:W-:Y:S01]  /*24a0*/  FFMA.FTZ R88, R136, R138, R88 ;  /* 0x0000008a88587223 */ /* 0x000fe20000010058 */
[----:B------:R-:W-:-:S03]  /*24b0*/  FADD.FTZ R89, R138, R89 ;  /* 0x000000598a597221 */ /* 0x000fc60000010000 */
[----:B------:R-:W-:Y:S01]  /*24c0*/  FFMA.FTZ R88, R140, R208, R88 ;  /* 0x000000d08c587223 */ /* 0x000fe20000010058 */
[----:B------:R-:W-:Y:S01]  /*24d0*/  FADD.FTZ R89, R208, R89 ;  /* 0x00000059d0597221 */ /* 0x000fe20000010000 */
[----:B----4-:R-:W-:Y:S02]  /*24e0*/  FMUL.FTZ R217, R91, R230 ;  /* 0x000000e65bd97220 */ /* 0x010fe40000410000 */
[----:B------:R-:W-:Y:S01]  /*24f0*/  FFMA.FTZ R88, R137, R139, R88 ;  /* 0x0000008b89587223 */ /* 0x000fe20000010058 */
[----:B------:R-:W-:-:S03]  /*2500*/  FADD.FTZ R89, R139, R89 ;  /* 0x000000598b597221 */ /* 0x000fc60000010000 */
[----:B------:R-:W-:Y:S01]  /*2510*/  FFMA.FTZ R88, R141, R217, R88 ;  /* 0x000000d98d587223 */ /* 0x000fe20000010058 */
[----:B------:R-:W-:Y:S01]  /*2520*/  FADD.FTZ R89, R217, R89 ;  /* 0x00000059d9597221 */ /* 0x000fe20000010000 */
[----:B------:R-:W-:Y:S02]  /*2530*/  FMUL.FTZ R128, R90, R109 ;  /* 0x0000006d5a807220 */ /* 0x000fe40000410000 */
[----:B------:R-:W-:Y:S01]  /*2540*/  FFMA.FTZ R88, R116, R120, R88 ;  /* 0x0000007874587223 */ /* 0x000fe20000010058 */
[----:B------:R-:W-:-:S03]  /*2550*/  FADD.FTZ R89, R120, R89 ;  /* 0x0000005978597221 */ /* 0x000fc60000010000 */
[----:B------:R-:W-:Y:S01]  /*2560*/  FFMA.FTZ R88, R117, R128, R88 ;  /* 0x0000008075587223 */ /* 0x000fe20000010058 */
[----:B------:R-:W-:Y:S01]  /*2570*/  FADD.FTZ R89, R89, R128 ;  /* 0x0000008059597221 */ /* 0x000fe20000010000 */
[----:B------:R-:W-:Y:S01]  /*2580*/  FMUL.FTZ R101, R245, R129 ;  /* 0x00000081f5657220 */ /* 0x000fe20000410000 */
[----:B------:R-:W-:Y:S01]  /*2590*/  FMUL.FTZ R129, R252, R110 ;  /* 0x0000006efc817220 */ /* 0x000fe20000410000 */
        /* <DEDUP_REMOVED lines=49> */
.L_x_2173:
        /* <DEDUP_REMOVED lines=43> */
.L_x_2123:
        /* <DEDUP_REMOVED lines=33> */
.L_x_2122:
        /* <DEDUP_REMOVED lines=32> */
.L_x_2125:
        /* <DEDUP_REMOVED lines=33> */
.L_x_2121:
        /* <DEDUP_REMOVED lines=37> */
.L_x_2127:
        /* <DEDUP_REMOVED lines=33> */
.L_x_2126:
        /* <DEDUP_REMOVED lines=32> */
.L_x_2128:
        /* <DEDUP_REMOVED lines=32> */
.L_x_2124:
[----:B------:R-:W-:Y:S01]  /*39e0*/  ISETP.NE.U32.AND P1, PT, RZ, UR4, PT ;  /* 0x00000004ff007c0c */ /* 0x000fe2000bf25070 */
[----:B------:R-:W0:Y:S01]  /*39f0*/  LDC.64 R202, c[0x0][0x468] ;  /* 0x00011a00ffca7b82 */ /* 0x000e220000000a00 */
[----:B------:R-:W-:Y:S02]  /*3a00*/  ISETP.NE.U32.AND P2, PT, RZ, UR6, PT ;  /* 0x00000006ff007c0c */ /* 0x000fe4000bf45070 */
[----:B------:R-:W-:Y:S02]  /*3a10*/  ISETP.NE.AND.EX P1, PT, RZ, UR5, PT, P1 ;  /* 0x00000005ff007c0c */ /* 0x000fe4000bf25310 */
[----:B------:R-:W-:-:S11]  /*3a20*/  ISETP.NE.AND.EX P2, PT, RZ, UR7, PT, P2 ;  /* 0x00000007ff007c0c */ /* 0x000fd6000bf45320 */
[----:B------:R-:W1:Y:S02]  /*3a30*/  @P1 LDC.64 R102, c[0x0][0x478] ;  /* 0x00011e00ff661b82 */ /* 0x000e640000000a00 */
[----:B-1----:R-:W-:-:S05]  /*3a40*/  @P1 IMAD.WIDE.U32 R102, R200, 0x20, R102 ;  /* 0x00000020c8661825 */ /* 0x002fca00078e0066 */
        /* <DEDUP_REMOVED lines=43> */
.L_x_2131:
        /* <DEDUP_REMOVED lines=29> */
.L_x_2130:
[----:B------:R-:W-:Y:S05]  /*3ed0*/  @!P2 BRA `(.L_x_2133) ;  /* 0x000000000084a947 */ /* 0x000fea0003800000 */
[-CC-:B0-----:R-:W-:Y:S01]  /*3ee0*/  FFMA.FTZ R81, R104, R114.reuse, R115.reuse ;  /* 0x0000007268517223 */ /* 0x181fe20000010073 */
        /* <DEDUP_REMOVED lines=32> */
.L_x_2133:
        /* <DEDUP_REMOVED lines=17> */
[----:B------:R-:W-:Y:S01]  /*4200*/  FADD.FTZ R206, R227, -R206 ;  /* 0x800000cee3ce7221 */ /* 0x000fe20000010000 */
[----:B------:R-:W-:Y:S01]  /*4210*/  F2FP.BF16.F32.PACK_AB R91, R91, R88 ;  /* 0x000000585b5b723e */ /* 0x000fe200000010ff */
[C---:B------:R-:W-:Y:S01]  /*4220*/  FFMA.FTZ R90, R201.reuse, R103, R60 ;  /* 0x00000067c95a7223 */ /* 0x040fe2000001003c */
[C---:B------:R-:W-:Y:S01]  /*4230*/  FFMA.FTZ R88, R201.reuse, R144, R64 ;  /* 0x00000090c9587223 */ /* 0x040fe20000010040 */
[C---:B------:R-:W-:Y:S01]  /*4240*/  FFMA.FTZ R89, R201.reuse, R145, R66 ;  /* 0x00000091c9597223 */ /* 0x040fe20000010042 */
[C---:B------:R-:W-:Y:S01]  /*4250*/  FFMA.FTZ R105, R201.reuse, R206, R61 ;  /* 0x000000cec9697223 */ /* 0x040fe2000001003d */
[C---:B------:R-:W-:Y:S01]  /*4260*/  FFMA.FTZ R226, R201.reuse, R226, R67 ;  /* 0x000000e2c9e27223 */ /* 0x040fe20000010043 */
[----:B------:R-:W-:-:S03]  /*4270*/  FFMA.FTZ R103, R201, R0, R65 ;  /* 0x00000000c9677223 */ /* 0x000fc60000010041 */
[----:B------:R-:W-:Y:S02]  /*4280*/  F2FP.BF16.F32.PACK_AB R90, R105, R90 ;  /* 0x0000005a695a723e */ /* 0x000fe400000010ff */
[----:B------:R-:W-:Y:S02]  /*4290*/  F2FP.BF16.F32.PACK_AB R89, R226, R89 ;  /* 0x00000059e259723e */ /* 0x000fe400000010ff */
[----:B------:R-:W-:Y:S01]  /*42a0*/  F2FP.BF16.F32.PACK_AB R88, R103, R88 ;  /* 0x000000586758723e */ /* 0x000fe200000010ff */
[----:B------:R-:W-:Y:S06]  /*42b0*/  BRA `(.L_x_2132) ;  /* 0x0000000400f87947 */ /* 0x000fec0003800000 */
.L_x_2129:
[----:B------:R-:W-:Y:S05]  /*42c0*/  @!P1 BRA `(.L_x_2134) ;  /* 0x0000000000fc9947 */ /* 0x000fea0003800000 */
        /* <DEDUP_REMOVED lines=34> */
.L_x_2135:
        /* <DEDUP_REMOVED lines=29> */
.L_x_2134:
        /* <DEDUP_REMOVED lines=34> */
.L_x_2136:
[-CC-:B------:R-:W-:Y:S01]  /*48e0*/  FFMA.FTZ R90, R147, R114.reuse, R115.reuse ;  /* 0x00000072935a7223 */ /* 0x180fe20000010073 */
[-CC-:B------:R-:W-:Y:S01]  /*48f0*/  FFMA.FTZ R211, R211, R114.reuse, R115.reuse ;  /* 0x00000072d3d37223 */ /* 0x180fe20000010073 */
[-CC-:B0-----:R-:W-:Y:S01]  /*4900*/  FFMA.FTZ R89, R104, R114.reuse, R115.reuse ;  /* 0x0000007268597223 */ /* 0x181fe20000010073 */
        /* <DEDUP_REMOVED lines=10> */
[----:B------:R-:W-:Y:S01]  /*49b0*/  FADD.FTZ R88, R145, -R88 ;  /* 0x8000005891587221 */ /* 0x000fe20000010000 */
[----:B------:R-:W-:Y:S01]  /*49c0*/  FADD.FTZ R226, R226, -R143 ;  /* 0x8000008fe2e27221 */ /* 0x000fe20000010000 */
[----:B------:R-:W-:Y:S01]  /*49d0*/  FADD.FTZ R0, R219, -R0 ;  /* 0x80000000db007221 */ /* 0x000fe20000010000 */
[----:B------:R-:W-:Y:S01]  /*49e0*/  FADD.FTZ R182, R182, -R89 ;  /* 0x80000059b6b67221 */ /* 0x000fe20000010000 */
[----:B------:R-:W-:Y:S01]  /*49f0*/  FADD.FTZ R206, R227, -R206 ;  /* 0x800000cee3ce7221 */ /* 0x000fe20000010000 */
[----:B------:R-:W-:Y:S01]  /*4a00*/  F2FP.BF16.F32.PACK_AB R91, R91, R90 ;  /* 0x0000005a5b5b723e */ /* 0x000fe200000010ff */
[C---:B------:R-:W-:Y:S01]  /*4a10*/  FMUL.FTZ R88, R201.reuse, R88 ;  /* 0x00000058c9587220 */ /* 0x040fe20000410000 */
[C---:B------:R-:W-:Y:S01]  /*4a20*/  FMUL.FTZ R89, R201.reuse, R226 ;  /* 0x000000e2c9597220 */ /* 0x040fe20000410000 */
[C---:B------:R-:W-:Y:S01]  /*4a30*/  FMUL.FTZ R144, R201.reuse, R144 ;  /* 0x00000090c9907220 */ /* 0x040fe20000410000 */
[C---:B------:R-:W-:Y:S01]  /*4a40*/  FMUL.FTZ R90, R201.reuse, R182 ;  /* 0x000000b6c95a7220 */ /* 0x040fe20000410000 */
[C---:B------:R-:W-:Y:S01]  /*4a50*/  FMUL.FTZ R105, R201.reuse, R206 ;  /* 0x000000cec9697220 */ /* 0x040fe20000410000 */
[----:B------:R-:W-:Y:S01]  /*4a60*/  FMUL.FTZ R103, R201, R0 ;  /* 0x00000000c9677220 */ /* 0x000fe20000410000 */
[----:B------:R-:W-:-:S03]  /*4a70*/  F2FP.BF16.F32.PACK_AB R89, R89, R88 ;  /* 0x000000585959723e */ /* 0x000fc600000010ff */
[----:B------:R-:W-:Y:S02]  /*4a80*/  F2FP.BF16.F32.PACK_AB R90, R105, R90 ;  /* 0x0000005a695a723e */ /* 0x000fe400000010ff */
[----:B------:R-:W-:-:S07]  /*4a90*/  F2FP.BF16.F32.PACK_AB R88, R103, R144 ;  /* 0x000000906758723e */ /* 0x000fce00000010ff */
.L_x_2132:
[----:B------:R-:W0:Y:S08]  /*4aa0*/  @P1 LDC.64 R104, c[0x0][0x478] ;  /* 0x00011e00ff681b82 */ /* 0x000e300000000a00 */
[----:B------:R-:W1:Y:S01]  /*4ab0*/  @P2 LDC.64 R102, c[0x0][0x470] ;  /* 0x00011c00ff662b82 */ /* 0x000e620000000a00 */
[----:B0-----:R-:W-:-:S05]  /*4ac0*/  @P1 IMAD.WIDE.U32 R104, R199, 0x20, R104 ;  /* 0x00000020c7681825 */ /* 0x001fca00078e0068 */
[----:B------:R-:W-:Y:S01]  /*4ad0*/  @P1 STG.E.128 desc[UR10][R104.64], R76 ;  /* 0x0000004c68001986 */ /* 0x000fe2000c101d0a */
[----:B-1----:R-:W-:-:S03]  /*4ae0*/  @P2 IMAD.WIDE.U32 R102, R199, 0x10, R102 ;  /* 0x00000010c7662825 */ /* 0x002fc600078e0066 */
[----:B------:R0:W-:Y:S02]  /*4af0*/  @P1 STG.E.128 desc[UR10][R104.64+0x10], R84 ;  /* 0x0000105468001986 */ /* 0x0001e4000c101d0a */
[----:B0-----:R-:W-:-:S05]  /*4b00*/  IMAD.WIDE.U32 R104, R199, 0x10, R202 ;  /* 0x00000010c7687825 */ /* 0x001fca00078e00ca */
[----:B------:R0:W-:Y:S04]  /*4b10*/  STG.E.128 desc[UR10][R104.64], R88 ;  /* 0x0000005868007986 */ /* 0x0001e8000c101d0a */
        /* <DEDUP_REMOVED lines=8> */
[----:B0-----:R-:W-:Y:S01]  /*4ba0*/  FADD.FTZ R80, R209, -R76 ;  /* 0x8000004cd1507221 */ /* 0x001fe20000010000 */
        /* <DEDUP_REMOVED lines=28> */
.L_x_2139:
        /* <DEDUP_REMOVED lines=29> */
.L_x_2138:
[----:B------:R-:W-:Y:S05]  /*4f40*/  @!P2 BRA `(.L_x_2141) ;  /* 0x000000000084a947 */ /* 0x000fea0003800000 */
        /* <DEDUP_REMOVED lines=33> */
.L_x_2141:
[-CC-:B0-----:R-:W-:Y:S01]  /*5160*/  FFMA.FTZ R88, R135, R114.reuse, R115.reuse ;  /* 0x0000007287587223 */ /* 0x181fe20000010073 */
        /* <DEDUP_REMOVED lines=28> */
.L_x_2137:
[----:B------:R-:W-:Y:S05]  /*5330*/  @!P1 BRA `(.L_x_2142) ;  /* 0x0000000000fc9947 */ /* 0x000fea0003800000 */
[----:B------:R-:W-:Y:S05]  /*5340*/  @!P2 BRA `(.L_x_2143) ;  /* 0x000000000084a947 */ /* 0x000fea0003800000 */
[-CC-:B------:R-:W-:Y:S01]  /*5350*/  FFMA.FTZ R77, R106, R114.reuse, R115.reuse ;  /* 0x000000726a4d7223 */ /* 0x180fe20000010073 */
[-CC-:B------:R-:W-:Y:S01]  /*5360*/  FFMA.FTZ R78, R135, R114.reuse, R115.reuse ;  /* 0x00000072874e7223 */ /* 0x180fe20000010073 */
[-CC-:B------:R-:W-:Y:S01]  /*5370*/  FFMA.FTZ R0, R107, R114.reuse, R115.reuse ;  /* 0x000000726b007223 */ /* 0x180fe20000010073 */
[-C--:B------:R-:W-:Y:S01]  /*5380*/  FFMA.FTZ R132, R132, R114.reuse, R115 ;  /* 0x0000007284847223 */ /* 0x080fe20000010073 */
[----:B------:R-:W-:Y:S01]  /*5390*/  FADD.FTZ R76, R134, -R77 ;  /* 0x8000004d864c7221 */ /* 0x000fe20000010000 */
        /* <DEDUP_REMOVED lines=28> */
.L_x_2143:
        /* <DEDUP_REMOVED lines=29> */
.L_x_2142:
        /* <DEDUP_REMOVED lines=34> */
.L_x_2144:
[-CC-:B0-----:R-:W-:Y:S01]  /*5950*/  FFMA.FTZ R88, R135, R114.reuse, R115.reuse ;  /* 0x0000007287587223 */ /* 0x181fe20000010073 */
        /* <DEDUP_REMOVED lines=27> */
.L_x_2140:
[----:B------:R-:W0:Y:S01]  /*5b10*/  @P1 LDC.64 R104, c[0x0][0x478] ;  /* 0x00011e00ff681b82 */ /* 0x000e220000000a00 */
[----:B------:R-:W-:-:S07]  /*5b20*/  IMAD.WIDE.U32 R106, R198, 0x10, R202 ;  /* 0x00000010c66a7825 */ /* 0x000fce00078e00ca */
[----:B------:R-:W1:Y:S01]  /*5b30*/  @P2 LDC.64 R102, c[0x0][0x470] ;  /* 0x00011c00ff662b82 */ /* 0x000e620000000a00 */
[----:B0-----:R-:W-:-:S05]  /*5b40*/  @P1 IMAD.WIDE.U32 R104, R198, 0x20, R104 ;  /* 0x00000020c6681825 */ /* 0x001fca00078e0068 */
[----:B------:R0:W-:Y:S01]  /*5b50*/  @P1 STG.E.128 desc[UR10][R104.64], R76 ;  /* 0x0000004c68001986 */ /* 0x0001e2000c101d0a */
[----:B-1----:R-:W-:-:S03]  /*5b60*/  @P2 IMAD.WIDE.U32 R102, R198, 0x10, R102 ;  /* 0x00000010c6662825 */ /* 0x002fc600078e0066 */
[----:B------:R0:W-:Y:S04]  /*5b70*/  @P1 STG.E.128 desc[UR10][R104.64+0x10], R84 ;  /* 0x0000105468001986 */ /* 0x0001e8000c101d0a */
[----:B------:R0:W-:Y:S04]  /*5b80*/  STG.E.128 desc[UR10][R106.64], R88 ;  /* 0x000000586a007986 */ /* 0x0001e8000c101d0a */
[----:B------:R0:W-:Y:S01]  /*5b90*/  @P2 STG.E.128 desc[UR10][R102.64], R80 ;  /* 0x0000005066002986 */ /* 0x0001e2000c101d0a */
[----:B------:R-:W-:Y:S05]  /*5ba0*/  @!P0 BRA `(.L_x_2145) ;  /* 0x0000000400fc8947 */ /* 0x000fea0003800000 */
[----:B------:R-:W-:Y:S05]  /*5bb0*/  @!P1 BRA `(.L_x_2146) ;  /* 0x0000000000fc9947 */ /* 0x000fea0003800000 */
        /* <DEDUP_REMOVED lines=34> */
.L_x_2147:
        /* <DEDUP_REMOVED lines=29> */
.L_x_2146:
        /* <DEDUP_REMOVED lines=34> */
.L_x_2149:
        /* <DEDUP_REMOVED lines=29> */
.L_x_2145:
[----:B------:R-:W-:Y:S05]  /*63a0*/  @!P1 BRA `(.L_x_2150) ;  /* 0x0000000000fc9947 */ /* 0x000fea0003800000 */
        /* <DEDUP_REMOVED lines=34> */
.L_x_2151:
        /* <DEDUP_REMOVED lines=29> */
.L_x_2150:
        /* <DEDUP_REMOVED lines=34> */
.L_x_2152:
        /* <DEDUP_REMOVED lines=28> */
.L_x_2148:
        /* <DEDUP_REMOVED lines=45> */
.L_x_2155:
        /* <DEDUP_REMOVED lines=29> */
.L_x_2154:
        /* <DEDUP_REMOVED lines=34> */
.L_x_2157:
[-CC-:B------:R-:W-:Y:S01]  /*7240*/  FFMA.FTZ R0, R93, R114.reuse, R115.reuse ;  /* 0x000000725d007223 */ /* 0x180fe20000010073 */
[-CC-:B0-----:R-:W-:Y:S01]  /*7250*/  FFMA.FTZ R91, R96, R114.reuse, R115.reuse ;  /* 0x00000072605b7223 */ /* 0x181fe20000010073 */
        /* <DEDUP_REMOVED lines=27> */
.L_x_2153:
        /* <DEDUP_REMOVED lines=35> */
.L_x_2159:
        /* <DEDUP_REMOVED lines=29> */
.L_x_2158:
        /* <DEDUP_REMOVED lines=34> */
.L_x_2160:
        /* <DEDUP_REMOVED lines=28> */
.L_x_2156:
[----:B------:R-:W0:Y:S01]  /*7bf0*/  @P1 LDC.64 R96, c[0x0][0x478] ;  /* 0x00011e00ff601b82 */ /* 0x000e220000000a00 */
[----:B------:R-:W-:-:S07]  /*7c00*/  IMAD.WIDE.U32 R98, R196, 0x10, R202 ;  /* 0x00000010c4627825 */ /* 0x000fce00078e00ca */
[----:B------:R-:W1:Y:S08]  /*7c10*/  @P2 LDC.64 R92, c[0x0][0x470] ;  /* 0x00011c00ff5c2b82 */ /* 0x000e700000000a00 */
[----:B------:R-:W2:Y:S01]  /*7c20*/  LDC.64 R94, c[0x0][0x380] ;  /* 0x0000e000ff5e7b82 */ /* 0x000ea20000000a00 */
[----:B0-----:R-:W-:-:S05]  /*7c30*/  @P1 IMAD.WIDE.U32 R96, R196, 0x20, R96 ;  /* 0x00000020c4601825 */ /* 0x001fca00078e0060 */
[----:B------:R0:W-:Y:S01]  /*7c40*/  @P1 STG.E.128 desc[UR10][R96.64], R76 ;  /* 0x0000004c60001986 */ /* 0x0001e2000c101d0a */
[----:B-1----:R-:W-:-:S03]  /*7c50*/  @P2 IMAD.WIDE.U32 R92, R196, 0x10, R92 ;  /* 0x00000010c45c2825 */ /* 0x002fc600078e005c */
[----:B------:R0:W-:Y:S04]  /*7c60*/  @P1 STG.E.128 desc[UR10][R96.64+0x10], R84 ;  /* 0x0000105460001986 */ /* 0x0001e8000c101d0a */
[----:B------:R0:W-:Y:S01]  /*7c70*/  STG.E.128 desc[UR10][R98.64], R88 ;  /* 0x0000005862007986 */ /* 0x0001e2000c101d0a */
[----:B--2---:R-:W-:-:S03]  /*7c80*/  LEA R186, R94, R186, 0x2 ;  /* 0x000000ba5eba7211 */ /* 0x004fc600078e10ff */
[----:B------:R0:W-:Y:S01]  /*7c90*/  @P2 STG.E.128 desc[UR10][R92.64], R80 ;  /* 0x000000505c002986 */ /* 0x0001e2000c101d0a */
[----:B------:R-:W-:-:S13]  /*7ca0*/  ISETP.GE.AND P0, PT, R186, R95, PT ;  /* 0x0000005fba00720c */ /* 0x000fda0003f06270 */
[----:B------:R-:W-:Y:S05]  /*7cb0*/  @!P0 BRA `(.L_x_2161) ;  /* 0xffffff8c00dc8947 */ /* 0x000fea000383ffff */
[----:B------:R-:W-:Y:S05]  /*7cc0*/  BSYNC B1 ;  /* 0x0000000000017941 */ /* 0x000fea0003800000 */
.L_x_2119:
[----:B-----5:R-:W-:Y:S02]  /*7cd0*/  MOV R62, R4 ;  /* 0x00000004003e7202 */ /* 0x020fe40000000f00 */
        /* <DEDUP_REMOVED lines=61> */
[----:B0-----:R-:W-:Y:S02]  /*80b0*/  MOV R84, R154 ;  /* 0x0000009a00547202 */ /* 0x001fe40000000f00 */
        /* <DEDUP_REMOVED lines=17> */
.L_x_2118:
[----:B------:R-:W-:Y:S05]  /*81d0*/  BSYNC B0 ;  /* 0x0000000000007941 */ /* 0x000fea0003800000 */
.L_x_2117:
        /* <DEDUP_REMOVED lines=226> */
.L_x_2120:
        /* <DEDUP_REMOVED lines=8> */
.L_x_2163:
[----:B------:R-:W-:Y:S05]  /*9080*/  BSYNC B2 ;  /* 0x0000000000027941 */ /* 0x000fea0003800000 */
.L_x_2162:
        /* <DEDUP_REMOVED lines=8> */
.L_x_2164:
[----:B------:R-:W-:Y:S01]  /*9110*/  HFMA2 R103, -RZ, RZ, 0, 1.1920928955078125e-07 ;  /* 0x00000002ff677431 */ /* 0x000fe200000001ff */
[----:B------:R-:W-:Y:S01]  /*9120*/  MOV R114, R88 ;  /* 0x0000005800727202 */ /* 0x000fe20000000f00 */
[----:B------:R-:W-:-:S07]  /*9130*/  FADD.FTZ R89, R89, R115 ;  /* 0x0000007359597221 */ /* 0x000fce0000010000 */
[----:B------:R-:W-:Y:S05]  /*9140*/  WARPSYNC.COLLECTIVE R91, `(.L_x_2165) ;  /* 0x000000005b087348 */ /* 0x000fea0003c00000 */
[----:B------:R0:W1:Y:S02]  /*9150*/  SHFL.BFLY P3, R115, R114, R103, R102 ;  /* 0x0c00006772737389 */ /* 0x0000640000060066 */
[----:B01----:R-:W-:Y:S05]  /*9160*/  ENDCOLLECTIVE ;  /* 0x000000000000791b */ /* 0x003fea0003800000 */
.L_x_2165:
[----:B------:R-:W-:Y:S01]  /*9170*/  MOV R114, R89 ;  /* 0x0000005900727202 */ /* 0x000fe20000000f00 */
[----:B------:R-:W-:-:S07]  /*9180*/  FADD.FTZ R88, R88, R115 ;  /* 0x0000007358587221 */ /* 0x000fce0000010000 */
[----:B------:R-:W-:Y:S05]  /*9190*/  WARPSYNC.COLLECTIVE R91, `(.L_x_2166) ;  /* 0x000000005b087348 */ /* 0x000fea0003c00000 */
[----:B------:R0:W1:Y:S02]  /*91a0*/  SHFL.BFLY P3, R115, R114, R103, R102 ;  /* 0x0c00006772737389 */ /* 0x0000640000060066 */
[----:B01----:R-:W-:Y:S05]  /*91b0*/  ENDCOLLECTIVE ;  /* 0x000000000000791b */ /* 0x003fea0003800000 */
.L_x_2166:
[----:B------:R-:W-:Y:S01]  /*91c0*/  HFMA2 R103, -RZ, RZ, 0, 2.384185791015625e-07 ;  /* 0x00000004ff677431 */ /* 0x000fe200000001ff */
[----:B------:R-:W-:Y:S01]  /*91d0*/  MOV R114, R88 ;  /* 0x0000005800727202 */ /* 0x000fe20000000f00 */
[----:B------:R-:W-:-:S07]  /*91e0*/  FADD.FTZ R89, R89, R115 ;  /* 0x0000007359597221 */ /* 0x000fce0000010000 */
[----:B------:R-:W-:Y:S05]  /*91f0*/  WARPSYNC.COLLECTIVE R91, `(.L_x_2167) ;  /* 0x000000005b087348 */ /* 0x000fea0003c00000 */
[----:B------:R0:W1:Y:S02]  /*9200*/  SHFL.BFLY P3, R115, R114, R103, R102 ;  /* 0x0c00006772737389 */ /* 0x0000640000060066 */
[----:B01----:R-:W-:Y:S05]  /*9210*/  ENDCOLLECTIVE ;  /* 0x000000000000791b */ /* 0x003fea0003800000 */
.L_x_2167:
[----:B------:R-:W-:Y:S01]  /*9220*/  MOV R114, R89 ;  /* 0x0000005900727202 */ /* 0x000fe20000000f00 */
[----:B------:R-:W-:-:S07]  /*9230*/  FADD.FTZ R88, R88, R115 ;  /* 0x0000007358587221 */ /* 0x000fce0000010000 */
[----:B------:R-:W-:Y:S05]  /*9240*/  WARPSYNC.COLLECTIVE R91, `(.L_x_2168) ;  /* 0x000000005b087348 */ /* 0x000fea0003c00000 */
[----:B------:R0:W1:Y:S02]  /*9250*/  SHFL.BFLY P3, R115, R114, R103, R102 ;  /* 0x0c00006772737389 */ /* 0x0000640000060066 */
[----:B01----:R-:W-:Y:S05]  /*9260*/  ENDCOLLECTIVE ;  /* 0x000000000000791b */ /* 0x003fea0003800000 */
.L_x_2168:
[----:B------:R-:W-:Y:S01]  /*9270*/  HFMA2 R103, -RZ, RZ, 0, 4.76837158203125e-07 ;  /* 0x00000008ff677431 */ /* 0x000fe200000001ff */
[----:B------:R-:W-:Y:S01]  /*9280*/  MOV R114, R88 ;  /* 0x0000005800727202 */ /* 0x000fe20000000f00 */
[----:B------:R-:W-:-:S07]  /*9290*/  FADD.FTZ R89, R89, R115 ;  /* 0x0000007359597221 */ /* 0x000fce0000010000 */
[----:B------:R-:W-:Y:S05]  /*92a0*/  WARPSYNC.COLLECTIVE R91, `(.L_x_2169) ;  /* 0x000000005b087348 */ /* 0x000fea0003c00000 */
[----:B------:R0:W1:Y:S02]  /*92b0*/  SHFL.BFLY P3, R115, R114, R103, R102 ;  /* 0x0c00006772737389 */ /* 0x0000640000060066 */
[----:B01----:R-:W-:Y:S05]  /*92c0*/  ENDCOLLECTIVE ;  /* 0x000000000000791b */ /* 0x003fea0003800000 */
.L_x_2169:
[----:B------:R-:W-:Y:S01]  /*92d0*/  MOV R114, R89 ;  /* 0x0000005900727202 */ /* 0x000fe20000000f00 */
[----:B------:R-:W-:-:S07]  /*92e0*/  FADD.FTZ R88, R88, R115 ;  /* 0x0000007358587221 */ /* 0x000fce0000010000 */
[----:B------:R-:W-:Y:S05]  /*92f0*/  WARPSYNC.COLLECTIVE R91, `(.L_x_2170) ;  /* 0x000000005b087348 */ /* 0x000fea0003c00000 */
[----:B------:R0:W1:Y:S02]  /*9300*/  SHFL.BFLY P3, R115, R114, R103, R102 ;  /* 0x0c00006772737389 */ /* 0x0000640000060066 */
[----:B01----:R-:W-:Y:S05]  /*9310*/  ENDCOLLECTIVE ;  /* 0x000000000000791b */ /* 0x003fea0003800000 */
.L_x_2170:
[----:B------:R-:W-:Y:S01]  /*9320*/  HFMA2 R103, -RZ, RZ, 0, 9.5367431640625e-07 ;  /* 0x00000010ff677431 */ /* 0x000fe200000001ff */
[----:B------:R-:W-:Y:S01]  /*9330*/  MOV R114, R88 ;  /* 0x0000005800727202 */ /* 0x000fe20000000f00 */
[----:B------:R-:W-:-:S07]  /*9340*/  FADD.FTZ R89, R89, R115 ;  /* 0x0000007359597221 */ /* 0x000fce0000010000 */
[----:B------:R-:W-:Y:S05]  /*9350*/  WARPSYNC.COLLECTIVE R91, `(.L_x_2171) ;  /* 0x000000005b087348 */ /* 0x000fea0003c00000 */
[----:B------:R0:W1:Y:S02]  /*9360*/  SHFL.BFLY P3, R115, R114, R103, R102 ;  /* 0x0c00006772737389 */ /* 0x0000640000060066 */
[----:B01----:R-:W-:Y:S05]  /*9370*/  ENDCOLLECTIVE ;  /* 0x000000000000791b */ /* 0x003fea0003800000 */
.L_x_2171:
[----:B------:R-:W-:Y:S02]  /*9380*/  MOV R114, R89 ;  /* 0x0000005900727202 */ /* 0x000fe40000000f00 */
[----:B------:R-:W-:-:S07]  /*9390*/  MOV R90, R115 ;  /* 0x00000073005a7202 */ /* 0x000fce0000000f00 */
[----:B------:R-:W-:Y:S05]  /*93a0*/  WARPSYNC.COLLECTIVE R91, `(.L_x_2172) ;  /* 0x000000005b087348 */ /* 0x000fea0003c00000 */
[----:B------:R0:W1:Y:S02]  /*93b0*/  SHFL.BFLY P3, R115, R114, R103, R102 ;  /* 0x0c00006772737389 */ /* 0x0000640000060066 */
[----:B01----:R-:W-:Y:S05]  /*93c0*/  ENDCOLLECTIVE ;  /* 0x000000000000791b */ /* 0x003fea0003800000 */
.L_x_2172:
[----:B------:R-:W-:Y:S01]  /*93d0*/  MOV R91, R115 ;  /* 0x00000073005b7202 */ /* 0x000fe20000000f00 */
[----:B------:R-:W-:Y:S06]  /*93e0*/  BRA `(.L_x_2173) ;  /* 0xffffff9400307947 */ /* 0x000fec000383ffff */
.L_x_2174:
        /* <DEDUP_REMOVED lines=9> */
.L_x_7105:


//--------------------- .text._ZN10layer_norm31ln_parallel_residual_bwd_kernelINS_13Kernel_traitsI13__nv_bfloat16S2_fS2_fjLj1280ELj1ELj4ELj1ELj16ENS_18Kernel_traits_baseILj1280ES2_S2_fS2_fjLj128EEEEELb1ELb0ELb0EEEvNS_9BwdParamsE --------------------------
	.section	.text._ZN10layer_norm31ln_parallel_residual_bwd_kernelINS_13Kernel_traitsI13__nv_bfloat16S2_fS2_fjLj1280ELj1ELj4ELj1ELj16ENS_18Kernel_traits_baseILj1280ES2_S2_fS2_fjLj128EEEEELb1ELb0ELb0EEEvNS_9BwdParamsE,"ax",@progbits
	.align	128
        .global         _ZN10layer_norm31ln_parallel_residual_bwd_kernelINS_13Kernel_traitsI13__nv_bfloat16S2_fS2_fjLj1280ELj1ELj4ELj1ELj16ENS_18Kernel_traits_baseILj1280ES2_S2_fS2_fjLj128EEEEELb1ELb0ELb0EEEvNS_9BwdParamsE
        .type           _ZN10layer_norm31ln_parallel_residual_bwd_kernelINS_13Kernel_traitsI13__nv_bfloat16S2_fS2_fjLj1280ELj1ELj4ELj1ELj16ENS_18Kernel_traits_baseILj1280ES2_S2_fS2_fjLj128EEEEELb1ELb0ELb0EEEvNS_9BwdParamsE,@function
        .size           _ZN10layer_norm31ln_parallel_residual_bwd_kernelINS_13Kernel_traitsI13__nv_bfloat16S2_fS2_fjLj1280ELj1ELj4ELj1ELj16ENS_18Kernel_traits_baseILj1280ES2_S2_fS2_fjLj128EEEEELb1ELb0ELb0EEEvNS_9BwdParamsE,(.L_x_7106 - _ZN10layer_norm31ln_parallel_residual_bwd_kernelINS_13Kernel_traitsI13__nv_bfloat16S2_fS2_fjLj1280ELj1ELj4ELj1ELj16ENS_18Kernel_traits_baseILj1280ES2_S2_fS2_fjLj128EEEEELb1ELb0ELb0EEEvNS_9BwdParamsE)
        .other          _ZN10layer_norm31ln_parallel_residual_bwd_kernelINS_13Kernel_traitsI13__nv_bfloat16S2_fS2_fjLj1280ELj1ELj4ELj1ELj16ENS_18Kernel_traits_baseILj1280ES2_S2_fS2_fjLj128EEEEELb1ELb0ELb0EEEvNS_9BwdParamsE,@"STO_CUDA_ENTRY STV_DEFAULT"
_ZN10layer_norm31ln_parallel_residual_bwd_kernelINS_13Kernel_traitsI13__nv_bfloat16S2_fS2_fjLj1280ELj1ELj4ELj1ELj16ENS_18Kernel_traits_baseILj1280ES2_S2_fS2_fjLj128EEEEELb1ELb0ELb0EEEvNS_9BwdParamsE:
.text._ZN10layer_norm31ln_parallel_residual_bwd_kernelINS_13Kernel_traitsI13__nv_bfloat16S2_fS2_fjLj1280ELj1ELj4ELj1ELj16ENS_18Kernel_traits_baseILj1280ES2_S2_fS2_fjLj128EEEEELb1ELb0ELb0EEEvNS_9BwdParamsE:
        /* <DEDUP_REMOVED lines=13> */
[----:B------:R-:W1:Y:S02]  /*00d0*/  LDCU UR15, c[0x0][0x388] ;  /* 0x00007100ff0f77ac */ /* 0x000e640008000800 */
[----:B------:R-:W-:Y:S01]  /*00e0*/  LEA.HI R0, R0, R6, RZ, 0x3 ;  /* 0x0000000600007211 */ /* 0x000fe200078f18ff */
[----:B------:R1:W5:Y:S01]  /*00f0*/  LDL.64 R68, [R1+0x1e8] ;  /* 0x0001e80001447983 */ /* 0x0003620000100a00 */
[----:B------:R-:W1:Y:S01]  /*0100*/  LDC.64 R14, c[0x0][0x3d0] ;  /* 0x0000f400ff0e7b82 */ /* 0x000e620000000a00 */
[----:B------:R-:W1:Y:S02]  /*0110*/  LDCU.U8 UR14, c[0x0][0x410] ;  /* 0x00008200ff0e77ac */ /* 0x000e640008000000 */
[----:B------:R1:W5:Y:S01]  /*0120*/  LDL.64 R70, [R1+0x1f0] ;  /* 0x0001f00001467983 */ /* 0x0003620000100a00 */
[----:B------:R-:W1:Y:S01]  /*0130*/  LDCU UR12, c[0x0][0x400] ;  /* 0x00008000ff0c77ac */ /* 0x000e620008000800 */
[----:B0-----:R-:W-:-:S02]  /*0140*/  LOP3.LUT R7, R203, 0x1f, RZ, 0xc, !PT ;  /* 0x0000001fcb077812 */ /* 0x001fc400078e0cff */
[----:B------:R0:W5:Y:S01]  /*0150*/  LDL.64 R64, [R1+0x1d8] ;  /* 0x0001d80001407983 */ /* 0x0001620000100a00 */
[----:B------:R-:W0:Y:S01]  /*0160*/  LDC.64 R16, c[0x0][0x3d8] ;  /* 0x0000f600ff107b82 */ /* 0x000e220000000a00 */
[----:B------:R-:W0:Y:S02]  /*0170*/  LDCU.64 UR6, c[0x0][0x478] ;  /* 0x00008f00ff0677ac */ /* 0x000e240008000a00 */
[----:B------:R0:W5:Y:S01]  /*0180*/  LDL.64 R66, [R1+0x1e0] ;  /* 0x0001e00001427983 */ /* 0x0001620000100a00 */
[----:B------:R-:W0:Y:S03]  /*0190*/  LDCU.64 UR24, c[0x0][0x438] ;  /* 0x00008700ff1877ac */ /* 0x000e260008000a00 */
[----:B------:R0:W5:Y:S01]  /*01a0*/  LDL.64 R60, [R1+0x1c8] ;  /* 0x0001c800013c7983 */ /* 0x0001620000100a00 */
[----:B------:R-:W0:Y:S01]  /*01b0*/  LDC.64 R18, c[0x0][0x3d0] ;  /* 0x0000f400ff127b82 */ /* 0x000e220000000a00 */
[----:B------:R-:W0:Y:S02]  /*01c0*/  LDCU.64 UR10, c[0x0][0x470] ;  /* 0x00008e00ff0a77ac */ /* 0x000e240008000a00 */
        /* <DEDUP_REMOVED lines=71> */
[----:B------:R-:W-:Y:S04]  /*0640*/  @P1 STL.64 [R1+0x1a8], R92 ;  /* 0x0001a85c01001387 */ /* 0x000fe80000100a00 */
[----:B------:R-:W-:Y:S01]  /*0650*/  @P1 STL.64 [R1+0x1b0], R94 ;  /* 0x0001b05e01001387 */ /* 0x000fe20000100a00 */
        /* <DEDUP_REMOVED lines=48> */
[----:B------:R-:W-:Y:S04]  /*0960*/  @P2 STL.64 [R1+0x188], R84 ;  /* 0x0001885401002387 */ /* 0x000fe80000100a00 */
[----:B------:R-:W-:Y:S04]  /*0970*/  @P2 STL.64 [R1+0x190], R86 ;  /* 0x0001905601002387 */ /* 0x000fe80000100a00 */
        /* <DEDUP_REMOVED lines=116> */
[----:B-1----:R-:W-:Y:S06]  /*10c0*/  @P0 BRA `(.L_x_2176) ;  /* 0x000000f800d80947 */ /* 0x002fec0003800000 */
        /* <DEDUP_REMOVED lines=205> */
.L_x_2238:
[----:B------:R-:W0:Y:S02]  /*1da0*/  LDC.64 R116, c[0x0][0x3c0] ;  /* 0x0000f000ff747b82 */ /* 0x000e240000000a00 */
[----:B0-----:R-:W-:-:S05]  /*1db0*/  IMAD.WIDE R116, R203, 0x4, R116 ;  /* 0x00000004cb747825 */ /* 0x001fca00078e0274 */
[----:B------:R0:W2:Y:S01]  /*1dc0*/  LDG.E R118, desc[UR8][R116.64] ;  /* 0x0000000874767981 */ /* 0x0000a2000c1e1900 */
[----:B------:R-:W3:Y:S01]  /*1dd0*/  S2R R119, SR_TID.X ;  /* 0x0000000000777919 */ /* 0x000ee20000002100 */
[----:B0-----:R-:W0:Y:S01]  /*1de0*/  LDC.64 R116, c[0x0][0x3c8] ;  /* 0x0000f200ff747b82 */ /* 0x001e220000000a00 */
[----:B------:R-:W-:-:S05]  /*1df0*/  MOV R2, UR15 ;  /* 0x0000000f00027c02 */ /* 0x000fca0008000f00 */
[----:B------:R4:W-:Y:S02]  /*1e00*/  STL [R1+0x30], R2 ;  /* 0x0000300201007387 */ /* 0x0009e40000100800 */
[C---:B----4-:R-:W-:Y:S02]  /*1e10*/  IMAD R2, R203.reuse, R2, RZ ;  /* 0x00000002cb027224 */ /* 0x050fe400078e02ff */
[----:B0-----:R-:W-:-:S05]  /*1e20*/  IMAD.WIDE R116, R203, 0x4, R116 ;  /* 0x00000004cb747825 */ /* 0x001fca00078e0274 */
[----:B-1---5:R0:W5:Y:S01]  /*1e30*/  LDG.E R11, desc[UR8][R116.64] ;  /* 0x00000008740b7981 */ /* 0x022162000c1e1900 */
        /* <DEDUP_REMOVED lines=20> */
[----:B------:R-:W4:Y:S04]  /*1f80*/  LDL.LU R174, [R1] ;  /* 0x0000000001ae7983 */ /* 0x000f280000300800 */
[----:B------:R-:W4:Y:S01]  /*1f90*/  LDL R159, [R1+0x278] ;  /* 0x00027800019f7983 */ /* 0x000f220000100800 */
[----:B0-----:R-:W-:Y:S01]  /*1fa0*/  IMAD.WIDE.U32 R120, R2, 0x10, R120 ;  /* 0x0000001002787825 */ /* 0x001fe200078e0078 */
[----:B------:R-:W-:-:S02]  /*1fb0*/  ISETP.NE.U32.AND P3, PT, RZ, UR10, PT ;  /* 0x0000000aff007c0c */ /* 0x000fc4000bf65070 */
[----:B------:R-:W4:Y:S04]  /*1fc0*/  LDL R31, [R1+0x274] ;  /* 0x00027400011f7983 */ /* 0x000f280000100800 */
[----:B------:R-:W4:Y:S01]  /*1fd0*/  LDG.E.128 R120, desc[UR8][R120.64] ;  /* 0x0000000878787981 */ /* 0x000f22000c1e1d00 */
[C---:B-1----:R-:W-:Y:S01]  /*1fe0*/  IMAD.WIDE.U32 R124, R2.reuse, 0x20, R124 ;  /* 0x00000020027c7825 */ /* 0x042fe200078e007c */
[----:B------:R-:W-:Y:S02]  /*1ff0*/  ISETP.NE.U32.AND P0, PT, RZ, UR24, PT ;  /* 0x00000018ff007c0c */ /* 0x000fe4000bf05070 */
[----:B------:R-:W4:Y:S04]  /*2000*/  LDL R141, [R1+0x1dc] ;  /* 0x0001dc00018d7983 */ /* 0x000f280000100800 */
[----:B------:R-:W4:Y:S01]  /*2010*/  LDG.E.128 R128, desc[UR8][R124.64] ;  /* 0x000000087c807981 */ /* 0x000f22000c1e1d00 */
[----:B------:R-:W-:-:S03]  /*2020*/  IMAD.WIDE.U32 R116, R2, 0x10, R116 ;  /* 0x0000001002747825 */ /* 0x000fc600078e0074 */
[----:B------:R-:W4:Y:S04]  /*2030*/  LDL R32, [R1+0x1ec] ;  /* 0x0001ec0001207983 */ /* 0x000f280000100800 */
[----:B------:R-:W4:Y:S01]  /*2040*/  LDG.E.128 R116, desc[UR8][R116.64] ;  /* 0x0000000874747981 */ /* 0x000f22000c1e1d00 */
[----:B------:R-:W-:Y:S02]  /*2050*/  ISETP.NE.AND.EX P3, PT, RZ, UR11, PT, P3 ;  /* 0x0000000bff007c0c */ /* 0x000fe4000bf65330 */
[----:B------:R-:W-:Y:S01]  /*2060*/  ISETP.NE.AND.EX P0, PT, RZ, UR25, PT, P0 ;  /* 0x00000019ff007c0c */ /* 0x000fe2000bf05300 */
[----:B------:R-:W4:Y:S10]  /*2070*/  LDG.E.128 R124, desc[UR8][R124.64+0x10] ;  /* 0x000010087c7c7981 */ /* 0x000f34000c1e1d00 */
[----:B------:R-:W0:Y:S08]  /*2080*/  @P3 LDC.64 R132, c[0x0][0x3b8] ;  /* 0x0000ee00ff843b82 */ /* 0x000e300000000a00 */
[----:B------:R-:W1:Y:S01]  /*2090*/  @P0 LDC.64 R200, c[0x0][0x438] ;  /* 0x00010e00ffc80b82 */ /* 0x000e620000000a00 */
[----:B0-----:R-:W-:-:S05]  /*20a0*/  @P3 IMAD.WIDE.U32 R132, R2, 0x8, R132 ;  /* 0x0000000802843825 */ /* 0x001fca00078e0084 */
[----:B------:R1:W5:Y:S02]  /*20b0*/  @P3 LDG.E.64 R134, desc[UR8][R132.64] ;  /* 0x0000000884863981 */ /* 0x000364000c1e1b00 */
[C---:B-1----:R-:W-:Y:S02]  /*20c0*/  @P0 IMAD.WIDE.U32 R132, R2.reuse, 0x20, R200 ;  /* 0x0000002002840825 */ /* 0x042fe400078e00c8 */
[----:B------:R-:W0:Y:S03]  /*20d0*/  LDC.64 R200, c[0x0][0x3b0] ;  /* 0x0000ec00ffc87b82 */ /* 0x000e260000000a00 */
[----:B------:R-:W5:Y:S04]  /*20e0*/  @P0 LDG.E.128 R76, desc[UR8][R132.64] ;  /* 0x00000008844c0981 */ /* 0x000f68000c1e1d00 */
[----:B------:R0:W5:Y:S02]  /*20f0*/  @P0 LDG.E.128 R80, desc[UR8][R132.64+0x10] ;  /* 0x0000100884500981 */ /* 0x000164000c1e1d00 */
[----:B0-----:R-:W-:-:S06]  /*2100*/  IMAD.WIDE.U32 R132, R2, 0x8, R200 ;  /* 0x0000000802847825 */ /* 0x001fcc00078e00c8 */
[----:B------:R-:W5:Y:S01]  /*2110*/  LDG.E.64 R132, desc[UR8][R132.64] ;  /* 0x0000000884847981 */ /* 0x000f62000c1e1b00 */
[----:B--2---:R-:W-:Y:S02]  /*2120*/  SHF.L.U32 R9, R160, 0x10, RZ ;  /* 0x00000010a0097819 */ /* 0x004fe400000006ff */
[----:B---3--:R-:W-:Y:S02]  /*2130*/  SHF.L.U32 R19, R168, 0x10, RZ ;  /* 0x00000010a8137819 */ /* 0x008fe400000006ff */
[----:B----4-:R-:W-:Y:S01]  /*2140*/  SHF.L.U32 R12, R120, 0x10, RZ ;  /* 0x00000010780c7819 */ /* 0x010fe200000006ff */
[----:B------:R-:W-:-:S04]  /*2150*/  FADD.FTZ R0, -R183, R128 ;  /* 0x00000080b7007221 */ /* 0x000fc80000010100 */
[----:B------:R-:W-:Y:S01]  /*2160*/  FADD.FTZ R167, R167, R12 ;  /* 0x0000000ca7a77221 */ /* 0x000fe20000010000 */
[----:B-----5:R-:W-:Y:S01]  /*2170*/  FMUL.FTZ R0, R11, R0 ;  /* 0x000000000b007220 */ /* 0x020fe20000410000 */
[----:B------:R-:W-:-:S03]  /*2180*/  SHF.L.U32 R10, R116, 0x10, RZ ;  /* 0x00000010740a7819 */ /* 0x000fc600000006ff */
[C---:B------:R-:W-:Y:S01]  /*2190*/  FFMA.FTZ R173, R0.reuse, R12, R173 ;  /* 0x0000000c00ad7223 */ /* 0x040fe200000100ad */
[----:B------:R-:W-:Y:S01]  /*21a0*/  STL [R1+0xa8], R167 ;  /* 0x0000a8a701007387 */ /* 0x000fe20000100800 */
[----:B------:R-:W-:-:S03]  /*21b0*/  FFMA.FTZ R174, R0, R10, R174 ;  /* 0x0000000a00ae7223 */ /* 0x000fc600000100ae */
[----:B------:R-:W2:Y:S04]  /*21c0*/  LDL.LU R200, [R1+0xac] ;  /* 0x0000ac0001c87983 */ /* 0x000ea80000300800 */
[----:B------:R-:W-:Y:S04]  /*21d0*/  STL [R1+0x148], R173 ;  /* 0x000148ad01007387 */ /* 0x000fe80000100800 */
[----:B------:R0:W-:Y:S04]  /*21e0*/  STL [R1], R174 ;  /* 0x000000ae01007387 */ /* 0x0001e80000100800 */
[----:B0-----:R-:W3:Y:S04]  /*21f0*/  LDL.LU R174, [R1+0x14c] ;  /* 0x00014c0001ae7983 */ /* 0x001ee80000300800 */
[----:B------:R-:W4:Y:S04]  /*2200*/  LDL.LU R142, [R1+0x4] ;  /* 0x00000400018e7983 */ /* 0x000f280000300800 */
[----:B------:R-:W4:Y:S04]  /*2210*/  LDL.LU R167, [R1+0x8] ;  /* 0x0000080001a77983 */ /* 0x000f280000300800 */
[----:B------:R-:W4:Y:S04]  /*2220*/  LDL R160, [R1+0x280] ;  /* 0x0002800001a07983 */ /* 0x000f280000100800 */
[----:B------:R-:W4:Y:S04]  /*2230*/  LDL.LU R173, [R1+0xb0] ;  /* 0x0000b00001ad7983 */ /* 0x000f280000300800 */
[----:B------:R-:W4:Y:S01]  /*2240*/  LDL.LU R168, [R1+0x150] ;  /* 0x0001500001a87983 */ /* 0x000f220000300800 */
[----:B------:R-:W-:Y:S01]  /*2250*/  FMUL.FTZ R9, R9, R10 ;  /* 0x0000000a09097220 */ /* 0x000fe20000410000 */
[--C-:B------:R-:W-:Y:S01]  /*2260*/  FADD.FTZ R212, R212, R10.reuse ;  /* 0x0000000ad4d47221 */ /* 0x100fe20000010000 */
[----:B------:R-:W-:-:S02]  /*2270*/  PRMT R10, R116, 0x7632, R10 ;  /* 0x00007632740a7816 */ /* 0x000fc4000000000a */
[----:B------:R-:W-:Y:S01]  /*2280*/  FFMA.FTZ R9, R19, R12, R9 ;  /* 0x0000000c13097223 */ /* 0x000fe20000010009 */
[----:B------:R-:W-:Y:S02]  /*2290*/  PRMT R20, R120, 0x7632, R20 ;  /* 0x0000763278147816 */ /* 0x000fe40000000014 */
[----:B------:R-:W-:Y:S01]  /*22a0*/  SHF.L.U32 R19, R10, 0x10, RZ ;  /* 0x000000100a137819 */ /* 0x000fe200000006ff */
[----:B------:R-:W4:Y:S01]  /*22b0*/  LDL R120, [R1+0x27c] ;  /* 0x00027c0001787983 */ /* 0x000f220000100800 */
[----:B------:R-:W-:-:S03]  /*22c0*/  SHF.L.U32 R10, R159, 0x10, RZ ;  /* 0x000000109f0a7819 */ /* 0x000fc600000006ff */
[----:B------:R-:W4:Y:S04]  /*22d0*/  LDL.LU R159, [R1+0xb4] ;  /* 0x0000b400019f7983 */ /* 0x000f280000300800 */
[----:B------:R-:W4:Y:S01]  /*22e0*/  LDL.LU R128, [R1+0x154] ;  /* 0x0001540001807983 */ /* 0x000f220000300800 */
[----:B------:R-:W-:Y:S01]  /*22f0*/  FADD.FTZ R12, -R183, R129 ;  /* 0x00000081b70c7221 */ /* 0x000fe20000010100 */
[----:B------:R-:W-:Y:S01]  /*2300*/  SHF.L.U32 R20, R20, 0x10, RZ ;  /* 0x0000001014147819 */ /* 0x000fe200000006ff */
[----:B------:R-:W-:Y:S01]  /*2310*/  FMUL.FTZ R10, R10, R19 ;  /* 0x000000130a0a7220 */ /* 0x000fe20000410000 */
[----:B------:R-:W-:Y:S01]  /*2320*/  SHF.L.U32 R31, R31, 0x10, RZ ;  /* 0x000000101f1f7819 */ /* 0x000fe200000006ff */
[----:B------:R-:W-:Y:S01]  /*2330*/  FMUL.FTZ R12, R11, R12 ;  /* 0x0000000c0b0c7220 */ /* 0x000fe20000410000 */
[----:B------:R-:W4:Y:S03]  /*2340*/  LDL.LU R129, [R1+0xc] ;  /* 0x00000c0001817983 */ /* 0x000f260000300800 */
[----:B------:R-:W-:Y:S01]  /*2350*/  FFMA.FTZ R10, R31, R20, R10 ;  /* 0x000000141f0a7223 */ /* 0x000fe2000001000a */
[----:B------:R-:W-:Y:S01]  /*2360*/  FADD.FTZ R213, R213, R19 ;  /* 0x00000013d5d57221 */ /* 0x000fe20000010000 */
[----:B------:R-:W-:-:S02]  /*2370*/  SHF.L.U32 R116, R32, 0x10, RZ ;  /* 0x0000001020747819 */ /* 0x000fc400000006ff */
[----:B------:R-:W-:Y:S02]  /*2380*/  SHF.L.U32 R31, R117, 0x10, RZ ;  /* 0x00000010751f7819 */ /* 0x000fe400000006ff */
[----:B------:R-:W-:-:S03]  /*2390*/  SHF.L.U32 R32, R121, 0x10, RZ ;  /* 0x0000001079207819 */ /* 0x000fc600000006ff */
[----:B------:R-:W-:Y:S01]  /*23a0*/  FADD.FTZ R214, R214, R31 ;  /* 0x0000001fd6d67221 */ /* 0x000fe20000010000 */
[----:B--2---:R-:W-:-:S05]  /*23b0*/  FADD.FTZ R200, R200, R20 ;  /* 0x00000014c8c87221 */ /* 0x004fca0000010000 */
[----:B------:R-:W-:Y:S01]  /*23c0*/  STL [R1+0xac], R200 ;  /* 0x0000acc801007387 */ /* 0x000fe20000100800 */
[C---:B---3--:R-:W-:Y:S01]  /*23d0*/  FFMA.FTZ R174, R12.reuse, R20, R174 ;  /* 0x000000140cae7223 */ /* 0x048fe200000100ae */
[----:B------:R-:W-:Y:S01]  /*23e0*/  FADD.FTZ R20, -R183, R130 ;  /* 0x00000082b7147221 */ /* 0x000fe20000010100 */
[----:B----4-:R-:W-:Y:S01]  /*23f0*/  FFMA.FTZ R142, R12, R19, R142 ;  /* 0x000000130c8e7223 */ /* 0x010fe2000001008e */
[----:B------:R-:W-:Y:S02]  /*2400*/  SHF.L.U32 R19, R141, 0x10, RZ ;  /* 0x000000108d137819 */ /* 0x000fe400000006ff */
[----:B------:R-:W-:Y:S01]  /*2410*/  STL [R1+0x14c], R174 ;  /* 0x00014cae01007387 */ /* 0x000fe20000100800 */
[----:B------:R-:W-:-:S03]  /*2420*/  FMUL.FTZ R20, R11, R20 ;  /* 0x000000140b147220 */ /* 0x000fc60000410000 */
[----:B------:R0:W-:Y:S01]  /*2430*/  STL [R1+0x4], R142 ;  /* 0x0000048e01007387 */ /* 0x0001e20000100800 */
[-C--:B------:R-:W-:Y:S01]  /*2440*/  FMUL.FTZ R19, R19, R31.reuse ;  /* 0x0000001f13137220 */ /* 0x080fe20000410000 */
[----:B------:R-:W-:Y:S01]  /*2450*/  FFMA.FTZ R167, R20, R31, R167 ;  /* 0x0000001f14a77223 */ /* 0x000fe200000100a7 */
[----:B------:R-:W-:Y:S01]  /*2460*/  PRMT R31, R117, 0x7632, R31 ;  /* 0x00007632751f7816 */ /* 0x000fe2000000001f */
[----:B------:R-:W2:Y:S01]  /*2470*/  LDL R141, [R1+0x1f0] ;  /* 0x0001f000018d7983 */ /* 0x000ea20000100800 */
[----:B------:R-:W-:-:S03]  /*2480*/  FADD.FTZ R173, R173, R32 ;  /* 0x00000020adad7221 */ /* 0x000fc60000010000 */
[----:B0-----:R-:W3:Y:S01]  /*2490*/  LDL R142, [R1+0x1e0] ;  /* 0x0001e000018e7983 */ /* 0x001ee20000100800 */
[-C--:B------:R-:W-:Y:S01]  /*24a0*/  FFMA.FTZ R168, R20, R32.reuse, R168 ;  /* 0x0000002014a87223 */ /* 0x080fe200000100a8 */
[----:B------:R-:W-:Y:S01]  /*24b0*/  PRMT R117, R121, 0x7632, R117 ;  /* 0x0000763279757816 */ /* 0x000fe20000000075 */
[----:B------:R-:W-:Y:S01]  /*24c0*/  FFMA.FTZ R19, R116, R32, R19 ;  /* 0x0000002074137223 */ /* 0x000fe20000010013 */
[----:B------:R-:W-:Y:S01]  /*24d0*/  STL [R1+0xb0], R173 ;  /* 0x0000b0ad01007387 */ /* 0x000fe20000100800 */
[----:B------:R-:W-:Y:S01]  /*24e0*/  FADD.FTZ R32, -R183, R131 ;  /* 0x00000083b7207221 */ /* 0x000fe20000010100 */
[----:B------:R-:W-:Y:S01]  /*24f0*/  IMAD.U32 R116, R31, 0x10000, RZ ;  /* 0x000100001f747824 */ /* 0x000fe200078e00ff */
[----:B------:R-:W-:Y:S01]  /*2500*/  SHF.L.U32 R31, R160, 0x10, RZ ;  /* 0x00000010a01f7819 */ /* 0x000fe200000006ff */
[----:B------:R-:W-:Y:S01]  /*2510*/  STL [R1+0x150], R168 ;  /* 0x000150a801007387 */ /* 0x000fe20000100800 */
[----:B------:R-:W-:Y:S01]  /*2520*/  SHF.L.U32 R117, R117, 0x10, RZ ;  /* 0x0000001075757819 */ /* 0x000fe200000006ff */
[----:B------:R-:W-:-:S02]  /*2530*/  FMUL.FTZ R32, R11, R32 ;  /* 0x000000200b207220 */ /* 0x000fc40000410000 */
[----:B------:R0:W-:Y:S04]  /*2540*/  STL [R1+0x8], R167 ;  /* 0x000008a701007387 */ /* 0x0001e80000100800 */
[----:B------:R-:W4:Y:S01]  /*2550*/  LDL.LU R160, [R1+0x98] ;  /* 0x0000980001a07983 */ /* 0x000f220000300800 */
[----:B------:R-:W-:-:S03]  /*2560*/  FADD.FTZ R159, R159, R117 ;  /* 0x000000759f9f7221 */ /* 0x000fc60000010000 */
[----:B------:R-:W2:Y:S01]  /*2570*/  LDL.LU R131, [R1+0x138] ;  /* 0x0001380001837983 */ /* 0x000ea20000300800 */
[----:B------:R-:W-:-:S03]  /*2580*/  FFMA.FTZ R128, R32, R117, R128 ;  /* 0x0000007520807223 */ /* 0x000fc60000010080 */
[----:B------:R-:W-:Y:S04]  /*2590*/  STL [R1+0xb4], R159 ;  /* 0x0000b49f01007387 */ /* 0x000fe80000100800 */
[----:B------:R1:W-:Y:S01]  /*25a0*/  STL [R1+0x154], R128 ;  /* 0x0001548001007387 */ /* 0x0003e20000100800 */
[----:B------:R-:W-:Y:S01]  /*25b0*/  SHF.L.U32 R120, R120, 0x10, RZ ;  /* 0x0000001078787819 */ /* 0x000fe200000006ff */
[-C--:B------:R-:W-:Y:S01]  /*25c0*/  FMUL.FTZ R31, R31, R116.reuse ;  /* 0x000000741f1f7220 */ /* 0x080fe20000410000 */
[----:B------:R-:W-:Y:S01]  /*25d0*/  FFMA.FTZ R129, R32, R116, R129 ;  /* 0x0000007420817223 */ /* 0x000fe20000010081 */
[----:B------:R-:W-:Y:S01]  /*25e0*/  FADD.FTZ R215, R215, R116 ;  /* 0x00000074d7d77221 */ /* 0x000fe20000010000 */
[----:B0-----:R-:W2:Y:S04]  /*25f0*/  LDL R167, [R1+0x1f4] ;  /* 0x0001f40001a77983 */ /* 0x001ea80000100800 */
[----:B-1----:R-:W2:Y:S01]  /*2600*/  LDL R128, [R1+0x288] ;  /* 0x0002880001807983 */ /* 0x002ea20000100800 */
[----:B------:R-:W-:Y:S01]  /*2610*/  FFMA.FTZ R31, R120, R117, R31 ;  /* 0x00000075781f7223 */ /* 0x000fe2000001001f */
[----:B------:R-:W-:-:S02]  /*2620*/  SHF.L.U32 R116, R118, 0x10, RZ ;  /* 0x0000001076747819 */ /* 0x000fc400000006ff */
[----:B------:R-:W2:Y:S01]  /*2630*/  LDL.LU R130, [R1+0x140] ;  /* 0x0001400001827983 */ /* 0x000ea20000300800 */
[----:B------:R-:W-:-:S03]  /*2640*/  FADD.FTZ R124, -R183, R124 ;  /* 0x0000007cb77c7221 */ /* 0x000fc60000010100 */
[----:B------:R0:W-:Y:S04]  /*2650*/  STL [R1+0xc], R129 ;  /* 0x00000c8101007387 */ /* 0x0001e80000100800 */
[----:B------:R-:W2:Y:S04]  /*2660*/  LDL R159, [R1+0x284] ;  /* 0x00028400019f7983 */ /* 0x000ea80000100800 */
[----:B------:R-:W2:Y:S04]  /*2670*/  LDL R168, [R1+0x1e4] ;  /* 0x0001e40001a87983 */ /* 0x000ea80000100800 */
[----:B0-----:R-:W2:Y:S04]  /*2680*/  LDL R129, [R1+0x290] ;  /* 0x0002900001817983 */ /* 0x001ea80000100800 */
[----:B------:R-:W2:Y:S04]  /*2690*/  LDL.LU R173, [R1+0x13c] ;  /* 0x00013c0001ad7983 */ /* 0x000ea80000300800 */
[----:B------:R-:W2:Y:S01]  /*26a0*/  LDL.LU R174, [R1+0x9c] ;  /* 0x00009c0001ae7983 */ /* 0x000ea20000300800 */
[----:B------:R-:W-:Y:S01]  /*26b0*/  FADD.FTZ R208, R208, R116 ;  /* 0x00000074d0d07221 */ /* 0x000fe20000010000 */
[----:B---3--:R-:W-:Y:S01]  /*26c0*/  SHF.L.U32 R117, R142, 0x10, RZ ;  /* 0x000000108e757819 */ /* 0x008fe200000006ff */
[----:B------:R-:W-:-:S04]  /*26d0*/  FMUL.FTZ R142, R11, R124 ;  /* 0x0000007c0b8e7220 */ /* 0x000fc80000410000 */
[-C--:B------:R-:W-:Y:S01]  /*26e0*/  FMUL.FTZ R120, R117, R116.reuse ;  /* 0x0000007475787220 */ /* 0x080fe20000410000 */
[----:B------:R-:W-:Y:S01]  /*26f0*/  SHF.L.U32 R117, R122, 0x10, RZ ;  /* 0x000000107a757819 */ /* 0x000fe200000006ff */
[----:B------:R-:W-:-:S04]  /*2700*/  FFMA.FTZ R248, R142, R116, R248 ;  /* 0x000000748ef87223 */ /* 0x000fc800000100f8 */
[----:B----4-:R-:W-:Y:S01]  /*2710*/  FADD.FTZ R160, R160, R117 ;  /* 0x00000075a0a07221 */ /* 0x010fe20000010000 */
[----:B--2---:R-:W-:-:S04]  /*2720*/  FFMA.FTZ R131, R142, R117, R131 ;  /* 0x000000758e837223 */ /* 0x004fc80000010083 */
[----:B------:R-:W-:Y:S04]  /*2730*/  STL [R1+0x98], R160 ;  /* 0x000098a001007387 */ /* 0x000fe80000100800 */
[----:B------:R0:W-:Y:S01]  /*2740*/  STL [R1+0x138], R131 ;  /* 0x0001388301007387 */ /* 0x0001e20000100800 */
[----:B------:R-:W-:Y:S02]  /*2750*/  SHF.L.U32 R121, R141, 0x10, RZ ;  /* 0x000000108d797819 */ /* 0x000fe400000006ff */
[----:B------:R-:W-:Y:S01]  /*2760*/  PRMT R116, R118, 0x7632, R116 ;  /* 0x0000763276747816 */ /* 0x000fe20000000074 */
[----:B0-----:R-:W2:Y:S01]  /*2770*/  LDL.LU R131, [R1+0xa0] ;  /* 0x0000a00001837983 */ /* 0x001ea20000300800 */
[----:B------:R-:W-:-:S03]  /*2780*/  SHF.L.U32 R118, R128, 0x10, RZ ;  /* 0x0000001080767819 */ /* 0x000fc600000006ff */
[----:B------:R-:W3:Y:S01]  /*2790*/  LDL R128, [R1+0x28c] ;  /* 0x00028c0001807983 */ /* 0x000ee20000100800 */
[----:B------:R-:W-:Y:S01]  /*27a0*/  FFMA.FTZ R141, R121, R117, R120 ;  /* 0x00000075798d7223 */ /* 0x000fe20000010078 */
[----:B------:R-:W-:Y:S02]  /*27b0*/  PRMT R117, R122, 0x7632, R117 ;  /* 0x000076327a757816 */ /* 0x000fe40000000075 */
        /* <DEDUP_REMOVED lines=14> */
[----:B------:R-:W-:Y:S01]  /*28a0*/  SHF.L.U32 R116, R119, 0x10, RZ ;  /* 0x0000001077747819 */ /* 0x000fe200000006ff */
[----:B------:R-:W-:Y:S01]  /*28b0*/  FFMA.FTZ R173, R160, R117, R173 ;  /* 0x00000075a0ad7223 */ /* 0x000fe200000100ad */
[----:B------:R-:W-:Y:S01]  /*28c0*/  SHF.L.U32 R120, R167, 0x10, RZ ;  /* 0x00000010a7787819 */ /* 0x000fe200000006ff */
[----:B------:R-:W-:Y:S01]  /*28d0*/  FADD.FTZ R174, R174, R117 ;  /* 0x00000075aeae7221 */ /* 0x000fe20000010000 */
[----:B------:R-:W-:Y:S01]  /*28e0*/  SHF.L.U32 R117, R123, 0x10, RZ ;  /* 0x000000107b757819 */ /* 0x000fe200000006ff */
[-C--:B------:R-:W-:Y:S01]  /*28f0*/  FMUL.FTZ R118, R118, R116.reuse ;  /* 0x0000007476767220 */ /* 0x080fe20000410000 */
[----:B------:R-:W-:Y:S01]  /*2900*/  FADD.FTZ R210, R210, R116 ;  /* 0x00000074d2d27221 */ /* 0x000fe20000010000 */
        /* <DEDUP_REMOVED lines=10> */
[----:B------:R-:W-:Y:S01]  /*29b0*/  FADD.FTZ R211, R211, R116 ;  /* 0x00000074d3d37221 */ /* 0x000fe20000010000 */
[----:B0-----:R-:W-:-:S04]  /*29c0*/  FMUL.FTZ R173, R11, R120 ;  /* 0x000000780bad7220 */ /* 0x001fc80000410000 */
[----:B------:R-:W-:Y:S01]  /*29d0*/  FFMA.FTZ R251, R173, R116, R251 ;  /* 0x00000074adfb7223 */ /* 0x000fe200000100fb */
[----:B------:R-:W-:-:S04]  /*29e0*/  FFMA.FTZ R116, R0, R9, RZ ;  /* 0x0000000900747223 */ /* 0x000fc800000100ff */
[----:B------:R-:W-:-:S04]  /*29f0*/  FFMA.FTZ R116, R12, R10, R116 ;  /* 0x0000000a0c747223 */ /* 0x000fc80000010074 */
[----:B------:R-:W-:-:S04]  /*2a00*/  FFMA.FTZ R116, R20, R19, R116 ;  /* 0x0000001314747223 */ /* 0x000fc80000010074 */
[----:B------:R-:W-:-:S04]  /*2a10*/  FFMA.FTZ R116, R32, R31, R116 ;  /* 0x0000001f20747223 */ /* 0x000fc80000010074 */
[----:B------:R-:W-:-:S04]  /*2a20*/  FFMA.FTZ R116, R142, R141, R116 ;  /* 0x0000008d8e747223 */ /* 0x000fc80000010074 */
[----:B------:R-:W-:-:S04]  /*2a30*/  FFMA.FTZ R116, R160, R159, R116 ;  /* 0x0000009fa0747223 */ /* 0x000fc80000010074 */
[----:B------:R-:W-:Y:S01]  /*2a40*/  FFMA.FTZ R116, R168, R167, R116 ;  /* 0x000000a7a8747223 */ /* 0x000fe20000010074 */
[----:B------:R-:W-:Y:S01]  /*2a50*/  IADD3 R202, PT, PT, R2, 0x20, RZ ;  /* 0x0000002002ca7810 */ /* 0x000fe20007ffe0ff */
[--C-:B--2---:R-:W-:Y:S01]  /*2a60*/  FADD.FTZ R131, R131, R117.reuse ;  /* 0x0000007583837221 */ /* 0x104fe20000010000 */
[----:B------:R-:W-:-:S04]  /*2a70*/  PRMT R117, R123, 0x7632, R117 ;  /* 0x000076327b757816 */ /* 0x000fc80000000075 */
[----:B------:R-:W-:Y:S02]  /*2a80*/  SHF.L.U32 R117, R117, 0x10, RZ ;  /* 0x0000001075757819 */ /* 0x000fe400000006ff */
[----:B---3--:R-:W-:-:S03]  /*2a90*/  SHF.L.U32 R119, R128, 0x10, RZ ;  /* 0x0000001080777819 */ /* 0x008fc600000006ff */
[----:B----4-:R-:W-:Y:S02]  /*2aa0*/  FADD.FTZ R124, R124, R117 ;  /* 0x000000757c7c7221 */ /* 0x010fe40000010000 */
[-C--:B------:R-:W-:Y:S01]  /*2ab0*/  FFMA.FTZ R174, R119, R117.reuse, R118 ;  /* 0x0000007577ae7223 */ /* 0x080fe20000010076 */
[----:B------:R-:W-:Y:S01]  /*2ac0*/  FFMA.FTZ R122, R173, R117, R122 ;  /* 0x00000075ad7a7223 */ /* 0x000fe2000001007a */
[----:B------:R-:W-:Y:S01]  /*2ad0*/  FADD.FTZ R117, RZ, R9 ;  /* 0x00000009ff757221 */ /* 0x000fe20000010000 */
[----:B------:R0:W-:Y:S03]  /*2ae0*/  STL [R1+0xa0], R131 ;  /* 0x0000a08301007387 */ /* 0x0001e60000100800 */
[----:B------:R-:W-:Y:S01]  /*2af0*/  FADD.FTZ R117, R117, R10 ;  /* 0x0000000a75757221 */ /* 0x000fe20000010000 */
[----:B------:R0:W-:Y:S03]  /*2b00*/  STL [R1+0x140], R130 ;  /* 0x0001408201007387 */ /* 0x0001e60000100800 */
[----:B------:R-:W-:Y:S01]  /*2b10*/  FADD.FTZ R117, R117, R19 ;  /* 0x0000001375757221 */ /* 0x000fe20000010000 */
        /* <DEDUP_REMOVED lines=8> */
.L_x_2178:
[----:B------:R-:W-:Y:S05]  /*2ba0*/  BSYNC.RECONVERGENT B1 ;  /* 0x0000000000017941 */ /* 0x000fea0003800200 */
.L_x_2177:
[----:B------:R-:W-:Y:S04]  /*2bb0*/  BSSY.RECONVERGENT B1, `(.L_x_2179) ;  /* 0x00000c3000017945 */ /* 0x000fe80003800200 */
[----:B------:R-:W-:Y:S05]  /*2bc0*/  @!P6 BRA `(.L_x_2180) ;  /* 0x0000000c0004e947 */ /* 0x000fea0003800000 */
[----:B------:R-:W0:Y:S01]  /*2bd0*/  LDC.64 R120, c[0x0][0x428] ;  /* 0x00010a00ff787b82 */ /* 0x000e220000000a00 */
[----:B------:R-:W2:Y:S04]  /*2be0*/  LDL R175, [R1+0x1b8] ;  /* 0x0001b80001af7983 */ /* 0x000ea80000100800 */
[----:B------:R-:W3:Y:S03]  /*2bf0*/  LDL R176, [R1+0x1c8] ;  /* 0x0001c80001b07983 */ /* 0x000ee60000100800 */
[----:B------:R-:W1:Y:S01]  /*2c00*/  LDC.64 R48, c[0x0][0x3a8] ;  /* 0x0000ea00ff307b82 */ /* 0x000e620000000a00 */
[----:B------:R-:W4:Y:S04]  /*2c10*/  LDL.LU R165, [R1+0x88] ;  /* 0x0000880001a57983 */ /* 0x000f280000300800 */
[----:B------:R-:W3:Y:S03]  /*2c20*/  LDL.LU R157, [R1+0x128] ;  /* 0x00012800019d7983 */ /* 0x000ee60000300800 */
[----:B------:R-:W1:Y:S01]  /*2c30*/  LDC.64 R116, c[0x0][0x430] ;  /* 0x00010c00ff747b82 */ /* 0x000e620000000a00 */
[----:B------:R-:W3:Y:S04]  /*2c40*/  LDL R139, [R1+0x258] ;  /* 0x00025800018b7983 */ /* 0x000ee80000100800 */
[----:B------:R-:W3:Y:S01]  /*2c50*/  LDL R29, [R1+0x254] ;  /* 0x00025400011d7983 */ /* 0x000ee20000100800 */
[----:B0-----:R-:W-:-:S03]  /*2c60*/  IMAD.WIDE.U32 R120, R202, 0x10, R120 ;  /* 0x00000010ca787825 */ /* 0x001fc600078e0078 */
[----:B------:R-:W3:Y:S04]  /*2c70*/  LDL R140, [R1+0x1bc] ;  /* 0x0001bc00018c7983 */ /* 0x000ee80000100800 */
[----:B------:R-:W3:Y:S01]  /*2c80*/  LDL.LU R158, [R1+0x12c] ;  /* 0x00012c00019e7983 */ /* 0x000ee20000300800 */
[----:B-1----:R-:W-:-:S03]  /*2c90*/  IMAD.WIDE.U32 R48, R202, 0x20, R48 ;  /* 0x00000020ca307825 */ /* 0x002fc600078e0030 */
[----:B------:R-:W2:Y:S04]  /*2ca0*/  LDG.E.128 R120, desc[UR8][R120.64] ;  /* 0x0000000878787981 */ /* 0x000ea8000c1e1d00 */
[----:B------:R-:W3:Y:S01]  /*2cb0*/  LDG.E.128 R128, desc[UR8][R48.64] ;  /* 0x0000000830807981 */ /* 0x000ee2000c1e1d00 */
[----:B------:R-:W-:-:S03]  /*2cc0*/  IMAD.WIDE.U32 R116, R202, 0x10, R116 ;  /* 0x00000010ca747825 */ /* 0x000fc600078e0074 */
[----:B------:R-:W3:Y:S04]  /*2cd0*/  LDL R30, [R1+0x1cc] ;  /* 0x0001cc00011e7983 */ /* 0x000ee80000100800 */
[----:B------:R-:W3:Y:S04]  /*2ce0*/  LDG.E.128 R124, desc[UR8][R48.64+0x10] ;  /* 0x00001008307c7981 */ /* 0x000ee8000c1e1d00 */
[----:B------:R-:W3:Y:S01]  /*2cf0*/  LDG.E.128 R116, desc[UR8][R116.64] ;  /* 0x0000000874747981 */ /* 0x000ee2000c1e1d00 */
[----:B--2---:R-:W-:-:S05]  /*2d00*/  SHF.L.U32 R14, R120, 0x10, RZ ;  /* 0x00000010780e7819 */ /* 0x004fca00000006ff */
[----:B----4-:R-:W-:-:S05]  /*2d10*/  FADD.FTZ R165, R165, R14 ;  /* 0x0000000ea5a57221 */ /* 0x010fca0000010000 */
[----:B------:R0:W-:Y:S04]  /*2d20*/  STL [R1+0x88], R165 ;  /* 0x000088a501007387 */ /* 0x0001e80000100800 */
[----:B0-----:R-:W2:Y:S01]  /*2d30*/  LDL.LU R165, [R1+0x8c] ;  /* 0x00008c0001a57983 */ /* 0x001ea20000300800 */
[----:B---3--:R-:W-:Y:S01]  /*2d40*/  FADD.FTZ R8, -R183, R128 ;  /* 0x00000080b7087221 */ /* 0x008fe20000010100 */
[----:B------:R-:W-:Y:S02]  /*2d50*/  SHF.L.U32 R7, R175, 0x10, RZ ;  /* 0x00000010af077819 */ /* 0x000fe400000006ff */
[----:B------:R-:W-:Y:S01]  /*2d60*/  SHF.L.U32 R13, R116, 0x10, RZ ;  /* 0x00000010740d7819 */ /* 0x000fe200000006ff */
[----:B-----5:R-:W-:Y:S01]  /*2d70*/  FMUL.FTZ R8, R11, R8 ;  /* 0x000000080b087220 */ /* 0x020fe20000410000 */
[----:B------:R-:W-:-:S03]  /*2d80*/  SHF.L.U32 R21, R176, 0x10, RZ ;  /* 0x00000010b0157819 */ /* 0x000fc600000006ff */
[-C--:B------:R-:W-:Y:S01]  /*2d90*/  FMUL.FTZ R7, R7, R13.reuse ;  /* 0x0000000d07077220 */ /* 0x080fe20000410000 */
[--C-:B------:R-:W-:Y:S01]  /*2da0*/  FADD.FTZ R204, R204, R13.reuse ;  /* 0x0000000dcccc7221 */ /* 0x100fe20000010000 */
[----:B------:R-:W-:Y:S01]  /*2db0*/  FFMA.FTZ R244, R8, R13, R244 ;  /* 0x0000000d08f47223 */ /* 0x000fe200000100f4 */
[----:B------:R-:W-:Y:S01]  /*2dc0*/  PRMT R13, R116, 0x7632, R13 ;  /* 0x00007632740d7816 */ /* 0x000fe2000000000d */
[-C--:B------:R-:W-:Y:S01]  /*2dd0*/  FFMA.FTZ R7, R21, R14.reuse, R7 ;  /* 0x0000000e15077223 */ /* 0x080fe20000010007 */
[----:B------:R-:W-:Y:S01]  /*2de0*/  FFMA.FTZ R157, R8, R14, R157 ;  /* 0x0000000e089d7223 */ /* 0x000fe2000001009d */
[----:B------:R-:W-:Y:S02]  /*2df0*/  PRMT R22, R120, 0x7632, R22 ;  /* 0x0000763278167816 */ /* 0x000fe40000000016 */
[----:B------:R-:W-:Y:S01]  /*2e00*/  SHF.L.U32 R21, R13, 0x10, RZ ;  /* 0x000000100d157819 */ /* 0x000fe200000006ff */
[----:B------:R-:W-:Y:S01]  /*2e10*/  FADD.FTZ R13, -R183, R129 ;  /* 0x00000081b70d7221 */ /* 0x000fe20000010100 */
[----:B------:R-:W-:Y:S01]  /*2e20*/  SHF.L.U32 R22, R22, 0x10, RZ ;  /* 0x0000001016167819 */ /* 0x000fe200000006ff */
[----:B------:R0:W-:Y:S01]  /*2e30*/  STL [R1+0x128], R157 ;  /* 0x0001289d01007387 */ /* 0x0001e20000100800 */
[----:B------:R-:W-:Y:S01]  /*2e40*/  SHF.L.U32 R14, R139, 0x10, RZ ;  /* 0x000000108b0e7819 */ /* 0x000fe200000006ff */
[----:B------:R-:W-:Y:S01]  /*2e50*/  FMUL.FTZ R13, R11, R13 ;  /* 0x0000000d0b0d7220 */ /* 0x000fe20000410000 */
[----:B------:R-:W-:-:S03]  /*2e60*/  SHF.L.U32 R29, R29, 0x10, RZ ;  /* 0x000000101d1d7819 */ /* 0x000fc600000006ff */
[----:B------:R-:W-:Y:S01]  /*2e70*/  FFMA.FTZ R158, R13, R22, R158 ;  /* 0x000000160d9e7223 */ /* 0x000fe2000001009e */
[----:B0-----:R-:W3:Y:S04]  /*2e80*/  LDL.LU R157, [R1+0x130] ;  /* 0x00013000019d7983 */ /* 0x001ee80000300800 */
[----:B------:R-:W4:Y:S01]  /*2e90*/  LDL R128, [R1+0x260] ;  /* 0x0002600001807983 */ /* 0x000f220000100800 */
[----:B------:R-:W-:-:S03]  /*2ea0*/  FMUL.FTZ R14, R14, R21 ;  /* 0x000000150e0e7220 */ /* 0x000fc60000410000 */
[----:B------:R-:W4:Y:S01]  /*2eb0*/  LDL.LU R129, [R1+0x90] ;  /* 0x0000900001817983 */ /* 0x000f220000300800 */
[----:B------:R-:W-:-:S03]  /*2ec0*/  FFMA.FTZ R14, R29, R22, R14 ;  /* 0x000000161d0e7223 */ /* 0x000fc6000001000e */
[----:B------:R-:W4:Y:S01]  /*2ed0*/  LDL R120, [R1+0x25c] ;  /* 0x00025c0001787983 */ /* 0x000f220000100800 */
[----:B------:R-:W-:-:S03]  /*2ee0*/  FADD.FTZ R205, R205, R21 ;  /* 0x00000015cdcd7221 */ /* 0x000fc60000010000 */
[----:B------:R-:W4:Y:S01]  /*2ef0*/  LDL R139, [R1+0x1d0] ;  /* 0x0001d000018b7983 */ /* 0x000f220000100800 */
[----:B------:R-:W-:Y:S01]  /*2f00*/  FFMA.FTZ R245, R13, R21, R245 ;  /* 0x000000150df57223 */ /* 0x000fe200000100f5 */
[----:B------:R-:W-:Y:S01]  /*2f10*/  FADD.FTZ R21, -R183, R130 ;  /* 0x00000082b7157221 */ /* 0x000fe20000010100 */
[----:B--2---:R-:W-:Y:S01]  /*2f20*/  FADD.FTZ R165, R165, R22 ;  /* 0x00000016a5a57221 */ /* 0x004fe20000010000 */
[----:B------:R-:W-:-:S04]  /*2f30*/  SHF.L.U32 R22, R140, 0x10, RZ ;  /* 0x000000108c167819 */ /* 0x000fc800000006ff */
[----:B------:R-:W-:Y:S04]  /*2f40*/  STL [R1+0x8c], R165 ;  /* 0x00008ca501007387 */ /* 0x000fe80000100800 */
[----:B------:R0:W-:Y:S04]  /*2f50*/  STL [R1+0x12c], R158 ;  /* 0x00012c9e01007387 */ /* 0x0001e80000100800 */
[----:B0-----:R-:W2:Y:S04]  /*2f60*/  LDL.LU R158, [R1+0x134] ;  /* 0x00013400019e7983 */ /* 0x001ea80000300800 */
[----:B------:R-:W2:Y:S04]  /*2f70*/  LDL R140, [R1+0x1c0] ;  /* 0x0001c000018c7983 */ /* 0x000ea80000100800 */
[----:B------:R-:W2:Y:S01]  /*2f80*/  LDL.LU R130, [R1+0x94] ;  /* 0x0000940001827983 */ /* 0x000ea20000300800 */
[----:B------:R-:W-:Y:S01]  /*2f90*/  SHF.L.U32 R29, R117, 0x10, RZ ;  /* 0x00000010751d7819 */ /* 0x000fe200000006ff */
[----:B------:R-:W-:Y:S01]  /*2fa0*/  FMUL.FTZ R21, R11, R21 ;  /* 0x000000150b157220 */ /* 0x000fe20000410000 */
[----:B------:R-:W-:-:S02]  /*2fb0*/  SHF.L.U32 R116, R30, 0x10, RZ ;  /* 0x000000101e747819 */ /* 0x000fc400000006ff */
[----:B------:R-:W-:Y:S01]  /*2fc0*/  SHF.L.U32 R30, R121, 0x10, RZ ;  /* 0x00000010791e7819 */ /* 0x000fe200000006ff */
[-C--:B------:R-:W-:Y:S01]  /*2fd0*/  FMUL.FTZ R22, R22, R29.reuse ;  /* 0x0000001d16167220 */ /* 0x080fe20000410000 */
[--C-:B------:R-:W-:Y:S01]  /*2fe0*/  FADD.FTZ R206, R206, R29.reuse ;  /* 0x0000001dcece7221 */ /* 0x100fe20000010000 */
[----:B------:R-:W-:Y:S01]  /*2ff0*/  FFMA.FTZ R246, R21, R29, R246 ;  /* 0x0000001d15f67223 */ /* 0x000fe200000100f6 */
[----:B------:R-:W-:Y:S01]  /*3000*/  PRMT R29, R117, 0x7632, R29 ;  /* 0x00007632751d7816 */ /* 0x000fe2000000001d */
[-C--:B---3--:R-:W-:Y:S01]  /*3010*/  FFMA.FTZ R157, R21, R30.reuse, R157 ;  /* 0x0000001e159d7223 */ /* 0x088fe2000001009d */
[----:B----4-:R-:W-:Y:S01]  /*3020*/  FADD.FTZ R129, R129, R30 ;  /* 0x0000001e81817221 */ /* 0x010fe20000010000 */
[----:B------:R-:W-:Y:S01]  /*3030*/  PRMT R117, R121, 0x7632, R117 ;  /* 0x0000763279757816 */ /* 0x000fe20000000075 */
[----:B------:R-:W-:Y:S01]  /*3040*/  FFMA.FTZ R22, R116, R30, R22 ;  /* 0x0000001e74167223 */ /* 0x000fe20000010016 */
[----:B------:R-:W-:Y:S02]  /*3050*/  FADD.FTZ R30, -R183, R131 ;  /* 0x00000083b71e7221 */ /* 0x000fe40000010100 */
[----:B------:R-:W-:Y:S01]  /*3060*/  STL [R1+0x90], R129 ;  /* 0x0000908101007387 */ /* 0x000fe20000100800 */
[----:B------:R-:W-:Y:S01]  /*3070*/  SHF.L.U32 R117, R117, 0x10, RZ ;  /* 0x0000001075757819 */ /* 0x000fe200000006ff */
[----:B------:R-:W-:-:S02]  /*3080*/  FMUL.FTZ R30, R11, R30 ;  /* 0x0000001e0b1e7220 */ /* 0x000fc40000410000 */
[----:B------:R0:W-:Y:S01]  /*3090*/  STL [R1+0x130], R157 ;  /* 0x0001309d01007387 */ /* 0x0001e20000100800 */
[----:B------:R-:W-:Y:S02]  /*30a0*/  SHF.L.U32 R116, R29, 0x10, RZ ;  /* 0x000000101d747819 */ /* 0x000fe400000006ff */
[----:B------:R-:W-:Y:S01]  /*30b0*/  SHF.L.U32 R29, R128, 0x10, RZ ;  /* 0x00000010801d7819 */ /* 0x000fe200000006ff */
[----:B0-----:R-:W3:Y:S04]  /*30c0*/  LDL.LU R157, [R1+0x78] ;  /* 0x00007800019d7983 */ /* 0x001ee80000300800 */
[----:B------:R-:W4:Y:S01]  /*30d0*/  LDL.LU R129, [R1+0x118] ;  /* 0x0001180001817983 */ /* 0x000f220000300800 */
[----:B------:R-:W-:Y:S01]  /*30e0*/  SHF.L.U32 R120, R120, 0x10, RZ ;  /* 0x0000001078787819 */ /* 0x000fe200000006ff */
[----:B------:R-:W-:-:S02]  /*30f0*/  FMUL.FTZ R29, R29, R116 ;  /* 0x000000741d1d7220 */ /* 0x000fc40000410000 */
[----:B------:R-:W4:Y:S01]  /*3100*/  LDL R128, [R1+0x268] ;  /* 0x0002680001807983 */ /* 0x000f220000100800 */
[----:B------:R-:W-:Y:S01]  /*3110*/  FADD.FTZ R124, -R183, R124 ;  /* 0x0000007cb77c7221 */ /* 0x000fe20000010100 */
[-C--:B------:R-:W-:Y:S01]  /*3120*/  FFMA.FTZ R29, R120, R117.reuse, R29 ;  /* 0x00000075781d7223 */ /* 0x080fe2000001001d */
[----:B------:R-:W-:Y:S01]  /*3130*/  ISETP.NE.U32.AND P0, PT, RZ, UR10, PT ;  /* 0x0000000aff007c0c */ /* 0x000fe2000bf05070 */
[----:B--2---:R-:W-:Y:S01]  /*3140*/  FFMA.FTZ R158, R30, R117, R158 ;  /* 0x000000751e9e7223 */ /* 0x004fe2000001009e */
[----:B------:R-:W-:-:S05]  /*3150*/  FADD.FTZ R130, R130, R117 ;  /* 0x0000007582827221 */ /* 0x000fca0000010000 */
[----:B------:R0:W-:Y:S04]  /*3160*/  STL [R1+0x94], R130 ;  /* 0x0000948201007387 */ /* 0x0001e80000100800 */
[----:B------:R1:W-:Y:S01]  /*3170*/  STL [R1+0x134], R158 ;  /* 0x0001349e01007387 */ /* 0x0003e20000100800 */
[----:B------:R-:W-:-:S03]  /*3180*/  SHF.L.U32 R117, R140, 0x10, RZ ;  /* 0x000000108c757819 */ /* 0x000fc600000006ff */
[----:B------:R-:W2:Y:S04]  /*3190*/  LDL R165, [R1+0x1c4] ;  /* 0x0001c40001a57983 */ /* 0x000ea80000100800 */
[----:B0-----:R-:W2:Y:S01]  /*31a0*/  LDL R130, [R1+0x264] ;  /* 0x0002640001827983 */ /* 0x001ea20000100800 */
[----:B------:R-:W-:-:S03]  /*31b0*/  FMUL.FTZ R140, R11, R124 ;  /* 0x0000007c0b8c7220 */ /* 0x000fc60000410000 */
[----:B------:R-:W2:Y:S04]  /*31c0*/  LDL.LU R166, [R1+0x7c] ;  /* 0x00007c0001a67983 */ /* 0x000ea80000300800 */
[----:B------:R-:W2:Y:S01]  /*31d0*/  LDL.LU R124, [R1+0x11c] ;  /* 0x00011c00017c7983 */ /* 0x000ea20000300800 */
[----:B------:R-:W-:-:S13]  /*31e0*/  ISETP.NE.AND.EX P3, PT, RZ, UR11, PT, P0 ;  /* 0x0000000bff007c0c */ /* 0x000fda000bf65300 */
[----:B------:R-:W0:Y:S01]  /*31f0*/  @P3 LDC.64 R48, c[0x0][0x3b8] ;  /* 0x0000ee00ff303b82 */ /* 0x000e220000000a00 */
[----:B------:R-:W-:-:S04]  /*3200*/  ISETP.NE.U32.AND P0, PT, RZ, UR24, PT ;  /* 0x00000018ff007c0c */ /* 0x000fc8000bf05070 */
[----:B------:R-:W-:Y:S01]  /*3210*/  ISETP.NE.AND.EX P0, PT, RZ, UR25, PT, P0 ;  /* 0x00000019ff007c0c */ /* 0x000fe2000bf05300 */
[----:B------:R-:W-:Y:S01]  /*3220*/  FADD.FTZ R207, R207, R116 ;  /* 0x00000074cfcf7221 */ /* 0x000fe20000010000 */
[----:B------:R-:W-:Y:S01]  /*3230*/  FFMA.FTZ R247, R30, R116, R247 ;  /* 0x000000741ef77223 */ /* 0x000fe200000100f7 */
[----:B------:R-:W-:-:S05]  /*3240*/  SHF.L.U32 R116, R118, 0x10, RZ ;  /* 0x0000001076747819 */ /* 0x000fca00000006ff */
[----:B------:R-:W-:Y:S01]  /*3250*/  FMUL.FTZ R120, R117, R116 ;  /* 0x0000007475787220 */ /* 0x000fe20000410000 */
[----:B------:R-:W-:Y:S01]  /*3260*/  SHF.L.U32 R117, R122, 0x10, RZ ;  /* 0x000000107a757819 */ /* 0x000fe200000006ff */
[----:B0-----:R-:W-:-:S05]  /*3270*/  @P3 IMAD.WIDE.U32 R48, R202, 0x8, R48 ;  /* 0x00000008ca303825 */ /* 0x001fca00078e0030 */
[----:B------:R0:W5:Y:S01]  /*3280*/  @P3 LDG.E.64 R50, desc[UR8][R48.64] ;  /* 0x0000000830323981 */ /* 0x000162000c1e1b00 */
[----:B------:R-:W-:Y:S01]  /*3290*/  SHF.L.U32 R121, R139, 0x10, RZ ;  /* 0x000000108b797819 */ /* 0x000fe200000006ff */
[----:B---3--:R-:W-:Y:S01]  /*32a0*/  FADD.FTZ R157, R157, R117 ;  /* 0x000000759d9d7221 */ /* 0x008fe20000010000 */
[-C--:B----4-:R-:W-:Y:S01]  /*32b0*/  FFMA.FTZ R129, R140, R117.reuse, R129 ;  /* 0x000000758c817223 */ /* 0x090fe20000010081 */
[----:B0-----:R-:W0:Y:S02]  /*32c0*/  @P0 LDC.64 R48, c[0x0][0x438] ;  /* 0x00010e00ff300b82 */ /* 0x001e240000000a00 */
[----:B------:R-:W-:Y:S01]  /*32d0*/  FFMA.FTZ R139, R121, R117, R120 ;  /* 0x00000075798b7223 */ /* 0x000fe20000010078 */
[----:B------:R-:W-:Y:S01]  /*32e0*/  STL [R1+0x78], R157 ;  /* 0x0000789d01007387 */ /* 0x000fe20000100800 */
[----:B------:R-:W-:Y:S01]  /*32f0*/  PRMT R117, R122, 0x7632, R117 ;  /* 0x000076327a757816 */ /* 0x000fe20000000075 */
[----:B------:R-:W-:Y:S01]  /*3300*/  FADD.FTZ R196, R196, R116 ;  /* 0x00000074c4c47221 */ /* 0x000fe20000010000 */
[----:B------:R-:W-:Y:S01]  /*3310*/  FFMA.FTZ R240, R140, R116, R240 ;  /* 0x000000748cf07223 */ /* 0x000fe200000100f0 */
[----:B------:R3:W-:Y:S01]  /*3320*/  STL [R1+0x118], R129 ;  /* 0x0001188101007387 */ /* 0x0007e20000100800 */
[----:B------:R-:W-:Y:S01]  /*3330*/  PRMT R116, R118, 0x7632, R116 ;  /* 0x0000763276747816 */ /* 0x000fe20000000074 */
[----:B------:R-:W-:-:S02]  /*3340*/  FADD.FTZ R121, -R183, R125 ;  /* 0x0000007db7797221 */ /* 0x000fc40000010100 */
[----:B------:R-:W4:Y:S01]  /*3350*/  LDL R131, [R1+0x1d4] ;  /* 0x0001d40001837983 */ /* 0x000f220000100800 */
[----:B------:R-:W-:Y:S02]  /*3360*/  SHF.L.U32 R118, R128, 0x10, RZ ;  /* 0x0000001080767819 */ /* 0x000fe400000006ff */
[----:B------:R-:W-:Y:S01]  /*3370*/  SHF.L.U32 R117, R117, 0x10, RZ ;  /* 0x0000001075757819 */ /* 0x000fe200000006ff */
[----:B------:R-:W4:Y:S01]  /*3380*/  LDL R128, [R1+0x26c] ;  /* 0x00026c0001807983 */ /* 0x000f220000100800 */
[----:B-1----:R-:W-:-:S03]  /*3390*/  FMUL.FTZ R158, R11, R121 ;  /* 0x000000790b9e7220 */ /* 0x002fc60000410000 */
[----:B---3--:R-:W3:Y:S01]  /*33a0*/  LDL R129, [R1+0x270] ;  /* 0x0002700001817983 */ /* 0x008ee20000100800 */
[----:B0-----:R-:W-:-:S05]  /*33b0*/  @P0 IMAD.WIDE.U32 R48, R202, 0x20, R48 ;  /* 0x00000020ca300825 */ /* 0x001fca00078e0030 */
[----:B------:R-:W5:Y:S04]  /*33c0*/  @P0 LDG.E.128 R56, desc[UR8][R48.64] ;  /* 0x0000000830380981 */ /* 0x000f68000c1e1d00 */
[----:B------:R0:W5:Y:S02]  /*33d0*/  @P0 LDG.E.128 R52, desc[UR8][R48.64+0x10] ;  /* 0x0000100830340981 */ /* 0x000164000c1e1d00 */
[----:B0-----:R-:W0:Y:S02]  /*33e0*/  LDC.64 R48, c[0x0][0x3b0] ;  /* 0x0000ec00ff307b82 */ /* 0x001e240000000a00 */
[----:B0-----:R-:W-:-:S06]  /*33f0*/  IMAD.WIDE.U32 R48, R202, 0x8, R48 ;  /* 0x00000008ca307825 */ /* 0x001fcc00078e0030 */
[----:B------:R-:W5:Y:S01]  /*3400*/  LDG.E.64 R48, desc[UR8][R48.64] ;  /* 0x0000000830307981 */ /* 0x000f62000c1e1b00 */
[----:B--2---:R-:W-:-:S03]  /*3410*/  SHF.L.U32 R120, R130, 0x10, RZ ;  /* 0x0000001082787819 */ /* 0x004fc600000006ff */
[----:B------:R-:W2:Y:S04]  /*3420*/  LDL.LU R130, [R1+0x80] ;  /* 0x0000800001827983 */ /* 0x000ea80000300800 */
[----:B------:R-:W2:Y:S01]  /*3430*/  LDL.LU R125, [R1+0x120] ;  /* 0x00012000017d7983 */ /* 0x000ea20000300800 */
[----:B------:R-:W-:Y:S01]  /*3440*/  FADD.FTZ R166, R166, R117 ;  /* 0x00000075a6a67221 */ /* 0x000fe20000010000 */
[----:B------:R-:W-:Y:S02]  /*3450*/  FFMA.FTZ R124, R158, R117, R124 ;  /* 0x000000759e7c7223 */ /* 0x000fe4000001007c */
[----:B------:R-:W2:Y:S04]  /*3460*/  LDL.LU R122, [R1+0x124] ;  /* 0x00012400017a7983 */ /* 0x000ea80000300800 */
[----:B------:R-:W-:Y:S04]  /*3470*/  STL [R1+0x7c], R166 ;  /* 0x00007ca601007387 */ /* 0x000fe80000100800 */
[----:B------:R0:W-:Y:S04]  /*3480*/  STL [R1+0x11c], R124 ;  /* 0x00011c7c01007387 */ /* 0x0001e80000100800 */
[----:B0-----:R-:W2:Y:S01]  /*3490*/  LDL.LU R124, [R1+0x84] ;  /* 0x00008400017c7983 */ /* 0x001ea20000300800 */
[----:B------:R-:W-:Y:S01]  /*34a0*/  SHF.L.U32 R116, R116, 0x10, RZ ;  /* 0x0000001074747819 */ /* 0x000fe200000006ff */
[----:B------:R-:W-:-:S04]  /*34b0*/  FADD.FTZ R121, -R183, R126 ;  /* 0x0000007eb7797221 */ /* 0x000fc80000010100 */
[-C--:B------:R-:W-:Y:S01]  /*34c0*/  FMUL.FTZ R118, R118, R116.reuse ;  /* 0x0000007476767220 */ /* 0x080fe20000410000 */
[----:B------:R-:W-:Y:S01]  /*34d0*/  FADD.FTZ R197, R197, R116 ;  /* 0x00000074c5c57221 */ /* 0x000fe20000010000 */
[----:B------:R-:W-:Y:S01]  /*34e0*/  FFMA.FTZ R241, R158, R116, R241 ;  /* 0x000000749ef17223 */ /* 0x000fe200000100f1 */
[----:B------:R-:W-:Y:S01]  /*34f0*/  SHF.L.U32 R116, R119, 0x10, RZ ;  /* 0x0000001077747819 */ /* 0x000fe200000006ff */
[----:B------:R-:W-:Y:S01]  /*3500*/  FFMA.FTZ R157, R120, R117, R118 ;  /* 0x00000075789d7223 */ /* 0x000fe20000010076 */
[----:B------:R-:W-:Y:S01]  /*3510*/  SHF.L.U32 R118, R165, 0x10, RZ ;  /* 0x00000010a5767819 */ /* 0x000fe200000006ff */
[----:B------:R-:W-:Y:S01]  /*3520*/  FMUL.FTZ R166, R11, R121 ;  /* 0x000000790ba67220 */ /* 0x000fe20000410000 */
[----:B------:R-:W-:Y:S01]  /*3530*/  SHF.L.U32 R117, R123, 0x10, RZ ;  /* 0x000000107b757819 */ /* 0x000fe200000006ff */
[----:B------:R-:W-:Y:S02]  /*3540*/  FADD.FTZ R198, R198, R116 ;  /* 0x00000074c6c67221 */ /* 0x000fe40000010000 */
[-C--:B------:R-:W-:Y:S01]  /*3550*/  FMUL.FTZ R118, R118, R116.reuse ;  /* 0x0000007476767220 */ /* 0x080fe20000410000 */
[----:B------:R-:W-:Y:S01]  /*3560*/  FFMA.FTZ R242, R166, R116, R242 ;  /* 0x00000074a6f27223 */ /* 0x000fe200000100f2 */
[----:B------:R-:W-:-:S04]  /*3570*/  PRMT R116, R119, 0x7632, R116 ;  /* 0x0000763277747816 */ /* 0x000fc80000000074 */
[----:B------:R-:W-:-:S05]  /*3580*/  SHF.L.U32 R116, R116, 0x10, RZ ;  /* 0x0000001074747819 */ /* 0x000fca00000006ff */
[----:B------:R-:W-:Y:S01]  /*3590*/  FADD.FTZ R199, R199, R116 ;  /* 0x00000074c7c77221 */ /* 0x000fe20000010000 */
[----:B----4-:R-:W-:-:S05]  /*35a0*/  SHF.L.U32 R120, R131, 0x10, RZ ;  /* 0x0000001083787819 */ /* 0x010fca00000006ff */
[----:B------:R-:W-:Y:S01]  /*35b0*/  FFMA.FTZ R165, R120, R117, R118 ;  /* 0x0000007578a57223 */ /* 0x000fe20000010076 */
[----:B------:R-:W-:Y:S01]  /*35c0*/  FADD.FTZ R120, -R183, R127 ;  /* 0x0000007fb7787221 */ /* 0x000fe20000010100 */
[----:B---3--:R-:W-:Y:S02]  /*35d0*/  SHF.L.U32 R118, R129, 0x10, RZ ;  /* 0x0000001081767819 */ /* 0x008fe400000006ff */
[----:B------:R-:W-:Y:S01]  /*35e0*/  SHF.L.U32 R119, R128, 0x10, RZ ;  /* 0x0000001080777819 */ /* 0x000fe200000006ff */
[----:B------:R-:W-:Y:S02]  /*35f0*/  FMUL.FTZ R175, R11, R120 ;  /* 0x000000780baf7220 */ /* 0x000fe40000410000 */
[-C--:B------:R-:W-:Y:S02]  /*3600*/  FMUL.FTZ R118, R118, R116.reuse ;  /* 0x0000007476767220 */ /* 0x080fe40000410000 */
        /* <DEDUP_REMOVED lines=8> */
[----:B------:R-:W-:Y:S01]  /*3690*/  IADD3 R202, PT, PT, R202, 0x20, RZ ;  /* 0x00000020caca7810 */ /* 0x000fe20007ffe0ff */
[----:B--2---:R-:W-:Y:S01]  /*36a0*/  FADD.FTZ R130, R130, R117 ;  /* 0x0000007582827221 */ /* 0x004fe20000010000 */
[----:B------:R-:W-:Y:S01]  /*36b0*/  FFMA.FTZ R125, R166, R117, R125 ;  /* 0x00000075a67d7223 */ /* 0x000fe2000001007d */
[----:B------:R-:W-:-:S05]  /*36c0*/  PRMT R117, R123, 0x7632, R117 ;  /* 0x000076327b757816 */ /* 0x000fca0000000075 */
[----:B------:R-:W-:-:S04]  /*36d0*/  IMAD.U32 R117, R117, 0x10000, RZ ;  /* 0x0001000075757824 */ /* 0x000fc800078e00ff */
[-C--:B------:R-:W-:Y:S01]  /*36e0*/  FFMA.FTZ R176, R119, R117.reuse, R118 ;  /* 0x0000007577b07223 */ /* 0x080fe20000010076 */
[----:B------:R-:W-:Y:S01]  /*36f0*/  FFMA.FTZ R122, R175, R117, R122 ;  /* 0x00000075af7a7223 */ /* 0x000fe2000001007a */
[----:B------:R0:W-:Y:S01]  /*3700*/  STL [R1+0x80], R130 ;  /* 0x0000808201007387 */ /* 0x0001e20000100800 */
[----:B------:R-:W-:Y:S01]  /*3710*/  FADD.FTZ R124, R124, R117 ;  /* 0x000000757c7c7221 */ /* 0x000fe20000010000 */
[----:B------:R-:W-:Y:S02]  /*3720*/  FFMA.FTZ R117, R8, R7, R201 ;  /* 0x0000000708757223 */ /* 0x000fe400000100c9 */
[----:B------:R0:W-:Y:S02]  /*3730*/  STL [R1+0x120], R125 ;  /* 0x0001207d01007387 */ /* 0x0001e40000100800 */
[----:B------:R-:W-:Y:S02]  /*3740*/  FFMA.FTZ R117, R13, R14, R117 ;  /* 0x0000000e0d757223 */ /* 0x000fe40000010075 */
[----:B------:R0:W-:Y:S02]  /*3750*/  STL [R1+0x84], R124 ;  /* 0x0000847c01007387 */ /* 0x0001e40000100800 */
[----:B------:R-:W-:-:S02]  /*3760*/  FFMA.FTZ R117, R21, R22, R117 ;  /* 0x0000001615757223 */ /* 0x000fc40000010075 */
[----:B------:R0:W-:Y:S02]  /*3770*/  STL [R1+0x124], R122 ;  /* 0x0001247a01007387 */ /* 0x0001e40000100800 */
[----:B------:R-:W-:-:S04]  /*3780*/  FFMA.FTZ R117, R30, R29, R117 ;  /* 0x0000001d1e757223 */ /* 0x000fc80000010075 */
[----:B------:R-:W-:-:S04]  /*3790*/  FFMA.FTZ R117, R140, R139, R117 ;  /* 0x0000008b8c757223 */ /* 0x000fc80000010075 */
[----:B------:R-:W-:-:S04]  /*37a0*/  FFMA.FTZ R117, R158, R157, R117 ;  /* 0x0000009d9e757223 */ /* 0x000fc80000010075 */
[----:B------:R-:W-:Y:S01]  /*37b0*/  FFMA.FTZ R117, R166, R165, R117 ;  /* 0x000000a5a6757223 */ /* 0x000fe20000010075 */
[----:B------:R-:W-:-:S03]  /*37c0*/  FADD.FTZ R200, R116, R176 ;  /* 0x000000b074c87221 */ /* 0x000fc60000010000 */
[----:B0-----:R-:W-:-:S07]  /*37d0*/  FFMA.FTZ R201, R175, R176, R117 ;  /* 0x000000b0afc97223 */ /* 0x001fce0000010075 */
.L_x_2180:
[----:B------:R-:W-:Y:S05]  /*37e0*/  BSYNC.RECONVERGENT B1 ;  /* 0x0000000000017941 */ /* 0x000fea0003800200 */
.L_x_2179:
        /* <DEDUP_REMOVED lines=177> */
[----:B------:R-:W-:-:S04]  /*4300*/  PRMT R117, R123, 0x7632, R117 ;  /* 0x000076327b757816 */ /* 0x000fc80000000075 */
[----:B------:R-:W-:-:S05]  /*4310*/  SHF.L.U32 R117, R117, 0x10, RZ ;  /* 0x0000001075757819 */ /* 0x000fca00000006ff */
        /* <DEDUP_REMOVED lines=16> */
.L_x_2182:
[----:B------:R-:W-:Y:S05]  /*4420*/  BSYNC.RECONVERGENT B1 ;  /* 0x0000000000017941 */ /* 0x000fea0003800200 */
.L_x_2181:
        /* <DEDUP_REMOVED lines=48> */
[----:B------:R-:W3:Y:S01]  /*4730*/  LDL.LU R129, [R1+0x50] ;  /* 0x0000500001817983 */ /* 0x000ee20000300800 */
        /* <DEDUP_REMOVED lines=21> */
[-C--:B------:R-:W-:Y:S01]  /*4890*/  FFMA.FTZ R26, R116, R34.reuse, R26 ;  /* 0x00000022741a7223 */ /* 0x080fe2000001001a */
[----:B---3--:R-:W-:Y:S01]  /*48a0*/  FADD.FTZ R129, R129, R34 ;  /* 0x0000002281817221 */ /* 0x008fe20000010000 */
[----:B------:R-:W-:Y:S01]  /*48b0*/  FFMA.FTZ R153, R25, R34, R153 ;  /* 0x0000002219997223 */ /* 0x000fe20000010099 */
[----:B------:R-:W-:Y:S02]  /*48c0*/  PRMT R117, R121, 0x7632, R117 ;  /* 0x0000763279757816 */ /* 0x000fe40000000075 */
[----:B------:R-:W-:Y:S01]  /*48d0*/  SHF.L.U32 R116, R33, 0x10, RZ ;  /* 0x0000001021747819 */ /* 0x000fe200000006ff */
[----:B------:R-:W-:Y:S01]  /*48e0*/  FADD.FTZ R33, -R183, R131 ;  /* 0x00000083b7217221 */ /* 0x000fe20000010100 */
[----:B------:R-:W-:Y:S01]  /*48f0*/  STL [R1+0x50], R129 ;  /* 0x0000508101007387 */ /* 0x000fe20000100800 */
[----:B------:R-:W-:-:S02]  /*4900*/  SHF.L.U32 R117, R117, 0x10, RZ ;  /* 0x0000001075757819 */ /* 0x000fc400000006ff */
[----:B------:R-:W-:Y:S01]  /*4910*/  FMUL.FTZ R33, R11, R33 ;  /* 0x000000210b217220 */ /* 0x000fe20000410000 */
[----:B------:R0:W-:Y:S01]  /*4920*/  STL [R1+0xf0], R153 ;  /* 0x0000f09901007387 */ /* 0x0001e20000100800 */
[----:B----4-:R-:W-:-:S03]  /*4930*/  SHF.L.U32 R34, R128, 0x10, RZ ;  /* 0x0000001080227819 */ /* 0x010fc600000006ff */
[----:B0-----:R-:W3:Y:S04]  /*4940*/  LDL.LU R153, [R1+0x38] ;  /* 0x0000380001997983 */ /* 0x001ee80000300800 */
[----:B------:R-:W4:Y:S01]  /*4950*/  LDL.LU R129, [R1+0xd8] ;  /* 0x0000d80001817983 */ /* 0x000f220000300800 */
[----:B------:R-:W-:-:S03]  /*4960*/  FADD.FTZ R124, -R183, R124 ;  /* 0x0000007cb77c7221 */ /* 0x000fc60000010100 */
[----:B------:R-:W4:Y:S01]  /*4970*/  LDL R128, [R1+0x228] ;  /* 0x0002280001807983 */ /* 0x000f220000100800 */
[----:B------:R-:W-:Y:S01]  /*4980*/  SHF.L.U32 R121, R143, 0x10, RZ ;  /* 0x000000108f797819 */ /* 0x000fe200000006ff */
[----:B------:R-:W-:Y:S01]  /*4990*/  FMUL.FTZ R143, R11, R124 ;  /* 0x0000007c0b8f7220 */ /* 0x000fe20000410000 */
[----:B------:R-:W-:Y:S01]  /*49a0*/  ISETP.NE.U32.AND P0, PT, RZ, UR10, PT ;  /* 0x0000000aff007c0c */ /* 0x000fe2000bf05070 */
[----:B--2---:R-:W-:Y:S01]  /*49b0*/  FFMA.FTZ R154, R33, R117, R154 ;  /* 0x00000075219a7223 */ /* 0x004fe2000001009a */
[----:B------:R-:W-:-:S05]  /*49c0*/  FADD.FTZ R130, R130, R117 ;  /* 0x0000007582827221 */ /* 0x000fca0000010000 */
[----:B------:R0:W-:Y:S04]  /*49d0*/  STL [R1+0x54], R130 ;  /* 0x0000548201007387 */ /* 0x0001e80000100800 */
[----:B------:R1:W-:Y:S04]  /*49e0*/  STL [R1+0xf4], R154 ;  /* 0x0000f49a01007387 */ /* 0x0003e80000100800 */
[----:B------:R-:W2:Y:S04]  /*49f0*/  LDL R161, [R1+0x184] ;  /* 0x0001840001a17983 */ /* 0x000ea80000100800 */
[----:B0-----:R-:W2:Y:S04]  /*4a00*/  LDL R130, [R1+0x224] ;  /* 0x0002240001827983 */ /* 0x001ea80000100800 */
[----:B------:R-:W2:Y:S04]  /*4a10*/  LDL.LU R162, [R1+0x3c] ;  /* 0x00003c0001a27983 */ /* 0x000ea80000300800 */
[----:B------:R-:W2:Y:S01]  /*4a20*/  LDL.LU R124, [R1+0xdc] ;  /* 0x0000dc00017c7983 */ /* 0x000ea20000300800 */
[----:B------:R-:W-:-:S13]  /*4a30*/  ISETP.NE.AND.EX P3, PT, RZ, UR11, PT, P0 ;  /* 0x0000000bff007c0c */ /* 0x000fda000bf65300 */
[----:B------:R-:W0:Y:S01]  /*4a40*/  @P3 LDC.64 R40, c[0x0][0x3b8] ;  /* 0x0000ee00ff283b82 */ /* 0x000e220000000a00 */
[----:B------:R-:W-:Y:S01]  /*4a50*/  ISETP.NE.U32.AND P0, PT, RZ, UR24, PT ;  /* 0x00000018ff007c0c */ /* 0x000fe2000bf05070 */
[-C--:B------:R-:W-:Y:S01]  /*4a60*/  FMUL.FTZ R34, R34, R116.reuse ;  /* 0x0000007422227220 */ /* 0x080fe20000410000 */
[----:B------:R-:W-:Y:S02]  /*4a70*/  SHF.L.U32 R120, R120, 0x10, RZ ;  /* 0x0000001078787819 */ /* 0x000fe400000006ff */
[----:B------:R-:W-:Y:S01]  /*4a80*/  ISETP.NE.AND.EX P0, PT, RZ, UR25, PT, P0 ;  /* 0x00000019ff007c0c */ /* 0x000fe2000bf05300 */
[----:B------:R-:W-:Y:S01]  /*4a90*/  FADD.FTZ R187, R187, R116 ;  /* 0x00000074bbbb7221 */ /* 0x000fe20000010000 */
[----:B------:R-:W-:Y:S01]  /*4aa0*/  FFMA.FTZ R231, R33, R116, R231 ;  /* 0x0000007421e77223 */ /* 0x000fe200000100e7 */
[----:B------:R-:W-:Y:S01]  /*4ab0*/  FFMA.FTZ R34, R120, R117, R34 ;  /* 0x0000007578227223 */ /* 0x000fe20000010022 */
[----:B------:R-:W-:Y:S01]  /*4ac0*/  SHF.L.U32 R116, R118, 0x10, RZ ;  /* 0x0000001076747819 */ /* 0x000fe200000006ff */
[----:B------:R-:W-:-:S04]  /*4ad0*/  IMAD.U32 R117, R144, 0x10000, RZ ;  /* 0x0001000090757824 */ /* 0x000fc800078e00ff */
[----:B------:R-:W-:Y:S01]  /*4ae0*/  FMUL.FTZ R120, R117, R116 ;  /* 0x0000007475787220 */ /* 0x000fe20000410000 */
[----:B------:R-:W-:Y:S01]  /*4af0*/  SHF.L.U32 R117, R122, 0x10, RZ ;  /* 0x000000107a757819 */ /* 0x000fe200000006ff */
[----:B0-----:R-:W-:-:S05]  /*4b00*/  @P3 IMAD.WIDE.U32 R40, R202, 0x8, R40 ;  /* 0x00000008ca283825 */ /* 0x001fca00078e0028 */
[----:B------:R0:W5:Y:S01]  /*4b10*/  @P3 LDG.E.64 R42, desc[UR8][R40.64] ;  /* 0x00000008282a3981 */ /* 0x000162000c1e1b00 */
[----:B---3--:R-:W-:Y:S01]  /*4b20*/  FADD.FTZ R153, R153, R117 ;  /* 0x0000007599997221 */ /* 0x008fe20000010000 */
[-C--:B----4-:R-:W-:Y:S01]  /*4b30*/  FFMA.FTZ R129, R143, R117.reuse, R129 ;  /* 0x000000758f817223 */ /* 0x090fe20000010081 */
[----:B0-----:R-:W0:Y:S01]  /*4b40*/  @P0 LDC.64 R40, c[0x0][0x438] ;  /* 0x00010e00ff280b82 */ /* 0x001e220000000a00 */
[----:B------:R-:W-:Y:S02]  /*4b50*/  FFMA.FTZ R144, R121, R117, R120 ;  /* 0x0000007579907223 */ /* 0x000fe40000010078 */
        /* <DEDUP_REMOVED lines=80> */
.L_x_2184:
[----:B------:R-:W-:Y:S05]  /*5060*/  BSYNC.RECONVERGENT B1 ;  /* 0x0000000000017941 */ /* 0x000fea0003800200 */
.L_x_2183:
        /* <DEDUP_REMOVED lines=9> */
[----:B------:R-:W-:Y:S01]  /*5100*/  ISETP.NE.U32.AND P0, PT, RZ, UR10, PT ;  /* 0x0000000aff007c0c */ /* 0x000fe2000bf05070 */
[----:B------:R-:W3:Y:S01]  /*5110*/  LDL R170, [R1+0x1f8] ;  /* 0x0001f80001aa7983 */ /* 0x000ee20000100800 */
[----:B0-----:R-:W-:-:S05]  /*5120*/  IMAD.WIDE.U32 R36, R202, 0x20, R36 ;  /* 0x00000020ca247825 */ /* 0x001fca00078e0024 */
[----:B------:R-:W0:Y:S01]  /*5130*/  LDC.64 R148, c[0x0][0x3b0] ;  /* 0x0000ec00ff947b82 */ /* 0x000e220000000a00 */
[----:B------:R-:W3:Y:S04]  /*5140*/  LDL R171, [R1+0x15c] ;  /* 0x00015c0001ab7983 */ /* 0x000ee80000100800 */
[----:B------:R-:W2:Y:S01]  /*5150*/  LDG.E.128 R124, desc[UR8][R36.64] ;  /* 0x00000008247c7981 */ /* 0x000ea2000c1e1d00 */
[----:B-1----:R-:W-:-:S03]  /*5160*/  IMAD.WIDE.U32 R116, R202, 0x10, R116 ;  /* 0x00000010ca747825 */ /* 0x002fc600078e0074 */
[----:B------:R1:W4:Y:S04]  /*5170*/  LDG.E.128 R128, desc[UR8][R36.64+0x10] ;  /* 0x0000100824807981 */ /* 0x000328000c1e1d00 */
[----:B------:R-:W3:Y:S01]  /*5180*/  LDL R172, [R1+0x16c] ;  /* 0x00016c0001ac7983 */ /* 0x000ee20000100800 */
[----:B------:R-:W-:Y:S01]  /*5190*/  ISETP.NE.AND.EX P3, PT, RZ, UR11, PT, P0 ;  /* 0x0000000bff007c0c */ /* 0x000fe2000bf65300 */
[----:B-1----:R-:W-:Y:S02]  /*51a0*/  IMAD.WIDE.U32 R36, R202, 0x10, R118 ;  /* 0x00000010ca247825 */ /* 0x002fe400078e0076 */
[----:B------:R-:W3:Y:S04]  /*51b0*/  LDL.LU R181, [R1+0xd0] ;  /* 0x0000d00001b57983 */ /* 0x000ee80000300800 */
[----:B------:R-:W3:Y:S04]  /*51c0*/  LDG.E.128 R116, desc[UR8][R116.64] ;  /* 0x0000000874747981 */ /* 0x000ee8000c1e1d00 */
[----:B------:R1:W3:Y:S01]  /*51d0*/  LDG.E.128 R120, desc[UR8][R36.64] ;  /* 0x0000000824787981 */ /* 0x0002e2000c1e1d00 */
[----:B------:R-:W-:-:S03]  /*51e0*/  ISETP.NE.U32.AND P0, PT, RZ, UR24, PT ;  /* 0x00000018ff007c0c */ /* 0x000fc6000bf05070 */
[----:B------:R-:W3:Y:S01]  /*51f0*/  LDL R182, [R1+0x200] ;  /* 0x0002000001b67983 */ /* 0x000ee20000100800 */
[----:B------:R-:W-:Y:S01]  /*5200*/  ISETP.NE.AND.EX P0, PT, RZ, UR25, PT, P0 ;  /* 0x00000019ff007c0c */ /* 0x000fe2000bf05300 */
[----:B-1----:R-:W1:-:S12]  /*5210*/  @P3 LDC.64 R36, c[0x0][0x3b8] ;  /* 0x0000ee00ff243b82 */ /* 0x002e580000000a00 */
[----:B------:R-:W0:Y:S01]  /*5220*/  @P0 LDC.64 R146, c[0x0][0x438] ;  /* 0x00010e00ff920b82 */ /* 0x000e220000000a00 */
[----:B-1----:R-:W-:-:S05]  /*5230*/  @P3 IMAD.WIDE.U32 R36, R202, 0x8, R36 ;  /* 0x00000008ca243825 */ /* 0x002fca00078e0024 */
[----:B------:R0:W5:Y:S02]  /*5240*/  @P3 LDG.E.64 R38, desc[UR8][R36.64] ;  /* 0x0000000824263981 */ /* 0x000164000c1e1b00 */
[----:B0-----:R-:W-:-:S04]  /*5250*/  @P0 IMAD.WIDE.U32 R36, R202, 0x20, R146 ;  /* 0x00000020ca240825 */ /* 0x001fc800078e0092 */
[----:B------:R-:W-:Y:S01]  /*5260*/  IMAD.WIDE.U32 R146, R202, 0x8, R148 ;  /* 0x00000008ca927825 */ /* 0x000fe200078e0094 */
[----:B------:R-:W5:Y:S04]  /*5270*/  @P0 LDG.E.128 R108, desc[UR8][R36.64] ;  /* 0x00000008246c0981 */ /* 0x000f68000c1e1d00 */
[----:B------:R-:W5:Y:S04]  /*5280*/  @P0 LDG.E.128 R112, desc[UR8][R36.64+0x10] ;  /* 0x0000100824700981 */ /* 0x000f68000c1e1d00 */
[----:B------:R0:W5:Y:S01]  /*5290*/  LDG.E.64 R36, desc[UR8][R146.64] ;  /* 0x0000000892247981 */ /* 0x000162000c1e1b00 */
[C---:B--2---:R-:W-:Y:S01]  /*52a0*/  FADD.FTZ R35, -R183.reuse, R124 ;  /* 0x0000007cb7237221 */ /* 0x044fe20000010100 */
[C---:B------:R-:W-:Y:S01]  /*52b0*/  FADD.FTZ R145, -R183.reuse, R125 ;  /* 0x0000007db7917221 */ /* 0x040fe20000010100 */
[C---:B----4-:R-:W-:Y:S01]  /*52c0*/  FADD.FTZ R125, -R183.reuse, R128 ;  /* 0x00000080b77d7221 */ /* 0x050fe20000010100 */
[----:B------:R-:W-:Y:S01]  /*52d0*/  FADD.FTZ R124, -R183, R129 ;  /* 0x00000081b77c7221 */ /* 0x000fe20000010100 */
[----:B------:R-:W-:-:S02]  /*52e0*/  SHF.L.U32 R129, R150, 0x10, RZ ;  /* 0x0000001096817819 */ /* 0x000fc400000006ff */
[----:B------:R-:W2:Y:S01]  /*52f0*/  LDL R150, [R1+0x34] ;  /* 0x0000340001967983 */ /* 0x000ea20000100800 */
[----:B-----5:R-:W-:-:S03]  /*5300*/  FMUL.FTZ R35, R11, R35 ;  /* 0x000000230b237220 */ /* 0x020fc60000410000 */
[----:B------:R-:W4:Y:S04]  /*5310*/  LDL.LU R147, [R1+0xcc] ;  /* 0x0000cc0001937983 */ /* 0x000f280000300800 */
[----:B------:R-:W4:Y:S01]  /*5320*/  LDL.LU R148, [R1+0x24] ;  /* 0x0000240001947983 */ /* 0x000f220000300800 */
[----:B---3--:R-:W-:-:S05]  /*5330*/  SHF.L.U32 R128, R116, 0x10, RZ ;  /* 0x0000001074807819 */ /* 0x008fca00000006ff */
[----:B------:R-:W-:Y:S01]  /*5340*/  FMUL.FTZ R136, R129, R128 ;  /* 0x0000008081887220 */ /* 0x000fe20000410000 */
[----:B------:R-:W-:-:S05]  /*5350*/  SHF.L.U32 R129, R120, 0x10, RZ ;  /* 0x0000001078817819 */ /* 0x000fca00000006ff */
[----:B------:R-:W-:Y:S01]  /*5360*/  FADD.FTZ R151, R151, R129 ;  /* 0x0000008197977221 */ /* 0x000fe20000010000 */
[----:B------:R-:W-:-:S04]  /*5370*/  FFMA.FTZ R169, R35, R129, R169 ;  /* 0x0000008123a97223 */ /* 0x000fc800000100a9 */
[----:B------:R1:W-:Y:S04]  /*5380*/  STL [R1+0x20], R151 ;  /* 0x0000209701007387 */ /* 0x0003e80000100800 */
[----:B------:R3:W-:Y:S04]  /*5390*/  STL [R1+0xc8], R169 ;  /* 0x0000c8a901007387 */ /* 0x0007e80000100800 */
[----:B------:R-:W4:Y:S01]  /*53a0*/  LDL.LU R149, [R1+0x28] ;  /* 0x0000280001957983 */ /* 0x000f220000300800 */
[----:B------:R-:W-:Y:S01]  /*53b0*/  PRMT R116, R116, 0x7632, R116 ;  /* 0x0000763274747816 */ /* 0x000fe20000000074 */
[----:B------:R-:W-:Y:S01]  /*53c0*/  FADD.FTZ R64, R64, R128 ;  /* 0x0000008040407221 */ /* 0x000fe20000010000 */
[----:B0-----:R-:W-:Y:S01]  /*53d0*/  SHF.L.U32 R146, R152, 0x10, RZ ;  /* 0x0000001098927819 */ /* 0x001fe200000006ff */
[----:B------:R-:W-:Y:S01]  /*53e0*/  FFMA.FTZ R220, R35, R128, R220 ;  /* 0x0000008023dc7223 */ /* 0x000fe200000100dc */
[----:B------:R-:W-:Y:S01]  /*53f0*/  PRMT R120, R120, 0x7632, R120 ;  /* 0x0000763278787816 */ /* 0x000fe20000000078 */
[----:B------:R-:W-:Y:S01]  /*5400*/  FMUL.FTZ R145, R11, R145 ;  /* 0x000000910b917220 */ /* 0x000fe20000410000 */
[----:B------:R-:W-:Y:S01]  /*5410*/  SHF.L.U32 R116, R116, 0x10, RZ ;  /* 0x0000001074747819 */ /* 0x000fe200000006ff */
[----:B-1----:R-:W4:Y:S01]  /*5420*/  LDL R151, [R1+0x1fc] ;  /* 0x0001fc0001977983 */ /* 0x002f220000100800 */
[----:B------:R-:W-:Y:S01]  /*5430*/  SHF.L.U32 R128, R170, 0x10, RZ ;  /* 0x00000010aa807819 */ /* 0x000fe200000006ff */
[----:B------:R-:W-:Y:S01]  /*5440*/  FFMA.FTZ R136, R146, R129, R136 ;  /* 0x0000008192887223 */ /* 0x000fe20000010088 */
[----:B------:R-:W-:Y:S01]  /*5450*/  SHF.L.U32 R120, R120, 0x10, RZ ;  /* 0x0000001078787819 */ /* 0x000fe200000006ff */
[----:B---3--:R-:W3:Y:S02]  /*5460*/  LDL.LU R169, [R1+0xd4] ;  /* 0x0000d40001a97983 */ /* 0x008ee40000300800 */
[-C--:B------:R-:W-:Y:S01]  /*5470*/  FMUL.FTZ R128, R128, R116.reuse ;  /* 0x0000007480807220 */ /* 0x080fe20000410000 */
[----:B------:R-:W-:Y:S01]  /*5480*/  FADD.FTZ R65, R65, R116 ;  /* 0x0000007441417221 */ /* 0x000fe20000010000 */
[----:B------:R-:W3:Y:S01]  /*5490*/  LDL.LU R170, [R1+0x2c] ;  /* 0x00002c0001aa7983 */ /* 0x000ee20000300800 */
[----:B------:R-:W-:Y:S01]  /*54a0*/  FFMA.FTZ R221, R145, R116, R221 ;  /* 0x0000007491dd7223 */ /* 0x000fe200000100dd */
[----:B------:R-:W-:Y:S01]  /*54b0*/  SHF.L.U32 R116, R117, 0x10, RZ ;  /* 0x0000001075747819 */ /* 0x000fe200000006ff */
[C---:B------:R-:W-:Y:S01]  /*54c0*/  FADD.FTZ R126, -R183.reuse, R126 ;  /* 0x0000007eb77e7221 */ /* 0x040fe20000010100 */
[C---:B------:R-:W-:Y:S01]  /*54d0*/  FADD.FTZ R127, -R183.reuse, R127 ;  /* 0x0000007fb77f7221 */ /* 0x040fe20000010100 */
[C---:B------:R-:W-:Y:S01]  /*54e0*/  FADD.FTZ R130, -R183.reuse, R130 ;  /* 0x00000082b7827221 */ /* 0x040fe20000010100 */
[----:B------:R-:W-:Y:S01]  /*54f0*/  FADD.FTZ R131, -R183, R131 ;  /* 0x00000083b7837221 */ /* 0x000fe20000010100 */
[----:B--2---:R-:W-:Y:S01]  /*5500*/  SHF.L.U32 R129, R150, 0x10, RZ ;  /* 0x0000001096817819 */ /* 0x004fe200000006ff */
[----:B----4-:R-:W-:-:S04]  /*5510*/  FFMA.FTZ R147, R145, R120, R147 ;  /* 0x0000007891937223 */ /* 0x010fc80000010093 */
[----:B------:R-:W-:Y:S01]  /*5520*/  FFMA.FTZ R146, R129, R120, R128 ;  /* 0x0000007881927223 */ /* 0x000fe20000010080 */
[----:B------:R-:W-:Y:S01]  /*5530*/  FADD.FTZ R148, R148, R120 ;  /* 0x0000007894947221 */ /* 0x000fe20000010000 */
[----:B------:R-:W-:-:S04]  /*5540*/  SHF.L.U32 R120, R171, 0x10, RZ ;  /* 0x00000010ab787819 */ /* 0x000fc800000006ff */
[----:B------:R-:W-:Y:S01]  /*5550*/  STL [R1+0x24], R148 ;  /* 0x0000249401007387 */ /* 0x000fe20000100800 */
[----:B------:R-:W-:Y:S01]  /*5560*/  FMUL.FTZ R128, R120, R116 ;  /* 0x0000007478807220 */ /* 0x000fe20000410000 */
[----:B------:R-:W-:Y:S02]  /*5570*/  SHF.L.U32 R120, R121, 0x10, RZ ;  /* 0x0000001079787819 */ /* 0x000fe400000006ff */
[----:B------:R0:W-:Y:S04]  /*5580*/  STL [R1+0xcc], R147 ;  /* 0x0000cc9301007387 */ /* 0x0001e80000100800 */
[----:B------:R-:W2:Y:S01]  /*5590*/  LDL R150, [R1+0x160] ;  /* 0x0001600001967983 */ /* 0x000ea20000100800 */
[----:B------:R-:W-:Y:S01]  /*55a0*/  SHF.L.U32 R129, R172, 0x10, RZ ;  /* 0x00000010ac817819 */ /* 0x000fe200000006ff */
[----:B0-----:R-:W-:-:S04]  /*55b0*/  FMUL.FTZ R147, R11, R126 ;  /* 0x0000007e0b937220 */ /* 0x001fc80000410000 */
[-C--:B------:R-:W-:Y:S01]  /*55c0*/  FFMA.FTZ R181, R147, R120.reuse, R181 ;  /* 0x0000007893b57223 */ /* 0x080fe200000100b5 */
[----:B------:R-:W-:Y:S01]  /*55d0*/  FADD.FTZ R149, R149, R120 ;  /* 0x0000007895957221 */ /* 0x000fe20000010000 */
[----:B------:R-:W-:Y:S01]  /*55e0*/  FFMA.FTZ R148, R129, R120, R128 ;  /* 0x0000007881947223 */ /* 0x000fe20000010080 */
[----:B------:R-:W-:-:S03]  /*55f0*/  SHF.L.U32 R120, R182, 0x10, RZ ;  /* 0x00000010b6787819 */ /* 0x000fc600000006ff */
[----:B------:R0:W-:Y:S04]  /*5600*/  STL [R1+0x28], R149 ;  /* 0x0000289501007387 */ /* 0x0001e80000100800 */
[----:B------:R-:W-:Y:S04]  /*5610*/  STL [R1+0xd0], R181 ;  /* 0x0000d0b501007387 */ /* 0x000fe80000100800 */
[----:B0-----:R-:W4:Y:S04]  /*5620*/  LDL R149, [R1+0x170] ;  /* 0x0001700001957983 */ /* 0x001f280000100800 */
[----:B------:R-:W4:Y:S04]  /*5630*/  LDL.LU R183, [R1+0x10] ;  /* 0x0000100001b77983 */ /* 0x000f280000300800 */
[----:B------:R-:W4:Y:S01]  /*5640*/  LDL.LU R182, [R1+0xb8] ;  /* 0x0000b80001b67983 */ /* 0x000f220000300800 */
[----:B------:R-:W-:Y:S01]  /*5650*/  FADD.FTZ R66, R66, R116 ;  /* 0x0000007442427221 */ /* 0x000fe20000010000 */
[----:B------:R-:W-:Y:S01]  /*5660*/  FFMA.FTZ R222, R147, R116, R222 ;  /* 0x0000007493de7223 */ /* 0x000fe200000100de */
[----:B------:R-:W-:-:S02]  /*5670*/  PRMT R116, R117, 0x7632, R116 ;  /* 0x0000763275747816 */ /* 0x000fc40000000074 */
[----:B------:R-:W-:Y:S01]  /*5680*/  PRMT R117, R121, 0x7632, R117 ;  /* 0x0000763279757816 */ /* 0x000fe20000000075 */
[----:B------:R-:W-:-:S03]  /*5690*/  FMUL.FTZ R152, R11, R127 ;  /* 0x0000007f0b987220 */ /* 0x000fc60000410000 */
[----:B------:R-:W-:Y:S02]  /*56a0*/  SHF.L.U32 R117, R117, 0x10, RZ ;  /* 0x0000001075757819 */ /* 0x000fe400000006ff */
[----:B------:R-:W-:-:S03]  /*56b0*/  SHF.L.U32 R116, R116, 0x10, RZ ;  /* 0x0000001074747819 */ /* 0x000fc600000006ff */
[----:B---3--:R-:W-:Y:S01]  /*56c0*/  FADD.FTZ R170, R170, R117 ;  /* 0x00000075aaaa7221 */ /* 0x008fe20000010000 */
[----:B------:R-:W-:Y:S01]  /*56d0*/  FFMA.FTZ R169, R152, R117, R169 ;  /* 0x0000007598a97223 */ /* 0x000fe200000100a9 */
[----:B------:R-:W-:Y:S01]  /*56e0*/  SHF.L.U32 R121, R151, 0x10, RZ ;  /* 0x0000001097797819 */ /* 0x000fe200000006ff */
[----:B------:R-:W-:Y:S02]  /*56f0*/  FMUL.FTZ R120, R120, R116 ;  /* 0x0000007478787220 */ /* 0x000fe40000410000 */
[----:B------:R0:W-:Y:S01]  /*5700*/  STL [R1+0x2c], R170 ;  /* 0x00002caa01007387 */ /* 0x0001e20000100800 */
[----:B------:R-:W-:-:S03]  /*5710*/  FADD.FTZ R67, R67, R116 ;  /* 0x0000007443437221 */ /* 0x000fc60000010000 */
[----:B------:R-:W3:Y:S01]  /*5720*/  LDL R129, [R1+0x174] ;  /* 0x0001740001817983 */ /* 0x000ee20000100800 */
[----:B------:R-:W-:Y:S01]  /*5730*/  FFMA.FTZ R151, R121, R117, R120 ;  /* 0x0000007579977223 */ /* 0x000fe20000010078 */
[----:B------:R-:W-:Y:S02]  /*5740*/  FFMA.FTZ R223, R152, R116, R223 ;  /* 0x0000007498df7223 */ /* 0x000fe400000100df */
[----:B------:R1:W-:Y:S01]  /*5750*/  STL [R1+0xd4], R169 ;  /* 0x0000d4a901007387 */ /* 0x0003e20000100800 */
[----:B------:R-:W-:-:S03]  /*5760*/  SHF.L.U32 R116, R118, 0x10, RZ ;  /* 0x0000001076747819 */ /* 0x000fc600000006ff */
[----:B------:R-:W3:Y:S04]  /*5770*/  LDL.LU R128, [R1+0xc0] ;  /* 0x0000c00001807983 */ /* 0x000ee80000300800 */
[----:B0-----:R-:W3:Y:S04]  /*5780*/  LDL R170, [R1+0x208] ;  /* 0x0002080001aa7983 */ /* 0x001ee80000100800 */
[----:B-1----:R-:W3:Y:S04]  /*5790*/  LDL R169, [R1+0x204] ;  /* 0x0002040001a97983 */ /* 0x002ee80000100800 */
[----:B------:R-:W3:Y:S04]  /*57a0*/  LDL R171, [R1+0x164] ;  /* 0x0001640001ab7983 */ /* 0x000ee80000100800 */
[----:B------:R-:W3:Y:S04]  /*57b0*/  LDL R127, [R1+0x210] ;  /* 0x00021000017f7983 */ /* 0x000ee80000100800 */
[----:B------:R-:W3:Y:S04]  /*57c0*/  LDL R126, [R1+0x20c] ;  /* 0x00020c00017e7983 */ /* 0x000ee80000100800 */
[----:B------:R-:W3:Y:S04]  /*57d0*/  LDL.LU R181, [R1+0x14] ;  /* 0x0000140001b57983 */ /* 0x000ee80000300800 */
[----:B------:R-:W3:Y:S01]  /*57e0*/  LDL.LU R172, [R1+0xbc] ;  /* 0x0000bc0001ac7983 */ /* 0x000ee20000300800 */
[----:B--2---:R-:W-:Y:S01]  /*57f0*/  SHF.L.U32 R117, R150, 0x10, RZ ;  /* 0x0000001096757819 */ /* 0x004fe200000006ff */
[----:B------:R-:W-:-:S04]  /*5800*/  FMUL.FTZ R150, R11, R125 ;  /* 0x0000007d0b967220 */ /* 0x000fc80000410000 */
[----:B------:R-:W-:Y:S01]  /*5810*/  FMUL.FTZ R120, R117, R116 ;  /* 0x0000007475787220 */ /* 0x000fe20000410000 */
[----:B------:R-:W-:-:S05]  /*5820*/  SHF.L.U32 R117, R122, 0x10, RZ ;  /* 0x000000107a757819 */ /* 0x000fca00000006ff */
[----:B----4-:R-:W-:Y:S01]  /*5830*/  FADD.FTZ R183, R183, R117 ;  /* 0x00000075b7b77221 */ /* 0x010fe20000010000 */
[----:B------:R-:W-:-:S04]  /*5840*/  FFMA.FTZ R182, R150, R117, R182 ;  /* 0x0000007596b67223 */ /* 0x000fc800000100b6 */
[----:B------:R-:W-:Y:S01]  /*5850*/  STL [R1+0x10], R183 ;  /* 0x000010b701007387 */ /* 0x000fe20000100800 */
[----:B------:R-:W-:-:S03]  /*5860*/  SHF.L.U32 R121, R149, 0x10, RZ ;  /* 0x0000001095797819 */ /* 0x000fc600000006ff */
[----:B------:R-:W-:Y:S04]  /*5870*/  STL [R1+0xb8], R182 ;  /* 0x0000b8b601007387 */ /* 0x000fe80000100800 */
[----:B------:R-:W2:Y:S01]  /*5880*/  LDL.LU R125, [R1+0x18] ;  /* 0x00001800017d7983 */ /* 0x000ea20000300800 */
[----:B------:R-:W-:Y:S01]  /*5890*/  FFMA.FTZ R149, R121, R117, R120 ;  /* 0x0000007579957223 */ /* 0x000fe20000010078 */
[----:B------:R-:W-:Y:S02]  /*58a0*/  PRMT R117, R122, 0x7632, R117 ;  /* 0x000076327a757816 */ /* 0x000fe40000000075 */
[----:B------:R-:W4:Y:S04]  /*58b0*/  LDL.LU R122, [R1+0x1c] ;  /* 0x00001c00017a7983 */ /* 0x000f280000300800 */
[----:B------:R-:W4:Y:S01]  /*58c0*/  LDL.LU R121, [R1+0xc4] ;  /* 0x0000c40001797983 */ /* 0x000f220000300800 */
[----:B------:R-:W-:Y:S01]  /*58d0*/  FADD.FTZ R68, R68, R116 ;  /* 0x0000007444447221 */ /* 0x000fe20000010000 */
[----:B------:R-:W-:Y:S01]  /*58e0*/  FFMA.FTZ R216, R150, R116, R216 ;  /* 0x0000007496d87223 */ /* 0x000fe200000100d8 */
[----:B------:R-:W-:-:S04]  /*58f0*/  PRMT R116, R118, 0x7632, R116 ;  /* 0x0000763276747816 */ /* 0x000fc80000000074 */
[----:B------:R-:W-:Y:S02]  /*5900*/  SHF.L.U32 R116, R116, 0x10, RZ ;  /* 0x0000001074747819 */ /* 0x000fe400000006ff */
[----:B------:R-:W-:Y:S02]  /*5910*/  SHF.L.U32 R117, R117, 0x10, RZ ;  /* 0x0000001075757819 */ /* 0x000fe400000006ff */
[----:B---3--:R-:W-:Y:S02]  /*5920*/  SHF.L.U32 R118, R170, 0x10, RZ ;  /* 0x00000010aa767819 */ /* 0x008fe400000006ff */
[----:B------:R-:W-:-:S03]  /*5930*/  SHF.L.U32 R120, R169, 0x10, RZ ;  /* 0x00000010a9787819 */ /* 0x000fc600000006ff */
[----:B------:R-:W-:Y:S01]  /*5940*/  FMUL.FTZ R118, R118, R116 ;  /* 0x0000007476767220 */ /* 0x000fe20000410000 */
[----:B------:R-:W-:Y:S01]  /*5950*/  FMUL.FTZ R169, R11, R124 ;  /* 0x0000007c0ba97220 */ /* 0x000fe20000410000 */
[----:B------:R-:W-:Y:S02]  /*5960*/  FADD.FTZ R69, R69, R116 ;  /* 0x0000007445457221 */ /* 0x000fe40000010000 */
[----:B------:R-:W-:Y:S01]  /*5970*/  FFMA.FTZ R170, R120, R117, R118 ;  /* 0x0000007578aa7223 */ /* 0x000fe20000010076 */
[----:B------:R-:W-:Y:S01]  /*5980*/  FFMA.FTZ R217, R169, R116, R217 ;  /* 0x00000074a9d97223 */ /* 0x000fe200000100d9 */
[----:B------:R-:W-:Y:S01]  /*5990*/  SHF.L.U32 R118, R171, 0x10, RZ ;  /* 0x00000010ab767819 */ /* 0x000fe200000006ff */
[----:B------:R-:W-:Y:S01]  /*59a0*/  FMUL.FTZ R171, R11, R130 ;  /* 0x000000820bab7220 */ /* 0x000fe20000410000 */
[----:B------:R-:W-:Y:S02]  /*59b0*/  SHF.L.U32 R116, R119, 0x10, RZ ;  /* 0x0000001077747819 */ /* 0x000fe400000006ff */
[----:B------:R-:W-:Y:S01]  /*59c0*/  SHF.L.U32 R120, R129, 0x10, RZ ;  /* 0x0000001081787819 */ /* 0x000fe200000006ff */
[----:B------:R-:W-:-:S02]  /*59d0*/  FADD.FTZ R181, R181, R117 ;  /* 0x00000075b5b57221 */ /* 0x000fc40000010000 */
[-C--:B------:R-:W-:Y:S01]  /*59e0*/  FMUL.FTZ R118, R118, R116.reuse ;  /* 0x0000007476767220 */ /* 0x080fe20000410000 */
[----:B------:R-:W-:Y:S01]  /*59f0*/  FADD.FTZ R70, R70, R116 ;  /* 0x0000007446467221 */ /* 0x000fe20000010000 */
[----:B------:R-:W-:Y:S01]  /*5a00*/  FFMA.FTZ R172, R169, R117, R172 ;  /* 0x00000075a9ac7223 */ /* 0x000fe200000100ac */
[----:B------:R-:W-:Y:S01]  /*5a10*/  SHF.L.U32 R117, R123, 0x10, RZ ;  /* 0x000000107b757819 */ /* 0x000fe200000006ff */
[----:B------:R-:W-:Y:S01]  /*5a20*/  FFMA.FTZ R218, R171, R116, R218 ;  /* 0x00000074abda7223 */ /* 0x000fe200000100da */
[----:B------:R-:W-:Y:S01]  /*5a30*/  PRMT R116, R119, 0x7632, R116 ;  /* 0x0000763277747816 */ /* 0x000fe20000000074 */
[----:B------:R-:W-:Y:S02]  /*5a40*/  STL [R1+0x14], R181 ;  /* 0x000014b501007387 */ /* 0x000fe40000100800 */
[----:B------:R-:W-:Y:S02]  /*5a50*/  FFMA.FTZ R128, R171, R117, R128 ;  /* 0x00000075ab807223 */ /* 0x000fe40000010080 */
[----:B------:R0:W-:Y:S01]  /*5a60*/  STL [R1+0xbc], R172 ;  /* 0x0000bcac01007387 */ /* 0x0001e20000100800 */
[----:B------:R-:W-:-:S02]  /*5a70*/  SHF.L.U32 R116, R116, 0x10, RZ ;  /* 0x0000001074747819 */ /* 0x000fc400000006ff */
[----:B------:R-:W-:Y:S01]  /*5a80*/  SHF.L.U32 R119, R126, 0x10, RZ ;  /* 0x000000107e777819 */ /* 0x000fe200000006ff */
[----:B0-----:R-:W-:Y:S01]  /*5a90*/  FFMA.FTZ R172, R120, R117, R118 ;  /* 0x0000007578ac7223 */ /* 0x001fe20000010076 */
[----:B------:R-:W-:Y:S01]  /*5aa0*/  SHF.L.U32 R118, R127, 0x10, RZ ;  /* 0x000000107f767819 */ /* 0x000fe200000006ff */
[----:B------:R-:W-:-:S04]  /*5ab0*/  FMUL.FTZ R181, R11, R131 ;  /* 0x000000830bb57220 */ /* 0x000fc80000410000 */
[-C--:B------:R-:W-:Y:S01]  /*5ac0*/  FMUL.FTZ R118, R118, R116.reuse ;  /* 0x0000007476767220 */ /* 0x080fe20000410000 */
        /* <DEDUP_REMOVED lines=9> */
[--C-:B--2---:R-:W-:Y:S01]  /*5b60*/  FADD.FTZ R125, R125, R117.reuse ;  /* 0x000000757d7d7221 */ /* 0x104fe20000010000 */
[----:B------:R-:W-:-:S04]  /*5b70*/  PRMT R117, R123, 0x7632, R117 ;  /* 0x000076327b757816 */ /* 0x000fc80000000075 */
[----:B------:R-:W-:-:S05]  /*5b80*/  SHF.L.U32 R117, R117, 0x10, RZ ;  /* 0x0000001075757819 */ /* 0x000fca00000006ff */
[-C--:B------:R-:W-:Y:S01]  /*5b90*/  FFMA.FTZ R182, R119, R117.reuse, R118 ;  /* 0x0000007577b67223 */ /* 0x080fe20000010076 */
[----:B----4-:R-:W-:Y:S01]  /*5ba0*/  FADD.FTZ R122, R122, R117 ;  /* 0x000000757a7a7221 */ /* 0x010fe20000010000 */
[----:B------:R-:W-:Y:S01]  /*5bb0*/  FFMA.FTZ R121, R181, R117, R121 ;  /* 0x00000075b5797223 */ /* 0x000fe20000010079 */
[----:B------:R-:W-:Y:S01]  /*5bc0*/  FFMA.FTZ R117, R35, R136, R201 ;  /* 0x0000008823757223 */ /* 0x000fe200000100c9 */
[----:B------:R0:W-:Y:S03]  /*5bd0*/  STL [R1+0x18], R125 ;  /* 0x0000187d01007387 */ /* 0x0001e60000100800 */
[----:B------:R-:W-:Y:S01]  /*5be0*/  FFMA.FTZ R117, R145, R146, R117 ;  /* 0x0000009291757223 */ /* 0x000fe20000010075 */
[----:B------:R0:W-:Y:S03]  /*5bf0*/  STL [R1+0xc0], R128 ;  /* 0x0000c08001007387 */ /* 0x0001e60000100800 */
[----:B------:R-:W-:Y:S01]  /*5c00*/  FFMA.FTZ R117, R147, R148, R117 ;  /* 0x0000009493757223 */ /* 0x000fe20000010075 */
[----:B------:R0:W-:Y:S04]  /*5c10*/  STL [R1+0x1c], R122 ;  /* 0x00001c7a01007387 */ /* 0x0001e80000100800 */
[----:B------:R0:W-:Y:S01]  /*5c20*/  STL [R1+0xc4], R121 ;  /* 0x0000c47901007387 */ /* 0x0001e20000100800 */
[----:B------:R-:W-:-:S04]  /*5c30*/  FFMA.FTZ R117, R152, R151, R117 ;  /* 0x0000009798757223 */ /* 0x000fc80000010075 */
[----:B------:R-:W-:-:S04]  /*5c40*/  FFMA.FTZ R117, R150, R149, R117 ;  /* 0x0000009596757223 */ /* 0x000fc80000010075 */
[----:B------:R-:W-:-:S04]  /*5c50*/  FFMA.FTZ R117, R169, R170, R117 ;  /* 0x000000aaa9757223 */ /* 0x000fc80000010075 */
[----:B------:R-:W-:Y:S01]  /*5c60*/  FFMA.FTZ R117, R171, R172, R117 ;  /* 0x000000acab757223 */ /* 0x000fe20000010075 */
[----:B------:R-:W-:-:S03]  /*5c70*/  FADD.FTZ R200, R116, R182 ;  /* 0x000000b674c87221 */ /* 0x000fc60000010000 */
[----:B0-----:R-:W-:-:S07]  /*5c80*/  FFMA.FTZ R201, R181, R182, R117 ;  /* 0x000000b6b5c97223 */ /* 0x001fce0000010075 */
.L_x_2186:
[----:B------:R-:W-:Y:S05]  /*5c90*/  BSYNC.RECONVERGENT B1 ;  /* 0x0000000000017941 */ /* 0x000fea0003800200 */
.L_x_2185:
        /* <DEDUP_REMOVED lines=23> */
.L_x_2268:
        /* <DEDUP_REMOVED lines=27> */
[----:B------:R-:W-:Y:S01]  /*5fc0*/  FMUL.FTZ R117, R11, R117 ;  /* 0x000000750b757220 */ /* 0x000fe20000410000 */
[----:B------:R-:W-:Y:S01]  /*5fd0*/  FADD.FTZ R116, R159, -R116 ;  /* 0x800000749f747221 */ /* 0x000fe20000010000 */
[----:B------:R-:W-:Y:S01]  /*5fe0*/  FMUL.FTZ R118, R11, R118 ;  /* 0x000000760b767220 */ /* 0x000fe20000410000 */
        /* <DEDUP_REMOVED lines=42> */
.L_x_2192:
        /* <DEDUP_REMOVED lines=15> */
[-CC-:B------:R-:W-:Y:S01]  /*6380*/  FFMA.FTZ R85, R0, R121.reuse, R120.reuse ;  /* 0x0000007900557223 */ /* 0x180fe20000010078 */
[----:B------:R-:W-:-:S03]  /*6390*/  FFMA.FTZ R84, R12, R121, R120 ;  /* 0x000000790c547223 */ /* 0x000fc60000010078 */
[----:B------:R-:W-:Y:S01]  /*63a0*/  FADD.FTZ R85, R9, -R85 ;  /* 0x8000005509557221 */ /* 0x000fe20000010000 */
[----:B------:R-:W-:Y:S01]  /*63b0*/  FADD.FTZ R89, R10, -R84 ;  /* 0x800000540a597221 */ /* 0x000fe20000010000 */
[----:B------:R-:W-:Y:S02]  /*63c0*/  FFMA.FTZ R84, R20, R121, R120 ;  /* 0x0000007914547223 */ /* 0x000fe40000010078 */
[C---:B------:R-:W-:Y:S01]  /*63d0*/  FMUL.FTZ R88, R11.reuse, R85 ;  /* 0x000000550b587220 */ /* 0x040fe20000410000 */
[----:B------:R-:W-:Y:S01]  /*63e0*/  FMUL.FTZ R89, R11, R89 ;  /* 0x000000590b597220 */ /* 0x000fe20000410000 */
[----:B------:R-:W-:Y:S02]  /*63f0*/  FADD.FTZ R84, R19, -R84 ;  /* 0x8000005413547221 */ /* 0x000fe40000010000 */
[----:B------:R-:W-:Y:S02]  /*6400*/  FMUL.FTZ R85, R88, UR13 ;  /* 0x0000000d58557c20 */ /* 0x000fe40008410000 */
[----:B------:R-:W-:Y:S01]  /*6410*/  FMUL.FTZ R90, R11, R84 ;  /* 0x000000540b5a7220 */ /* 0x000fe20000410000 */
[----:B------:R-:W-:-:S02]  /*6420*/  FFMA.FTZ R84, R32, R121, R120 ;  /* 0x0000007920547223 */ /* 0x000fc40000010078 */
[----:B------:R-:W-:Y:S01]  /*6430*/  FSEL R124, R85, RZ, P0 ;  /* 0x000000ff557c7208 */ /* 0x000fe20000000000 */
[----:B------:R-:W-:Y:S01]  /*6440*/  FMUL.FTZ R85, R89, UR13 ;  /* 0x0000000d59557c20 */ /* 0x000fe20008410000 */
[----:B------:R-:W-:Y:S01]  /*6450*/  LOP3.LUT P0, RZ, R132, 0xff00, RZ, 0xc0, !PT ;  /* 0x0000ff0084ff7812 */ /* 0x000fe2000780c0ff */
[----:B------:R-:W-:Y:S01]  /*6460*/  FADD.FTZ R91, R31, -R84 ;  /* 0x800000541f5b7221 */ /* 0x000fe20000010000 */
[----:B------:R-:W-:Y:S02]  /*6470*/  FFMA.FTZ R84, R142, R121, R120 ;  /* 0x000000798e547223 */ /* 0x000fe40000010078 */
[----:B------:R-:W-:Y:S01]  /*6480*/  FSEL R116, R85, RZ, P0 ;  /* 0x000000ff55747208 */ /* 0x000fe20000000000 */
[----:B------:R-:W-:Y:S01]  /*6490*/  FMUL.FTZ R85, R90, UR13 ;  /* 0x0000000d5a557c20 */ /* 0x000fe20008410000 */
[----:B------:R-:W-:Y:S01]  /*64a0*/  LOP3.LUT P0, RZ, R132, 0xff0000, RZ, 0xc0, !PT ;  /* 0x00ff000084ff7812 */ /* 0x000fe2000780c0ff */
[----:B------:R-:W-:Y:S01]  /*64b0*/  FMUL.FTZ R91, R11, R91 ;  /* 0x0000005b0b5b7220 */ /* 0x000fe20000410000 */
[----:B------:R-:W-:Y:S01]  /*64c0*/  FADD.FTZ R84, R141, -R84 ;  /* 0x800000548d547221 */ /* 0x000fe20000010000 */
[----:B------:R-:W-:-:S02]  /*64d0*/  F2FP.BF16.F32.PACK_AB R116, R116, R124 ;  /* 0x0000007c7474723e */ /* 0x000fc400000010ff */
[----:B------:R-:W-:Y:S01]  /*64e0*/  FSEL R122, R85, RZ, P0 ;  /* 0x000000ff557a7208 */ /* 0x000fe20000000000 */
[----:B------:R-:W-:Y:S01]  /*64f0*/  FFMA.FTZ R85, R160, R121, R120 ;  /* 0x00000079a0557223 */ /* 0x000fe20000010078 */
[----:B------:R-:W-:Y:S01]  /*6500*/  FMUL.FTZ R117, R91, UR13 ;  /* 0x0000000d5b757c20 */ /* 0x000fe20008410000 */
[----:B------:R-:W-:Y:S01]  /*6510*/  LOP3.LUT P0, RZ, R132, 0xff000000, RZ, 0xc0, !PT ;  /* 0xff00000084ff7812 */ /* 0x000fe2000780c0ff */
[----:B------:R-:W-:Y:S01]  /*6520*/  FMUL.FTZ R84, R11, R84 ;  /* 0x000000540b547220 */ /* 0x000fe20000410000 */
[----:B------:R-:W-:Y:S02]  /*6530*/  FADD.FTZ R85, R159, -R85 ;  /* 0x800000559f557221 */ /* 0x000fe40000010000 */
[----:B------:R-:W-:Y:S01]  /*6540*/  FSEL R117, R117, RZ, P0 ;  /* 0x000000ff75757208 */ /* 0x000fe20000000000 */
[----:B------:R-:W-:Y:S01]  /*6550*/  FMUL.FTZ R118, R84, UR13 ;  /* 0x0000000d54767c20 */ /* 0x000fe20008410000 */
[----:B------:R-:W-:Y:S01]  /*6560*/  LOP3.LUT P0, RZ, R133, 0xff, RZ, 0xc0, !PT ;  /* 0x000000ff85ff7812 */ /* 0x000fe2000780c0ff */
[----:B------:R-:W-:Y:S01]  /*6570*/  FMUL.FTZ R85, R11, R85 ;  /* 0x000000550b557220 */ /* 0x000fe20000410000 */
[----:B------:R-:W-:-:S02]  /*6580*/  F2FP.BF16.F32.PACK_AB R117, R117, R122 ;  /* 0x0000007a7575723e */ /* 0x000fc400000010ff */
[----:B------:R-:W-:Y:S01]  /*6590*/  FSEL R118, R118, RZ, P0 ;  /* 0x000000ff76767208 */ /* 0x000fe20000000000 */
[----:B------:R-:W-:Y:S01]  /*65a0*/  FMUL.FTZ R123, R85, UR13 ;  /* 0x0000000d557b7c20 */ /* 0x000fe20008410000 */
[----:B------:R-:W-:-:S04]  /*65b0*/  LOP3.LUT P0, RZ, R133, 0xff00, RZ, 0xc0, !PT ;  /* 0x0000ff0085ff7812 */ /* 0x000fc8000780c0ff */
[----:B------:R-:W-:-:S04]  /*65c0*/  FSEL R123, R123, RZ, P0 ;  /* 0x000000ff7b7b7208 */ /* 0x000fc80000000000 */
[----:B------:R-:W-:Y:S01]  /*65d0*/  F2FP.BF16.F32.PACK_AB R118, R123, R118 ;  /* 0x000000767b76723e */ /* 0x000fe200000010ff */
[----:B------:R-:W-:Y:S06]  /*65e0*/  BRA `(.L_x_2193) ;  /* 0x0000001800a47947 */ /* 0x000fec0003800000 */
.L_x_2191:
        /* <DEDUP_REMOVED lines=13> */
[C---:B-----5:R-:W-:Y:S01]  /*66c0*/  FFMA.FTZ R119, R11.reuse, R119, R82 ;  /* 0x000000770b777223 */ /* 0x060fe20000010052 */
[----:B------:R-:W-:Y:S01]  /*66d0*/  FFMA.FTZ R117, R11, R117, R83 ;  /* 0x000000750b757223 */ /* 0x000fe20000010053 */
[----:B------:R-:W-:Y:S01]  /*66e0*/  FADD.FTZ R116, R159, -R116 ;  /* 0x800000749f747221 */ /* 0x000fe20000010000 */
[----:B------:R-:W-:Y:S01]  /*66f0*/  FFMA.FTZ R118, R11, R118, R80 ;  /* 0x000000760b767223 */ /* 0x000fe20000010050 */
[----:B------:R-:W-:Y:S01]  /*6700*/  FMUL.FTZ R119, R119, UR13 ;  /* 0x0000000d77777c20 */ /* 0x000fe20008410000 */
[----:B------:R-:W-:Y:S01]  /*6710*/  FMUL.FTZ R117, R117, UR13 ;  /* 0x0000000d75757c20 */ /* 0x000fe20008410000 */
[----:B------:R-:W-:Y:S01]  /*6720*/  FFMA.FTZ R116, R11, R116, R81 ;  /* 0x000000740b747223 */ /* 0x000fe20000010051 */
[----:B------:R-:W-:Y:S01]  /*6730*/  FMUL.FTZ R118, R118, UR13 ;  /* 0x0000000d76767c20 */ /* 0x000fe20008410000 */
[----:B------:R-:W-:Y:S01]  /*6740*/  FFMA.FTZ R122, R0, R121, R120 ;  /* 0x00000079007a7223 */ /* 0x000fe20000010078 */
[----:B------:R-:W-:Y:S01]  /*6750*/  FSEL R119, R119, RZ, P0 ;  /* 0x000000ff77777208 */ /* 0x000fe20000000000 */
[----:B------:R-:W-:Y:S01]  /*6760*/  FMUL.FTZ R116, R116, UR13 ;  /* 0x0000000d74747c20 */ /* 0x000fe20008410000 */
[----:B------:R-:W-:Y:S01]  /*6770*/  ISETP.GE.U32.AND P0, PT, R132, RZ, PT ;  /* 0x000000ff8400720c */ /* 0x000fe20003f06070 */
[----:B------:R-:W-:-:S03]  /*6780*/  FADD.FTZ R122, R9, -R122 ;  /* 0x8000007a097a7221 */ /* 0x000fc60000010000 */
        /* <DEDUP_REMOVED lines=14> */
[----:B------:R-:W-:Y:S01]  /*6870*/  FFMA.FTZ R116, R20, R121, R120 ;  /* 0x0000007914747223 */ /* 0x000fe20000010078 */
[----:B------:R-:W-:-:S03]  /*6880*/  FMUL.FTZ R117, R117, UR13 ;  /* 0x0000000d75757c20 */ /* 0x000fc60008410000 */
[----:B------:R-:W-:-:S04]  /*6890*/  FADD.FTZ R116, R19, -R116 ;  /* 0x8000007413747221 */ /* 0x000fc80000010000 */
[----:B------:R-:W-:-:S04]  /*68a0*/  FFMA.FTZ R116, R11, R116, R78 ;  /* 0x000000740b747223 */ /* 0x000fc8000001004e */
        /* <DEDUP_REMOVED lines=15> */
.L_x_2194:
[-CC-:B------:R-:W-:Y:S01]  /*69a0*/  FFMA.FTZ R84, R168, R121.reuse, R120.reuse ;  /* 0x00000079a8547223 */ /* 0x180fe20000010078 */
[----:B------:R-:W-:Y:S01]  /*69b0*/  FFMA.FTZ R87, R173, R121, R120 ;  /* 0x00000079ad577223 */ /* 0x000fe20000010078 */
[----:B------:R-:W-:Y:S02]  /*69c0*/  LOP3.LUT P0, RZ, R133, 0xff0000, RZ, 0xc0, !PT ;  /* 0x00ff000085ff7812 */ /* 0x000fe4000780c0ff */
[----:B------:R-:W-:Y:S01]  /*69d0*/  FADD.FTZ R84, R167, -R84 ;  /* 0x80000054a7547221 */ /* 0x000fe20000010000 */
[----:B------:R-:W-:-:S03]  /*69e0*/  FADD.FTZ R87, R174, -R87 ;  /* 0x80000057ae577221 */ /* 0x000fc60000010000 */
[C---:B-----5:R-:W-:Y:S01]  /*69f0*/  FFMA.FTZ R86, R11.reuse, R84, R82 ;  /* 0x000000540b567223 */ /* 0x060fe20000010052 */
[----:B------:R-:W-:-:S03]  /*6a00*/  FFMA.FTZ R87, R11, R87, R83 ;  /* 0x000000570b577223 */ /* 0x000fc60000010053 */
        /* <DEDUP_REMOVED lines=13> */
[C---:B------:R-:W-:Y:S01]  /*6ae0*/  FFMA.FTZ R88, R11.reuse, R85, R76 ;  /* 0x000000550b587223 */ /* 0x040fe2000001004c */
[----:B------:R-:W-:Y:S01]  /*6af0*/  FFMA.FTZ R89, R11, R89, R77 ;  /* 0x000000590b597223 */ /* 0x000fe2000001004d */
[----:B------:R-:W-:Y:S02]  /*6b00*/  FADD.FTZ R84, R19, -R84 ;  /* 0x8000005413547221 */ /* 0x000fe40000010000 */
[----:B------:R-:W-:Y:S02]  /*6b10*/  FMUL.FTZ R85, R88, UR13 ;  /* 0x0000000d58557c20 */ /* 0x000fe40008410000 */
[----:B------:R-:W-:Y:S01]  /*6b20*/  FFMA.FTZ R90, R11, R84, R78 ;  /* 0x000000540b5a7223 */ /* 0x000fe2000001004e */
        /* <DEDUP_REMOVED lines=9> */
[----:B------:R-:W-:Y:S01]  /*6bc0*/  FFMA.FTZ R91, R11, R91, R79 ;  /* 0x0000005b0b5b7223 */ /* 0x000fe2000001004f */
[----:B------:R-:W-:Y:S01]  /*6bd0*/  FADD.FTZ R84, R141, -R84 ;  /* 0x800000548d547221 */ /* 0x000fe20000010000 */
[----:B------:R-:W-:-:S02]  /*6be0*/  F2FP.BF16.F32.PACK_AB R116, R116, R124 ;  /* 0x0000007c7474723e */ /* 0x000fc400000010ff */
[----:B------:R-:W-:Y:S01]  /*6bf0*/  FSEL R122, R85, RZ, P0 ;  /* 0x000000ff557a7208 */ /* 0x000fe20000000000 */
[----:B------:R-:W-:Y:S01]  /*6c00*/  FFMA.FTZ R85, R160, R121, R120 ;  /* 0x00000079a0557223 */ /* 0x000fe20000010078 */
[----:B------:R-:W-:Y:S01]  /*6c10*/  FMUL.FTZ R117, R91, UR13 ;  /* 0x0000000d5b757c20 */ /* 0x000fe20008410000 */
[----:B------:R-:W-:Y:S01]  /*6c20*/  LOP3.LUT P0, RZ, R132, 0xff000000, RZ, 0xc0, !PT ;  /* 0xff00000084ff7812 */ /* 0x000fe2000780c0ff */
[----:B------:R-:W-:Y:S01]  /*6c30*/  FFMA.FTZ R84, R11, R84, R80 ;  /* 0x000000540b547223 */ /* 0x000fe20000010050 */
[----:B------:R-:W-:Y:S02]  /*6c40*/  FADD.FTZ R85, R159, -R85 ;  /* 0x800000559f557221 */ /* 0x000fe40000010000 */
[----:B------:R-:W-:Y:S01]  /*6c50*/  FSEL R117, R117, RZ, P0 ;  /* 0x000000ff75757208 */ /* 0x000fe20000000000 */
[----:B------:R-:W-:Y:S01]  /*6c60*/  FMUL.FTZ R118, R84, UR13 ;  /* 0x0000000d54767c20 */ /* 0x000fe20008410000 */
[----:B------:R-:W-:Y:S01]  /*6c70*/  LOP3.LUT P0, RZ, R133, 0xff, RZ, 0xc0, !PT ;  /* 0x000000ff85ff7812 */ /* 0x000fe2000780c0ff */
[----:B------:R-:W-:Y:S01]  /*6c80*/  FFMA.FTZ R85, R11, R85, R81 ;  /* 0x000000550b557223 */ /* 0x000fe20000010051 */
[----:B------:R-:W-:-:S02]  /*6c90*/  F2FP.BF16.F32.PACK_AB R117, R117, R122 ;  /* 0x0000007a7575723e */ /* 0x000fc400000010ff */
[----:B------:R-:W-:Y:S01]  /*6ca0*/  FSEL R118, R118, RZ, P0 ;  /* 0x000000ff76767208 */ /* 0x000fe20000000000 */
[----:B------:R-:W-:Y:S01]  /*6cb0*/  FMUL.FTZ R123, R85, UR13 ;  /* 0x0000000d557b7c20 */ /* 0x000fe20008410000 */
[----:B------:R-:W-:-:S04]  /*6cc0*/  LOP3.LUT P0, RZ, R133, 0xff00, RZ, 0xc0, !PT ;  /* 0x0000ff0085ff7812 */ /* 0x000fc8000780c0ff */
[----:B------:R-:W-:-:S04]  /*6cd0*/  FSEL R123, R123, RZ, P0 ;  /* 0x000000ff7b7b7208 */ /* 0x000fc80000000000 */
[----:B------:R-:W-:Y:S01]  /*6ce0*/  F2FP.BF16.F32.PACK_AB R118, R123, R118 ;  /* 0x000000767b76723e */ /* 0x000fe200000010ff */
[----:B------:R-:W-:Y:S06]  /*6cf0*/  BRA `(.L_x_2193) ;  /* 0x0000001000e07947 */ /* 0x000fec0003800000 */
.L_x_2190:
        /* <DEDUP_REMOVED lines=83> */
.L_x_2196:
[----:B------:R-:W-:Y:S01]  /*7230*/  FFMA.FTZ R72, R168, R121, R120 ;  /* 0x00000079a8487223 */ /* 0x000fe20000010078 */
[----:B------:R-:W-:-:S03]  /*7240*/  LOP3.LUT P0, RZ, R133, 0xff0000, RZ, 0xc0, !PT ;  /* 0x00ff000085ff7812 */ /* 0x000fc6000780c0ff */
[----:B------:R-:W-:-:S04]  /*7250*/  FADD.FTZ R72, R167, -R72 ;  /* 0x80000048a7487221 */ /* 0x000fc80000010000 */
[----:B-----5:R-:W-:Y:S01]  /*7260*/  FMUL.FTZ R86, R11, R72 ;  /* 0x000000480b567220 */ /* 0x020fe20000410000 */
[----:B------:R-:W-:-:S03]  /*7270*/  FFMA.FTZ R72, R173, R121, R120 ;  /* 0x00000079ad487223 */ /* 0x000fc60000010078 */
[----:B------:R-:W-:Y:S01]  /*7280*/  FMUL.FTZ R75, R86, UR13 ;  /* 0x0000000d564b7c20 */ /* 0x000fe20008410000 */
[----:B------:R-:W-:-:S04]  /*7290*/  FADD.FTZ R72, R174, -R72 ;  /* 0x80000048ae487221 */ /* 0x000fc80000010000 */
[----:B------:R-:W-:Y:S01]  /*72a0*/  FSEL R73, R75, RZ, P0 ;  /* 0x000000ff4b497208 */ /* 0x000fe20000000000 */
[----:B------:R-:W-:Y:S01]  /*72b0*/  FMUL.FTZ R87, R11, R72 ;  /* 0x000000480b577220 */ /* 0x000fe20000410000 */
[----:B------:R-:W-:-:S03]  /*72c0*/  LOP3.LUT P0, RZ, R135, 0xff0000, RZ, 0xc0, !PT ;  /* 0x00ff000087ff7812 */ /* 0x000fc6000780c0ff */
[----:B------:R-:W-:Y:S01]  /*72d0*/  FMUL.FTZ R74, R87, UR13 ;  /* 0x0000000d574a7c20 */ /* 0x000fe20008410000 */
[----:B------:R-:W-:Y:S02]  /*72e0*/  FSEL R75, R75, RZ, P0 ;  /* 0x000000ff4b4b7208 */ /* 0x000fe40000000000 */
[----:B------:R-:W-:-:S04]  /*72f0*/  ISETP.GE.U32.AND P0, PT, R134, RZ, PT ;  /* 0x000000ff8600720c */ /* 0x000fc80003f06070 */
[----:B------:R-:W-:-:S04]  /*7300*/  ISETP.GE.U32.AND.EX P0, PT, R135, 0x1000000, PT, P0 ;  /* 0x010000008700780c */ /* 0x000fc80003f06100 */
[----:B------:R-:W-:Y:S02]  /*7310*/  FSEL R72, R74, RZ, P0 ;  /* 0x000000ff4a487208 */ /* 0x000fe40000000000 */
[----:B------:R-:W-:Y:S02]  /*7320*/  ISETP.GE.U32.AND P0, PT, R132, RZ, PT ;  /* 0x000000ff8400720c */ /* 0x000fe40003f06070 */
[----:B------:R-:W-:Y:S01]  /*7330*/  F2FP.BF16.F32.PACK_AB R75, R72, R75 ;  /* 0x0000004b484b723e */ /* 0x000fe200000010ff */
[----:B------:R-:W-:Y:S01]  /*7340*/  FFMA.FTZ R72, R142, R121, R120 ;  /* 0x000000798e487223 */ /* 0x000fe20000010078 */
[----:B------:R-:W-:-:S03]  /*7350*/  ISETP.GE.U32.AND.EX P0, PT, R133, 0x1000000, PT, P0 ;  /* 0x010000008500780c */ /* 0x000fc60003f06100 */
        /* <DEDUP_REMOVED lines=11> */
[----:B------:R-:W-:-:S05]  /*7410*/  FMUL.FTZ R88, R85, UR13 ;  /* 0x0000000d55587c20 */ /* 0x000fca0008410000 */
        /* <DEDUP_REMOVED lines=14> */
[----:B------:R-:W-:Y:S01]  /*7500*/  FMUL.FTZ R91, R11, R73 ;  /* 0x000000490b5b7220 */ /* 0x000fe20000410000 */
[----:B------:R-:W-:Y:S02]  /*7510*/  FSEL R73, R72, RZ, P0 ;  /* 0x000000ff48497208 */ /* 0x000fe40000000000 */
[----:B------:R-:W-:Y:S01]  /*7520*/  LOP3.LUT P0, RZ, R134, 0xff000000, RZ, 0xc0, !PT ;  /* 0xff00000086ff7812 */ /* 0x000fe2000780c0ff */
[----:B------:R-:W-:-:S05]  /*7530*/  FMUL.FTZ R89, R91, UR13 ;  /* 0x0000000d5b597c20 */ /* 0x000fca0008410000 */
        /* <DEDUP_REMOVED lines=10> */
[----:B------:R-:W-:Y:S01]  /*75e0*/  FMUL.FTZ R89, R11, R72 ;  /* 0x000000480b597220 */ /* 0x000fe20000410000 */
        /* <DEDUP_REMOVED lines=15> */
.L_x_2195:
        /* <DEDUP_REMOVED lines=26> */
[----:B------:R-:W-:Y:S01]  /*7880*/  FFMA.FTZ R118, R11, R118, R80 ;  /* 0x000000760b767223 */ /* 0x000fe20000010050 */
[----:B------:R-:W-:Y:S02]  /*7890*/  FADD.FTZ R74, R159, -R74 ;  /* 0x8000004a9f4a7221 */ /* 0x000fe40000010000 */
[----:B------:R-:W-:Y:S01]  /*78a0*/  FSEL R73, R73, RZ, P0 ;  /* 0x000000ff49497208 */ /* 0x000fe20000000000 */
[----:B------:R-:W-:Y:S01]  /*78b0*/  FMUL.FTZ R118, R118, UR13 ;  /* 0x0000000d76767c20 */ /* 0x000fe20008410000 */
[----:B------:R-:W-:Y:S01]  /*78c0*/  FFMA.FTZ R74, R11, R74, R81 ;  /* 0x0000004a0b4a7223 */ /* 0x000fe20000010051 */
        /* <DEDUP_REMOVED lines=9> */
[----:B------:R-:W-:Y:S01]  /*7960*/  FFMA.FTZ R73, R11, R73, R79 ;  /* 0x000000490b497223 */ /* 0x000fe2000001004f */
[----:B------:R-:W-:Y:S01]  /*7970*/  F2FP.BF16.F32.PACK_AB R74, R72, R74 ;  /* 0x0000004a484a723e */ /* 0x000fe200000010ff */
[----:B------:R-:W-:Y:S01]  /*7980*/  FFMA.FTZ R72, R20, R121, R120 ;  /* 0x0000007914487223 */ /* 0x000fe20000010078 */
[----:B------:R-:W-:Y:S01]  /*7990*/  FSEL R118, R118, RZ, P0 ;  /* 0x000000ff76767208 */ /* 0x000fe20000000000 */
[----:B------:R-:W-:Y:S01]  /*79a0*/  FMUL.FTZ R116, R73, UR13 ;  /* 0x0000000d49747c20 */ /* 0x000fe20008410000 */
        /* <DEDUP_REMOVED lines=20> */
[----:B------:R-:W-:Y:S02]  /*7af0*/  FFMA.FTZ R116, R0, R121, R120 ;  /* 0x0000007900747223 */ /* 0x000fe40000010078 */
[----:B------:R-:W-:Y:S02]  /*7b00*/  FMUL.FTZ R72, R72, UR13 ;  /* 0x0000000d48487c20 */ /* 0x000fe40008410000 */
[----:B------:R-:W-:-:S04]  /*7b10*/  FADD.FTZ R116, R9, -R116 ;  /* 0x8000007409747221 */ /* 0x000fc80000010000 */
[----:B------:R-:W-:Y:S01]  /*7b20*/  FFMA.FTZ R123, R11, R116, R76 ;  /* 0x000000740b7b7223 */ /* 0x000fe2000001004c */
        /* <DEDUP_REMOVED lines=11> */
.L_x_2197:
[----:B------:R-:W-:Y:S01]  /*7be0*/  FFMA.FTZ R72, R168, R121, R120 ;  /* 0x00000079a8487223 */ /* 0x000fe20000010078 */
[----:B------:R-:W-:-:S03]  /*7bf0*/  LOP3.LUT P0, RZ, R133, 0xff0000, RZ, 0xc0, !PT ;  /* 0x00ff000085ff7812 */ /* 0x000fc6000780c0ff */
[----:B------:R-:W-:-:S04]  /*7c00*/  FADD.FTZ R72, R167, -R72 ;  /* 0x80000048a7487221 */ /* 0x000fc80000010000 */
        /* <DEDUP_REMOVED lines=19> */
[----:B------:R-:W-:Y:S01]  /*7d40*/  FFMA.FTZ R84, R11, R72, R80 ;  /* 0x000000480b547223 */ /* 0x000fe20000010050 */
[----:B------:R-:W-:Y:S01]  /*7d50*/  FFMA.FTZ R72, R160, R121, R120 ;  /* 0x00000079a0487223 */ /* 0x000fe20000010078 */
[----:B------:R-:W-:Y:S02]  /*7d60*/  F2FP.BF16.F32.PACK_AB R119, R74, R73 ;  /* 0x000000494a77723e */ /* 0x000fe400000010ff */
        /* <DEDUP_REMOVED lines=20> */
[----:B------:R-:W-:Y:S01]  /*7eb0*/  FFMA.FTZ R91, R11, R73, R79 ;  /* 0x000000490b5b7223 */ /* 0x000fe2000001004f */
        /* <DEDUP_REMOVED lines=13> */
[----:B------:R-:W-:Y:S01]  /*7f90*/  FFMA.FTZ R89, R11, R72, R77 ;  /* 0x000000480b597223 */ /* 0x000fe2000001004d */
        /* <DEDUP_REMOVED lines=13> */
[----:B------:R-:W-:-:S07]  /*8070*/  F2FP.BF16.F32.PACK_AB R72, R72, R123 ;  /* 0x0000007b4848723e */ /* 0x000fce00000010ff */
.L_x_2193:
        /* <DEDUP_REMOVED lines=15> */
.L_x_2189:
[----:B------:R-:W-:Y:S05]  /*8170*/  BSYNC.RECONVERGENT B1 ;  /* 0x0000000000017941 */ /* 0x000fea0003800200 */
.L_x_2188:
        /* <DEDUP_REMOVED lines=11> */
[----:B0-----:R-:W-:Y:S01]  /*8230*/  FFMA.FTZ R72, R166, R121, R120 ;  /* 0x00000079a6487223 */ /* 0x001fe20000010078 */
[----:B-----5:R-:W-:-:S03]  /*8240*/  LOP3.LUT P6, RZ, R49, 0xff0000, RZ, 0xc0, !PT ;  /* 0x00ff000031ff7812 */ /* 0x020fc600078cc0ff */
[----:B------:R-:W-:-:S04]  /*8250*/  FADD.FTZ R72, R165, -R72 ;  /* 0x80000048a5487221 */ /* 0x000fc80000010000 */
        /* <DEDUP_REMOVED lines=72> */
.L_x_2202:
[-CC-:B0-----:R-:W-:Y:S01]  /*86e0*/  FFMA.FTZ R72, R166, R121.reuse, R120.reuse ;  /* 0x00000079a6487223 */ /* 0x181fe20000010078 */
[----:B------:R-:W-:Y:S01]  /*86f0*/  FFMA.FTZ R73, R175, R121, R120 ;  /* 0x00000079af497223 */ /* 0x000fe20000010078 */
[----:B-----5:R-:W-:Y:S02]  /*8700*/  LOP3.LUT P6, RZ, R51, 0xff0000, RZ, 0xc0, !PT ;  /* 0x00ff000033ff7812 */ /* 0x020fe400078cc0ff */
[----:B------:R-:W-:Y:S01]  /*8710*/  FADD.FTZ R72, R165, -R72 ;  /* 0x80000048a5487221 */ /* 0x000fe20000010000 */
[----:B------:R-:W-:-:S03]  /*8720*/  FADD.FTZ R73, R176, -R73 ;  /* 0x80000049b0497221 */ /* 0x000fc60000010000 */
[C---:B------:R-:W-:Y:S01]  /*8730*/  FFMA.FTZ R72, R11.reuse, R72, R54 ;  /* 0x000000480b487223 */ /* 0x040fe20000010036 */
        /* <DEDUP_REMOVED lines=69> */
.L_x_2201:
[----:B------:R-:W-:-:S04]  /*8b90*/  UISETP.NE.U32.AND UP0, UPT, UR6, URZ, UPT ;  /* 0x000000ff0600728c */ /* 0x000fc8000bf05070 */
[----:B------:R-:W-:-:S09]  /*8ba0*/  UISETP.NE.AND.EX UP0, UPT, UR7, URZ, UPT, UP0 ;  /* 0x000000ff0700728c */ /* 0x000fd2000bf05300 */
[----:B------:R-:W-:Y:S05]  /*8bb0*/  BRA.U !UP0, `(.L_x_2204) ;  /* 0x00000005082c7547 */ /* 0x000fea000b800000 */
[----:B0-----:R-:W-:Y:S01]  /*8bc0*/  FFMA.FTZ R72, R166, R121, R120 ;  /* 0x00000079a6487223 */ /* 0x001fe20000010078 */
[----:B-----5:R-:W-:-:S03]  /*8bd0*/  LOP3.LUT P6, RZ, R49, 0xff0000, RZ, 0xc0, !PT ;  /* 0x00ff000031ff7812 */ /* 0x020fc600078cc0ff */
[----:B------:R-:W-:-:S04]  /*8be0*/  FADD.FTZ R72, R165, -R72 ;  /* 0x80000048a5487221 */ /* 0x000fc80000010000 */
        /* <DEDUP_REMOVED lines=72> */
.L_x_2204:
        /* <DEDUP_REMOVED lines=75> */
.L_x_2200:
[----:B------:R-:W-:-:S04]  /*9520*/  UISETP.NE.U32.AND UP0, UPT, UR24, URZ, UPT ;  /* 0x000000ff1800728c */ /* 0x000fc8000bf05070 */
[----:B------:R-:W-:-:S09]  /*9530*/  UISETP.NE.AND.EX UP0, UPT, UR25, URZ, UPT, UP0 ;  /* 0x000000ff1900728c */ /* 0x000fd2000bf05300 */
[----:B------:R-:W-:Y:S05]  /*9540*/  BRA.U !UP0, `(.L_x_2205) ;  /* 0x0000000508bc7547 */ /* 0x000fea000b800000 */
[----:B------:R-:W-:-:S04]  /*9550*/  UISETP.NE.U32.AND UP0, UPT, UR6, URZ, UPT ;  /* 0x000000ff0600728c */ /* 0x000fc8000bf05070 */
[----:B------:R-:W-:-:S09]  /*9560*/  UISETP.NE.AND.EX UP0, UPT, UR7, URZ, UPT, UP0 ;  /* 0x000000ff0700728c */ /* 0x000fd2000bf05300 */
[----:B------:R-:W-:Y:S05]  /*9570*/  BRA.U !UP0, `(.L_x_2206) ;  /* 0x0000000108d87547 */ /* 0x000fea000b800000 */
[-CC-:B------:R-:W-:Y:S01]  /*9580*/  FFMA.FTZ R84, R166, R121.reuse, R120.reuse ;  /* 0x00000079a6547223 */ /* 0x180fe20000010078 */
        /* <DEDUP_REMOVED lines=20> */
[C---:B------:R-:W-:Y:S01]  /*96d0*/  FFMA.FTZ R89, R11.reuse, R89, R57 ;  /* 0x000000590b597223 */ /* 0x040fe20000010039 */
        /* <DEDUP_REMOVED lines=9> */
[----:B0-----:R-:W-:Y:S01]  /*9770*/  FSEL R116, R85, RZ, P6 ;  /* 0x000000ff55747208 */ /* 0x001fe20003000000 */
        /* <DEDUP_REMOVED lines=22> */
.L_x_2206:
        /* <DEDUP_REMOVED lines=8> */
[C---:B------:R-:W-:Y:S01]  /*9960*/  FFMA.FTZ R119, R11.reuse, R119, R54 ;  /* 0x000000770b777223 */ /* 0x040fe20000010036 */
        /* <DEDUP_REMOVED lines=45> */
.L_x_2205:
        /* <DEDUP_REMOVED lines=24> */
[C---:B------:R-:W-:Y:S01]  /*9dc0*/  FMUL.FTZ R89, R11.reuse, R89 ;  /* 0x000000590b597220 */ /* 0x040fe20000410000 */
        /* <DEDUP_REMOVED lines=32> */
.L_x_2207:
        /* <DEDUP_REMOVED lines=53> */
.L_x_2203:
[----:B------:R-:W0:Y:S01]  /*a320*/  @UP0 LDCU.64 UR4, c[0x0][0x478] ;  /* 0x00008f00ff0407ac */ /* 0x000e220008000a00 */
[----:B------:R-:W-:Y:S01]  /*a330*/  PLOP3.LUT P6, PT, PT, PT, UP0, 0x80, 0x8 ;  /* 0x000000000008781c */ /* 0x000fe20003fcf008 */
[----:B------:R-:W-:-:S12]  /*a340*/  HFMA2 R122, -RZ, RZ, 0, 1.9073486328125e-06 ;  /* 0x00000020ff7a7431 */ /* 0x000fd800000001ff */
[----:B0-----:R-:W-:Y:S01]  /*a350*/  @P6 IMAD.WIDE.U32 R122, R2, R122, UR4 ;  /* 0x00000004027a6e25 */ /* 0x001fe2000f8e007a */
[----:B------:R-:W-:-:S13]  /*a360*/  PLOP3.LUT P6, PT, PT, PT, UP0, 0x80, 0x8 ;  /* 0x000000000008781c */ /* 0x000fda0003fcf008 */
[----:B------:R-:W-:Y:S01]  /*a370*/  @P6 STG.E.128 desc[UR8][R122.64], R88 ;  /* 0x000000587a006986 */ /* 0x000fe2000c101d08 */
        /* <DEDUP_REMOVED lines=9> */
.L_x_2199:
[----:B------:R-:W-:Y:S05]  /*a410*/  BSYNC.RECONVERGENT B1 ;  /* 0x0000000000017941 */ /* 0x000fea0003800200 */
.L_x_2198:
        /* <DEDUP_REMOVED lines=12> */
[----:B01----:R-:W-:Y:S01]  /*a4e0*/  FFMA.FTZ R72, R164, R121, R120 ;  /* 0x00000079a4487223 */ /* 0x003fe20000010078 */
        /* <DEDUP_REMOVED lines=74> */
.L_x_2212:
[-CC-:B01----:R-:W-:Y:S01]  /*a990*/  FFMA.FTZ R72, R164, R121.reuse, R120.reuse ;  /* 0x00000079a4487223 */ /* 0x183fe20000010078 */
        /* <DEDUP_REMOVED lines=74> */
.L_x_2211:
[----:B01----:R-:W0:Y:S02]  /*ae40*/  LDC.64 R72, c[0x0][0x478] ;  /* 0x00011e00ff487b82 */ /* 0x003e240000000a00 */
[----:B0-----:R-:W-:-:S04]  /*ae50*/  ISETP.NE.U32.AND P1, PT, R72, RZ, PT ;  /* 0x000000ff4800720c */ /* 0x001fc80003f25070 */
[----:B------:R-:W-:-:S13]  /*ae60*/  ISETP.NE.AND.EX P1, PT, R73, RZ, PT, P1 ;  /* 0x000000ff4900720c */ /* 0x000fda0003f25310 */
[----:B------:R-:W-:Y:S05]  /*ae70*/  @!P1 BRA `(.L_x_2214) ;  /* 0x00000004002c9947 */ /* 0x000fea0003800000 */
[----:B------:R-:W-:Y:S01]  /*ae80*/  FFMA.FTZ R72, R164, R121, R120 ;  /* 0x00000079a4487223 */ /* 0x000fe20000010078 */
        /* <DEDUP_REMOVED lines=74> */
.L_x_2214:
        /* <DEDUP_REMOVED lines=75> */
.L_x_2210:
[----:B------:R-:W-:-:S04]  /*b7e0*/  UISETP.NE.U32.AND UP0, UPT, UR24, URZ, UPT ;  /* 0x000000ff1800728c */ /* 0x000fc8000bf05070 */
[----:B------:R-:W-:-:S09]  /*b7f0*/  UISETP.NE.AND.EX UP0, UPT, UR25, URZ, UPT, UP0 ;  /* 0x000000ff1900728c */ /* 0x000fd2000bf05300 */
[----:B------:R-:W-:Y:S05]  /*b800*/  BRA.U !UP0, `(.L_x_2215) ;  /* 0x0000000508c07547 */ /* 0x000fea000b800000 */
[----:B01----:R-:W0:Y:S02]  /*b810*/  LDC.64 R116, c[0x0][0x478] ;  /* 0x00011e00ff747b82 */ /* 0x003e240000000a00 */
[----:B0-----:R-:W-:-:S04]  /*b820*/  ISETP.NE.U32.AND P1, PT, R116, RZ, PT ;  /* 0x000000ff7400720c */ /* 0x001fc80003f25070 */
[----:B------:R-:W-:-:S13]  /*b830*/  ISETP.NE.AND.EX P1, PT, R117, RZ, PT, P1 ;  /* 0x000000ff7500720c */ /* 0x000fda0003f25310 */
[----:B------:R-:W-:Y:S05]  /*b840*/  @!P1 BRA `(.L_x_2216) ;  /* 0x0000000000d89947 */ /* 0x000fea0003800000 */
        /* <DEDUP_REMOVED lines=54> */
.L_x_2216:
        /* <DEDUP_REMOVED lines=54> */
.L_x_2215:
        /* <DEDUP_REMOVED lines=58> */
.L_x_2217:
        /* <DEDUP_REMOVED lines=53> */
.L_x_2213:
        /* <DEDUP_REMOVED lines=11> */
.L_x_2209:
[----:B------:R-:W-:Y:S05]  /*c6b0*/  BSYNC.RECONVERGENT B1 ;  /* 0x0000000000017941 */ /* 0x000fea0003800200 */
.L_x_2208:
        /* <DEDUP_REMOVED lines=12> */
[-CC-:B012---:R-:W-:Y:S01]  /*c780*/  FFMA.FTZ R73, R162, R121.reuse, R120.reuse ;  /* 0x00000079a2497223 */ /* 0x187fe20000010078 */
[----:B------:R-:W-:Y:S01]  /*c790*/  FFMA.FTZ R72, R179, R121, R120 ;  /* 0x00000079b3487223 */ /* 0x000fe20000010078 */
[----:B-----5:R-:W-:Y:S02]  /*c7a0*/  ISETP.GE.U32.AND P5, PT, R42, RZ, PT ;  /* 0x000000ff2a00720c */ /* 0x020fe40003fa6070 */
[----:B------:R-:W-:Y:S01]  /*c7b0*/  FADD.FTZ R73, R161, -R73 ;  /* 0x80000049a1497221 */ /* 0x000fe20000010000 */
[----:B------:R-:W-:Y:S01]  /*c7c0*/  FADD.FTZ R72, R180, -R72 ;  /* 0x80000048b4487221 */ /* 0x000fe20000010000 */
[----:B------:R-:W-:Y:S02]  /*c7d0*/  LOP3.LUT P6, RZ, R43, 0xff0000, RZ, 0xc0, !PT ;  /* 0x00ff00002bff7812 */ /* 0x000fe400078cc0ff */
[C---:B------:R-:W-:Y:S01]  /*c7e0*/  FFMA.FTZ R86, R11.reuse, R73, R106 ;  /* 0x000000490b567223 */ /* 0x040fe2000001006a */
[----:B------:R-:W-:Y:S01]  /*c7f0*/  FFMA.FTZ R87, R11, R72, R107 ;  /* 0x000000480b577223 */ /* 0x000fe2000001006b */
[----:B------:R-:W-:-:S02]  /*c800*/  ISETP.GE.U32.AND.EX P5, PT, R43, 0x1000000, PT, P5 ;  /* 0x010000002b00780c */ /* 0x000fc40003fa6150 */
[----:B------:R-:W-:Y:S01]  /*c810*/  FMUL.FTZ R73, R86, UR13 ;  /* 0x0000000d56497c20 */ /* 0x000fe20008410000 */
[----:B------:R-:W-:-:S04]  /*c820*/  FMUL.FTZ R74, R87, UR13 ;  /* 0x0000000d574a7c20 */ /* 0x000fc80008410000 */
[----:B------:R-:W-:Y:S02]  /*c830*/  FSEL R75, R73, RZ, P6 ;  /* 0x000000ff494b7208 */ /* 0x000fe40003000000 */
[----:B------:R-:W-:Y:S02]  /*c840*/  FSEL R72, R74, RZ, P5 ;  /* 0x000000ff4a487208 */ /* 0x000fe40002800000 */
[----:B------:R-:W-:Y:S02]  /*c850*/  ISETP.GE.U32.AND P5, PT, R40, RZ, PT ;  /* 0x000000ff2800720c */ /* 0x000fe40003fa6070 */
[----:B------:R-:W-:Y:S01]  /*c860*/  F2FP.BF16.F32.PACK_AB R75, R72, R75 ;  /* 0x0000004b484b723e */ /* 0x000fe200000010ff */
[----:B------:R-:W-:Y:S01]  /*c870*/  FFMA.FTZ R72, R143, R121, R120 ;  /* 0x000000798f487223 */ /* 0x000fe20000010078 */
[C---:B------:R-:W-:Y:S02]  /*c880*/  LOP3.LUT P6, RZ, R41.reuse, 0xff0000, RZ, 0xc0, !PT ;  /* 0x00ff000029ff7812 */ /* 0x040fe400078cc0ff */
[----:B------:R-:W-:Y:S01]  /*c890*/  ISETP.GE.U32.AND.EX P5, PT, R41, 0x1000000, PT, P5 ;  /* 0x010000002900780c */ /* 0x000fe20003fa6150 */
[----:B------:R-:W-:Y:S01]  /*c8a0*/  FADD.FTZ R72, R144, -R72 ;  /* 0x8000004890487221 */ /* 0x000fe20000010000 */
[----:B------:R-:W-:-:S02]  /*c8b0*/  FSEL R73, R73, RZ, P6 ;  /* 0x000000ff49497208 */ /* 0x000fc40003000000 */
[----:B------:R-:W-:Y:S01]  /*c8c0*/  FSEL R74, R74, RZ, P5 ;  /* 0x000000ff4a4a7208 */ /* 0x000fe20002800000 */
[----:B------:R-:W-:Y:S01]  /*c8d0*/  FFMA.FTZ R84, R11, R72, R104 ;  /* 0x000000480b547223 */ /* 0x000fe20000010068 */
[----:B------:R-:W-:Y:S01]  /*c8e0*/  FFMA.FTZ R72, R154, R121, R120 ;  /* 0x000000799a487223 */ /* 0x000fe20000010078 */
[----:B------:R-:W-:Y:S02]  /*c8f0*/  LOP3.LUT P6, RZ, R41, 0xff, RZ, 0xc0, !PT ;  /* 0x000000ff29ff7812 */ /* 0x000fe400078cc0ff */
[----:B------:R-:W-:Y:S01]  /*c900*/  F2FP.BF16.F32.PACK_AB R119, R74, R73 ;  /* 0x000000494a77723e */ /* 0x000fe200000010ff */
[----:B------:R-:W-:Y:S01]  /*c910*/  FADD.FTZ R72, R153, -R72 ;  /* 0x8000004899487221 */ /* 0x000fe20000010000 */
[----:B------:R-:W-:Y:S01]  /*c920*/  FMUL.FTZ R74, R84, UR13 ;  /* 0x0000000d544a7c20 */ /* 0x000fe20008410000 */
[----:B------:R-:W-:Y:S02]  /*c930*/  LOP3.LUT P5, RZ, R43, 0xff, RZ, 0xc0, !PT ;  /* 0x000000ff2bff7812 */ /* 0x000fe400078ac0ff */
[----:B------:R-:W-:-:S02]  /*c940*/  FFMA.FTZ R85, R11, R72, R105 ;  /* 0x000000480b557223 */ /* 0x000fc40000010069 */
[C---:B------:R-:W-:Y:S02]  /*c950*/  FSEL R72, R74.reuse, RZ, P6 ;  /* 0x000000ff4a487208 */ /* 0x040fe40003000000 */
[----:B------:R-:W-:Y:S01]  /*c960*/  FMUL.FTZ R73, R85, UR13 ;  /* 0x0000000d55497c20 */ /* 0x000fe20008410000 */
[----:B------:R-:W-:Y:S02]  /*c970*/  LOP3.LUT P6, RZ, R43, 0xff00, RZ, 0xc0, !PT ;  /* 0x0000ff002bff7812 */ /* 0x000fe400078cc0ff */
[----:B------:R-:W-:Y:S02]  /*c980*/  FSEL R74, R74, RZ, P5 ;  /* 0x000000ff4a4a7208 */ /* 0x000fe40002800000 */
[----:B------:R-:W-:Y:S02]  /*c990*/  LOP3.LUT P5, RZ, R41, 0xff00, RZ, 0xc0, !PT ;  /* 0x0000ff0029ff7812 */ /* 0x000fe400078ac0ff */
[C---:B------:R-:W-:Y:S02]  /*c9a0*/  FSEL R88, R73.reuse, RZ, P6 ;  /* 0x000000ff49587208 */ /* 0x040fe40003000000 */
[----:B------:R-:W-:-:S02]  /*c9b0*/  FSEL R73, R73, RZ, P5 ;  /* 0x000000ff49497208 */ /* 0x000fc40002800000 */
[----:B------:R-:W-:Y:S02]  /*c9c0*/  F2FP.BF16.F32.PACK_AB R74, R88, R74 ;  /* 0x0000004a584a723e */ /* 0x000fe400000010ff */
[----:B------:R-:W-:Y:S01]  /*c9d0*/  F2FP.BF16.F32.PACK_AB R118, R73, R72 ;  /* 0x000000484976723e */ /* 0x000fe200000010ff */
[-CC-:B------:R-:W-:Y:S01]  /*c9e0*/  FFMA.FTZ R73, R25, R121.reuse, R120.reuse ;  /* 0x0000007919497223 */ /* 0x180fe20000010078 */
[----:B------:R-:W-:Y:S01]  /*c9f0*/  FFMA.FTZ R72, R33, R121, R120 ;  /* 0x0000007921487223 */ /* 0x000fe20000010078 */
[----:B------:R-:W-:Y:S02]  /*ca00*/  LOP3.LUT P5, RZ, R42, 0xff0000, RZ, 0xc0, !PT ;  /* 0x00ff00002aff7812 */ /* 0x000fe400078ac0ff */
[----:B------:R-:W-:Y:S01]  /*ca10*/  FADD.FTZ R73, R26, -R73 ;  /* 0x800000491a497221 */ /* 0x000fe20000010000 */
[----:B------:R-:W-:Y:S01]  /*ca20*/  FADD.FTZ R72, R34, -R72 ;  /* 0x8000004822487221 */ /* 0x000fe20000010000 */
[----:B------:R-:W-:Y:S02]  /*ca30*/  LOP3.LUT P6, RZ, R42, 0xff000000, RZ, 0xc0, !PT ;  /* 0xff0000002aff7812 */ /* 0x000fe400078cc0ff */
[C---:B------:R-:W-:Y:S01]  /*ca40*/  FFMA.FTZ R90, R11.reuse, R73, R102 ;  /* 0x000000490b5a7223 */ /* 0x040fe20000010066 */
[----:B------:R-:W-:-:S03]  /*ca50*/  FFMA.FTZ R91, R11, R72, R103 ;  /* 0x000000480b5b7223 */ /* 0x000fc60000010067 */
[----:B------:R-:W-:Y:S01]  /*ca60*/  FMUL.FTZ R88, R90, UR13 ;  /* 0x0000000d5a587c20 */ /* 0x000fe20008410000 */
[----:B------:R-:W-:-:S04]  /*ca70*/  FMUL.FTZ R89, R91, UR13 ;  /* 0x0000000d5b597c20 */ /* 0x000fc80008410000 */
        /* <DEDUP_REMOVED lines=11> */
[----:B------:R-:W-:Y:S01]  /*cb30*/  FFMA.FTZ R89, R11, R72, R101 ;  /* 0x000000480b597223 */ /* 0x000fe20000010065 */
[----:B------:R-:W-:Y:S01]  /*cb40*/  FFMA.FTZ R72, R4, R121, R120 ;  /* 0x0000007904487223 */ /* 0x000fe20000010078 */
[----:B------:R-:W-:-:S03]  /*cb50*/  LOP3.LUT P6, RZ, R42, 0xff00, RZ, 0xc0, !PT ;  /* 0x0000ff002aff7812 */ /* 0x000fc600078cc0ff */
[----:B------:R-:W-:Y:S01]  /*cb60*/  FADD.FTZ R88, R3, -R72 ;  /* 0x8000004803587221 */ /* 0x000fe20000010000 */
[----:B------:R-:W-:-:S03]  /*cb70*/  FMUL.FTZ R72, R89, UR13 ;  /* 0x0000000d59487c20 */ /* 0x000fc60008410000 */
[----:B------:R-:W-:Y:S02]  /*cb80*/  FFMA.FTZ R88, R11, R88, R100 ;  /* 0x000000580b587223 */ /* 0x000fe40000010064 */
        /* <DEDUP_REMOVED lines=10> */
.L_x_2222:
[-CC-:B012---:R-:W-:Y:S01]  /*cc30*/  FFMA.FTZ R74, R179, R121.reuse, R120.reuse ;  /* 0x00000079b34a7223 */ /* 0x187fe20000010078 */
[----:B------:R-:W-:Y:S01]  /*cc40*/  FFMA.FTZ R73, R162, R121, R120 ;  /* 0x00000079a2497223 */ /* 0x000fe20000010078 */
[----:B-----5:R-:W-:Y:S02]  /*cc50*/  ISETP.GE.U32.AND P5, PT, R42, RZ, PT ;  /* 0x000000ff2a00720c */ /* 0x020fe40003fa6070 */
[----:B------:R-:W-:Y:S01]  /*cc60*/  FADD.FTZ R74, R180, -R74 ;  /* 0x8000004ab44a7221 */ /* 0x000fe20000010000 */
[----:B------:R-:W-:Y:S01]  /*cc70*/  FADD.FTZ R73, R161, -R73 ;  /* 0x80000049a1497221 */ /* 0x000fe20000010000 */
[----:B------:R-:W-:Y:S02]  /*cc80*/  ISETP.GE.U32.AND.EX P5, PT, R43, 0x1000000, PT, P5 ;  /* 0x010000002b00780c */ /* 0x000fe40003fa6150 */
[C---:B------:R-:W-:Y:S01]  /*cc90*/  FFMA.FTZ R74, R11.reuse, R74, R107 ;  /* 0x0000004a0b4a7223 */ /* 0x040fe2000001006b */
[----:B------:R-:W-:Y:S01]  /*cca0*/  FFMA.FTZ R73, R11, R73, R106 ;  /* 0x000000490b497223 */ /* 0x000fe2000001006a */
        /* <DEDUP_REMOVED lines=16> */
[----:B------:R-:W-:Y:S01]  /*cdb0*/  FFMA.FTZ R72, R11, R72, R104 ;  /* 0x000000480b487223 */ /* 0x000fe20000010068 */
[----:B------:R-:W-:Y:S02]  /*cdc0*/  LOP3.LUT P5, RZ, R43, 0xff, RZ, 0xc0, !PT ;  /* 0x000000ff2bff7812 */ /* 0x000fe400078ac0ff */
[----:B------:R-:W-:Y:S01]  /*cdd0*/  FADD.FTZ R73, R153, -R73 ;  /* 0x8000004999497221 */ /* 0x000fe20000010000 */
[----:B------:R-:W-:-:S03]  /*cde0*/  FMUL.FTZ R74, R72, UR13 ;  /* 0x0000000d484a7c20 */ /* 0x000fc60008410000 */
[----:B------:R-:W-:Y:S02]  /*cdf0*/  FFMA.FTZ R73, R11, R73, R105 ;  /* 0x000000490b497223 */ /* 0x000fe40000010069 */
        /* <DEDUP_REMOVED lines=15> */
[C---:B------:R-:W-:Y:S01]  /*cef0*/  FFMA.FTZ R73, R11.reuse, R73, R102 ;  /* 0x000000490b497223 */ /* 0x040fe20000010066 */
[----:B------:R-:W-:-:S03]  /*cf00*/  FFMA.FTZ R72, R11, R72, R103 ;  /* 0x000000480b487223 */ /* 0x000fc60000010067 */
        /* <DEDUP_REMOVED lines=29> */
.L_x_2221:
[----:B012---:R-:W0:Y:S02]  /*d0e0*/  LDC.64 R72, c[0x0][0x478] ;  /* 0x00011e00ff487b82 */ /* 0x007e240000000a00 */
[----:B0-----:R-:W-:-:S04]  /*d0f0*/  ISETP.NE.U32.AND P1, PT, R72, RZ, PT ;  /* 0x000000ff4800720c */ /* 0x001fc80003f25070 */
[----:B------:R-:W-:-:S13]  /*d100*/  ISETP.NE.AND.EX P1, PT, R73, RZ, PT, P1 ;  /* 0x000000ff4900720c */ /* 0x000fda0003f25310 */
[----:B------:R-:W-:Y:S05]  /*d110*/  @!P1 BRA `(.L_x_2224) ;  /* 0x00000004002c9947 */ /* 0x000fea0003800000 */
[-CC-:B------:R-:W-:Y:S01]  /*d120*/  FFMA.FTZ R73, R162, R121.reuse, R120.reuse ;  /* 0x00000079a2497223 */ /* 0x180fe20000010078 */
[----:B------:R-:W-:Y:S01]  /*d130*/  FFMA.FTZ R72, R179, R121, R120 ;  /* 0x00000079b3487223 */ /* 0x000fe20000010078 */
[----:B-----5:R-:W-:Y:S02]  /*d140*/  ISETP.GE.U32.AND P5, PT, R42, RZ, PT ;  /* 0x000000ff2a00720c */ /* 0x020fe40003fa6070 */
[----:B------:R-:W-:Y:S01]  /*d150*/  FADD.FTZ R73, R161, -R73 ;  /* 0x80000049a1497221 */ /* 0x000fe20000010000 */
[----:B------:R-:W-:Y:S01]  /*d160*/  FADD.FTZ R72, R180, -R72 ;  /* 0x80000048b4487221 */ /* 0x000fe20000010000 */
[----:B------:R-:W-:Y:S02]  /*d170*/  LOP3.LUT P6, RZ, R43, 0xff0000, RZ, 0xc0, !PT ;  /* 0x00ff00002bff7812 */ /* 0x000fe400078cc0ff */
[C---:B------:R-:W-:Y:S01]  /*d180*/  FMUL.FTZ R86, R11.reuse, R73 ;  /* 0x000000490b567220 */ /* 0x040fe20000410000 */
[----:B------:R-:W-:Y:S01]  /*d190*/  FMUL.FTZ R87, R11, R72 ;  /* 0x000000480b577220 */ /* 0x000fe20000410000 */
        /* <DEDUP_REMOVED lines=13> */
[----:B------:R-:W-:Y:S01]  /*d270*/  FMUL.FTZ R84, R11, R72 ;  /* 0x000000480b547220 */ /* 0x000fe20000410000 */
[----:B------:R-:W-:Y:S01]  /*d280*/  FFMA.FTZ R72, R154, R121, R120 ;  /* 0x000000799a487223 */ /* 0x000fe20000010078 */
[----:B------:R-:W-:Y:S02]  /*d290*/  LOP3.LUT P6, RZ, R41, 0xff, RZ, 0xc0, !PT ;  /* 0x000000ff29ff7812 */ /* 0x000fe400078cc0ff */
[----:B------:R-:W-:Y:S01]  /*d2a0*/  F2FP.BF16.F32.PACK_AB R119, R74, R73 ;  /* 0x000000494a77723e */ /* 0x000fe200000010ff */
[----:B------:R-:W-:Y:S01]  /*d2b0*/  FADD.FTZ R72, R153, -R72 ;  /* 0x8000004899487221 */ /* 0x000fe20000010000 */
[----:B------:R-:W-:Y:S01]  /*d2c0*/  FMUL.FTZ R74, R84, UR13 ;  /* 0x0000000d544a7c20 */ /* 0x000fe20008410000 */
[----:B------:R-:W-:Y:S02]  /*d2d0*/  LOP3.LUT P5, RZ, R43, 0xff, RZ, 0xc0, !PT ;  /* 0x000000ff2bff7812 */ /* 0x000fe400078ac0ff */
[----:B------:R-:W-:-:S02]  /*d2e0*/  FMUL.FTZ R85, R11, R72 ;  /* 0x000000480b557220 */ /* 0x000fc40000410000 */
        /* <DEDUP_REMOVED lines=46> */
.L_x_2224:
[-CC-:B------:R-:W-:Y:S01]  /*d5d0*/  FFMA.FTZ R74, R179, R121.reuse, R120.reuse ;  /* 0x00000079b34a7223 */ /* 0x180fe20000010078 */
[----:B------:R-:W-:Y:S01]  /*d5e0*/  FFMA.FTZ R73, R162, R121, R120 ;  /* 0x00000079a2497223 */ /* 0x000fe20000010078 */
[----:B-----5:R-:W-:Y:S02]  /*d5f0*/  ISETP.GE.U32.AND P5, PT, R42, RZ, PT ;  /* 0x000000ff2a00720c */ /* 0x020fe40003fa6070 */
[----:B------:R-:W-:Y:S01]  /*d600*/  FADD.FTZ R74, R180, -R74 ;  /* 0x8000004ab44a7221 */ /* 0x000fe20000010000 */
[----:B------:R-:W-:Y:S01]  /*d610*/  FADD.FTZ R73, R161, -R73 ;  /* 0x80000049a1497221 */ /* 0x000fe20000010000 */
[----:B------:R-:W-:Y:S02]  /*d620*/  ISETP.GE.U32.AND.EX P5, PT, R43, 0x1000000, PT, P5 ;  /* 0x010000002b00780c */ /* 0x000fe40003fa6150 */
        /* <DEDUP_REMOVED lines=69> */
.L_x_2220:
[----:B------:R-:W-:-:S04]  /*da80*/  UISETP.NE.U32.AND UP0, UPT, UR24, URZ, UPT ;  /* 0x000000ff1800728c */ /* 0x000fc8000bf05070 */
[----:B------:R-:W-:-:S09]  /*da90*/  UISETP.NE.AND.EX UP0, UPT, UR25, URZ, UPT, UP0 ;  /* 0x000000ff1900728c */ /* 0x000fd2000bf05300 */
[----:B------:R-:W-:Y:S05]  /*daa0*/  BRA.U !UP0, `(.L_x_2225) ;  /* 0x0000000508c07547 */ /* 0x000fea000b800000 */
        /* <DEDUP_REMOVED lines=12> */
[C---:B------:R-:W-:Y:S01]  /*db70*/  FFMA.FTZ R86, R11.reuse, R86, R106 ;  /* 0x000000560b567223 */ /* 0x040fe2000001006a */
[----:B------:R-:W-:Y:S01]  /*db80*/  FFMA.FTZ R87, R11, R87, R107 ;  /* 0x000000570b577223 */ /* 0x000fe2000001006b */
[----:B------:R-:W-:Y:S01]  /*db90*/  FADD.FTZ R85, R153, -R85 ;  /* 0x8000005599557221 */ /* 0x000fe20000010000 */
[----:B------:R-:W-:Y:S01]  /*dba0*/  LOP3.LUT P6, RZ, R41, 0xff0000, RZ, 0xc0, !PT ;  /* 0x00ff000029ff7812 */ /* 0x000fe200078cc0ff */
[----:B------:R-:W-:Y:S01]  /*dbb0*/  FMUL.FTZ R90, R86, UR13 ;  /* 0x0000000d565a7c20 */ /* 0x000fe20008410000 */
[----:B------:R-:W-:Y:S01]  /*dbc0*/  FMUL.FTZ R91, R87, UR13 ;  /* 0x0000000d575b7c20 */ /* 0x000fe20008410000 */
[----:B------:R-:W-:Y:S01]  /*dbd0*/  ISETP.GE.U32.AND.EX P5, PT, R41, 0x1000000, PT, P5 ;  /* 0x010000002900780c */ /* 0x000fe20003fa6150 */
[C---:B------:R-:W-:Y:S01]  /*dbe0*/  FFMA.FTZ R84, R11.reuse, R84, R104 ;  /* 0x000000540b547223 */ /* 0x040fe20000010068 */
[----:B------:R-:W-:Y:S01]  /*dbf0*/  FFMA.FTZ R85, R11, R85, R105 ;  /* 0x000000550b557223 */ /* 0x000fe20000010069 */
[----:B------:R-:W-:-:S02]  /*dc00*/  FSEL R90, R90, RZ, P6 ;  /* 0x000000ff5a5a7208 */ /* 0x000fc40003000000 */
[----:B------:R-:W-:Y:S01]  /*dc10*/  FSEL R91, R91, RZ, P5 ;  /* 0x000000ff5b5b7208 */ /* 0x000fe20002800000 */
[----:B------:R-:W-:Y:S01]  /*dc20*/  FMUL.FTZ R88, R84, UR13 ;  /* 0x0000000d54587c20 */ /* 0x000fe20008410000 */
[----:B------:R-:W-:Y:S01]  /*dc30*/  FMUL.FTZ R89, R85, UR13 ;  /* 0x0000000d55597c20 */ /* 0x000fe20008410000 */
[C---:B------:R-:W-:Y:S02]  /*dc40*/  LOP3.LUT P6, RZ, R41.reuse, 0xff, RZ, 0xc0, !PT ;  /* 0x000000ff29ff7812 */ /* 0x040fe400078cc0ff */
[----:B------:R-:W-:Y:S02]  /*dc50*/  LOP3.LUT P5, RZ, R41, 0xff00, RZ, 0xc0, !PT ;  /* 0x0000ff0029ff7812 */ /* 0x000fe400078ac0ff */
[----:B------:R-:W-:Y:S02]  /*dc60*/  FSEL R88, R88, RZ, P6 ;  /* 0x000000ff58587208 */ /* 0x000fe40003000000 */
[----:B------:R-:W-:Y:S02]  /*dc70*/  FSEL R89, R89, RZ, P5 ;  /* 0x000000ff59597208 */ /* 0x000fe40002800000 */
[----:B------:R-:W-:Y:S01]  /*dc80*/  F2FP.BF16.F32.PACK_AB R119, R91, R90 ;  /* 0x0000005a5b77723e */ /* 0x000fe200000010ff */
[-CC-:B------:R-:W-:Y:S01]  /*dc90*/  FFMA.FTZ R90, R25, R121.reuse, R120.reuse ;  /* 0x00000079195a7223 */ /* 0x180fe20000010078 */
[----:B------:R-:W-:Y:S01]  /*dca0*/  F2FP.BF16.F32.PACK_AB R118, R89, R88 ;  /* 0x000000585976723e */ /* 0x000fe200000010ff */
[-CC-:B------:R-:W-:Y:S01]  /*dcb0*/  FFMA.FTZ R88, R4, R121.reuse, R120.reuse ;  /* 0x0000007904587223 */ /* 0x180fe20000010078 */
[-C--:B------:R-:W-:Y:S01]  /*dcc0*/  FFMA.FTZ R89, R17, R121.reuse, R120 ;  /* 0x0000007911597223 */ /* 0x080fe20000010078 */
[----:B------:R-:W-:Y:S01]  /*dcd0*/  FADD.FTZ R90, R26, -R90 ;  /* 0x8000005a1a5a7221 */ /* 0x000fe20000010000 */
[----:B------:R-:W-:Y:S01]  /*dce0*/  FFMA.FTZ R91, R33, R121, R120 ;  /* 0x00000079215b7223 */ /* 0x000fe20000010078 */
[----:B------:R-:W-:Y:S01]  /*dcf0*/  FADD.FTZ R88, R3, -R88 ;  /* 0x8000005803587221 */ /* 0x000fe20000010000 */
[----:B------:R-:W-:Y:S01]  /*dd00*/  FADD.FTZ R89, R18, -R89 ;  /* 0x8000005912597221 */ /* 0x000fe20000010000 */
[C---:B------:R-:W-:Y:S01]  /*dd10*/  FFMA.FTZ R90, R11.reuse, R90, R102 ;  /* 0x0000005a0b5a7223 */ /* 0x040fe20000010066 */
[----:B------:R-:W-:Y:S01]  /*dd20*/  FADD.FTZ R91, R34, -R91 ;  /* 0x8000005b225b7221 */ /* 0x000fe20000010000 */
[C---:B------:R-:W-:Y:S01]  /*dd30*/  FFMA.FTZ R88, R11.reuse, R88, R100 ;  /* 0x000000580b587223 */ /* 0x040fe20000010064 */
[----:B------:R-:W-:Y:S01]  /*dd40*/  LOP3.LUT P6, RZ, R40, 0xff, RZ, 0xc0, !PT ;  /* 0x000000ff28ff7812 */ /* 0x000fe200078cc0ff */
[----:B------:R-:W-:Y:S01]  /*dd50*/  FMUL.FTZ R117, R90, UR13 ;  /* 0x0000000d5a757c20 */ /* 0x000fe20008410000 */
[----:B------:R-:W-:Y:S01]  /*dd60*/  LOP3.LUT P5, RZ, R40, 0xff0000, RZ, 0xc0, !PT ;  /* 0x00ff000028ff7812 */ /* 0x000fe200078ac0ff */
[----:B------:R-:W-:Y:S01]  /*dd70*/  FMUL.FTZ R116, R88, UR13 ;  /* 0x0000000d58747c20 */ /* 0x000fe20008410000 */
        /* <DEDUP_REMOVED lines=10> */
[----:B------:R-:W-:-:S02]  /*de20*/  F2FP.BF16.F32.PACK_AB R116, R122, R116 ;  /* 0x000000747a74723e */ /* 0x000fc400000010ff */
[----:B------:R-:W-:Y:S01]  /*de30*/  F2FP.BF16.F32.PACK_AB R117, R123, R117 ;  /* 0x000000757b75723e */ /* 0x000fe200000010ff */
[----:B------:R-:W-:Y:S06]  /*de40*/  BRA `(.L_x_2223) ;  /* 0x0000000800947947 */ /* 0x000fec0003800000 */
.L_x_2226:
        /* <DEDUP_REMOVED lines=25> */
[----:B------:R-:W-:Y:S01]  /*dfe0*/  FFMA.FTZ R122, R11, R122, R101 ;  /* 0x0000007a0b7a7223 */ /* 0x000fe20000010065 */
[----:B------:R-:W-:Y:S02]  /*dff0*/  FSEL R118, R118, RZ, P6 ;  /* 0x000000ff76767208 */ /* 0x000fe40003000000 */
[----:B------:R-:W-:Y:S01]  /*e000*/  FSEL R116, R116, RZ, P5 ;  /* 0x000000ff74747208 */ /* 0x000fe20002800000 */
[----:B------:R-:W-:Y:S01]  /*e010*/  FMUL.FTZ R122, R122, UR13 ;  /* 0x0000000d7a7a7c20 */ /* 0x000fe20008410000 */
[----:B------:R-:W-:Y:S01]  /*e020*/  F2FP.BF16.F32.PACK_AB R119, R117, R119 ;  /* 0x000000777577723e */ /* 0x000fe200000010ff */
[-CC-:B------:R-:W-:Y:S01]  /*e030*/  FFMA.FTZ R117, R25, R121.reuse, R120.reuse ;  /* 0x0000007919757223 */ /* 0x180fe20000010078 */
[----:B------:R-:W-:Y:S01]  /*e040*/  F2FP.BF16.F32.PACK_AB R118, R116, R118 ;  /* 0x000000767476723e */ /* 0x000fe200000010ff */
[----:B------:R-:W-:Y:S01]  /*e050*/  FFMA.FTZ R116, R33, R121, R120 ;  /* 0x0000007921747223 */ /* 0x000fe20000010078 */
[----:B------:R-:W-:Y:S01]  /*e060*/  LOP3.LUT P5, RZ, R40, 0xff0000, RZ, 0xc0, !PT ;  /* 0x00ff000028ff7812 */ /* 0x000fe200078ac0ff */
[----:B------:R-:W-:Y:S01]  /*e070*/  FADD.FTZ R117, R26, -R117 ;  /* 0x800000751a757221 */ /* 0x000fe20000010000 */
[----:B------:R-:W-:Y:S01]  /*e080*/  LOP3.LUT P6, RZ, R40, 0xff000000, RZ, 0xc0, !PT ;  /* 0xff00000028ff7812 */ /* 0x000fe200078cc0ff */
[----:B------:R-:W-:-:S02]  /*e090*/  FADD.FTZ R116, R34, -R116 ;  /* 0x8000007422747221 */ /* 0x000fc40000010000 */
[C---:B------:R-:W-:Y:S02]  /*e0a0*/  FFMA.FTZ R117, R11.reuse, R117, R102 ;  /* 0x000000750b757223 */ /* 0x040fe40000010066 */
[----:B------:R-:W-:Y:S02]  /*e0b0*/  FFMA.FTZ R116, R11, R116, R103 ;  /* 0x000000740b747223 */ /* 0x000fe40000010067 */
        /* <DEDUP_REMOVED lines=10> */
[----:B------:R-:W-:-:S04]  /*e160*/  FFMA.FTZ R116, R11, R116, R100 ;  /* 0x000000740b747223 */ /* 0x000fc80000010064 */
[----:B------:R-:W-:-:S05]  /*e170*/  FMUL.FTZ R116, R116, UR13 ;  /* 0x0000000d74747c20 */ /* 0x000fca0008410000 */
[----:B------:R-:W-:-:S04]  /*e180*/  FSEL R116, R116, RZ, P5 ;  /* 0x000000ff74747208 */ /* 0x000fc80002800000 */
[----:B------:R-:W-:Y:S01]  /*e190*/  F2FP.BF16.F32.PACK_AB R116, R122, R116 ;  /* 0x000000747a74723e */ /* 0x000fe200000010ff */
[----:B------:R-:W-:Y:S06]  /*e1a0*/  BRA `(.L_x_2223) ;  /* 0x0000000400bc7947 */ /* 0x000fec0003800000 */
.L_x_2225:
        /* <DEDUP_REMOVED lines=13> */
[----:B------:R-:W-:Y:S01]  /*e280*/  FMUL.FTZ R87, R11, R87 ;  /* 0x000000570b577220 */ /* 0x000fe20000410000 */
[----:B------:R-:W-:Y:S01]  /*e290*/  FADD.FTZ R85, R153, -R85 ;  /* 0x8000005599557221 */ /* 0x000fe20000010000 */
[----:B------:R-:W-:Y:S01]  /*e2a0*/  LOP3.LUT P6, RZ, R41, 0xff0000, RZ, 0xc0, !PT ;  /* 0x00ff000029ff7812 */ /* 0x000fe200078cc0ff */
[----:B------:R-:W-:Y:S01]  /*e2b0*/  FMUL.FTZ R90, R86, UR13 ;  /* 0x0000000d565a7c20 */ /* 0x000fe20008410000 */
[----:B------:R-:W-:Y:S01]  /*e2c0*/  FMUL.FTZ R91, R87, UR13 ;  /* 0x0000000d575b7c20 */ /* 0x000fe20008410000 */
[----:B------:R-:W-:Y:S01]  /*e2d0*/  ISETP.GE.U32.AND.EX P5, PT, R41, 0x1000000, PT, P5 ;  /* 0x010000002900780c */ /* 0x000fe20003fa6150 */
[C---:B------:R-:W-:Y:S01]  /*e2e0*/  FMUL.FTZ R84, R11.reuse, R84 ;  /* 0x000000540b547220 */ /* 0x040fe20000410000 */
[----:B------:R-:W-:Y:S01]  /*e2f0*/  FMUL.FTZ R85, R11, R85 ;  /* 0x000000550b557220 */ /* 0x000fe20000410000 */
        /* <DEDUP_REMOVED lines=17> */
[C---:B------:R-:W-:Y:S01]  /*e410*/  FMUL.FTZ R90, R11.reuse, R90 ;  /* 0x0000005a0b5a7220 */ /* 0x040fe20000410000 */
[----:B------:R-:W-:Y:S01]  /*e420*/  FADD.FTZ R91, R34, -R91 ;  /* 0x8000005b225b7221 */ /* 0x000fe20000010000 */
[C---:B------:R-:W-:Y:S01]  /*e430*/  FMUL.FTZ R88, R11.reuse, R88 ;  /* 0x000000580b587220 */ /* 0x040fe20000410000 */
[----:B------:R-:W-:Y:S01]  /*e440*/  LOP3.LUT P6, RZ, R40, 0xff, RZ, 0xc0, !PT ;  /* 0x000000ff28ff7812 */ /* 0x000fe200078cc0ff */
[----:B------:R-:W-:Y:S01]  /*e450*/  FMUL.FTZ R117, R90, UR13 ;  /* 0x0000000d5a757c20 */ /* 0x000fe20008410000 */
[----:B------:R-:W-:Y:S01]  /*e460*/  LOP3.LUT P5, RZ, R40, 0xff0000, RZ, 0xc0, !PT ;  /* 0x00ff000028ff7812 */ /* 0x000fe200078ac0ff */
[----:B------:R-:W-:Y:S01]  /*e470*/  FMUL.FTZ R116, R88, UR13 ;  /* 0x0000000d58747c20 */ /* 0x000fe20008410000 */
        /* <DEDUP_REMOVED lines=13> */
.L_x_2227:
        /* <DEDUP_REMOVED lines=53> */
.L_x_2223:
        /* <DEDUP_REMOVED lines=11> */
.L_x_2219:
[----:B------:R-:W-:Y:S05]  /*e950*/  BSYNC.RECONVERGENT B1 ;  /* 0x0000000000017941 */ /* 0x000fea0003800200 */
.L_x_2218:
        /* <DEDUP_REMOVED lines=12> */
[-CC-:B------:R-:W-:Y:S01]  /*ea20*/  FFMA.FTZ R87, R181, R121.reuse, R120.reuse ;  /* 0x00000079b5577223 */ /* 0x180fe20000010078 */
[-CC-:B0123--:R-:W-:Y:S01]  /*ea30*/  FFMA.FTZ R75, R147, R121.reuse, R120.reuse ;  /* 0x00000079934b7223 */ /* 0x18ffe20000010078 */
[-CC-:B------:R-:W-:Y:S01]  /*ea40*/  FFMA.FTZ R86, R171, R121.reuse, R120.reuse ;  /* 0x00000079ab567223 */ /* 0x180fe20000010078 */
[-CC-:B------:R-:W-:Y:S01]  /*ea50*/  FFMA.FTZ R72, R35, R121.reuse, R120.reuse ;  /* 0x0000007923487223 */ /* 0x180fe20000010078 */
[----:B------:R-:W-:Y:S01]  /*ea60*/  FADD.FTZ R87, R182, -R87 ;  /* 0x80000057b6577221 */ /* 0x000fe20000010000 */
[----:B------:R-:W-:Y:S01]  /*ea70*/  FADD.FTZ R75, R148, -R75 ;  /* 0x8000004b944b7221 */ /* 0x000fe20000010000 */
[-CC-:B------:R-:W-:Y:S01]  /*ea80*/  FFMA.FTZ R84, R150, R121.reuse, R120.reuse ;  /* 0x0000007996547223 */ /* 0x180fe20000010078 */
[-CC-:B------:R-:W-:Y:S01]  /*ea90*/  FFMA.FTZ R85, R169, R121.reuse, R120.reuse ;  /* 0x00000079a9557223 */ /* 0x180fe20000010078 */
[-CC-:B------:R-:W-:Y:S01]  /*eaa0*/  FFMA.FTZ R74, R152, R121.reuse, R120.reuse ;  /* 0x00000079984a7223 */ /* 0x180fe20000010078 */
[----:B------:R-:W-:Y:S01]  /*eab0*/  FFMA.FTZ R73, R145, R121, R120 ;  /* 0x0000007991497223 */ /* 0x000fe20000010078 */
[----:B------:R-:W-:Y:S01]  /*eac0*/  FADD.FTZ R86, R172, -R86 ;  /* 0x80000056ac567221 */ /* 0x000fe20000010000 */
[C---:B-----5:R-:W-:Y:S01]  /*ead0*/  FFMA.FTZ R87, R11.reuse, R87, R115 ;  /* 0x000000570b577223 */ /* 0x060fe20000010073 */
[----:B------:R-:W-:Y:S01]  /*eae0*/  ISETP.GE.U32.AND P2, PT, R36, RZ, PT ;  /* 0x000000ff2400720c */ /* 0x000fe20003f46070 */
[----:B------:R-:W-:Y:S01]  /*eaf0*/  FADD.FTZ R72, R136, -R72 ;  /* 0x8000004888487221 */ /* 0x000fe20000010000 */
[----:B------:R-:W-:Y:S01]  /*eb00*/  FFMA.FTZ R90, R11, R75, R110 ;  /* 0x0000004b0b5a7223 */ /* 0x000fe2000001006e */
[----:B------:R-:W-:Y:S01]  /*eb10*/  FADD.FTZ R84, R149, -R84 ;  /* 0x8000005495547221 */ /* 0x000fe20000010000 */
[----:B------:R-:W-:Y:S01]  /*eb20*/  FADD.FTZ R85, R170, -R85 ;  /* 0x80000055aa557221 */ /* 0x000fe20000010000 */
[----:B------:R-:W-:Y:S01]  /*eb30*/  FADD.FTZ R74, R151, -R74 ;  /* 0x8000004a974a7221 */ /* 0x000fe20000010000 */
[----:B------:R-:W-:Y:S01]  /*eb40*/  FADD.FTZ R73, R146, -R73 ;  /* 0x8000004992497221 */ /* 0x000fe20000010000 */
[----:B------:R-:W-:Y:S01]  /*eb50*/  FFMA.FTZ R86, R11, R86, R114 ;  /* 0x000000560b567223 */ /* 0x000fe20000010072 */
[----:B------:R-:W-:Y:S01]  /*eb60*/  FMUL.FTZ R75, R87, UR13 ;  /* 0x0000000d574b7c20 */ /* 0x000fe20008410000 */
[----:B------:R-:W-:Y:S01]  /*eb70*/  ISETP.GE.U32.AND.EX P2, PT, R37, 0x1000000, PT, P2 ;  /* 0x010000002500780c */ /* 0x000fe20003f46120 */
        /* <DEDUP_REMOVED lines=8> */
[----:B------:R-:W-:-:S02]  /*ec00*/  FSEL R11, R75, RZ, P2 ;  /* 0x000000ff4b0b7208 */ /* 0x000fc40001000000 */
[----:B------:R-:W-:Y:S02]  /*ec10*/  LOP3.LUT P2, RZ, R37, 0xff0000, RZ, 0xc0, !PT ;  /* 0x00ff000025ff7812 */ /* 0x000fe4000784c0ff */
[----:B------:R-:W-:Y:S02]  /*ec20*/  ISETP.GE.U32.AND P5, PT, R38, RZ, PT ;  /* 0x000000ff2600720c */ /* 0x000fe40003fa6070 */
[C---:B------:R-:W-:Y:S02]  /*ec30*/  FSEL R73, R72.reuse, RZ, P6 ;  /* 0x000000ff48497208 */ /* 0x040fe40003000000 */
[----:B------:R-:W-:Y:S02]  /*ec40*/  FSEL R72, R72, RZ, P2 ;  /* 0x000000ff48487208 */ /* 0x000fe40001000000 */
[----:B------:R-:W-:Y:S02]  /*ec50*/  ISETP.GE.U32.AND.EX P5, PT, R39, 0x1000000, PT, P5 ;  /* 0x010000002700780c */ /* 0x000fe40003fa6150 */
[----:B------:R-:W-:Y:S01]  /*ec60*/  F2FP.BF16.F32.PACK_AB R119, R11, R72 ;  /* 0x000000480b77723e */ /* 0x000fe200000010ff */
[----:B------:R-:W-:Y:S01]  /*ec70*/  FMUL.FTZ R72, R85, UR13 ;  /* 0x0000000d55487c20 */ /* 0x000fe20008410000 */
[----:B------:R-:W-:-:S02]  /*ec80*/  FSEL R75, R75, RZ, P5 ;  /* 0x000000ff4b4b7208 */ /* 0x000fc40002800000 */
[----:B------:R-:W-:Y:S02]  /*ec90*/  LOP3.LUT P6, RZ, R37, 0xff, RZ, 0xc0, !PT ;  /* 0x000000ff25ff7812 */ /* 0x000fe400078cc0ff */
[C---:B------:R-:W-:Y:S02]  /*eca0*/  LOP3.LUT P5, RZ, R39.reuse, 0xff, RZ, 0xc0, !PT ;  /* 0x000000ff27ff7812 */ /* 0x040fe400078ac0ff */
[----:B------:R-:W-:Y:S02]  /*ecb0*/  LOP3.LUT P2, RZ, R39, 0xff00, RZ, 0xc0, !PT ;  /* 0x0000ff0027ff7812 */ /* 0x000fe4000784c0ff */
[----:B------:R-:W-:Y:S02]  /*ecc0*/  F2FP.BF16.F32.PACK_AB R75, R75, R73 ;  /* 0x000000494b4b723e */ /* 0x000fe400000010ff */
[----:B------:R-:W-:Y:S02]  /*ecd0*/  FSEL R11, R74, RZ, P6 ;  /* 0x000000ff4a0b7208 */ /* 0x000fe40003000000 */
[----:B------:R-:W-:-:S02]  /*ece0*/  LOP3.LUT P6, RZ, R37, 0xff00, RZ, 0xc0, !PT ;  /* 0x0000ff0025ff7812 */ /* 0x000fc400078cc0ff */
[----:B------:R-:W-:Y:S02]  /*ecf0*/  FSEL R74, R74, RZ, P5 ;  /* 0x000000ff4a4a7208 */ /* 0x000fe40002800000 */
[C---:B------:R-:W-:Y:S02]  /*ed00*/  FSEL R73, R72.reuse, RZ, P2 ;  /* 0x000000ff48497208 */ /* 0x040fe40001000000 */
[----:B------:R-:W-:Y:S02]  /*ed10*/  FSEL R72, R72, RZ, P6 ;  /* 0x000000ff48487208 */ /* 0x000fe40003000000 */
[----:B------:R-:W-:Y:S01]  /*ed20*/  F2FP.BF16.F32.PACK_AB R74, R73, R74 ;  /* 0x0000004a494a723e */ /* 0x000fe200000010ff */
[----:B------:R-:W-:Y:S01]  /*ed30*/  FMUL.FTZ R73, R90, UR13 ;  /* 0x0000000d5a497c20 */ /* 0x000fe20008410000 */
[----:B------:R-:W-:Y:S02]  /*ed40*/  LOP3.LUT P6, RZ, R36, 0xff0000, RZ, 0xc0, !PT ;  /* 0x00ff000024ff7812 */ /* 0x000fe400078cc0ff */
[----:B------:R-:W-:Y:S01]  /*ed50*/  F2FP.BF16.F32.PACK_AB R118, R72, R11 ;  /* 0x0000000b4876723e */ /* 0x000fe200000010ff */
[----:B------:R-:W-:Y:S01]  /*ed60*/  FMUL.FTZ R72, R91, UR13 ;  /* 0x0000000d5b487c20 */ /* 0x000fe20008410000 */
[----:B------:R-:W-:-:S02]  /*ed70*/  LOP3.LUT P2, RZ, R38, 0xff000000, RZ, 0xc0, !PT ;  /* 0xff00000026ff7812 */ /* 0x000fc4000784c0ff */
[C---:B------:R-:W-:Y:S02]  /*ed80*/  FSEL R11, R73.reuse, RZ, P6 ;  /* 0x000000ff490b7208 */ /* 0x040fe40003000000 */
[----:B------:R-:W-:Y:S02]  /*ed90*/  LOP3.LUT P6, RZ, R36, 0xff000000, RZ, 0xc0, !PT ;  /* 0xff00000024ff7812 */ /* 0x000fe400078cc0ff */
[----:B------:R-:W-:Y:S02]  /*eda0*/  FSEL R116, R72, RZ, P2 ;  /* 0x000000ff48747208 */ /* 0x000fe40001000000 */
[----:B------:R-:W-:Y:S02]  /*edb0*/  LOP3.LUT P5, RZ, R38, 0xff0000, RZ, 0xc0, !PT ;  /* 0x00ff000026ff7812 */ /* 0x000fe400078ac0ff */
[----:B------:R-:W-:Y:S02]  /*edc0*/  FSEL R72, R72, RZ, P6 ;  /* 0x000000ff48487208 */ /* 0x000fe40003000000 */
[----:B------:R-:W-:-:S02]  /*edd0*/  FSEL R73, R73, RZ, P5 ;  /* 0x000000ff49497208 */ /* 0x000fc40002800000 */
[----:B------:R-:W-:Y:S01]  /*ede0*/  F2FP.BF16.F32.PACK_AB R117, R72, R11 ;  /* 0x0000000b4875723e */ /* 0x000fe200000010ff */
[----:B------:R-:W-:Y:S01]  /*edf0*/  FMUL.FTZ R72, R89, UR13 ;  /* 0x0000000d59487c20 */ /* 0x000fe20008410000 */
[----:B------:R-:W-:Y:S02]  /*ee00*/  LOP3.LUT P6, RZ, R36, 0xff00, RZ, 0xc0, !PT ;  /* 0x0000ff0024ff7812 */ /* 0x000fe400078cc0ff */
[----:B------:R-:W-:Y:S01]  /*ee10*/  F2FP.BF16.F32.PACK_AB R73, R116, R73 ;  /* 0x000000497449723e */ /* 0x000fe200000010ff */
[----:B------:R-:W-:Y:S01]  /*ee20*/  FMUL.FTZ R116, R88, UR13 ;  /* 0x0000000d58747c20 */ /* 0x000fe20008410000 */
[----:B------:R-:W-:Y:S02]  /*ee30*/  LOP3.LUT P5, RZ, R38, 0xff, RZ, 0xc0, !PT ;  /* 0x000000ff26ff7812 */ /* 0x000fe400078ac0ff */
[----:B------:R-:W-:Y:S02]  /*ee40*/  FSEL R11, R72, RZ, P6 ;  /* 0x000000ff480b7208 */ /* 0x000fe40003000000 */
        /* <DEDUP_REMOVED lines=8> */
.L_x_2232:
[-CC-:B------:R-:W-:Y:S01]  /*eed0*/  FFMA.FTZ R118, R171, R121.reuse, R120.reuse ;  /* 0x00000079ab767223 */ /* 0x180fe20000010078 */
[-CC-:B0123--:R-:W-:Y:S01]  /*eee0*/  FFMA.FTZ R75, R181, R121.reuse, R120.reuse ;  /* 0x00000079b54b7223 */ /* 0x18ffe20000010078 */
[-CC-:B------:R-:W-:Y:S01]  /*eef0*/  FFMA.FTZ R74, R150, R121.reuse, R120.reuse ;  /* 0x00000079964a7223 */ /* 0x180fe20000010078 */
[-C--:B------:R-:W-:Y:S01]  /*ef00*/  FFMA.FTZ R117, R169, R121.reuse, R120 ;  /* 0x00000079a9757223 */ /* 0x080fe20000010078 */
[----:B------:R-:W-:Y:S01]  /*ef10*/  FADD.FTZ R118, R172, -R118 ;  /* 0x80000076ac767221 */ /* 0x000fe20000010000 */
[-CC-:B------:R-:W-:Y:S01]  /*ef20*/  FFMA.FTZ R73, R147, R121.reuse, R120.reuse ;  /* 0x0000007993497223 */ /* 0x180fe20000010078 */
[-CC-:B------:R-:W-:Y:S01]  /*ef30*/  FFMA.FTZ R116, R152, R121.reuse, R120.reuse ;  /* 0x0000007998747223 */ /* 0x180fe20000010078 */
[-CC-:B------:R-:W-:Y:S01]  /*ef40*/  FFMA.FTZ R72, R145, R121.reuse, R120.reuse ;  /* 0x0000007991487223 */ /* 0x180fe20000010078 */
[----:B------:R-:W-:Y:S01]  /*ef50*/  FFMA.FTZ R119, R35, R121, R120 ;  /* 0x0000007923777223 */ /* 0x000fe20000010078 */
[----:B-----5:R-:W-:Y:S01]  /*ef60*/  FFMA.FTZ R118, R11, R118, R114 ;  /* 0x000000760b767223 */ /* 0x020fe20000010072 */
        /* <DEDUP_REMOVED lines=9> */
[C---:B------:R-:W-:Y:S01]  /*f000*/  FFMA.FTZ R75, R11.reuse, R75, R115 ;  /* 0x0000004b0b4b7223 */ /* 0x040fe20000010073 */
[C---:B------:R-:W-:Y:S01]  /*f010*/  FFMA.FTZ R74, R11.reuse, R74, R112 ;  /* 0x0000004a0b4a7223 */ /* 0x040fe20000010070 */
[C---:B------:R-:W-:Y:S01]  /*f020*/  FFMA.FTZ R117, R11.reuse, R117, R113 ;  /* 0x000000750b757223 */ /* 0x040fe20000010071 */
[C---:B------:R-:W-:Y:S01]  /*f030*/  FFMA.FTZ R73, R11.reuse, R73, R110 ;  /* 0x000000490b497223 */ /* 0x040fe2000001006e */
[C---:B------:R-:W-:Y:S01]  /*f040*/  FFMA.FTZ R116, R11.reuse, R116, R111 ;  /* 0x000000740b747223 */ /* 0x040fe2000001006f */
[C---:B------:R-:W-:Y:S01]  /*f050*/  FFMA.FTZ R72, R11.reuse, R72, R109 ;  /* 0x000000480b487223 */ /* 0x040fe2000001006d */
[----:B------:R-:W-:Y:S01]  /*f060*/  ISETP.GE.U32.AND P5, PT, R38, RZ, PT ;  /* 0x000000ff2600720c */ /* 0x000fe20003fa6070 */
[----:B------:R-:W-:Y:S01]  /*f070*/  FFMA.FTZ R11, R11, R119, R108 ;  /* 0x000000770b0b7223 */ /* 0x000fe2000001006c */
        /* <DEDUP_REMOVED lines=48> */
.L_x_2231:
        /* <DEDUP_REMOVED lines=15> */
[C---:B-----5:R-:W-:Y:S01]  /*f470*/  FMUL.FTZ R87, R11.reuse, R87 ;  /* 0x000000570b577220 */ /* 0x060fe20000410000 */
[----:B------:R-:W-:Y:S01]  /*f480*/  ISETP.GE.U32.AND P2, PT, R36, RZ, PT ;  /* 0x000000ff2400720c */ /* 0x000fe20003f46070 */
[----:B------:R-:W-:Y:S01]  /*f490*/  FADD.FTZ R72, R136, -R72 ;  /* 0x8000004888487221 */ /* 0x000fe20000010000 */
[----:B------:R-:W-:Y:S01]  /*f4a0*/  FMUL.FTZ R90, R11, R75 ;  /* 0x0000004b0b5a7220 */ /* 0x000fe20000410000 */
[----:B------:R-:W-:Y:S01]  /*f4b0*/  FADD.FTZ R84, R149, -R84 ;  /* 0x8000005495547221 */ /* 0x000fe20000010000 */
[----:B------:R-:W-:Y:S01]  /*f4c0*/  FADD.FTZ R85, R170, -R85 ;  /* 0x80000055aa557221 */ /* 0x000fe20000010000 */
[----:B------:R-:W-:Y:S01]  /*f4d0*/  FADD.FTZ R74, R151, -R74 ;  /* 0x8000004a974a7221 */ /* 0x000fe20000010000 */
[----:B------:R-:W-:Y:S01]  /*f4e0*/  FADD.FTZ R73, R146, -R73 ;  /* 0x8000004992497221 */ /* 0x000fe20000010000 */
[----:B------:R-:W-:Y:S01]  /*f4f0*/  FMUL.FTZ R86, R11, R86 ;  /* 0x000000560b567220 */ /* 0x000fe20000410000 */
[----:B------:R-:W-:Y:S01]  /*f500*/  FMUL.FTZ R75, R87, UR13 ;  /* 0x0000000d574b7c20 */ /* 0x000fe20008410000 */
[----:B------:R-:W-:Y:S01]  /*f510*/  ISETP.GE.U32.AND.EX P2, PT, R37, 0x1000000, PT, P2 ;  /* 0x010000002500780c */ /* 0x000fe20003f46120 */
[C---:B------:R-:W-:Y:S01]  /*f520*/  FMUL.FTZ R88, R11.reuse, R72 ;  /* 0x000000480b587220 */ /* 0x040fe20000410000 */
        /* <DEDUP_REMOVED lines=52> */
.L_x_2234:
        /* <DEDUP_REMOVED lines=24> */
[C---:B------:R-:W-:Y:S01]  /*f9f0*/  FMUL.FTZ R72, R11.reuse, R72 ;  /* 0x000000480b487220 */ /* 0x040fe20000410000 */
        /* <DEDUP_REMOVED lines=50> */
.L_x_2230:
[----:B------:R-:W-:-:S04]  /*fd20*/  UISETP.NE.U32.AND UP0, UPT, UR24, URZ, UPT ;  /* 0x000000ff1800728c */ /* 0x000fc8000bf05070 */
[----:B------:R-:W-:-:S09]  /*fd30*/  UISETP.NE.AND.EX UP0, UPT, UR25, URZ, UPT, UP0 ;  /* 0x000000ff1900728c */ /* 0x000fd2000bf05300 */
[----:B------:R-:W-:Y:S05]  /*fd40*/  BRA.U !UP0, `(.L_x_2235) ;  /* 0x0000000508c07547 */ /* 0x000fea000b800000 */
        /* <DEDUP_REMOVED lines=21> */
[----:B------:R-:W-:Y:S01]  /*fea0*/  ISETP.GE.U32.AND P2, PT, R36, RZ, PT ;  /* 0x000000ff2400720c */ /* 0x000fe20003f46070 */
[C---:B------:R-:W-:Y:S01]  /*feb0*/  FFMA.FTZ R86, R11.reuse, R86, R114 ;  /* 0x000000560b567223 */ /* 0x040fe20000010072 */
[C---:B------:R-:W-:Y:S01]  /*fec0*/  FFMA.FTZ R88, R11.reuse, R88, R108 ;  /* 0x000000580b587223 */ /* 0x040fe2000001006c */
[C---:B------:R-:W-:Y:S01]  /*fed0*/  FFMA.FTZ R89, R11.reuse, R89, R109 ;  /* 0x000000590b597223 */ /* 0x040fe2000001006d */
[C---:B------:R-:W-:Y:S01]  /*fee0*/  FFMA.FTZ R90, R11.reuse, R90, R110 ;  /* 0x0000005a0b5a7223 */ /* 0x040fe2000001006e */
[C---:B------:R-:W-:Y:S01]  /*fef0*/  FFMA.FTZ R91, R11.reuse, R91, R111 ;  /* 0x0000005b0b5b7223 */ /* 0x040fe2000001006f */
[C---:B------:R-:W-:Y:S01]  /*ff00*/  FFMA.FTZ R84, R11.reuse, R84, R112 ;  /* 0x000000540b547223 */ /* 0x040fe20000010070 */
[----:B------:R-:W-:Y:S01]  /*ff10*/  FFMA.FTZ R85, R11, R85, R113 ;  /* 0x000000550b557223 */ /* 0x000fe20000010071 */
[----:B------:R-:W-:Y:S01]  /*ff20*/  FMUL.FTZ R11, R87, UR13 ;  /* 0x0000000d570b7c20 */ /* 0x000fe20008410000 */
[----:B------:R-:W-:Y:S01]  /*ff30*/  ISETP.GE.U32.AND.EX P2, PT, R37, 0x1000000, PT, P2 ;  /* 0x010000002500780c */ /* 0x000fe20003f46120 */
[----:B------:R-:W-:Y:S01]  /*ff40*/  FMUL.FTZ R116, R86, UR13 ;  /* 0x0000000d56747c20 */ /* 0x000fe20008410000 */
[----:B------:R-:W-:Y:S01]  /*ff50*/  FMUL.FTZ R118, R85, UR13 ;  /* 0x0000000d55767c20 */ /* 0x000fe20008410000 */
[----:B------:R-:W-:Y:S01]  /*ff60*/  LOP3.LUT P5, RZ, R37, 0xff, RZ, 0xc0, !PT ;  /* 0x000000ff25ff7812 */ /* 0x000fe200078ac0ff */
[----:B------:R-:W-:Y:S01]  /*ff70*/  FMUL.FTZ R117, R90, UR13 ;  /* 0x0000000d5a757c20 */ /* 0x000fe20008410000 */
[----:B------:R-:W-:Y:S01]  /*ff80*/  FSEL R119, R11, RZ, P2 ;  /* 0x000000ff0b777208 */ /* 0x000fe20001000000 */
[----:B------:R-:W-:Y:S01]  /*ff90*/  FMUL.FTZ R11, R84, UR13 ;  /* 0x0000000d540b7c20 */ /* 0x000fe20008410000 */
[----:B------:R-:W-:Y:S01]  /*ffa0*/  LOP3.LUT P2, RZ, R37, 0xff00, RZ, 0xc0, !PT ;  /* 0x0000ff0025ff7812 */ /* 0x000fe2000784c0ff */
[----:B------:R-:W-:Y:S01]  /*ffb0*/  FMUL.FTZ R120, R91, UR13 ;  /* 0x0000000d5b787c20 */ /* 0x000fe20008410000 */
[----:B------:R-:W-:-:S02]  /*ffc0*/  LOP3.LUT P6, RZ, R37, 0xff0000, RZ, 0xc0, !PT ;  /* 0x00ff000025ff7812 */ /* 0x000fc400078cc0ff */
[----:B------:R-:W-:Y:S02]  /*ffd0*/  FSEL R11, R11, RZ, P5 ;  /* 0x000000ff0b0b7208 */ /* 0x000fe40002800000 */
[----:B------:R-:W-:Y:S02]  /*ffe0*/  FSEL R118, R118, RZ, P2 ;  /* 0x000000ff76767208 */ /* 0x000fe40001000000 */
[----:B------:R-:W-:Y:S02]  /*fff0*/  FSEL R116, R116, RZ, P6 ;  /* 0x000000ff74747208 */ /* 0x000fe40003000000 */
[----:B------:R-:W-:Y:S01]  /*10000*/  F2FP.BF16.F32.PACK_AB R118, R118, R11 ;  /* 0x0000000b7676723e */ /* 0x000fe200000010ff */
[----:B------:R-:W-:Y:S01]  /*10010*/  FMUL.FTZ R11, R88, UR13 ;  /* 0x0000000d580b7c20 */ /* 0x000fe20008410000 */
[----:B------:R-:W-:Y:S02]  /*10020*/  LOP3.LUT P6, RZ, R36, 0xff, RZ, 0xc0, !PT ;  /* 0x000000ff24ff7812 */ /* 0x000fe400078cc0ff */
[----:B------:R-:W-:Y:S01]  /*10030*/  F2FP.BF16.F32.PACK_AB R119, R119, R116 ;  /* 0x000000747777723e */ /* 0x000fe200000010ff */
        /* <DEDUP_REMOVED lines=8> */
[----:B------:R-:W-:Y:S02]  /*100c0*/  F2FP.BF16.F32.PACK_AB R117, R120, R117 ;  /* 0x000000757875723e */ /* 0x000fe400000010ff */
[----:B------:R-:W-:Y:S01]  /*100d0*/  F2FP.BF16.F32.PACK_AB R116, R116, R11 ;  /* 0x0000000b7474723e */ /* 0x000fe200000010ff */
[----:B------:R-:W-:Y:S06]  /*100e0*/  BRA `(.L_x_2233) ;  /* 0x0000000800947947 */ /* 0x000fec0003800000 */
.L_x_2236:
[-CC-:B------:R-:W-:Y:S01]  /*100f0*/  FFMA.FTZ R116, R171, R121.reuse, R120.reuse ;  /* 0x00000079ab747223 */ /* 0x180fe20000010078 */
[----:B------:R-:W-:Y:S01]  /*10100*/  FFMA.FTZ R117, R181, R121, R120 ;  /* 0x00000079b5757223 */ /* 0x000fe20000010078 */
[----:B------:R-:W-:Y:S02]  /*10110*/  ISETP.GE.U32.AND P2, PT, R36, RZ, PT ;  /* 0x000000ff2400720c */ /* 0x000fe40003f46070 */
[----:B------:R-:W-:Y:S01]  /*10120*/  FADD.FTZ R116, R172, -R116 ;  /* 0x80000074ac747221 */ /* 0x000fe20000010000 */
[----:B------:R-:W-:Y:S01]  /*10130*/  FADD.FTZ R117, R182, -R117 ;  /* 0x80000075b6757221 */ /* 0x000fe20000010000 */
[----:B------:R-:W-:Y:S02]  /*10140*/  LOP3.LUT P5, RZ, R37, 0xff0000, RZ, 0xc0, !PT ;  /* 0x00ff000025ff7812 */ /* 0x000fe400078ac0ff */
[C---:B-----5:R-:W-:Y:S01]  /*10150*/  FFMA.FTZ R116, R11.reuse, R116, R114 ;  /* 0x000000740b747223 */ /* 0x060fe20000010072 */
[----:B------:R-:W-:Y:S01]  /*10160*/  FFMA.FTZ R117, R11, R117, R115 ;  /* 0x000000750b757223 */ /* 0x000fe20000010073 */
        /* <DEDUP_REMOVED lines=44> */
[----:B------:R-:W-:Y:S01]  /*10430*/  F2FP.BF16.F32.PACK_AB R116, R116, R11 ;  /* 0x0000000b7474723e */ /* 0x000fe200000010ff */
[----:B------:R-:W-:Y:S06]  /*10440*/  BRA `(.L_x_2233) ;  /* 0x0000000400bc7947 */ /* 0x000fec0003800000 */
.L_x_2235:
        /* <DEDUP_REMOVED lines=58> */
.L_x_2237:
        /* <DEDUP_REMOVED lines=53> */
.L_x_2233:
        /* <DEDUP_REMOVED lines=10> */
.L_x_2229:
[----:B------:R-:W-:Y:S05]  /*10be0*/  BSYNC.RECONVERGENT B1 ;  /* 0x0000000000017941 */ /* 0x000fea0003800200 */
.L_x_2228:
[----:B01234-:R-:W0:Y:S02]  /*10bf0*/  LDC.64 R116, c[0x0][0x380] ;  /* 0x0000e000ff747b82 */ /* 0x01fe240000000a00 */
[----:B0-----:R-:W-:-:S04]  /*10c00*/  LEA R203, R116, R203, 0x2 ;  /* 0x000000cb74cb7211 */ /* 0x001fc800078e10ff */
[----:B------:R-:W-:-:S13]  /*10c10*/  ISETP.GE.AND P0, PT, R203, R117, PT ;  /* 0x00000075cb00720c */ /* 0x000fda0003f06270 */
[----:B------:R-:W-:Y:S05]  /*10c20*/  @!P0 BRA `(.L_x_2238) ;  /* 0xffffff10005c8947 */ /* 0x000fea000383ffff */
.L_x_2176:
[----:B------:R-:W-:Y:S05]  /*10c30*/  BSYNC B0 ;  /* 0x0000000000007941 */ /* 0x000fea0003800000 */
.L_x_2175:
        /* <DEDUP_REMOVED lines=54> */
[----:B--2---:R-:W-:Y:S04]  /*10fa0*/  STS.128 [R2+0x800], R84 ;  /* 0x0008005402007388 */ /* 0x004fe80000000c00 */
[----:B---3--:R-:W-:Y:S04]  /*10fb0*/  STS.128 [R2+0x410], R148 ;  /* 0x0004109402007388 */ /* 0x008fe80000000c00 */
[----:B----4-:R-:W-:Y:S04]  /*10fc0*/  STS.128 [R2+0x400], R112 ;  /* 0x0004007002007388 */ /* 0x010fe80000000c00 */
[----:B------:R-:W-:Y:S04]  /*10fd0*/  STS.128 [R2], R36 ;  /* 0x0000002402007388 */ /* 0x000fe80000000c00 */
[----:B------:R-:W-:Y:S04]  /*10fe0*/  STS.128 [R2+0x10], R108 ;  /* 0x0000106c02007388 */ /* 0x000fe80000000c00 */
[----:B------:R-:W-:Y:S04]  /*10ff0*/  STS.128 [R2+0x810], R88 ;  /* 0x0008105802007388 */ /* 0x000fe80000000c00 */
[----:B------:R-:W-:Y:S04]  /*11000*/  STS.128 [R2+0xc00], R72 ;  /* 0x000c004802007388 */ /* 0x000fe80000000c00 */
        /* <DEDUP_REMOVED lines=41> */
[----:B------:R-:W3:Y:S04]  /*112a0*/  LDL.LU R36, [R1+0x148] ;  /* 0x0001480001247983 */ /* 0x000ee80000300800 */
[----:B------:R-:W3:Y:S04]  /*112b0*/  LDL.LU R37, [R1+0x14c] ;  /* 0x00014c0001257983 */ /* 0x000ee80000300800 */
[----:B------:R-:W3:Y:S04]  /*112c0*/  LDL.LU R38, [R1+0x150] ;  /* 0x0001500001267983 */ /* 0x000ee80000300800 */
[----:B------:R-:W3:Y:S04]  /*112d0*/  LDL.LU R39, [R1+0x154] ;  /* 0x0001540001277983 */ /* 0x000ee80000300800 */
        /* <DEDUP_REMOVED lines=28> */
[----:B------:R-:W0:Y:S04]  /*114a0*/  LDS R93, [R3+0x2a00] ;  /* 0x002a0000035d7984 */ /* 0x000e280000000800 */
        /* <DEDUP_REMOVED lines=19> */
[----:B--2---:R2:W-:Y:S04]  /*115e0*/  STS.128 [R2+0x410], R148 ;  /* 0x0004109402007388 */ /* 0x0045e80000000c00 */
[----:B--2---:R-:W2:Y:S04]  /*115f0*/  LDL.LU R148, [R1] ;  /* 0x0000000001947983 */ /* 0x004ea80000300800 */
[----:B------:R-:W2:Y:S04]  /*11600*/  LDL.LU R149, [R1+0x4] ;  /* 0x0000040001957983 */ /* 0x000ea80000300800 */
[----:B------:R-:W2:Y:S04]  /*11610*/  LDL.LU R150, [R1+0x8] ;  /* 0x0000080001967983 */ /* 0x000ea80000300800 */
[----:B------:R-:W2:Y:S04]  /*11620*/  LDL.LU R151, [R1+0xc] ;  /* 0x00000c0001977983 */ /* 0x000ea80000300800 */
[----:B----4-:R-:W-:Y:S04]  /*11630*/  STS.128 [R2+0x10], R108 ;  /* 0x0000106c02007388 */ /* 0x010fe80000000c00 */
[----:B---3--:R-:W-:Y:S04]  /*11640*/  STS.128 [R2+0x400], R112 ;  /* 0x0004007002007388 */ /* 0x008fe80000000c00 */
[----:B------:R-:W-:Y:S04]  /*11650*/  STS.128 [R2+0x800], R84 ;  /* 0x0008005402007388 */ /* 0x000fe80000000c00 */
[----:B------:R-:W-:Y:S04]  /*11660*/  STS.128 [R2+0x810], R72 ;  /* 0x0008104802007388 */ /* 0x000fe80000000c00 */
[----:B------:R-:W-:Y:S04]  /*11670*/  STS.128 [R2], R36 ;  /* 0x0000002402007388 */ /* 0x000fe80000000c00 */
        /* <DEDUP_REMOVED lines=98> */
[----:B--2---:R-:W-:Y:S04]  /*11ca0*/  STS.128 [R2], R148 ;  /* 0x0000009402007388 */ /* 0x004fe80000000c00 */
        /* <DEDUP_REMOVED lines=11> */
[----:B-1----:R-:W-:-:S03]  /*11d60*/  FADD.FTZ R94, R91, R94 ;  /* 0x0000005e5b5e7221 */ /* 0x002fc60000010000 */
[----:B------:R-:W-:Y:S01]  /*11d70*/  FADD.FTZ R105, R90, R97 ;  /* 0x000000615a697221 */ /* 0x000fe20000010000 */
[----:B------:R-:W-:Y:S01]  /*11d80*/  FADD.FTZ R103, R92, R95 ;  /* 0x0000005f5c677221 */ /* 0x000fe20000010000 */
[----:B---3--:R-:W-:Y:S01]  /*11d90*/  FADD.FTZ R99, RZ, R99 ;  /* 0x00000063ff637221 */ /* 0x008fe20000010000 */
[----:B------:R-:W0:Y:S04]  /*11da0*/  LDS R112, [R3] ;  /* 0x0000000003707984 */ /* 0x000e280000000800 */
[----:B------:R-:W1:Y:S04]  /*11db0*/  LDS R93, [R3+0x1400] ;  /* 0x00140000035d7984 */ /* 0x000e680000000800 */
[----:B------:R-:W2:Y:S04]  /*11dc0*/  LDS R91, [R3+0x200] ;  /* 0x00020000035b7984 */ /* 0x000ea80000000800 */
[----:B------:R-:W3:Y:S04]  /*11dd0*/  LDS R90, [R3+0x2800] ;  /* 0x00280000035a7984 */ /* 0x000ee80000000800 */
[----:B------:R-:W3:Y:S04]  /*11de0*/  LDS R2, [R3+0x1600] ;  /* 0x0016000003027984 */ /* 0x000ee80000000800 */
[----:B------:R-:W3:Y:S04]  /*11df0*/  LDS R135, [R3+0x3c00] ;  /* 0x003c000003877984 */ /* 0x000ee80000000800 */
[----:B------:R-:W3:Y:S01]  /*11e00*/  LDS R97, [R3+0x2a00] ;  /* 0x002a000003617984 */ /* 0x000ee20000000800 */
[----:B------:R-:W-:-:S03]  /*11e10*/  FADD.FTZ R96, RZ, R96 ;  /* 0x00000060ff607221 */ /* 0x000fc60000010000 */
[----:B------:R-:W3:Y:S01]  /*11e20*/  LDS R92, [R3+0x400] ;  /* 0x00040000035c7984 */ /* 0x000ee20000000800 */
[----:B----4-:R-:W-:-:S03]  /*11e30*/  FADD.FTZ R99, R99, R100 ;  /* 0x0000006463637221 */ /* 0x010fc60000010000 */
[----:B------:R-:W4:Y:S01]  /*11e40*/  LDS R137, [R3+0x3e00] ;  /* 0x003e000003897984 */ /* 0x000f220000000800 */
[----:B------:R-:W4:Y:S03]  /*11e50*/  LDC R100, c[0x0][0x388] ;  /* 0x0000e200ff647b82 */ /* 0x000f260000000800 */
[----:B------:R-:W4:Y:S01]  /*11e60*/  LDS R95, [R3+0x1800] ;  /* 0x00180000035f7984 */ /* 0x000f220000000800 */
[----:B------:R-:W-:-:S03]  /*11e70*/  FADD.FTZ R96, R96, R101 ;  /* 0x0000006560607221 */ /* 0x000fc60000010000 */
[----:B------:R-:W4:Y:S01]  /*11e80*/  LDS R101, [R3+0x2c00] ;  /* 0x002c000003657984 */ /* 0x000f220000000800 */
[----:B------:R-:W4:Y:S03]  /*11e90*/  S2UR UR4, SR_CTAID.X ;  /* 0x00000000000479c3 */ /* 0x000f260000002500 */
[----:B------:R-:W4:Y:S01]  /*11ea0*/  LDS R139, [R3+0x4000] ;  /* 0x00400000038b7984 */ /* 0x000f220000000800 */
[----:B------:R-:W-:Y:S01]  /*11eb0*/  FADD.FTZ R98, RZ, R98 ;  /* 0x00000062ff627221 */ /* 0x000fe20000010000 */
[----:B0-----:R-:W-:-:S03]  /*11ec0*/  FADD.FTZ R112, RZ, R112 ;  /* 0x00000070ff707221 */ /* 0x001fc60000010000 */
[----:B------:R-:W-:Y:S01]  /*11ed0*/  FADD.FTZ R98, R98, R107 ;  /* 0x0000006b62627221 */ /* 0x000fe20000010000 */
[----:B------:R-:W-:Y:S01]  /*11ee0*/  FADD.FTZ R107, R94, R89 ;  /* 0x000000595e6b7221 */ /* 0x000fe20000010000 */
[----:B-1----:R-:W-:Y:S01]  /*11ef0*/  FADD.FTZ R93, R112, R93 ;  /* 0x0000005d705d7221 */ /* 0x002fe20000010000 */
[----:B--2---:R-:W-:-:S03]  /*11f00*/  FADD.FTZ R91, RZ, R91 ;  /* 0x0000005bff5b7221 */ /* 0x004fc60000010000 */
[----:B---3--:R-:W-:Y:S01]  /*11f10*/  FADD.FTZ R90, R93, R90 ;  /* 0x0000005a5d5a7221 */ /* 0x008fe20000010000 */
[----:B------:R-:W-:Y:S01]  /*11f20*/  FADD.FTZ R2, R91, R2 ;  /* 0x000000025b027221 */ /* 0x000fe20000010000 */
[----:B------:R-:W-:Y:S01]  /*11f30*/  ISETP.GE.U32.AND P4, PT, R23, 0x80, PT ;  /* 0x000000801700780c */ /* 0x000fe20003f86070 */
[----:B----4-:R-:W-:Y:S02]  /*11f40*/  IMAD R89, R100, UR4, RZ ;  /* 0x0000000464597c24 */ /* 0x010fe4000f8e02ff */
[----:B------:R-:W-:-:S03]  /*11f50*/  FADD.FTZ R135, R90, R135 ;  /* 0x000000875a877221 */ /* 0x000fc60000010000 */
[----:B------:R-:W-:Y:S01]  /*11f60*/  IADD3 R89, P0, PT, R89, R0, RZ ;  /* 0x0000000059597210 */ /* 0x000fe20007f1e0ff */
[----:B------:R-:W-:Y:S01]  /*11f70*/  FADD.FTZ R2, R2, R97 ;  /* 0x0000006102027221 */ /* 0x000fe20000010000 */
[----:B------:R-:W-:Y:S01]  /*11f80*/  FADD.FTZ R106, RZ, R106 ;  /* 0x0000006aff6a7221 */ /* 0x000fe20000010000 */
[----:B------:R-:W-:Y:S01]  /*11f90*/  FADD.FTZ R108, RZ, R108 ;  /* 0x0000006cff6c7221 */ /* 0x000fe20000010000 */
[----:B------:R-:W-:Y:S01]  /*11fa0*/  IADD3.X R90, PT, PT, RZ, RZ, RZ, P0, !PT ;  /* 0x000000ffff5a7210 */ /* 0x000fe200007fe4ff */
[----:B------:R-:W-:Y:S01]  /*11fb0*/  FADD.FTZ R110, RZ, R110 ;  /* 0x0000006eff6e7221 */ /* 0x000fe20000010000 */
[----:B------:R-:W-:Y:S01]  /*11fc0*/  FADD.FTZ R92, RZ, R92 ;  /* 0x0000005cff5c7221 */ /* 0x000fe20000010000 */
[C---:B------:R-:W-:Y:S01]  /*11fd0*/  SHF.L.U32 R0, R89.reuse, 0x2, RZ ;  /* 0x0000000259007819 */ /* 0x040fe200000006ff */
        /* <DEDUP_REMOVED lines=54> */
.L_x_2240:
[----:B------:R-:W-:Y:S05]  /*12340*/  BSYNC.RECONVERGENT B0 ;  /* 0x0000000000007941 */ /* 0x000fea0003800200 */
.L_x_2239:
        /* <DEDUP_REMOVED lines=22> */
.L_x_2242:
[----:B------:R-:W-:Y:S05]  /*124b0*/  BSYNC.RECONVERGENT B0 ;  /* 0x0000000000007941 */ /* 0x000fea0003800200 */
.L_x_2241:
        /* <DEDUP_REMOVED lines=22> */
.L_x_2244:
[----:B------:R-:W-:Y:S05]  /*12620*/  BSYNC.RECONVERGENT B0 ;  /* 0x0000000000007941 */ /* 0x000fea0003800200 */
.L_x_2243:
        /* <DEDUP_REMOVED lines=45> */
[----:B------:R-:W-:Y:S01]  /*12900*/  FADD.FTZ R86, RZ, R86 ;  /* 0x00000056ff567221 */ /* 0x000fe20000010000 */
[----:B------:R-:W4:Y:S01]  /*12910*/  LDS R4, [R3+0x600] ;  /* 0x0006000003047984 */ /* 0x000f220000000800 */
[----:B------:R-:W-:Y:S01]  /*12920*/  FADD.FTZ R57, R72, R57 ;  /* 0x0000003948397221 */ /* 0x000fe20000010000 */
[----:B------:R-:W-:Y:S01]  /*12930*/  FADD.FTZ R56, R56, R45 ;  /* 0x0000002d38387221 */ /* 0x000fe20000010000 */
[----:B------:R-:W-:Y:S01]  /*12940*/  FADD.FTZ R50, R50, R43 ;  /* 0x0000002b32327221 */ /* 0x000fe20000010000 */
[----:B------:R-:W5:Y:S01]  /*12950*/  LDS R5, [R3+0x800] ;  /* 0x0008000003057984 */ /* 0x000f620000000800 */
[----:B------:R-:W-:Y:S01]  /*12960*/  FADD.FTZ R48, R48, R41 ;  /* 0x0000002930307221 */ /* 0x000fe20000010000 */
[----:B------:R-:W-:Y:S01]  /*12970*/  FADD.FTZ R86, R86, R85 ;  /* 0x0000005556567221 */ /* 0x000fe20000010000 */
[----:B------:R-:W-:Y:S01]  /*12980*/  FADD.FTZ R46, R57, R46 ;  /* 0x0000002e392e7221 */ /* 0x000fe20000010000 */
[----:B------:R-:W1:Y:S01]  /*12990*/  LDS R6, [R3+0xa00] ;  /* 0x000a000003067984 */ /* 0x000e620000000800 */
[----:B------:R-:W-:Y:S01]  /*129a0*/  FADD.FTZ R58, RZ, R58 ;  /* 0x0000003aff3a7221 */ /* 0x000fe20000010000 */
[----:B------:R-:W-:Y:S01]  /*129b0*/  FADD.FTZ R86, R86, R73 ;  /* 0x0000004956567221 */ /* 0x000fe20000010000 */
[----:B------:R-:W-:Y:S01]  /*129c0*/  FADD.FTZ R88, RZ, R88 ;  /* 0x00000058ff587221 */ /* 0x000fe20000010000 */
[----:B------:R-:W2:Y:S01]  /*129d0*/  LDS R7, [R3+0xc00] ;  /* 0x000c000003077984 */ /* 0x000ea20000000800 */
[----:B------:R-:W-:Y:S01]  /*129e0*/  FADD.FTZ R84, RZ, R84 ;  /* 0x00000054ff547221 */ /* 0x000fe20000010000 */
[----:B------:R-:W-:Y:S01]  /*129f0*/  FADD.FTZ R82, RZ, R82 ;  /* 0x00000052ff527221 */ /* 0x000fe20000010000 */
[----:B------:R-:W-:Y:S01]  /*12a00*/  FADD.FTZ R80, RZ, R80 ;  /* 0x00000050ff507221 */ /* 0x000fe20000010000 */
[----:B------:R-:W3:Y:S01]  /*12a10*/  LDS R8, [R3+0xe00] ;  /* 0x000e000003087984 */ /* 0x000ee20000000800 */
[----:B------:R-:W-:Y:S01]  /*12a20*/  FADD.FTZ R78, RZ, R78 ;  /* 0x0000004eff4e7221 */ /* 0x000fe20000010000 */
[----:B------:R-:W-:Y:S01]  /*12a30*/  FADD.FTZ R76, RZ, R76 ;  /* 0x0000004cff4c7221 */ /* 0x000fe20000010000 */
        /* <DEDUP_REMOVED lines=102> */
.L_x_2246:
[----:B------:R-:W-:Y:S05]  /*130a0*/  BSYNC.RECONVERGENT B0 ;  /* 0x0000000000007941 */ /* 0x000fea0003800200 */
.L_x_2245:
        /* <DEDUP_REMOVED lines=22> */
.L_x_2248:
[----:B------:R-:W-:Y:S05]  /*13210*/  BSYNC.RECONVERGENT B0 ;  /* 0x0000000000007941 */ /* 0x000fea0003800200 */
.L_x_2247:
        /* <DEDUP_REMOVED lines=22> */
.L_x_2250:
[----:B------:R-:W-:Y:S05]  /*13380*/  BSYNC.RECONVERGENT B0 ;  /* 0x0000000000007941 */ /* 0x000fea0003800200 */
.L_x_2249:
        /* <DEDUP_REMOVED lines=22> */
.L_x_2252:
[----:B------:R-:W-:Y:S05]  /*134f0*/  BSYNC.RECONVERGENT B0 ;  /* 0x0000000000007941 */ /* 0x000fea0003800200 */
.L_x_2251:
        /* <DEDUP_REMOVED lines=22> */
.L_x_2254:
[----:B------:R-:W-:Y:S05]  /*13660*/  BSYNC.RECONVERGENT B0 ;  /* 0x0000000000007941 */ /* 0x000fea0003800200 */
.L_x_2253:
[----:B------:R-:W-:Y:S04]  /*13670*/  BSSY.RECONVERGENT B0, `(.L_x_2255) ;  /* 0x0000016000007945 */ /* 0x000fe80003800200 */
[----:B------:R-:W-:Y:S05]  /*13680*/  @!P5 BRA `(.L_x_2256) ;  /* 0x000000000050d947 */ /* 0x000fea0003800000 */
[----:B01234-:R-:W-:Y:S01]  /*13690*/  IMAD.MOV.U32 R4, RZ, RZ, R94 ;  /* 0x000000ffff047224 */ /* 0x01ffe200078e005e */
        /* <DEDUP_REMOVED lines=19> */
.L_x_2256:
[----:B------:R-:W-:Y:S05]  /*137d0*/  BSYNC.RECONVERGENT B0 ;  /* 0x0000000000007941 */ /* 0x000fea0003800200 */
.L_x_2255:
        /* <DEDUP_REMOVED lines=9> */
.L_x_2187:
        /* <DEDUP_REMOVED lines=8> */
.L_x_2258:
[----:B------:R-:W-:Y:S05]  /*138f0*/  BSYNC B1 ;  /* 0x0000000000017941 */ /* 0x000fea0003800000 */
.L_x_2257:
        /* <DEDUP_REMOVED lines=9> */
.L_x_2259:
        /* <DEDUP_REMOVED lines=8> */
.L_x_2260:
[----:B------:R-:W-:Y:S02]  /*13a10*/  MOV R119, R121 ;  /* 0x0000007900777202 */ /* 0x000fe40000000f00 */
[----:B------:R-:W-:-:S05]  /*13a20*/  MOV R116, R122 ;  /* 0x0000007a00747202 */ /* 0x000fca0000000f00 */
[----:B------:R-:W-:Y:S01]  /*13a30*/  FADD.FTZ R120, R120, R116 ;  /* 0x0000007478787221 */ /* 0x000fe20000010000 */
[----:B------:R-:W-:-:S07]  /*13a40*/  MOV R116, 0xffffffff ;  /* 0xffffffff00747802 */ /* 0x000fce0000000f00 */
[----:B------:R-:W-:Y:S05]  /*13a50*/  WARPSYNC.COLLECTIVE R116, `(.L_x_2261) ;  /* 0x0000000074087348 */ /* 0x000fea0003c00000 */
[----:B------:R0:W1:Y:S02]  /*13a60*/  SHFL.BFLY P0, R122, R119, R118, R117 ;  /* 0x0c000076777a7389 */ /* 0x0000640000000075 */
[----:B01----:R-:W-:Y:S05]  /*13a70*/  ENDCOLLECTIVE ;  /* 0x000000000000791b */ /* 0x003fea0003800000 */
.L_x_2261:
        /* <DEDUP_REMOVED lines=8> */
.L_x_2262:
[----:B------:R-:W-:Y:S02]  /*13b00*/  MOV R119, R121 ;  /* 0x0000007900777202 */ /* 0x000fe40000000f00 */
[----:B------:R-:W-:-:S05]  /*13b10*/  MOV R116, R122 ;  /* 0x0000007a00747202 */ /* 0x000fca0000000f00 */
[----:B------:R-:W-:Y:S01]  /*13b20*/  FADD.FTZ R120, R120, R116 ;  /* 0x0000007478787221 */ /* 0x000fe20000010000 */
[----:B------:R-:W-:-:S07]  /*13b30*/  MOV R116, 0xffffffff ;  /* 0xffffffff00747802 */ /* 0x000fce0000000f00 */
[----:B------:R-:W-:Y:S05]  /*13b40*/  WARPSYNC.COLLECTIVE R116, `(.L_x_2263) ;  /* 0x0000000074087348 */ /* 0x000fea0003c00000 */
[----:B------:R0:W1:Y:S02]  /*13b50*/  SHFL.BFLY P0, R122, R119, R118, R117 ;  /* 0x0c000076777a7389 */ /* 0x0000640000000075 */
[----:B01----:R-:W-:Y:S05]  /*13b60*/  ENDCOLLECTIVE ;  /* 0x000000000000791b */ /* 0x003fea0003800000 */
.L_x_2263:
        /* <DEDUP_REMOVED lines=8> */
.L_x_2264:
[----:B------:R-:W-:Y:S02]  /*13bf0*/  MOV R119, R121 ;  /* 0x0000007900777202 */ /* 0x000fe40000000f00 */
[----:B------:R-:W-:-:S05]  /*13c00*/  MOV R116, R122 ;  /* 0x0000007a00747202 */ /* 0x000fca0000000f00 */
[----:B------:R-:W-:Y:S01]  /*13c10*/  FADD.FTZ R120, R120, R116 ;  /* 0x0000007478787221 */ /* 0x000fe20000010000 */
[----:B------:R-:W-:-:S07]  /*13c20*/  MOV R116, 0xffffffff ;  /* 0xffffffff00747802 */ /* 0x000fce0000000f00 */
[----:B------:R-:W-:Y:S05]  /*13c30*/  WARPSYNC.COLLECTIVE R116, `(.L_x_2265) ;  /* 0x0000000074087348 */ /* 0x000fea0003c00000 */
[----:B------:R0:W1:Y:S02]  /*13c40*/  SHFL.BFLY P0, R122, R119, R118, R117 ;  /* 0x0c000076777a7389 */ /* 0x0000640000000075 */
[----:B01----:R-:W-:Y:S05]  /*13c50*/  ENDCOLLECTIVE ;  /* 0x000000000000791b */ /* 0x003fea0003800000 */
.L_x_2265:
        /* <DEDUP_REMOVED lines=8> */
.L_x_2266:
[----:B------:R-:W-:Y:S02]  /*13ce0*/  MOV R119, R121 ;  /* 0x0000007900777202 */ /* 0x000fe40000000f00 */
[----:B------:R-:W-:-:S07]  /*13cf0*/  MOV R123, R122 ;  /* 0x0000007a007b7202 */ /* 0x000fce0000000f00 */
[----:B------:R-:W-:Y:S05]  /*13d00*/  WARPSYNC.COLLECTIVE R116, `(.L_x_2267) ;  /* 0x0000000074087348 */ /* 0x000fea0003c00000 */
[----:B------:R0:W1:Y:S02]  /*13d10*/  SHFL.BFLY P0, R122, R119, R118, R117 ;  /* 0x0c000076777a7389 */ /* 0x0000640000000075 */
[----:B01----:R-:W-:Y:S05]  /*13d20*/  ENDCOLLECTIVE ;  /* 0x000000000000791b */ /* 0x003fea0003800000 */
.L_x_2267:
[----:B------:R-:W-:Y:S01]  /*13d30*/  MOV R116, R122 ;  /* 0x0000007a00747202 */ /* 0x000fe20000000f00 */
[----:B------:R-:W-:Y:S06]  /*13d40*/  BRA `(.L_x_2268) ;  /* 0xffffff2000307947 */ /* 0x000fec000383ffff */
.L_x_2269:
        /* <DEDUP_REMOVED lines=11> */
.L_x_7106:


//--------------------- .text._ZN10layer_norm31ln_parallel_residual_bwd_kernelINS_13Kernel_traitsI13__nv_bfloat16S2_fS2_fjLj1280ELj1ELj4ELj1ELj16ENS_18Kernel_traits_baseILj1280ES2_S2_fS2_fjLj128EEEEELb1ELb0ELb1EEEvNS_9BwdParamsE --------------------------
	.section	.text._ZN10layer_norm31ln_parallel_residual_bwd_kernelINS_13Kernel_traitsI13__nv_bfloat16S2_fS2_fjLj1280ELj1ELj4ELj1ELj16ENS_18Kernel_traits_baseILj1280ES2_S2_fS2_fjLj128EEEEELb1ELb0ELb1EEEvNS_9BwdParamsE,"ax",@progbits
	.align	128
        .global         _ZN10layer_norm31ln_parallel_residual_bwd_kernelINS_13Kernel_traitsI13__nv_bfloat16S2_fS2_fjLj1280ELj1ELj4ELj1ELj16ENS_18Kernel_traits_baseILj1280ES2_S2_fS2_fjLj128EEEEELb1ELb0ELb1EEEvNS_9BwdParamsE
        .type           _ZN10layer_norm31ln_parallel_residual_bwd_kernelINS_13Kernel_traitsI13__nv_bfloat16S2_fS2_fjLj1280ELj1ELj4ELj1ELj16ENS_18Kernel_traits_baseILj1280ES2_S2_fS2_fjLj128EEEEELb1ELb0ELb1EEEvNS_9BwdParamsE,@function
        .size           _ZN10layer_norm31ln_parallel_residual_bwd_kernelINS_13Kernel_traitsI13__nv_bfloat16S2_fS2_fjLj1280ELj1ELj4ELj1ELj16ENS_18Kernel_traits_baseILj1280ES2_S2_fS2_fjLj128EEEEELb1ELb0ELb1EEEvNS_9BwdParamsE,(.L_x_7107 - _ZN10layer_norm31ln_parallel_residual_bwd_kernelINS_13Kernel_traitsI13__nv_bfloat16S2_fS2_fjLj1280ELj1ELj4ELj1ELj16ENS_18Kernel_traits_baseILj1280ES2_S2_fS2_fjLj128EEEEELb1ELb0ELb1EEEvNS_9BwdParamsE)
        .other          _ZN10layer_norm31ln_parallel_residual_bwd_kernelINS_13Kernel_traitsI13__nv_bfloat16S2_fS2_fjLj1280ELj1ELj4ELj1ELj16ENS_18Kernel_traits_baseILj1280ES2_S2_fS2_fjLj128EEEEELb1ELb0ELb1EEEvNS_9BwdParamsE,@"STO_CUDA_ENTRY STV_DEFAULT"
_ZN10layer_norm31ln_parallel_residual_bwd_kernelINS_13Kernel_traitsI13__nv_bfloat16S2_fS2_fjLj1280ELj1ELj4ELj1ELj16ENS_18Kernel_traits_baseILj1280ES2_S2_fS2_fjLj128EEEEELb1ELb0ELb1EEEvNS_9BwdParamsE:
.text._ZN10layer_norm31ln_parallel_residual_bwd_kernelINS_13Kernel_traitsI13__nv_bfloat16S2_fS2_fjLj1280ELj1ELj4ELj1ELj16ENS_18Kernel_traits_baseILj1280ES2_S2_fS2_fjLj128EEEEELb1ELb0ELb1EEEvNS_9BwdParamsE:
        /* <DEDUP_REMOVED lines=115> */
[----:B------:R-:W-:-:S02]  /*0730*/  CS2R R244, SRZ ;  /* 0x0000000000f47805 */ /* 0x000fc4000001ff00 */
[----:B------:R-:W-:Y:S02]  /*0740*/  CS2R R242, SRZ ;  /* 0x0000000000f27805 */ /* 0x000fe4000001ff00 */
[----:B------:R-:W-:Y:S02]  /*0750*/  CS2R R150, SRZ ;  /* 0x0000000000967805 */ /* 0x000fe4000001ff00 */
[----:B--2---:R-:W-:Y:S02]  /*0760*/  SHF.L.U32 R17, R44, 0x10, RZ ;  /* 0x000000102c117819 */ /* 0x004fe400000006ff */
[----:B0-----:R-:W-:-:S03]  /*0770*/  SHF.L.U32 R18, R45, 0x10, RZ ;  /* 0x000000102d127819 */ /* 0x001fc600000006ff */
        /* <DEDUP_REMOVED lines=55> */
[----:B------:R-:W-:Y:S02]  /*0af0*/  PRMT R57, R36, 0x7632, R57 ;  /* 0x0000763224397816 */ /* 0x000fe40000000039 */
[----:B------:R-:W-:Y:S01]  /*0b00*/  PRMT R36, R13, 0x7632, R36 ;  /* 0x000076320d247816 */ /* 0x000fe20000000024 */
[----:B------:R-:W-:Y:S01]  /*0b10*/  STL [R1+0x180], R18 ;  /* 0x0001801201007387 */ /* 0x000fe20000100800 */
[----:B0-----:R-:W-:-:S02]  /*0b20*/  SHF.L.U32 R17, R12, 0x10, RZ ;  /* 0x000000100c117819 */ /* 0x001fc400000006ff */
[----:B------:R-:W-:Y:S02]  /*0b30*/  SHF.L.U32 R12, R13, 0x10, RZ ;  /* 0x000000100d0c7819 */ /* 0x000fe400000006ff */
[----:B------:R-:W-:Y:S01]  /*0b40*/  SHF.L.U32 R13, R14, 0x10, RZ ;  /* 0x000000100e0d7819 */ /* 0x000fe200000006ff */
[----:B------:R-:W-:Y:S01]  /*0b50*/  STL [R1+0x1ac], R17 ;  /* 0x0001ac1101007387 */ /* 0x000fe20000100800 */
[----:B------:R-:W-:-:S03]  /*0b60*/  PRMT R0, R4, 0x7632, R0 ;  /* 0x0000763204007816 */ /* 0x000fc60000000000 */
[----:B------:R0:W-:Y:S01]  /*0b70*/  STL [R1+0x19c], R12 ;  /* 0x00019c0c01007387 */ /* 0x0001e20000100800 */
[----:B------:R-:W-:Y:S02]  /*0b80*/  SHF.L.U32 R4, R4, 0x10, RZ ;  /* 0x0000001004047819 */ /* 0x000fe400000006ff */
[C---:B------:R-:W-:Y:S02]  /*0b90*/  PRMT R2, R5.reuse, 0x7632, R2 ;  /* 0x0000763205027816 */ /* 0x040fe40000000002 */
[----:B------:R-:W-:Y:S01]  /*0ba0*/  SHF.L.U32 R5, R5, 0x10, RZ ;  /* 0x0000001005057819 */ /* 0x000fe200000006ff */
[----:B------:R-:W-:Y:S01]  /*0bb0*/  STL [R1+0x18c], R13 ;  /* 0x00018c0d01007387 */ /* 0x000fe20000100800 */
[----:B0-----:R-:W-:-:S05]  /*0bc0*/  SHF.L.U32 R12, R15, 0x10, RZ ;  /* 0x000000100f0c7819 */ /* 0x001fca00000006ff */
        /* <DEDUP_REMOVED lines=13> */
[----:B------:R-:W-:Y:S04]  /*0ca0*/  STL [R1+0x14c], R4 ;  /* 0x00014c0401007387 */ /* 0x000fe80000100800 */
[----:B------:R-:W-:Y:S04]  /*0cb0*/  STL [R1+0x13c], R5 ;  /* 0x00013c0501007387 */ /* 0x000fe80000100800 */
        /* <DEDUP_REMOVED lines=87> */
[----:B------:R-:W-:-:S03]  /*1230*/  SHF.L.U32 R62, R61, 0x10, RZ ;  /* 0x000000103d3e7819 */ /* 0x000fc600000006ff */
[----:B------:R-:W-:Y:S01]  /*1240*/  STL [R1+0x34], RZ ;  /* 0x000034ff01007387 */ /* 0x000fe20000100800 */
[----:B------:R-:W-:-:S03]  /*1250*/  SHF.L.U32 R61, R60, 0x10, RZ ;  /* 0x000000103c3d7819 */ /* 0x000fc600000006ff */
[----:B------:R-:W-:Y:S01]  /*1260*/  STL [R1+0x24], RZ ;  /* 0x000024ff01007387 */ /* 0x000fe20000100800 */
        /* <DEDUP_REMOVED lines=88> */
[----:B------:R0:W-:Y:S01]  /*17f0*/  STL [R1+0x158], R0 ;  /* 0x0001580001007387 */ /* 0x0001e20000100800 */
[----:B------:R-:W-:-:S03]  /*1800*/  PRMT R22, R11, 0x7632, R22 ;  /* 0x000076320b167816 */ /* 0x000fc60000000016 */
        /* <DEDUP_REMOVED lines=11> */
[----:B------:R-:W-:Y:S02]  /*18c0*/  MOV R4, R16 ;  /* 0x0000001000047202 */ /* 0x000fe40000000f00 */
        /* <DEDUP_REMOVED lines=36> */
[----:B------:R-:W-:Y:S02]  /*1b10*/  CS2R R20, SRZ ;  /* 0x0000000000147805 */ /* 0x000fe4000001ff00 */
[----:B-1----:R-:W-:-:S07]  /*1b20*/  CS2R R22, SRZ ;  /* 0x0000000000167805 */ /* 0x002fce000001ff00 */
.L_x_2314:
        /* <DEDUP_REMOVED lines=10> */
[----:B------:R-:W2:Y:S08]  /*1bd0*/  LDC.64 R204, c[0x0][0x430] ;  /* 0x00010c00ffcc7b82 */ /* 0x000eb00000000a00 */
[----:B------:R-:W2:Y:S01]  /*1be0*/  LDC.64 R206, c[0x0][0x428] ;  /* 0x00010a00ffce7b82 */ /* 0x000ea20000000a00 */
[----:B-1----:R-:W-:Y:S01]  /*1bf0*/  IMAD.WIDE R36, R4, 0x4, R36 ;  /* 0x0000000404247825 */ /* 0x002fe200078e0224 */
[----:B---3--:R-:W3:Y:S04]  /*1c00*/  LDL R56, [R1+0x270] ;  /* 0x0002700001387983 */ /* 0x008ee80000100800 */
[----:B------:R-:W4:Y:S01]  /*1c10*/  LDG.E R179, desc[UR10][R36.64] ;  /* 0x0000000a24b37981 */ /* 0x000f22000c1e1900 */
[----:B0-----:R-:W-:Y:S01]  /*1c20*/  LOP3.LUT R38, R38, 0x1f, RZ, 0xc0, !PT ;  /* 0x0000001f26267812 */ /* 0x001fe200078ec0ff */
[----:B------:R-:W0:Y:S01]  /*1c30*/  LDC.64 R172, c[0x0][0x3c8] ;  /* 0x0000f200ffac7b82 */ /* 0x000e220000000a00 */
[----:B------:R-:W-:Y:S01]  /*1c40*/  ISETP.NE.AND P3, PT, RZ, UR7, PT ;  /* 0x00000007ff007c0c */ /* 0x000fe2000bf65270 */
[----:B------:R-:W3:Y:S01]  /*1c50*/  LDL R55, [R1+0x25c] ;  /* 0x00025c0001377983 */ /* 0x000ee20000100800 */
[----:B------:R-:W-:-:S03]  /*1c60*/  LEA.HI.SX32 R178, R178, R38, 0x1d ;  /* 0x00000026b2b27211 */ /* 0x000fc600078feaff */
[----:B------:R-:W3:Y:S02]  /*1c70*/  LDL R54, [R1+0x260] ;  /* 0x0002600001367983 */ /* 0x000ee40000100800 */
[C---:B--2---:R-:W-:Y:S01]  /*1c80*/  IMAD.WIDE.U32 R140, R178.reuse, 0x20, R202 ;  /* 0x00000020b28c7825 */ /* 0x044fe200078e00ca */
[----:B------:R-:W1:Y:S01]  /*1c90*/  LDC.64 R174, c[0x0][0x438] ;  /* 0x00010e00ffae7b82 */ /* 0x000e620000000a00 */
[----:B------:R-:W2:Y:S02]  /*1ca0*/  LDL R57, [R1+0x24c] ;  /* 0x00024c0001397983 */ /* 0x000ea40000100800 */
[C---:B------:R-:W-:Y:S02]  /*1cb0*/  IMAD.WIDE.U32 R132, R178.reuse, 0x10, R204 ;  /* 0x00000010b2847825 */ /* 0x040fe400078e00cc */
[----:B------:R-:W3:Y:S02]  /*1cc0*/  LDG.E.128 R48, desc[UR10][R140.64] ;  /* 0x0000000a8c307981 */ /* 0x000ee4000c1e1d00 */
[----:B------:R-:W-:-:S02]  /*1cd0*/  IMAD.WIDE.U32 R136, R178, 0x10, R206 ;  /* 0x00000010b2887825 */ /* 0x000fc400078e00ce */
[----:B------:R-:W2:Y:S04]  /*1ce0*/  LDG.E.128 R132, desc[UR10][R132.64] ;  /* 0x0000000a84847981 */ /* 0x000ea8000c1e1d00 */
[----:B------:R-:W2:Y:S01]  /*1cf0*/  LDG.E.128 R136, desc[UR10][R136.64] ;  /* 0x0000000a88887981 */ /* 0x000ea2000c1e1d00 */
[----:B0-----:R-:W-:-:S03]  /*1d00*/  IMAD.WIDE R172, R4, 0x4, R172 ;  /* 0x0000000404ac7825 */ /* 0x001fc600078e02ac */
[----:B------:R-:W2:Y:S04]  /*1d10*/  LDG.E.128 R140, desc[UR10][R140.64+0x10] ;  /* 0x0000100a8c8c7981 */ /* 0x000ea8000c1e1d00 */
[----:B------:R-:W2:Y:S04]  /*1d20*/  LDG.E R172, desc[UR10][R172.64] ;  /* 0x0000000aacac7981 */ /* 0x000ea8000c1e1900 */
[----:B------:R-:W2:Y:S04]  /*1d30*/  LDL R58, [R1+0x258] ;  /* 0x00025800013a7983 */ /* 0x000ea80000100800 */
[----:B------:R-:W2:Y:S04]  /*1d40*/  LDL R195, [R1+0x23c] ;  /* 0x00023c0001c37983 */ /* 0x000ea80000100800 */
[----:B------:R-:W2:Y:S04]  /*1d50*/  LDL R173, [R1+0x254] ;  /* 0x0002540001ad7983 */ /* 0x000ea80000100800 */
[----:B------:R-:W2:Y:S01]  /*1d60*/  LDL R53, [R1+0x264] ;  /* 0x0002640001357983 */ /* 0x000ea20000100800 */
[----:B----4-:R-:W-:-:S05]  /*1d70*/  FSEL R179, R179, RZ, !P3 ;  /* 0x000000ffb3b37208 */ /* 0x010fca0005800000 */
[C---:B---3--:R-:W-:Y:S01]  /*1d80*/  FADD.FTZ R0, -R179.reuse, R48 ;  /* 0x00000030b3007221 */ /* 0x048fe20000010100 */
[----:B--2---:R-:W-:Y:S01]  /*1d90*/  SHF.L.U32 R48, R132, 0x10, RZ ;  /* 0x0000001084307819 */ /* 0x004fe200000006ff */
[----:B------:R-:W-:Y:S01]  /*1da0*/  FADD.FTZ R185, -R179, R51 ;  /* 0x00000033b3b97221 */ /* 0x000fe20000010100 */
[----:B------:R-:W-:-:S03]  /*1db0*/  SHF.L.U32 R181, R136, 0x10, RZ ;  /* 0x0000001088b57819 */ /* 0x000fc600000006ff */
[----:B------:R-:W-:Y:S01]  /*1dc0*/  FMUL.FTZ R51, R52, R48 ;  /* 0x0000003034337220 */ /* 0x000fe20000410000 */
[----:B------:R-:W-:Y:S01]  /*1dd0*/  FMUL.FTZ R0, R172, R0 ;  /* 0x00000000ac007220 */ /* 0x000fe20000410000 */
[----:B------:R-:W-:Y:S01]  /*1de0*/  FADD.FTZ R19, R181, R19 ;  /* 0x00000013b5137221 */ /* 0x000fe20000010000 */
[----:B------:R-:W-:Y:S01]  /*1df0*/  FADD.FTZ R50, -R179, R50 ;  /* 0x00000032b3327221 */ /* 0x000fe20000010100 */
[----:B------:R-:W-:Y:S01]  /*1e00*/  FADD.FTZ R230, R48, R230 ;  /* 0x000000e630e67221 */ /* 0x000fe20000010000 */
[-C--:B------:R-:W-:Y:S01]  /*1e10*/  FFMA.FTZ R23, R0, R181.reuse, R23 ;  /* 0x000000b500177223 */ /* 0x080fe20000010017 */
[----:B------:R-:W-:Y:S01]  /*1e20*/  FFMA.FTZ R181, R56, R181, R51 ;  /* 0x000000b538b57223 */ /* 0x000fe20000010033 */
[----:B------:R-:W-:Y:S01]  /*1e30*/  SHF.L.U32 R182, R137, 0x10, RZ ;  /* 0x0000001089b67819 */ /* 0x000fe200000006ff */
[----:B------:R-:W2:Y:S01]  /*1e40*/  LDL R56, [R1+0x250] ;  /* 0x0002500001387983 */ /* 0x000ea20000100800 */
[----:B------:R-:W-:Y:S01]  /*1e50*/  FFMA.FTZ R226, R0, R48, R226 ;  /* 0x0000003000e27223 */ /* 0x000fe200000100e2 */
        /* <DEDUP_REMOVED lines=9> */
[-C--:B------:R-:W-:Y:S01]  /*1ef0*/  FFMA.FTZ R21, R180, R182.reuse, R21 ;  /* 0x000000b6b4157223 */ /* 0x080fe20000010015 */
[----:B-1----:R-:W-:Y:S01]  /*1f00*/  ISETP.NE.U32.AND P2, PT, R174, RZ, PT ;  /* 0x000000ffae00720c */ /* 0x002fe20003f45070 */
[----:B------:R-:W-:Y:S01]  /*1f10*/  FFMA.FTZ R182, R54, R182, R48 ;  /* 0x000000b636b67223 */ /* 0x000fe20000010030 */
[----:B------:R-:W-:-:S02]  /*1f20*/  SHF.L.U32 R48, R132, 0x10, RZ ;  /* 0x0000001084307819 */ /* 0x000fc400000006ff */
[----:B------:R-:W-:Y:S02]  /*1f30*/  PRMT R183, R136, 0x7632, R183 ;  /* 0x0000763288b77816 */ /* 0x000fe400000000b7 */
[----:B------:R-:W-:Y:S01]  /*1f40*/  IADD3 R176, PT, PT, R178, 0x20, RZ ;  /* 0x00000020b2b07810 */ /* 0x000fe20007ffe0ff */
[----:B------:R-:W-:Y:S01]  /*1f50*/  FADD.FTZ R141, -R179, R141 ;  /* 0x0000008db38d7221 */ /* 0x000fe20000010100 */
[----:B------:R-:W-:Y:S01]  /*1f60*/  PRMT R132, R133, 0x7632, R132 ;  /* 0x0000763285847816 */ /* 0x000fe20000000084 */
[----:B------:R-:W3:Y:S01]  /*1f70*/  LDL R52, [R1+0x268] ;  /* 0x0002680001347983 */ /* 0x000ee20000100800 */
[----:B------:R-:W-:Y:S02]  /*1f80*/  SHF.L.U32 R140, R134, 0x10, RZ ;  /* 0x00000010868c7819 */ /* 0x000fe400000006ff */
[----:B------:R-:W-:-:S03]  /*1f90*/  SHF.L.U32 R132, R132, 0x10, RZ ;  /* 0x0000001084847819 */ /* 0x000fc600000006ff */
[----:B------:R-:W-:Y:S02]  /*1fa0*/  FMUL.FTZ R188, R57, R140 ;  /* 0x0000008c39bc7220 */ /* 0x000fe40000410000 */
[-C--:B------:R-:W-:Y:S01]  /*1fb0*/  FFMA.FTZ R229, R185, R132.reuse, R229 ;  /* 0x00000084b9e57223 */ /* 0x080fe200000100e5 */
[----:B------:R-:W-:Y:S01]  /*1fc0*/  FADD.FTZ R233, R132, R233 ;  /* 0x000000e984e97221 */ /* 0x000fe20000010000 */
[----:B------:R-:W-:Y:S01]  /*1fd0*/  FMUL.FTZ R190, R173, R132 ;  /* 0x00000084adbe7220 */ /* 0x000fe20000410000 */
[----:B------:R-:W-:Y:S01]  /*1fe0*/  SHF.L.U32 R132, R138, 0x10, RZ ;  /* 0x000000108a847819 */ /* 0x000fe200000006ff */
[----:B------:R-:W4:Y:S01]  /*1ff0*/  LDL R57, [R1+0x244] ;  /* 0x0002440001397983 */ /* 0x000f220000100800 */
[----:B------:R-:W-:-:S04]  /*2000*/  PRMT R137, R137, 0x7632, R137 ;  /* 0x0000763289897816 */ /* 0x000fc80000000089 */
[----:B------:R-:W-:-:S05]  /*2010*/  SHF.L.U32 R137, R137, 0x10, RZ ;  /* 0x0000001089897819 */ /* 0x000fca00000006ff */
[----:B------:R-:W-:Y:S02]  /*2020*/  FFMA.FTZ R190, R58, R137, R190 ;  /* 0x000000893abe7223 */ /* 0x000fe400000100be */
[----:B------:R-:W3:Y:S01]  /*2030*/  LDL R58, [R1+0x240] ;  /* 0x00024000013a7983 */ /* 0x000ee20000100800 */
[----:B--2---:R-:W-:-:S03]  /*2040*/  FFMA.FTZ R188, R56, R132, R188 ;  /* 0x0000008438bc7223 */ /* 0x004fc600000100bc */
[----:B------:R-:W2:Y:S01]  /*2050*/  LDL R56, [R1+0x248] ;  /* 0x0002480001387983 */ /* 0x000ea20000100800 */
[----:B------:R-:W-:Y:S01]  /*2060*/  ISETP.NE.AND.EX P2, PT, R175, RZ, PT, P2 ;  /* 0x000000ffaf00720c */ /* 0x000fe20003f45320 */
[----:B------:R-:W-:Y:S01]  /*2070*/  FFMA.FTZ R3, R185, R137, R3 ;  /* 0x00000089b9037223 */ /* 0x000fe20000010003 */
[----:B------:R-:W-:Y:S01]  /*2080*/  FADD.FTZ R220, R137, R220 ;  /* 0x000000dc89dc7221 */ /* 0x000fe20000010000 */
[----:B------:R-:W-:-:S10]  /*2090*/  PRMT R134, R134, 0x7632, R134 ;  /* 0x0000763286867816 */ /* 0x000fd40000000086 */
[----:B------:R-:W0:Y:S01]  /*20a0*/  @P2 LDC.64 R136, c[0x0][0x438] ;  /* 0x00010e00ff882b82 */ /* 0x000e220000000a00 */
[----:B------:R-:W-:Y:S01]  /*20b0*/  IMAD.WIDE.U32 R108, R176, 0x20, R202 ;  /* 0x00000020b06c7825 */ /* 0x000fe200078e00ca */
[----:B------:R-:W-:Y:S02]  /*20c0*/  PRMT R192, R138, 0x7632, R192 ;  /* 0x000076328ac07816 */ /* 0x000fe400000000c0 */
[----:B------:R-:W-:Y:S01]  /*20d0*/  SHF.L.U32 R134, R134, 0x10, RZ ;  /* 0x0000001086867819 */ /* 0x000fe200000006ff */
[----:B------:R-:W-:Y:S01]  /*20e0*/  IMAD.WIDE.U32 R40, R176, 0x10, R204 ;  /* 0x00000010b0287825 */ /* 0x000fe200078e00cc */
[----:B------:R-:W2:Y:S01]  /*20f0*/  LDG.E.128 R36, desc[UR10][R108.64] ;  /* 0x0000000a6c247981 */ /* 0x000ea2000c1e1d00 */
[----:B------:R-:W-:Y:S02]  /*2100*/  SHF.L.U32 R192, R192, 0x10, RZ ;  /* 0x00000010c0c07819 */ /* 0x000fe400000006ff */
[----:B------:R-:W-:Y:S01]  /*2110*/  FMUL.FTZ R191, R172, R141 ;  /* 0x0000008dacbf7220 */ /* 0x000fe20000410000 */
[----:B------:R-:W-:Y:S01]  /*2120*/  IMAD.WIDE.U32 R64, R176, 0x10, R206 ;  /* 0x00000010b0407825 */ /* 0x000fe200078e00ce */
[----:B------:R-:W-:Y:S01]  /*2130*/  IADD3 R171, PT, PT, R178, 0x40, RZ ;  /* 0x00000040b2ab7810 */ /* 0x000fe20007ffe0ff */
[----:B------:R-:W2:Y:S02]  /*2140*/  LDG.E.128 R40, desc[UR10][R40.64] ;  /* 0x0000000a28287981 */ /* 0x000ea4000c1e1d00 */
[----:B------:R-:W-:Y:S01]  /*2150*/  FMUL.FTZ R189, R172, R189 ;  /* 0x000000bdacbd7220 */ /* 0x000fe20000410000 */
[----:B------:R-:W-:Y:S01]  /*2160*/  FADD.FTZ R222, R192, R222 ;  /* 0x000000dec0de7221 */ /* 0x000fe20000010000 */
[----:B------:R-:W-:Y:S01]  /*2170*/  FFMA.FTZ R6, R191, R192, R6 ;  /* 0x000000c0bf067223 */ /* 0x000fe20000010006 */
[----:B------:R-:W2:Y:S01]  /*2180*/  LDG.E.128 R64, desc[UR10][R64.64] ;  /* 0x0000000a40407981 */ /* 0x000ea2000c1e1d00 */
[----:B------:R-:W-:Y:S01]  /*2190*/  FADD.FTZ R242, R140, R242 ;  /* 0x000000f28cf27221 */ /* 0x000fe20000010000 */
[----:B----4-:R-:W-:Y:S01]  /*21a0*/  FMUL.FTZ R138, R57, R134 ;  /* 0x00000086398a7220 */ /* 0x010fe20000410000 */
[----:B------:R-:W-:Y:S01]  /*21b0*/  FADD.FTZ R142, -R179, R142 ;  /* 0x0000008eb38e7221 */ /* 0x000fe20000010100 */
[----:B------:R-:W4:Y:S01]  /*21c0*/  LDL R57, [R1+0x234] ;  /* 0x0002340001397983 */ /* 0x000f220000100800 */
[----:B------:R-:W-:Y:S01]  /*21d0*/  FFMA.FTZ R238, R189, R140, R238 ;  /* 0x0000008cbdee7223 */ /* 0x000fe200000100ee */
[----:B------:R-:W-:Y:S01]  /*21e0*/  FADD.FTZ R245, R134, R245 ;  /* 0x000000f586f57221 */ /* 0x000fe20000010000 */
[----:B------:R-:W-:Y:S01]  /*21f0*/  FFMA.FTZ R239, R191, R134, R239 ;  /* 0x00000086bfef7223 */ /* 0x000fe200000100ef */
[----:B------:R-:W-:Y:S01]  /*2200*/  SHF.L.U32 R134, R135, 0x10, RZ ;  /* 0x0000001087867819 */ /* 0x000fe200000006ff */
[----:B0-----:R-:W-:Y:S01]  /*2210*/  @P2 IMAD.WIDE.U32 R136, R171, 0x20, R136 ;  /* 0x00000020ab882825 */ /* 0x001fe200078e0088 */
[----:B------:R-:W-:-:S03]  /*2220*/  SHF.L.U32 R193, R139, 0x10, RZ ;  /* 0x000000108bc17819 */ /* 0x000fc600000006ff */
[----:B------:R-:W-:Y:S01]  /*2230*/  FMUL.FTZ R194, R172, R142 ;  /* 0x0000008eacc27220 */ /* 0x000fe20000410000 */
[C---:B------:R-:W-:Y:S01]  /*2240*/  FADD.FTZ R143, -R179.reuse, R143 ;  /* 0x0000008fb38f7221 */ /* 0x040fe20000010100 */
[----:B------:R-:W-:Y:S01]  /*2250*/  FADD.FTZ R221, R132, R221 ;  /* 0x000000dd84dd7221 */ /* 0x000fe20000010000 */
[----:B------:R-:W5:Y:S01]  /*2260*/  @P2 LDG.E.128 R84, desc[UR10][R136.64] ;  /* 0x0000000a88542981 */ /* 0x000f62000c1e1d00 */
[----:B------:R-:W-:Y:S01]  /*2270*/  ISETP.NE.U32.AND P0, PT, RZ, UR14, PT ;  /* 0x0000000eff007c0c */ /* 0x000fe2000bf05070 */
[----:B------:R-:W-:Y:S01]  /*2280*/  FADD.FTZ R49, -R179, R49 ;  /* 0x00000031b3317221 */ /* 0x000fe20000010100 */
[----:B------:R-:W-:Y:S01]  /*2290*/  SHF.L.U32 R183, R183, 0x10, RZ ;  /* 0x00000010b7b77819 */ /* 0x000fe200000006ff */
[----:B------:R0:W5:Y:S01]  /*22a0*/  @P2 LDG.E.128 R88, desc[UR10][R136.64+0x10] ;  /* 0x0000100a88582981 */ /* 0x000162000c1e1d00 */
[----:B------:R-:W-:Y:S01]  /*22b0*/  FADD.FTZ R223, R193, R223 ;  /* 0x000000dfc1df7221 */ /* 0x000fe20000010000 */
[----:B------:R-:W-:Y:S01]  /*22c0*/  FFMA.FTZ R24, R194, R193, R24 ;  /* 0x000000c1c2187223 */ /* 0x000fe20000010018 */
[----:B------:R-:W-:Y:S01]  /*22d0*/  FADD.FTZ R231, R48, R231 ;  /* 0x000000e730e77221 */ /* 0x000fe20000010000 */
[----:B------:R-:W1:Y:S01]  /*22e0*/  @P2 LDC.64 R54, c[0x0][0x438] ;  /* 0x00010e00ff362b82 */ /* 0x000e620000000a00 */
[----:B------:R-:W-:Y:S01]  /*22f0*/  IADD3 R177, PT, PT, R178, 0x60, RZ ;  /* 0x00000060b2b17810 */ /* 0x000fe20007ffe0ff */
[----:B------:R-:W4:Y:S01]  /*2300*/  LDG.E.128 R108, desc[UR10][R108.64+0x10] ;  /* 0x0000100a6c6c7981 */ /* 0x000f22000c1e1d00 */
[----:B0-----:R-:W-:-:S04]  /*2310*/  FMUL.FTZ R136, R195, R134 ;  /* 0x00000086c3887220 */ /* 0x001fc80000410000 */
[----:B---3--:R-:W-:Y:S01]  /*2320*/  FFMA.FTZ R193, R58, R193, R136 ;  /* 0x000000c13ac17223 */ /* 0x008fe20000010088 */
[----:B--2---:R-:W-:Y:S01]  /*2330*/  FFMA.FTZ R192, R56, R192, R138 ;  /* 0x000000c038c07223 */ /* 0x004fe2000001008a */
[----:B------:R-:W-:Y:S01]  /*2340*/  FADD.FTZ R244, R134, R244 ;  /* 0x000000f486f47221 */ /* 0x000fe20000010000 */
[----:B------:R-:W2:Y:S01]  /*2350*/  LDL R56, [R1+0x238] ;  /* 0x0002380001387983 */ /* 0x000ea20000100800 */
[----:B------:R-:W-:Y:S01]  /*2360*/  FFMA.FTZ R240, R194, R134, R240 ;  /* 0x00000086c2f07223 */ /* 0x000fe200000100f0 */
[----:B------:R-:W-:Y:S01]  /*2370*/  PRMT R139, R139, 0x7632, R139 ;  /* 0x000076328b8b7816 */ /* 0x000fe2000000008b */
[----:B------:R-:W-:Y:S01]  /*2380*/  FADD.FTZ R197, -R179, R36 ;  /* 0x00000024b3c57221 */ /* 0x000fe20000010100 */
[----:B------:R-:W3:Y:S01]  /*2390*/  LDL.LU R141, [R1+0x10] ;  /* 0x00001000018d7983 */ /* 0x000ee20000300800 */
[----:B------:R-:W-:-:S03]  /*23a0*/  SHF.L.U32 R198, R64, 0x10, RZ ;  /* 0x0000001040c67819 */ /* 0x000fc600000006ff */
[----:B------:R-:W3:Y:S01]  /*23b0*/  LDL R140, [R1+0x22c] ;  /* 0x00022c00018c7983 */ /* 0x000ee20000100800 */
[C---:B------:R-:W-:Y:S01]  /*23c0*/  FMUL.FTZ R196, R172.reuse, R143 ;  /* 0x0000008facc47220 */ /* 0x040fe20000410000 */
[----:B------:R-:W-:Y:S01]  /*23d0*/  FFMA.FTZ R2, R189, R132, R2 ;  /* 0x00000084bd027223 */ /* 0x000fe20000010002 */
[----:B------:R-:W-:Y:S01]  /*23e0*/  ISETP.NE.AND.EX P0, PT, RZ, UR15, PT, P0 ;  /* 0x0000000fff007c0c */ /* 0x000fe2000bf05300 */
[----:B------:R-:W3:Y:S01]  /*23f0*/  LDL R138, [R1+0x230] ;  /* 0x00023000018a7983 */ /* 0x000ee20000100800 */
[----:B------:R-:W-:Y:S01]  /*2400*/  PRMT R134, R135, 0x7632, R134 ;  /* 0x0000763287867816 */ /* 0x000fe20000000086 */
[----:B------:R-:W-:Y:S01]  /*2410*/  FMUL.FTZ R197, R172, R197 ;  /* 0x000000c5acc57220 */ /* 0x000fe20000410000 */
[----:B------:R-:W-:Y:S01]  /*2420*/  SHF.L.U32 R139, R139, 0x10, RZ ;  /* 0x000000108b8b7819 */ /* 0x000fe200000006ff */
[----:B------:R-:W3:Y:S01]  /*2430*/  LDL.LU R58, [R1+0x8] ;  /* 0x00000800013a7983 */ /* 0x000ee20000300800 */
[----:B------:R-:W-:Y:S01]  /*2440*/  SHF.L.U32 R134, R134, 0x10, RZ ;  /* 0x0000001086867819 */ /* 0x000fe200000006ff */
[----:B------:R-:W-:Y:S01]  /*2450*/  FMUL.FTZ R184, R172, R49 ;  /* 0x00000031acb87220 */ /* 0x000fe20000410000 */
[----:B------:R-:W-:Y:S01]  /*2460*/  SHF.L.U32 R36, R40, 0x10, RZ ;  /* 0x0000001028247819 */ /* 0x000fe200000006ff */
[----:B------:R-:W-:Y:S01]  /*2470*/  FADD.FTZ R225, R198, R225 ;  /* 0x000000e1c6e17221 */ /* 0x000fe20000010000 */
[----:B------:R-:W0:Y:S01]  /*2480*/  @P2 LDC.64 R132, c[0x0][0x438] ;  /* 0x00010e00ff842b82 */ /* 0x000e220000000a00 */
[----:B----4-:R-:W-:-:S02]  /*2490*/  FMUL.FTZ R195, R57, R134 ;  /* 0x0000008639c37220 */ /* 0x010fc40000410000 */
[----:B------:R-:W4:Y:S01]  /*24a0*/  LDL R57, [R1+0x21c] ;  /* 0x00021c0001397983 */ /* 0x000f220000100800 */
[C---:B------:R-:W-:Y:S01]  /*24b0*/  FFMA.FTZ R247, R197.reuse, R36, R247 ;  /* 0x00000024c5f77223 */ /* 0x040fe200000100f7 */
[----:B------:R-:W-:Y:S01]  /*24c0*/  FFMA.FTZ R14, R197, R198, R14 ;  /* 0x000000c6c50e7223 */ /* 0x000fe2000001000e */
[----:B------:R-:W-:Y:S01]  /*24d0*/  FADD.FTZ R224, R139, R224 ;  /* 0x000000e08be07221 */ /* 0x000fe20000010000 */
[----:B------:R-:W-:Y:S01]  /*24e0*/  FFMA.FTZ R15, R196, R139, R15 ;  /* 0x0000008bc40f7223 */ /* 0x000fe2000001000f */
[----:B------:R-:W-:Y:S01]  /*24f0*/  FADD.FTZ R18, R183, R18 ;  /* 0x00000012b7127221 */ /* 0x000fe20000010000 */
[----:B------:R-:W0:Y:S01]  /*2500*/  @P2 LDC.64 R136, c[0x0][0x438] ;  /* 0x00010e00ff882b82 */ /* 0x000e220000000a00 */
[----:B-1----:R-:W-:-:S04]  /*2510*/  @P2 IMAD.WIDE.U32 R54, R178, 0x20, R54 ;  /* 0x00000020b2362825 */ /* 0x002fc800078e0036 */
[----:B------:R-:W-:Y:S01]  /*2520*/  FFMA.FTZ R227, R184, R48, R227 ;  /* 0x00000030b8e37223 */ /* 0x000fe200000100e3 */
[----:B------:R-:W-:Y:S01]  /*2530*/  FADD.FTZ R38, -R179, R38 ;  /* 0x00000026b3267221 */ /* 0x000fe20000010100 */
[----:B------:R-:W-:Y:S01]  /*2540*/  IMAD.WIDE.U32 R186, R177, 0x20, R202 ;  /* 0x00000020b1ba7825 */ /* 0x000fe200078e00ca */
[----:B------:R-:W-:-:S03]  /*2550*/  IADD3 R173, PT, PT, R178, 0x80, RZ ;  /* 0x00000080b2ad7810 */ /* 0x000fc60007ffe0ff */
[C---:B------:R-:W-:Y:S01]  /*2560*/  FADD.FTZ R39, -R179.reuse, R39 ;  /* 0x00000027b3277221 */ /* 0x040fe20000010100 */
[C---:B------:R-:W-:Y:S01]  /*2570*/  FADD.FTZ R37, -R179.reuse, R37 ;  /* 0x00000025b3257221 */ /* 0x040fe20000010100 */
[----:B------:R-:W-:Y:S01]  /*2580*/  FADD.FTZ R108, -R179, R108 ;  /* 0x0000006cb36c7221 */ /* 0x000fe20000010100 */
[C---:B------:R-:W-:Y:S01]  /*2590*/  IMAD.WIDE.U32 R116, R171.reuse, 0x20, R202 ;  /* 0x00000020ab747825 */ /* 0x040fe200078e00ca */
[----:B------:R-:W1:Y:S03]  /*25a0*/  @P0 LDC.64 R120, c[0x0][0x3b8] ;  /* 0x0000ee00ff780b82 */ /* 0x000e660000000a00 */
[----:B------:R-:W-:-:S04]  /*25b0*/  IMAD.WIDE.U32 R112, R171, 0x10, R204 ;  /* 0x00000010ab707825 */ /* 0x000fc800078e00cc */
[----:B------:R-:W-:-:S04]  /*25c0*/  IMAD.WIDE.U32 R44, R171, 0x10, R206 ;  /* 0x00000010ab2c7825 */ /* 0x000fc800078e00ce */
[----:B------:R-:W-:Y:S01]  /*25d0*/  FADD.FTZ R111, -R179, R111 ;  /* 0x0000006fb36f7221 */ /* 0x000fe20000010100 */
[----:B------:R-:W4:Y:S08]  /*25e0*/  @P0 LDC.64 R122, c[0x0][0x3b8] ;  /* 0x0000ee00ff7a0b82 */ /* 0x000f300000000a00 */
[----:B------:R-:W4:Y:S01]  /*25f0*/  @P0 LDC.64 R50, c[0x0][0x3b8] ;  /* 0x0000ee00ff320b82 */ /* 0x000f220000000a00 */
[----:B--2---:R-:W-:Y:S01]  /*2600*/  FFMA.FTZ R195, R56, R139, R195 ;  /* 0x0000008b38c37223 */ /* 0x004fe200000100c3 */
[----:B---3--:R-:W-:Y:S01]  /*2610*/  FADD.FTZ R141, R36, R141 ;  /* 0x0000008d248d7221 */ /* 0x008fe20000010000 */
[----:B------:R-:W2:Y:S01]  /*2620*/  LDL R56, [R1+0x220] ;  /* 0x0002200001387983 */ /* 0x000ea20000100800 */
[----:B0-----:R-:W-:-:S04]  /*2630*/  @P2 IMAD.WIDE.U32 R132, R176, 0x20, R132 ;  /* 0x00000020b0842825 */ /* 0x001fc800078e0084 */
[----:B------:R-:W-:Y:S01]  /*2640*/  FMUL.FTZ R48, R53, R48 ;  /* 0x0000003035307220 */ /* 0x000fe20000410000 */
[----:B------:R-:W-:Y:S01]  /*2650*/  FFMA.FTZ R22, R184, R183, R22 ;  /* 0x000000b7b8167223 */ /* 0x000fe20000010016 */
[----:B------:R-:W5:Y:S01]  /*2660*/  @P2 LDG.E.128 R68, desc[UR10][R54.64] ;  /* 0x0000000a36442981 */ /* 0x000f62000c1e1d00 */
[----:B------:R-:W-:-:S03]  /*2670*/  FMUL.FTZ R36, R140, R36 ;  /* 0x000000248c247220 */ /* 0x000fc60000410000 */
[----:B------:R0:W-:Y:S01]  /*2680*/  STL [R1+0x10], R141 ;  /* 0x0000108d01007387 */ /* 0x0001e20000100800 */
[----:B------:R-:W-:Y:S01]  /*2690*/  FFMA.FTZ R198, R138, R198, R36 ;  /* 0x000000c68ac67223 */ /* 0x000fe20000010024 */
[----:B------:R-:W-:Y:S02]  /*26a0*/  SHF.L.U32 R36, R41, 0x10, RZ ;  /* 0x0000001029247819 */ /* 0x000fe400000006ff */
[----:B------:R-:W5:Y:S03]  /*26b0*/  @P2 LDG.E.128 R76, desc[UR10][R132.64] ;  /* 0x0000000a844c2981 */ /* 0x000f66000c1e1d00 */
[----:B------:R-:W-:Y:S01]  /*26c0*/  FADD.FTZ R58, R36, R58 ;  /* 0x0000003a243a7221 */ /* 0x000fe20000010000 */
[----:B0-----:R-:W3:Y:S04]  /*26d0*/  LDL.LU R141, [R1+0xc] ;  /* 0x00000c00018d7983 */ /* 0x001ee80000300800 */
[----:B------:R-:W3:Y:S04]  /*26e0*/  LDL R140, [R1+0x224] ;  /* 0x00022400018c7983 */ /* 0x000ee80000100800 */
[----:B------:R-:W3:Y:S04]  /*26f0*/  LDL R139, [R1+0x228] ;  /* 0x00022800018b7983 */ /* 0x000ee80000100800 */
[----:B------:R-:W3:Y:S04]  /*2700*/  LDL.LU R138, [R1+0x4] ;  /* 0x00000400018a7983 */ /* 0x000ee80000300800 */
[----:B------:R0:W-:Y:S04]  /*2710*/  STL [R1+0x8], R58 ;  /* 0x0000083a01007387 */ /* 0x0001e80000100800 */
[----:B------:R1:W5:Y:S01]  /*2720*/  @P2 LDG.E.128 R80, desc[UR10][R132.64+0x10] ;  /* 0x0000100a84502981 */ /* 0x000362000c1e1d00 */
[----:B------:R-:W-:Y:S01]  /*2730*/  FADD.FTZ R243, R134, R243 ;  /* 0x000000f386f37221 */ /* 0x000fe20000010000 */
[----:B------:R-:W-:-:S02]  /*2740*/  FFMA.FTZ R241, R196, R134, R241 ;  /* 0x00000086c4f17223 */ /* 0x000fc400000100f1 */
[----:B------:R-:W5:Y:S04]  /*2750*/  @P2 LDG.E.128 R72, desc[UR10][R54.64+0x10] ;  /* 0x0000100a36482981 */ /* 0x000f68000c1e1d00 */
[----:B0-----:R-:W3:Y:S01]  /*2760*/  LDL R58, [R1+0x214] ;  /* 0x00021400013a7983 */ /* 0x001ee20000100800 */
[----:B------:R-:W-:Y:S01]  /*2770*/  FFMA.FTZ R183, R52, R183, R48 ;  /* 0x000000b734b77223 */ /* 0x000fe20000010030 */
[----:B-1----:R-:W0:Y:S01]  /*2780*/  @P2 LDC.64 R132, c[0x0][0x438] ;  /* 0x00010e00ff842b82 */ /* 0x002e220000000a00 */
[----:B------:R-:W-:-:S04]  /*2790*/  @P2 IMAD.WIDE.U32 R136, R173, 0x20, R136 ;  /* 0x00000020ad882825 */ /* 0x000fc800078e0088 */
[C---:B------:R-:W-:Y:S01]  /*27a0*/  FMUL.FTZ R199, R172.reuse, R39 ;  /* 0x00000027acc77220 */ /* 0x040fe20000410000 */
[----:B------:R-:W-:Y:S01]  /*27b0*/  FMUL.FTZ R200, R172, R108 ;  /* 0x0000006cacc87220 */ /* 0x000fe20000410000 */
[----:B------:R-:W3:Y:S01]  /*27c0*/  LDG.E.128 R112, desc[UR10][R112.64] ;  /* 0x0000000a70707981 */ /* 0x000ee2000c1e1d00 */
[----:B------:R-:W1:Y:S03]  /*27d0*/  @P0 LDC.64 R52, c[0x0][0x3b8] ;  /* 0x0000ee00ff340b82 */ /* 0x000e660000000a00 */
[----:B------:R-:W5:Y:S04]  /*27e0*/  @P2 LDG.E.128 R100, desc[UR10][R136.64] ;  /* 0x0000000a88642981 */ /* 0x000f68000c1e1d00 */
[----:B------:R-:W5:Y:S01]  /*27f0*/  @P2 LDG.E.128 R104, desc[UR10][R136.64+0x10] ;  /* 0x0000100a88682981 */ /* 0x000f62000c1e1d00 */
[----:B------:R-:W-:Y:S01]  /*2800*/  PRMT R41, R41, 0x7632, R41 ;  /* 0x0000763229297816 */ /* 0x000fe20000000029 */
[----:B------:R-:W4:Y:S02]  /*2810*/  @P0 LDC.64 R48, c[0x0][0x3b8] ;  /* 0x0000ee00ff300b82 */ /* 0x000f240000000a00 */
[----:B------:R-:W3:Y:S01]  /*2820*/  LDG.E.128 R60, desc[UR10][R116.64] ;  /* 0x0000000a743c7981 */ /* 0x000ee2000c1e1d00 */
[----:B------:R-:W-:-:S03]  /*2830*/  @P0 IMAD.WIDE.U32 R120, R173, 0x8, R120 ;  /* 0x00000008ad780825 */ /* 0x000fc600078e0078 */
[----:B------:R-:W3:Y:S01]  /*2840*/  LDG.E.128 R44, desc[UR10][R44.64] ;  /* 0x0000000a2c2c7981 */ /* 0x000ee2000c1e1d00 */
[----:B0-----:R-:W-:-:S03]  /*2850*/  @P2 IMAD.WIDE.U32 R132, R177, 0x20, R132 ;  /* 0x00000020b1842825 */ /* 0x001fc600078e0084 */
[----:B------:R-:W3:Y:S04]  /*2860*/  LDL R137, [R1+0x218] ;  /* 0x0002180001897983 */ /* 0x000ee80000100800 */
[----:B------:R-:W5:Y:S01]  /*2870*/  @P2 LDG.E.128 R92, desc[UR10][R132.64] ;  /* 0x0000000a845c2981 */ /* 0x000f62000c1e1d00 */
[----:B-1----:R-:W-:-:S03]  /*2880*/  @P0 IMAD.WIDE.U32 R52, R177, 0x8, R52 ;  /* 0x00000008b1340825 */ /* 0x002fc600078e0034 */
[----:B------:R-:W5:Y:S04]  /*2890*/  @P2 LDG.E.128 R96, desc[UR10][R132.64+0x10] ;  /* 0x0000100a84602981 */ /* 0x000f68000c1e1d00 */
[----:B------:R-:W5:Y:S04]  /*28a0*/  @P0 LDG.E.64 R160, desc[UR10][R52.64] ;  /* 0x0000000a34a00981 */ /* 0x000f68000c1e1b00 */
[----:B------:R-:W3:Y:S04]  /*28b0*/  LDL R136, [R1+0x20c] ;  /* 0x00020c0001887983 */ /* 0x000ee80000100800 */
[----:B------:R-:W3:Y:S04]  /*28c0*/  LDG.E.128 R132, desc[UR10][R186.64+0x10] ;  /* 0x0000100aba847981 */ /* 0x000ee8000c1e1d00 */
[----:B------:R0:W3:Y:S01]  /*28d0*/  LDG.E.128 R52, desc[UR10][R186.64] ;  /* 0x0000000aba347981 */ /* 0x0000e2000c1e1d00 */
[----:B------:R-:W-:Y:S01]  /*28e0*/  SHF.L.U32 R41, R41, 0x10, RZ ;  /* 0x0000001029297819 */ /* 0x000fe200000006ff */
[----:B----4-:R-:W-:-:S02]  /*28f0*/  @P0 IMAD.WIDE.U32 R48, R171, 0x8, R48 ;  /* 0x00000008ab300825 */ /* 0x010fc400078e0030 */
[----:B------:R-:W5:Y:S04]  /*2900*/  @P0 LDG.E.64 R162, desc[UR10][R120.64] ;  /* 0x0000000a78a20981 */ /* 0x000f68000c1e1b00 */
[----:B------:R-:W4:Y:S01]  /*2910*/  LDG.E.128 R116, desc[UR10][R116.64+0x10] ;  /* 0x0000100a74747981 */ /* 0x000f22000c1e1d00 */
[----:B0-----:R-:W-:Y:S01]  /*2920*/  FMUL.FTZ R187, R172, R38 ;  /* 0x00000026acbb7220 */ /* 0x001fe20000410000 */
[----:B------:R-:W-:Y:S01]  /*2930*/  SHF.L.U32 R186, R65, 0x10, RZ ;  /* 0x0000001041ba7819 */ /* 0x000fe200000006ff */
[----:B------:R-:W-:Y:S01]  /*2940*/  FFMA.FTZ R250, R199, R41, R250 ;  /* 0x00000029c7fa7223 */ /* 0x000fe200000100fa */
[----:B------:R0:W5:Y:S01]  /*2950*/  @P0 LDG.E.64 R158, desc[UR10][R48.64] ;  /* 0x0000000a309e0981 */ /* 0x000162000c1e1b00 */
[-C--:B------:R-:W-:Y:S01]  /*2960*/  FFMA.FTZ R249, R187, R36.reuse, R249 ;  /* 0x00000024bbf97223 */ /* 0x080fe200000100f9 */
[----:B------:R-:W-:Y:S01]  /*2970*/  FMUL.FTZ R36, R57, R36 ;  /* 0x0000002439247220 */ /* 0x000fe20000410000 */
[----:B------:R-:W-:Y:S01]  /*2980*/  FADD.FTZ R235, R186, R235 ;  /* 0x000000ebbaeb7221 */ /* 0x000fe20000010000 */
[----:B------:R-:W-:Y:S01]  /*2990*/  FFMA.FTZ R13, R187, R186, R13 ;  /* 0x000000babb0d7223 */ /* 0x000fe2000001000d */
[----:B------:R-:W4:Y:S01]  /*29a0*/  LDL R57, [R1+0x210] ;  /* 0x0002100001397983 */ /* 0x000f220000100800 */
[----:B------:R-:W-:-:S04]  /*29b0*/  PRMT R38, R40, 0x7632, R38 ;  /* 0x0000763228267816 */ /* 0x000fc80000000026 */
[----:B------:R-:W-:Y:S01]  /*29c0*/  SHF.L.U32 R38, R38, 0x10, RZ ;  /* 0x0000001026267819 */ /* 0x000fe200000006ff */
[----:B--2---:R-:W-:Y:S02]  /*29d0*/  FFMA.FTZ R186, R56, R186, R36 ;  /* 0x000000ba38ba7223 */ /* 0x004fe40000010024 */
[----:B------:R-:W2:Y:S02]  /*29e0*/  LDL.LU R56, [R1+0x14] ;  /* 0x0000140001387983 */ /* 0x000ea40000300800 */
[----:B---3--:R-:W-:-:S05]  /*29f0*/  FADD.FTZ R141, R38, R141 ;  /* 0x0000008d268d7221 */ /* 0x008fca0000010000 */
[----:B------:R1:W-:Y:S04]  /*2a00*/  STL [R1+0xc], R141 ;  /* 0x00000c8d01007387 */ /* 0x0003e80000100800 */
[----:B------:R-:W3:Y:S01]  /*2a10*/  LDL R211, [R1+0x208] ;  /* 0x0002080001d37983 */ /* 0x000ee20000100800 */
[----:B------:R-:W-:Y:S01]  /*2a20*/  FADD.FTZ R138, R41, R138 ;  /* 0x0000008a298a7221 */ /* 0x000fe20000010000 */
[----:B------:R-:W-:Y:S02]  /*2a30*/  FMUL.FTZ R41, R58, R41 ;  /* 0x000000293a297220 */ /* 0x000fe40000410000 */
[----:B------:R-:W3:Y:S04]  /*2a40*/  LDL R58, [R1+0x204] ;  /* 0x00020400013a7983 */ /* 0x000ee80000100800 */
[----:B------:R-:W-:Y:S04]  /*2a50*/  STL [R1+0x4], R138 ;  /* 0x0000048a01007387 */ /* 0x000fe80000100800 */
[----:B------:R-:W3:Y:S01]  /*2a60*/  LDL.LU R210, [R1] ;  /* 0x0000000001d27983 */ /* 0x000ee20000300800 */
[----:B------:R-:W-:-:S03]  /*2a70*/  PRMT R36, R65, 0x7632, R36 ;  /* 0x0000763241247816 */ /* 0x000fc60000000024 */
[----:B------:R-:W3:Y:S01]  /*2a80*/  LDL R209, [R1+0x1fc] ;  /* 0x0001fc0001d17983 */ /* 0x000ee20000100800 */
[----:B------:R-:W-:Y:S02]  /*2a90*/  SHF.L.U32 R201, R36, 0x10, RZ ;  /* 0x0000001024c97819 */ /* 0x000fe400000006ff */
[----:B------:R-:W-:Y:S01]  /*2aa0*/  SHF.L.U32 R36, R42, 0x10, RZ ;  /* 0x000000102a247819 */ /* 0x000fe200000006ff */
[----:B------:R-:W3:Y:S01]  /*2ab0*/  LDL.LU R208, [R1+0x18] ;  /* 0x0000180001d07983 */ /* 0x000ee20000300800 */
[----:B------:R-:W-:Y:S01]  /*2ac0*/  PRMT R40, R64, 0x7632, R40 ;  /* 0x0000763240287816 */ /* 0x000fe20000000028 */
[----:B------:R-:W-:Y:S01]  /*2ad0*/  FMUL.FTZ R64, R172, R37 ;  /* 0x00000025ac407220 */ /* 0x000fe20000410000 */
[----:B------:R-:W-:Y:S02]  /*2ae0*/  SHF.L.U32 R37, R66, 0x10, RZ ;  /* 0x0000001042257819 */ /* 0x000fe400000006ff */
[----:B------:R-:W-:Y:S01]  /*2af0*/  PRMT R42, R42, 0x7632, R42 ;  /* 0x000076322a2a7816 */ /* 0x000fe2000000002a */
[----:B------:R-:W-:Y:S01]  /*2b00*/  FMUL.FTZ R65, R140, R38 ;  /* 0x000000268c417220 */ /* 0x000fe20000410000 */
[----:B------:R-:W-:-:S02]  /*2b10*/  SHF.L.U32 R40, R40, 0x10, RZ ;  /* 0x0000001028287819 */ /* 0x000fc400000006ff */
[----:B------:R-:W-:Y:S01]  /*2b20*/  SHF.L.U32 R42, R42, 0x10, RZ ;  /* 0x000000102a2a7819 */ /* 0x000fe200000006ff */
[-C--:B------:R-:W-:Y:S01]  /*2b30*/  FFMA.FTZ R26, R199, R201.reuse, R26 ;  /* 0x000000c9c71a7223 */ /* 0x080fe2000001001a */
[----:B------:R-:W-:Y:S01]  /*2b40*/  FADD.FTZ R236, R201, R236 ;  /* 0x000000ecc9ec7221 */ /* 0x000fe20000010000 */
[----:B------:R-:W-:Y:S01]  /*2b50*/  FMUL.FTZ R108, R136, R36 ;  /* 0x00000024886c7220 */ /* 0x000fe20000410000 */
[-C--:B------:R-:W-:Y:S01]  /*2b60*/  FFMA.FTZ R5, R64, R40.reuse, R5 ;  /* 0x0000002840057223 */ /* 0x080fe20000010005 */
[----:B------:R-:W-:Y:S01]  /*2b70*/  FADD.FTZ R234, R40, R234 ;  /* 0x000000ea28ea7221 */ /* 0x000fe20000010000 */
[----:B------:R-:W-:Y:S01]  /*2b80*/  FFMA.FTZ R65, R139, R40, R65 ;  /* 0x000000288b417223 */ /* 0x000fe20000010041 */
[----:B------:R-:W-:Y:S01]  /*2b90*/  FFMA.FTZ R201, R137, R201, R41 ;  /* 0x000000c989c97223 */ /* 0x000fe20000010029 */
[----:B------:R-:W-:-:S04]  /*2ba0*/  IMAD.WIDE.U32 R40, R173, 0x20, R202 ;  /* 0x00000020ad287825 */ /* 0x000fc800078e00ca */
[----:B--2---:R-:W-:Y:S01]  /*2bb0*/  FADD.FTZ R56, R36, R56 ;  /* 0x0000003824387221 */ /* 0x004fe20000010000 */
[----:B----4-:R-:W-:Y:S01]  /*2bc0*/  FFMA.FTZ R108, R57, R37, R108 ;  /* 0x00000025396c7223 */ /* 0x010fe2000001006c */
[----:B------:R-:W-:Y:S01]  /*2bd0*/  FFMA.FTZ R248, R64, R38, R248 ;  /* 0x0000002640f87223 */ /* 0x000fe200000100f8 */
[----:B------:R-:W2:Y:S04]  /*2be0*/  LDL R57, [R1+0x200] ;  /* 0x0002000001397983 */ /* 0x000ea80000100800 */
[----:B------:R4:W-:Y:S01]  /*2bf0*/  STL [R1+0x14], R56 ;  /* 0x0000143801007387 */ /* 0x0009e20000100800 */
[----:B0-----:R-:W-:-:S04]  /*2c00*/  IMAD.WIDE.U32 R48, R177, 0x10, R206 ;  /* 0x00000010b1307825 */ /* 0x001fc800078e00ce */
[----:B------:R-:W-:Y:S01]  /*2c10*/  FADD.FTZ R237, R37, R237 ;  /* 0x000000ed25ed7221 */ /* 0x000fe20000010000 */
[C---:B------:R-:W-:Y:S01]  /*2c20*/  FFMA.FTZ R12, R200.reuse, R37, R12 ;  /* 0x00000025c80c7223 */ /* 0x040fe2000001000c */
[----:B------:R-:W-:Y:S01]  /*2c30*/  FFMA.FTZ R251, R200, R36, R251 ;  /* 0x00000024c8fb7223 */ /* 0x000fe200000100fb */
[----:B-1----:R-:W-:-:S04]  /*2c40*/  IMAD.WIDE.U32 R140, R173, 0x10, R206 ;  /* 0x00000010ad8c7825 */ /* 0x002fc800078e00ce */
[----:B------:R-:W-:Y:S01]  /*2c50*/  IMAD.WIDE.U32 R120, R177, 0x10, R204 ;  /* 0x00000010b1787825 */ /* 0x000fe200078e00cc */
[----:B----4-:R-:W4:Y:S03]  /*2c60*/  LDL.LU R56, [R1+0x20] ;  /* 0x0000200001387983 */ /* 0x010f260000300800 */
[----:B---3--:R-:W-:Y:S01]  /*2c70*/  FMUL.FTZ R202, R58, R42 ;  /* 0x0000002a3aca7220 */ /* 0x008fe20000410000 */
[----:B------:R-:W-:Y:S01]  /*2c80*/  PRMT R38, R66, 0x7632, R38 ;  /* 0x0000763242267816 */ /* 0x000fe20000000026 */
[----:B------:R-:W3:Y:S01]  /*2c90*/  LDL.LU R58, [R1+0x1c] ;  /* 0x00001c00013a7983 */ /* 0x000ee20000300800 */
[----:B------:R-:W-:Y:S02]  /*2ca0*/  FADD.FTZ R66, -R179, R109 ;  /* 0x0000006db3427221 */ /* 0x000fe40000010100 */
[----:B------:R-:W-:Y:S01]  /*2cb0*/  SHF.L.U32 R109, R38, 0x10, RZ ;  /* 0x00000010266d7819 */ /* 0x000fe200000006ff */
[----:B------:R-:W-:Y:S01]  /*2cc0*/  FADD.FTZ R210, R42, R210 ;  /* 0x000000d22ad27221 */ /* 0x000fe20000010000 */
[----:B------:R-:W-:-:S03]  /*2cd0*/  FMUL.FTZ R66, R172, R66 ;  /* 0x00000042ac427220 */ /* 0x000fc60000410000 */
[----:B------:R-:W-:Y:S01]  /*2ce0*/  FADD.FTZ R246, R109, R246 ;  /* 0x000000f66df67221 */ /* 0x000fe20000010000 */
[----:B------:R-:W-:-:S04]  /*2cf0*/  IMAD.WIDE.U32 R36, R173, 0x10, R204 ;  /* 0x00000010ad247825 */ /* 0x000fc800078e00cc */
[----:B------:R-:W-:Y:S01]  /*2d00*/  FADD.FTZ R60, -R179, R60 ;  /* 0x0000003cb33c7221 */ /* 0x000fe20000010100 */
[C---:B------:R-:W-:Y:S01]  /*2d10*/  FFMA.FTZ R252, R66.reuse, R42, R252 ;  /* 0x0000002a42fc7223 */ /* 0x040fe200000100fc */
[----:B------:R-:W-:Y:S01]  /*2d20*/  SHF.L.U32 R42, R43, 0x10, RZ ;  /* 0x000000102b2a7819 */ /* 0x000fe200000006ff */
[----:B------:R0:W-:Y:S01]  /*2d30*/  STL [R1], R210 ;  /* 0x000000d201007387 */ /* 0x0001e20000100800 */
[-C--:B------:R-:W-:Y:S01]  /*2d40*/  FFMA.FTZ R11, R66, R109.reuse, R11 ;  /* 0x0000006d420b7223 */ /* 0x080fe2000001000b */
[----:B------:R-:W-:Y:S02]  /*2d50*/  FFMA.FTZ R109, R211, R109, R202 ;  /* 0x0000006dd36d7223 */ /* 0x000fe400000100ca */
[----:B------:R-:W3:Y:S01]  /*2d60*/  LDL R214, [R1+0x1f4] ;  /* 0x0001f40001d67983 */ /* 0x000ee20000100800 */
[----:B------:R-:W-:-:S03]  /*2d70*/  FMUL.FTZ R203, R209, R42 ;  /* 0x0000002ad1cb7220 */ /* 0x000fc60000410000 */
[----:B------:R-:W3:Y:S04]  /*2d80*/  LDL.LU R212, [R1+0x28] ;  /* 0x0000280001d47983 */ /* 0x000ee80000300800 */
[----:B------:R-:W3:Y:S04]  /*2d90*/  LDL.LU R211, [R1+0x24] ;  /* 0x0000240001d37983 */ /* 0x000ee80000300800 */
[----:B0-----:R-:W3:Y:S04]  /*2da0*/  LDL R210, [R1+0x1f8] ;  /* 0x0001f80001d27983 */ /* 0x001ee80000100800 */
[----:B------:R-:W3:Y:S04]  /*2db0*/  LDL.LU R209, [R1+0x30] ;  /* 0x0000300001d17983 */ /* 0x000ee80000300800 */
[----:B------:R-:W3:Y:S01]  /*2dc0*/  LDL.LU R207, [R1+0x2c] ;  /* 0x00002c0001cf7983 */ /* 0x000ee20000300800 */
[----:B------:R-:W-:Y:S01]  /*2dd0*/  FADD.FTZ R202, -R179, R110 ;  /* 0x0000006eb3ca7221 */ /* 0x000fe20000010100 */
[----:B------:R-:W-:-:S02]  /*2de0*/  SHF.L.U32 R110, R67, 0x10, RZ ;  /* 0x00000010436e7819 */ /* 0x000fc400000006ff */
[----:B------:R-:W3:Y:S01]  /*2df0*/  LDL.LU R206, [R1+0x40] ;  /* 0x0000400001ce7983 */ /* 0x000ee20000300800 */
[----:B------:R-:W-:Y:S02]  /*2e00*/  FMUL.FTZ R202, R172, R202 ;  /* 0x000000caacca7220 */ /* 0x000fe40000410000 */
[----:B------:R-:W-:Y:S01]  /*2e10*/  FADD.FTZ R208, R110, R208 ;  /* 0x000000d06ed07221 */ /* 0x000fe20000010000 */
[----:B------:R-:W-:Y:S01]  /*2e20*/  FMUL.FTZ R204, R172, R111 ;  /* 0x0000006faccc7220 */ /* 0x000fe20000410000 */
[----:B------:R-:W-:Y:S01]  /*2e30*/  FFMA.FTZ R10, R202, R110, R10 ;  /* 0x0000006eca0a7223 */ /* 0x000fe2000001000a */
[C---:B------:R-:W-:Y:S01]  /*2e40*/  FADD.FTZ R62, -R179.reuse, R62 ;  /* 0x0000003eb33e7221 */ /* 0x040fe20000010100 */
[C---:B------:R-:W-:Y:S01]  /*2e50*/  FADD.FTZ R61, -R179.reuse, R61 ;  /* 0x0000003db33d7221 */ /* 0x040fe20000010100 */
[----:B------:R0:W-:Y:S01]  /*2e60*/  STL [R1+0x18], R208 ;  /* 0x000018d001007387 */ /* 0x0001e20000100800 */
[C---:B------:R-:W-:Y:S01]  /*2e70*/  FADD.FTZ R63, -R179.reuse, R63 ;  /* 0x0000003fb33f7221 */ /* 0x040fe20000010100 */
[C---:B------:R-:W-:Y:S01]  /*2e80*/  FADD.FTZ R117, -R179.reuse, R117 ;  /* 0x00000075b3757221 */ /* 0x040fe20000010100 */
[----:B------:R-:W-:Y:S01]  /*2e90*/  FADD.FTZ R118, -R179, R118 ;  /* 0x00000076b3767221 */ /* 0x000fe20000010100 */
[----:B------:R-:W-:-:S04]  /*2ea0*/  @P0 IMAD.WIDE.U32 R122, R178, 0x8, R122 ;  /* 0x00000008b27a0825 */ /* 0x000fc800078e007a */
[----:B------:R-:W-:Y:S01]  /*2eb0*/  FADD.FTZ R119, -R179, R119 ;  /* 0x00000077b3777221 */ /* 0x000fe20000010100 */
[----:B------:R-:W-:-:S04]  /*2ec0*/  @P0 IMAD.WIDE.U32 R50, R176, 0x8, R50 ;  /* 0x00000008b0320825 */ /* 0x000fc800078e0032 */
[C---:B------:R-:W-:Y:S01]  /*2ed0*/  FADD.FTZ R52, -R179.reuse, R52 ;  /* 0x00000034b3347221 */ /* 0x040fe20000010100 */
[----:B0-----:R-:W3:Y:S01]  /*2ee0*/  LDL.LU R208, [R1+0x3c] ;  /* 0x00003c0001d07983 */ /* 0x001ee20000300800 */
[C---:B------:R-:W-:Y:S01]  /*2ef0*/  FADD.FTZ R54, -R179.reuse, R54 ;  /* 0x00000036b3367221 */ /* 0x040fe20000010100 */
[C---:B------:R-:W-:Y:S01]  /*2f00*/  FADD.FTZ R53, -R179.reuse, R53 ;  /* 0x00000035b3357221 */ /* 0x040fe20000010100 */
[C---:B------:R-:W-:Y:S01]  /*2f10*/  FADD.FTZ R55, -R179.reuse, R55 ;  /* 0x00000037b3377221 */ /* 0x040fe20000010100 */
[C---:B------:R-:W-:Y:S01]  /*2f20*/  FADD.FTZ R132, -R179.reuse, R132 ;  /* 0x00000084b3847221 */ /* 0x040fe20000010100 */
[----:B------:R-:W-:Y:S01]  /*2f30*/  FADD.FTZ R134, -R179, R134 ;  /* 0x00000086b3867221 */ /* 0x000fe20000010100 */
[----:B------:R-:W3:Y:S04]  /*2f40*/  LDG.E.128 R136, desc[UR10][R40.64] ;  /* 0x0000000a28887981 */ /* 0x000ee8000c1e1d00 */
[----:B------:R-:W3:Y:S04]  /*2f50*/  LDG.E.128 R36, desc[UR10][R36.64] ;  /* 0x0000000a24247981 */ /* 0x000ee8000c1e1d00 */
[----:B------:R-:W3:Y:S01]  /*2f60*/  LDG.E.128 R140, desc[UR10][R140.64] ;  /* 0x0000000a8c8c7981 */ /* 0x000ee2000c1e1d00 */
[----:B--2---:R-:W-:Y:S01]  /*2f70*/  FFMA.FTZ R110, R57, R110, R203 ;  /* 0x0000006e396e7223 */ /* 0x004fe200000100cb */
[----:B----4-:R-:W-:-:S02]  /*2f80*/  FADD.FTZ R56, R42, R56 ;  /* 0x000000382a387221 */ /* 0x010fc40000010000 */
[----:B------:R-:W2:Y:S04]  /*2f90*/  LDL R57, [R1+0x1ec] ;  /* 0x0001ec0001397983 */ /* 0x000ea80000100800 */
[----:B------:R0:W-:Y:S01]  /*2fa0*/  STL [R1+0x20], R56 ;  /* 0x0000203801007387 */ /* 0x0001e20000100800 */
[----:B---3--:R-:W-:-:S03]  /*2fb0*/  FFMA.FTZ R58, R202, R42, R58 ;  /* 0x0000002aca3a7223 */ /* 0x008fc6000001003a */
[----:B0-----:R-:W3:Y:S04]  /*2fc0*/  LDL.LU R56, [R1+0x38] ;  /* 0x0000380001387983 */ /* 0x001ee80000300800 */
[----:B------:R-:W4:Y:S04]  /*2fd0*/  LDL.LU R205, [R1+0x34] ;  /* 0x0000340001cd7983 */ /* 0x000f280000300800 */
[----:B------:R0:W-:Y:S01]  /*2fe0*/  STL [R1+0x1c], R58 ;  /* 0x00001c3a01007387 */ /* 0x0001e20000100800 */
[----:B------:R-:W-:Y:S01]  /*2ff0*/  PRMT R67, R67, 0x7632, R67 ;  /* 0x0000763243437816 */ /* 0x000fe20000000043 */
[C---:B------:R-:W-:Y:S01]  /*3000*/  FMUL.FTZ R111, R172.reuse, R62 ;  /* 0x0000003eac6f7220 */ /* 0x040fe20000410000 */
[----:B------:R-:W-:Y:S01]  /*3010*/  FMUL.FTZ R117, R172, R117 ;  /* 0x00000075ac757220 */ /* 0x000fe20000410000 */
[----:B------:R-:W5:Y:S04]  /*3020*/  @P0 LDG.E.64 R154, desc[UR10][R122.64] ;  /* 0x0000000a7a9a0981 */ /* 0x000f68000c1e1b00 */
[----:B------:R1:W5:Y:S04]  /*3030*/  @P0 LDG.E.64 R156, desc[UR10][R50.64] ;  /* 0x0000000a329c0981 */ /* 0x000368000c1e1b00 */
[----:B0-----:R-:W4:Y:S01]  /*3040*/  LDL R58, [R1+0x1f0] ;  /* 0x0001f000013a7983 */ /* 0x001f220000100800 */
[----:B------:R-:W-:-:S02]  /*3050*/  PRMT R42, R43, 0x7632, R42 ;  /* 0x000076322b2a7816 */ /* 0x000fc4000000002a */
[----:B------:R-:W-:Y:S01]  /*3060*/  SHF.L.U32 R67, R67, 0x10, RZ ;  /* 0x0000001043437819 */ /* 0x000fe200000006ff */
[----:B------:R-:W4:Y:S01]  /*3070*/  LDG.E.128 R120, desc[UR10][R120.64] ;  /* 0x0000000a78787981 */ /* 0x000f22000c1e1d00 */
[----:B------:R-:W-:-:S03]  /*3080*/  SHF.L.U32 R42, R42, 0x10, RZ ;  /* 0x000000102a2a7819 */ /* 0x000fc600000006ff */
[----:B------:R-:W-:Y:S01]  /*3090*/  FADD.FTZ R212, R67, R212 ;  /* 0x000000d443d47221 */ /* 0x000fe20000010000 */
[----:B------:R-:W-:Y:S01]  /*30a0*/  SHF.L.U32 R62, R45, 0x10, RZ ;  /* 0x000000102d3e7819 */ /* 0x000fe200000006ff */
[-C--:B------:R-:W-:Y:S01]  /*30b0*/  FMUL.FTZ R203, R214, R42.reuse ;  /* 0x0000002ad6cb7220 */ /* 0x080fe20000410000 */
[----:B------:R-:W4:Y:S01]  /*30c0*/  LDG.E.128 R48, desc[UR10][R48.64] ;  /* 0x0000000a30307981 */ /* 0x000f22000c1e1d00 */
[----:B------:R-:W-:Y:S01]  /*30d0*/  FADD.FTZ R209, R42, R209 ;  /* 0x000000d12ad17221 */ /* 0x000fe20000010000 */
[CC--:B------:R-:W-:Y:S01]  /*30e0*/  FFMA.FTZ R211, R204.reuse, R67.reuse, R211 ;  /* 0x00000043ccd37223 */ /* 0x0c0fe200000100d3 */
[----:B------:R-:W-:Y:S01]  /*30f0*/  FFMA.FTZ R207, R204, R42, R207 ;  /* 0x0000002acccf7223 */ /* 0x000fe200000100cf */
[----:B------:R-:W-:Y:S01]  /*3100*/  SHF.L.U32 R42, R112, 0x10, RZ ;  /* 0x00000010702a7819 */ /* 0x000fe200000006ff */
[----:B------:R-:W-:Y:S04]  /*3110*/  STL [R1+0x28], R212 ;  /* 0x000028d401007387 */ /* 0x000fe80000100800 */
[----:B------:R-:W-:Y:S01]  /*3120*/  FADD.FTZ R206, R42, R206 ;  /* 0x000000ce2ace7221 */ /* 0x000fe20000010000 */
[----:B------:R-:W-:Y:S04]  /*3130*/  STL [R1+0x24], R211 ;  /* 0x000024d301007387 */ /* 0x000fe80000100800 */
[----:B------:R-:W-:Y:S04]  /*3140*/  STL [R1+0x30], R209 ;  /* 0x000030d101007387 */ /* 0x000fe80000100800 */
[----:B------:R0:W-:Y:S01]  /*3150*/  STL [R1+0x2c], R207 ;  /* 0x00002ccf01007387 */ /* 0x0001e20000100800 */
[----:B------:R-:W-:Y:S01]  /*3160*/  FFMA.FTZ R203, R210, R67, R203 ;  /* 0x00000043d2cb7223 */ /* 0x000fe200000100cb */
[----:B------:R-:W-:Y:S01]  /*3170*/  FMUL.FTZ R67, R172, R60 ;  /* 0x0000003cac437220 */ /* 0x000fe20000410000 */
[----:B------:R-:W-:Y:S01]  /*3180*/  SHF.L.U32 R60, R44, 0x10, RZ ;  /* 0x000000102c3c7819 */ /* 0x000fe200000006ff */
[----:B0-----:R-:W4:Y:S04]  /*3190*/  LDL.LU R207, [R1+0x60] ;  /* 0x0000600001cf7983 */ /* 0x001f280000300800 */
[----:B------:R0:W-:Y:S01]  /*31a0*/  STL [R1+0x40], R206 ;  /* 0x000040ce01007387 */ /* 0x0001e20000100800 */
[----:B------:R-:W-:-:S03]  /*31b0*/  FFMA.FTZ R208, R67, R42, R208 ;  /* 0x0000002a43d07223 */ /* 0x000fc600000100d0 */
[----:B0-----:R-:W4:Y:S01]  /*31c0*/  LDL.LU R206, [R1+0x5c] ;  /* 0x00005c0001ce7983 */ /* 0x001f220000300800 */
[----:B--2---:R-:W-:-:S03]  /*31d0*/  FMUL.FTZ R42, R57, R42 ;  /* 0x0000002a392a7220 */ /* 0x004fc60000410000 */
[----:B------:R-:W2:Y:S04]  /*31e0*/  LDL R57, [R1+0x1dc] ;  /* 0x0001dc0001397983 */ /* 0x000ea80000100800 */
[----:B------:R0:W-:Y:S04]  /*31f0*/  STL [R1+0x3c], R208 ;  /* 0x00003cd001007387 */ /* 0x0001e80000100800 */
[----:B0-----:R-:W2:Y:S01]  /*3200*/  LDL.LU R208, [R1+0x58] ;  /* 0x0000580001d07983 */ /* 0x001ea20000300800 */
[----:B---3--:R-:W-:Y:S01]  /*3210*/  FADD.FTZ R56, R60, R56 ;  /* 0x000000383c387221 */ /* 0x008fe20000010000 */
[----:B----4-:R-:W-:-:S04]  /*3220*/  FFMA.FTZ R205, R67, R60, R205 ;  /* 0x0000003c43cd7223 */ /* 0x010fc800000100cd */
[----:B------:R0:W-:Y:S04]  /*3230*/  STL [R1+0x38], R56 ;  /* 0x0000383801007387 */ /* 0x0001e80000100800 */
[----:B0-----:R-:W3:Y:S04]  /*3240*/  LDL.LU R56, [R1+0x54] ;  /* 0x0000540001387983 */ /* 0x001ee80000300800 */
[----:B------:R-:W4:Y:S01]  /*3250*/  LDL R212, [R1+0x1e0] ;  /* 0x0001e00001d47983 */ /* 0x000f220000100800 */
[----:B------:R-:W-:-:S03]  /*3260*/  FFMA.FTZ R60, R58, R60, R42 ;  /* 0x0000003c3a3c7223 */ /* 0x000fc6000001002a */
[----:B------:R-:W4:Y:S04]  /*3270*/  LDL.LU R211, [R1+0x4c] ;  /* 0x00004c0001d37983 */ /* 0x000f280000300800 */
[----:B------:R0:W-:Y:S04]  /*3280*/  STL [R1+0x34], R205 ;  /* 0x000034cd01007387 */ /* 0x0001e80000100800 */
[----:B------:R-:W4:Y:S04]  /*3290*/  LDL.LU R210, [R1+0x50] ;  /* 0x0000500001d27983 */ /* 0x000f280000300800 */
[----:B------:R-:W4:Y:S04]  /*32a0*/  LDL R209, [R1+0x1e4] ;  /* 0x0001e40001d17983 */ /* 0x000f280000100800 */
[----:B------:R-:W4:Y:S01]  /*32b0*/  LDL.LU R58, [R1+0x44] ;  /* 0x00004400013a7983 */ /* 0x000f220000300800 */
[----:B0-----:R-:W-:-:S02]  /*32c0*/  SHF.L.U32 R205, R113, 0x10, RZ ;  /* 0x0000001071cd7819 */ /* 0x001fc400000006ff */
[----:B------:R-:W-:Y:S01]  /*32d0*/  PRMT R44, R112, 0x7632, R44 ;  /* 0x00007632702c7816 */ /* 0x000fe2000000002c */
[C---:B------:R-:W-:Y:S01]  /*32e0*/  FMUL.FTZ R112, R172.reuse, R61 ;  /* 0x0000003dac707220 */ /* 0x040fe20000410000 */
[C---:B------:R-:W-:Y:S01]  /*32f0*/  FMUL.FTZ R55, R172.reuse, R55 ;  /* 0x00000037ac377220 */ /* 0x040fe20000410000 */
[----:B------:R-:W-:Y:S01]  /*3300*/  FMUL.FTZ R132, R172, R132 ;  /* 0x00000084ac847220 */ /* 0x000fe20000410000 */
[----:B------:R-:W-:Y:S01]  /*3310*/  PRMT R45, R44, 0x7632, R45 ;  /* 0x000076322c2d7816 */ /* 0x000fe2000000002d */
[----:B------:R-:W-:Y:S01]  /*3320*/  FMUL.FTZ R134, R172, R134 ;  /* 0x00000086ac867220 */ /* 0x000fe20000410000 */
[C---:B------:R-:W-:Y:S01]  /*3330*/  FADD.FTZ R138, -R179.reuse, R138 ;  /* 0x0000008ab38a7221 */ /* 0x040fe20000010100 */
[----:B------:R-:W-:Y:S01]  /*3340*/  FADD.FTZ R137, -R179, R137 ;  /* 0x00000089b3897221 */ /* 0x000fe20000010100 */
[----:B------:R-:W4:Y:S01]  /*3350*/  LDG.E.128 R40, desc[UR10][R40.64+0x10] ;  /* 0x0000100a28287981 */ /* 0x000f22000c1e1d00 */
[----:B------:R-:W-:-:S05]  /*3360*/  FADD.FTZ R207, R205, R207 ;  /* 0x000000cfcdcf7221 */ /* 0x000fca0000010000 */
[----:B------:R0:W-:Y:S01]  /*3370*/  STL [R1+0x60], R207 ;  /* 0x000060cf01007387 */ /* 0x0001e20000100800 */
[----:B------:R-:W-:-:S03]  /*3380*/  FFMA.FTZ R206, R111, R205, R206 ;  /* 0x000000cd6fce7223 */ /* 0x000fc600000100ce */
[----:B0-----:R-:W4:Y:S04]  /*3390*/  LDL.LU R207, [R1+0x48] ;  /* 0x0000480001cf7983 */ /* 0x001f280000300800 */
[----:B------:R0:W-:Y:S01]  /*33a0*/  STL [R1+0x5c], R206 ;  /* 0x00005cce01007387 */ /* 0x0001e20000100800 */
[----:B------:R-:W-:-:S03]  /*33b0*/  SHF.L.U32 R44, R44, 0x10, RZ ;  /* 0x000000102c2c7819 */ /* 0x000fc600000006ff */
[----:B0-----:R-:W4:Y:S01]  /*33c0*/  LDL R206, [R1+0x1e8] ;  /* 0x0001e80001ce7983 */ /* 0x001f220000100800 */
[----:B------:R-:W-:Y:S01]  /*33d0*/  SHF.L.U32 R61, R45, 0x10, RZ ;  /* 0x000000102d3d7819 */ /* 0x000fe200000006ff */
[----:B--2---:R-:W-:Y:S02]  /*33e0*/  FMUL.FTZ R205, R57, R205 ;  /* 0x000000cd39cd7220 */ /* 0x004fe40000410000 */
[----:B------:R-:W2:Y:S01]  /*33f0*/  LDL.LU R57, [R1+0x6c] ;  /* 0x00006c0001397983 */ /* 0x000ea20000300800 */
[----:B------:R-:W-:-:S05]  /*3400*/  FADD.FTZ R208, R62, R208 ;  /* 0x000000d03ed07221 */ /* 0x000fca0000010000 */
[----:B------:R0:W-:Y:S04]  /*3410*/  STL [R1+0x58], R208 ;  /* 0x000058d001007387 */ /* 0x0001e80000100800 */
[----:B0-----:R-:W2:Y:S01]  /*3420*/  LDL.LU R208, [R1+0x70] ;  /* 0x0000700001d07983 */ /* 0x001ea20000300800 */
[----:B---3--:R-:W-:-:S05]  /*3430*/  FFMA.FTZ R56, R111, R62, R56 ;  /* 0x0000003e6f387223 */ /* 0x008fca0000010038 */
[----:B------:R0:W-:Y:S01]  /*3440*/  STL [R1+0x54], R56 ;  /* 0x0000543801007387 */ /* 0x0001e20000100800 */
[----:B----4-:R-:W-:Y:S01]  /*3450*/  FFMA.FTZ R211, R112, R44, R211 ;  /* 0x0000002c70d37223 */ /* 0x010fe200000100d3 */
[----:B------:R-:W-:Y:S02]  /*3460*/  FFMA.FTZ R62, R212, R62, R205 ;  /* 0x0000003ed43e7223 */ /* 0x000fe400000100cd */
[----:B0-----:R-:W3:Y:S01]  /*3470*/  LDL R56, [R1+0x1d4] ;  /* 0x0001d40001387983 */ /* 0x001ee20000100800 */
[----:B------:R-:W-:-:S03]  /*3480*/  FADD.FTZ R210, R44, R210 ;  /* 0x000000d22cd27221 */ /* 0x000fc60000010000 */
[----:B------:R-:W-:Y:S04]  /*3490*/  STL [R1+0x4c], R211 ;  /* 0x00004cd301007387 */ /* 0x000fe80000100800 */
[----:B------:R-:W4:Y:S01]  /*34a0*/  LDL.LU R212, [R1+0x64] ;  /* 0x0000640001d47983 */ /* 0x000f220000300800 */
[----:B------:R-:W-:-:S03]  /*34b0*/  FFMA.FTZ R58, R112, R61, R58 ;  /* 0x0000003d703a7223 */ /* 0x000fc6000001003a */
[----:B------:R-:W-:Y:S04]  /*34c0*/  STL [R1+0x50], R210 ;  /* 0x000050d201007387 */ /* 0x000fe80000100800 */
[----:B------:R0:W-:Y:S04]  /*34d0*/  STL [R1+0x44], R58 ;  /* 0x0000443a01007387 */ /* 0x0001e80000100800 */
[----:B0-----:R-:W4:Y:S01]  /*34e0*/  LDL.LU R58, [R1+0x68] ;  /* 0x00006800013a7983 */ /* 0x001f220000300800 */
[----:B------:R-:W-:Y:S01]  /*34f0*/  FMUL.FTZ R44, R209, R44 ;  /* 0x0000002cd12c7220 */ /* 0x000fe20000410000 */
[----:B------:R-:W-:-:S02]  /*3500*/  PRMT R113, R113, 0x7632, R113 ;  /* 0x0000763271717816 */ /* 0x000fc40000000071 */
[----:B------:R-:W4:Y:S01]  /*3510*/  LDL R205, [R1+0x1d8] ;  /* 0x0001d80001cd7983 */ /* 0x000f220000100800 */
[----:B------:R-:W-:Y:S01]  /*3520*/  PRMT R45, R45, 0x7632, R45 ;  /* 0x000076322d2d7816 */ /* 0x000fe2000000002d */
[----:B------:R-:W-:-:S05]  /*3530*/  FADD.FTZ R207, R61, R207 ;  /* 0x000000cf3dcf7221 */ /* 0x000fca0000010000 */
[----:B------:R0:W-:Y:S01]  /*3540*/  STL [R1+0x48], R207 ;  /* 0x000048cf01007387 */ /* 0x0001e20000100800 */
[----:B------:R-:W-:Y:S01]  /*3550*/  FFMA.FTZ R61, R206, R61, R44 ;  /* 0x0000003dce3d7223 */ /* 0x000fe2000001002c */
[----:B------:R-:W-:Y:S01]  /*3560*/  SHF.L.U32 R44, R113, 0x10, RZ ;  /* 0x00000010712c7819 */ /* 0x000fe200000006ff */
[----:B------:R-:W-:Y:S01]  /*3570*/  FMUL.FTZ R113, R172, R63 ;  /* 0x0000003fac717220 */ /* 0x000fe20000410000 */
[----:B0-----:R-:W4:Y:S04]  /*3580*/  LDL R207, [R1+0x1cc] ;  /* 0x0001cc0001cf7983 */ /* 0x001f280000100800 */
[----:B------:R-:W4:Y:S01]  /*3590*/  LDL.LU R206, [R1+0x78] ;  /* 0x0000780001ce7983 */ /* 0x000f220000300800 */
[----:B------:R-:W-:Y:S01]  /*35a0*/  SHF.L.U32 R45, R45, 0x10, RZ ;  /* 0x000000102d2d7819 */ /* 0x000fe200000006ff */
[----:B--2---:R-:W-:-:S05]  /*35b0*/  FFMA.FTZ R57, R113, R44, R57 ;  /* 0x0000002c71397223 */ /* 0x004fca0000010039 */
[----:B------:R0:W-:Y:S04]  /*35c0*/  STL [R1+0x6c], R57 ;  /* 0x00006c3901007387 */ /* 0x0001e80000100800 */
[----:B0-----:R-:W2:Y:S04]  /*35d0*/  LDL.LU R57, [R1+0x74] ;  /* 0x0000740001397983 */ /* 0x001ea80000300800 */
[----:B------:R-:W2:Y:S04]  /*35e0*/  LDL R211, [R1+0x1d0] ;  /* 0x0001d00001d37983 */ /* 0x000ea80000100800 */
[----:B------:R-:W2:Y:S01]  /*35f0*/  LDL.LU R210, [R1+0x80] ;  /* 0x0000800001d27983 */ /* 0x000ea20000300800 */
[----:B------:R-:W-:-:S05]  /*3600*/  FADD.FTZ R208, R44, R208 ;  /* 0x000000d02cd07221 */ /* 0x000fca0000010000 */
[----:B------:R0:W-:Y:S04]  /*3610*/  STL [R1+0x70], R208 ;  /* 0x000070d001007387 */ /* 0x0001e80000100800 */
[----:B------:R-:W2:Y:S04]  /*3620*/  LDL.LU R209, [R1+0x7c] ;  /* 0x00007c0001d17983 */ /* 0x000ea80000300800 */
[----:B0-----:R-:W2:Y:S01]  /*3630*/  LDL R208, [R1+0x1c4] ;  /* 0x0001c40001d07983 */ /* 0x001ea20000100800 */
[----:B---3--:R-:W-:-:S03]  /*3640*/  FMUL.FTZ R63, R56, R44 ;  /* 0x0000002c383f7220 */ /* 0x008fc60000410000 */
[----:B------:R-:W3:Y:S01]  /*3650*/  LDL.LU R56, [R1+0x88] ;  /* 0x0000880001387983 */ /* 0x000ee20000300800 */
[----:B----4-:R-:W-:-:S05]  /*3660*/  FADD.FTZ R58, R45, R58 ;  /* 0x0000003a2d3a7221 */ /* 0x010fca0000010000 */
[----:B------:R0:W-:Y:S04]  /*3670*/  STL [R1+0x68], R58 ;  /* 0x0000683a01007387 */ /* 0x0001e80000100800 */
[----:B0-----:R-:W4:Y:S01]  /*3680*/  LDL.LU R58, [R1+0x84] ;  /* 0x00008400013a7983 */ /* 0x001f220000300800 */
[-C--:B------:R-:W-:Y:S01]  /*3690*/  FFMA.FTZ R63, R205, R45.reuse, R63 ;  /* 0x0000002dcd3f7223 */ /* 0x080fe2000001003f */
[----:B------:R-:W-:Y:S01]  /*36a0*/  FADD.FTZ R205, -R179, R116 ;  /* 0x00000074b3cd7221 */ /* 0x000fe20000010100 */
[----:B------:R-:W-:Y:S01]  /*36b0*/  SHF.L.U32 R116, R46, 0x10, RZ ;  /* 0x000000102e747819 */ /* 0x000fe200000006ff */
[----:B------:R-:W-:Y:S01]  /*36c0*/  FFMA.FTZ R212, R113, R45, R212 ;  /* 0x0000002d71d47223 */ /* 0x000fe200000100d4 */
[----:B------:R-:W-:Y:S01]  /*36d0*/  SHF.L.U32 R44, R114, 0x10, RZ ;  /* 0x00000010722c7819 */ /* 0x000fe200000006ff */
[----:B------:R-:W-:Y:S01]  /*36e0*/  FMUL.FTZ R205, R172, R205 ;  /* 0x000000cdaccd7220 */ /* 0x000fe20000410000 */
[----:B------:R-:W-:-:S02]  /*36f0*/  PRMT R46, R46, 0x7632, R46 ;  /* 0x000076322e2e7816 */ /* 0x000fc4000000002e */
[----:B------:R-:W-:Y:S02]  /*3700*/  STL [R1+0x64], R212 ;  /* 0x000064d401007387 */ /* 0x000fe40000100800 */
[----:B------:R-:W-:Y:S01]  /*3710*/  SHF.L.U32 R46, R46, 0x10, RZ ;  /* 0x000000102e2e7819 */ /* 0x000fe200000006ff */
[----:B------:R-:W-:Y:S02]  /*3720*/  FMUL.FTZ R45, R207, R44 ;  /* 0x0000002ccf2d7220 */ /* 0x000fe40000410000 */
[----:B------:R-:W4:Y:S01]  /*3730*/  LDL R207, [R1+0x1c8] ;  /* 0x0001c80001cf7983 */ /* 0x000f220000100800 */
[----:B------:R-:W-:-:S05]  /*3740*/  FADD.FTZ R206, R116, R206 ;  /* 0x000000ce74ce7221 */ /* 0x000fca0000010000 */
[----:B------:R0:W-:Y:S04]  /*3750*/  STL [R1+0x78], R206 ;  /* 0x000078ce01007387 */ /* 0x0001e80000100800 */
[----:B0-----:R-:W4:Y:S01]  /*3760*/  LDL.LU R206, [R1+0x90] ;  /* 0x0000900001ce7983 */ /* 0x001f220000300800 */
[----:B--2---:R-:W-:-:S05]  /*3770*/  FFMA.FTZ R57, R205, R116, R57 ;  /* 0x00000074cd397223 */ /* 0x004fca0000010039 */
[----:B------:R0:W-:Y:S01]  /*3780*/  STL [R1+0x74], R57 ;  /* 0x0000743901007387 */ /* 0x0001e20000100800 */
[----:B------:R-:W-:-:S03]  /*3790*/  FADD.FTZ R210, R44, R210 ;  /* 0x000000d22cd27221 */ /* 0x000fc60000010000 */
[----:B0-----:R-:W2:Y:S01]  /*37a0*/  LDL.LU R57, [R1+0x8c] ;  /* 0x00008c0001397983 */ /* 0x001ea20000300800 */
[----:B------:R-:W-:Y:S01]  /*37b0*/  FFMA.FTZ R116, R211, R116, R45 ;  /* 0x00000074d3747223 */ /* 0x000fe2000001002d */
[----:B------:R-:W-:Y:S02]  /*37c0*/  FFMA.FTZ R209, R205, R44, R209 ;  /* 0x0000002ccdd17223 */ /* 0x000fe400000100d1 */
[----:B------:R-:W-:Y:S04]  /*37d0*/  STL [R1+0x80], R210 ;  /* 0x000080d201007387 */ /* 0x000fe80000100800 */
[----:B------:R-:W-:Y:S04]  /*37e0*/  STL [R1+0x7c], R209 ;  /* 0x00007cd101007387 */ /* 0x000fe80000100800 */
[----:B------:R-:W2:Y:S04]  /*37f0*/  LDL R45, [R1+0x1bc] ;  /* 0x0001bc00012d7983 */ /* 0x000ea80000100800 */
[----:B------:R-:W2:Y:S01]  /*3800*/  LDL.LU R212, [R1+0x98] ;  /* 0x0000980001d47983 */ /* 0x000ea20000300800 */
[----:B---3--:R-:W-:-:S05]  /*3810*/  FADD.FTZ R56, R46, R56 ;  /* 0x000000382e387221 */ /* 0x008fca0000010000 */
[----:B------:R0:W-:Y:S04]  /*3820*/  STL [R1+0x88], R56 ;  /* 0x0000883801007387 */ /* 0x0001e80000100800 */
[----:B0-----:R-:W3:Y:S04]  /*3830*/  LDL.LU R56, [R1+0x94] ;  /* 0x0000940001387983 */ /* 0x001ee80000300800 */
[----:B------:R-:W3:Y:S01]  /*3840*/  LDL R211, [R1+0x1c0] ;  /* 0x0001c00001d37983 */ /* 0x000ee20000100800 */
[----:B----4-:R-:W-:-:S05]  /*3850*/  FFMA.FTZ R58, R117, R46, R58 ;  /* 0x0000002e753a7223 */ /* 0x010fca000001003a */
[----:B------:R0:W-:Y:S04]  /*3860*/  STL [R1+0x84], R58 ;  /* 0x0000843a01007387 */ /* 0x0001e80000100800 */
[----:B0-----:R-:W4:Y:S04]  /*3870*/  LDL.LU R58, [R1+0xa0] ;  /* 0x0000a000013a7983 */ /* 0x001f280000300800 */
[----:B------:R-:W4:Y:S01]  /*3880*/  LDL.LU R209, [R1+0x9c] ;  /* 0x00009c0001d17983 */ /* 0x000f220000300800 */
[----:B------:R-:W-:-:S04]  /*3890*/  PRMT R44, R114, 0x7632, R44 ;  /* 0x00007632722c7816 */ /* 0x000fc8000000002c */
[----:B------:R-:W-:-:S05]  /*38a0*/  SHF.L.U32 R44, R44, 0x10, RZ ;  /* 0x000000102c2c7819 */ /* 0x000fca00000006ff */
[----:B------:R-:W-:Y:S02]  /*38b0*/  FMUL.FTZ R114, R208, R44 ;  /* 0x0000002cd0727220 */ /* 0x000fe40000410000 */
[----:B------:R-:W4:Y:S04]  /*38c0*/  LDL R208, [R1+0x1b4] ;  /* 0x0001b40001d07983 */ /* 0x000f280000100800 */
[----:B------:R-:W4:Y:S01]  /*38d0*/  LDL.LU R210, [R1+0xa8] ;  /* 0x0000a80001d27983 */ /* 0x000f220000300800 */
[----:B------:R-:W-:Y:S01]  /*38e0*/  FADD.FTZ R206, R44, R206 ;  /* 0x000000ce2cce7221 */ /* 0x000fe20000010000 */
[----:B------:R-:W-:Y:S01]  /*38f0*/  FFMA.FTZ R114, R207, R46, R114 ;  /* 0x0000002ecf727223 */ /* 0x000fe20000010072 */
[----:B------:R-:W-:Y:S01]  /*3900*/  FMUL.FTZ R207, R172, R118 ;  /* 0x00000076accf7220 */ /* 0x000fe20000410000 */
[----:B--2---:R-:W-:-:S05]  /*3910*/  FFMA.FTZ R57, R117, R44, R57 ;  /* 0x0000002c75397223 */ /* 0x004fca0000010039 */
[----:B------:R0:W-:Y:S04]  /*3920*/  STL [R1+0x8c], R57 ;  /* 0x00008c3901007387 */ /* 0x0001e80000100800 */
[----:B------:R2:W-:Y:S01]  /*3930*/  STL [R1+0x90], R206 ;  /* 0x000090ce01007387 */ /* 0x0005e20000100800 */
[----:B------:R-:W-:-:S03]  /*3940*/  SHF.L.U32 R44, R115, 0x10, RZ ;  /* 0x00000010732c7819 */ /* 0x000fc600000006ff */
[----:B0-----:R-:W4:Y:S01]  /*3950*/  LDL.LU R57, [R1+0xa4] ;  /* 0x0000a40001397983 */ /* 0x001f220000300800 */
[----:B--2---:R-:W-:Y:S01]  /*3960*/  SHF.L.U32 R206, R47, 0x10, RZ ;  /* 0x000000102fce7819 */ /* 0x004fe200000006ff */
[----:B------:R-:W-:-:S04]  /*3970*/  FMUL.FTZ R45, R45, R44 ;  /* 0x0000002c2d2d7220 */ /* 0x000fc80000410000 */
[----:B------:R-:W-:Y:S01]  /*3980*/  FADD.FTZ R212, R206, R212 ;  /* 0x000000d4ced47221 */ /* 0x000fe20000010000 */
[----:B---3--:R-:W-:-:S05]  /*3990*/  FFMA.FTZ R56, R207, R206, R56 ;  /* 0x000000cecf387223 */ /* 0x008fca0000010038 */
[----:B------:R0:W-:Y:S01]  /*39a0*/  STL [R1+0x94], R56 ;  /* 0x0000943801007387 */ /* 0x0001e20000100800 */
[----:B------:R-:W-:-:S03]  /*39b0*/  FFMA.FTZ R206, R211, R206, R45 ;  /* 0x000000ced3ce7223 */ /* 0x000fc6000001002d */
[----:B0-----:R-:W2:Y:S04]  /*39c0*/  LDL R56, [R1+0x1b8] ;  /* 0x0001b80001387983 */ /* 0x001ea80000100800 */
[----:B------:R-:W-:Y:S01]  /*39d0*/  STL [R1+0x98], R212 ;  /* 0x000098d401007387 */ /* 0x000fe20000100800 */
[----:B----4-:R-:W-:-:S05]  /*39e0*/  FADD.FTZ R58, R44, R58 ;  /* 0x0000003a2c3a7221 */ /* 0x010fca0000010000 */
[----:B------:R0:W-:Y:S04]  /*39f0*/  STL [R1+0xa0], R58 ;  /* 0x0000a03a01007387 */ /* 0x0001e80000100800 */
[----:B0-----:R-:W3:Y:S04]  /*3a00*/  LDL.LU R58, [R1+0xb0] ;  /* 0x0000b000013a7983 */ /* 0x001ee80000300800 */
[----:B------:R-:W4:Y:S01]  /*3a10*/  LDL.LU R45, [R1+0xac] ;  /* 0x0000ac00012d7983 */ /* 0x000f220000300800 */
[----:B------:R-:W-:-:S05]  /*3a20*/  FFMA.FTZ R209, R207, R44, R209 ;  /* 0x0000002ccfd17223 */ /* 0x000fca00000100d1 */
[----:B------:R0:W-:Y:S04]  /*3a30*/  STL [R1+0x9c], R209 ;  /* 0x00009cd101007387 */ /* 0x0001e80000100800 */
[----:B------:R-:W4:Y:S01]  /*3a40*/  LDL.LU R46, [R1+0xc0] ;  /* 0x0000c000012e7983 */ /* 0x000f220000300800 */
[----:B------:R-:W-:Y:S02]  /*3a50*/  PRMT R47, R47, 0x7632, R47 ;  /* 0x000076322f2f7816 */ /* 0x000fe4000000002f */
[----:B------:R-:W-:Y:S01]  /*3a60*/  PRMT R44, R115, 0x7632, R44 ;  /* 0x00007632732c7816 */ /* 0x000fe2000000002c */
[----:B------:R-:W4:Y:S01]  /*3a70*/  LDL.LU R214, [R1+0xbc] ;  /* 0x0000bc0001d67983 */ /* 0x000f220000300800 */
[----:B------:R-:W-:Y:S01]  /*3a80*/  SHF.L.U32 R47, R47, 0x10, RZ ;  /* 0x000000102f2f7819 */ /* 0x000fe200000006ff */
[----:B0-----:R-:W-:-:S02]  /*3a90*/  FMUL.FTZ R209, R172, R119 ;  /* 0x00000077acd17220 */ /* 0x001fc40000410000 */
[----:B------:R-:W4:Y:S02]  /*3aa0*/  LDL R212, [R1+0x1ac] ;  /* 0x0001ac0001d47983 */ /* 0x000f240000100800 */
[----:B------:R-:W-:Y:S01]  /*3ab0*/  FADD.FTZ R210, R47, R210 ;  /* 0x000000d22fd27221 */ /* 0x000fe20000010000 */
[----:B------:R-:W-:-:S04]  /*3ac0*/  SHF.L.U32 R44, R44, 0x10, RZ ;  /* 0x000000102c2c7819 */ /* 0x000fc800000006ff */
[----:B------:R0:W-:Y:S04]  /*3ad0*/  STL [R1+0xa8], R210 ;  /* 0x0000a8d201007387 */ /* 0x0001e80000100800 */
[----:B------:R-:W4:Y:S01]  /*3ae0*/  LDL.LU R211, [R1+0xb8] ;  /* 0x0000b80001d37983 */ /* 0x000f220000300800 */
[----:B------:R-:W-:Y:S01]  /*3af0*/  FMUL.FTZ R208, R208, R44 ;  /* 0x0000002cd0d07220 */ /* 0x000fe20000410000 */
[----:B------:R-:W-:-:S05]  /*3b00*/  FFMA.FTZ R57, R209, R47, R57 ;  /* 0x0000002fd1397223 */ /* 0x000fca0000010039 */
[----:B------:R1:W-:Y:S04]  /*3b10*/  STL [R1+0xa4], R57 ;  /* 0x0000a43901007387 */ /* 0x0003e80000100800 */
[----:B0-----:R-:W4:Y:S04]  /*3b20*/  LDL.LU R210, [R1+0xb4] ;  /* 0x0000b40001d27983 */ /* 0x001f280000300800 */
[----:B------:R-:W4:Y:S04]  /*3b30*/  LDL R119, [R1+0x1b0] ;  /* 0x0001b00001777983 */ /* 0x000f280000100800 */
[----:B-1----:R-:W4:Y:S01]  /*3b40*/  LDL.LU R57, [R1+0xe0] ;  /* 0x0000e00001397983 */ /* 0x002f220000300800 */
[----:B--2---:R-:W-:-:S03]  /*3b50*/  FFMA.FTZ R208, R56, R47, R208 ;  /* 0x0000002f38d07223 */ /* 0x004fc600000100d0 */
[----:B------:R-:W2:Y:S01]  /*3b60*/  LDL.LU R56, [R1+0xdc] ;  /* 0x0000dc0001387983 */ /* 0x000ea20000300800 */
[----:B---3--:R-:W-:Y:S01]  /*3b70*/  FADD.FTZ R58, R44, R58 ;  /* 0x0000003a2c3a7221 */ /* 0x008fe20000010000 */
[----:B----4-:R-:W-:-:S04]  /*3b80*/  FFMA.FTZ R45, R209, R44, R45 ;  /* 0x0000002cd12d7223 */ /* 0x010fc8000001002d */
[----:B------:R0:W-:Y:S01]  /*3b90*/  STL [R1+0xb0], R58 ;  /* 0x0000b03a01007387 */ /* 0x0001e20000100800 */
[----:B------:R-:W-:-:S03]  /*3ba0*/  SHF.L.U32 R44, R120, 0x10, RZ ;  /* 0x00000010782c7819 */ /* 0x000fc600000006ff */
[----:B0-----:R-:W3:Y:S04]  /*3bb0*/  LDL R58, [R1+0x19c] ;  /* 0x00019c00013a7983 */ /* 0x001ee80000100800 */
[----:B------:R0:W-:Y:S04]  /*3bc0*/  STL [R1+0xac], R45 ;  /* 0x0000ac2d01007387 */ /* 0x0001e80000100800 */
[----:B0-----:R-:W4:Y:S01]  /*3bd0*/  LDL.LU R45, [R1+0xd8] ;  /* 0x0000d800012d7983 */ /* 0x001f220000300800 */
[----:B------:R-:W-:-:S03]  /*3be0*/  FADD.FTZ R46, R44, R46 ;  /* 0x0000002e2c2e7221 */ /* 0x000fc60000010000 */
[----:B------:R-:W4:Y:S04]  /*3bf0*/  LDL.LU R47, [R1+0xd4] ;  /* 0x0000d400012f7983 */ /* 0x000f280000300800 */
[----:B------:R0:W-:Y:S04]  /*3c00*/  STL [R1+0xc0], R46 ;  /* 0x0000c02e01007387 */ /* 0x0001e80000100800 */
[----:B0-----:R-:W4:Y:S01]  /*3c10*/  LDL R46, [R1+0x1a0] ;  /* 0x0001a000012e7983 */ /* 0x001f220000100800 */
[----:B------:R-:W-:Y:S01]  /*3c20*/  FMUL.FTZ R118, R172, R52 ;  /* 0x00000034ac767220 */ /* 0x000fe20000410000 */
[----:B------:R-:W-:-:S03]  /*3c30*/  SHF.L.U32 R115, R48, 0x10, RZ ;  /* 0x0000001030737819 */ /* 0x000fc600000006ff */
[-C--:B------:R-:W-:Y:S01]  /*3c40*/  FFMA.FTZ R214, R118, R44.reuse, R214 ;  /* 0x0000002c76d67223 */ /* 0x080fe200000100d6 */
[----:B------:R-:W-:Y:S01]  /*3c50*/  FMUL.FTZ R44, R212, R44 ;  /* 0x0000002cd42c7220 */ /* 0x000fe20000410000 */
[----:B------:R-:W-:-:S03]  /*3c60*/  FADD.FTZ R211, R115, R211 ;  /* 0x000000d373d37221 */ /* 0x000fc60000010000 */
[----:B------:R-:W-:Y:S04]  /*3c70*/  STL [R1+0xbc], R214 ;  /* 0x0000bcd601007387 */ /* 0x000fe80000100800 */
[----:B------:R-:W-:Y:S01]  /*3c80*/  STL [R1+0xb8], R211 ;  /* 0x0000b8d301007387 */ /* 0x000fe20000100800 */
[-C--:B------:R-:W-:Y:S01]  /*3c90*/  FFMA.FTZ R210, R118, R115.reuse, R210 ;  /* 0x0000007376d27223 */ /* 0x080fe200000100d2 */
[----:B------:R-:W-:Y:S01]  /*3ca0*/  FFMA.FTZ R115, R119, R115, R44 ;  /* 0x0000007377737223 */ /* 0x000fe2000001002c */
[----:B------:R-:W-:Y:S01]  /*3cb0*/  SHF.L.U32 R44, R121, 0x10, RZ ;  /* 0x00000010792c7819 */ /* 0x000fe200000006ff */
[----:B------:R-:W-:Y:S01]  /*3cc0*/  FMUL.FTZ R119, R172, R54 ;  /* 0x00000036ac777220 */ /* 0x000fe20000410000 */
[----:B------:R-:W-:-:S03]  /*3cd0*/  SHF.L.U32 R54, R49, 0x10, RZ ;  /* 0x0000001031367819 */ /* 0x000fc600000006ff */
[----:B------:R-:W-:Y:S01]  /*3ce0*/  FADD.FTZ R57, R44, R57 ;  /* 0x000000392c397221 */ /* 0x000fe20000010000 */
[----:B------:R-:W-:Y:S04]  /*3cf0*/  STL [R1+0xb4], R210 ;  /* 0x0000b4d201007387 */ /* 0x000fe80000100800 */
[----:B------:R0:W-:Y:S04]  /*3d00*/  STL [R1+0xe0], R57 ;  /* 0x0000e03901007387 */ /* 0x0001e80000100800 */
[----:B0-----:R-:W4:Y:S01]  /*3d10*/  LDL.LU R57, [R1+0xcc] ;  /* 0x0000cc0001397983 */ /* 0x001f220000300800 */
[----:B--2---:R-:W-:-:S05]  /*3d20*/  FFMA.FTZ R56, R119, R44, R56 ;  /* 0x0000002c77387223 */ /* 0x004fca0000010038 */
[----:B------:R0:W-:Y:S04]  /*3d30*/  STL [R1+0xdc], R56 ;  /* 0x0000dc3801007387 */ /* 0x0001e80000100800 */
[----:B0-----:R-:W2:Y:S01]  /*3d40*/  LDL.LU R56, [R1+0xd0] ;  /* 0x0000d00001387983 */ /* 0x001ea20000300800 */
[----:B---3--:R-:W-:Y:S01]  /*3d50*/  FMUL.FTZ R44, R58, R44 ;  /* 0x0000002c3a2c7220 */ /* 0x008fe20000410000 */
[----:B----4-:R-:W-:-:S05]  /*3d60*/  FADD.FTZ R45, R54, R45 ;  /* 0x0000002d362d7221 */ /* 0x010fca0000010000 */
[----:B------:R0:W-:Y:S01]  /*3d70*/  STL [R1+0xd8], R45 ;  /* 0x0000d82d01007387 */ /* 0x0001e20000100800 */
[----:B------:R-:W-:-:S03]  /*3d80*/  FFMA.FTZ R47, R119, R54, R47 ;  /* 0x00000036772f7223 */ /* 0x000fc6000001002f */
[----:B0-----:R-:W3:Y:S04]  /*3d90*/  LDL R45, [R1+0x1a4] ;  /* 0x0001a400012d7983 */ /* 0x001ee80000100800 */
[----:B------:R-:W4:Y:S04]  /*3da0*/  LDL.LU R52, [R1+0xc4] ;  /* 0x0000c40001347983 */ /* 0x000f280000300800 */
[----:B------:R-:W4:Y:S04]  /*3db0*/  LDL.LU R214, [R1+0xc8] ;  /* 0x0000c80001d67983 */ /* 0x000f280000300800 */
[----:B------:R0:W-:Y:S01]  /*3dc0*/  STL [R1+0xd4], R47 ;  /* 0x0000d42f01007387 */ /* 0x0001e20000100800 */
[----:B------:R-:W-:-:S03]  /*3dd0*/  FFMA.FTZ R54, R46, R54, R44 ;  /* 0x000000362e367223 */ /* 0x000fc6000001002c */
[----:B------:R-:W4:Y:S04]  /*3de0*/  LDL R212, [R1+0x1a8] ;  /* 0x0001a80001d47983 */ /* 0x000f280000100800 */
[----:B------:R-:W4:Y:S04]  /*3df0*/  LDL.LU R211, [R1+0xec] ;  /* 0x0000ec0001d37983 */ /* 0x000f280000300800 */
[----:B------:R-:W4:Y:S04]  /*3e00*/  LDL.LU R58, [R1+0xf0] ;  /* 0x0000f000013a7983 */ /* 0x000f280000300800 */
[----:B0-----:R-:W4:Y:S04]  /*3e10*/  LDL R47, [R1+0x194] ;  /* 0x00019400012f7983 */ /* 0x001f280000100800 */
[----:B------:R-:W4:Y:S01]  /*3e20*/  LDL.LU R46, [R1+0xe4] ;  /* 0x0000e400012e7983 */ /* 0x000f220000300800 */
[----:B------:R-:W-:Y:S01]  /*3e30*/  PRMT R44, R120, 0x7632, R44 ;  /* 0x00007632782c7816 */ /* 0x000fe2000000002c */
[----:B------:R-:W-:-:S03]  /*3e40*/  FMUL.FTZ R210, R172, R53 ;  /* 0x00000035acd27220 */ /* 0x000fc60000410000 */
[----:B------:R-:W-:Y:S02]  /*3e50*/  SHF.L.U32 R44, R44, 0x10, RZ ;  /* 0x000000102c2c7819 */ /* 0x000fe400000006ff */
[----:B------:R-:W-:-:S04]  /*3e60*/  PRMT R120, R48, 0x7632, R120 ;  /* 0x0000763230787816 */ /* 0x000fc80000000078 */
[----:B------:R-:W-:Y:S02]  /*3e70*/  SHF.L.U32 R120, R120, 0x10, RZ ;  /* 0x0000001078787819 */ /* 0x000fe400000006ff */
[----:B------:R-:W-:Y:S02]  /*3e80*/  PRMT R121, R121, 0x7632, R121 ;  /* 0x0000763279797816 */ /* 0x000fe40000000079 */
[----:B------:R-:W-:Y:S02]  /*3e90*/  PRMT R49, R49, 0x7632, R49 ;  /* 0x0000763231317816 */ /* 0x000fe40000000031 */
[----:B------:R-:W-:Y:S02]  /*3ea0*/  SHF.L.U32 R121, R121, 0x10, RZ ;  /* 0x0000001079797819 */ /* 0x000fe400000006ff */
[----:B------:R-:W-:Y:S01]  /*3eb0*/  SHF.L.U32 R49, R49, 0x10, RZ ;  /* 0x0000001031317819 */ /* 0x000fe200000006ff */
[----:B------:R-:W-:-:S05]  /*3ec0*/  FFMA.FTZ R57, R210, R44, R57 ;  /* 0x0000002cd2397223 */ /* 0x000fca0000010039 */
[----:B------:R0:W-:Y:S04]  /*3ed0*/  STL [R1+0xcc], R57 ;  /* 0x0000cc3901007387 */ /* 0x0001e80000100800 */
[----:B0-----:R-:W4:Y:S01]  /*3ee0*/  LDL.LU R57, [R1+0xe8] ;  /* 0x0000e80001397983 */ /* 0x001f220000300800 */
[----:B--2---:R-:W-:-:S05]  /*3ef0*/  FADD.FTZ R56, R44, R56 ;  /* 0x000000382c387221 */ /* 0x004fca0000010000 */
[----:B------:R0:W-:Y:S04]  /*3f00*/  STL [R1+0xd0], R56 ;  /* 0x0000d03801007387 */ /* 0x0001e80000100800 */
[----:B0-----:R-:W2:Y:S01]  /*3f10*/  LDL R56, [R1+0x198] ;  /* 0x0001980001387983 */ /* 0x001ea20000100800 */
[----:B---3--:R-:W-:-:S03]  /*3f20*/  FMUL.FTZ R44, R45, R44 ;  /* 0x0000002c2d2c7220 */ /* 0x008fc60000410000 */
[----:B------:R-:W3:Y:S01]  /*3f30*/  LDL R45, [R1+0x18c] ;  /* 0x00018c00012d7983 */ /* 0x000ee20000100800 */
[----:B----4-:R-:W-:-:S03]  /*3f40*/  FFMA.FTZ R52, R210, R120, R52 ;  /* 0x00000078d2347223 */ /* 0x010fc60000010034 */
[----:B------:R-:W4:Y:S01]  /*3f50*/  LDL.LU R53, [R1+0xf8] ;  /* 0x0000f80001357983 */ /* 0x000f220000300800 */
[----:B------:R-:W-:-:S03]  /*3f60*/  FADD.FTZ R214, R120, R214 ;  /* 0x000000d678d67221 */ /* 0x000fc60000010000 */
[----:B------:R0:W-:Y:S04]  /*3f70*/  STL [R1+0xc4], R52 ;  /* 0x0000c43401007387 */ /* 0x0001e80000100800 */
[----:B0-----:R-:W3:Y:S01]  /*3f80*/  LDL.LU R52, [R1+0xf4] ;  /* 0x0000f40001347983 */ /* 0x001ee20000300800 */
[-C--:B------:R-:W-:Y:S01]  /*3f90*/  FFMA.FTZ R211, R55, R121.reuse, R211 ;  /* 0x0000007937d37223 */ /* 0x080fe200000100d3 */
[----:B------:R-:W-:Y:S02]  /*3fa0*/  FADD.FTZ R58, R121, R58 ;  /* 0x0000003a793a7221 */ /* 0x000fe40000010000 */
[----:B------:R-:W3:Y:S01]  /*3fb0*/  LDL R48, [R1+0x190] ;  /* 0x0001900001307983 */ /* 0x000ee20000100800 */
[----:B------:R-:W-:-:S03]  /*3fc0*/  FMUL.FTZ R121, R47, R121 ;  /* 0x000000792f797220 */ /* 0x000fc60000410000 */
[----:B------:R0:W-:Y:S01]  /*3fd0*/  STL [R1+0xc8], R214 ;  /* 0x0000c8d601007387 */ /* 0x0001e20000100800 */
[----:B------:R-:W-:-:S03]  /*3fe0*/  FFMA.FTZ R46, R55, R49, R46 ;  /* 0x00000031372e7223 */ /* 0x000fc6000001002e */
[----:B------:R-:W-:Y:S04]  /*3ff0*/  STL [R1+0xec], R211 ;  /* 0x0000ecd301007387 */ /* 0x000fe80000100800 */
[----:B------:R-:W3:Y:S01]  /*4000*/  LDL.LU R47, [R1+0x100] ;  /* 0x00010000012f7983 */ /* 0x000ee20000300800 */
[----:B------:R-:W-:Y:S01]  /*4010*/  FFMA.FTZ R120, R212, R120, R44 ;  /* 0x00000078d4787223 */ /* 0x000fe2000001002c */
[----:B0-----:R-:W0:Y:S02]  /*4020*/  LDC.64 R214, c[0x0][0x3b0] ;  /* 0x0000ec00ffd67b82 */ /* 0x001e240000000a00 */
[----:B------:R-:W-:Y:S04]  /*4030*/  STL [R1+0xf0], R58 ;  /* 0x0000f03a01007387 */ /* 0x000fe80000100800 */
[----:B------:R1:W-:Y:S04]  /*4040*/  STL [R1+0xe4], R46 ;  /* 0x0000e42e01007387 */ /* 0x0003e80000100800 */
[----:B-1----:R-:W3:Y:S01]  /*4050*/  LDL.LU R46, [R1+0xfc] ;  /* 0x0000fc00012e7983 */ /* 0x002ee20000300800 */
[----:B------:R-:W-:-:S02]  /*4060*/  SHF.L.U32 R211, R50, 0x10, RZ ;  /* 0x0000001032d37819 */ /* 0x000fc400000006ff */
[----:B------:R-:W-:Y:S01]  /*4070*/  SHF.L.U32 R44, R122, 0x10, RZ ;  /* 0x000000107a2c7819 */ /* 0x000fe200000006ff */
[----:B------:R-:W-:-:S05]  /*4080*/  FADD.FTZ R57, R49, R57 ;  /* 0x0000003931397221 */ /* 0x000fca0000010000 */
[----:B------:R1:W-:Y:S04]  /*4090*/  STL [R1+0xe8], R57 ;  /* 0x0000e83901007387 */ /* 0x0003e80000100800 */
[----:B------:R-:W3:Y:S01]  /*40a0*/  LDL R216, [R1+0x184] ;  /* 0x0001840001d87983 */ /* 0x000ee20000100800 */
[----:B--2---:R-:W-:Y:S01]  /*40b0*/  FFMA.FTZ R121, R56, R49, R121 ;  /* 0x0000003138797223 */ /* 0x004fe20000010079 */
[----:B----4-:R-:W-:Y:S01]  /*40c0*/  FADD.FTZ R53, R211, R53 ;  /* 0x00000035d3357221 */ /* 0x010fe20000010000 */
[----:B---3--:R-:W-:-:S04]  /*40d0*/  FMUL.FTZ R45, R45, R44 ;  /* 0x0000002c2d2d7220 */ /* 0x008fc80000410000 */
[----:B------:R2:W-:Y:S04]  /*40e0*/  STL [R1+0xf8], R53 ;  /* 0x0000f83501007387 */ /* 0x0005e80000100800 */
[----:B------:R-:W3:Y:S01]  /*40f0*/  LDL.LU R212, [R1+0x108] ;  /* 0x0001080001d47983 */ /* 0x000ee20000300800 */
[----:B------:R-:W-:-:S05]  /*4100*/  FFMA.FTZ R52, R132, R211, R52 ;  /* 0x000000d384347223 */ /* 0x000fca0000010034 */
[----:B------:R4:W-:Y:S01]  /*4110*/  STL [R1+0xf4], R52 ;  /* 0x0000f43401007387 */ /* 0x0009e20000100800 */
[----:B------:R-:W-:-:S03]  /*4120*/  FFMA.FTZ R211, R48, R211, R45 ;  /* 0x000000d330d37223 */ /* 0x000fc6000001002d */
[----:B------:R-:W3:Y:S04]  /*4130*/  LDL.LU R58, [R1+0x104] ;  /* 0x00010400013a7983 */ /* 0x000ee80000300800 */
[----:B-1----:R-:W3:Y:S01]  /*4140*/  LDL R57, [R1+0x188] ;  /* 0x0001880001397983 */ /* 0x002ee20000100800 */
[----:B------:R-:W-:-:S03]  /*4150*/  FADD.FTZ R47, R44, R47 ;  /* 0x0000002f2c2f7221 */ /* 0x000fc60000010000 */
[----:B------:R-:W3:Y:S04]  /*4160*/  LDL.LU R56, [R1+0x110] ;  /* 0x0001100001387983 */ /* 0x000ee80000300800 */
[----:B--2---:R-:W2:Y:S04]  /*4170*/  LDL.LU R53, [R1+0x10c] ;  /* 0x00010c0001357983 */ /* 0x004ea80000300800 */
[----:B------:R-:W2:Y:S04]  /*4180*/  LDL R45, [R1+0x17c] ;  /* 0x00017c00012d7983 */ /* 0x000ea80000100800 */
[----:B----4-:R-:W4:Y:S01]  /*4190*/  LDL.LU R52, [R1+0x118] ;  /* 0x0001180001347983 */ /* 0x010f220000300800 */
[----:B------:R-:W-:-:S03]  /*41a0*/  FFMA.FTZ R46, R132, R44, R46 ;  /* 0x0000002c842e7223 */ /* 0x000fc6000001002e */
[----:B------:R1:W-:Y:S04]  /*41b0*/  STL [R1+0x100], R47 ;  /* 0x0001002f01007387 */ /* 0x0003e80000100800 */
[----:B------:R-:W4:Y:S04]  /*41c0*/  LDL.LU R49, [R1+0x114] ;  /* 0x0001140001317983 */ /* 0x000f280000300800 */
[----:B------:R-:W4:Y:S04]  /*41d0*/  LDL R48, [R1+0x180] ;  /* 0x0001800001307983 */ /* 0x000f280000100800 */
[----:B------:R0:W-:Y:S04]  /*41e0*/  STL [R1+0xfc], R46 ;  /* 0x0000fc2e01007387 */ /* 0x0001e80000100800 */
[----:B-1----:R-:W4:Y:S04]  /*41f0*/  LDL.LU R47, [R1+0x120] ;  /* 0x00012000012f7983 */ /* 0x002f280000300800 */
[----:B0-----:R-:W4:Y:S01]  /*4200*/  LDL.LU R46, [R1+0x11c] ;  /* 0x00011c00012e7983 */ /* 0x001f220000300800 */
[----:B------:R-:W-:-:S04]  /*4210*/  PRMT R50, R50, 0x7632, R50 ;  /* 0x0000763232327816 */ /* 0x000fc80000000032 */
[----:B------:R-:W-:Y:S02]  /*4220*/  SHF.L.U32 R50, R50, 0x10, RZ ;  /* 0x0000001032327819 */ /* 0x000fe400000006ff */
[----:B------:R-:W-:Y:S01]  /*4230*/  PRMT R44, R122, 0x7632, R44 ;  /* 0x000076327a2c7816 */ /* 0x000fe2000000002c */
[----:B------:R-:W-:-:S03]  /*4240*/  FADD.FTZ R122, -R179, R133 ;  /* 0x00000085b37a7221 */ /* 0x000fc60000010100 */
[----:B------:R-:W-:Y:S01]  /*4250*/  SHF.L.U32 R44, R44, 0x10, RZ ;  /* 0x000000102c2c7819 */ /* 0x000fe200000006ff */
[----:B------:R-:W-:-:S04]  /*4260*/  FMUL.FTZ R122, R172, R122 ;  /* 0x0000007aac7a7220 */ /* 0x000fc80000410000 */
[----:B------:R-:W-:Y:S01]  /*4270*/  FMUL.FTZ R133, R216, R44 ;  /* 0x0000002cd8857220 */ /* 0x000fe20000410000 */
[----:B---3--:R-:W-:-:S05]  /*4280*/  FADD.FTZ R212, R50, R212 ;  /* 0x000000d432d47221 */ /* 0x008fca0000010000 */
[----:B------:R0:W-:Y:S02]  /*4290*/  STL [R1+0x108], R212 ;  /* 0x000108d401007387 */ /* 0x0001e40000100800 */
[----:B0-----:R-:W-:Y:S01]  /*42a0*/  SHF.L.U32 R212, R51, 0x10, RZ ;  /* 0x0000001033d47819 */ /* 0x001fe200000006ff */
[----:B------:R-:W-:Y:S01]  /*42b0*/  FFMA.FTZ R58, R122, R50, R58 ;  /* 0x000000327a3a7223 */ /* 0x000fe2000001003a */
[----:B------:R-:W-:Y:S01]  /*42c0*/  FADD.FTZ R56, R44, R56 ;  /* 0x000000382c387221 */ /* 0x000fe20000010000 */
[----:B--2---:R-:W-:Y:S01]  /*42d0*/  FFMA.FTZ R53, R122, R44, R53 ;  /* 0x0000002c7a357223 */ /* 0x004fe20000010035 */
[----:B------:R-:W-:Y:S02]  /*42e0*/  SHF.L.U32 R44, R123, 0x10, RZ ;  /* 0x000000107b2c7819 */ /* 0x000fe400000006ff */
[----:B------:R0:W-:Y:S01]  /*42f0*/  STL [R1+0x104], R58 ;  /* 0x0001043a01007387 */ /* 0x0001e20000100800 */
[----:B----4-:R-:W-:-:S03]  /*4300*/  FADD.FTZ R52, R212, R52 ;  /* 0x00000034d4347221 */ /* 0x010fc60000010000 */
[----:B------:R1:W-:Y:S01]  /*4310*/  STL [R1+0x110], R56 ;  /* 0x0001103801007387 */ /* 0x0003e20000100800 */
[----:B------:R-:W-:-:S03]  /*4320*/  FFMA.FTZ R133, R57, R50, R133 ;  /* 0x0000003239857223 */ /* 0x000fc60000010085 */
[----:B------:R-:W-:Y:S01]  /*4330*/  STL [R1+0x10c], R53 ;  /* 0x00010c3501007387 */ /* 0x000fe20000100800 */
[----:B------:R-:W-:-:S03]  /*4340*/  FFMA.FTZ R49, R134, R212, R49 ;  /* 0x000000d486317223 */ /* 0x000fc60000010031 */
[----:B------:R2:W-:Y:S01]  /*4350*/  STL [R1+0x118], R52 ;  /* 0x0001183401007387 */ /* 0x0005e20000100800 */
[----:B------:R-:W-:-:S03]  /*4360*/  FMUL.FTZ R45, R45, R44 ;  /* 0x0000002c2d2d7220 */ /* 0x000fc60000410000 */
[----:B------:R3:W-:Y:S04]  /*4370*/  STL [R1+0x114], R49 ;  /* 0x0001143101007387 */ /* 0x0007e80000100800 */
[----:B0-----:R-:W4:Y:S01]  /*4380*/  LDL.LU R58, [R1+0x128] ;  /* 0x00012800013a7983 */ /* 0x001f220000300800 */
[----:B------:R-:W-:-:S03]  /*4390*/  FADD.FTZ R47, R44, R47 ;  /* 0x0000002f2c2f7221 */ /* 0x000fc60000010000 */
[----:B------:R-:W4:Y:S01]  /*43a0*/  LDL.LU R57, [R1+0x124] ;  /* 0x0001240001397983 */ /* 0x000f220000300800 */
[----:B------:R-:W-:-:S03]  /*43b0*/  FFMA.FTZ R46, R134, R44, R46 ;  /* 0x0000002c862e7223 */ /* 0x000fc6000001002e */
[----:B------:R-:W-:Y:S01]  /*43c0*/  STL [R1+0x120], R47 ;  /* 0x0001202f01007387 */ /* 0x000fe20000100800 */
[----:B------:R-:W-:Y:S01]  /*43d0*/  FFMA.FTZ R212, R48, R212, R45 ;  /* 0x000000d430d47223 */ /* 0x000fe2000001002d */
[----:B------:R-:W-:Y:S02]  /*43e0*/  PRMT R123, R51, 0x7632, R123 ;  /* 0x00007632337b7816 */ /* 0x000fe4000000007b */
[----:B-1----:R-:W4:Y:S01]  /*43f0*/  LDL R56, [R1+0x178] ;  /* 0x0001780001387983 */ /* 0x002f220000100800 */
[----:B--2---:R-:W-:-:S03]  /*4400*/  IMAD.WIDE.U32 R52, R178, 0x8, R214 ;  /* 0x00000008b2347825 */ /* 0x004fc600078e00d6 */
[----:B------:R0:W-:Y:S01]  /*4410*/  STL [R1+0x11c], R46 ;  /* 0x00011c2e01007387 */ /* 0x0001e20000100800 */
[----:B------:R-:W-:-:S03]  /*4420*/  IMAD.WIDE.U32 R50, R176, 0x8, R214 ;  /* 0x00000008b0327825 */ /* 0x000fc600078e00d6 */
[----:B------:R-:W2:Y:S01]  /*4430*/  LDL.LU R218, [R1+0x130] ;  /* 0x0001300001da7983 */ /* 0x000ea20000300800 */
[----:B---3--:R-:W-:-:S03]  /*4440*/  IMAD.WIDE.U32 R48, R171, 0x8, R214 ;  /* 0x00000008ab307825 */ /* 0x008fc600078e00d6 */
[----:B------:R-:W3:Y:S01]  /*4450*/  LDL.LU R216, [R1+0x12c] ;  /* 0x00012c0001d87983 */ /* 0x000ee20000300800 */
[----:B------:R-:W-:Y:S01]  /*4460*/  IMAD.WIDE.U32 R44, R173, 0x8, R214 ;  /* 0x00000008ad2c7825 */ /* 0x000fe200078e00d6 */
[----:B------:R-:W-:-:S03]  /*4470*/  PRMT R213, R123, 0x7632, R213 ;  /* 0x000076327bd57816 */ /* 0x000fc600000000d5 */
[C---:B------:R-:W-:Y:S01]  /*4480*/  FMUL.FTZ R138, R172.reuse, R138 ;  /* 0x0000008aac8a7220 */ /* 0x040fe20000410000 */
[----:B------:R-:W-:Y:S01]  /*4490*/  FADD.FTZ R139, -R179, R139 ;  /* 0x0000008bb38b7221 */ /* 0x000fe20000010100 */
[----:B0-----:R-:W-:Y:S01]  /*44a0*/  IMAD.WIDE.U32 R46, R177, 0x8, R214 ;  /* 0x00000008b12e7825 */ /* 0x001fe200078e00d6 */
[----:B------:R-:W3:Y:S04]  /*44b0*/  LDL R219, [R1+0x16c] ;  /* 0x00016c0001db7983 */ /* 0x000ee80000100800 */
[----:B------:R-:W3:Y:S01]  /*44c0*/  LDL R215, [R1+0x174] ;  /* 0x0001740001d77983 */ /* 0x000ee20000100800 */
[----:B------:R-:W-:Y:S01]  /*44d0*/  FADD.FTZ R214, -R179, R135 ;  /* 0x00000087b3d67221 */ /* 0x000fe20000010100 */
[----:B------:R-:W-:Y:S02]  /*44e0*/  SHF.L.U32 R123, R123, 0x10, RZ ;  /* 0x000000107b7b7819 */ /* 0x000fe400000006ff */
[----:B------:R-:W-:Y:S01]  /*44f0*/  SHF.L.U32 R135, R213, 0x10, RZ ;  /* 0x00000010d5877819 */ /* 0x000fe200000006ff */
[----:B------:R-:W-:Y:S01]  /*4500*/  FMUL.FTZ R214, R172, R214 ;  /* 0x000000d6acd67220 */ /* 0x000fe20000410000 */
[C---:B------:R-:W-:Y:S01]  /*4510*/  FADD.FTZ R40, -R179.reuse, R40 ;  /* 0x00000028b3287221 */ /* 0x040fe20000010100 */
[----:B------:R-:W-:Y:S01]  /*4520*/  FADD.FTZ R41, -R179, R41 ;  /* 0x00000029b3297221 */ /* 0x000fe20000010100 */
[----:B------:R-:W5:Y:S04]  /*4530*/  LDG.E.64 R52, desc[UR10][R52.64] ;  /* 0x0000000a34347981 */ /* 0x000f68000c1e1b00 */
[----:B------:R-:W5:Y:S04]  /*4540*/  LDG.E.64 R50, desc[UR10][R50.64] ;  /* 0x0000000a32327981 */ /* 0x000f68000c1e1b00 */
[----:B------:R-:W5:Y:S04]  /*4550*/  LDG.E.64 R48, desc[UR10][R48.64] ;  /* 0x0000000a30307981 */ /* 0x000f68000c1e1b00 */
[----:B------:R-:W5:Y:S04]  /*4560*/  LDG.E.64 R46, desc[UR10][R46.64] ;  /* 0x0000000a2e2e7981 */ /* 0x000f68000c1e1b00 */
[----:B------:R-:W5:Y:S01]  /*4570*/  LDG.E.64 R44, desc[UR10][R44.64] ;  /* 0x0000000a2c2c7981 */ /* 0x000f62000c1e1b00 */
[----:B----4-:R-:W-:Y:S01]  /*4580*/  FADD.FTZ R58, R123, R58 ;  /* 0x0000003a7b3a7221 */ /* 0x010fe20000010000 */
[----:B------:R-:W-:Y:S01]  /*4590*/  FFMA.FTZ R57, R214, R123, R57 ;  /* 0x0000007bd6397223 */ /* 0x000fe20000010039 */
[----:B--2---:R-:W-:Y:S01]  /*45a0*/  FADD.FTZ R218, R135, R218 ;  /* 0x000000da87da7221 */ /* 0x004fe20000010000 */
[----:B---3--:R-:W-:-:S02]  /*45b0*/  FMUL.FTZ R213, R215, R135 ;  /* 0x00000087d7d57220 */ /* 0x008fc40000410000 */
[----:B------:R-:W2:Y:S04]  /*45c0*/  LDL R215, [R1+0x170] ;  /* 0x0001700001d77983 */ /* 0x000ea80000100800 */
[----:B------:R0:W-:Y:S01]  /*45d0*/  STL [R1+0x128], R58 ;  /* 0x0001283a01007387 */ /* 0x0001e20000100800 */
[----:B------:R-:W-:-:S03]  /*45e0*/  FFMA.FTZ R213, R56, R123, R213 ;  /* 0x0000007b38d57223 */ /* 0x000fc600000100d5 */
[----:B0-----:R0:W5:Y:S04]  /*45f0*/  LDL.LU R58, [R1+0x27c] ;  /* 0x00027c00013a7983 */ /* 0x0011680000300800 */
[----:B------:R1:W-:Y:S04]  /*4600*/  STL [R1+0x124], R57 ;  /* 0x0001243901007387 */ /* 0x0003e80000100800 */
[----:B-1----:R0:W5:Y:S04]  /*4610*/  LDL.LU R57, [R1+0x278] ;  /* 0x0002780001397983 */ /* 0x0021680000300800 */
[----:B------:R0:W5:Y:S04]  /*4620*/  LDL.LU R56, [R1+0x274] ;  /* 0x0002740001387983 */ /* 0x0001680000300800 */
[----:B------:R1:W-:Y:S04]  /*4630*/  STL [R1+0x130], R218 ;  /* 0x000130da01007387 */ /* 0x0003e80000100800 */
[----:B-1----:R-:W3:Y:S01]  /*4640*/  LDL R218, [R1+0x15c] ;  /* 0x00015c0001da7983 */ /* 0x002ee20000100800 */
[----:B------:R-:W-:Y:S01]  /*4650*/  FFMA.FTZ R216, R214, R135, R216 ;  /* 0x00000087d6d87223 */ /* 0x000fe200000100d8 */
[----:B------:R-:W-:Y:S01]  /*4660*/  FADD.FTZ R135, -R179, R136 ;  /* 0x00000088b3877221 */ /* 0x000fe20000010100 */
[----:B------:R-:W-:-:S03]  /*4670*/  SHF.L.U32 R136, R36, 0x10, RZ ;  /* 0x0000001024887819 */ /* 0x000fc600000006ff */
[----:B------:R-:W-:Y:S01]  /*4680*/  FMUL.FTZ R135, R172, R135 ;  /* 0x00000087ac877220 */ /* 0x000fe20000410000 */
[----:B------:R-:W-:Y:S01]  /*4690*/  SHF.L.U32 R123, R140, 0x10, RZ ;  /* 0x000000108c7b7819 */ /* 0x000fe200000006ff */
[----:B------:R1:W-:Y:S01]  /*46a0*/  STL [R1+0x12c], R216 ;  /* 0x00012cd801007387 */ /* 0x0003e20000100800 */
[----:B------:R-:W-:Y:S01]  /*46b0*/  FADD.FTZ R31, R136, R31 ;  /* 0x0000001f881f7221 */ /* 0x000fe20000010000 */
[-C--:B------:R-:W-:Y:S01]  /*46c0*/  FFMA.FTZ R32, R135, R136.reuse, R32 ;  /* 0x0000008887207223 */ /* 0x080fe20000010020 */
[----:B------:R-:W-:Y:S01]  /*46d0*/  FMUL.FTZ R136, R219, R136 ;  /* 0x00000088db887220 */ /* 0x000fe20000410000 */
[----:B------:R-:W-:Y:S01]  /*46e0*/  FADD.FTZ R35, R123, R35 ;  /* 0x000000237b237221 */ /* 0x000fe20000010000 */
[-C--:B------:R-:W-:Y:S01]  /*46f0*/  FFMA.FTZ R34, R135, R123.reuse, R34 ;  /* 0x0000007b87227223 */ /* 0x080fe20000010022 */
[----:B------:R-:W4:Y:S04]  /*4700*/  LDL R219, [R1+0x164] ;  /* 0x0001640001db7983 */ /* 0x000f280000100800 */
[----:B-1----:R-:W4:Y:S01]  /*4710*/  LDL R216, [R1+0x160] ;  /* 0x0001600001d87983 */ /* 0x002f220000100800 */
[----:B--2---:R-:W-:Y:S01]  /*4720*/  FFMA.FTZ R123, R215, R123, R136 ;  /* 0x0000007bd77b7223 */ /* 0x004fe20000010088 */
[----:B------:R-:W-:-:S05]  /*4730*/  SHF.L.U32 R215, R37, 0x10, RZ ;  /* 0x0000001025d77819 */ /* 0x000fca00000006ff */
[----:B------:R-:W-:Y:S01]  /*4740*/  FADD.FTZ R144, R215, R144 ;  /* 0x00000090d7907221 */ /* 0x000fe20000010000 */
[-C--:B------:R-:W-:Y:S01]  /*4750*/  FFMA.FTZ R145, R138, R215.reuse, R145 ;  /* 0x000000d78a917223 */ /* 0x080fe20000010091 */
[----:B---3--:R-:W-:Y:S02]  /*4760*/  FMUL.FTZ R215, R218, R215 ;  /* 0x000000d7dad77220 */ /* 0x008fe40000410000 */
[----:B------:R-:W2:Y:S01]  /*4770*/  LDL R218, [R1+0x168] ;  /* 0x0001680001da7983 */ /* 0x000ea20000100800 */
[----:B------:R-:W-:Y:S02]  /*4780*/  SHF.L.U32 R136, R141, 0x10, RZ ;  /* 0x000000108d887819 */ /* 0x000fe400000006ff */
[----:B------:R-:W-:-:S03]  /*4790*/  PRMT R36, R36, 0x7632, R36 ;  /* 0x0000763224247816 */ /* 0x000fc60000000024 */
[----:B------:R-:W-:Y:S01]  /*47a0*/  FADD.FTZ R148, R136, R148 ;  /* 0x0000009488947221 */ /* 0x000fe20000010000 */
[-C--:B------:R-:W-:Y:S01]  /*47b0*/  FFMA.FTZ R147, R138, R136.reuse, R147 ;  /* 0x000000888a937223 */ /* 0x080fe20000010093 */
[----:B------:R-:W-:Y:S01]  /*47c0*/  PRMT R37, R140, 0x7632, R37 ;  /* 0x000076328c257816 */ /* 0x000fe20000000025 */
[----:B------:R-:W-:Y:S01]  /*47d0*/  FMUL.FTZ R140, R172, R137 ;  /* 0x00000089ac8c7220 */ /* 0x000fe20000410000 */
[----:B------:R-:W-:Y:S01]  /*47e0*/  SHF.L.U32 R36, R36, 0x10, RZ ;  /* 0x0000001024247819 */ /* 0x000fe200000006ff */
[----:B----4-:R-:W-:Y:S02]  /*47f0*/  FFMA.FTZ R136, R216, R136, R215 ;  /* 0x00000088d8887223 */ /* 0x010fe400000100d7 */
[----:B------:R-:W3:Y:S01]  /*4800*/  LDL R216, [R1+0x154] ;  /* 0x0001540001d87983 */ /* 0x000ee20000100800 */
[----:B------:R-:W-:Y:S01]  /*4810*/  SHF.L.U32 R137, R37, 0x10, RZ ;  /* 0x0000001025897819 */ /* 0x000fe200000006ff */
[-C--:B------:R-:W-:Y:S01]  /*4820*/  FFMA.FTZ R146, R140, R36.reuse, R146 ;  /* 0x000000248c927223 */ /* 0x080fe20000010092 */
[----:B------:R-:W-:Y:S01]  /*4830*/  FADD.FTZ R150, R36, R150 ;  /* 0x0000009624967221 */ /* 0x000fe20000010000 */
[----:B------:R-:W4:Y:S01]  /*4840*/  LDL R215, [R1+0x158] ;  /* 0x0001580001d77983 */ /* 0x000f220000100800 */
[----:B------:R-:W-:-:S03]  /*4850*/  FMUL.FTZ R36, R219, R36 ;  /* 0x00000024db247220 */ /* 0x000fc60000410000 */
[----:B------:R-:W4:Y:S01]  /*4860*/  LDL R219, [R1+0x14c] ;  /* 0x00014c0001db7983 */ /* 0x000f220000100800 */
[-C--:B------:R-:W-:Y:S01]  /*4870*/  FFMA.FTZ R152, R140, R137.reuse, R152 ;  /* 0x000000898c987223 */ /* 0x080fe20000010098 */
[----:B------:R-:W-:Y:S01]  /*4880*/  FADD.FTZ R151, R137, R151 ;  /* 0x0000009789977221 */ /* 0x000fe20000010000 */
[--C-:B--2---:R-:W-:Y:S02]  /*4890*/  FFMA.FTZ R137, R218, R137, R36.reuse ;  /* 0x00000089da897223 */ /* 0x104fe40000010024 */
[----:B------:R-:W2:Y:S01]  /*48a0*/  LDL R218, [R1+0x150] ;  /* 0x0001500001da7983 */ /* 0x000ea20000100800 */
[----:B------:R-:W-:Y:S02]  /*48b0*/  PRMT R36, R37, 0x7632, R36 ;  /* 0x0000763225247816 */ /* 0x000fe40000000024 */
[----:B------:R-:W-:Y:S01]  /*48c0*/  PRMT R37, R141, 0x7632, R37 ;  /* 0x000076328d257816 */ /* 0x000fe20000000025 */
[----:B------:R-:W-:Y:S01]  /*48d0*/  FMUL.FTZ R141, R172, R139 ;  /* 0x0000008bac8d7220 */ /* 0x000fe20000410000 */
[----:B------:R-:W-:-:S02]  /*48e0*/  SHF.L.U32 R36, R36, 0x10, RZ ;  /* 0x0000001024247819 */ /* 0x000fc400000006ff */
[----:B------:R-:W-:-:S03]  /*48f0*/  SHF.L.U32 R139, R37, 0x10, RZ ;  /* 0x00000010258b7819 */ /* 0x000fc600000006ff */
[CC--:B------:R-:W-:Y:S01]  /*4900*/  FFMA.FTZ R33, R141.reuse, R36.reuse, R33 ;  /* 0x000000248d217223 */ /* 0x0c0fe20000010021 */
[----:B------:R-:W-:Y:S01]  /*4910*/  FADD.FTZ R164, R36, R164 ;  /* 0x000000a424a47221 */ /* 0x000fe20000010000 */
[----:B------:R-:W-:Y:S01]  /*4920*/  SHF.L.U32 R37, R38, 0x10, RZ ;  /* 0x0000001026257819 */ /* 0x000fe200000006ff */
[-C--:B------:R-:W-:Y:S01]  /*4930*/  FFMA.FTZ R166, R141, R139.reuse, R166 ;  /* 0x0000008b8da67223 */ /* 0x080fe200000100a6 */
[----:B---3--:R-:W-:Y:S01]  /*4940*/  FMUL.FTZ R36, R216, R36 ;  /* 0x00000024d8247220 */ /* 0x008fe20000410000 */
[----:B------:R-:W-:Y:S01]  /*4950*/  FADD.FTZ R165, R139, R165 ;  /* 0x000000a58ba57221 */ /* 0x000fe20000010000 */
[----:B------:R-:W3:Y:S02]  /*4960*/  LDL R216, [R1+0x148] ;  /* 0x0001480001d87983 */ /* 0x000ee40000100800 */
[----:B----4-:R-:W-:Y:S01]  /*4970*/  FFMA.FTZ R139, R215, R139, R36 ;  /* 0x0000008bd78b7223 */ /* 0x010fe20000010024 */
[C---:B------:R-:W-:Y:S01]  /*4980*/  FADD.FTZ R215, -R179.reuse, R42 ;  /* 0x0000002ab3d77221 */ /* 0x040fe20000010100 */
[----:B------:R-:W-:Y:S01]  /*4990*/  FADD.FTZ R36, -R179, R43 ;  /* 0x0000002bb3247221 */ /* 0x000fe20000010100 */
[----:B------:R-:W-:Y:S01]  /*49a0*/  SHF.L.U32 R42, R142, 0x10, RZ ;  /* 0x000000108e2a7819 */ /* 0x000fe200000006ff */
[----:B------:R-:W-:Y:S01]  /*49b0*/  FMUL.FTZ R43, R172, R40 ;  /* 0x00000028ac2b7220 */ /* 0x000fe20000410000 */
[----:B------:R-:W-:-:S02]  /*49c0*/  FMUL.FTZ R40, R219, R37 ;  /* 0x00000025db287220 */ /* 0x000fc40000410000 */
[----:B------:R-:W4:Y:S01]  /*49d0*/  LDL R219, [R1+0x13c] ;  /* 0x00013c0001db7983 */ /* 0x000f220000100800 */
[----:B------:R-:W-:Y:S01]  /*49e0*/  FADD.FTZ R168, R42, R168 ;  /* 0x000000a82aa87221 */ /* 0x000fe20000010000 */
[-C--:B------:R-:W-:Y:S01]  /*49f0*/  FFMA.FTZ R167, R43, R42.reuse, R167 ;  /* 0x0000002a2ba77223 */ /* 0x080fe200000100a7 */
[----:B--2---:R-:W-:Y:S02]  /*4a00*/  FFMA.FTZ R42, R218, R42, R40 ;  /* 0x0000002ada2a7223 */ /* 0x004fe40000010028 */
[----:B------:R-:W2:Y:S01]  /*4a10*/  LDL R40, [R1+0x144] ;  /* 0x0001440001287983 */ /* 0x000ea20000100800 */
[----:B------:R-:W-:Y:S01]  /*4a20*/  FADD.FTZ R169, R37, R169 ;  /* 0x000000a925a97221 */ /* 0x000fe20000010000 */
[----:B------:R-:W-:Y:S01]  /*4a30*/  FFMA.FTZ R170, R43, R37, R170 ;  /* 0x000000252baa7223 */ /* 0x000fe200000100aa */
[----:B------:R-:W-:Y:S01]  /*4a40*/  PRMT R37, R38, 0x7632, R37 ;  /* 0x0000763226257816 */ /* 0x000fe20000000025 */
[----:B------:R-:W4:Y:S01]  /*4a50*/  LDL R218, [R1+0x140] ;  /* 0x0001400001da7983 */ /* 0x000f220000100800 */
[----:B------:R-:W-:Y:S01]  /*4a60*/  PRMT R179, R142, 0x7632, R179 ;  /* 0x000076328eb37816 */ /* 0x000fe200000000b3 */
[C---:B------:R-:W-:Y:S01]  /*4a70*/  FMUL.FTZ R142, R172.reuse, R41 ;  /* 0x00000029ac8e7220 */ /* 0x040fe20000410000 */
[----:B------:R-:W-:Y:S01]  /*4a80*/  SHF.L.U32 R37, R37, 0x10, RZ ;  /* 0x0000001025257819 */ /* 0x000fe200000006ff */
[----:B------:R-:W4:Y:S01]  /*4a90*/  LDL R41, [R1+0x134] ;  /* 0x0001340001297983 */ /* 0x000f220000100800 */
[----:B------:R-:W-:Y:S01]  /*4aa0*/  SHF.L.U32 R179, R179, 0x10, RZ ;  /* 0x00000010b3b37819 */ /* 0x000fe200000006ff */
[----:B------:R-:W-:-:S02]  /*4ab0*/  FMUL.FTZ R215, R172, R215 ;  /* 0x000000d7acd77220 */ /* 0x000fc40000410000 */
[----:B------:R-:W-:Y:S01]  /*4ac0*/  FADD.FTZ R7, R37, R7 ;  /* 0x0000000725077221 */ /* 0x000fe20000010000 */
[C---:B------:R-:W-:Y:S01]  /*4ad0*/  FFMA.FTZ R28, R142.reuse, R37, R28 ;  /* 0x000000258e1c7223 */ /* 0x040fe2000001001c */
[----:B------:R-:W-:Y:S01]  /*4ae0*/  FADD.FTZ R20, R179, R20 ;  /* 0x00000014b3147221 */ /* 0x000fe20000010000 */
[----:B------:R-:W-:Y:S01]  /*4af0*/  FFMA.FTZ R25, R142, R179, R25 ;  /* 0x000000b38e197223 */ /* 0x000fe20000010019 */
[----:B--2---:R-:W-:Y:S02]  /*4b00*/  FMUL.FTZ R38, R40, R37 ;  /* 0x0000002528267220 */ /* 0x004fe40000410000 */
[----:B------:R-:W2:Y:S01]  /*4b10*/  LDL R40, [R1+0x138] ;  /* 0x0001380001287983 */ /* 0x000ea20000100800 */
[----:B------:R-:W-:Y:S01]  /*4b20*/  SHF.L.U32 R37, R39, 0x10, RZ ;  /* 0x0000001027257819 */ /* 0x000fe200000006ff */
[----:B---3--:R-:W-:-:S04]  /*4b30*/  FFMA.FTZ R179, R216, R179, R38 ;  /* 0x000000b3d8b37223 */ /* 0x008fc80000010026 */
[-C--:B----4-:R-:W-:Y:S01]  /*4b40*/  FMUL.FTZ R38, R219, R37.reuse ;  /* 0x00000025db267220 */ /* 0x090fe20000410000 */
[----:B------:R-:W-:Y:S01]  /*4b50*/  FADD.FTZ R16, R37, R16 ;  /* 0x0000001025107221 */ /* 0x000fe20000010000 */
[----:B------:R-:W-:Y:S01]  /*4b60*/  FFMA.FTZ R30, R215, R37, R30 ;  /* 0x00000025d71e7223 */ /* 0x000fe2000001001e */
[----:B------:R-:W-:Y:S02]  /*4b70*/  PRMT R37, R39, 0x7632, R37 ;  /* 0x0000763227257816 */ /* 0x000fe40000000025 */
[----:B------:R-:W-:Y:S02]  /*4b80*/  PRMT R217, R143, 0x7632, R217 ;  /* 0x000076328fd97816 */ /* 0x000fe400000000d9 */
[----:B------:R-:W-:Y:S02]  /*4b90*/  SHF.L.U32 R37, R37, 0x10, RZ ;  /* 0x0000001025257819 */ /* 0x000fe400000006ff */
[----:B------:R-:W-:Y:S01]  /*4ba0*/  SHF.L.U32 R216, R143, 0x10, RZ ;  /* 0x000000108fd87819 */ /* 0x000fe200000006ff */
[----:B------:R-:W-:Y:S01]  /*4bb0*/  FMUL.FTZ R143, R172, R36 ;  /* 0x00000024ac8f7220 */ /* 0x000fe20000410000 */
[----:B------:R-:W-:Y:S01]  /*4bc0*/  SHF.L.U32 R217, R217, 0x10, RZ ;  /* 0x00000010d9d97819 */ /* 0x000fe200000006ff */
[-C--:B------:R-:W-:Y:S01]  /*4bd0*/  FMUL.FTZ R36, R41, R37.reuse ;  /* 0x0000002529247220 */ /* 0x080fe20000410000 */
[----:B------:R-:W-:Y:S01]  /*4be0*/  FADD.FTZ R153, R37, R153 ;  /* 0x0000009925997221 */ /* 0x000fe20000010000 */
[----:B------:R-:W-:-:S02]  /*4bf0*/  FFMA.FTZ R149, R143, R37, R149 ;  /* 0x000000258f957223 */ /* 0x000fc40000010095 */
        /* <DEDUP_REMOVED lines=37> */
[----:B--2---:R-:W-:Y:S01]  /*4e50*/  FFMA.FTZ R217, R40, R217, R36 ;  /* 0x000000d928d97223 */ /* 0x004fe20000010024 */
        /* <DEDUP_REMOVED lines=40> */
[CC--:B------:R-:W-:Y:S01]  /*50e0*/  FFMA.FTZ R29, R215.reuse, R216.reuse, R29 ;  /* 0x000000d8d71d7223 */ /* 0x0c0fe2000001001d */
        /* <DEDUP_REMOVED lines=10> */
[----:B0-----:R-:W-:Y:S10]  /*5190*/  BRA.DIV UR4, `(.L_x_2273) ;  /* 0x000000ce04907947 */ /* 0x001ff4000b800000 */
        /* <DEDUP_REMOVED lines=18> */
.L_x_2326:
        /* <DEDUP_REMOVED lines=29> */
[----:B-----5:R-:W-:Y:S01]  /*5490*/  ISETP.GE.U32.AND P1, PT, R52, RZ, PT ;  /* 0x000000ff3400720c */ /* 0x020fe20003f26070 */
        /* <DEDUP_REMOVED lines=38> */
.L_x_2276:
[-CC-:B-----5:R-:W-:Y:S01]  /*5700*/  FFMA.FTZ R56, R189, R218.reuse, R219.reuse ;  /* 0x000000dabd387223 */ /* 0x1a0fe200000100db */
        /* <DEDUP_REMOVED lines=9> */
[----:B------:R-:W-:Y:S01]  /*57a0*/  FMUL.FTZ R59, R172, R196 ;  /* 0x000000c4ac3b7220 */ /* 0x000fe20000410000 */
[----:B------:R-:W-:Y:S01]  /*57b0*/  LOP3.LUT P6, RZ, R53, 0xff, RZ, 0xc0, !PT ;  /* 0x000000ff35ff7812 */ /* 0x000fe200078cc0ff */
[----:B------:R-:W-:Y:S01]  /*57c0*/  FMUL.FTZ R38, R56, UR6 ;  /* 0x0000000638267c20 */ /* 0x000fe20008410000 */
[----:B------:R-:W-:Y:S01]  /*57d0*/  FMUL.FTZ R57, R172, R57 ;  /* 0x00000039ac397220 */ /* 0x000fe20000410000 */
[----:B------:R-:W-:Y:S01]  /*57e0*/  ISETP.GE.U32.AND P1, PT, R52, RZ, PT ;  /* 0x000000ff3400720c */ /* 0x000fe20003f26070 */
[-CC-:B------:R-:W-:Y:S01]  /*57f0*/  FFMA.FTZ R129, R184, R218.reuse, R219.reuse ;  /* 0x000000dab8817223 */ /* 0x180fe200000100db */
[-CC-:B------:R-:W-:Y:S01]  /*5800*/  FFMA.FTZ R130, R180, R218.reuse, R219.reuse ;  /* 0x000000dab4827223 */ /* 0x180fe200000100db */
[-CC-:B------:R-:W-:Y:S01]  /*5810*/  FFMA.FTZ R131, R185, R218.reuse, R219.reuse ;  /* 0x000000dab9837223 */ /* 0x180fe200000100db */
[----:B------:R-:W-:Y:S01]  /*5820*/  FFMA.FTZ R128, R0, R218, R219 ;  /* 0x000000da00807223 */ /* 0x000fe200000100db */
[----:B------:R-:W-:Y:S01]  /*5830*/  FMUL.FTZ R39, R59, UR6 ;  /* 0x000000063b277c20 */ /* 0x000fe20008410000 */
[----:B-1----:R-:W-:Y:S01]  /*5840*/  FMUL.FTZ R36, R58, UR6 ;  /* 0x000000063a247c20 */ /* 0x002fe20008410000 */
[----:B------:R-:W-:Y:S01]  /*5850*/  FSEL R38, R38, RZ, P6 ;  /* 0x000000ff26267208 */ /* 0x000fe20003000000 */
[----:B------:R-:W-:Y:S01]  /*5860*/  FMUL.FTZ R0, R57, UR6 ;  /* 0x0000000639007c20 */ /* 0x000fe20008410000 */
[----:B------:R-:W-:Y:S01]  /*5870*/  LOP3.LUT P4, RZ, R53, 0xff0000, RZ, 0xc0, !PT ;  /* 0x00ff000035ff7812 */ /* 0x000fe2000788c0ff */
[----:B------:R-:W-:Y:S01]  /*5880*/  FADD.FTZ R129, R183, -R129 ;  /* 0x80000081b7817221 */ /* 0x000fe20000010000 */
[C---:B------:R-:W-:Y:S01]  /*5890*/  ISETP.GE.U32.AND.EX P1, PT, R53.reuse, 0x1000000, PT, P1 ;  /* 0x010000003500780c */ /* 0x040fe20003f26110 */
[----:B------:R-:W-:Y:S01]  /*58a0*/  FADD.FTZ R130, R182, -R130 ;  /* 0x80000082b6827221 */ /* 0x000fe20000010000 */
        /* <DEDUP_REMOVED lines=10> */
[----:B------:R-:W-:Y:S01]  /*5950*/  F2FP.BF16.F32.PACK_AB R39, R39, R36 ;  /* 0x000000242727723e */ /* 0x000fe200000010ff */
[----:B------:R-:W-:Y:S01]  /*5960*/  FMUL.FTZ R36, R128, UR6 ;  /* 0x0000000680247c20 */ /* 0x000fe20008410000 */
[----:B------:R-:W-:Y:S01]  /*5970*/  F2FP.BF16.F32.PACK_AB R38, R0, R38 ;  /* 0x000000260026723e */ /* 0x000fe200000010ff */
        /* <DEDUP_REMOVED lines=12> */
[----:B------:R-:W-:Y:S01]  /*5a40*/  F2FP.BF16.F32.PACK_AB R36, R0, R36 ;  /* 0x000000240024723e */ /* 0x000fe200000010ff */
[----:B------:R-:W-:Y:S06]  /*5a50*/  BRA `(.L_x_2277) ;  /* 0x0000001800a47947 */ /* 0x000fec0003800000 */
.L_x_2275:
        /* <DEDUP_REMOVED lines=16> */
[C---:B-----5:R-:W-:Y:S01]  /*5b60*/  FFMA.FTZ R36, R172.reuse, R36, R75 ;  /* 0x00000024ac247223 */ /* 0x060fe2000001004b */
[C---:B------:R-:W-:Y:S01]  /*5b70*/  FFMA.FTZ R194, R172.reuse, R194, R74 ;  /* 0x000000c2acc27223 */ /* 0x040fe2000001004a */
[----:B------:R-:W-:Y:S01]  /*5b80*/  FFMA.FTZ R189, R172, R189, R72 ;  /* 0x000000bdacbd7223 */ /* 0x000fe20000010048 */
[----:B------:R-:W-:Y:S01]  /*5b90*/  FADD.FTZ R183, R183, -R184 ;  /* 0x800000b8b7b77221 */ /* 0x000fe20000010000 */
[----:B------:R-:W-:Y:S01]  /*5ba0*/  ISETP.GE.U32.AND P1, PT, R52, RZ, PT ;  /* 0x000000ff3400720c */ /* 0x000fe20003f26070 */
        /* <DEDUP_REMOVED lines=8> */
[C---:B------:R-:W-:Y:S01]  /*5c30*/  FFMA.FTZ R191, R172.reuse, R191, R73 ;  /* 0x000000bfacbf7223 */ /* 0x040fe20000010049 */
[C---:B------:R-:W-:Y:S01]  /*5c40*/  LOP3.LUT P4, RZ, R53.reuse, 0xff, RZ, 0xc0, !PT ;  /* 0x000000ff35ff7812 */ /* 0x040fe2000788c0ff */
[C---:B------:R-:W-:Y:S01]  /*5c50*/  FFMA.FTZ R182, R172.reuse, R182, R70 ;  /* 0x000000b6acb67223 */ /* 0x040fe20000010046 */
        /* <DEDUP_REMOVED lines=27> */
.L_x_2278:
        /* <DEDUP_REMOVED lines=10> */
[----:B------:R-:W-:Y:S01]  /*5eb0*/  FFMA.FTZ R59, R172, R196, R75 ;  /* 0x000000c4ac3b7223 */ /* 0x000fe2000001004b */
[----:B------:R-:W-:Y:S01]  /*5ec0*/  LOP3.LUT P6, RZ, R53, 0xff, RZ, 0xc0, !PT ;  /* 0x000000ff35ff7812 */ /* 0x000fe200078cc0ff */
[----:B------:R-:W-:Y:S01]  /*5ed0*/  FMUL.FTZ R38, R56, UR6 ;  /* 0x0000000638267c20 */ /* 0x000fe20008410000 */
[----:B------:R-:W-:Y:S01]  /*5ee0*/  FFMA.FTZ R57, R172, R57, R73 ;  /* 0x00000039ac397223 */ /* 0x000fe20000010049 */
        /* <DEDUP_REMOVED lines=17> */
[----:B------:R-:W-:Y:S01]  /*6000*/  FFMA.FTZ R130, R172, R130, R70 ;  /* 0x00000082ac827223 */ /* 0x000fe20000010046 */
[----:B------:R-:W-:Y:S01]  /*6010*/  FSEL R36, R36, RZ, P4 ;  /* 0x000000ff24247208 */ /* 0x000fe20002000000 */
[----:B------:R-:W-:Y:S01]  /*6020*/  FFMA.FTZ R128, R172, R128, R68 ;  /* 0x00000080ac807223 */ /* 0x000fe20000010044 */
[----:B------:R-:W-:Y:S01]  /*6030*/  FSEL R0, R0, RZ, P6 ;  /* 0x000000ff00007208 */ /* 0x000fe20003000000 */
[C---:B------:R-:W-:Y:S01]  /*6040*/  FFMA.FTZ R131, R172.reuse, R131, R71 ;  /* 0x00000083ac837223 */ /* 0x040fe20000010047 */
[----:B------:R-:W-:Y:S01]  /*6050*/  FFMA.FTZ R129, R172, R129, R69 ;  /* 0x00000081ac817223 */ /* 0x000fe20000010045 */
        /* <DEDUP_REMOVED lines=17> */
.L_x_2274:
        /* <DEDUP_REMOVED lines=17> */
[C---:B-1----:R-:W-:Y:S01]  /*6280*/  FMUL.FTZ R37, R172.reuse, R196 ;  /* 0x000000c4ac257220 */ /* 0x042fe20000410000 */
[----:B-----5:R-:W-:Y:S01]  /*6290*/  LOP3.LUT P3, RZ, R53, 0xff0000, RZ, 0xc0, !PT ;  /* 0x00ff000035ff7812 */ /* 0x020fe2000786c0ff */
[----:B------:R-:W-:Y:S01]  /*62a0*/  FMUL.FTZ R191, R172, R191 ;  /* 0x000000bfacbf7220 */ /* 0x000fe20000410000 */
[----:B------:R-:W-:Y:S01]  /*62b0*/  FMUL.FTZ R127, R127, UR6 ;  /* 0x000000067f7f7c20 */ /* 0x000fe20008410000 */
[----:B------:R-:W-:Y:S01]  /*62c0*/  ISETP.GE.U32.AND P1, PT, R52, RZ, PT ;  /* 0x000000ff3400720c */ /* 0x000fe20003f26070 */
[--C-:B------:R-:W-:Y:S01]  /*62d0*/  FFMA.FTZ R40, R0, R218, R219.reuse ;  /* 0x000000da00287223 */ /* 0x100fe200000100db */
[----:B------:R-:W-:Y:S01]  /*62e0*/  FMUL.FTZ R37, R37, UR6 ;  /* 0x0000000625257c20 */ /* 0x000fe20008410000 */
[----:B------:R-:W-:Y:S01]  /*62f0*/  FMUL.FTZ R126, R172, R188 ;  /* 0x000000bcac7e7220 */ /* 0x000fe20000410000 */
[----:B------:R-:W-:Y:S01]  /*6300*/  FSEL R36, R127, RZ, P3 ;  /* 0x000000ff7f247208 */ /* 0x000fe20001800000 */
[----:B------:R-:W-:Y:S01]  /*6310*/  FMUL.FTZ R0, R191, UR6 ;  /* 0x00000006bf007c20 */ /* 0x000fe20008410000 */
[C---:B------:R-:W-:Y:S01]  /*6320*/  ISETP.GE.U32.AND.EX P4, PT, R53.reuse, 0x1000000, PT, P1 ;  /* 0x010000003500780c */ /* 0x040fe20003f86110 */
[-CC-:B------:R-:W-:Y:S01]  /*6330*/  FFMA.FTZ R180, R180, R218.reuse, R219.reuse ;  /* 0x000000dab4b47223 */ /* 0x180fe200000100db */
[----:B------:R-:W-:Y:S01]  /*6340*/  LOP3.LUT P3, RZ, R53, 0xff00, RZ, 0xc0, !PT ;  /* 0x0000ff0035ff7812 */ /* 0x000fe2000786c0ff */
[----:B------:R-:W-:Y:S01]  /*6350*/  FMUL.FTZ R126, R126, UR6 ;  /* 0x000000067e7e7c20 */ /* 0x000fe20008410000 */
[----:B------:R-:W-:Y:S01]  /*6360*/  FADD.FTZ R181, R181, -R40 ;  /* 0x80000028b5b57221 */ /* 0x000fe20000010000 */
[----:B------:R-:W-:Y:S01]  /*6370*/  LOP3.LUT P5, RZ, R53, 0xff, RZ, 0xc0, !PT ;  /* 0x000000ff35ff7812 */ /* 0x000fe200078ac0ff */
[----:B------:R-:W-:Y:S01]  /*6380*/  FADD.FTZ R182, R182, -R180 ;  /* 0x800000b4b6b67221 */ /* 0x000fe20000010000 */
[----:B------:R-:W-:Y:S01]  /*6390*/  FSEL R39, R37, RZ, P4 ;  /* 0x000000ff25277208 */ /* 0x000fe20002000000 */
[----:B------:R-:W-:Y:S01]  /*63a0*/  FFMA.FTZ R185, R185, R218, R219 ;  /* 0x000000dab9b97223 */ /* 0x000fe200000100db */
[----:B------:R-:W-:Y:S01]  /*63b0*/  FSEL R40, R0, RZ, P3 ;  /* 0x000000ff00287208 */ /* 0x000fe20001800000 */
[----:B------:R-:W-:Y:S01]  /*63c0*/  FMUL.FTZ R125, R172, R182 ;  /* 0x000000b6ac7d7220 */ /* 0x000fe20000410000 */
[----:B------:R-:W-:Y:S01]  /*63d0*/  ISETP.GE.U32.AND P1, PT, R154, RZ, PT ;  /* 0x000000ff9a00720c */ /* 0x000fe20003f26070 */
[----:B------:R-:W-:Y:S01]  /*63e0*/  FADD.FTZ R190, R190, -R185 ;  /* 0x800000b9bebe7221 */ /* 0x000fe20000010000 */
[----:B------:R-:W-:Y:S01]  /*63f0*/  LOP3.LUT P4, RZ, R155, 0xff, RZ, 0xc0, !PT ;  /* 0x000000ff9bff7812 */ /* 0x000fe2000788c0ff */
[----:B------:R-:W-:Y:S01]  /*6400*/  FMUL.FTZ R125, R125, UR6 ;  /* 0x000000067d7d7c20 */ /* 0x000fe20008410000 */
[----:B------:R-:W-:Y:S01]  /*6410*/  LOP3.LUT P3, RZ, R155, 0xff00, RZ, 0xc0, !PT ;  /* 0x0000ff009bff7812 */ /* 0x000fe2000786c0ff */
[----:B------:R-:W-:Y:S01]  /*6420*/  FFMA.FTZ R184, R184, R218, R219 ;  /* 0x000000dab8b87223 */ /* 0x000fe200000100db */
[----:B------:R-:W-:-:S02]  /*6430*/  FSEL R38, R126, RZ, P5 ;  /* 0x000000ff7e267208 */ /* 0x000fc40002800000 */
[----:B------:R-:W-:Y:S01]  /*6440*/  LOP3.LUT P6, RZ, R155, 0xff0000, RZ, 0xc0, !PT ;  /* 0x00ff00009bff7812 */ /* 0x000fe200078cc0ff */
[----:B------:R-:W-:Y:S01]  /*6450*/  FADD.FTZ R183, R183, -R184 ;  /* 0x800000b8b7b77221 */ /* 0x000fe20000010000 */
[----:B------:R-:W-:Y:S02]  /*6460*/  ISETP.GE.U32.AND.EX P1, PT, R155, 0x1000000, PT, P1 ;  /* 0x010000009b00780c */ /* 0x000fe40003f26110 */
[----:B------:R-:W-:Y:S01]  /*6470*/  FSEL R126, R126, RZ, P4 ;  /* 0x000000ff7e7e7208 */ /* 0x000fe20002000000 */
[----:B------:R-:W-:Y:S01]  /*6480*/  FMUL.FTZ R124, R172, R183 ;  /* 0x000000b7ac7c7220 */ /* 0x000fe20000410000 */
[----:B------:R-:W-:Y:S02]  /*6490*/  FSEL R0, R0, RZ, P3 ;  /* 0x000000ff00007208 */ /* 0x000fe40001800000 */
[----:B------:R-:W-:Y:S01]  /*64a0*/  FSEL R127, R127, RZ, P6 ;  /* 0x000000ff7f7f7208 */ /* 0x000fe20003000000 */
[----:B------:R-:W-:Y:S01]  /*64b0*/  FMUL.FTZ R124, R124, UR6 ;  /* 0x000000067c7c7c20 */ /* 0x000fe20008410000 */
[----:B------:R-:W-:-:S02]  /*64c0*/  FSEL R37, R37, RZ, P1 ;  /* 0x000000ff25257208 */ /* 0x000fc40000800000 */
[----:B------:R-:W-:Y:S01]  /*64d0*/  F2FP.BF16.F32.PACK_AB R126, R0, R126 ;  /* 0x0000007e007e723e */ /* 0x000fe200000010ff */
[----:B------:R-:W-:Y:S01]  /*64e0*/  FMUL.FTZ R0, R172, R190 ;  /* 0x000000beac007220 */ /* 0x000fe20000410000 */
[----:B------:R-:W-:Y:S02]  /*64f0*/  LOP3.LUT P6, RZ, R52, 0xff0000, RZ, 0xc0, !PT ;  /* 0x00ff000034ff7812 */ /* 0x000fe400078cc0ff */
[----:B------:R-:W-:Y:S01]  /*6500*/  F2FP.BF16.F32.PACK_AB R127, R37, R127 ;  /* 0x0000007f257f723e */ /* 0x000fe200000010ff */
[----:B------:R-:W-:Y:S01]  /*6510*/  FMUL.FTZ R0, R0, UR6 ;  /* 0x0000000600007c20 */ /* 0x000fe20008410000 */
        /* <DEDUP_REMOVED lines=8> */
[----:B------:R-:W-:Y:S01]  /*65a0*/  FMUL.FTZ R0, R172, R181 ;  /* 0x000000b5ac007220 */ /* 0x000fe20000410000 */
[----:B------:R-:W-:-:S02]  /*65b0*/  FSEL R125, R125, RZ, P3 ;  /* 0x000000ff7d7d7208 */ /* 0x000fc40001800000 */
[----:B------:R-:W-:Y:S01]  /*65c0*/  LOP3.LUT P5, RZ, R52, 0xff00, RZ, 0xc0, !PT ;  /* 0x0000ff0034ff7812 */ /* 0x000fe200078ac0ff */
        /* <DEDUP_REMOVED lines=13> */
.L_x_2280:
[-CC-:B------:R-:W-:Y:S01]  /*66a0*/  FFMA.FTZ R194, R194, R218.reuse, R219.reuse ;  /* 0x000000dac2c27223 */ /* 0x180fe200000100db */
[-CC-:B------:R-:W-:Y:S01]  /*66b0*/  FFMA.FTZ R196, R196, R218.reuse, R219.reuse ;  /* 0x000000dac4c47223 */ /* 0x180fe200000100db */
[-CC-:B-----5:R-:W-:Y:S01]  /*66c0*/  FFMA.FTZ R56, R189, R218.reuse, R219.reuse ;  /* 0x000000dabd387223 */ /* 0x1a0fe200000100db */
        /* <DEDUP_REMOVED lines=8> */
[--C-:B------:R-:W-:Y:S01]  /*6750*/  FFMA.FTZ R130, R180, R218, R219.reuse ;  /* 0x000000dab4827223 */ /* 0x100fe200000100db */
[----:B------:R-:W-:Y:S01]  /*6760*/  FMUL.FTZ R127, R58, UR6 ;  /* 0x000000063a7f7c20 */ /* 0x000fe20008410000 */
[----:B------:R-:W-:Y:S01]  /*6770*/  FMUL.FTZ R41, R59, UR6 ;  /* 0x000000063b297c20 */ /* 0x000fe20008410000 */
[C---:B------:R-:W-:Y:S01]  /*6780*/  FMUL.FTZ R56, R172.reuse, R56 ;  /* 0x00000038ac387220 */ /* 0x040fe20000410000 */
[C---:B------:R-:W-:Y:S01]  /*6790*/  LOP3.LUT P6, RZ, R53.reuse, 0xff0000, RZ, 0xc0, !PT ;  /* 0x00ff000035ff7812 */ /* 0x040fe200078cc0ff */
[----:B------:R-:W-:Y:S01]  /*67a0*/  FMUL.FTZ R57, R172, R57 ;  /* 0x00000039ac397220 */ /* 0x000fe20000410000 */
[----:B------:R-:W-:Y:S01]  /*67b0*/  ISETP.GE.U32.AND.EX P3, PT, R53, 0x1000000, PT, P3 ;  /* 0x010000003500780c */ /* 0x000fe20003f66130 */
[----:B------:R-:W-:Y:S01]  /*67c0*/  FADD.FTZ R130, R182, -R130 ;  /* 0x80000082b6827221 */ /* 0x000fe20000010000 */
[----:B------:R-:W-:Y:S01]  /*67d0*/  ISETP.GE.U32.AND P1, PT, R154, RZ, PT ;  /* 0x000000ff9a00720c */ /* 0x000fe20003f26070 */
[----:B------:R-:W-:Y:S01]  /*67e0*/  FFMA.FTZ R131, R185, R218, R219 ;  /* 0x000000dab9837223 */ /* 0x000fe200000100db */
[----:B------:R-:W-:Y:S01]  /*67f0*/  FMUL.FTZ R126, R56, UR6 ;  /* 0x00000006387e7c20 */ /* 0x000fe20008410000 */
[----:B------:R-:W-:Y:S01]  /*6800*/  LOP3.LUT P5, RZ, R53, 0xff, RZ, 0xc0, !PT ;  /* 0x000000ff35ff7812 */ /* 0x000fe200078ac0ff */
[----:B-1----:R-:W-:Y:S01]  /*6810*/  FMUL.FTZ R36, R57, UR6 ;  /* 0x0000000639247c20 */ /* 0x002fe20008410000 */
[----:B------:R-:W-:Y:S01]  /*6820*/  FSEL R40, R127, RZ, P6 ;  /* 0x000000ff7f287208 */ /* 0x000fe20003000000 */
[----:B------:R-:W-:Y:S01]  /*6830*/  FMUL.FTZ R130, R172, R130 ;  /* 0x00000082ac827220 */ /* 0x000fe20000410000 */
[----:B------:R-:W-:Y:S01]  /*6840*/  FSEL R39, R41, RZ, P3 ;  /* 0x000000ff29277208 */ /* 0x000fe20001800000 */
[----:B------:R-:W-:Y:S01]  /*6850*/  FADD.FTZ R131, R190, -R131 ;  /* 0x80000083be837221 */ /* 0x000fe20000010000 */
[C---:B------:R-:W-:Y:S01]  /*6860*/  LOP3.LUT P4, RZ, R155.reuse, 0xff0000, RZ, 0xc0, !PT ;  /* 0x00ff00009bff7812 */ /* 0x040fe2000788c0ff */
[----:B------:R-:W-:Y:S01]  /*6870*/  FMUL.FTZ R125, R130, UR6 ;  /* 0x00000006827d7c20 */ /* 0x000fe20008410000 */
[C---:B------:R-:W-:Y:S01]  /*6880*/  LOP3.LUT P6, RZ, R155.reuse, 0xff, RZ, 0xc0, !PT ;  /* 0x000000ff9bff7812 */ /* 0x040fe200078cc0ff */
[----:B------:R-:W-:Y:S01]  /*6890*/  FMUL.FTZ R131, R172, R131 ;  /* 0x00000083ac837220 */ /* 0x000fe20000410000 */
[C---:B------:R-:W-:Y:S01]  /*68a0*/  LOP3.LUT P3, RZ, R155.reuse, 0xff00, RZ, 0xc0, !PT ;  /* 0x0000ff009bff7812 */ /* 0x040fe2000786c0ff */
[-CC-:B------:R-:W-:Y:S01]  /*68b0*/  FFMA.FTZ R129, R184, R218.reuse, R219.reuse ;  /* 0x000000dab8817223 */ /* 0x180fe200000100db */
[----:B------:R-:W-:Y:S01]  /*68c0*/  ISETP.GE.U32.AND.EX P1, PT, R155, 0x1000000, PT, P1 ;  /* 0x010000009b00780c */ /* 0x000fe20003f26110 */
[----:B------:R-:W-:Y:S01]  /*68d0*/  FFMA.FTZ R128, R0, R218, R219 ;  /* 0x000000da00807223 */ /* 0x000fe200000100db */
[C---:B------:R-:W-:Y:S01]  /*68e0*/  FSEL R38, R126.reuse, RZ, P5 ;  /* 0x000000ff7e267208 */ /* 0x040fe20002800000 */
[----:B------:R-:W-:Y:S01]  /*68f0*/  FMUL.FTZ R0, R131, UR6 ;  /* 0x0000000683007c20 */ /* 0x000fe20008410000 */
        /* <DEDUP_REMOVED lines=10> */
[----:B------:R-:W-:-:S02]  /*69a0*/  LOP3.LUT P1, RZ, R52, 0xff0000, RZ, 0xc0, !PT ;  /* 0x00ff000034ff7812 */ /* 0x000fc4000782c0ff */
[----:B------:R-:W-:Y:S02]  /*69b0*/  F2FP.BF16.F32.PACK_AB R126, R37, R126 ;  /* 0x0000007e257e723e */ /* 0x000fe400000010ff */
[----:B------:R-:W-:Y:S02]  /*69c0*/  FSEL R36, R36, RZ, P4 ;  /* 0x000000ff24247208 */ /* 0x000fe40002000000 */
[----:B------:R-:W-:Y:S02]  /*69d0*/  FSEL R37, R125, RZ, P1 ;  /* 0x000000ff7d257208 */ /* 0x000fe40000800000 */
[----:B------:R-:W-:Y:S02]  /*69e0*/  LOP3.LUT P1, RZ, R154, 0xff000000, RZ, 0xc0, !PT ;  /* 0xff0000009aff7812 */ /* 0x000fe4000782c0ff */
        /* <DEDUP_REMOVED lines=22> */
.L_x_2279:
        /* <DEDUP_REMOVED lines=14> */
[C---:B-1----:R-:W-:Y:S01]  /*6c30*/  FFMA.FTZ R37, R172.reuse, R196, R75 ;  /* 0x000000c4ac257223 */ /* 0x042fe2000001004b */
[----:B------:R-:W-:Y:S01]  /*6c40*/  LOP3.LUT P3, RZ, R53, 0xff0000, RZ, 0xc0, !PT ;  /* 0x00ff000035ff7812 */ /* 0x000fe2000786c0ff */
[----:B------:R-:W-:Y:S01]  /*6c50*/  FFMA.FTZ R191, R172, R191, R73 ;  /* 0x000000bfacbf7223 */ /* 0x000fe20000010049 */
[----:B------:R-:W-:Y:S01]  /*6c60*/  FMUL.FTZ R127, R127, UR6 ;  /* 0x000000067f7f7c20 */ /* 0x000fe20008410000 */
[----:B------:R-:W-:Y:S01]  /*6c70*/  ISETP.GE.U32.AND P1, PT, R52, RZ, PT ;  /* 0x000000ff3400720c */ /* 0x000fe20003f26070 */
[--C-:B------:R-:W-:Y:S01]  /*6c80*/  FFMA.FTZ R40, R0, R218, R219.reuse ;  /* 0x000000da00287223 */ /* 0x100fe200000100db */
[----:B------:R-:W-:Y:S01]  /*6c90*/  FMUL.FTZ R37, R37, UR6 ;  /* 0x0000000625257c20 */ /* 0x000fe20008410000 */
[----:B------:R-:W-:Y:S01]  /*6ca0*/  FFMA.FTZ R126, R172, R188, R72 ;  /* 0x000000bcac7e7223 */ /* 0x000fe20000010048 */
        /* <DEDUP_REMOVED lines=12> */
[----:B------:R-:W-:Y:S01]  /*6d70*/  FFMA.FTZ R125, R172, R182, R70 ;  /* 0x000000b6ac7d7223 */ /* 0x000fe20000010046 */
        /* <DEDUP_REMOVED lines=11> */
[----:B------:R-:W-:Y:S01]  /*6e30*/  FFMA.FTZ R124, R172, R183, R69 ;  /* 0x000000b7ac7c7223 */ /* 0x000fe20000010045 */
[----:B------:R-:W-:Y:S02]  /*6e40*/  FSEL R0, R0, RZ, P3 ;  /* 0x000000ff00007208 */ /* 0x000fe40001800000 */
[----:B------:R-:W-:Y:S01]  /*6e50*/  FSEL R127, R127, RZ, P6 ;  /* 0x000000ff7f7f7208 */ /* 0x000fe20003000000 */
[----:B------:R-:W-:Y:S01]  /*6e60*/  FMUL.FTZ R124, R124, UR6 ;  /* 0x000000067c7c7c20 */ /* 0x000fe20008410000 */
[----:B------:R-:W-:-:S02]  /*6e70*/  FSEL R37, R37, RZ, P1 ;  /* 0x000000ff25257208 */ /* 0x000fc40000800000 */
[----:B------:R-:W-:Y:S01]  /*6e80*/  F2FP.BF16.F32.PACK_AB R126, R0, R126 ;  /* 0x0000007e007e723e */ /* 0x000fe200000010ff */
[----:B------:R-:W-:Y:S01]  /*6e90*/  FFMA.FTZ R0, R172, R190, R71 ;  /* 0x000000beac007223 */ /* 0x000fe20000010047 */
        /* <DEDUP_REMOVED lines=11> */
[----:B------:R-:W-:Y:S01]  /*6f50*/  FFMA.FTZ R0, R172, R181, R68 ;  /* 0x000000b5ac007223 */ /* 0x000fe20000010044 */
        /* <DEDUP_REMOVED lines=15> */
.L_x_2281:
        /* <DEDUP_REMOVED lines=8> */
[C---:B------:R-:W-:Y:S01]  /*70d0*/  FFMA.FTZ R58, R172.reuse, R194, R74 ;  /* 0x000000c2ac3a7223 */ /* 0x040fe2000001004a */
[----:B------:R-:W-:Y:S01]  /*70e0*/  FFMA.FTZ R59, R172, R196, R75 ;  /* 0x000000c4ac3b7223 */ /* 0x000fe2000001004b */
[----:B------:R-:W-:Y:S01]  /*70f0*/  ISETP.GE.U32.AND P3, PT, R52, RZ, PT ;  /* 0x000000ff3400720c */ /* 0x000fe20003f66070 */
[----:B------:R-:W-:Y:S01]  /*7100*/  FFMA.FTZ R130, R180, R218, R219 ;  /* 0x000000dab4827223 */ /* 0x000fe200000100db */
[----:B------:R-:W-:Y:S01]  /*7110*/  FMUL.FTZ R127, R58, UR6 ;  /* 0x000000063a7f7c20 */ /* 0x000fe20008410000 */
[----:B------:R-:W-:Y:S01]  /*7120*/  FMUL.FTZ R41, R59, UR6 ;  /* 0x000000063b297c20 */ /* 0x000fe20008410000 */
[C---:B------:R-:W-:Y:S01]  /*7130*/  FFMA.FTZ R56, R172.reuse, R56, R72 ;  /* 0x00000038ac387223 */ /* 0x040fe20000010048 */
[C---:B------:R-:W-:Y:S01]  /*7140*/  LOP3.LUT P6, RZ, R53.reuse, 0xff0000, RZ, 0xc0, !PT ;  /* 0x00ff000035ff7812 */ /* 0x040fe200078cc0ff */
[----:B------:R-:W-:Y:S01]  /*7150*/  FFMA.FTZ R57, R172, R57, R73 ;  /* 0x00000039ac397223 */ /* 0x000fe20000010049 */
        /* <DEDUP_REMOVED lines=8> */
[----:B------:R-:W-:Y:S01]  /*71e0*/  FFMA.FTZ R130, R172, R130, R70 ;  /* 0x00000082ac827223 */ /* 0x000fe20000010046 */
[----:B------:R-:W-:Y:S01]  /*71f0*/  FSEL R39, R41, RZ, P3 ;  /* 0x000000ff29277208 */ /* 0x000fe20001800000 */
[----:B------:R-:W-:Y:S01]  /*7200*/  FADD.FTZ R131, R190, -R131 ;  /* 0x80000083be837221 */ /* 0x000fe20000010000 */
[C---:B------:R-:W-:Y:S01]  /*7210*/  LOP3.LUT P4, RZ, R155.reuse, 0xff0000, RZ, 0xc0, !PT ;  /* 0x00ff00009bff7812 */ /* 0x040fe2000788c0ff */
[----:B------:R-:W-:Y:S01]  /*7220*/  FMUL.FTZ R125, R130, UR6 ;  /* 0x00000006827d7c20 */ /* 0x000fe20008410000 */
[C---:B------:R-:W-:Y:S01]  /*7230*/  LOP3.LUT P6, RZ, R155.reuse, 0xff, RZ, 0xc0, !PT ;  /* 0x000000ff9bff7812 */ /* 0x040fe200078cc0ff */
[----:B------:R-:W-:Y:S01]  /*7240*/  FFMA.FTZ R131, R172, R131, R71 ;  /* 0x00000083ac837223 */ /* 0x000fe20000010047 */
        /* <DEDUP_REMOVED lines=11> */
[----:B------:R-:W-:Y:S01]  /*7300*/  FFMA.FTZ R129, R172, R129, R69 ;  /* 0x00000081ac817223 */ /* 0x000fe20000010045 */
[----:B------:R-:W-:Y:S01]  /*7310*/  FSEL R37, R36, RZ, P3 ;  /* 0x000000ff24257208 */ /* 0x000fe20001800000 */
[----:B------:R-:W-:Y:S01]  /*7320*/  FFMA.FTZ R128, R172, R128, R68 ;  /* 0x00000080ac807223 */ /* 0x000fe20000010044 */
        /* <DEDUP_REMOVED lines=27> */
[----:B------:R-:W-:-:S07]  /*74e0*/  F2FP.BF16.F32.PACK_AB R36, R36, R0 ;  /* 0x000000002424723e */ /* 0x000fce00000010ff */
.L_x_2277:
[----:B------:R-:W-:Y:S01]  /*74f0*/  ISETP.NE.U32.AND P1, PT, RZ, UR4, PT ;  /* 0x00000004ff007c0c */ /* 0x000fe2000bf25070 */
[----:B------:R-:W0:Y:S03]  /*7500*/  LDC.64 R52, c[0x0][0x468] ;  /* 0x00011a00ff347b82 */ /* 0x000e260000000a00 */
[----:B------:R-:W-:-:S13]  /*7510*/  ISETP.NE.AND.EX P1, PT, RZ, UR5, PT, P1 ;  /* 0x00000005ff007c0c */ /* 0x000fda000bf25310 */
        /* <DEDUP_REMOVED lines=16> */
[----:B------:R-:W-:Y:S01]  /*7620*/  FADD.FTZ R202, R110, -R202 ;  /* 0x800000ca6eca7221 */ /* 0x000fe20000010000 */
[----:B------:R-:W-:Y:S01]  /*7630*/  FADD.FTZ R56, R108, -R56 ;  /* 0x800000386c387221 */ /* 0x000fe20000010000 */
[----:B------:R-:W-:Y:S01]  /*7640*/  FADD.FTZ R204, R203, -R204 ;  /* 0x800000cccbcc7221 */ /* 0x000fe20000010000 */
[----:B------:R-:W-:Y:S01]  /*7650*/  FFMA.FTZ R57, R66, R218, R219 ;  /* 0x000000da42397223 */ /* 0x000fe200000100db */
[C---:B------:R-:W-:Y:S01]  /*7660*/  FFMA.FTZ R58, R172.reuse, R202, R82 ;  /* 0x000000caac3a7223 */ /* 0x040fe20000010052 */
[----:B------:R-:W-:Y:S01]  /*7670*/  LOP3.LUT P6, RZ, R51, 0xff0000, RZ, 0xc0, !PT ;  /* 0x00ff000033ff7812 */ /* 0x000fe200078cc0ff */
[C---:B------:R-:W-:Y:S01]  /*7680*/  FFMA.FTZ R59, R172.reuse, R204, R83 ;  /* 0x000000ccac3b7223 */ /* 0x040fe20000010053 */
[----:B------:R-:W-:Y:S01]  /*7690*/  FFMA.FTZ R56, R172, R56, R80 ;  /* 0x00000038ac387223 */ /* 0x000fe20000010050 */
[----:B0-----:R-:W-:Y:S01]  /*76a0*/  FMUL.FTZ R127, R58, UR6 ;  /* 0x000000063a7f7c20 */ /* 0x001fe20008410000 */
[----:B------:R-:W-:Y:S01]  /*76b0*/  FADD.FTZ R130, R186, -R130 ;  /* 0x80000082ba827221 */ /* 0x000fe20000010000 */
[----:B------:R-:W-:Y:S01]  /*76c0*/  FADD.FTZ R57, R109, -R57 ;  /* 0x800000396d397221 */ /* 0x000fe20000010000 */
[----:B------:R-:W-:Y:S01]  /*76d0*/  ISETP.GE.U32.AND P4, PT, R50, RZ, PT ;  /* 0x000000ff3200720c */ /* 0x000fe20003f86070 */
[----:B------:R-:W-:Y:S01]  /*76e0*/  FMUL.FTZ R40, R59, UR6 ;  /* 0x000000063b287c20 */ /* 0x000fe20008410000 */
[----:B------:R-:W-:Y:S01]  /*76f0*/  FSEL R37, R127, RZ, P6 ;  /* 0x000000ff7f257208 */ /* 0x000fe20003000000 */
[----:B------:R-:W-:Y:S01]  /*7700*/  FMUL.FTZ R126, R56, UR6 ;  /* 0x00000006387e7c20 */ /* 0x000fe20008410000 */
[C---:B------:R-:W-:Y:S01]  /*7710*/  LOP3.LUT P6, RZ, R51.reuse, 0xff, RZ, 0xc0, !PT ;  /* 0x000000ff33ff7812 */ /* 0x040fe200078cc0ff */
[C---:B------:R-:W-:Y:S01]  /*7720*/  FFMA.FTZ R57, R172.reuse, R57, R81 ;  /* 0x00000039ac397223 */ /* 0x040fe20000010051 */
[----:B------:R-:W-:Y:S01]  /*7730*/  ISETP.GE.U32.AND.EX P4, PT, R51, 0x1000000, PT, P4 ;  /* 0x010000003300780c */ /* 0x000fe20003f86140 */
[----:B------:R-:W-:Y:S01]  /*7740*/  FFMA.FTZ R130, R172, R130, R78 ;  /* 0x00000082ac827223 */ /* 0x000fe2000001004e */
[----:B------:R-:W-:Y:S01]  /*7750*/  ISETP.GE.U32.AND P3, PT, R156, RZ, PT ;  /* 0x000000ff9c00720c */ /* 0x000fe20003f66070 */
[-C--:B------:R-:W-:Y:S01]  /*7760*/  FFMA.FTZ R131, R199, R218.reuse, R219 ;  /* 0x000000dac7837223 */ /* 0x080fe200000100db */
[----:B------:R-:W-:Y:S01]  /*7770*/  FSEL R39, R40, RZ, P4 ;  /* 0x000000ff28277208 */ /* 0x000fe20002000000 */
[----:B------:R-:W-:Y:S01]  /*7780*/  FMUL.FTZ R36, R57, UR6 ;  /* 0x0000000639247c20 */ /* 0x000fe20008410000 */
[----:B------:R-:W-:Y:S01]  /*7790*/  FSEL R38, R126, RZ, P6 ;  /* 0x000000ff7e267208 */ /* 0x000fe20003000000 */
[----:B------:R-:W-:Y:S01]  /*77a0*/  FMUL.FTZ R125, R130, UR6 ;  /* 0x00000006827d7c20 */ /* 0x000fe20008410000 */
[----:B------:R-:W-:Y:S01]  /*77b0*/  LOP3.LUT P5, RZ, R157, 0xff0000, RZ, 0xc0, !PT ;  /* 0x00ff00009dff7812 */ /* 0x000fe200078ac0ff */
[----:B------:R-:W-:Y:S01]  /*77c0*/  FADD.FTZ R131, R201, -R131 ;  /* 0x80000083c9837221 */ /* 0x000fe20000010000 */
[----:B------:R-:W-:Y:S01]  /*77d0*/  LOP3.LUT P4, RZ, R51, 0xff00, RZ, 0xc0, !PT ;  /* 0x0000ff0033ff7812 */ /* 0x000fe2000788c0ff */
[-C--:B------:R-:W-:Y:S01]  /*77e0*/  FFMA.FTZ R64, R64, R218.reuse, R219 ;  /* 0x000000da40407223 */ /* 0x080fe200000100db */
[----:B------:R-:W-:Y:S01]  /*77f0*/  ISETP.GE.U32.AND.EX P3, PT, R157, 0x1000000, PT, P3 ;  /* 0x010000009d00780c */ /* 0x000fe20003f66130 */
[----:B------:R-:W-:Y:S01]  /*7800*/  FFMA.FTZ R131, R172, R131, R79 ;  /* 0x00000083ac837223 */ /* 0x000fe2000001004f */
[----:B------:R-:W-:Y:S01]  /*7810*/  LOP3.LUT P6, RZ, R50, 0xff0000, RZ, 0xc0, !PT ;  /* 0x00ff000032ff7812 */ /* 0x000fe200078cc0ff */
[----:B------:R-:W-:Y:S01]  /*7820*/  FFMA.FTZ R128, R197, R218, R219 ;  /* 0x000000dac5807223 */ /* 0x000fe200000100db */
[----:B------:R-:W-:Y:S01]  /*7830*/  F2FP.BF16.F32.PACK_AB R39, R39, R37 ;  /* 0x000000252727723e */ /* 0x000fe200000010ff */
[----:B------:R-:W-:Y:S01]  /*7840*/  FADD.FTZ R65, R65, -R64 ;  /* 0x8000004041417221 */ /* 0x000fe20000010000 */
[----:B------:R-:W-:Y:S01]  /*7850*/  FSEL R127, R127, RZ, P5 ;  /* 0x000000ff7f7f7208 */ /* 0x000fe20002800000 */
[----:B------:R-:W-:Y:S01]  /*7860*/  FADD.FTZ R128, R198, -R128 ;  /* 0x80000080c6807221 */ /* 0x000fe20000010000 */
[----:B------:R-:W-:Y:S01]  /*7870*/  FSEL R40, R40, RZ, P3 ;  /* 0x000000ff28287208 */ /* 0x000fe20001800000 */
[----:B------:R-:W-:Y:S01]  /*7880*/  FFMA.FTZ R129, R172, R65, R77 ;  /* 0x00000041ac817223 */ /* 0x000fe2000001004d */
[----:B------:R-:W-:Y:S01]  /*7890*/  FSEL R0, R36, RZ, P4 ;  /* 0x000000ff24007208 */ /* 0x000fe20002000000 */
[----:B------:R-:W-:Y:S01]  /*78a0*/  FFMA.FTZ R128, R172, R128, R76 ;  /* 0x00000080ac807223 */ /* 0x000fe2000001004c */
[----:B------:R-:W-:Y:S01]  /*78b0*/  FSEL R37, R125, RZ, P6 ;  /* 0x000000ff7d257208 */ /* 0x000fe20003000000 */
[----:B------:R-:W-:Y:S01]  /*78c0*/  FMUL.FTZ R124, R129, UR6 ;  /* 0x00000006817c7c20 */ /* 0x000fe20008410000 */
[----:B------:R-:W-:-:S02]  /*78d0*/  LOP3.LUT P5, RZ, R157, 0xff, RZ, 0xc0, !PT ;  /* 0x000000ff9dff7812 */ /* 0x000fc400078ac0ff */
[----:B------:R-:W-:Y:S02]  /*78e0*/  LOP3.LUT P3, RZ, R157, 0xff00, RZ, 0xc0, !PT ;  /* 0x0000ff009dff7812 */ /* 0x000fe4000786c0ff */
[----:B------:R-:W-:Y:S02]  /*78f0*/  LOP3.LUT P6, RZ, R156, 0xff0000, RZ, 0xc0, !PT ;  /* 0x00ff00009cff7812 */ /* 0x000fe400078cc0ff */
[----:B------:R-:W-:Y:S01]  /*7900*/  F2FP.BF16.F32.PACK_AB R38, R0, R38 ;  /* 0x000000260026723e */ /* 0x000fe200000010ff */
[----:B------:R-:W-:Y:S01]  /*7910*/  FMUL.FTZ R0, R131, UR6 ;  /* 0x0000000683007c20 */ /* 0x000fe20008410000 */
[----:B------:R-:W-:Y:S02]  /*7920*/  FSEL R126, R126, RZ, P5 ;  /* 0x000000ff7e7e7208 */ /* 0x000fe40002800000 */
[----:B------:R-:W-:Y:S02]  /*7930*/  FSEL R36, R36, RZ, P3 ;  /* 0x000000ff24247208 */ /* 0x000fe40001800000 */
[----:B------:R-:W-:-:S02]  /*7940*/  FSEL R125, R125, RZ, P6 ;  /* 0x000000ff7d7d7208 */ /* 0x000fc40003000000 */
[----:B------:R-:W-:Y:S02]  /*7950*/  LOP3.LUT P6, RZ, R156, 0xff000000, RZ, 0xc0, !PT ;  /* 0xff0000009cff7812 */ /* 0x000fe400078cc0ff */
        /* <DEDUP_REMOVED lines=19> */
.L_x_2284:
        /* <DEDUP_REMOVED lines=8> */
[C---:B------:R-:W-:Y:S01]  /*7b10*/  FFMA.FTZ R40, R172.reuse, R202, R82 ;  /* 0x000000caac287223 */ /* 0x040fe20000010052 */
[----:B------:R-:W-:Y:S01]  /*7b20*/  FFMA.FTZ R127, R172, R204, R83 ;  /* 0x000000ccac7f7223 */ /* 0x000fe20000010053 */
        /* <DEDUP_REMOVED lines=8> */
[C---:B------:R-:W-:Y:S01]  /*7bb0*/  FFMA.FTZ R126, R172.reuse, R200, R80 ;  /* 0x000000c8ac7e7223 */ /* 0x040fe20000010050 */
[----:B------:R-:W-:Y:S01]  /*7bc0*/  FFMA.FTZ R36, R172, R36, R81 ;  /* 0x00000024ac247223 */ /* 0x000fe20000010051 */
[----:B------:R-:W-:Y:S01]  /*7bd0*/  ISETP.GE.U32.AND.EX P3, PT, R157, 0x1000000, PT, P3 ;  /* 0x010000009d00780c */ /* 0x000fe20003f66130 */
[----:B------:R-:W-:Y:S01]  /*7be0*/  FADD.FTZ R186, R186, -R187 ;  /* 0x800000bbbaba7221 */ /* 0x000fe20000010000 */
[----:B------:R-:W-:Y:S01]  /*7bf0*/  FSEL R37, R40, RZ, P4 ;  /* 0x000000ff28257208 */ /* 0x000fe20002000000 */
[----:B------:R-:W-:Y:S01]  /*7c00*/  FMUL.FTZ R126, R126, UR6 ;  /* 0x000000067e7e7c20 */ /* 0x000fe20008410000 */
[----:B------:R-:W-:Y:S01]  /*7c10*/  FSEL R39, R127, RZ, P5 ;  /* 0x000000ff7f277208 */ /* 0x000fe20002800000 */
[----:B------:R-:W-:Y:S01]  /*7c20*/  FMUL.FTZ R36, R36, UR6 ;  /* 0x0000000624247c20 */ /* 0x000fe20008410000 */
[----:B------:R-:W-:Y:S01]  /*7c30*/  FSEL R40, R40, RZ, P6 ;  /* 0x000000ff28287208 */ /* 0x000fe20003000000 */
[----:B------:R-:W-:Y:S01]  /*7c40*/  FFMA.FTZ R186, R172, R186, R78 ;  /* 0x000000baacba7223 */ /* 0x000fe2000001004e */
[----:B------:R-:W-:Y:S01]  /*7c50*/  LOP3.LUT P5, RZ, R51, 0xff, RZ, 0xc0, !PT ;  /* 0x000000ff33ff7812 */ /* 0x000fe200078ac0ff */
[-C--:B------:R-:W-:Y:S01]  /*7c60*/  FFMA.FTZ R199, R199, R218.reuse, R219 ;  /* 0x000000dac7c77223 */ /* 0x080fe200000100db */
[----:B------:R-:W-:Y:S01]  /*7c70*/  LOP3.LUT P6, RZ, R51, 0xff00, RZ, 0xc0, !PT ;  /* 0x0000ff0033ff7812 */ /* 0x000fe200078cc0ff */
[----:B------:R-:W-:Y:S01]  /*7c80*/  FMUL.FTZ R186, R186, UR6 ;  /* 0x00000006baba7c20 */ /* 0x000fe20008410000 */
[----:B------:R-:W-:Y:S01]  /*7c90*/  FSEL R127, R127, RZ, P3 ;  /* 0x000000ff7f7f7208 */ /* 0x000fe20001800000 */
[----:B------:R-:W-:Y:S01]  /*7ca0*/  FADD.FTZ R201, R201, -R199 ;  /* 0x800000c7c9c97221 */ /* 0x000fe20000010000 */
[C---:B------:R-:W-:Y:S01]  /*7cb0*/  LOP3.LUT P4, RZ, R157.reuse, 0xff, RZ, 0xc0, !PT ;  /* 0x000000ff9dff7812 */ /* 0x040fe2000788c0ff */
[-CC-:B------:R-:W-:Y:S01]  /*7cc0*/  FFMA.FTZ R64, R64, R218.reuse, R219.reuse ;  /* 0x000000da40407223 */ /* 0x180fe200000100db */
[----:B------:R-:W-:Y:S01]  /*7cd0*/  LOP3.LUT P3, RZ, R157, 0xff00, RZ, 0xc0, !PT ;  /* 0x0000ff009dff7812 */ /* 0x000fe2000786c0ff */
[----:B------:R-:W-:Y:S01]  /*7ce0*/  FFMA.FTZ R197, R197, R218, R219 ;  /* 0x000000dac5c57223 */ /* 0x000fe200000100db */
[----:B------:R-:W-:Y:S01]  /*7cf0*/  FSEL R38, R126, RZ, P5 ;  /* 0x000000ff7e267208 */ /* 0x000fe20002800000 */
[----:B------:R-:W-:Y:S01]  /*7d00*/  FADD.FTZ R65, R65, -R64 ;  /* 0x8000004041417221 */ /* 0x000fe20000010000 */
[----:B------:R-:W-:Y:S01]  /*7d10*/  FSEL R0, R36, RZ, P6 ;  /* 0x000000ff24007208 */ /* 0x000fe20003000000 */
[----:B------:R-:W-:Y:S01]  /*7d20*/  FADD.FTZ R198, R198, -R197 ;  /* 0x800000c5c6c67221 */ /* 0x000fe20000010000 */
[----:B------:R-:W-:Y:S01]  /*7d30*/  LOP3.LUT P5, RZ, R50, 0xff0000, RZ, 0xc0, !PT ;  /* 0x00ff000032ff7812 */ /* 0x000fe200078ac0ff */
[----:B------:R-:W-:Y:S01]  /*7d40*/  FFMA.FTZ R65, R172, R65, R77 ;  /* 0x00000041ac417223 */ /* 0x000fe2000001004d */
[----:B------:R-:W-:-:S02]  /*7d50*/  FSEL R126, R126, RZ, P4 ;  /* 0x000000ff7e7e7208 */ /* 0x000fc40002000000 */
[----:B------:R-:W-:Y:S01]  /*7d60*/  FSEL R36, R36, RZ, P3 ;  /* 0x000000ff24247208 */ /* 0x000fe20001800000 */
[----:B------:R-:W-:Y:S01]  /*7d70*/  FMUL.FTZ R124, R65, UR6 ;  /* 0x00000006417c7c20 */ /* 0x000fe20008410000 */
[----:B------:R-:W-:Y:S02]  /*7d80*/  F2FP.BF16.F32.PACK_AB R39, R39, R37 ;  /* 0x000000252727723e */ /* 0x000fe400000010ff */
[----:B------:R-:W-:Y:S01]  /*7d90*/  F2FP.BF16.F32.PACK_AB R126, R36, R126 ;  /* 0x0000007e247e723e */ /* 0x000fe200000010ff */
[----:B------:R-:W-:Y:S01]  /*7da0*/  FFMA.FTZ R36, R172, R201, R79 ;  /* 0x000000c9ac247223 */ /* 0x000fe2000001004f */
        /* <DEDUP_REMOVED lines=10> */
[----:B------:R-:W-:Y:S01]  /*7e50*/  FFMA.FTZ R0, R172, R198, R76 ;  /* 0x000000c6ac007223 */ /* 0x000fe2000001004c */
        /* <DEDUP_REMOVED lines=14> */
.L_x_2283:
        /* <DEDUP_REMOVED lines=9> */
[C---:B------:R-:W-:Y:S01]  /*7fd0*/  FMUL.FTZ R58, R172.reuse, R202 ;  /* 0x000000caac3a7220 */ /* 0x040fe20000410000 */
[----:B------:R-:W-:Y:S01]  /*7fe0*/  LOP3.LUT P6, RZ, R51, 0xff0000, RZ, 0xc0, !PT ;  /* 0x00ff000033ff7812 */ /* 0x000fe200078cc0ff */
[C---:B------:R-:W-:Y:S01]  /*7ff0*/  FMUL.FTZ R59, R172.reuse, R204 ;  /* 0x000000ccac3b7220 */ /* 0x040fe20000410000 */
[----:B------:R-:W-:Y:S01]  /*8000*/  FMUL.FTZ R56, R172, R56 ;  /* 0x00000038ac387220 */ /* 0x000fe20000410000 */
        /* <DEDUP_REMOVED lines=8> */
[C---:B------:R-:W-:Y:S01]  /*8090*/  FMUL.FTZ R57, R172.reuse, R57 ;  /* 0x00000039ac397220 */ /* 0x040fe20000410000 */
[----:B------:R-:W-:Y:S01]  /*80a0*/  ISETP.GE.U32.AND.EX P4, PT, R51, 0x1000000, PT, P4 ;  /* 0x010000003300780c */ /* 0x000fe20003f86140 */
[----:B------:R-:W-:Y:S01]  /*80b0*/  FMUL.FTZ R130, R172, R130 ;  /* 0x00000082ac827220 */ /* 0x000fe20000410000 */
        /* <DEDUP_REMOVED lines=10> */
[----:B------:R-:W-:Y:S01]  /*8160*/  ISETP.GE.U32.AND.EX P3, PT, R157, 0x1000000, PT, P3 ;  /* 0x010000009d00780c */ /* 0x000fe20003f66130 */
[----:B------:R-:W-:Y:S01]  /*8170*/  FMUL.FTZ R131, R172, R131 ;  /* 0x00000083ac837220 */ /* 0x000fe20000410000 */
        /* <DEDUP_REMOVED lines=40> */
.L_x_2286:
        /* <DEDUP_REMOVED lines=20> */
[----:B------:R-:W-:Y:S01]  /*8540*/  ISETP.GE.U32.AND.EX P3, PT, R157, 0x1000000, PT, P3 ;  /* 0x010000009d00780c */ /* 0x000fe20003f66130 */
[----:B------:R-:W-:Y:S01]  /*8550*/  FADD.FTZ R186, R186, -R187 ;  /* 0x800000bbbaba7221 */ /* 0x000fe20000010000 */
[----:B------:R-:W-:Y:S01]  /*8560*/  FSEL R37, R40, RZ, P4 ;  /* 0x000000ff28257208 */ /* 0x000fe20002000000 */
[----:B------:R-:W-:Y:S01]  /*8570*/  FMUL.FTZ R126, R126, UR6 ;  /* 0x000000067e7e7c20 */ /* 0x000fe20008410000 */
[----:B------:R-:W-:Y:S01]  /*8580*/  FSEL R39, R127, RZ, P5 ;  /* 0x000000ff7f277208 */ /* 0x000fe20002800000 */
[----:B------:R-:W-:Y:S01]  /*8590*/  FMUL.FTZ R36, R36, UR6 ;  /* 0x0000000624247c20 */ /* 0x000fe20008410000 */
[----:B------:R-:W-:Y:S01]  /*85a0*/  FSEL R40, R40, RZ, P6 ;  /* 0x000000ff28287208 */ /* 0x000fe20003000000 */
[----:B------:R-:W-:Y:S01]  /*85b0*/  FMUL.FTZ R186, R172, R186 ;  /* 0x000000baacba7220 */ /* 0x000fe20000410000 */
        /* <DEDUP_REMOVED lines=15> */
[----:B------:R-:W-:Y:S01]  /*86b0*/  FMUL.FTZ R65, R172, R65 ;  /* 0x00000041ac417220 */ /* 0x000fe20000410000 */
[----:B------:R-:W-:-:S02]  /*86c0*/  FSEL R126, R126, RZ, P4 ;  /* 0x000000ff7e7e7208 */ /* 0x000fc40002000000 */
[----:B------:R-:W-:Y:S01]  /*86d0*/  FSEL R36, R36, RZ, P3 ;  /* 0x000000ff24247208 */ /* 0x000fe20001800000 */
[----:B------:R-:W-:Y:S01]  /*86e0*/  FMUL.FTZ R124, R65, UR6 ;  /* 0x00000006417c7c20 */ /* 0x000fe20008410000 */
        /* <DEDUP_REMOVED lines=28> */
.L_x_2282:
[----:B------:R-:W-:Y:S05]  /*88b0*/  @!P2 BRA `(.L_x_2287) ;  /* 0x0000000400b4a947 */ /* 0x000fea0003800000 */
        /* <DEDUP_REMOVED lines=9> */
[----:B------:R-:W-:Y:S01]  /*8950*/  FFMA.FTZ R59, R172, R204, R83 ;  /* 0x000000ccac3b7223 */ /* 0x000fe20000010053 */
[----:B------:R-:W-:Y:S01]  /*8960*/  ISETP.GE.U32.AND P3, PT, R50, RZ, PT ;  /* 0x000000ff3200720c */ /* 0x000fe20003f66070 */
[C---:B------:R-:W-:Y:S01]  /*8970*/  FFMA.FTZ R56, R172.reuse, R56, R80 ;  /* 0x00000038ac387223 */ /* 0x040fe20000010050 */
[C---:B------:R-:W-:Y:S01]  /*8980*/  FFMA.FTZ R58, R172.reuse, R202, R82 ;  /* 0x000000caac3a7223 */ /* 0x040fe20000010052 */
[----:B------:R-:W-:Y:S01]  /*8990*/  FMUL.FTZ R39, R59, UR6 ;  /* 0x000000063b277c20 */ /* 0x000fe20008410000 */
[----:B------:R-:W-:Y:S01]  /*89a0*/  ISETP.GE.U32.AND.EX P3, PT, R51, 0x1000000, PT, P3 ;  /* 0x010000003300780c */ /* 0x000fe20003f66130 */
[----:B------:R-:W-:Y:S01]  /*89b0*/  FFMA.FTZ R57, R172, R66, R81 ;  /* 0x00000042ac397223 */ /* 0x000fe20000010051 */
[-CC-:B------:R-:W-:Y:S01]  /*89c0*/  FFMA.FTZ R64, R64, R218.reuse, R219.reuse ;  /* 0x000000da40407223 */ /* 0x180fe200000100db */
[-CC-:B------:R-:W-:Y:S01]  /*89d0*/  FFMA.FTZ R130, R187, R218.reuse, R219.reuse ;  /* 0x000000dabb827223 */ /* 0x180fe200000100db */
[-CC-:B------:R-:W-:Y:S01]  /*89e0*/  FFMA.FTZ R128, R197, R218.reuse, R219.reuse ;  /* 0x000000dac5807223 */ /* 0x180fe200000100db */
[----:B------:R-:W-:Y:S01]  /*89f0*/  FFMA.FTZ R131, R199, R218, R219 ;  /* 0x000000dac7837223 */ /* 0x000fe200000100db */
[----:B0-----:R-:W-:Y:S01]  /*8a00*/  FMUL.FTZ R36, R58, UR6 ;  /* 0x000000063a247c20 */ /* 0x001fe20008410000 */
[----:B------:R-:W-:Y:S01]  /*8a10*/  FSEL R39, R39, RZ, P3 ;  /* 0x000000ff27277208 */ /* 0x000fe20001800000 */
[----:B------:R-:W-:Y:S01]  /*8a20*/  FMUL.FTZ R38, R56, UR6 ;  /* 0x0000000638267c20 */ /* 0x000fe20008410000 */
[----:B------:R-:W-:Y:S01]  /*8a30*/  FMUL.FTZ R0, R57, UR6 ;  /* 0x0000000639007c20 */ /* 0x000fe20008410000 */
[----:B------:R-:W-:Y:S01]  /*8a40*/  LOP3.LUT P6, RZ, R51, 0xff0000, RZ, 0xc0, !PT ;  /* 0x00ff000033ff7812 */ /* 0x000fe200078cc0ff */
[----:B------:R-:W-:Y:S01]  /*8a50*/  FADD.FTZ R65, R65, -R64 ;  /* 0x8000004041417221 */ /* 0x000fe20000010000 */
[C---:B------:R-:W-:Y:S01]  /*8a60*/  LOP3.LUT P4, RZ, R51.reuse, 0xff, RZ, 0xc0, !PT ;  /* 0x000000ff33ff7812 */ /* 0x040fe2000788c0ff */
        /* <DEDUP_REMOVED lines=28> */
.L_x_2288:
        /* <DEDUP_REMOVED lines=12> */
[C---:B------:R-:W-:Y:S01]  /*8cf0*/  FFMA.FTZ R0, R172.reuse, R0, R83 ;  /* 0x00000000ac007223 */ /* 0x040fe20000010053 */
[C---:B------:R-:W-:Y:S01]  /*8d00*/  FFMA.FTZ R200, R172.reuse, R200, R80 ;  /* 0x000000c8acc87223 */ /* 0x040fe20000010050 */
[C---:B------:R-:W-:Y:S01]  /*8d10*/  FFMA.FTZ R202, R172.reuse, R202, R82 ;  /* 0x000000caacca7223 */ /* 0x040fe20000010052 */
[----:B------:R-:W-:Y:S01]  /*8d20*/  FFMA.FTZ R66, R172, R66, R81 ;  /* 0x00000042ac427223 */ /* 0x000fe20000010051 */
[----:B------:R-:W-:Y:S01]  /*8d30*/  FADD.FTZ R65, R65, -R64 ;  /* 0x8000004041417221 */ /* 0x000fe20000010000 */
[----:B------:R-:W-:Y:S01]  /*8d40*/  ISETP.GE.U32.AND P3, PT, R50, RZ, PT ;  /* 0x000000ff3200720c */ /* 0x000fe20003f66070 */
[----:B------:R-:W-:Y:S01]  /*8d50*/  FADD.FTZ R186, R186, -R187 ;  /* 0x800000bbbaba7221 */ /* 0x000fe20000010000 */
[----:B------:R-:W-:Y:S01]  /*8d60*/  FADD.FTZ R199, R201, -R199 ;  /* 0x800000c7c9c77221 */ /* 0x000fe20000010000 */
        /* <DEDUP_REMOVED lines=8> */
[C---:B------:R-:W-:Y:S01]  /*8df0*/  FFMA.FTZ R199, R172.reuse, R199, R79 ;  /* 0x000000c7acc77223 */ /* 0x040fe2000001004f */
[C---:B------:R-:W-:Y:S01]  /*8e00*/  LOP3.LUT P5, RZ, R51.reuse, 0xff00, RZ, 0xc0, !PT ;  /* 0x0000ff0033ff7812 */ /* 0x040fe200078ac0ff */
[C---:B------:R-:W-:Y:S01]  /*8e10*/  FFMA.FTZ R65, R172.reuse, R65, R77 ;  /* 0x00000041ac417223 */ /* 0x040fe2000001004d */
[----:B------:R-:W-:Y:S01]  /*8e20*/  ISETP.GE.U32.AND.EX P3, PT, R51, 0x1000000, PT, P3 ;  /* 0x010000003300780c */ /* 0x000fe20003f66130 */
[----:B------:R-:W-:Y:S01]  /*8e30*/  FFMA.FTZ R197, R172, R197, R76 ;  /* 0x000000c5acc57223 */ /* 0x000fe2000001004c */
        /* <DEDUP_REMOVED lines=21> */
.L_x_2287:
        /* <DEDUP_REMOVED lines=9> */
[----:B------:R-:W-:Y:S01]  /*9020*/  FMUL.FTZ R59, R172, R204 ;  /* 0x000000ccac3b7220 */ /* 0x000fe20000410000 */
[----:B------:R-:W-:Y:S01]  /*9030*/  ISETP.GE.U32.AND P3, PT, R50, RZ, PT ;  /* 0x000000ff3200720c */ /* 0x000fe20003f66070 */
[C---:B------:R-:W-:Y:S01]  /*9040*/  FMUL.FTZ R56, R172.reuse, R56 ;  /* 0x00000038ac387220 */ /* 0x040fe20000410000 */
[C---:B------:R-:W-:Y:S01]  /*9050*/  FMUL.FTZ R58, R172.reuse, R202 ;  /* 0x000000caac3a7220 */ /* 0x040fe20000410000 */
[----:B------:R-:W-:Y:S01]  /*9060*/  FMUL.FTZ R39, R59, UR6 ;  /* 0x000000063b277c20 */ /* 0x000fe20008410000 */
[----:B------:R-:W-:Y:S01]  /*9070*/  ISETP.GE.U32.AND.EX P3, PT, R51, 0x1000000, PT, P3 ;  /* 0x010000003300780c */ /* 0x000fe20003f66130 */
[----:B------:R-:W-:Y:S01]  /*9080*/  FMUL.FTZ R57, R172, R66 ;  /* 0x00000042ac397220 */ /* 0x000fe20000410000 */
        /* <DEDUP_REMOVED lines=39> */
.L_x_2289:
        /* <DEDUP_REMOVED lines=53> */
.L_x_2285:
        /* <DEDUP_REMOVED lines=87> */
.L_x_2292:
        /* <DEDUP_REMOVED lines=20> */
[----:B------:R-:W-:Y:S01]  /*9d00*/  FADD.FTZ R62, R62, -R111 ;  /* 0x8000006f3e3e7221 */ /* 0x000fe20000010000 */
[----:B------:R-:W-:Y:S01]  /*9d10*/  ISETP.GE.U32.AND.EX P3, PT, R159, 0x1000000, PT, P3 ;  /* 0x010000009f00780c */ /* 0x000fe20003f66130 */
[----:B------:R-:W-:Y:S01]  /*9d20*/  FMUL.FTZ R126, R126, UR6 ;  /* 0x000000067e7e7c20 */ /* 0x000fe20008410000 */
[C---:B------:R-:W-:Y:S01]  /*9d30*/  FSEL R37, R127.reuse, RZ, P4 ;  /* 0x000000ff7f257208 */ /* 0x040fe20002000000 */
[----:B------:R-:W-:Y:S01]  /*9d40*/  FMUL.FTZ R36, R36, UR6 ;  /* 0x0000000624247c20 */ /* 0x000fe20008410000 */
[----:B------:R-:W-:Y:S01]  /*9d50*/  FSEL R39, R40, RZ, P5 ;  /* 0x000000ff28277208 */ /* 0x000fe20002800000 */
[----:B------:R-:W-:Y:S01]  /*9d60*/  FFMA.FTZ R62, R172, R62, R86 ;  /* 0x0000003eac3e7223 */ /* 0x000fe20000010056 */
        /* <DEDUP_REMOVED lines=15> */
[----:B------:R-:W-:Y:S01]  /*9e60*/  FFMA.FTZ R61, R172, R61, R85 ;  /* 0x0000003dac3d7223 */ /* 0x000fe20000010055 */
[----:B------:R-:W-:-:S02]  /*9e70*/  LOP3.LUT P5, RZ, R48, 0xff0000, RZ, 0xc0, !PT ;  /* 0x00ff000030ff7812 */ /* 0x000fc400078ac0ff */
[----:B------:R-:W-:Y:S01]  /*9e80*/  FSEL R126, R126, RZ, P4 ;  /* 0x000000ff7e7e7208 */ /* 0x000fe20002000000 */
[----:B------:R-:W-:Y:S01]  /*9e90*/  FMUL.FTZ R124, R61, UR6 ;  /* 0x000000063d7c7c20 */ /* 0x000fe20008410000 */
[----:B------:R-:W-:Y:S02]  /*9ea0*/  FSEL R36, R36, RZ, P3 ;  /* 0x000000ff24247208 */ /* 0x000fe40001800000 */
        /* <DEDUP_REMOVED lines=28> */
.L_x_2291:
        /* <DEDUP_REMOVED lines=76> */
.L_x_2294:
        /* <DEDUP_REMOVED lines=75> */
.L_x_2290:
        /* <DEDUP_REMOVED lines=56> */
.L_x_2296:
        /* <DEDUP_REMOVED lines=54> */
.L_x_2295:
        /* <DEDUP_REMOVED lines=55> */
.L_x_2297:
        /* <DEDUP_REMOVED lines=53> */
.L_x_2293:
        /* <DEDUP_REMOVED lines=87> */
.L_x_2300:
        /* <DEDUP_REMOVED lines=75> */
.L_x_2299:
        /* <DEDUP_REMOVED lines=76> */
.L_x_2302:
        /* <DEDUP_REMOVED lines=75> */
.L_x_2298:
        /* <DEDUP_REMOVED lines=25> */
[C---:B------:R-:W-:Y:S01]  /*cca0*/  LOP3.LUT P6, RZ, R47.reuse, 0xff0000, RZ, 0xc0, !PT ;  /* 0x00ff00002fff7812 */ /* 0x040fe200078cc0ff */
        /* <DEDUP_REMOVED lines=30> */
.L_x_2304:
        /* <DEDUP_REMOVED lines=54> */
.L_x_2303:
        /* <DEDUP_REMOVED lines=55> */
.L_x_2305:
        /* <DEDUP_REMOVED lines=53> */
.L_x_2301:
        /* <DEDUP_REMOVED lines=20> */
[----:B------:R-:W-:Y:S01]  /*d9f0*/  FFMA.FTZ R58, R172, R215, R106 ;  /* 0x000000d7ac3a7223 */ /* 0x000fe2000001006a */
[----:B------:R-:W-:Y:S01]  /*da00*/  FFMA.FTZ R130, R138, R218, R219 ;  /* 0x000000da8a827223 */ /* 0x000fe200000100db */
[----:B------:R-:W-:Y:S01]  /*da10*/  LOP3.LUT P5, RZ, R45, 0xff0000, RZ, 0xc0, !PT ;  /* 0x00ff00002dff7812 */ /* 0x000fe200078ac0ff */
[----:B------:R-:W-:Y:S01]  /*da20*/  FFMA.FTZ R59, R172, R143, R107 ;  /* 0x0000008fac3b7223 */ /* 0x000fe2000001006b */
[----:B0-----:R-:W-:Y:S01]  /*da30*/  FMUL.FTZ R127, R58, UR6 ;  /* 0x000000063a7f7c20 */ /* 0x001fe20008410000 */
[----:B------:R-:W-:Y:S01]  /*da40*/  LOP3.LUT P4, RZ, R163, 0xff0000, RZ, 0xc0, !PT ;  /* 0x00ff0000a3ff7812 */ /* 0x000fe2000788c0ff */
[C---:B------:R-:W-:Y:S01]  /*da50*/  FFMA.FTZ R56, R172.reuse, R43, R104 ;  /* 0x0000002bac387223 */ /* 0x040fe20000010068 */
[----:B------:R-:W-:Y:S01]  /*da60*/  FFMA.FTZ R57, R172, R142, R105 ;  /* 0x0000008eac397223 */ /* 0x000fe20000010069 */
[----:B------:R-:W-:Y:S01]  /*da70*/  FADD.FTZ R130, R136, -R130 ;  /* 0x8000008288827221 */ /* 0x000fe20000010000 */
[----:B------:R-:W-:Y:S01]  /*da80*/  ISETP.GE.U32.AND P2, PT, R44, RZ, PT ;  /* 0x000000ff2c00720c */ /* 0x000fe20003f46070 */
[----:B------:R-:W-:Y:S01]  /*da90*/  FFMA.FTZ R141, R141, R218, R219 ;  /* 0x000000da8d8d7223 */ /* 0x000fe200000100db */
[----:B------:R-:W-:Y:S01]  /*daa0*/  FSEL R39, R127, RZ, P5 ;  /* 0x000000ff7f277208 */ /* 0x000fe20002800000 */
[----:B------:R-:W-:Y:S01]  /*dab0*/  FMUL.FTZ R36, R59, UR6 ;  /* 0x000000063b247c20 */ /* 0x000fe20008410000 */
[----:B------:R-:W-:Y:S01]  /*dac0*/  FSEL R127, R127, RZ, P4 ;  /* 0x000000ff7f7f7208 */ /* 0x000fe20002000000 */
[----:B------:R-:W-:Y:S01]  /*dad0*/  FMUL.FTZ R126, R56, UR6 ;  /* 0x00000006387e7c20 */ /* 0x000fe20008410000 */
[----:B------:R-:W-:Y:S01]  /*dae0*/  FMUL.FTZ R40, R57, UR6 ;  /* 0x0000000639287c20 */ /* 0x000fe20008410000 */
[C---:B------:R-:W-:Y:S01]  /*daf0*/  LOP3.LUT P6, RZ, R45.reuse, 0xff, RZ, 0xc0, !PT ;  /* 0x000000ff2dff7812 */ /* 0x040fe200078cc0ff */
[----:B------:R-:W-:Y:S01]  /*db00*/  FFMA.FTZ R130, R172, R130, R102 ;  /* 0x00000082ac827223 */ /* 0x000fe20000010066 */
[----:B------:R-:W-:Y:S01]  /*db10*/  ISETP.GE.U32.AND.EX P2, PT, R45, 0x1000000, PT, P2 ;  /* 0x010000002d00780c */ /* 0x000fe20003f46120 */
[----:B------:R-:W-:Y:S01]  /*db20*/  FADD.FTZ R141, R139, -R141 ;  /* 0x8000008d8b8d7221 */ /* 0x000fe20000010000 */
[----:B------:R-:W-:Y:S01]  /*db30*/  LOP3.LUT P4, RZ, R45, 0xff00, RZ, 0xc0, !PT ;  /* 0x0000ff002dff7812 */ /* 0x000fe2000788c0ff */
[----:B------:R-:W-:Y:S01]  /*db40*/  FMUL.FTZ R125, R130, UR6 ;  /* 0x00000006827d7c20 */ /* 0x000fe20008410000 */
[----:B------:R-:W-:Y:S01]  /*db50*/  ISETP.GE.U32.AND P3, PT, R162, RZ, PT ;  /* 0x000000ffa200720c */ /* 0x000fe20003f66070 */
[----:B------:R-:W-:Y:S01]  /*db60*/  FFMA.FTZ R131, R172, R141, R103 ;  /* 0x0000008dac837223 */ /* 0x000fe20000010067 */
[----:B------:R-:W-:Y:S01]  /*db70*/  FSEL R0, R36, RZ, P2 ;  /* 0x000000ff24007208 */ /* 0x000fe20001000000 */
[-CC-:B------:R-:W-:Y:S01]  /*db80*/  FFMA.FTZ R129, R140, R218.reuse, R219.reuse ;  /* 0x000000da8c817223 */ /* 0x180fe200000100db */
[----:B------:R-:W-:Y:S01]  /*db90*/  FSEL R38, R126, RZ, P6 ;  /* 0x000000ff7e267208 */ /* 0x000fe20003000000 */
[----:B------:R-:W-:Y:S01]  /*dba0*/  FFMA.FTZ R135, R135, R218, R219 ;  /* 0x000000da87877223 */ /* 0x000fe200000100db */
[----:B------:R-:W-:Y:S01]  /*dbb0*/  FSEL R37, R40, RZ, P4 ;  /* 0x000000ff28257208 */ /* 0x000fe20002000000 */
[----:B------:R-:W-:Y:S01]  /*dbc0*/  FADD.FTZ R129, R137, -R129 ;  /* 0x8000008189817221 */ /* 0x000fe20000010000 */
[----:B------:R-:W-:Y:S01]  /*dbd0*/  ISETP.GE.U32.AND.EX P3, PT, R163, 0x1000000, PT, P3 ;  /* 0x01000000a300780c */ /* 0x000fe20003f66130 */
[----:B------:R-:W-:Y:S01]  /*dbe0*/  FADD.FTZ R135, R123, -R135 ;  /* 0x800000877b877221 */ /* 0x000fe20000010000 */
[----:B------:R-:W-:Y:S01]  /*dbf0*/  LOP3.LUT P2, RZ, R44, 0xff0000, RZ, 0xc0, !PT ;  /* 0x00ff00002cff7812 */ /* 0x000fe2000784c0ff */
[----:B------:R-:W-:Y:S01]  /*dc00*/  FFMA.FTZ R129, R172, R129, R101 ;  /* 0x00000081ac817223 */ /* 0x000fe20000010065 */
[----:B------:R-:W-:Y:S01]  /*dc10*/  F2FP.BF16.F32.PACK_AB R39, R0, R39 ;  /* 0x000000270027723e */ /* 0x000fe200000010ff */
[----:B------:R-:W-:Y:S01]  /*dc20*/  FMUL.FTZ R0, R131, UR6 ;  /* 0x0000000683007c20 */ /* 0x000fe20008410000 */
[----:B------:R-:W-:Y:S01]  /*dc30*/  F2FP.BF16.F32.PACK_AB R38, R37, R38 ;  /* 0x000000262526723e */ /* 0x000fe200000010ff */
[----:B------:R-:W-:Y:S01]  /*dc40*/  FFMA.FTZ R128, R172, R135, R100 ;  /* 0x00000087ac807223 */ /* 0x000fe20000010064 */
[----:B------:R-:W-:Y:S01]  /*dc50*/  FSEL R36, R36, RZ, P3 ;  /* 0x000000ff24247208 */ /* 0x000fe20001800000 */
[----:B------:R-:W-:Y:S01]  /*dc60*/  FMUL.FTZ R124, R129, UR6 ;  /* 0x00000006817c7c20 */ /* 0x000fe20008410000 */
[----:B------:R-:W-:-:S02]  /*dc70*/  FSEL R37, R125, RZ, P2 ;  /* 0x000000ff7d257208 */ /* 0x000fc40001000000 */
[----:B------:R-:W-:Y:S02]  /*dc80*/  LOP3.LUT P2, RZ, R162, 0xff000000, RZ, 0xc0, !PT ;  /* 0xff000000a2ff7812 */ /* 0x000fe4000784c0ff */
[----:B------:R-:W-:Y:S02]  /*dc90*/  LOP3.LUT P3, RZ, R44, 0xff000000, RZ, 0xc0, !PT ;  /* 0xff0000002cff7812 */ /* 0x000fe4000786c0ff */
[----:B------:R-:W-:Y:S02]  /*dca0*/  LOP3.LUT P4, RZ, R163, 0xff00, RZ, 0xc0, !PT ;  /* 0x0000ff00a3ff7812 */ /* 0x000fe4000788c0ff */
[----:B------:R-:W-:Y:S02]  /*dcb0*/  F2FP.BF16.F32.PACK_AB R127, R36, R127 ;  /* 0x0000007f247f723e */ /* 0x000fe400000010ff */
[----:B------:R-:W-:Y:S02]  /*dcc0*/  FSEL R36, R0, RZ, P2 ;  /* 0x000000ff00247208 */ /* 0x000fe40001000000 */
[----:B------:R-:W-:-:S02]  /*dcd0*/  FSEL R40, R40, RZ, P4 ;  /* 0x000000ff28287208 */ /* 0x000fc40002000000 */
[----:B------:R-:W-:Y:S02]  /*dce0*/  FSEL R0, R0, RZ, P3 ;  /* 0x000000ff00007208 */ /* 0x000fe40001800000 */
[----:B------:R-:W-:Y:S02]  /*dcf0*/  LOP3.LUT P5, RZ, R163, 0xff, RZ, 0xc0, !PT ;  /* 0x000000ffa3ff7812 */ /* 0x000fe400078ac0ff */
[----:B------:R-:W-:Y:S02]  /*dd00*/  LOP3.LUT P4, RZ, R162, 0xff0000, RZ, 0xc0, !PT ;  /* 0x00ff0000a2ff7812 */ /* 0x000fe4000788c0ff */
[----:B------:R-:W-:Y:S01]  /*dd10*/  F2FP.BF16.F32.PACK_AB R37, R0, R37 ;  /* 0x000000250025723e */ /* 0x000fe200000010ff */
[----:B------:R-:W-:Y:S01]  /*dd20*/  FMUL.FTZ R0, R128, UR6 ;  /* 0x0000000680007c20 */ /* 0x000fe20008410000 */
[----:B------:R-:W-:Y:S02]  /*dd30*/  FSEL R126, R126, RZ, P5 ;  /* 0x000000ff7e7e7208 */ /* 0x000fe40002800000 */
[----:B------:R-:W-:-:S02]  /*dd40*/  FSEL R125, R125, RZ, P4 ;  /* 0x000000ff7d7d7208 */ /* 0x000fc40002000000 */
[----:B------:R-:W-:Y:S02]  /*dd50*/  LOP3.LUT P6, RZ, R44, 0xff00, RZ, 0xc0, !PT ;  /* 0x0000ff002cff7812 */ /* 0x000fe400078cc0ff */
        /* <DEDUP_REMOVED lines=12> */
.L_x_2308:
        /* <DEDUP_REMOVED lines=8> */
[C---:B0-----:R-:W-:Y:S01]  /*dea0*/  FFMA.FTZ R127, R172.reuse, R215, R106 ;  /* 0x000000d7ac7f7223 */ /* 0x041fe2000001006a */
[----:B------:R-:W-:Y:S01]  /*deb0*/  LOP3.LUT P3, RZ, R45, 0xff0000, RZ, 0xc0, !PT ;  /* 0x00ff00002dff7812 */ /* 0x000fe2000786c0ff */
[C---:B------:R-:W-:Y:S01]  /*dec0*/  FFMA.FTZ R36, R172.reuse, R143, R107 ;  /* 0x0000008fac247223 */ /* 0x040fe2000001006b */
[----:B------:R-:W-:Y:S01]  /*ded0*/  FFMA.FTZ R37, R172, R142, R105 ;  /* 0x0000008eac257223 */ /* 0x000fe20000010069 */
[----:B------:R-:W-:Y:S01]  /*dee0*/  FMUL.FTZ R127, R127, UR6 ;  /* 0x000000067f7f7c20 */ /* 0x000fe20008410000 */
[----:B------:R-:W-:Y:S01]  /*def0*/  ISETP.GE.U32.AND P2, PT, R44, RZ, PT ;  /* 0x000000ff2c00720c */ /* 0x000fe20003f46070 */
[-CC-:B------:R-:W-:Y:S01]  /*df00*/  FFMA.FTZ R138, R138, R218.reuse, R219.reuse ;  /* 0x000000da8a8a7223 */ /* 0x180fe200000100db */
[----:B------:R-:W-:Y:S01]  /*df10*/  FMUL.FTZ R36, R36, UR6 ;  /* 0x0000000624247c20 */ /* 0x000fe20008410000 */
[----:B------:R-:W-:Y:S01]  /*df20*/  FFMA.FTZ R43, R172, R43, R104 ;  /* 0x0000002bac2b7223 */ /* 0x000fe20000010068 */
[----:B------:R-:W-:Y:S01]  /*df30*/  FSEL R0, R127, RZ, P3 ;  /* 0x000000ff7f007208 */ /* 0x000fe20001800000 */
[----:B------:R-:W-:Y:S01]  /*df40*/  FMUL.FTZ R37, R37, UR6 ;  /* 0x0000000625257c20 */ /* 0x000fe20008410000 */
[C---:B------:R-:W-:Y:S01]  /*df50*/  ISETP.GE.U32.AND.EX P4, PT, R45.reuse, 0x1000000, PT, P2 ;  /* 0x010000002d00780c */ /* 0x040fe20003f86120 */
[----:B------:R-:W-:Y:S01]  /*df60*/  FADD.FTZ R138, R136, -R138 ;  /* 0x8000008a888a7221 */ /* 0x000fe20000010000 */
[----:B------:R-:W-:Y:S01]  /*df70*/  LOP3.LUT P3, RZ, R45, 0xff00, RZ, 0xc0, !PT ;  /* 0x0000ff002dff7812 */ /* 0x000fe2000786c0ff */
[--C-:B------:R-:W-:Y:S01]  /*df80*/  FFMA.FTZ R141, R141, R218, R219.reuse ;  /* 0x000000da8d8d7223 */ /* 0x100fe200000100db */
[----:B------:R-:W-:Y:S01]  /*df90*/  FMUL.FTZ R126, R43, UR6 ;  /* 0x000000062b7e7c20 */ /* 0x000fe20008410000 */
[----:B------:R-:W-:Y:S01]  /*dfa0*/  LOP3.LUT P5, RZ, R45, 0xff, RZ, 0xc0, !PT ;  /* 0x000000ff2dff7812 */ /* 0x000fe200078ac0ff */
[----:B------:R-:W-:Y:S01]  /*dfb0*/  FFMA.FTZ R138, R172, R138, R102 ;  /* 0x0000008aac8a7223 */ /* 0x000fe20000010066 */
[----:B------:R-:W-:Y:S01]  /*dfc0*/  FSEL R39, R36, RZ, P4 ;  /* 0x000000ff24277208 */ /* 0x000fe20002000000 */
[-C--:B------:R-:W-:Y:S01]  /*dfd0*/  FFMA.FTZ R140, R140, R218.reuse, R219 ;  /* 0x000000da8c8c7223 */ /* 0x080fe200000100db */
[----:B------:R-:W-:Y:S01]  /*dfe0*/  FSEL R40, R37, RZ, P3 ;  /* 0x000000ff25287208 */ /* 0x000fe20001800000 */
[----:B------:R-:W-:Y:S01]  /*dff0*/  FADD.FTZ R141, R139, -R141 ;  /* 0x8000008d8b8d7221 */ /* 0x000fe20000010000 */
[----:B------:R-:W-:Y:S01]  /*e000*/  LOP3.LUT P6, RZ, R163, 0xff0000, RZ, 0xc0, !PT ;  /* 0x00ff0000a3ff7812 */ /* 0x000fe200078cc0ff */
[----:B------:R-:W-:Y:S01]  /*e010*/  FFMA.FTZ R135, R135, R218, R219 ;  /* 0x000000da87877223 */ /* 0x000fe200000100db */
[C---:B------:R-:W-:Y:S01]  /*e020*/  LOP3.LUT P4, RZ, R163.reuse, 0xff, RZ, 0xc0, !PT ;  /* 0x000000ffa3ff7812 */ /* 0x040fe2000788c0ff */
[----:B------:R-:W-:Y:S01]  /*e030*/  FMUL.FTZ R138, R138, UR6 ;  /* 0x000000068a8a7c20 */ /* 0x000fe20008410000 */
[----:B------:R-:W-:Y:S01]  /*e040*/  LOP3.LUT P3, RZ, R163, 0xff00, RZ, 0xc0, !PT ;  /* 0x0000ff00a3ff7812 */ /* 0x000fe2000786c0ff */
[----:B------:R-:W-:Y:S01]  /*e050*/  FADD.FTZ R140, R137, -R140 ;  /* 0x8000008c898c7221 */ /* 0x000fe20000010000 */
[----:B------:R-:W-:Y:S01]  /*e060*/  ISETP.GE.U32.AND P2, PT, R162, RZ, PT ;  /* 0x000000ffa200720c */ /* 0x000fe20003f46070 */
[----:B------:R-:W-:Y:S01]  /*e070*/  FFMA.FTZ R141, R172, R141, R103 ;  /* 0x0000008dac8d7223 */ /* 0x000fe20000010067 */
[----:B------:R-:W-:Y:S01]  /*e080*/  FSEL R38, R126, RZ, P5 ;  /* 0x000000ff7e267208 */ /* 0x000fe20002800000 */
[----:B------:R-:W-:Y:S01]  /*e090*/  FADD.FTZ R135, R123, -R135 ;  /* 0x800000877b877221 */ /* 0x000fe20000010000 */
[----:B------:R-:W-:Y:S01]  /*e0a0*/  FSEL R127, R127, RZ, P6 ;  /* 0x000000ff7f7f7208 */ /* 0x000fe20003000000 */
[----:B------:R-:W-:Y:S01]  /*e0b0*/  FFMA.FTZ R140, R172, R140, R101 ;  /* 0x0000008cac8c7223 */ /* 0x000fe20000010065 */
[----:B------:R-:W-:Y:S01]  /*e0c0*/  FSEL R126, R126, RZ, P4 ;  /* 0x000000ff7e7e7208 */ /* 0x000fe20002000000 */
[----:B------:R-:W-:Y:S01]  /*e0d0*/  FMUL.FTZ R141, R141, UR6 ;  /* 0x000000068d8d7c20 */ /* 0x000fe20008410000 */
[----:B------:R-:W-:Y:S01]  /*e0e0*/  FSEL R37, R37, RZ, P3 ;  /* 0x000000ff25257208 */ /* 0x000fe20001800000 */
[----:B------:R-:W-:Y:S01]  /*e0f0*/  FFMA.FTZ R172, R172, R135, R100 ;  /* 0x00000087acac7223 */ /* 0x000fe20000010064 */
[----:B------:R-:W-:Y:S01]  /*e100*/  ISETP.GE.U32.AND.EX P2, PT, R163, 0x1000000, PT, P2 ;  /* 0x01000000a300780c */ /* 0x000fe20003f46120 */
[----:B------:R-:W-:Y:S01]  /*e110*/  FMUL.FTZ R140, R140, UR6 ;  /* 0x000000068c8c7c20 */ /* 0x000fe20008410000 */
[----:B------:R-:W-:Y:S01]  /*e120*/  LOP3.LUT P6, RZ, R44, 0xff0000, RZ, 0xc0, !PT ;  /* 0x00ff00002cff7812 */ /* 0x000fe200078cc0ff */
[----:B------:R-:W-:Y:S01]  /*e130*/  FMUL.FTZ R172, R172, UR6 ;  /* 0x00000006acac7c20 */ /* 0x000fe20008410000 */
[----:B------:R-:W-:-:S02]  /*e140*/  F2FP.BF16.F32.PACK_AB R126, R37, R126 ;  /* 0x0000007e257e723e */ /* 0x000fc400000010ff */
[----:B------:R-:W-:Y:S02]  /*e150*/  FSEL R36, R36, RZ, P2 ;  /* 0x000000ff24247208 */ /* 0x000fe40001000000 */
[----:B------:R-:W-:Y:S02]  /*e160*/  FSEL R37, R138, RZ, P6 ;  /* 0x000000ff8a257208 */ /* 0x000fe40003000000 */
        /* <DEDUP_REMOVED lines=22> */
.L_x_2307:
        /* <DEDUP_REMOVED lines=9> */
[----:B------:R-:W-:Y:S01]  /*e360*/  FMUL.FTZ R58, R172, R215 ;  /* 0x000000d7ac3a7220 */ /* 0x000fe20000410000 */
[--C-:B------:R-:W-:Y:S01]  /*e370*/  FFMA.FTZ R130, R138, R218, R219.reuse ;  /* 0x000000da8a827223 */ /* 0x100fe200000100db */
[----:B------:R-:W-:Y:S01]  /*e380*/  LOP3.LUT P5, RZ, R45, 0xff0000, RZ, 0xc0, !PT ;  /* 0x00ff00002dff7812 */ /* 0x000fe200078ac0ff */
[----:B------:R-:W-:Y:S01]  /*e390*/  FMUL.FTZ R59, R172, R143 ;  /* 0x0000008fac3b7220 */ /* 0x000fe20000410000 */
[----:B0-----:R-:W-:Y:S01]  /*e3a0*/  FMUL.FTZ R127, R58, UR6 ;  /* 0x000000063a7f7c20 */ /* 0x001fe20008410000 */
[----:B------:R-:W-:Y:S01]  /*e3b0*/  LOP3.LUT P4, RZ, R163, 0xff0000, RZ, 0xc0, !PT ;  /* 0x00ff0000a3ff7812 */ /* 0x000fe2000788c0ff */
[C---:B------:R-:W-:Y:S01]  /*e3c0*/  FMUL.FTZ R56, R172.reuse, R43 ;  /* 0x0000002bac387220 */ /* 0x040fe20000410000 */
[----:B------:R-:W-:Y:S01]  /*e3d0*/  FMUL.FTZ R57, R172, R142 ;  /* 0x0000008eac397220 */ /* 0x000fe20000410000 */
        /* <DEDUP_REMOVED lines=9> */
[----:B------:R-:W-:Y:S01]  /*e470*/  FMUL.FTZ R130, R172, R130 ;  /* 0x00000082ac827220 */ /* 0x000fe20000410000 */
[----:B------:R-:W-:Y:S01]  /*e480*/  ISETP.GE.U32.AND.EX P2, PT, R45, 0x1000000, PT, P2 ;  /* 0x010000002d00780c */ /* 0x000fe20003f46120 */
[----:B------:R-:W-:Y:S01]  /*e490*/  FADD.FTZ R141, R139, -R141 ;  /* 0x8000008d8b8d7221 */ /* 0x000fe20000010000 */
[----:B------:R-:W-:Y:S01]  /*e4a0*/  LOP3.LUT P4, RZ, R45, 0xff00, RZ, 0xc0, !PT ;  /* 0x0000ff002dff7812 */ /* 0x000fe2000788c0ff */
[----:B------:R-:W-:Y:S01]  /*e4b0*/  FMUL.FTZ R125, R130, UR6 ;  /* 0x00000006827d7c20 */ /* 0x000fe20008410000 */
[----:B------:R-:W-:Y:S01]  /*e4c0*/  ISETP.GE.U32.AND P3, PT, R162, RZ, PT ;  /* 0x000000ffa200720c */ /* 0x000fe20003f66070 */
[----:B------:R-:W-:Y:S01]  /*e4d0*/  FMUL.FTZ R131, R172, R141 ;  /* 0x0000008dac837220 */ /* 0x000fe20000410000 */
        /* <DEDUP_REMOVED lines=9> */
[----:B------:R-:W-:Y:S01]  /*e570*/  FMUL.FTZ R129, R172, R129 ;  /* 0x00000081ac817220 */ /* 0x000fe20000410000 */
[----:B------:R-:W-:Y:S01]  /*e580*/  F2FP.BF16.F32.PACK_AB R39, R0, R39 ;  /* 0x000000270027723e */ /* 0x000fe200000010ff */
[----:B------:R-:W-:Y:S01]  /*e590*/  FMUL.FTZ R0, R131, UR6 ;  /* 0x0000000683007c20 */ /* 0x000fe20008410000 */
[----:B------:R-:W-:Y:S01]  /*e5a0*/  F2FP.BF16.F32.PACK_AB R38, R37, R38 ;  /* 0x000000262526723e */ /* 0x000fe200000010ff */
[----:B------:R-:W-:Y:S01]  /*e5b0*/  FMUL.FTZ R128, R172, R135 ;  /* 0x00000087ac807220 */ /* 0x000fe20000410000 */
        /* <DEDUP_REMOVED lines=29> */
.L_x_2310:
        /* <DEDUP_REMOVED lines=8> */
[C---:B0-----:R-:W-:Y:S01]  /*e810*/  FMUL.FTZ R127, R172.reuse, R215 ;  /* 0x000000d7ac7f7220 */ /* 0x041fe20000410000 */
[----:B------:R-:W-:Y:S01]  /*e820*/  LOP3.LUT P3, RZ, R45, 0xff0000, RZ, 0xc0, !PT ;  /* 0x00ff00002dff7812 */ /* 0x000fe2000786c0ff */
[C---:B------:R-:W-:Y:S01]  /*e830*/  FMUL.FTZ R36, R172.reuse, R143 ;  /* 0x0000008fac247220 */ /* 0x040fe20000410000 */
[----:B------:R-:W-:Y:S01]  /*e840*/  FMUL.FTZ R37, R172, R142 ;  /* 0x0000008eac257220 */ /* 0x000fe20000410000 */
[----:B------:R-:W-:Y:S01]  /*e850*/  FMUL.FTZ R127, R127, UR6 ;  /* 0x000000067f7f7c20 */ /* 0x000fe20008410000 */
[----:B------:R-:W-:Y:S01]  /*e860*/  ISETP.GE.U32.AND P2, PT, R44, RZ, PT ;  /* 0x000000ff2c00720c */ /* 0x000fe20003f46070 */
[-CC-:B------:R-:W-:Y:S01]  /*e870*/  FFMA.FTZ R138, R138, R218.reuse, R219.reuse ;  /* 0x000000da8a8a7223 */ /* 0x180fe200000100db */
[----:B------:R-:W-:Y:S01]  /*e880*/  FMUL.FTZ R36, R36, UR6 ;  /* 0x0000000624247c20 */ /* 0x000fe20008410000 */
[----:B------:R-:W-:Y:S01]  /*e890*/  FMUL.FTZ R43, R172, R43 ;  /* 0x0000002bac2b7220 */ /* 0x000fe20000410000 */
        /* <DEDUP_REMOVED lines=8> */
[----:B------:R-:W-:Y:S01]  /*e920*/  FMUL.FTZ R138, R172, R138 ;  /* 0x0000008aac8a7220 */ /* 0x000fe20000410000 */
        /* <DEDUP_REMOVED lines=11> */
[----:B------:R-:W-:Y:S01]  /*e9e0*/  FMUL.FTZ R141, R172, R141 ;  /* 0x0000008dac8d7220 */ /* 0x000fe20000410000 */
[----:B------:R-:W-:Y:S01]  /*e9f0*/  FSEL R38, R126, RZ, P5 ;  /* 0x000000ff7e267208 */ /* 0x000fe20002800000 */
[----:B------:R-:W-:Y:S01]  /*ea00*/  FADD.FTZ R135, R123, -R135 ;  /* 0x800000877b877221 */ /* 0x000fe20000010000 */
[----:B------:R-:W-:Y:S01]  /*ea10*/  FSEL R127, R127, RZ, P6 ;  /* 0x000000ff7f7f7208 */ /* 0x000fe20003000000 */
[----:B------:R-:W-:Y:S01]  /*ea20*/  FMUL.FTZ R140, R172, R140 ;  /* 0x0000008cac8c7220 */ /* 0x000fe20000410000 */
[----:B------:R-:W-:Y:S01]  /*ea30*/  FSEL R126, R126, RZ, P4 ;  /* 0x000000ff7e7e7208 */ /* 0x000fe20002000000 */
[----:B------:R-:W-:Y:S01]  /*ea40*/  FMUL.FTZ R141, R141, UR6 ;  /* 0x000000068d8d7c20 */ /* 0x000fe20008410000 */
[----:B------:R-:W-:Y:S01]  /*ea50*/  FSEL R37, R37, RZ, P3 ;  /* 0x000000ff25257208 */ /* 0x000fe20001800000 */
[----:B------:R-:W-:Y:S01]  /*ea60*/  FMUL.FTZ R172, R172, R135 ;  /* 0x00000087acac7220 */ /* 0x000fe20000410000 */
        /* <DEDUP_REMOVED lines=29> */
.L_x_2306:
        /* <DEDUP_REMOVED lines=11> */
[----:B------:R-:W-:Y:S01]  /*ecf0*/  LOP3.LUT P6, RZ, R45, 0xff, RZ, 0xc0, !PT ;  /* 0x000000ff2dff7812 */ /* 0x000fe200078cc0ff */
[C---:B------:R-:W-:Y:S01]  /*ed00*/  FFMA.FTZ R59, R172.reuse, R143, R107 ;  /* 0x0000008fac3b7223 */ /* 0x040fe2000001006b */
[----:B------:R-:W-:Y:S01]  /*ed10*/  FFMA.FTZ R58, R172, R215, R106 ;  /* 0x000000d7ac3a7223 */ /* 0x000fe2000001006a */
        /* <DEDUP_REMOVED lines=8> */
[----:B------:R-:W-:Y:S01]  /*eda0*/  FMUL.FTZ R0, R58, UR6 ;  /* 0x000000063a007c20 */ /* 0x000fe20008410000 */
[----:B------:R-:W-:Y:S01]  /*edb0*/  FSEL R38, R38, RZ, P6 ;  /* 0x000000ff26267208 */ /* 0x000fe20003000000 */
[----:B0-----:R-:W-:Y:S01]  /*edc0*/  FMUL.FTZ R36, R57, UR6 ;  /* 0x0000000639247c20 */ /* 0x001fe20008410000 */
        /* <DEDUP_REMOVED lines=31> */
.L_x_2312:
        /* <DEDUP_REMOVED lines=15> */
[----:B0-----:R-:W-:Y:S01]  /*f0b0*/  FFMA.FTZ R36, R172, R142, R105 ;  /* 0x0000008eac247223 */ /* 0x001fe20000010069 */
        /* <DEDUP_REMOVED lines=38> */
.L_x_2311:
        /* <DEDUP_REMOVED lines=10> */
[----:B------:R-:W-:Y:S01]  /*f3c0*/  LOP3.LUT P6, RZ, R45, 0xff, RZ, 0xc0, !PT ;  /* 0x000000ff2dff7812 */ /* 0x000fe200078cc0ff */
[C---:B------:R-:W-:Y:S01]  /*f3d0*/  FMUL.FTZ R59, R172.reuse, R143 ;  /* 0x0000008fac3b7220 */ /* 0x040fe20000410000 */
[----:B------:R-:W-:Y:S01]  /*f3e0*/  FMUL.FTZ R58, R172, R215 ;  /* 0x000000d7ac3a7220 */ /* 0x000fe20000410000 */
        /* <DEDUP_REMOVED lines=42> */
.L_x_2313:
        /* <DEDUP_REMOVED lines=53> */
.L_x_2309:
        /* <DEDUP_REMOVED lines=14> */
.L_x_2272:
        /* <DEDUP_REMOVED lines=15> */
[----:B------:R0:W5:Y:S01]  /*fbb0*/  LDL.LU R85, [R1] ;  /* 0x0000000001557983 */ /* 0x0001620000300800 */
        /* <DEDUP_REMOVED lines=142> */
.L_x_2271:
[----:B------:R-:W-:Y:S05]  /*104a0*/  BSYNC B0 ;  /* 0x0000000000007941 */ /* 0x000fea0003800000 */
.L_x_2270:
        /* <DEDUP_REMOVED lines=16> */
[----:B-----5:R-:W-:Y:S04]  /*105b0*/  STS.128 [R2+0x410], R76 ;  /* 0x0004104c02007388 */ /* 0x020fe80000000c00 */
        /* <DEDUP_REMOVED lines=87> */
[----:B------:R-:W-:Y:S01]  /*10b30*/  STS.128 [R2+0x1000], R172 ;  /* 0x001000ac02007388 */ /* 0x000fe20000000c00 */
[----:B------:R-:W-:Y:S01]  /*10b40*/  FADD.FTZ R15, R19, R78 ;  /* 0x0000004e130f7221 */ /* 0x000fe20000010000 */
[----:B------:R-:W-:Y:S01]  /*10b50*/  FADD.FTZ R16, R20, R89 ;  /* 0x0000005914107221 */ /* 0x000fe20000010000 */
[----:B------:R-:W-:Y:S01]  /*10b60*/  FADD.FTZ R17, R21, R88 ;  /* 0x0000005815117221 */ /* 0x000fe20000010000 */
[----:B------:R-:W-:Y:S01]  /*10b70*/  STS.128 [R2+0x1010], R32 ;  /* 0x0010102002007388 */ /* 0x000fe20000000c00 */
[----:B-1----:R-:W-:Y:S01]  /*10b80*/  FADD.FTZ R12, R12, R95 ;  /* 0x0000005f0c0c7221 */ /* 0x002fe20000010000 */
[----:B------:R-:W-:Y:S01]  /*10b90*/  FADD.FTZ R13, R13, R94 ;  /* 0x0000005e0d0d7221 */ /* 0x000fe20000010000 */
[----:B------:R-:W-:Y:S01]  /*10ba0*/  FADD.FTZ R14, R14, R97 ;  /* 0x000000610e0e7221 */ /* 0x000fe20000010000 */
[----:B------:R-:W-:Y:S01]  /*10bb0*/  BAR.SYNC.DEFER_BLOCKING 0x0 ;  /* 0x0000000000007b1d */ /* 0x000fe20000010000 */
[----:B------:R-:W-:Y:S01]  /*10bc0*/  FADD.FTZ R15, R15, R96 ;  /* 0x000000600f0f7221 */ /* 0x000fe20000010000 */
[----:B------:R-:W-:Y:S01]  /*10bd0*/  FADD.FTZ R16, R16, R99 ;  /* 0x0000006310107221 */ /* 0x000fe20000010000 */
[----:B------:R-:W-:-:S03]  /*10be0*/  FADD.FTZ R17, R17, R98 ;  /* 0x0000006211117221 */ /* 0x000fc60000010000 */
        /* <DEDUP_REMOVED lines=60> */
[----:B------:R-:W-:Y:S01]  /*10fb0*/  LDS R66, [R3+0x4600] ;  /* 0x0046000003427984 */ /* 0x000fe20000000800 */
[----:B----4-:R-:W-:-:S03]  /*10fc0*/  FADD.FTZ R19, R19, R50 ;  /* 0x0000003213137221 */ /* 0x010fc60000010000 */
[----:B------:R-:W3:Y:S01]  /*10fd0*/  LDS R89, [R3+0x4800] ;  /* 0x0048000003597984 */ /* 0x000ee20000000800 */
        /* <DEDUP_REMOVED lines=13> */
[----:B------:R-:W-:Y:S01]  /*110b0*/  STS.128 [R2], R40 ;  /* 0x0000002802007388 */ /* 0x000fe20000000c00 */
[----:B---3--:R-:W-:-:S03]  /*110c0*/  FADD.FTZ R89, R20, R89 ;  /* 0x0000005914597221 */ /* 0x008fc60000010000 */
[----:B------:R-:W-:Y:S04]  /*110d0*/  STS.128 [R2+0x10], R56 ;  /* 0x0000103802007388 */ /* 0x000fe80000000c00 */
[----:B------:R-:W-:Y:S01]  /*110e0*/  STS.128 [R2+0x400], R72 ;  /* 0x0004004802007388 */ /* 0x000fe20000000c00 */
[----:B----4-:R-:W-:-:S03]  /*110f0*/  FADD.FTZ R91, R22, R91 ;  /* 0x0000005b165b7221 */ /* 0x010fc60000010000 */
        /* <DEDUP_REMOVED lines=9> */
[----:B0-----:R-:W-:Y:S01]  /*11190*/  FADD.FTZ R25, R19, R66 ;  /* 0x0000004213197221 */ /* 0x001fe20000010000 */
[----:B------:R-:W-:-:S04]  /*111a0*/  FADD.FTZ R27, R21, R76 ;  /* 0x0000004c151b7221 */ /* 0x000fc80000010000 */
        /* <DEDUP_REMOVED lines=41> */
[----:B------:R-:W-:Y:S02]  /*11440*/  FADD.FTZ R19, R19, R22 ;  /* 0x0000001613137221 */ /* 0x000fe40000010000 */
[----:B------:R-:W4:Y:S01]  /*11450*/  LDC R22, c[0x0][0x388] ;  /* 0x0000e200ff167b82 */ /* 0x000f220000000800 */
        /* <DEDUP_REMOVED lines=72> */
[----:B------:R-:W2:Y:S01]  /*118e0*/  LDS R28, [R3+0x4000] ;  /* 0x00400000031c7984 */ /* 0x000ea20000000800 */
[----:B---3--:R-:W-:-:S03]  /*118f0*/  FADD.FTZ R36, RZ, R36 ;  /* 0x00000024ff247221 */ /* 0x008fc60000010000 */
        /* <DEDUP_REMOVED lines=9> */
[C---:B------:R-:W-:Y:S01]  /*11990*/  IADD3 R4, P0, PT, R20.reuse, UR18, RZ ;  /* 0x0000001214047c10 */ /* 0x040fe2000ff1e0ff */
[----:B------:R-:W-:Y:S01]  /*119a0*/  FADD.FTZ R45, R5, R6 ;  /* 0x00000006052d7221 */ /* 0x000fe20000010000 */
[C---:B------:R-:W-:Y:S01]  /*119b0*/  IADD3 R6, P1, PT, R20.reuse, UR16, RZ ;  /* 0x0000001014067c10 */ /* 0x040fe2000ff3e0ff */
[----:B------:R-:W4:Y:S01]  /*119c0*/  LDS R24, [R3+0xa00] ;  /* 0x000a000003187984 */ /* 0x000f220000000800 */
[----:B------:R-:W-:Y:S01]  /*119d0*/  IADD3 R20, P3, PT, R20, UR20, RZ ;  /* 0x0000001414147c10 */ /* 0x000fe2000ff7e0ff */
[----:B------:R-:W-:Y:S01]  /*119e0*/  FADD.FTZ R2, R2, R41 ;  /* 0x0000002902027221 */ /* 0x000fe20000010000 */
[C---:B------:R-:W-:Y:S01]  /*119f0*/  IADD3.X R5, PT, PT, R21.reuse, UR19, RZ, P0, !PT ;  /* 0x0000001315057c10 */ /* 0x040fe200087fe4ff */
[----:B------:R-:W4:Y:S01]  /*11a00*/  LDS R47, [R3+0x3000] ;  /* 0x00300000032f7984 */ /* 0x000f220000000800 */
[----:B------:R-:W-:Y:S01]  /*11a10*/  IADD3.X R7, PT, PT, R21, UR17, RZ, P1, !PT ;  /* 0x0000001115077c10 */ /* 0x000fe20008ffe4ff */
[----:B0-----:R-:W-:-:S02]  /*11a20*/  FADD.FTZ R43, R2, R43 ;  /* 0x0000002b022b7221 */ /* 0x001fc40000010000 */
[----:B------:R-:W0:Y:S01]  /*11a30*/  LDS R41, [R3+0x1e00] ;  /* 0x001e000003297984 */ /* 0x000e220000000800 */
[----:B------:R-:W-:Y:S01]  /*11a40*/  IADD3.X R21, PT, PT, R21, UR21, RZ, P3, !PT ;  /* 0x0000001515157c10 */ /* 0x000fe20009ffe4ff */
[----:B-1----:R-:W-:Y:S02]  /*11a50*/  FADD.FTZ R0, RZ, R0 ;  /* 0x00000000ff007221 */ /* 0x002fe40000010000 */
[----:B------:R-:W1:Y:S01]  /*11a60*/  LDS R2, [R3+0xc00] ;  /* 0x000c000003027984 */ /* 0x000e620000000800 */
[----:B--2---:R-:W-:-:S03]  /*11a70*/  FADD.FTZ R55, R43, R28 ;  /* 0x0000001c2b377221 */ /* 0x004fc60000010000 */
[----:B------:R-:W-:Y:S01]  /*11a80*/  STG.E desc[UR10][R4.64], R65 ;  /* 0x0000004104007986 */ /* 0x000fe2000c10190a */
[----:B---3--:R-:W-:-:S03]  /*11a90*/  FADD.FTZ R37, R0, R37 ;  /* 0x0000002500257221 */ /* 0x008fc60000010000 */
[----:B------:R-:W-:Y:S01]  /*11aa0*/  STG.E desc[UR10][R6.64], R8 ;  /* 0x0000000806007986 */ /* 0x000fe2000c10190a */
[----:B----4-:R-:W-:-:S03]  /*11ab0*/  FADD.FTZ R26, R37, R26 ;  /* 0x0000001a251a7221 */ /* 0x010fc60000010000 */
[----:B------:R-:W2:Y:S01]  /*11ac0*/  LDS R65, [R3+0x4400] ;  /* 0x0044000003417984 */ /* 0x000ea20000000800 */
[----:B------:R-:W-:-:S03]  /*11ad0*/  FADD.FTZ R22, RZ, R22 ;  /* 0x00000016ff167221 */ /* 0x000fc60000010000 */
[----:B------:R-:W3:Y:S01]  /*11ae0*/  LDS R49, [R3+0x3200] ;  /* 0x0032000003317984 */ /* 0x000ee20000000800 */
[----:B------:R-:W-:-:S03]  /*11af0*/  FADD.FTZ R57, R26, R57 ;  /* 0x000000391a397221 */ /* 0x000fc60000010000 */
[----:B------:R-:W4:Y:S01]  /*11b00*/  LDS R43, [R3+0x2000] ;  /* 0x00200000032b7984 */ /* 0x000f220000000800 */
[----:B------:R-:W-:-:S03]  /*11b10*/  FADD.FTZ R22, R22, R39 ;  /* 0x0000002716167221 */ /* 0x000fc60000010000 */
[----:B------:R-:W4:Y:S04]  /*11b20*/  LDS R8, [R3+0xe00] ;  /* 0x000e000003087984 */ /* 0x000f280000000800 */
[----:B------:R-:W-:Y:S01]  /*11b30*/  STG.E desc[UR10][R18.64], R45 ;  /* 0x0000002d12007986 */ /* 0x000fe2000c10190a */
[----:B------:R-:W-:-:S03]  /*11b40*/  FADD.FTZ R24, RZ, R24 ;  /* 0x00000018ff187221 */ /* 0x000fc60000010000 */
[----:B------:R-:W-:Y:S01]  /*11b50*/  STG.E desc[UR10][R20.64], R59 ;  /* 0x0000003b14007986 */ /* 0x000fe2000c10190a */
[----:B------:R-:W-:-:S03]  /*11b60*/  FADD.FTZ R22, R22, R47 ;  /* 0x0000002f16167221 */ /* 0x000fc60000010000 */
[----:B------:R-:W-:Y:S01]  /*11b70*/  STG.E desc[UR10][R4.64+0x200], R67 ;  /* 0x0002004304007986 */ /* 0x000fe2000c10190a */
[----:B0-----:R-:W-:-:S03]  /*11b80*/  FADD.FTZ R24, R24, R41 ;  /* 0x0000002918187221 */ /* 0x001fc60000010000 */
[----:B------:R-:W-:Y:S01]  /*11b90*/  STG.E desc[UR10][R6.64+0x200], R9 ;  /* 0x0002000906007986 */ /* 0x000fe2000c10190a */
[----:B-1----:R-:W-:-:S03]  /*11ba0*/  FADD.FTZ R2, RZ, R2 ;  /* 0x00000002ff027221 */ /* 0x002fc60000010000 */
[----:B------:R-:W0:Y:S04]  /*11bb0*/  LDS R59, [R3+0x4600] ;  /* 0x00460000033b7984 */ /* 0x000e280000000800 */
        /* <DEDUP_REMOVED lines=66> */
.L_x_2273:
        /* <DEDUP_REMOVED lines=8> */
.L_x_2316:
[----:B------:R-:W-:Y:S05]  /*12060*/  BSYNC B2 ;  /* 0x0000000000027941 */ /* 0x000fea0003800000 */
.L_x_2315:
        /* <DEDUP_REMOVED lines=8> */
.L_x_2317:
[----:B------:R-:W-:Y:S01]  /*120f0*/  HFMA2 R39, -RZ, RZ, 0, 1.1920928955078125e-07 ;  /* 0x00000002ff277431 */ /* 0x000fe200000001ff */
[----:B------:R-:W-:Y:S01]  /*12100*/  MOV R38, R36 ;  /* 0x0000002400267202 */ /* 0x000fe20000000f00 */
[----:B------:R-:W-:-:S07]  /*12110*/  FADD.FTZ R37, R37, R219 ;  /* 0x000000db25257221 */ /* 0x000fce0000010000 */
[----:B------:R-:W-:Y:S05]  /*12120*/  WARPSYNC.COLLECTIVE R41, `(.L_x_2318) ;  /* 0x0000000029087348 */ /* 0x000fea0003c00000 */
[----:B------:R0:W1:Y:S02]  /*12130*/  SHFL.BFLY P4, R219, R38, R39, R40 ;  /* 0x0c00002726db7389 */ /* 0x0000640000080028 */
[----:B01----:R-:W-:Y:S05]  /*12140*/  ENDCOLLECTIVE ;  /* 0x000000000000791b */ /* 0x003fea0003800000 */
.L_x_2318:
[----:B------:R-:W-:Y:S01]  /*12150*/  MOV R38, R37 ;  /* 0x0000002500267202 */ /* 0x000fe20000000f00 */
[----:B------:R-:W-:-:S07]  /*12160*/  FADD.FTZ R36, R36, R219 ;  /* 0x000000db24247221 */ /* 0x000fce0000010000 */
[----:B------:R-:W-:Y:S05]  /*12170*/  WARPSYNC.COLLECTIVE R41, `(.L_x_2319) ;  /* 0x0000000029087348 */ /* 0x000fea0003c00000 */
[----:B------:R0:W1:Y:S02]  /*12180*/  SHFL.BFLY P4, R219, R38, R39, R40 ;  /* 0x0c00002726db7389 */ /* 0x0000640000080028 */
[----:B01----:R-:W-:Y:S05]  /*12190*/  ENDCOLLECTIVE ;  /* 0x000000000000791b */ /* 0x003fea0003800000 */
.L_x_2319:
[----:B------:R-:W-:Y:S01]  /*121a0*/  HFMA2 R39, -RZ, RZ, 0, 2.384185791015625e-07 ;  /* 0x00000004ff277431 */ /* 0x000fe200000001ff */
[----:B------:R-:W-:Y:S01]  /*121b0*/  MOV R38, R36 ;  /* 0x0000002400267202 */ /* 0x000fe20000000f00 */
[----:B------:R-:W-:-:S07]  /*121c0*/  FADD.FTZ R37, R37, R219 ;  /* 0x000000db25257221 */ /* 0x000fce0000010000 */
[----:B------:R-:W-:Y:S05]  /*121d0*/  WARPSYNC.COLLECTIVE R41, `(.L_x_2320) ;  /* 0x0000000029087348 */ /* 0x000fea0003c00000 */
[----:B------:R0:W1:Y:S02]  /*121e0*/  SHFL.BFLY P4, R219, R38, R39, R40 ;  /* 0x0c00002726db7389 */ /* 0x0000640000080028 */
[----:B01----:R-:W-:Y:S05]  /*121f0*/  ENDCOLLECTIVE ;  /* 0x000000000000791b */ /* 0x003fea0003800000 */
.L_x_2320:
[----:B------:R-:W-:Y:S01]  /*12200*/  MOV R38, R37 ;  /* 0x0000002500267202 */ /* 0x000fe20000000f00 */
[----:B------:R-:W-:-:S07]  /*12210*/  FADD.FTZ R36, R36, R219 ;  /* 0x000000db24247221 */ /* 0x000fce0000010000 */
[----:B------:R-:W-:Y:S05]  /*12220*/  WARPSYNC.COLLECTIVE R41, `(.L_x_2321) ;  /* 0x0000000029087348 */ /* 0x000fea0003c00000 */
[----:B------:R0:W1:Y:S02]  /*12230*/  SHFL.BFLY P4, R219, R38, R39, R40 ;  /* 0x0c00002726db7389 */ /* 0x0000640000080028 */
[----:B01----:R-:W-:Y:S05]  /*12240*/  ENDCOLLECTIVE ;  /* 0x000000000000791b */ /* 0x003fea0003800000 */
.L_x_2321:
[----:B------:R-:W-:Y:S01]  /*12250*/  HFMA2 R39, -RZ, RZ, 0, 4.76837158203125e-07 ;  /* 0x00000008ff277431 */ /* 0x000fe200000001ff */
[----:B------:R-:W-:Y:S01]  /*12260*/  MOV R38, R36 ;  /* 0x0000002400267202 */ /* 0x000fe20000000f00 */
[----:B------:R-:W-:-:S07]  /*12270*/  FADD.FTZ R37, R37, R219 ;  /* 0x000000db25257221 */ /* 0x000fce0000010000 */
[----:B------:R-:W-:Y:S05]  /*12280*/  WARPSYNC.COLLECTIVE R41, `(.L_x_2322) ;  /* 0x0000000029087348 */ /* 0x000fea0003c00000 */
[----:B------:R0:W1:Y:S02]  /*12290*/  SHFL.BFLY P4, R219, R38, R39, R40 ;  /* 0x0c00002726db7389 */ /* 0x0000640000080028 */
[----:B01----:R-:W-:Y:S05]  /*122a0*/  ENDCOLLECTIVE ;  /* 0x000000000000791b */ /* 0x003fea0003800000 */
.L_x_2322:
[----:B------:R-:W-:Y:S01]  /*122b0*/  MOV R38, R37 ;  /* 0x0000002500267202 */ /* 0x000fe20000000f00 */
[----:B------:R-:W-:-:S07]  /*122c0*/  FADD.FTZ R36, R36, R219 ;  /* 0x000000db24247221 */ /* 0x000fce0000010000 */
[----:B------:R-:W-:Y:S05]  /*122d0*/  WARPSYNC.COLLECTIVE R41, `(.L_x_2323) ;  /* 0x0000000029087348 */ /* 0x000fea0003c00000 */
[----:B------:R0:W1:Y:S02]  /*122e0*/  SHFL.BFLY P4, R219, R38, R39, R40 ;  /* 0x0c00002726db7389 */ /* 0x0000640000080028 */
[----:B01----:R-:W-:Y:S05]  /*122f0*/  ENDCOLLECTIVE ;  /* 0x000000000000791b */ /* 0x003fea0003800000 */
.L_x_2323:
[----:B------:R-:W-:Y:S01]  /*12300*/  HFMA2 R39, -RZ, RZ, 0, 9.5367431640625e-07 ;  /* 0x00000010ff277431 */ /* 0x000fe200000001ff */
[----:B------:R-:W-:Y:S01]  /*12310*/  MOV R38, R36 ;  /* 0x0000002400267202 */ /* 0x000fe20000000f00 */
[----:B------:R-:W-:-:S07]  /*12320*/  FADD.FTZ R37, R37, R219 ;  /* 0x000000db25257221 */ /* 0x000fce0000010000 */
[----:B------:R-:W-:Y:S05]  /*12330*/  WARPSYNC.COLLECTIVE R41, `(.L_x_2324) ;  /* 0x0000000029087348 */ /* 0x000fea0003c00000 */
[----:B------:R0:W1:Y:S02]  /*12340*/  SHFL.BFLY P4, R219, R38, R39, R40 ;  /* 0x0c00002726db7389 */ /* 0x0000640000080028 */
[----:B01----:R-:W-:Y:S05]  /*12350*/  ENDCOLLECTIVE ;  /* 0x000000000000791b */ /* 0x003fea0003800000 */
.L_x_2324:
[----:B------:R-:W-:Y:S02]  /*12360*/  MOV R38, R37 ;  /* 0x0000002500267202 */ /* 0x000fe40000000f00 */
[----:B------:R-:W-:-:S07]  /*12370*/  MOV R218, R219 ;  /* 0x000000db00da7202 */ /* 0x000fce0000000f00 */
[----:B------:R-:W-:Y:S05]  /*12380*/  WARPSYNC.COLLECTIVE R41, `(.L_x_2325) ;  /* 0x0000000029087348 */ /* 0x000fea0003c00000 */
[----:B------:R0:W1:Y:S02]  /*12390*/  SHFL.BFLY P4, R219, R38, R39, R40 ;  /* 0x0c00002726db7389 */ /* 0x0000640000080028 */
[----:B01----:R-:W-:Y:S05]  /*123a0*/  ENDCOLLECTIVE ;  /* 0x000000000000791b */ /* 0x003fea0003800000 */
.L_x_2325:
[----:B------:R-:W-:Y:S01]  /*123b0*/  MOV R38, R219 ;  /* 0x000000db00267202 */ /* 0x000fe20000000f00 */
[----:B------:R-:W-:Y:S06]  /*123c0*/  BRA `(.L_x_2326) ;  /* 0xffffff2c00bc7947 */ /* 0x000fec000383ffff */
.L_x_2327:
        /* <DEDUP_REMOVED lines=11> */
.L_x_7107:


//--------------------- .text._ZN10layer_norm22ln_bwd_finalize_kernelINS_22Kernel_traits_finalizeILj1280E13__nv_bfloat16S2_fS2_fjLb0ELj1024ELj4ENS_18Kernel_traits_baseILj1280ES2_S2_fS2_fjLj1024EEEEELb0ELb0EEEvNS_9BwdParamsE --------------------------
	.section	.text._ZN10layer_norm22ln_bwd_finalize_kernelINS_22Kernel_traits_finalizeILj1280E13__nv_bfloat16S2_fS2_fjLb0ELj1024ELj4ENS_18Kernel_traits_baseILj1280ES2_S2_fS2_fjLj1024EEEEELb0ELb0EEEvNS_9BwdParamsE,"ax",@progbits
	.align	128
        .global         _ZN10layer_norm22ln_bwd_finalize_kernelINS_22Kernel_traits_finalizeILj1280E13__nv_bfloat16S2_fS2_fjLb0ELj1024ELj4ENS_18Kernel_traits_baseILj1280ES2_S2_fS2_fjLj1024EEEEELb0ELb0EEEvNS_9BwdParamsE
        .type           _ZN10layer_norm22ln_bwd_finalize_kernelINS_22Kernel_traits_finalizeILj1280E13__nv_bfloat16S2_fS2_fjLb0ELj1024ELj4ENS_18Kernel_traits_baseILj1280ES2_S2_fS2_fjLj1024EEEEELb0ELb0EEEvNS_9BwdParamsE,@function
        .size           _ZN10layer_norm22ln_bwd_finalize_kernelINS_22Kernel_traits_finalizeILj1280E13__nv_bfloat16S2_fS2_fjLb0ELj1024ELj4ENS_18Kernel_traits_baseILj1280ES2_S2_fS2_fjLj1024EEEEELb0ELb0EEEvNS_9BwdParamsE,(.L_x_7108 - _ZN10layer_norm22ln_bwd_finalize_kernelINS_22Kernel_traits_finalizeILj1280E13__nv_bfloat16S2_fS2_fjLb0ELj1024ELj4ENS_18Kernel_traits_baseILj1280ES2_S2_fS2_fjLj1024EEEEELb0ELb0EEEvNS_9BwdParamsE)
        .other          _ZN10layer_norm22ln_bwd_finalize_kernelINS_22Kernel_traits_finalizeILj1280E13__nv_bfloat16S2_fS2_fjLb0ELj1024ELj4ENS_18Kernel_traits_baseILj1280ES2_S2_fS2_fjLj1024EEEEELb0ELb0EEEvNS_9BwdParamsE,@"STO_CUDA_ENTRY STV_DEFAULT"
_ZN10layer_norm22ln_bwd_finalize_kernelINS_22Kernel_traits_finalizeILj1280E13__nv_bfloat16S2_fS2_fjLb0ELj1024ELj4ENS_18Kernel_traits_baseILj1280ES2_S2_fS2_fjLj1024EEEEELb0ELb0EEEvNS_9BwdParamsE:
.text._ZN10layer_norm22ln_bwd_finalize_kernelINS_22Kernel_traits_finalizeILj1280E13__nv_bfloat16S2_fS2_fjLb0ELj1024ELj4ENS_18Kernel_traits_baseILj1280ES2_S2_fS2_fjLj1024EEEEELb0ELb0EEEvNS_9BwdParamsE:
        /* <DEDUP_REMOVED lines=78> */
.L_x_2332:
        /* <DEDUP_REMOVED lines=118> */
.L_x_2331:
[----:B------:R-:W-:Y:S05]  /*0c40*/  BSYNC.RECONVERGENT B1 ;  /* 0x0000000000017941 */ /* 0x000fea0003800200 */
.L_x_2330:
        /* <DEDUP_REMOVED lines=68> */
.L_x_2334:
[----:B------:R-:W-:Y:S05]  /*1090*/  BSYNC.RECONVERGENT B1 ;  /* 0x0000000000017941 */ /* 0x000fea0003800200 */
.L_x_2333:
        /* <DEDUP_REMOVED lines=37> */
.L_x_2336:
[----:B------:R-:W-:Y:S05]  /*12f0*/  BSYNC.RECONVERGENT B1 ;  /* 0x0000000000017941 */ /* 0x000fea0003800200 */
.L_x_2335:
[----:B------:R-:W-:Y:S05]  /*1300*/  @!P1 BRA `(.L_x_2329) ;  /* 0x00000000003c9947 */ /* 0x000fea0003800000 */
[----:B------:R-:W0:Y:S01]  /*1310*/  LDC.64 R8, c[0x0][0x440] ;  /* 0x00011000ff087b82 */ /* 0x000e220000000a00 */
[----:B------:R-:W-:Y:S01]  /*1320*/  IMAD R2, R2, R54, R7 ;  /* 0x0000003602027224 */ /* 0x000fe200078e0207 */
[----:B------:R-:W-:-:S04]  /*1330*/  IADD3 R0, PT, PT, -R0, RZ, RZ ;  /* 0x000000ff00007210 */ /* 0x000fc80007ffe1ff */
[----:B------:R-:W-:Y:S02]  /*1340*/  IADD3 R13, PT, PT, R57, R2, RZ ;  /* 0x00000002390d7210 */ /* 0x000fe40007ffe0ff */
[----:B------:R-:W1:Y:S05]  /*1350*/  LDC.64 R10, c[0x0][0x448] ;  /* 0x00011200ff0a7b82 */ /* 0x000e6a0000000a00 */
.L_x_2337:
        /* <DEDUP_REMOVED lines=10> */
.L_x_2329:
[----:B------:R-:W-:Y:S05]  /*1400*/  BSYNC.RECONVERGENT B0 ;  /* 0x0000000000007941 */ /* 0x000fea0003800200 */
.L_x_2328:
        /* <DEDUP_REMOVED lines=62> */
.L_x_2338:
        /* <DEDUP_REMOVED lines=9> */
.L_x_7108:


//--------------------- .text._ZN10layer_norm40ln_parallel_residual_bwd_finalize_kernelINS_22Kernel_traits_finalizeILj1280E13__nv_bfloat16S2_fS2_fjLb0ELj1024ELj4ENS_18Kernel_traits_baseILj1280ES2_S2_fS2_fjLj1024EEEEELb0EEEvNS_9BwdParamsE --------------------------
	.section	.text._ZN10layer_norm40ln_parallel_residual_bwd_finalize_kernelINS_22Kernel_traits_finalizeILj1280E13__nv_bfloat16S2_fS2_fjLb0ELj1024ELj4ENS_18Kernel_traits_baseILj1280ES2_S2_fS2_fjLj1024EEEEELb0EEEvNS_9BwdParamsE,"ax",@progbits
	.align	128
        .global         _ZN10layer_norm40ln_parallel_residual_bwd_finalize_kernelINS_22Kernel_traits_finalizeILj1280E13__nv_bfloat16S2_fS2_fjLb0ELj1024ELj4ENS_18Kernel_traits_baseILj1280ES2_S2_fS2_fjLj1024EEEEELb0EEEvNS_9BwdParamsE
        .type           _ZN10layer_norm40ln_parallel_residual_bwd_finalize_kernelINS_22Kernel_traits_finalizeILj1280E13__nv_bfloat16S2_fS2_fjLb0ELj1024ELj4ENS_18Kernel_traits_baseILj1280ES2_S2_fS2_fjLj1024EEEEELb0EEEvNS_9BwdParamsE,@function
        .size           _ZN10layer_norm40ln_parallel_residual_bwd_finalize_kernelINS_22Kernel_traits_finalizeILj1280E13__nv_bfloat16S2_fS2_fjLb0ELj1024ELj4ENS_18Kernel_traits_baseILj1280ES2_S2_fS2_fjLj1024EEEEELb0EEEvNS_9BwdParamsE,(.L_x_7109 - _ZN10layer_norm40ln_parallel_residual_bwd_finalize_kernelINS_22Kernel_traits_finalizeILj1280E13__nv_bfloat16S2_fS2_fjLb0ELj1024ELj4ENS_18Kernel_traits_baseILj1280ES2_S2_fS2_fjLj1024EEEEELb0EEEvNS_9BwdParamsE)
        .other          _ZN10layer_norm40ln_parallel_residual_bwd_finalize_kernelINS_22Kernel_traits_finalizeILj1280E13__nv_bfloat16S2_fS2_fjLb0ELj1024ELj4ENS_18Kernel_traits_baseILj1280ES2_S2_fS2_fjLj1024EEEEELb0EEEvNS_9BwdParamsE,@"STO_CUDA_ENTRY STV_DEFAULT"
_ZN10layer_norm40ln_parallel_residual_bwd_finalize_kernelINS_22Kernel_traits_finalizeILj1280E13__nv_bfloat16S2_fS2_fjLb0ELj1024ELj4ENS_18Kernel_traits_baseILj1280ES2_S2_fS2_fjLj1024EEEEELb0EEEvNS_9BwdParamsE:
.text._ZN10layer_norm40ln_parallel_residual_bwd_finalize_kernelINS_22Kernel_traits_finalizeILj1280E13__nv_bfloat16S2_fS2_fjLb0ELj1024ELj4ENS_18Kernel_traits_baseILj1280ES2_S2_fS2_fjLj1024EEEEELb0EEEvNS_9BwdParamsE:
        /* <DEDUP_REMOVED lines=58> */
.L_x_2343:
        /* <DEDUP_REMOVED lines=112> */
.L_x_2342:
[----:B------:R-:W-:Y:S05]  /*0aa0*/  BSYNC.RECONVERGENT B1 ;  /* 0x0000000000017941 */ /* 0x000fea0003800200 */
.L_x_2341:
        /* <DEDUP_REMOVED lines=66> */
.L_x_2345:
[----:B------:R-:W-:Y:S05]  /*0ed0*/  BSYNC.RECONVERGENT B1 ;  /* 0x0000000000017941 */ /* 0x000fea0003800200 */
.L_x_2344:
        /* <DEDUP_REMOVED lines=36> */
.L_x_2347:
[----:B------:R-:W-:Y:S05]  /*1120*/  BSYNC.RECONVERGENT B1 ;  /* 0x0000000000017941 */ /* 0x000fea0003800200 */
.L_x_2346:
        /* <DEDUP_REMOVED lines=18> */
.L_x_2340:
[----:B------:R-:W-:Y:S05]  /*1250*/  BSYNC.RECONVERGENT B0 ;  /* 0x0000000000007941 */ /* 0x000fea0003800200 */
.L_x_2339:
        /* <DEDUP_REMOVED lines=96> */
.L_x_2348:
        /* <DEDUP_REMOVED lines=10> */
.L_x_7109:


//--------------------- .text._ZN10layer_norm31ln_parallel_residual_bwd_kernelINS_13Kernel_traitsI13__nv_bfloat16S2_fS2_fjLj1280ELj1ELj4ELj1ELj16ENS_18Kernel_traits_baseILj1280ES2_S2_fS2_fjLj128EEEEELb1ELb1ELb0EEEvNS_9BwdParamsE --------------------------
	.section	.text._ZN10layer_norm31ln_parallel_residual_bwd_kernelINS_13Kernel_traitsI13__nv_bfloat16S2_fS2_fjLj1280ELj1ELj4ELj1ELj16ENS_18Kernel_traits_baseILj1280ES2_S2_fS2_fjLj128EEEEELb1ELb1ELb0EEEvNS_9BwdParamsE,"ax",@progbits
	.align	128
        .global         _ZN10layer_norm31ln_parallel_residual_bwd_kernelINS_13Kernel_traitsI13__nv_bfloat16S2_fS2_fjLj1280ELj1ELj4ELj1ELj16ENS_18Kernel_traits_baseILj1280ES2_S2_fS2_fjLj128EEEEELb1ELb1ELb0EEEvNS_9BwdParamsE
        .type           _ZN10layer_norm31ln_parallel_residual_bwd_kernelINS_13Kernel_traitsI13__nv_bfloat16S2_fS2_fjLj1280ELj1ELj4ELj1ELj16ENS_18Kernel_traits_baseILj1280ES2_S2_fS2_fjLj128EEEEELb1ELb1ELb0EEEvNS_9BwdParamsE,@function
        .size           _ZN10layer_norm31ln_parallel_residual_bwd_kernelINS_13Kernel_traitsI13__nv_bfloat16S2_fS2_fjLj1280ELj1ELj4ELj1ELj16ENS_18Kernel_traits_baseILj1280ES2_S2_fS2_fjLj128EEEEELb1ELb1ELb0EEEvNS_9BwdParamsE,(.L_x_7110 - _ZN10layer_norm31ln_parallel_residual_bwd_kernelINS_13Kernel_traitsI13__nv_bfloat16S2_fS2_fjLj1280ELj1ELj4ELj1ELj16ENS_18Kernel_traits_baseILj1280ES2_S2_fS2_fjLj128EEEEELb1ELb1ELb0EEEvNS_9BwdParamsE)
        .other          _ZN10layer_norm31ln_parallel_residual_bwd_kernelINS_13Kernel_traitsI13__nv_bfloat16S2_fS2_fjLj1280ELj1ELj4ELj1ELj16ENS_18Kernel_traits_baseILj1280ES2_S2_fS2_fjLj128EEEEELb1ELb1ELb0EEEvNS_9BwdParamsE,@"STO_CUDA_ENTRY STV_DEFAULT"
_ZN10layer_norm31ln_parallel_residual_bwd_kernelINS_13Kernel_traitsI13__nv_bfloat16S2_fS2_fjLj1280ELj1ELj4ELj1ELj16ENS_18Kernel_traits_baseILj1280ES2_S2_fS2_fjLj128EEEEELb1ELb1ELb0EEEvNS_9BwdParamsE:
.text._ZN10layer_norm31ln_parallel_residual_bwd_kernelINS_13Kernel_traitsI13__nv_bfloat16S2_fS2_fjLj1280ELj1ELj4ELj1ELj16ENS_18Kernel_traits_baseILj1280ES2_S2_fS2_fjLj128EEEEELb1ELb1ELb0EEEvNS_9BwdParamsE:
[----:B------:R-:W0:Y:S01]  /*0000*/  LDC R1, c[0x0][0x37c] ;  /* 0x0000df00ff017b82 */ /* 0x000e220000000800 */
[----:B------:R-:W1:Y:S01]  /*0010*/  LDCU UR4, c[0x0][0x388] ;  /* 0x00007100ff0477ac */ /* 0x000e620008000800 */
[----:B0-----:R-:W-:Y:S01]  /*0020*/  IADD3 R1, PT, PT, R1, -0xa8, RZ ;  /* 0xffffff5801017810 */ /* 0x001fe20007ffe0ff */
[----:B------:R-:W0:Y:S01]  /*0030*/  S2R R215, SR_TID.X ;  /* 0x0000000000d77919 */ /* 0x000e220000002100 */
[----:B------:R-:W2:Y:S01]  /*0040*/  LDCU.64 UR8, c[0x0][0x358] ;  /* 0x00006b00ff0877ac */ /* 0x000ea20008000a00 */
[----:B------:R-:W3:Y:S01]  /*0050*/  LDCU UR5, c[0x0][0x384] ;  /* 0x00007080ff0577ac */ /* 0x000ee20008000800 */
[----:B------:R-:W4:Y:S01]  /*0060*/  LDCU UR13, c[0x0][0x408] ;  /* 0x00008100ff0d77ac */ /* 0x000f220008000800 */
[----:B------:R-:W0:Y:S01]  /*0070*/  LDCU UR15, c[0x0][0x388] ;  /* 0x00007100ff0f77ac */ /* 0x000e220008000800 */
[----:B-1----:R-:W-:Y:S01]  /*0080*/  MOV R2, UR4 ;  /* 0x0000000400027c02 */ /* 0x002fe20008000f00 */
[----:B------:R-:W1:Y:S03]  /*0090*/  LDCU.U8 UR14, c[0x0][0x410] ;  /* 0x00008200ff0e77ac */ /* 0x000e660008000000 */
[----:B------:R-:W-:Y:S01]  /*00a0*/  SHF.R.S32.HI R0, RZ, 0x1f, R2 ;  /* 0x0000001fff007819 */ /* 0x000fe20000011402 */
[----:B------:R5:W-:Y:S01]  /*00b0*/  STL [R1+0x50], R2 ;  /* 0x0000500201007387 */ /* 0x000be20000100800 */
[----:B------:R-:W0:Y:S02]  /*00c0*/  LDCU UR12, c[0x0][0x400] ;  /* 0x00008000ff0c77ac */ /* 0x000e240008000800 */
[----:B------:R-:W-:Y:S01]  /*00d0*/  LEA.HI R0, R0, R2, RZ, 0x3 ;  /* 0x0000000200007211 */ /* 0x000fe200078f18ff */
[----:B------:R0:W2:Y:S01]  /*00e0*/  LDL.64 R60, [R1+0x40] ;  /* 0x00004000013c7983 */ /* 0x0000a20000100a00 */
[----:B------:R-:W1:Y:S03]  /*00f0*/  LDCU.64 UR6, c[0x0][0x478] ;  /* 0x00008f00ff0677ac */ /* 0x000e660008000a00 */
[----:B------:R0:W2:Y:S01]  /*0100*/  LDL.64 R62, [R1+0x48] ;  /* 0x00004800013e7983 */ /* 0x0000a20000100a00 */
[----:B------:R-:W1:Y:S01]  /*0110*/  LDCU.64 UR20, c[0x0][0x438] ;  /* 0x00008700ff1477ac */ /* 0x000e620008000a00 */
[----:B0-----:R-:W-:-:S02]  /*0120*/  LOP3.LUT R3, R215, 0x1f, RZ, 0xc, !PT ;  /* 0x0000001fd7037812 */ /* 0x001fc400078e0cff */
[----:B------:R0:W3:Y:S01]  /*0130*/  LDL.64 R56, [R1+0x30] ;  /* 0x0000300001387983 */ /* 0x0000e20000100a00 */
[----:B------:R-:W0:Y:S03]  /*0140*/  LDCU.64 UR10, c[0x0][0x470] ;  /* 0x00008e00ff0a77ac */ /* 0x000e260008000a00 */
[----:B------:R0:W3:Y:S04]  /*0150*/  LDL.64 R58, [R1+0x38] ;  /* 0x00003800013a7983 */ /* 0x0000e80000100a00 */
[----:B------:R0:W4:Y:S04]  /*0160*/  LDL.64 R52, [R1+0x20] ;  /* 0x0000200001347983 */ /* 0x0001280000100a00 */
[----:B------:R0:W4:Y:S04]  /*0170*/  LDL.64 R54, [R1+0x28] ;  /* 0x0000280001367983 */ /* 0x0001280000100a00 */
[----:B------:R0:W4:Y:S04]  /*0180*/  LDL.64 R48, [R1+0x10] ;  /* 0x0000100001307983 */ /* 0x0001280000100a00 */
[----:B------:R0:W4:Y:S04]  /*0190*/  LDL.64 R50, [R1+0x18] ;  /* 0x0000180001327983 */ /* 0x0001280000100a00 */
[----:B------:R0:W4:Y:S04]  /*01a0*/  LDL.64 R44, [R1] ;  /* 0x00000000012c7983 */ /* 0x0001280000100a00 */
[----:B------:R0:W4:Y:S01]  /*01b0*/  LDL.64 R46, [R1+0x8] ;  /* 0x00000800012e7983 */ /* 0x0001220000100a00 */
[----:B------:R-:W-:-:S04]  /*01c0*/  LEA.HI.SX32 R252, R0, R3, 0x1d ;  /* 0x0000000300fc7211 */ /* 0x000fc800078feaff */
[C---:B------:R-:W-:Y:S02]  /*01d0*/  ISETP.GE.U32.AND P3, PT, R252.reuse, 0x20, PT ;  /* 0x00000020fc00780c */ /* 0x040fe40003f66070 */
[C---:B------:R-:W-:Y:S02]  /*01e0*/  ISETP.GE.U32.AND P0, PT, R252.reuse, 0x40, PT ;  /* 0x00000040fc00780c */ /* 0x040fe40003f06070 */
[C---:B------:R-:W-:Y:S02]  /*01f0*/  ISETP.GE.U32.AND P1, PT, R252.reuse, 0x60, PT ;  /* 0x00000060fc00780c */ /* 0x040fe40003f26070 */
[----:B------:R-:W-:-:S07]  /*0200*/  ISETP.GE.U32.AND P2, PT, R252, 0x80, PT ;  /* 0x00000080fc00780c */ /* 0x000fce0003f46070 */
[----:B-----5:R-:W5:Y:S01]  /*0210*/  @P3 LDC.64 R2, c[0x0][0x3d0] ;  /* 0x0000f400ff023b82 */ /* 0x020f620000000a00 */
[----:B------:R-:W-:-:S07]  /*0220*/  ISETP.GE.U32.AND P4, PT, R252, 0xa0, PT ;  /* 0x000000a0fc00780c */ /* 0x000fce0003f86070 */
[----:B------:R-:W1:Y:S01]  /*0230*/  @P0 LDC.64 R4, c[0x0][0x3d0] ;  /* 0x0000f400ff040b82 */ /* 0x000e620000000a00 */
[----:B------:R-:W-:-:S07]  /*0240*/  LOP3.LUT R6, R215, 0x1f, RZ, 0xc0, !PT ;  /* 0x0000001fd7067812 */ /* 0x000fce00078ec0ff */
[----:B------:R-:W0:Y:S01]  /*0250*/  @P1 LDC.64 R8, c[0x0][0x3d0] ;  /* 0x0000f400ff081b82 */ /* 0x000e220000000a00 */
[----:B------:R-:W-:-:S07]  /*0260*/  MOV R15, R6 ;  /* 0x00000006000f7202 */ /* 0x000fce0000000f00 */
[----:B------:R-:W0:Y:S01]  /*0270*/  @P2 LDC.64 R10, c[0x0][0x3d0] ;  /* 0x0000f400ff0a2b82 */ /* 0x000e220000000a00 */
[C---:B-----5:R-:W-:Y:S01]  /*0280*/  @P3 IMAD.WIDE.U32 R2, R15.reuse, 0x10, R2 ;  /* 0x000000100f023825 */ /* 0x060fe200078e0002 */
[----:B------:R-:W-:-:S06]  /*0290*/  @P3 LOP3.LUT R15, R15, 0x20, RZ, 0xfc, !PT ;  /* 0x000000200f0f3812 */ /* 0x000fcc00078efcff */
[----:B------:R-:W5:Y:S01]  /*02a0*/  @P4 LDC.64 R12, c[0x0][0x3d0] ;  /* 0x0000f400ff0c4b82 */ /* 0x000f620000000a00 */
[C---:B-1----:R-:W-:Y:S01]  /*02b0*/  @P0 IMAD.WIDE.U32 R6, R15.reuse, 0x10, R4 ;  /* 0x000000100f060825 */ /* 0x042fe200078e0004 */
[----:B------:R-:W-:-:S05]  /*02c0*/  @P0 IADD3 R15, PT, PT, R15, 0x20, RZ ;  /* 0x000000200f0f0810 */ /* 0x000fca0007ffe0ff */
[C---:B0-----:R-:W-:Y:S01]  /*02d0*/  @P1 IMAD.WIDE.U32 R8, R15.reuse, 0x10, R8 ;  /* 0x000000100f081825 */ /* 0x041fe200078e0008 */
[----:B------:R-:W-:-:S05]  /*02e0*/  @P1 IADD3 R15, PT, PT, R15, 0x20, RZ ;  /* 0x000000200f0f1810 */ /* 0x000fca0007ffe0ff */
[C---:B------:R-:W-:Y:S01]  /*02f0*/  @P2 IMAD.WIDE.U32 R10, R15.reuse, 0x10, R10 ;  /* 0x000000100f0a2825 */ /* 0x040fe200078e000a */
[----:B------:R-:W-:-:S05]  /*0300*/  @P2 IADD3 R15, PT, PT, R15, 0x20, RZ ;  /* 0x000000200f0f2810 */ /* 0x000fca0007ffe0ff */
[----:B-----5:R-:W-:Y:S01]  /*0310*/  @P4 IMAD.WIDE.U32 R4, R15, 0x10, R12 ;  /* 0x000000100f044825 */ /* 0x020fe200078e000c */
[----:B--2---:R-:W2:Y:S04]  /*0320*/  @P3 LDG.E.128 R60, desc[UR8][R2.64] ;  /* 0x00000008023c3981 */ /* 0x004ea8000c1e1d00 */
[----:B---3--:R-:W3:Y:S04]  /*0330*/  @P0 LDG.E.128 R56, desc[UR8][R6.64] ;  /* 0x0000000806380981 */ /* 0x008ee8000c1e1d00 */
[----:B----4-:R-:W4:Y:S04]  /*0340*/  @P1 LDG.E.128 R52, desc[UR8][R8.64] ;  /* 0x0000000808341981 */ /* 0x010f28000c1e1d00 */
        /* <DEDUP_REMOVED lines=43> */
[----:B--2---:R-:W-:Y:S04]  /*0600*/  @P3 STL.64 [R1+0x40], R60 ;  /* 0x0000403c01003387 */ /* 0x004fe80000100a00 */
[----:B------:R0:W-:Y:S04]  /*0610*/  @P3 STL.64 [R1+0x48], R62 ;  /* 0x0000483e01003387 */ /* 0x0001e80000100a00 */
[----:B---3--:R-:W-:Y:S04]  /*0620*/  @P0 STL.64 [R1+0x30], R56 ;  /* 0x0000303801000387 */ /* 0x008fe80000100a00 */
[----:B------:R1:W-:Y:S04]  /*0630*/  @P0 STL.64 [R1+0x38], R58 ;  /* 0x0000383a01000387 */ /* 0x0003e80000100a00 */
[----:B----4-:R2:W-:Y:S04]  /*0640*/  @P1 STL.64 [R1+0x20], R52 ;  /* 0x0000203401001387 */ /* 0x0105e80000100a00 */
[----:B------:R2:W-:Y:S04]  /*0650*/  @P1 STL.64 [R1+0x28], R54 ;  /* 0x0000283601001387 */ /* 0x0005e80000100a00 */
[----:B-----5:R2:W-:Y:S04]  /*0660*/  @P2 STL.64 [R1+0x10], R48 ;  /* 0x0000103001002387 */ /* 0x0205e80000100a00 */
[----:B------:R2:W-:Y:S04]  /*0670*/  @P2 STL.64 [R1+0x18], R50 ;  /* 0x0000183201002387 */ /* 0x0005e80000100a00 */
[----:B------:R2:W-:Y:S04]  /*0680*/  @P4 STL.64 [R1], R44 ;  /* 0x0000002c01004387 */ /* 0x0005e80000100a00 */
[----:B------:R2:W-:Y:S01]  /*0690*/  @P4 STL.64 [R1+0x8], R46 ;  /* 0x0000082e01004387 */ /* 0x0005e20000100a00 */
[----:B------:R-:W-:-:S02]  /*06a0*/  ISETP.GE.AND P0, PT, R215, UR5, PT ;  /* 0x00000005d7007c0c */ /* 0x000fc4000bf06270 */
[----:B------:R-:W-:Y:S02]  /*06b0*/  MOV R40, R63 ;  /* 0x0000003f00287202 */ /* 0x000fe40000000f00 */
[----:B------:R-:W-:Y:S02]  /*06c0*/  MOV R38, R62 ;  /* 0x0000003e00267202 */ /* 0x000fe40000000f00 */
[----:B0-----:R-:W-:Y:S02]  /*06d0*/  CS2R R62, SRZ ;  /* 0x00000000003e7805 */ /* 0x001fe4000001ff00 */
[----:B------:R-:W-:Y:S02]  /*06e0*/  MOV R36, R61 ;  /* 0x0000003d00247202 */ /* 0x000fe40000000f00 */
[----:B------:R-:W-:Y:S02]  /*06f0*/  MOV R34, R60 ;  /* 0x0000003c00227202 */ /* 0x000fe40000000f00 */
[----:B------:R-:W-:-:S02]  /*0700*/  CS2R R60, SRZ ;  /* 0x00000000003c7805 */ /* 0x000fc4000001ff00 */
[----:B------:R-:W-:Y:S02]  /*0710*/  MOV R32, R59 ;  /* 0x0000003b00207202 */ /* 0x000fe40000000f00 */
[----:B------:R-:W-:Y:S02]  /*0720*/  MOV R30, R58 ;  /* 0x0000003a001e7202 */ /* 0x000fe40000000f00 */
[----:B-1----:R-:W-:Y:S02]  /*0730*/  CS2R R58, SRZ ;  /* 0x00000000003a7805 */ /* 0x002fe4000001ff00 */
[----:B------:R-:W-:Y:S02]  /*0740*/  MOV R28, R57 ;  /* 0x00000039001c7202 */ /* 0x000fe40000000f00 */
[----:B------:R-:W-:Y:S02]  /*0750*/  MOV R26, R56 ;  /* 0x00000038001a7202 */ /* 0x000fe40000000f00 */
[----:B------:R-:W-:-:S02]  /*0760*/  CS2R R56, SRZ ;  /* 0x0000000000387805 */ /* 0x000fc4000001ff00 */
        /* <DEDUP_REMOVED lines=12> */
[----:B--2---:R-:W-:Y:S06]  /*0830*/  @P0 BRA `(.L_x_2350) ;  /* 0x000000d800040947 */ /* 0x004fec0003800000 */
[----:B------:R-:W-:Y:S01]  /*0840*/  PRMT R39, R40, 0x7632, R39 ;  /* 0x0000763228277816 */ /* 0x000fe20000000027 */
[----:B------:R-:W0:Y:S01]  /*0850*/  LDCU.U8 UR4, c[0x0][0x410] ;  /* 0x00008200ff0477ac */ /* 0x000e220008000000 */
[----:B------:R-:W-:Y:S02]  /*0860*/  PRMT R37, R38, 0x7632, R37 ;  /* 0x0000763226257816 */ /* 0x000fe40000000025 */
[----:B------:R-:W-:Y:S02]  /*0870*/  CS2R R248, SRZ ;  /* 0x0000000000f87805 */ /* 0x000fe4000001ff00 */
[----:B------:R-:W-:Y:S01]  /*0880*/  PRMT R35, R36, 0x7632, R35 ;  /* 0x0000763224237816 */ /* 0x000fe20000000023 */
[----:B------:R1:W-:Y:S01]  /*0890*/  STL.S16 [R1+0xa0], R39 ;  /* 0x0000a02701007387 */ /* 0x0003e20000100600 */
[----:B------:R-:W-:Y:S02]  /*08a0*/  PRMT R33, R34, 0x7632, R33 ;  /* 0x0000763222217816 */ /* 0x000fe40000000021 */
[----:B------:R-:W-:-:S02]  /*08b0*/  CS2R R250, SRZ ;  /* 0x0000000000fa7805 */ /* 0x000fc4000001ff00 */
[----:B------:R-:W-:Y:S01]  /*08c0*/  PRMT R31, R32, 0x7632, R31 ;  /* 0x00007632201f7816 */ /* 0x000fe2000000001f */
[----:B------:R1:W-:Y:S01]  /*08d0*/  STL.S16 [R1+0x9c], R37 ;  /* 0x00009c2501007387 */ /* 0x0003e20000100600 */
        /* <DEDUP_REMOVED lines=8> */
[----:B------:R-:W-:Y:S01]  /*0960*/  PRMT R21, R22, 0x7632, R21 ;  /* 0x0000763216157816 */ /* 0x000fe20000000015 */
[----:B0-----:R-:W-:Y:S01]  /*0970*/  UISETP.NE.AND UP0, UPT, UR4, URZ, UPT ;  /* 0x000000ff0400728c */ /* 0x001fe2000bf05270 */
        /* <DEDUP_REMOVED lines=62> */
[----:B------:R-:W-:-:S07]  /*0d60*/  CS2R R82, SRZ ;  /* 0x0000000000527805 */ /* 0x000fce000001ff00 */
.L_x_2412:
[----:B01----:R-:W0:Y:S02]  /*0d70*/  LDC.64 R2, c[0x0][0x3c0] ;  /* 0x0000f000ff027b82 */ /* 0x003e240000000a00 */
[----:B0-----:R-:W-:-:S05]  /*0d80*/  IMAD.WIDE R2, R215, 0x4, R2 ;  /* 0x00000004d7027825 */ /* 0x001fca00078e0202 */
[----:B--23--:R0:W2:Y:S02]  /*0d90*/  LDG.E R124, desc[UR8][R2.64] ;  /* 0x00000008027c7981 */ /* 0x00c0a4000c1e1900 */
[----:B0-----:R-:W0:Y:S01]  /*0da0*/  LDC.64 R2, c[0x0][0x3c8] ;  /* 0x0000f200ff027b82 */ /* 0x001e220000000a00 */
[----:B------:R-:W1:Y:S01]  /*0db0*/  S2R R126, SR_TID.X ;  /* 0x00000000007e7919 */ /* 0x000e620000002100 */
[----:B------:R-:W-:-:S05]  /*0dc0*/  MOV R125, UR15 ;  /* 0x0000000f007d7c02 */ /* 0x000fca0008000f00 */
[----:B------:R3:W-:Y:S01]  /*0dd0*/  STL [R1+0x50], R125 ;  /* 0x0000507d01007387 */ /* 0x0007e20000100800 */
[----:B0-----:R-:W-:-:S06]  /*0de0*/  IMAD.WIDE R2, R215, 0x4, R2 ;  /* 0x00000004d7027825 */ /* 0x001fcc00078e0202 */
[----:B------:R0:W5:Y:S01]  /*0df0*/  LDG.E R3, desc[UR8][R2.64] ;  /* 0x0000000802037981 */ /* 0x000162000c1e1900 */
[----:B------:R-:W-:Y:S01]  /*0e00*/  BSSY.RECONVERGENT B1, `(.L_x_2351) ;  /* 0x0000078000017945 */ /* 0x000fe20003800200 */
[----:B------:R-:W-:Y:S02]  /*0e10*/  ISETP.GE.U32.AND P6, PT, R252, 0x40, PT ;  /* 0x00000040fc00780c */ /* 0x000fe40003fc6070 */
[----:B------:R-:W-:Y:S02]  /*0e20*/  CS2R R212, SRZ ;  /* 0x0000000000d47805 */ /* 0x000fe4000001ff00 */
[----:B-1----:R-:W-:Y:S02]  /*0e30*/  LOP3.LUT R126, R126, 0x1f, RZ, 0xc0, !PT ;  /* 0x0000001f7e7e7812 */ /* 0x002fe400078ec0ff */
[C---:B------:R-:W-:Y:S02]  /*0e40*/  ISETP.GE.U32.AND P1, PT, R252.reuse, 0x60, PT ;  /* 0x00000060fc00780c */ /* 0x040fe40003f26070 */
[C---:B------:R-:W-:Y:S01]  /*0e50*/  ISETP.GE.U32.AND P2, PT, R252.reuse, 0x80, PT ;  /* 0x00000080fc00780c */ /* 0x040fe20003f46070 */
[----:B0-----:R-:W-:Y:S01]  /*0e60*/  IMAD R2, R215, R125, RZ ;  /* 0x0000007dd7027224 */ /* 0x001fe200078e02ff */
[----:B------:R-:W-:-:S04]  /*0e70*/  ISETP.GE.U32.AND P5, PT, R252, 0xa0, PT ;  /* 0x000000a0fc00780c */ /* 0x000fc80003fa6070 */
[----:B---3--:R-:W-:-:S04]  /*0e80*/  SHF.R.S32.HI R125, RZ, 0x1f, R2 ;  /* 0x0000001fff7d7819 */ /* 0x008fc80000011402 */
        /* <DEDUP_REMOVED lines=9> */
[----:B------:R-:W4:Y:S01]  /*0f20*/  LDL R154, [R1+0x48] ;  /* 0x00004800019a7983 */ /* 0x000f220000100800 */
[----:B------:R-:W-:-:S03]  /*0f30*/  ISETP.NE.U32.AND P3, PT, RZ, UR10, PT ;  /* 0x0000000aff007c0c */ /* 0x000fc6000bf65070 */
[----:B------:R-:W4:Y:S01]  /*0f40*/  LDL R167, [R1+0x4c] ;  /* 0x00004c0001a77983 */ /* 0x000f220000100800 */
[----:B------:R-:W-:Y:S02]  /*0f50*/  ISETP.NE.U32.AND P0, PT, RZ, UR20, PT ;  /* 0x00000014ff007c0c */ /* 0x000fe4000bf05070 */
[----:B------:R-:W1:Y:S01]  /*0f60*/  LDC.64 R168, c[0x0][0x3b0] ;  /* 0x0000ec00ffa87b82 */ /* 0x000e620000000a00 */
[----:B------:R-:W4:Y:S04]  /*0f70*/  LDL R170, [R1+0x94] ;  /* 0x0000940001aa7983 */ /* 0x000f280000100800 */
[----:B------:R-:W4:Y:S01]  /*0f80*/  LDL R185, [R1+0x98] ;  /* 0x0000980001b97983 */ /* 0x000f220000100800 */
[----:B0-----:R-:W-:-:S03]  /*0f90*/  IMAD.WIDE.U32 R132, R2, 0x20, R132 ;  /* 0x0000002002847825 */ /* 0x001fc600078e0084 */
[----:B------:R-:W4:Y:S04]  /*0fa0*/  LDL R186, [R1+0x9c] ;  /* 0x00009c0001ba7983 */ /* 0x000f280000100800 */
[----:B------:R-:W3:Y:S01]  /*0fb0*/  LDG.E.128 R124, desc[UR8][R132.64] ;  /* 0x00000008847c7981 */ /* 0x000ee2000c1e1d00 */
[----:B-1----:R-:W-:-:S06]  /*0fc0*/  IMAD.WIDE.U32 R128, R2, 0x10, R128 ;  /* 0x0000001002807825 */ /* 0x002fcc00078e0080 */
[----:B------:R-:W4:Y:S04]  /*0fd0*/  LDG.E.128 R128, desc[UR8][R128.64] ;  /* 0x0000000880807981 */ /* 0x000f28000c1e1d00 */
[----:B------:R-:W3:Y:S01]  /*0fe0*/  LDG.E.128 R132, desc[UR8][R132.64+0x10] ;  /* 0x0000100884847981 */ /* 0x000ee2000c1e1d00 */
[----:B------:R-:W-:Y:S02]  /*0ff0*/  ISETP.NE.AND.EX P3, PT, RZ, UR11, PT, P3 ;  /* 0x0000000bff007c0c */ /* 0x000fe4000bf65330 */
[----:B------:R-:W-:-:S11]  /*1000*/  ISETP.NE.AND.EX P0, PT, RZ, UR21, PT, P0 ;  /* 0x00000015ff007c0c */ /* 0x000fd6000bf05300 */
[----:B------:R-:W0:Y:S08]  /*1010*/  @P3 LDC.64 R136, c[0x0][0x3b8] ;  /* 0x0000ee00ff883b82 */ /* 0x000e300000000a00 */
[----:B------:R-:W1:Y:S01]  /*1020*/  @P0 LDC.64 R152, c[0x0][0x438] ;  /* 0x00010e00ff980b82 */ /* 0x000e620000000a00 */
[----:B0-----:R-:W-:-:S05]  /*1030*/  @P3 IMAD.WIDE.U32 R136, R2, 0x8, R136 ;  /* 0x0000000802883825 */ /* 0x001fca00078e0088 */
[----:B------:R1:W5:Y:S02]  /*1040*/  @P3 LDG.E.64 R138, desc[UR8][R136.64] ;  /* 0x00000008888a3981 */ /* 0x000364000c1e1b00 */
[----:B-1----:R-:W-:-:S05]  /*1050*/  @P0 IMAD.WIDE.U32 R136, R2, 0x20, R152 ;  /* 0x0000002002880825 */ /* 0x002fca00078e0098 */
[----:B------:R-:W5:Y:S04]  /*1060*/  @P0 LDG.E.128 R88, desc[UR8][R136.64] ;  /* 0x0000000888580981 */ /* 0x000f68000c1e1d00 */
[----:B------:R0:W5:Y:S02]  /*1070*/  @P0 LDG.E.128 R92, desc[UR8][R136.64+0x10] ;  /* 0x00001008885c0981 */ /* 0x000164000c1e1d00 */
[----:B0-----:R-:W-:-:S06]  /*1080*/  IMAD.WIDE.U32 R136, R2, 0x8, R168 ;  /* 0x0000000802887825 */ /* 0x001fcc00078e00a8 */
[----:B------:R-:W5:Y:S01]  /*1090*/  LDG.E.64 R136, desc[UR8][R136.64] ;  /* 0x0000000888887981 */ /* 0x000f62000c1e1b00 */
[----:B--2---:R-:W-:Y:S01]  /*10a0*/  SHF.L.U32 R9, R25, 0x10, RZ ;  /* 0x0000001019097819 */ /* 0x004fe200000006ff */
[C---:B---3--:R-:W-:Y:S02]  /*10b0*/  FADD.FTZ R25, -R195.reuse, R132 ;  /* 0x00000084c3197221 */ /* 0x048fe40000010100 */
[----:B------:R-:W2:Y:S01]  /*10c0*/  LDL R132, [R1+0xa0] ;  /* 0x0000a00001847983 */ /* 0x000ea20000100800 */
[C---:B------:R-:W-:Y:S01]  /*10d0*/  FADD.FTZ R0, -R195.reuse, R124 ;  /* 0x0000007cc3007221 */ /* 0x040fe20000010100 */
[----:B----4-:R-:W-:Y:S01]  /*10e0*/  SHF.L.U32 R10, R128, 0x10, RZ ;  /* 0x00000010800a7819 */ /* 0x010fe200000006ff */
[----:B------:R-:W-:Y:S02]  /*10f0*/  FADD.FTZ R17, -R195, R126 ;  /* 0x0000007ec3117221 */ /* 0x000fe40000010100 */
[----:B-----5:R-:W-:Y:S02]  /*1100*/  FMUL.FTZ R0, R3, R0 ;  /* 0x0000000003007220 */ /* 0x020fe40000410000 */
[----:B------:R-:W-:-:S02]  /*1110*/  FADD.FTZ R204, R204, R10 ;  /* 0x0000000acccc7221 */ /* 0x000fc40000010000 */
[-C--:B------:R-:W-:Y:S01]  /*1120*/  FFMA.FTZ R248, R0, R10.reuse, R248 ;  /* 0x0000000a00f87223 */ /* 0x080fe200000100f8 */
[----:B------:R-:W-:Y:S01]  /*1130*/  FMUL.FTZ R10, R9, R10 ;  /* 0x0000000a090a7220 */ /* 0x000fe20000410000 */
[----:B------:R-:W-:Y:S01]  /*1140*/  FMUL.FTZ R9, R3, R17 ;  /* 0x0000001103097220 */ /* 0x000fe20000410000 */
[----:B------:R-:W-:Y:S02]  /*1150*/  SHF.L.U32 R18, R129, 0x10, RZ ;  /* 0x0000001081127819 */ /* 0x000fe400000006ff */
[----:B------:R-:W-:-:S03]  /*1160*/  SHF.L.U32 R17, R29, 0x10, RZ ;  /* 0x000000101d117819 */ /* 0x000fc600000006ff */
[----:B------:R-:W-:Y:S01]  /*1170*/  FADD.FTZ R206, R206, R18 ;  /* 0x00000012cece7221 */ /* 0x000fe20000010000 */
[-C--:B------:R-:W-:Y:S01]  /*1180*/  FFMA.FTZ R250, R9, R18.reuse, R250 ;  /* 0x0000001209fa7223 */ /* 0x080fe200000100fa */
[----:B------:R-:W-:Y:S01]  /*1190*/  FMUL.FTZ R18, R17, R18 ;  /* 0x0000001211127220 */ /* 0x000fe20000410000 */
[----:B------:R-:W-:Y:S01]  /*11a0*/  FMUL.FTZ R17, R3, R25 ;  /* 0x0000001903117220 */ /* 0x000fe20000410000 */
[----:B------:R-:W-:Y:S02]  /*11b0*/  SHF.L.U32 R25, R130, 0x10, RZ ;  /* 0x0000001082197819 */ /* 0x000fe400000006ff */
[----:B------:R-:W-:Y:S01]  /*11c0*/  SHF.L.U32 R124, R154, 0x10, RZ ;  /* 0x000000109a7c7819 */ /* 0x000fe200000006ff */
[----:B------:R-:W-:Y:S02]  /*11d0*/  FADD.FTZ R29, -R195, R134 ;  /* 0x00000086c31d7221 */ /* 0x000fe40000010100 */
[----:B------:R-:W-:Y:S01]  /*11e0*/  FADD.FTZ R200, R200, R25 ;  /* 0x00000019c8c87221 */ /* 0x000fe20000010000 */
[-C--:B------:R-:W-:Y:S01]  /*11f0*/  FFMA.FTZ R244, R17, R25.reuse, R244 ;  /* 0x0000001911f47223 */ /* 0x080fe200000100f4 */
[----:B------:R-:W-:Y:S01]  /*1200*/  FMUL.FTZ R25, R124, R25 ;  /* 0x000000197c197220 */ /* 0x000fe20000410000 */
[----:B------:R-:W-:Y:S01]  /*1210*/  SHF.L.U32 R124, R131, 0x10, RZ ;  /* 0x00000010837c7819 */ /* 0x000fe200000006ff */
[----:B------:R-:W-:Y:S01]  /*1220*/  FADD.FTZ R125, -R195, R125 ;  /* 0x0000007dc37d7221 */ /* 0x000fe20000010100 */
[----:B------:R-:W-:Y:S01]  /*1230*/  FMUL.FTZ R29, R3, R29 ;  /* 0x0000001d031d7220 */ /* 0x000fe20000410000 */
[----:B------:R-:W-:Y:S01]  /*1240*/  IMAD.U32 R126, R167, 0x10000, RZ ;  /* 0x00010000a77e7824 */ /* 0x000fe200078e00ff */
[----:B------:R-:W-:Y:S01]  /*1250*/  PRMT R128, R128, 0x7632, R128 ;  /* 0x0000763280807816 */ /* 0x000fe20000000080 */
[----:B------:R-:W-:Y:S01]  /*1260*/  FADD.FTZ R202, R202, R124 ;  /* 0x0000007ccaca7221 */ /* 0x000fe20000010000 */
[-C--:B------:R-:W-:Y:S01]  /*1270*/  FFMA.FTZ R246, R29, R124.reuse, R246 ;  /* 0x0000007c1df67223 */ /* 0x080fe200000100f6 */
[----:B------:R-:W-:Y:S01]  /*1280*/  FMUL.FTZ R154, R126, R124 ;  /* 0x0000007c7e9a7220 */ /* 0x000fe20000410000 */
[----:B------:R-:W-:Y:S01]  /*1290*/  FMUL.FTZ R153, R3, R125 ;  /* 0x0000007d03997220 */ /* 0x000fe20000410000 */
[----:B------:R-:W-:-:S02]  /*12a0*/  SHF.L.U32 R124, R128, 0x10, RZ ;  /* 0x00000010807c7819 */ /* 0x000fc400000006ff */
[----:B------:R-:W-:Y:S01]  /*12b0*/  SHF.L.U32 R125, R170, 0x10, RZ ;  /* 0x00000010aa7d7819 */ /* 0x000fe200000006ff */
[----:B------:R-:W-:-:S04]  /*12c0*/  FADD.FTZ R127, -R195, R127 ;  /* 0x0000007fc37f7221 */ /* 0x000fc80000010100 */
[-C--:B------:R-:W-:Y:S01]  /*12d0*/  FMUL.FTZ R152, R125, R124.reuse ;  /* 0x0000007c7d987220 */ /* 0x080fe20000410000 */
[----:B------:R-:W-:Y:S01]  /*12e0*/  PRMT R125, R129, 0x7632, R125 ;  /* 0x00007632817d7816 */ /* 0x000fe2000000007d */
[----:B------:R-:W-:Y:S01]  /*12f0*/  FMUL.FTZ R167, R3, R127 ;  /* 0x0000007f03a77220 */ /* 0x000fe20000410000 */
[----:B------:R-:W-:Y:S01]  /*1300*/  SHF.L.U32 R127, R185, 0x10, RZ ;  /* 0x00000010b97f7819 */ /* 0x000fe200000006ff */
[----:B------:R-:W-:Y:S01]  /*1310*/  FFMA.FTZ R249, R153, R124, R249 ;  /* 0x0000007c99f97223 */ /* 0x000fe200000100f9 */
[----:B------:R-:W-:Y:S01]  /*1320*/  SHF.L.U32 R125, R125, 0x10, RZ ;  /* 0x000000107d7d7819 */ /* 0x000fe200000006ff */
[--C-:B------:R-:W-:Y:S01]  /*1330*/  FADD.FTZ R205, R205, R124.reuse ;  /* 0x0000007ccdcd7221 */ /* 0x100fe20000010000 */
[----:B------:R-:W-:Y:S01]  /*1340*/  PRMT R124, R130, 0x7632, R124 ;  /* 0x00007632827c7816 */ /* 0x000fe2000000007c */
[----:B------:R-:W-:Y:S02]  /*1350*/  FADD.FTZ R126, -R195, R133 ;  /* 0x00000085c37e7221 */ /* 0x000fe40000010100 */
[-C--:B------:R-:W-:Y:S01]  /*1360*/  FFMA.FTZ R251, R167, R125.reuse, R251 ;  /* 0x0000007da7fb7223 */ /* 0x080fe200000100fb */
[----:B------:R-:W-:Y:S01]  /*1370*/  FADD.FTZ R207, R207, R125 ;  /* 0x0000007dcfcf7221 */ /* 0x000fe20000010000 */
[----:B------:R-:W-:Y:S01]  /*1380*/  FMUL.FTZ R168, R127, R125 ;  /* 0x0000007d7fa87220 */ /* 0x000fe20000410000 */
[----:B------:R-:W-:-:S02]  /*1390*/  SHF.L.U32 R124, R124, 0x10, RZ ;  /* 0x000000107c7c7819 */ /* 0x000fc400000006ff */
[----:B------:R-:W-:Y:S01]  /*13a0*/  SHF.L.U32 R125, R186, 0x10, RZ ;  /* 0x00000010ba7d7819 */ /* 0x000fe200000006ff */
[----:B------:R-:W-:Y:S02]  /*13b0*/  FMUL.FTZ R169, R3, R126 ;  /* 0x0000007e03a97220 */ /* 0x000fe40000410000 */
[----:B------:R-:W-:Y:S02]  /*13c0*/  FADD.FTZ R201, R201, R124 ;  /* 0x0000007cc9c97221 */ /* 0x000fe40000010000 */
[-C--:B------:R-:W-:Y:S01]  /*13d0*/  FMUL.FTZ R170, R125, R124.reuse ;  /* 0x0000007c7daa7220 */ /* 0x080fe20000410000 */
[----:B------:R-:W-:Y:S01]  /*13e0*/  FFMA.FTZ R245, R169, R124, R245 ;  /* 0x0000007ca9f57223 */ /* 0x000fe200000100f5 */
[----:B------:R-:W-:Y:S01]  /*13f0*/  FADD.FTZ R125, RZ, R10 ;  /* 0x0000000aff7d7221 */ /* 0x000fe20000010000 */
[----:B------:R-:W-:-:S03]  /*1400*/  FFMA.FTZ R124, R0, R10, RZ ;  /* 0x0000000a007c7223 */ /* 0x000fc600000100ff */
        /* <DEDUP_REMOVED lines=8> */
[----:B------:R-:W-:Y:S01]  /*1490*/  PRMT R126, R131, 0x7632, R126 ;  /* 0x00007632837e7816 */ /* 0x000fe2000000007e */
[----:B------:R-:W-:Y:S01]  /*14a0*/  FADD.FTZ R127, R125, R25 ;  /* 0x000000197d7f7221 */ /* 0x000fe20000010000 */
[----:B------:R-:W-:Y:S02]  /*14b0*/  FFMA.FTZ R128, R17, R25, R124 ;  /* 0x0000001911807223 */ /* 0x000fe4000001007c */
[----:B------:R-:W-:Y:S01]  /*14c0*/  SHF.L.U32 R126, R126, 0x10, RZ ;  /* 0x000000107e7e7819 */ /* 0x000fe200000006ff */
[----:B------:R-:W-:Y:S01]  /*14d0*/  FADD.FTZ R124, R127, R170 ;  /* 0x000000aa7f7c7221 */ /* 0x000fe20000010000 */
[----:B------:R-:W-:-:S03]  /*14e0*/  FFMA.FTZ R127, R169, R170, R128 ;  /* 0x000000aaa97f7223 */ /* 0x000fc60000010080 */
[----:B------:R-:W-:Y:S01]  /*14f0*/  FADD.FTZ R124, R124, R154 ;  /* 0x0000009a7c7c7221 */ /* 0x000fe20000010000 */
[----:B------:R-:W-:Y:S01]  /*1500*/  FFMA.FTZ R127, R29, R154, R127 ;  /* 0x0000009a1d7f7223 */ /* 0x000fe2000001007f */
[----:B------:R-:W-:Y:S01]  /*1510*/  FADD.FTZ R203, R203, R126 ;  /* 0x0000007ecbcb7221 */ /* 0x000fe20000010000 */
[----:B------:R-:W-:Y:S01]  /*1520*/  FFMA.FTZ R247, R185, R126, R247 ;  /* 0x0000007eb9f77223 */ /* 0x000fe200000100f7 */
[----:B------:R-:W-:Y:S02]  /*1530*/  IADD3 R214, PT, PT, R2, 0x20, RZ ;  /* 0x0000002002d67810 */ /* 0x000fe40007ffe0ff */
[----:B--2---:R-:W-:-:S05]  /*1540*/  SHF.L.U32 R125, R132, 0x10, RZ ;  /* 0x00000010847d7819 */ /* 0x004fca00000006ff */
[----:B------:R-:W-:-:S04]  /*1550*/  FMUL.FTZ R186, R125, R126 ;  /* 0x0000007e7dba7220 */ /* 0x000fc80000410000 */
[----:B------:R-:W-:Y:S01]  /*1560*/  FADD.FTZ R212, R124, R186 ;  /* 0x000000ba7cd47221 */ /* 0x000fe20000010000 */
[----:B------:R-:W-:-:S07]  /*1570*/  FFMA.FTZ R213, R185, R186, R127 ;  /* 0x000000bab9d57223 */ /* 0x000fce000001007f */
.L_x_2352:
[----:B------:R-:W-:Y:S05]  /*1580*/  BSYNC.RECONVERGENT B1 ;  /* 0x0000000000017941 */ /* 0x000fea0003800200 */
.L_x_2351:
[----:B------:R-:W-:Y:S04]  /*1590*/  BSSY.RECONVERGENT B1, `(.L_x_2353) ;  /* 0x000006c000017945 */ /* 0x000fe80003800200 */
[----:B------:R-:W-:Y:S05]  /*15a0*/  @!P6 BRA `(.L_x_2354) ;  /* 0x0000000400a8e947 */ /* 0x000fea0003800000 */
[----:B------:R-:W0:Y:S01]  /*15b0*/  LDC.64 R40, c[0x0][0x3a8] ;  /* 0x0000ea00ff287b82 */ /* 0x000e220000000a00 */
[----:B------:R-:W2:Y:S04]  /*15c0*/  LDL R24, [R1+0x30] ;  /* 0x0000300001187983 */ /* 0x000ea80000100800 */
[----:B------:R-:W3:Y:S03]  /*15d0*/  LDL R28, [R1+0x34] ;  /* 0x00003400011c7983 */ /* 0x000ee60000100800 */
[----:B------:R-:W1:Y:S01]  /*15e0*/  LDC.64 R128, c[0x0][0x428] ;  /* 0x00010a00ff807b82 */ /* 0x000e620000000a00 */
[----:B------:R-:W4:Y:S04]  /*15f0*/  LDL R149, [R1+0x38] ;  /* 0x0000380001957983 */ /* 0x000f280000100800 */
[----:B------:R-:W4:Y:S01]  /*1600*/  LDL R166, [R1+0x3c] ;  /* 0x00003c0001a67983 */ /* 0x000f220000100800 */
[----:B------:R-:W-:-:S02]  /*1610*/  ISETP.NE.U32.AND P0, PT, RZ, UR10, PT ;  /* 0x0000000aff007c0c */ /* 0x000fc4000bf05070 */
[----:B------:R-:W1:Y:S01]  /*1620*/  LDC.64 R172, c[0x0][0x3b0] ;  /* 0x0000ec00ffac7b82 */ /* 0x000e620000000a00 */
[----:B------:R-:W4:Y:S04]  /*1630*/  LDL R171, [R1+0x84] ;  /* 0x0000840001ab7983 */ /* 0x000f280000100800 */
[----:B------:R-:W4:Y:S01]  /*1640*/  LDL R187, [R1+0x88] ;  /* 0x0000880001bb7983 */ /* 0x000f220000100800 */
[----:B0-----:R-:W-:-:S03]  /*1650*/  IMAD.WIDE.U32 R40, R214, 0x20, R40 ;  /* 0x00000020d6287825 */ /* 0x001fc600078e0028 */
[----:B------:R-:W4:Y:S04]  /*1660*/  LDL R188, [R1+0x8c] ;  /* 0x00008c0001bc7983 */ /* 0x000f280000100800 */
[----:B------:R-:W4:Y:S01]  /*1670*/  LDG.E.128 R124, desc[UR8][R40.64] ;  /* 0x00000008287c7981 */ /* 0x000f22000c1e1d00 */
[----:B-1----:R-:W-:-:S03]  /*1680*/  IMAD.WIDE.U32 R128, R214, 0x10, R128 ;  /* 0x00000010d6807825 */ /* 0x002fc600078e0080 */
[----:B------:R0:W4:Y:S04]  /*1690*/  LDG.E.128 R132, desc[UR8][R40.64+0x10] ;  /* 0x0000100828847981 */ /* 0x000128000c1e1d00 */
        /* <DEDUP_REMOVED lines=13> */
[----:B--2---:R-:W-:Y:S02]  /*1770*/  SHF.L.U32 R8, R24, 0x10, RZ ;  /* 0x0000001018087819 */ /* 0x004fe400000006ff */
[----:B---3--:R-:W-:Y:S01]  /*1780*/  SHF.L.U32 R16, R28, 0x10, RZ ;  /* 0x000000101c107819 */ /* 0x008fe200000006ff */
[C---:B----4-:R-:W-:Y:S01]  /*1790*/  FADD.FTZ R4, -R195.reuse, R124 ;  /* 0x0000007cc3047221 */ /* 0x050fe20000010100 */
[----:B------:R-:W-:-:S03]  /*17a0*/  FADD.FTZ R15, -R195, R126 ;  /* 0x0000007ec30f7221 */ /* 0x000fc60000010100 */
[----:B-----5:R-:W-:Y:S01]  /*17b0*/  FMUL.FTZ R4, R3, R4 ;  /* 0x0000000403047220 */ /* 0x020fe20000410000 */
[----:B------:R-:W-:Y:S01]  /*17c0*/  SHF.L.U32 R7, R128, 0x10, RZ ;  /* 0x0000001080077819 */ /* 0x000fe200000006ff */
[----:B------:R-:W-:-:S04]  /*17d0*/  FADD.FTZ R24, -R195, R132 ;  /* 0x00000084c3187221 */ /* 0x000fc80000010100 */
[----:B------:R-:W-:Y:S01]  /*17e0*/  FADD.FTZ R196, R196, R7 ;  /* 0x00000007c4c47221 */ /* 0x000fe20000010000 */
        /* <DEDUP_REMOVED lines=9> */
[----:B------:R-:W-:Y:S01]  /*1880*/  SHF.L.U32 R24, R130, 0x10, RZ ;  /* 0x0000001082187819 */ /* 0x000fe200000006ff */
[----:B------:R-:W-:Y:S01]  /*1890*/  FADD.FTZ R28, -R195, R134 ;  /* 0x00000086c31c7221 */ /* 0x000fe20000010100 */
[----:B------:R-:W-:-:S03]  /*18a0*/  SHF.L.U32 R126, R166, 0x10, RZ ;  /* 0x00000010a67e7819 */ /* 0x000fc600000006ff */
[----:B------:R-:W-:Y:S01]  /*18b0*/  FADD.FTZ R56, R56, R24 ;  /* 0x0000001838387221 */ /* 0x000fe20000010000 */
[-C--:B------:R-:W-:Y:S01]  /*18c0*/  FFMA.FTZ R236, R15, R24.reuse, R236 ;  /* 0x000000180fec7223 */ /* 0x080fe200000100ec */
[----:B------:R-:W-:Y:S01]  /*18d0*/  FMUL.FTZ R24, R124, R24 ;  /* 0x000000187c187220 */ /* 0x000fe20000410000 */
[----:B------:R-:W-:Y:S01]  /*18e0*/  SHF.L.U32 R124, R131, 0x10, RZ ;  /* 0x00000010837c7819 */ /* 0x000fe200000006ff */
[----:B------:R-:W-:Y:S01]  /*18f0*/  FMUL.FTZ R28, R3, R28 ;  /* 0x0000001c031c7220 */ /* 0x000fe20000410000 */
[----:B------:R-:W-:-:S03]  /*1900*/  PRMT R128, R128, 0x7632, R128 ;  /* 0x0000763280807816 */ /* 0x000fc60000000080 */
[----:B------:R-:W-:Y:S01]  /*1910*/  FADD.FTZ R58, R58, R124 ;  /* 0x0000007c3a3a7221 */ /* 0x000fe20000010000 */
[-C--:B------:R-:W-:Y:S01]  /*1920*/  FFMA.FTZ R238, R28, R124.reuse, R238 ;  /* 0x0000007c1cee7223 */ /* 0x080fe200000100ee */
[----:B------:R-:W-:Y:S01]  /*1930*/  FMUL.FTZ R151, R126, R124 ;  /* 0x0000007c7e977220 */ /* 0x000fe20000410000 */
[----:B------:R-:W-:Y:S02]  /*1940*/  SHF.L.U32 R124, R128, 0x10, RZ ;  /* 0x00000010807c7819 */ /* 0x000fe400000006ff */
[----:B------:R-:W2:Y:S01]  /*1950*/  LDL R128, [R1+0x90] ;  /* 0x0000900001807983 */ /* 0x000ea20000100800 */
[----:B------:R-:W-:-:S04]  /*1960*/  FADD.FTZ R125, -R195, R125 ;  /* 0x0000007dc37d7221 */ /* 0x000fc80000010100 */
[----:B------:R-:W-:Y:S01]  /*1970*/  FMUL.FTZ R150, R3, R125 ;  /* 0x0000007d03967220 */ /* 0x000fe20000410000 */
[----:B------:R-:W-:Y:S01]  /*1980*/  SHF.L.U32 R125, R171, 0x10, RZ ;  /* 0x00000010ab7d7819 */ /* 0x000fe200000006ff */
[----:B------:R-:W-:-:S04]  /*1990*/  FADD.FTZ R127, -R195, R127 ;  /* 0x0000007fc37f7221 */ /* 0x000fc80000010100 */
[----:B------:R-:W-:Y:S01]  /*19a0*/  FMUL.FTZ R149, R125, R124 ;  /* 0x0000007c7d957220 */ /* 0x000fe20000410000 */
[----:B------:R-:W-:Y:S01]  /*19b0*/  PRMT R125, R129, 0x7632, R125 ;  /* 0x00007632817d7816 */ /* 0x000fe2000000007d */
[----:B------:R-:W-:Y:S01]  /*19c0*/  FMUL.FTZ R166, R3, R127 ;  /* 0x0000007f03a67220 */ /* 0x000fe20000410000 */
[----:B------:R-:W-:Y:S01]  /*19d0*/  SHF.L.U32 R127, R187, 0x10, RZ ;  /* 0x00000010bb7f7819 */ /* 0x000fe200000006ff */
[----:B------:R-:W-:Y:S01]  /*19e0*/  FADD.FTZ R126, -R195, R133 ;  /* 0x00000085c37e7221 */ /* 0x000fe20000010100 */
[----:B------:R-:W-:-:S03]  /*19f0*/  SHF.L.U32 R125, R125, 0x10, RZ ;  /* 0x000000107d7d7819 */ /* 0x000fc600000006ff */
[----:B------:R-:W-:Y:S01]  /*1a00*/  FMUL.FTZ R172, R3, R126 ;  /* 0x0000007e03ac7220 */ /* 0x000fe20000410000 */
[----:B------:R-:W-:Y:S01]  /*1a10*/  FFMA.FTZ R126, R4, R8, R213 ;  /* 0x00000008047e7223 */ /* 0x000fe200000100d5 */
[-C--:B------:R-:W-:Y:S01]  /*1a20*/  FFMA.FTZ R243, R166, R125.reuse, R243 ;  /* 0x0000007da6f37223 */ /* 0x080fe200000100f3 */
[----:B------:R-:W-:Y:S01]  /*1a30*/  FADD.FTZ R199, R199, R125 ;  /* 0x0000007dc7c77221 */ /* 0x000fe20000010000 */
[----:B------:R-:W-:Y:S01]  /*1a40*/  FMUL.FTZ R171, R127, R125 ;  /* 0x0000007d7fab7220 */ /* 0x000fe20000410000 */
[----:B------:R-:W-:Y:S01]  /*1a50*/  FADD.FTZ R125, R212, R8 ;  /* 0x00000008d47d7221 */ /* 0x000fe20000010000 */
[----:B------:R-:W-:Y:S01]  /*1a60*/  FFMA.FTZ R241, R150, R124, R241 ;  /* 0x0000007c96f17223 */ /* 0x000fe200000100f1 */
[--C-:B------:R-:W-:Y:S01]  /*1a70*/  FADD.FTZ R197, R197, R124.reuse ;  /* 0x0000007cc5c57221 */ /* 0x100fe20000010000 */
[----:B------:R-:W-:Y:S01]  /*1a80*/  PRMT R124, R130, 0x7632, R124 ;  /* 0x00007632827c7816 */ /* 0x000fe2000000007c */
[----:B------:R-:W-:Y:S01]  /*1a90*/  FADD.FTZ R125, R125, R149 ;  /* 0x000000957d7d7221 */ /* 0x000fe20000010000 */
[----:B------:R-:W-:Y:S01]  /*1aa0*/  FFMA.FTZ R126, R150, R149, R126 ;  /* 0x00000095967e7223 */ /* 0x000fe2000001007e */
[----:B------:R-:W-:-:S02]  /*1ab0*/  SHF.L.U32 R127, R188, 0x10, RZ ;  /* 0x00000010bc7f7819 */ /* 0x000fc400000006ff */
[----:B------:R-:W-:Y:S01]  /*1ac0*/  SHF.L.U32 R124, R124, 0x10, RZ ;  /* 0x000000107c7c7819 */ /* 0x000fe200000006ff */
[----:B------:R-:W-:Y:S01]  /*1ad0*/  FADD.FTZ R125, R125, R16 ;  /* 0x000000107d7d7221 */ /* 0x000fe20000010000 */
[----:B------:R-:W-:-:S03]  /*1ae0*/  FFMA.FTZ R126, R7, R16, R126 ;  /* 0x00000010077e7223 */ /* 0x000fc6000001007e */
[----:B------:R-:W-:Y:S01]  /*1af0*/  FADD.FTZ R125, R125, R171 ;  /* 0x000000ab7d7d7221 */ /* 0x000fe20000010000 */
[----:B------:R-:W-:Y:S01]  /*1b00*/  FFMA.FTZ R126, R166, R171, R126 ;  /* 0x000000aba67e7223 */ /* 0x000fe2000001007e */
[-C--:B------:R-:W-:Y:S01]  /*1b10*/  FMUL.FTZ R173, R127, R124.reuse ;  /* 0x0000007c7fad7220 */ /* 0x080fe20000410000 */
[--C-:B------:R-:W-:Y:S01]  /*1b20*/  FADD.FTZ R57, R57, R124.reuse ;  /* 0x0000007c39397221 */ /* 0x100fe20000010000 */
[----:B------:R-:W-:Y:S01]  /*1b30*/  FFMA.FTZ R237, R172, R124, R237 ;  /* 0x0000007caced7223 */ /* 0x000fe200000100ed */
[----:B------:R-:W-:Y:S01]  /*1b40*/  FADD.FTZ R127, -R195, R135 ;  /* 0x00000087c37f7221 */ /* 0x000fe20000010100 */
[----:B------:R-:W-:Y:S01]  /*1b50*/  PRMT R124, R131, 0x7632, R124 ;  /* 0x00007632837c7816 */ /* 0x000fe2000000007c */
[----:B------:R-:W-:Y:S01]  /*1b60*/  FADD.FTZ R125, R125, R24 ;  /* 0x000000187d7d7221 */ /* 0x000fe20000010000 */
[----:B------:R-:W-:Y:S01]  /*1b70*/  FFMA.FTZ R126, R15, R24, R126 ;  /* 0x000000180f7e7223 */ /* 0x000fe2000001007e */
[----:B------:R-:W-:Y:S01]  /*1b80*/  FMUL.FTZ R187, R3, R127 ;  /* 0x0000007f03bb7220 */ /* 0x000fe20000410000 */
        /* <DEDUP_REMOVED lines=12> */
.L_x_2354:
[----:B------:R-:W-:Y:S05]  /*1c50*/  BSYNC.RECONVERGENT B1 ;  /* 0x0000000000017941 */ /* 0x000fea0003800200 */
.L_x_2353:
[----:B------:R-:W-:Y:S04]  /*1c60*/  BSSY.RECONVERGENT B1, `(.L_x_2355) ;  /* 0x000006c000017945 */ /* 0x000fe80003800200 */
[----:B------:R-:W-:Y:S05]  /*1c70*/  @!P1 BRA `(.L_x_2356) ;  /* 0x0000000400a89947 */ /* 0x000fea0003800000 */
[----:B------:R-:W0:Y:S01]  /*1c80*/  LDC.64 R34, c[0x0][0x3a8] ;  /* 0x0000ea00ff227b82 */ /* 0x000e220000000a00 */
[----:B------:R-:W2:Y:S04]  /*1c90*/  LDL R23, [R1+0x20] ;  /* 0x0000200001177983 */ /* 0x000ea80000100800 */
[----:B------:R-:W3:Y:S03]  /*1ca0*/  LDL R27, [R1+0x24] ;  /* 0x00002400011b7983 */ /* 0x000ee60000100800 */
[----:B------:R-:W1:Y:S01]  /*1cb0*/  LDC.64 R36, c[0x0][0x428] ;  /* 0x00010a00ff247b82 */ /* 0x000e620000000a00 */
[----:B------:R-:W-:Y:S01]  /*1cc0*/  ISETP.NE.U32.AND P0, PT, RZ, UR10, PT ;  /* 0x0000000aff007c0c */ /* 0x000fe2000bf05070 */
[----:B------:R-:W4:Y:S04]  /*1cd0*/  LDL R148, [R1+0x28] ;  /* 0x0000280001947983 */ /* 0x000f280000100800 */
[----:B------:R-:W4:Y:S02]  /*1ce0*/  LDL R165, [R1+0x2c] ;  /* 0x00002c0001a57983 */ /* 0x000f240000100800 */
[----:B------:R-:W1:Y:S02]  /*1cf0*/  LDC.64 R174, c[0x0][0x3b0] ;  /* 0x0000ec00ffae7b82 */ /* 0x000e640000000a00 */
[----:B------:R-:W4:Y:S04]  /*1d00*/  LDL R189, [R1+0x78] ;  /* 0x0000780001bd7983 */ /* 0x000f280000100800 */
[----:B------:R-:W4:Y:S01]  /*1d10*/  LDL R176, [R1+0x74] ;  /* 0x0000740001b07983 */ /* 0x000f220000100800 */
[----:B0-----:R-:W-:-:S03]  /*1d20*/  IMAD.WIDE.U32 R34, R214, 0x20, R34 ;  /* 0x00000020d6227825 */ /* 0x001fc600078e0022 */
[----:B------:R-:W4:Y:S04]  /*1d30*/  LDL R190, [R1+0x7c] ;  /* 0x00007c0001be7983 */ /* 0x000f280000100800 */
[----:B------:R-:W2:Y:S01]  /*1d40*/  LDG.E.128 R124, desc[UR8][R34.64] ;  /* 0x00000008227c7981 */ /* 0x000ea2000c1e1d00 */
[----:B-1----:R-:W-:Y:S01]  /*1d50*/  IMAD.WIDE.U32 R36, R214, 0x10, R36 ;  /* 0x00000010d6247825 */ /* 0x002fe200078e0024 */
[----:B------:R-:W-:Y:S02]  /*1d60*/  ISETP.NE.AND.EX P3, PT, RZ, UR11, PT, P0 ;  /* 0x0000000bff007c0c */ /* 0x000fe4000bf65300 */
[----:B------:R0:W4:Y:S04]  /*1d70*/  LDG.E.128 R132, desc[UR8][R34.64+0x10] ;  /* 0x0000100822847981 */ /* 0x000128000c1e1d00 */
[----:B------:R1:W3:Y:S01]  /*1d80*/  LDG.E.128 R128, desc[UR8][R36.64] ;  /* 0x0000000824807981 */ /* 0x0002e2000c1e1d00 */
[----:B------:R-:W-:-:S04]  /*1d90*/  ISETP.NE.U32.AND P0, PT, RZ, UR20, PT ;  /* 0x00000014ff007c0c */ /* 0x000fc8000bf05070 */
[----:B------:R-:W-:Y:S02]  /*1da0*/  ISETP.NE.AND.EX P0, PT, RZ, UR21, PT, P0 ;  /* 0x00000015ff007c0c */ /* 0x000fe4000bf05300 */
[----:B0-----:R-:W0:Y:S11]  /*1db0*/  @P3 LDC.64 R34, c[0x0][0x3b8] ;  /* 0x0000ee00ff223b82 */ /* 0x001e360000000a00 */
[----:B-1----:R-:W1:Y:S01]  /*1dc0*/  @P0 LDC.64 R36, c[0x0][0x438] ;  /* 0x00010e00ff240b82 */ /* 0x002e620000000a00 */
[----:B0-----:R-:W-:-:S05]  /*1dd0*/  @P3 IMAD.WIDE.U32 R34, R214, 0x8, R34 ;  /* 0x00000008d6223825 */ /* 0x001fca00078e0022 */
[----:B------:R1:W5:Y:S02]  /*1de0*/  @P3 LDG.E.64 R38, desc[UR8][R34.64] ;  /* 0x0000000822263981 */ /* 0x000364000c1e1b00 */
[----:B-1----:R-:W-:-:S05]  /*1df0*/  @P0 IMAD.WIDE.U32 R34, R214, 0x20, R36 ;  /* 0x00000020d6220825 */ /* 0x002fca00078e0024 */
[----:B------:R-:W5:Y:S04]  /*1e00*/  @P0 LDG.E.128 R100, desc[UR8][R34.64] ;  /* 0x0000000822640981 */ /* 0x000f68000c1e1d00 */
[----:B------:R0:W5:Y:S02]  /*1e10*/  @P0 LDG.E.128 R104, desc[UR8][R34.64+0x10] ;  /* 0x0000100822680981 */ /* 0x000164000c1e1d00 */
[----:B0-----:R-:W-:-:S05]  /*1e20*/  IMAD.WIDE.U32 R34, R214, 0x8, R174 ;  /* 0x00000008d6227825 */ /* 0x001fca00078e00ae */
[----:B------:R2:W5:Y:S02]  /*1e30*/  LDG.E.64 R36, desc[UR8][R34.64] ;  /* 0x0000000822247981 */ /* 0x000564000c1e1b00 */
[C-C-:B--2---:R-:W-:Y:S01]  /*1e40*/  FADD.FTZ R35, -R195.reuse, R125.reuse ;  /* 0x0000007dc3237221 */ /* 0x144fe20000010100 */
[C---:B---3--:R-:W-:Y:S02]  /*1e50*/  SHF.L.U32 R11, R128.reuse, 0x10, RZ ;  /* 0x00000010800b7819 */ /* 0x048fe400000006ff */
[----:B------:R-:W-:Y:S02]  /*1e60*/  PRMT R125, R128, 0x7632, R125 ;  /* 0x00007632807d7816 */ /* 0x000fe4000000007d */
[----:B------:R-:W2:Y:S01]  /*1e70*/  LDL R128, [R1+0x80] ;  /* 0x0000800001807983 */ /* 0x000ea20000100800 */
[----:B------:R-:W-:Y:S01]  /*1e80*/  FADD.FTZ R5, -R195, R124 ;  /* 0x0000007cc3057221 */ /* 0x000fe20000010100 */
[----:B------:R-:W-:Y:S01]  /*1e90*/  SHF.L.U32 R12, R23, 0x10, RZ ;  /* 0x00000010170c7819 */ /* 0x000fe200000006ff */
[----:B------:R-:W-:-:S02]  /*1ea0*/  FADD.FTZ R19, -R195, R126 ;  /* 0x0000007ec3137221 */ /* 0x000fc40000010100 */
[----:B-----5:R-:W-:Y:S01]  /*1eb0*/  FMUL.FTZ R5, R3, R5 ;  /* 0x0000000503057220 */ /* 0x020fe20000410000 */
[----:B------:R-:W-:-:S03]  /*1ec0*/  FADD.FTZ R60, R60, R11 ;  /* 0x0000000b3c3c7221 */ /* 0x000fc60000010000 */
[-C--:B------:R-:W-:Y:S01]  /*1ed0*/  FFMA.FTZ R232, R5, R11.reuse, R232 ;  /* 0x0000000b05e87223 */ /* 0x080fe200000100e8 */
[----:B------:R-:W-:Y:S01]  /*1ee0*/  FMUL.FTZ R11, R12, R11 ;  /* 0x0000000b0c0b7220 */ /* 0x000fe20000410000 */
[----:B------:R-:W-:Y:S01]  /*1ef0*/  FMUL.FTZ R12, R3, R19 ;  /* 0x00000013030c7220 */ /* 0x000fe20000410000 */
[----:B------:R-:W-:Y:S01]  /*1f00*/  SHF.L.U32 R19, R129, 0x10, RZ ;  /* 0x0000001081137819 */ /* 0x000fe200000006ff */
[----:B------:R-:W-:Y:S02]  /*1f10*/  IMAD.U32 R20, R27, 0x10000, RZ ;  /* 0x000100001b147824 */ /* 0x000fe400078e00ff */
[----:B----4-:R-:W-:Y:S02]  /*1f20*/  FADD.FTZ R23, -R195, R132 ;  /* 0x00000084c3177221 */ /* 0x010fe40000010100 */
[----:B------:R-:W-:Y:S01]  /*1f30*/  FADD.FTZ R62, R62, R19 ;  /* 0x000000133e3e7221 */ /* 0x000fe20000010000 */
[-C--:B------:R-:W-:Y:S01]  /*1f40*/  FFMA.FTZ R234, R12, R19.reuse, R234 ;  /* 0x000000130cea7223 */ /* 0x080fe200000100ea */
[----:B------:R-:W-:Y:S01]  /*1f50*/  FMUL.FTZ R19, R20, R19 ;  /* 0x0000001314137220 */ /* 0x000fe20000410000 */
[----:B------:R-:W-:Y:S01]  /*1f60*/  FMUL.FTZ R20, R3, R23 ;  /* 0x0000001703147220 */ /* 0x000fe20000410000 */
[----:B------:R-:W-:-:S02]  /*1f70*/  SHF.L.U32 R23, R130, 0x10, RZ ;  /* 0x0000001082177819 */ /* 0x000fc400000006ff */
[----:B------:R-:W-:Y:S01]  /*1f80*/  SHF.L.U32 R34, R148, 0x10, RZ ;  /* 0x0000001094227819 */ /* 0x000fe200000006ff */
[----:B------:R-:W-:Y:S02]  /*1f90*/  FADD.FTZ R27, -R195, R134 ;  /* 0x00000086c31b7221 */ /* 0x000fe40000010100 */
[----:B------:R-:W-:Y:S01]  /*1fa0*/  FADD.FTZ R64, R64, R23 ;  /* 0x0000001740407221 */ /* 0x000fe20000010000 */
[-C--:B------:R-:W-:Y:S01]  /*1fb0*/  FFMA.FTZ R228, R20, R23.reuse, R228 ;  /* 0x0000001714e47223 */ /* 0x080fe200000100e4 */
[----:B------:R-:W-:Y:S01]  /*1fc0*/  FMUL.FTZ R23, R34, R23 ;  /* 0x0000001722177220 */ /* 0x000fe20000410000 */
[----:B------:R-:W-:Y:S01]  /*1fd0*/  SHF.L.U32 R34, R131, 0x10, RZ ;  /* 0x0000001083227819 */ /* 0x000fe200000006ff */
[----:B------:R-:W-:Y:S01]  /*1fe0*/  FMUL.FTZ R27, R3, R27 ;  /* 0x0000001b031b7220 */ /* 0x000fe20000410000 */
[----:B------:R-:W-:Y:S01]  /*1ff0*/  SHF.L.U32 R124, R165, 0x10, RZ ;  /* 0x00000010a57c7819 */ /* 0x000fe200000006ff */
[----:B------:R-:W-:Y:S02]  /*2000*/  FADD.FTZ R127, -R195, R127 ;  /* 0x0000007fc37f7221 */ /* 0x000fe40000010100 */
[----:B------:R-:W-:Y:S01]  /*2010*/  FADD.FTZ R66, R66, R34 ;  /* 0x0000002242427221 */ /* 0x000fe20000010000 */
[-C--:B------:R-:W-:Y:S01]  /*2020*/  FFMA.FTZ R230, R27, R34.reuse, R230 ;  /* 0x000000221be67223 */ /* 0x080fe200000100e6 */
[----:B------:R-:W-:Y:S01]  /*2030*/  FMUL.FTZ R148, R124, R34 ;  /* 0x000000227c947220 */ /* 0x000fe20000410000 */
[----:B------:R-:W-:-:S02]  /*2040*/  SHF.L.U32 R34, R125, 0x10, RZ ;  /* 0x000000107d227819 */ /* 0x000fc400000006ff */
[----:B------:R-:W-:Y:S01]  /*2050*/  PRMT R125, R129, 0x7632, R125 ;  /* 0x00007632817d7816 */ /* 0x000fe2000000007d */
[----:B------:R-:W-:Y:S01]  /*2060*/  FMUL.FTZ R165, R3, R127 ;  /* 0x0000007f03a57220 */ /* 0x000fe20000410000 */
[----:B------:R-:W-:Y:S01]  /*2070*/  SHF.L.U32 R127, R189, 0x10, RZ ;  /* 0x00000010bd7f7819 */ /* 0x000fe200000006ff */
[----:B------:R-:W-:Y:S01]  /*2080*/  FMUL.FTZ R35, R3, R35 ;  /* 0x0000002303237220 */ /* 0x000fe20000410000 */
[----:B------:R-:W-:Y:S01]  /*2090*/  SHF.L.U32 R125, R125, 0x10, RZ ;  /* 0x000000107d7d7819 */ /* 0x000fe200000006ff */
[----:B------:R-:W-:Y:S01]  /*20a0*/  FADD.FTZ R126, -R195, R133 ;  /* 0x00000085c37e7221 */ /* 0x000fe20000010100 */
[----:B------:R-:W-:Y:S01]  /*20b0*/  SHF.L.U32 R124, R176, 0x10, RZ ;  /* 0x00000010b07c7819 */ /* 0x000fe200000006ff */
[----:B------:R-:W-:Y:S01]  /*20c0*/  FFMA.FTZ R233, R35, R34, R233 ;  /* 0x0000002223e97223 */ /* 0x000fe200000100e9 */
[----:B------:R-:W-:Y:S01]  /*20d0*/  FADD.FTZ R61, R61, R34 ;  /* 0x000000223d3d7221 */ /* 0x000fe20000010000 */
[-C--:B------:R-:W-:Y:S01]  /*20e0*/  FFMA.FTZ R235, R165, R125.reuse, R235 ;  /* 0x0000007da5eb7223 */ /* 0x080fe200000100eb */
[----:B------:R-:W-:Y:S01]  /*20f0*/  FADD.FTZ R63, R63, R125 ;  /* 0x0000007d3f3f7221 */ /* 0x000fe20000010000 */
[----:B------:R-:W-:Y:S01]  /*2100*/  FMUL.FTZ R174, R127, R125 ;  /* 0x0000007d7fae7220 */ /* 0x000fe20000410000 */
[----:B------:R-:W-:Y:S01]  /*2110*/  FMUL.FTZ R175, R3, R126 ;  /* 0x0000007e03af7220 */ /* 0x000fe20000410000 */
[----:B------:R-:W-:Y:S01]  /*2120*/  FMUL.FTZ R34, R124, R34 ;  /* 0x000000227c227220 */ /* 0x000fe20000410000 */
[----:B------:R-:W-:Y:S01]  /*2130*/  FADD.FTZ R125, R212, R11 ;  /* 0x0000000bd47d7221 */ /* 0x000fe20000010000 */
[----:B------:R-:W-:Y:S01]  /*2140*/  FFMA.FTZ R126, R5, R11, R213 ;  /* 0x0000000b057e7223 */ /* 0x000fe200000100d5 */
[----:B------:R-:W-:-:S02]  /*2150*/  PRMT R124, R130, 0x7632, R124 ;  /* 0x00007632827c7816 */ /* 0x000fc4000000007c */
[----:B------:R-:W-:Y:S01]  /*2160*/  FADD.FTZ R125, R125, R34 ;  /* 0x000000227d7d7221 */ /* 0x000fe20000010000 */
[----:B------:R-:W-:Y:S01]  /*2170*/  FFMA.FTZ R126, R35, R34, R126 ;  /* 0x00000022237e7223 */ /* 0x000fe2000001007e */
[----:B------:R-:W-:Y:S02]  /*2180*/  SHF.L.U32 R124, R124, 0x10, RZ ;  /* 0x000000107c7c7819 */ /* 0x000fe400000006ff */
[----:B------:R-:W-:Y:S01]  /*2190*/  SHF.L.U32 R127, R190, 0x10, RZ ;  /* 0x00000010be7f7819 */ /* 0x000fe200000006ff */
[----:B------:R-:W-:Y:S01]  /*21a0*/  FADD.FTZ R125, R125, R19 ;  /* 0x000000137d7d7221 */ /* 0x000fe20000010000 */
[----:B------:R-:W-:Y:S01]  /*21b0*/  FFMA.FTZ R126, R12, R19, R126 ;  /* 0x000000130c7e7223 */ /* 0x000fe2000001007e */
[----:B------:R-:W-:Y:S02]  /*21c0*/  FADD.FTZ R65, R65, R124 ;  /* 0x0000007c41417221 */ /* 0x000fe40000010000 */
[----:B------:R-:W-:Y:S01]  /*21d0*/  FADD.FTZ R125, R125, R174 ;  /* 0x000000ae7d7d7221 */ /* 0x000fe20000010000 */
[----:B------:R-:W-:Y:S01]  /*21e0*/  FFMA.FTZ R126, R165, R174, R126 ;  /* 0x000000aea57e7223 */ /* 0x000fe2000001007e */
[-C--:B------:R-:W-:Y:S01]  /*21f0*/  FMUL.FTZ R176, R127, R124.reuse ;  /* 0x0000007c7fb07220 */ /* 0x080fe20000410000 */
        /* <DEDUP_REMOVED lines=18> */
.L_x_2356:
[----:B------:R-:W-:Y:S05]  /*2320*/  BSYNC.RECONVERGENT B1 ;  /* 0x0000000000017941 */ /* 0x000fea0003800200 */
.L_x_2355:
[----:B------:R-:W-:Y:S04]  /*2330*/  BSSY.RECONVERGENT B1, `(.L_x_2357) ;  /* 0x000006c000017945 */ /* 0x000fe80003800200 */
[----:B------:R-:W-:Y:S05]  /*2340*/  @!P2 BRA `(.L_x_2358) ;  /* 0x0000000400a8a947 */ /* 0x000fea0003800000 */
        /* <DEDUP_REMOVED lines=9> */
[C---:B0-----:R-:W-:Y:S01]  /*23e0*/  IMAD.WIDE.U32 R30, R214.reuse, 0x20, R30 ;  /* 0x00000020d61e7825 */ /* 0x041fe200078e001e */
[----:B------:R-:W-:Y:S01]  /*23f0*/  ISETP.NE.U32.AND P0, PT, RZ, UR10, PT ;  /* 0x0000000aff007c0c */ /* 0x000fe2000bf05070 */
[----:B------:R-:W0:Y:S03]  /*2400*/  LDC.64 R142, c[0x0][0x3b0] ;  /* 0x0000ec00ff8e7b82 */ /* 0x000e260000000a00 */
[----:B------:R-:W2:Y:S01]  /*2410*/  LDG.E.128 R124, desc[UR8][R30.64] ;  /* 0x000000081e7c7981 */ /* 0x000ea2000c1e1d00 */
[----:B-1----:R-:W-:-:S03]  /*2420*/  IMAD.WIDE.U32 R32, R214, 0x10, R32 ;  /* 0x00000010d6207825 */ /* 0x002fc600078e0020 */
[----:B------:R1:W4:Y:S04]  /*2430*/  LDG.E.128 R132, desc[UR8][R30.64+0x10] ;  /* 0x000010081e847981 */ /* 0x000328000c1e1d00 */
[----:B------:R1:W3:Y:S01]  /*2440*/  LDG.E.128 R128, desc[UR8][R32.64] ;  /* 0x0000000820807981 */ /* 0x0002e2000c1e1d00 */
[----:B------:R-:W-:Y:S02]  /*2450*/  ISETP.NE.AND.EX P3, PT, RZ, UR11, PT, P0 ;  /* 0x0000000bff007c0c */ /* 0x000fe4000bf65300 */
[----:B------:R-:W-:-:S04]  /*2460*/  ISETP.NE.U32.AND P0, PT, RZ, UR20, PT ;  /* 0x00000014ff007c0c */ /* 0x000fc8000bf05070 */
[----:B------:R-:W-:-:S07]  /*2470*/  ISETP.NE.AND.EX P0, PT, RZ, UR21, PT, P0 ;  /* 0x00000015ff007c0c */ /* 0x000fce000bf05300 */
[----:B-1----:R-:W1:Y:S08]  /*2480*/  @P3 LDC.64 R30, c[0x0][0x3b8] ;  /* 0x0000ee00ff1e3b82 */ /* 0x002e700000000a00 */
[----:B------:R-:W0:Y:S01]  /*2490*/  @P0 LDC.64 R32, c[0x0][0x438] ;  /* 0x00010e00ff200b82 */ /* 0x000e220000000a00 */
[----:B-1----:R-:W-:-:S05]  /*24a0*/  @P3 IMAD.WIDE.U32 R30, R214, 0x8, R30 ;  /* 0x00000008d61e3825 */ /* 0x002fca00078e001e */
[----:B------:R0:W5:Y:S01]  /*24b0*/  @P3 LDG.E.64 R140, desc[UR8][R30.64] ;  /* 0x000000081e8c3981 */ /* 0x000162000c1e1b00 */
[--C-:B--2---:R-:W-:Y:S01]  /*24c0*/  FADD.FTZ R6, -R195, R124.reuse ;  /* 0x0000007cc3067221 */ /* 0x104fe20000010100 */
[C---:B---3--:R-:W-:Y:S02]  /*24d0*/  SHF.L.U32 R13, R128.reuse, 0x10, RZ ;  /* 0x00000010800d7819 */ /* 0x048fe400000006ff */
[----:B------:R-:W-:Y:S02]  /*24e0*/  PRMT R124, R128, 0x7632, R124 ;  /* 0x00007632807c7816 */ /* 0x000fe4000000007c */
[----:B------:R-:W2:Y:S01]  /*24f0*/  LDL R128, [R1+0x70] ;  /* 0x0000700001807983 */ /* 0x000ea20000100800 */
[----:B-----5:R-:W-:Y:S01]  /*2500*/  FMUL.FTZ R6, R3, R6 ;  /* 0x0000000603067220 */ /* 0x020fe20000410000 */
[----:B------:R-:W-:Y:S01]  /*2510*/  SHF.L.U32 R14, R26, 0x10, RZ ;  /* 0x000000101a0e7819 */ /* 0x000fe200000006ff */
[----:B------:R-:W-:Y:S01]  /*2520*/  FADD.FTZ R21, -R195, R126 ;  /* 0x0000007ec3157221 */ /* 0x000fe20000010100 */
[----:B0-----:R-:W-:-:S04]  /*2530*/  @P0 IMAD.WIDE.U32 R30, R214, 0x20, R32 ;  /* 0x00000020d61e0825 */ /* 0x001fc800078e0020 */
[----:B------:R-:W-:Y:S01]  /*2540*/  FADD.FTZ R68, R68, R13 ;  /* 0x0000000d44447221 */ /* 0x000fe20000010000 */
[-C--:B------:R-:W-:Y:S01]  /*2550*/  FFMA.FTZ R224, R6, R13.reuse, R224 ;  /* 0x0000000d06e07223 */ /* 0x080fe200000100e0 */
[----:B------:R-:W-:Y:S01]  /*2560*/  FMUL.FTZ R13, R14, R13 ;  /* 0x0000000d0e0d7220 */ /* 0x000fe20000410000 */
[----:B------:R-:W-:Y:S01]  /*2570*/  FMUL.FTZ R14, R3, R21 ;  /* 0x00000015030e7220 */ /* 0x000fe20000410000 */
[----:B------:R-:W-:Y:S01]  /*2580*/  SHF.L.U32 R21, R129, 0x10, RZ ;  /* 0x0000001081157819 */ /* 0x000fe200000006ff */
[----:B------:R-:W5:Y:S01]  /*2590*/  @P0 LDG.E.128 R108, desc[UR8][R30.64] ;  /* 0x000000081e6c0981 */ /* 0x000f62000c1e1d00 */
[----:B------:R-:W-:Y:S01]  /*25a0*/  SHF.L.U32 R22, R164, 0x10, RZ ;  /* 0x00000010a4167819 */ /* 0x000fe200000006ff */
[----:B----4-:R-:W-:Y:S02]  /*25b0*/  FADD.FTZ R26, -R195, R132 ;  /* 0x00000084c31a7221 */ /* 0x010fe40000010100 */
[----:B------:R0:W5:Y:S01]  /*25c0*/  @P0 LDG.E.128 R112, desc[UR8][R30.64+0x10] ;  /* 0x000010081e700981 */ /* 0x000162000c1e1d00 */
[----:B------:R-:W-:Y:S01]  /*25d0*/  FADD.FTZ R70, R70, R21 ;  /* 0x0000001546467221 */ /* 0x000fe20000010000 */
[-C--:B------:R-:W-:Y:S01]  /*25e0*/  FFMA.FTZ R226, R14, R21.reuse, R226 ;  /* 0x000000150ee27223 */ /* 0x080fe200000100e2 */
[----:B------:R-:W-:Y:S01]  /*25f0*/  FMUL.FTZ R21, R22, R21 ;  /* 0x0000001516157220 */ /* 0x000fe20000410000 */
[----:B------:R-:W-:Y:S01]  /*2600*/  FMUL.FTZ R22, R3, R26 ;  /* 0x0000001a03167220 */ /* 0x000fe20000410000 */
[----:B------:R-:W-:Y:S01]  /*2610*/  SHF.L.U32 R26, R130, 0x10, RZ ;  /* 0x00000010821a7819 */ /* 0x000fe200000006ff */
[----:B0-----:R-:W-:-:S05]  /*2620*/  IMAD.WIDE.U32 R30, R214, 0x8, R142 ;  /* 0x00000008d61e7825 */ /* 0x001fca00078e008e */
[----:B------:R0:W5:Y:S01]  /*2630*/  LDG.E.64 R142, desc[UR8][R30.64] ;  /* 0x000000081e8e7981 */ /* 0x000162000c1e1b00 */
[----:B------:R-:W-:Y:S01]  /*2640*/  FADD.FTZ R72, R72, R26 ;  /* 0x0000001a48487221 */ /* 0x000fe20000010000 */
[----:B------:R-:W-:Y:S01]  /*2650*/  FFMA.FTZ R220, R22, R26, R220 ;  /* 0x0000001a16dc7223 */ /* 0x000fe200000100dc */
[----:B------:R-:W-:Y:S01]  /*2660*/  SHF.L.U32 R33, R131, 0x10, RZ ;  /* 0x0000001083217819 */ /* 0x000fe200000006ff */
[----:B------:R-:W-:Y:S01]  /*2670*/  FADD.FTZ R127, -R195, R127 ;  /* 0x0000007fc37f7221 */ /* 0x000fe20000010100 */
[----:B------:R-:W-:Y:S02]  /*2680*/  SHF.L.U32 R32, R178, 0x10, RZ ;  /* 0x00000010b2207819 */ /* 0x000fe400000006ff */
[----:B0-----:R-:W-:Y:S01]  /*2690*/  SHF.L.U32 R31, R177, 0x10, RZ ;  /* 0x00000010b11f7819 */ /* 0x001fe200000006ff */
[----:B------:R-:W-:-:S04]  /*26a0*/  FADD.FTZ R30, -R195, R134 ;  /* 0x00000086c31e7221 */ /* 0x000fc80000010100 */
[----:B------:R-:W-:Y:S01]  /*26b0*/  FMUL.FTZ R26, R31, R26 ;  /* 0x0000001a1f1a7220 */ /* 0x000fe20000410000 */
[----:B------:R-:W-:Y:S01]  /*26c0*/  FMUL.FTZ R30, R3, R30 ;  /* 0x0000001e031e7220 */ /* 0x000fe20000410000 */
[--C-:B------:R-:W-:Y:S01]  /*26d0*/  FADD.FTZ R31, -R195, R125.reuse ;  /* 0x0000007dc31f7221 */ /* 0x100fe20000010100 */
[----:B------:R-:W-:Y:S01]  /*26e0*/  PRMT R125, R129, 0x7632, R125 ;  /* 0x00007632817d7816 */ /* 0x000fe2000000007d */
[----:B------:R-:W-:Y:S01]  /*26f0*/  FADD.FTZ R74, R74, R33 ;  /* 0x000000214a4a7221 */ /* 0x000fe20000010000 */
[-C--:B------:R-:W-:Y:S01]  /*2700*/  FFMA.FTZ R222, R30, R33.reuse, R222 ;  /* 0x000000211ede7223 */ /* 0x080fe200000100de */
[----:B------:R-:W-:Y:S01]  /*2710*/  FMUL.FTZ R33, R32, R33 ;  /* 0x0000002120217220 */ /* 0x000fe20000410000 */
[C---:B------:R-:W-:Y:S01]  /*2720*/  FMUL.FTZ R164, R3.reuse, R127 ;  /* 0x0000007f03a47220 */ /* 0x040fe20000410000 */
[----:B------:R-:W-:Y:S01]  /*2730*/  FMUL.FTZ R32, R3, R31 ;  /* 0x0000001f03207220 */ /* 0x000fe20000410000 */
[----:B------:R-:W-:Y:S01]  /*2740*/  SHF.L.U32 R125, R125, 0x10, RZ ;  /* 0x000000107d7d7819 */ /* 0x000fe200000006ff */
[----:B------:R-:W-:Y:S01]  /*2750*/  FADD.FTZ R126, -R195, R133 ;  /* 0x00000085c37e7221 */ /* 0x000fe20000010100 */
[----:B------:R-:W-:-:S02]  /*2760*/  SHF.L.U32 R127, R191, 0x10, RZ ;  /* 0x00000010bf7f7819 */ /* 0x000fc400000006ff */
[----:B------:R-:W-:Y:S02]  /*2770*/  SHF.L.U32 R124, R124, 0x10, RZ ;  /* 0x000000107c7c7819 */ /* 0x000fe400000006ff */
[----:B------:R-:W-:Y:S01]  /*2780*/  SHF.L.U32 R31, R179, 0x10, RZ ;  /* 0x00000010b31f7819 */ /* 0x000fe200000006ff */
[-C--:B------:R-:W-:Y:S01]  /*2790*/  FFMA.FTZ R227, R164, R125.reuse, R227 ;  /* 0x0000007da4e37223 */ /* 0x080fe200000100e3 */
[----:B------:R-:W-:Y:S01]  /*27a0*/  FADD.FTZ R71, R71, R125 ;  /* 0x0000007d47477221 */ /* 0x000fe20000010000 */
[----:B------:R-:W-:Y:S01]  /*27b0*/  FMUL.FTZ R177, R127, R125 ;  /* 0x0000007d7fb17220 */ /* 0x000fe20000410000 */
[----:B------:R-:W-:Y:S01]  /*27c0*/  FMUL.FTZ R178, R3, R126 ;  /* 0x0000007e03b27220 */ /* 0x000fe20000410000 */
[-C--:B------:R-:W-:Y:S01]  /*27d0*/  FMUL.FTZ R31, R31, R124.reuse ;  /* 0x0000007c1f1f7220 */ /* 0x080fe20000410000 */
[----:B------:R-:W-:Y:S01]  /*27e0*/  FADD.FTZ R125, R212, R13 ;  /* 0x0000000dd47d7221 */ /* 0x000fe20000010000 */
[----:B------:R-:W-:Y:S01]  /*27f0*/  FFMA.FTZ R126, R6, R13, R213 ;  /* 0x0000000d067e7223 */ /* 0x000fe200000100d5 */
        /* <DEDUP_REMOVED lines=26> */
[----:B------:R-:W-:Y:S01]  /*29a0*/  VIADD R214, R214, 0x20 ;  /* 0x00000020d6d67836 */ /* 0x000fe20000000000 */
[----:B--2---:R-:W-:-:S05]  /*29b0*/  SHF.L.U32 R127, R128, 0x10, RZ ;  /* 0x00000010807f7819 */ /* 0x004fca00000006ff */
[----:B------:R-:W-:-:S04]  /*29c0*/  FMUL.FTZ R192, R127, R124 ;  /* 0x0000007c7fc07220 */ /* 0x000fc80000410000 */
[----:B------:R-:W-:Y:S01]  /*29d0*/  FADD.FTZ R212, R125, R192 ;  /* 0x000000c07dd47221 */ /* 0x000fe20000010000 */
[----:B------:R-:W-:-:S07]  /*29e0*/  FFMA.FTZ R213, R191, R192, R126 ;  /* 0x000000c0bfd57223 */ /* 0x000fce000001007e */
.L_x_2358:
[----:B------:R-:W-:Y:S05]  /*29f0*/  BSYNC.RECONVERGENT B1 ;  /* 0x0000000000017941 */ /* 0x000fea0003800200 */
.L_x_2357:
[----:B------:R-:W-:Y:S04]  /*2a00*/  BSSY.RECONVERGENT B1, `(.L_x_2359) ;  /* 0x000006b000017945 */ /* 0x000fe80003800200 */
[----:B------:R-:W-:Y:S05]  /*2a10*/  @!P5 BRA `(.L_x_2360) ;  /* 0x0000000400a4d947 */ /* 0x000fea0003800000 */
[----:B------:R-:W0:Y:S01]  /*2a20*/  LDC.64 R128, c[0x0][0x3a8] ;  /* 0x0000ea00ff807b82 */ /* 0x000e220000000a00 */
[----:B------:R-:W2:Y:S04]  /*2a30*/  LDL R180, [R1] ;  /* 0x0000000001b47983 */ /* 0x000ea80000100800 */
        /* <DEDUP_REMOVED lines=10> */
[----:B------:R-:W2:Y:S01]  /*2ae0*/  LDG.E.128 R124, desc[UR8][R128.64] ;  /* 0x00000008807c7981 */ /* 0x000ea2000c1e1d00 */
[----:B-1----:R-:W-:-:S06]  /*2af0*/  IMAD.WIDE.U32 R132, R214, 0x10, R132 ;  /* 0x00000010d6847825 */ /* 0x002fcc00078e0084 */
[----:B------:R-:W3:Y:S04]  /*2b00*/  LDG.E.128 R132, desc[UR8][R132.64] ;  /* 0x0000000884847981 */ /* 0x000ee8000c1e1d00 */
[----:B------:R-:W4:Y:S01]  /*2b10*/  LDG.E.128 R128, desc[UR8][R128.64+0x10] ;  /* 0x0000100880807981 */ /* 0x000f22000c1e1d00 */
[----:B------:R-:W-:Y:S02]  /*2b20*/  ISETP.NE.AND.EX P3, PT, RZ, UR11, PT, P0 ;  /* 0x0000000bff007c0c */ /* 0x000fe4000bf65300 */
[----:B------:R-:W-:-:S04]  /*2b30*/  ISETP.NE.U32.AND P0, PT, RZ, UR20, PT ;  /* 0x00000014ff007c0c */ /* 0x000fc8000bf05070 */
[----:B------:R-:W-:-:S07]  /*2b40*/  ISETP.NE.AND.EX P0, PT, RZ, UR21, PT, P0 ;  /* 0x00000015ff007c0c */ /* 0x000fce000bf05300 */
[----:B------:R-:W0:Y:S08]  /*2b50*/  @P3 LDC.64 R146, c[0x0][0x3b8] ;  /* 0x0000ee00ff923b82 */ /* 0x000e300000000a00 */
[----:B------:R-:W1:Y:S01]  /*2b60*/  @P0 LDC.64 R156, c[0x0][0x438] ;  /* 0x00010e00ff9c0b82 */ /* 0x000e620000000a00 */
[----:B0-----:R-:W-:-:S05]  /*2b70*/  @P3 IMAD.WIDE.U32 R146, R214, 0x8, R146 ;  /* 0x00000008d6923825 */ /* 0x001fca00078e0092 */
[----:B------:R1:W5:Y:S02]  /*2b80*/  @P3 LDG.E.64 R144, desc[UR8][R146.64] ;  /* 0x0000000892903981 */ /* 0x000364000c1e1b00 */
[----:B-1----:R-:W-:-:S04]  /*2b90*/  @P0 IMAD.WIDE.U32 R146, R214, 0x20, R156 ;  /* 0x00000020d6920825 */ /* 0x002fc800078e009c */
[----:B------:R-:W-:Y:S01]  /*2ba0*/  IMAD.WIDE.U32 R156, R214, 0x8, R158 ;  /* 0x00000008d69c7825 */ /* 0x000fe200078e009e */
[----:B------:R-:W5:Y:S04]  /*2bb0*/  @P0 LDG.E.128 R116, desc[UR8][R146.64] ;  /* 0x0000000892740981 */ /* 0x000f68000c1e1d00 */
[----:B------:R-:W5:Y:S04]  /*2bc0*/  @P0 LDG.E.128 R120, desc[UR8][R146.64+0x10] ;  /* 0x0000100892780981 */ /* 0x000f68000c1e1d00 */
[----:B------:R0:W5:Y:S01]  /*2bd0*/  LDG.E.64 R146, desc[UR8][R156.64] ;  /* 0x000000089c927981 */ /* 0x000162000c1e1b00 */
[C---:B--2---:R-:W-:Y:S01]  /*2be0*/  FADD.FTZ R155, -R195.reuse, R124 ;  /* 0x0000007cc39b7221 */ /* 0x044fe20000010100 */
[----:B------:R-:W-:-:S03]  /*2bf0*/  FADD.FTZ R159, -R195, R126 ;  /* 0x0000007ec39f7221 */ /* 0x000fc60000010100 */
[C---:B-----5:R-:W-:Y:S01]  /*2c00*/  FMUL.FTZ R161, R3.reuse, R155 ;  /* 0x0000009b03a17220 */ /* 0x060fe20000410000 */
[----:B------:R-:W-:Y:S01]  /*2c10*/  FMUL.FTZ R159, R3, R159 ;  /* 0x0000009f039f7220 */ /* 0x000fe20000410000 */
[C---:B----4-:R-:W-:Y:S01]  /*2c20*/  FADD.FTZ R124, -R195.reuse, R129 ;  /* 0x00000081c37c7221 */ /* 0x050fe20000010100 */
[C---:B------:R-:W-:Y:S01]  /*2c30*/  FADD.FTZ R126, -R195.reuse, R131 ;  /* 0x00000083c37e7221 */ /* 0x040fe20000010100 */
[----:B---3--:R-:W-:Y:S02]  /*2c40*/  SHF.L.U32 R129, R132, 0x10, RZ ;  /* 0x0000001084817819 */ /* 0x008fe400000006ff */
[----:B------:R-:W-:Y:S01]  /*2c50*/  SHF.L.U32 R131, R180, 0x10, RZ ;  /* 0x00000010b4837819 */ /* 0x000fe200000006ff */
[----:B------:R-:W-:Y:S02]  /*2c60*/  FADD.FTZ R128, -R195, R128 ;  /* 0x00000080c3807221 */ /* 0x000fe40000010100 */
[----:B------:R-:W-:Y:S01]  /*2c70*/  FADD.FTZ R76, R76, R129 ;  /* 0x000000814c4c7221 */ /* 0x000fe20000010000 */
[-C--:B------:R-:W-:Y:S01]  /*2c80*/  FFMA.FTZ R216, R161, R129.reuse, R216 ;  /* 0x00000081a1d87223 */ /* 0x080fe200000100d8 */
[----:B------:R-:W-:Y:S01]  /*2c90*/  FMUL.FTZ R160, R131, R129 ;  /* 0x0000008183a07220 */ /* 0x000fe20000410000 */
[----:B------:R-:W-:-:S02]  /*2ca0*/  SHF.L.U32 R129, R133, 0x10, RZ ;  /* 0x0000001085817819 */ /* 0x000fc400000006ff */
[----:B------:R-:W-:Y:S01]  /*2cb0*/  SHF.L.U32 R131, R181, 0x10, RZ ;  /* 0x00000010b5837819 */ /* 0x000fe200000006ff */
[----:B0-----:R-:W-:Y:S01]  /*2cc0*/  FMUL.FTZ R157, R3, R128 ;  /* 0x00000080039d7220 */ /* 0x001fe20000410000 */
[----:B------:R-:W-:Y:S01]  /*2cd0*/  SHF.L.U32 R128, R134, 0x10, RZ ;  /* 0x0000001086807819 */ /* 0x000fe200000006ff */
[----:B------:R-:W-:Y:S01]  /*2ce0*/  FADD.FTZ R78, R78, R129 ;  /* 0x000000814e4e7221 */ /* 0x000fe20000010000 */
[-C--:B------:R-:W-:Y:S01]  /*2cf0*/  FFMA.FTZ R218, R159, R129.reuse, R218 ;  /* 0x000000819fda7223 */ /* 0x080fe200000100da */
[----:B------:R-:W-:Y:S01]  /*2d00*/  FMUL.FTZ R158, R131, R129 ;  /* 0x00000081839e7220 */ /* 0x000fe20000410000 */
[----:B------:R-:W-:Y:S01]  /*2d10*/  SHF.L.U32 R129, R182, 0x10, RZ ;  /* 0x00000010b6817819 */ /* 0x000fe200000006ff */
[----:B------:R-:W-:Y:S01]  /*2d20*/  FADD.FTZ R130, -R195, R130 ;  /* 0x00000082c3827221 */ /* 0x000fe20000010100 */
[----:B------:R-:W-:Y:S01]  /*2d30*/  FADD.FTZ R80, R80, R128 ;  /* 0x0000008050507221 */ /* 0x000fe20000010000 */
[-C--:B------:R-:W-:Y:S02]  /*2d40*/  FFMA.FTZ R208, R157, R128.reuse, R208 ;  /* 0x000000809dd07223 */ /* 0x080fe400000100d0 */
[----:B------:R-:W-:Y:S01]  /*2d50*/  FMUL.FTZ R156, R129, R128 ;  /* 0x00000080819c7220 */ /* 0x000fe20000410000 */
[----:B------:R-:W-:Y:S01]  /*2d60*/  FMUL.FTZ R155, R3, R130 ;  /* 0x00000082039b7220 */ /* 0x000fe20000410000 */
[----:B------:R-:W-:-:S02]  /*2d70*/  SHF.L.U32 R128, R135, 0x10, RZ ;  /* 0x0000001087807819 */ /* 0x000fc400000006ff */
[----:B------:R-:W-:Y:S02]  /*2d80*/  SHF.L.U32 R129, R183, 0x10, RZ ;  /* 0x00000010b7817819 */ /* 0x000fe400000006ff */
[----:B------:R-:W-:Y:S01]  /*2d90*/  PRMT R130, R132, 0x7632, R130 ;  /* 0x0000763284827816 */ /* 0x000fe20000000082 */
[----:B------:R-:W-:Y:S01]  /*2da0*/  FADD.FTZ R82, R82, R128 ;  /* 0x0000008052527221 */ /* 0x000fe20000010000 */
[-C--:B------:R-:W-:Y:S01]  /*2db0*/  FFMA.FTZ R210, R155, R128.reuse, R210 ;  /* 0x000000809bd27223 */ /* 0x080fe200000100d2 */
[----:B------:R-:W-:Y:S01]  /*2dc0*/  FMUL.FTZ R163, R129, R128 ;  /* 0x0000008081a37220 */ /* 0x000fe20000410000 */
[----:B------:R-:W-:Y:S02]  /*2dd0*/  SHF.L.U32 R128, R130, 0x10, RZ ;  /* 0x0000001082807819 */ /* 0x000fe400000006ff */
[----:B------:R-:W2:Y:S01]  /*2de0*/  LDL R130, [R1+0x60] ;  /* 0x0000600001827983 */ /* 0x000ea20000100800 */
[C---:B------:R-:W-:Y:S01]  /*2df0*/  FADD.FTZ R125, -R195.reuse, R125 ;  /* 0x0000007dc37d7221 */ /* 0x040fe20000010100 */
[----:B------:R-:W-:-:S03]  /*2e00*/  FADD.FTZ R127, -R195, R127 ;  /* 0x0000007fc37f7221 */ /* 0x000fc60000010100 */
[----:B------:R-:W-:Y:S01]  /*2e10*/  FMUL.FTZ R162, R3, R125 ;  /* 0x0000007d03a27220 */ /* 0x000fe20000410000 */
[----:B------:R-:W-:Y:S02]  /*2e20*/  SHF.L.U32 R125, R184, 0x10, RZ ;  /* 0x00000010b87d7819 */ /* 0x000fe400000006ff */
[----:B------:R-:W-:Y:S01]  /*2e30*/  PRMT R129, R133, 0x7632, R129 ;  /* 0x0000763285817816 */ /* 0x000fe20000000081 */
[----:B------:R-:W-:Y:S01]  /*2e40*/  FMUL.FTZ R181, R3, R127 ;  /* 0x0000007f03b57220 */ /* 0x000fe20000410000 */
[----:B------:R-:W-:Y:S01]  /*2e50*/  SHF.L.U32 R127, R193, 0x10, RZ ;  /* 0x00000010c17f7819 */ /* 0x000fe200000006ff */
[-C--:B------:R-:W-:Y:S01]  /*2e60*/  FMUL.FTZ R180, R125, R128.reuse ;  /* 0x000000807db47220 */ /* 0x080fe20000410000 */
[----:B------:R-:W-:Y:S01]  /*2e70*/  SHF.L.U32 R125, R129, 0x10, RZ ;  /* 0x00000010817d7819 */ /* 0x000fe200000006ff */
[----:B------:R-:W-:-:S04]  /*2e80*/  FFMA.FTZ R217, R162, R128, R217 ;  /* 0x00000080a2d97223 */ /* 0x000fc800000100d9 */
        /* <DEDUP_REMOVED lines=9> */
[----:B------:R-:W-:Y:S01]  /*2f20*/  FMUL.FTZ R183, R3, R124 ;  /* 0x0000007c03b77220 */ /* 0x000fe20000410000 */
[----:B------:R-:W-:Y:S01]  /*2f30*/  SHF.L.U32 R124, R128, 0x10, RZ ;  /* 0x00000010807c7819 */ /* 0x000fe200000006ff */
[----:B------:R-:W-:Y:S01]  /*2f40*/  FADD.FTZ R125, R125, R158 ;  /* 0x0000009e7d7d7221 */ /* 0x000fe20000010000 */
[----:B------:R-:W-:Y:S01]  /*2f50*/  FFMA.FTZ R127, R159, R158, R127 ;  /* 0x0000009e9f7f7223 */ /* 0x000fe2000001007f */
[----:B------:R-:W-:Y:S01]  /*2f60*/  SHF.L.U32 R128, R194, 0x10, RZ ;  /* 0x00000010c2807819 */ /* 0x000fe200000006ff */
[----:B------:R-:W-:Y:S01]  /*2f70*/  FMUL.FTZ R193, R3, R126 ;  /* 0x0000007e03c17220 */ /* 0x000fe20000410000 */
[----:B------:R-:W-:Y:S01]  /*2f80*/  FADD.FTZ R125, R125, R182 ;  /* 0x000000b67d7d7221 */ /* 0x000fe20000010000 */
[----:B------:R-:W-:Y:S01]  /*2f90*/  FFMA.FTZ R126, R181, R182, R127 ;  /* 0x000000b6b57e7223 */ /* 0x000fe2000001007f */
[-C--:B------:R-:W-:Y:S01]  /*2fa0*/  FFMA.FTZ R209, R183, R124.reuse, R209 ;  /* 0x0000007cb7d17223 */ /* 0x080fe200000100d1 */
[--C-:B------:R-:W-:Y:S01]  /*2fb0*/  FADD.FTZ R81, R81, R124.reuse ;  /* 0x0000007c51517221 */ /* 0x100fe20000010000 */
[----:B------:R-:W-:Y:S01]  /*2fc0*/  FMUL.FTZ R184, R128, R124 ;  /* 0x0000007c80b87220 */ /* 0x000fe20000410000 */
[----:B------:R-:W-:Y:S01]  /*2fd0*/  PRMT R124, R135, 0x7632, R124 ;  /* 0x00007632877c7816 */ /* 0x000fe2000000007c */
[----:B------:R-:W-:Y:S01]  /*2fe0*/  FADD.FTZ R125, R125, R156 ;  /* 0x0000009c7d7d7221 */ /* 0x000fe20000010000 */
[----:B------:R-:W-:-:S02]  /*2ff0*/  FFMA.FTZ R126, R157, R156, R126 ;  /* 0x0000009c9d7e7223 */ /* 0x000fc4000001007e */
[----:B------:R-:W-:Y:S01]  /*3000*/  SHF.L.U32 R124, R124, 0x10, RZ ;  /* 0x000000107c7c7819 */ /* 0x000fe200000006ff */
[----:B------:R-:W-:Y:S01]  /*3010*/  FADD.FTZ R125, R125, R184 ;  /* 0x000000b87d7d7221 */ /* 0x000fe20000010000 */
[----:B------:R-:W-:-:S03]  /*3020*/  FFMA.FTZ R126, R183, R184, R126 ;  /* 0x000000b8b77e7223 */ /* 0x000fc6000001007e */
[----:B------:R-:W-:Y:S01]  /*3030*/  FADD.FTZ R125, R125, R163 ;  /* 0x000000a37d7d7221 */ /* 0x000fe20000010000 */
[----:B------:R-:W-:Y:S01]  /*3040*/  FFMA.FTZ R126, R155, R163, R126 ;  /* 0x000000a39b7e7223 */ /* 0x000fe2000001007e */
[----:B------:R-:W-:Y:S01]  /*3050*/  FFMA.FTZ R211, R193, R124, R211 ;  /* 0x0000007cc1d37223 */ /* 0x000fe200000100d3 */
[----:B------:R-:W-:Y:S01]  /*3060*/  FADD.FTZ R83, R83, R124 ;  /* 0x0000007c53537221 */ /* 0x000fe20000010000 */
[----:B--2---:R-:W-:-:S05]  /*3070*/  SHF.L.U32 R127, R130, 0x10, RZ ;  /* 0x00000010827f7819 */ /* 0x004fca00000006ff */
[----:B------:R-:W-:-:S04]  /*3080*/  FMUL.FTZ R194, R127, R124 ;  /* 0x0000007c7fc27220 */ /* 0x000fc80000410000 */
[----:B------:R-:W-:Y:S01]  /*3090*/  FADD.FTZ R212, R125, R194 ;  /* 0x000000c27dd47221 */ /* 0x000fe20000010000 */
[----:B------:R-:W-:-:S07]  /*30a0*/  FFMA.FTZ R213, R193, R194, R126 ;  /* 0x000000c2c1d57223 */ /* 0x000fce000001007e */
.L_x_2360:
[----:B------:R-:W-:Y:S05]  /*30b0*/  BSYNC.RECONVERGENT B1 ;  /* 0x0000000000017941 */ /* 0x000fea0003800200 */
.L_x_2359:
        /* <DEDUP_REMOVED lines=23> */
.L_x_2424:
        /* <DEDUP_REMOVED lines=72> */
.L_x_2366:
        /* <DEDUP_REMOVED lines=19> */
[--C-:B------:R-:W-:Y:S02]  /*37e0*/  FFMA.FTZ R52, R9, R128, R129.reuse ;  /* 0x0000008009347223 */ /* 0x100fe40000010081 */
        /* <DEDUP_REMOVED lines=34> */
.L_x_2365:
        /* <DEDUP_REMOVED lines=12> */
[C---:B-----5:R-:W-:Y:S01]  /*3ad0*/  FFMA.FTZ R124, R3.reuse, R124, R94 ;  /* 0x0000007c037c7223 */ /* 0x060fe2000001005e */
[C---:B------:R-:W-:Y:S02]  /*3ae0*/  FFMA.FTZ R125, R3.reuse, R125, R95 ;  /* 0x0000007d037d7223 */ /* 0x040fe4000001005f */
[----:B------:R-:W-:Y:S01]  /*3af0*/  FFMA.FTZ R130, R3, R130, R88 ;  /* 0x0000008203827223 */ /* 0x000fe20000010058 */
        /* <DEDUP_REMOVED lines=13> */
[C---:B------:R-:W-:Y:S01]  /*3bd0*/  FFMA.FTZ R124, R3.reuse, R124, R92 ;  /* 0x0000007c037c7223 */ /* 0x040fe2000001005c */
[----:B------:R-:W-:-:S03]  /*3be0*/  FFMA.FTZ R125, R3, R125, R93 ;  /* 0x0000007d037d7223 */ /* 0x000fc6000001005d */
        /* <DEDUP_REMOVED lines=29> */
.L_x_2368:
        /* <DEDUP_REMOVED lines=54> */
.L_x_2364:
        /* <DEDUP_REMOVED lines=59> */
[----:B------:R-:W-:Y:S02]  /*44d0*/  FSEL R125, R85, RZ, P0 ;  /* 0x000000ff557d7208 */ /* 0x000fe40000000000 */
[----:B------:R-:W-:Y:S02]  /*44e0*/  LOP3.LUT P0, RZ, R138, 0xff000000, RZ, 0xc0, !PT ;  /* 0xff0000008aff7812 */ /* 0x000fe4000780c0ff */
[----:B------:R-:W-:Y:S01]  /*44f0*/  F2FP.BF16.F32.PACK_AB R125, R125, R84 ;  /* 0x000000547d7d723e */ /* 0x000fe200000010ff */
[--C-:B------:R-:W-:Y:S01]  /*4500*/  FFMA.FTZ R84, R153, R128, R129.reuse ;  /* 0x0000008099547223 */ /* 0x100fe20000010081 */
[----:B------:R-:W-:Y:S02]  /*4510*/  FSEL R85, R85, RZ, P0 ;  /* 0x000000ff55557208 */ /* 0x000fe40000000000 */
[----:B------:R-:W-:Y:S01]  /*4520*/  LOP3.LUT P0, RZ, R136, 0xff00, RZ, 0xc0, !PT ;  /* 0x0000ff0088ff7812 */ /* 0x000fe2000780c0ff */
[----:B------:R-:W-:Y:S01]  /*4530*/  FADD.FTZ R84, R152, -R84 ;  /* 0x8000005498547221 */ /* 0x000fe20000010000 */
[----:B------:R-:W-:Y:S01]  /*4540*/  F2FP.BF16.F32.PACK_AB R85, R85, R124 ;  /* 0x0000007c5555723e */ /* 0x000fe200000010ff */
[----:B------:R-:W-:-:S02]  /*4550*/  FFMA.FTZ R124, R0, R128, R129 ;  /* 0x00000080007c7223 */ /* 0x000fc40000010081 */
[C---:B------:R-:W-:Y:S02]  /*4560*/  FMUL.FTZ R84, R3.reuse, R84 ;  /* 0x0000005403547220 */ /* 0x040fe40000410000 */
        /* <DEDUP_REMOVED lines=14> */
.L_x_2370:
        /* <DEDUP_REMOVED lines=24> */
[----:B------:R-:W-:Y:S02]  /*47d0*/  FFMA.FTZ R53, R169, R128, R129 ;  /* 0x00000080a9357223 */ /* 0x000fe40000010081 */
[----:B------:R-:W-:Y:S02]  /*47e0*/  FMUL.FTZ R85, R52, UR13 ;  /* 0x0000000d34557c20 */ /* 0x000fe40008410000 */
[----:B------:R-:W-:-:S03]  /*47f0*/  FADD.FTZ R53, R170, -R53 ;  /* 0x80000035aa357221 */ /* 0x000fc60000010000 */
[----:B------:R-:W-:Y:S01]  /*4800*/  FSEL R86, R85, RZ, P0 ;  /* 0x000000ff55567208 */ /* 0x000fe20000000000 */
[----:B------:R-:W-:Y:S01]  /*4810*/  FMUL.FTZ R53, R3, R53 ;  /* 0x0000003503357220 */ /* 0x000fe20000410000 */
[----:B------:R-:W-:-:S03]  /*4820*/  LOP3.LUT P0, RZ, R139, 0xff00, RZ, 0xc0, !PT ;  /* 0x0000ff008bff7812 */ /* 0x000fc6000780c0ff */
        /* <DEDUP_REMOVED lines=45> */
.L_x_2369:
        /* <DEDUP_REMOVED lines=29> */
[----:B------:R-:W-:-:S03]  /*4cd0*/  FFMA.FTZ R85, R3, R85, R92 ;  /* 0x0000005503557223 */ /* 0x000fc6000001005c */
        /* <DEDUP_REMOVED lines=19> */
[----:B------:R-:W-:Y:S02]  /*4e10*/  FADD.FTZ R85, R168, -R85 ;  /* 0x80000055a8557221 */ /* 0x000fe40000010000 */
[----:B------:R-:W-:Y:S02]  /*4e20*/  FSEL R84, R124, RZ, P0 ;  /* 0x000000ff7c547208 */ /* 0x000fe40000000000 */
[----:B------:R-:W-:Y:S01]  /*4e30*/  FFMA.FTZ R85, R3, R85, R91 ;  /* 0x0000005503557223 */ /* 0x000fe2000001005b */
        /* <DEDUP_REMOVED lines=13> */
[C---:B------:R-:W-:Y:S02]  /*4f10*/  FFMA.FTZ R84, R3.reuse, R84, R89 ;  /* 0x0000005403547223 */ /* 0x040fe40000010059 */
[----:B------:R-:W-:Y:S02]  /*4f20*/  FADD.FTZ R124, R10, -R124 ;  /* 0x8000007c0a7c7221 */ /* 0x000fe40000010000 */
[----:B------:R-:W-:Y:S02]  /*4f30*/  FMUL.FTZ R84, R84, UR13 ;  /* 0x0000000d54547c20 */ /* 0x000fe40008410000 */
[----:B------:R-:W-:-:S03]  /*4f40*/  FFMA.FTZ R131, R3, R124, R88 ;  /* 0x0000007c03837223 */ /* 0x000fc60000010058 */
        /* <DEDUP_REMOVED lines=11> */
.L_x_2371:
[-CC-:B------:R-:W-:Y:S01]  /*5000*/  FFMA.FTZ R52, R29, R128.reuse, R129.reuse ;  /* 0x000000801d347223 */ /* 0x180fe20000010081 */
[----:B------:R-:W-:Y:S01]  /*5010*/  LOP3.LUT P0, RZ, R137, 0xff0000, RZ, 0xc0, !PT ;  /* 0x00ff000089ff7812 */ /* 0x000fe2000780c0ff */
[----:B------:R-:W-:Y:S02]  /*5020*/  FFMA.FTZ R55, R185, R128, R129 ;  /* 0x00000080b9377223 */ /* 0x000fe40000010081 */
[----:B------:R-:W-:Y:S02]  /*5030*/  FADD.FTZ R52, R154, -R52 ;  /* 0x800000349a347221 */ /* 0x000fe40000010000 */
[----:B------:R-:W-:Y:S02]  /*5040*/  FADD.FTZ R55, R186, -R55 ;  /* 0x80000037ba377221 */ /* 0x000fe40000010000 */
[C---:B-----5:R-:W-:Y:S02]  /*5050*/  FFMA.FTZ R54, R3.reuse, R52, R94 ;  /* 0x0000003403367223 */ /* 0x060fe4000001005e */
[----:B------:R-:W-:-:S02]  /*5060*/  FFMA.FTZ R55, R3, R55, R95 ;  /* 0x0000003703377223 */ /* 0x000fc4000001005f */
        /* <DEDUP_REMOVED lines=16> */
[----:B------:R-:W-:Y:S01]  /*5170*/  F2FP.BF16.F32.PACK_AB R127, R53, R127 ;  /* 0x0000007f357f723e */ /* 0x000fe200000010ff */
[----:B------:R-:W-:Y:S02]  /*5180*/  FFMA.FTZ R53, R169, R128, R129 ;  /* 0x00000080a9357223 */ /* 0x000fe40000010081 */
[----:B------:R-:W-:Y:S02]  /*5190*/  FMUL.FTZ R85, R52, UR13 ;  /* 0x0000000d34557c20 */ /* 0x000fe40008410000 */
[----:B------:R-:W-:-:S03]  /*51a0*/  FADD.FTZ R53, R170, -R53 ;  /* 0x80000035aa357221 */ /* 0x000fc60000010000 */
[----:B------:R-:W-:Y:S01]  /*51b0*/  FSEL R86, R85, RZ, P0 ;  /* 0x000000ff55567208 */ /* 0x000fe20000000000 */
[----:B------:R-:W-:Y:S01]  /*51c0*/  FFMA.FTZ R53, R3, R53, R93 ;  /* 0x0000003503357223 */ /* 0x000fe2000001005d */
        /* <DEDUP_REMOVED lines=45> */
.L_x_2367:
        /* <DEDUP_REMOVED lines=15> */
.L_x_2363:
[----:B------:R-:W-:Y:S05]  /*5590*/  BSYNC.RECONVERGENT B1 ;  /* 0x0000000000017941 */ /* 0x000fea0003800200 */
.L_x_2362:
        /* <DEDUP_REMOVED lines=11> */
[-CC-:B------:R-:W-:Y:S01]  /*5650*/  FFMA.FTZ R52, R28, R128.reuse, R129.reuse ;  /* 0x000000801c347223 */ /* 0x180fe20000010081 */
[----:B------:R-:W-:Y:S01]  /*5660*/  LOP3.LUT P6, RZ, R41, 0xff0000, RZ, 0xc0, !PT ;  /* 0x00ff000029ff7812 */ /* 0x000fe200078cc0ff */
[----:B------:R-:W-:Y:S02]  /*5670*/  FFMA.FTZ R55, R187, R128, R129 ;  /* 0x00000080bb377223 */ /* 0x000fe40000010081 */
[----:B------:R-:W-:Y:S02]  /*5680*/  FADD.FTZ R52, R151, -R52 ;  /* 0x8000003497347221 */ /* 0x000fe40000010000 */
[----:B------:R-:W-:Y:S02]  /*5690*/  FADD.FTZ R55, R188, -R55 ;  /* 0x80000037bc377221 */ /* 0x000fe40000010000 */
[C---:B-----5:R-:W-:Y:S02]  /*56a0*/  FFMA.FTZ R54, R3.reuse, R52, R46 ;  /* 0x0000003403367223 */ /* 0x060fe4000001002e */
[----:B------:R-:W-:-:S02]  /*56b0*/  FFMA.FTZ R55, R3, R55, R47 ;  /* 0x0000003703377223 */ /* 0x000fc4000001002f */
[----:B0-----:R-:W-:Y:S02]  /*56c0*/  FMUL.FTZ R87, R54, UR13 ;  /* 0x0000000d36577c20 */ /* 0x001fe40008410000 */
        /* <DEDUP_REMOVED lines=67> */
.L_x_2376:
[-CC-:B0-----:R-:W-:Y:S01]  /*5b00*/  FFMA.FTZ R84, R28, R128.reuse, R129.reuse ;  /* 0x000000801c547223 */ /* 0x181fe20000010081 */
        /* <DEDUP_REMOVED lines=74> */
.L_x_2375:
        /* <DEDUP_REMOVED lines=8> */
[C---:B-----5:R-:W-:Y:S02]  /*6030*/  FMUL.FTZ R54, R3.reuse, R52 ;  /* 0x0000003403367220 */ /* 0x060fe40000410000 */
[----:B------:R-:W-:-:S02]  /*6040*/  FMUL.FTZ R55, R3, R55 ;  /* 0x0000003703377220 */ /* 0x000fc40000410000 */
        /* <DEDUP_REMOVED lines=68> */
.L_x_2378:
        /* <DEDUP_REMOVED lines=75> */
.L_x_2374:
        /* <DEDUP_REMOVED lines=60> */
.L_x_2380:
        /* <DEDUP_REMOVED lines=54> */
.L_x_2379:
        /* <DEDUP_REMOVED lines=57> */
.L_x_2381:
        /* <DEDUP_REMOVED lines=53> */
.L_x_2377:
        /* <DEDUP_REMOVED lines=15> */
.L_x_2373:
[----:B------:R-:W-:Y:S05]  /*7830*/  BSYNC.RECONVERGENT B1 ;  /* 0x0000000000017941 */ /* 0x000fea0003800200 */
.L_x_2372:
        /* <DEDUP_REMOVED lines=13> */
[----:B------:R-:W-:Y:S01]  /*7910*/  LOP3.LUT P6, RZ, R37, 0xff0000, RZ, 0xc0, !PT ;  /* 0x00ff000025ff7812 */ /* 0x000fe200078cc0ff */
[----:B------:R-:W-:Y:S02]  /*7920*/  FFMA.FTZ R55, R189, R128, R129 ;  /* 0x00000080bd377223 */ /* 0x000fe40000010081 */
[----:B------:R-:W-:Y:S02]  /*7930*/  FADD.FTZ R52, R148, -R52 ;  /* 0x8000003494347221 */ /* 0x000fe40000010000 */
[----:B------:R-:W-:Y:S02]  /*7940*/  FADD.FTZ R55, R190, -R55 ;  /* 0x80000037be377221 */ /* 0x000fe40000010000 */
[C---:B-----5:R-:W-:Y:S02]  /*7950*/  FFMA.FTZ R54, R3.reuse, R52, R106 ;  /* 0x0000003403367223 */ /* 0x060fe4000001006a */
[----:B------:R-:W-:-:S02]  /*7960*/  FFMA.FTZ R55, R3, R55, R107 ;  /* 0x0000003703377223 */ /* 0x000fc4000001006b */
[----:B01----:R-:W-:Y:S02]  /*7970*/  FMUL.FTZ R87, R54, UR13 ;  /* 0x0000000d36577c20 */ /* 0x003fe40008410000 */
        /* <DEDUP_REMOVED lines=67> */
.L_x_2386:
[-CC-:B01----:R-:W-:Y:S01]  /*7db0*/  FFMA.FTZ R84, R27, R128.reuse, R129.reuse ;  /* 0x000000801b547223 */ /* 0x183fe20000010081 */
        /* <DEDUP_REMOVED lines=59> */
[----:B------:R-:W-:Y:S02]  /*8170*/  FFMA.FTZ R84, R3, R84, R101 ;  /* 0x0000005403547223 */ /* 0x000fe40000010065 */
        /* <DEDUP_REMOVED lines=14> */
.L_x_2385:
[----:B01----:R-:W0:Y:S02]  /*8260*/  LDC.64 R84, c[0x0][0x478] ;  /* 0x00011e00ff547b82 */ /* 0x003e240000000a00 */
[----:B0-----:R-:W-:-:S04]  /*8270*/  ISETP.NE.U32.AND P1, PT, R84, RZ, PT ;  /* 0x000000ff5400720c */ /* 0x001fc80003f25070 */
[----:B------:R-:W-:-:S13]  /*8280*/  ISETP.NE.AND.EX P1, PT, R85, RZ, PT, P1 ;  /* 0x000000ff5500720c */ /* 0x000fda0003f25310 */
[----:B------:R-:W-:Y:S05]  /*8290*/  @!P1 BRA `(.L_x_2388) ;  /* 0x00000004002c9947 */ /* 0x000fea0003800000 */
        /* <DEDUP_REMOVED lines=75> */
.L_x_2388:
        /* <DEDUP_REMOVED lines=75> */
.L_x_2384:
        /* <DEDUP_REMOVED lines=61> */
.L_x_2390:
        /* <DEDUP_REMOVED lines=54> */
.L_x_2389:
        /* <DEDUP_REMOVED lines=58> */
.L_x_2391:
        /* <DEDUP_REMOVED lines=53> */
.L_x_2387:
        /* <DEDUP_REMOVED lines=11> */
.L_x_2383:
[----:B------:R-:W-:Y:S05]  /*9ad0*/  BSYNC.RECONVERGENT B1 ;  /* 0x0000000000017941 */ /* 0x000fea0003800200 */
.L_x_2382:
        /* <DEDUP_REMOVED lines=13> */
[----:B------:R-:W-:Y:S01]  /*9bb0*/  FFMA.FTZ R54, R30, R128, R129 ;  /* 0x000000801e367223 */ /* 0x000fe20000010081 */
[----:B------:R-:W-:Y:S02]  /*9bc0*/  ISETP.GE.U32.AND P2, PT, R140, RZ, PT ;  /* 0x000000ff8c00720c */ /* 0x000fe40003f46070 */
[----:B------:R-:W-:Y:S01]  /*9bd0*/  FADD.FTZ R55, R192, -R55 ;  /* 0x80000037c0377221 */ /* 0x000fe20000010000 */
[----:B------:R-:W-:Y:S01]  /*9be0*/  FADD.FTZ R54, R33, -R54 ;  /* 0x8000003621367221 */ /* 0x000fe20000010000 */
[----:B------:R-:W-:Y:S02]  /*9bf0*/  ISETP.GE.U32.AND.EX P2, PT, R141, 0x1000000, PT, P2 ;  /* 0x010000008d00780c */ /* 0x000fe40003f46120 */
[C---:B-----5:R-:W-:Y:S01]  /*9c00*/  FFMA.FTZ R55, R3.reuse, R55, R115 ;  /* 0x0000003703377223 */ /* 0x060fe20000010073 */
[----:B------:R-:W-:Y:S01]  /*9c10*/  FFMA.FTZ R54, R3, R54, R114 ;  /* 0x0000003603367223 */ /* 0x000fe20000010072 */
[----:B------:R-:W-:-:S02]  /*9c20*/  LOP3.LUT P6, RZ, R141, 0xff0000, RZ, 0xc0, !PT ;  /* 0x00ff00008dff7812 */ /* 0x000fc400078cc0ff */
[----:B------:R-:W-:Y:S01]  /*9c30*/  FMUL.FTZ R53, R55, UR13 ;  /* 0x0000000d37357c20 */ /* 0x000fe20008410000 */
[----:B------:R-:W-:-:S04]  /*9c40*/  FMUL.FTZ R127, R54, UR13 ;  /* 0x0000000d367f7c20 */ /* 0x000fc80008410000 */
[----:B------:R-:W-:Y:S02]  /*9c50*/  FSEL R52, R53, RZ, P2 ;  /* 0x000000ff35347208 */ /* 0x000fe40001000000 */
[----:B------:R-:W-:Y:S02]  /*9c60*/  ISETP.GE.U32.AND P2, PT, R142, RZ, PT ;  /* 0x000000ff8e00720c */ /* 0x000fe40003f46070 */
[----:B012---:R-:W-:Y:S02]  /*9c70*/  FSEL R87, R127, RZ, P6 ;  /* 0x000000ff7f577208 */ /* 0x007fe40003000000 */
        /* <DEDUP_REMOVED lines=61> */
.L_x_2396:
[-CC-:B012---:R-:W-:Y:S01]  /*a050*/  FFMA.FTZ R84, R30, R128.reuse, R129.reuse ;  /* 0x000000801e547223 */ /* 0x187fe20000010081 */
[----:B------:R-:W-:Y:S01]  /*a060*/  FFMA.FTZ R85, R191, R128, R129 ;  /* 0x00000080bf557223 */ /* 0x000fe20000010081 */
[----:B-----5:R-:W-:Y:S02]  /*a070*/  LOP3.LUT P6, RZ, R143, 0xff0000, RZ, 0xc0, !PT ;  /* 0x00ff00008fff7812 */ /* 0x020fe400078cc0ff */
[----:B------:R-:W-:Y:S01]  /*a080*/  FADD.FTZ R84, R33, -R84 ;  /* 0x8000005421547221 */ /* 0x000fe20000010000 */
[----:B------:R-:W-:Y:S01]  /*a090*/  FADD.FTZ R85, R192, -R85 ;  /* 0x80000055c0557221 */ /* 0x000fe20000010000 */
[----:B------:R-:W-:Y:S02]  /*a0a0*/  LOP3.LUT P2, RZ, R141, 0xff0000, RZ, 0xc0, !PT ;  /* 0x00ff00008dff7812 */ /* 0x000fe4000784c0ff */
[C---:B------:R-:W-:Y:S01]  /*a0b0*/  FFMA.FTZ R84, R3.reuse, R84, R114 ;  /* 0x0000005403547223 */ /* 0x040fe20000010072 */
[----:B------:R-:W-:-:S03]  /*a0c0*/  FFMA.FTZ R85, R3, R85, R115 ;  /* 0x0000005503557223 */ /* 0x000fc60000010073 */
        /* <DEDUP_REMOVED lines=18> */
[C---:B------:R-:W-:Y:S01]  /*a1f0*/  FFMA.FTZ R85, R3.reuse, R85, R112 ;  /* 0x0000005503557223 */ /* 0x040fe20000010070 */
[----:B------:R-:W-:-:S03]  /*a200*/  FFMA.FTZ R84, R3, R84, R113 ;  /* 0x0000005403547223 */ /* 0x000fc60000010071 */
        /* <DEDUP_REMOVED lines=15> */
[----:B------:R-:W-:Y:S02]  /*a300*/  LOP3.LUT P2, RZ, R140, 0xff0000, RZ, 0xc0, !PT ;  /* 0x00ff00008cff7812 */ /* 0x000fe4000784c0ff */
        /* <DEDUP_REMOVED lines=11> */
[--C-:B------:R-:W-:Y:S01]  /*a3c0*/  FFMA.FTZ R124, R6, R128, R129.reuse ;  /* 0x00000080067c7223 */ /* 0x100fe20000010081 */
[----:B------:R-:W-:Y:S01]  /*a3d0*/  F2FP.BF16.F32.PACK_AB R125, R125, R84 ;  /* 0x000000547d7d723e */ /* 0x000fe200000010ff */
[----:B------:R-:W-:Y:S01]  /*a3e0*/  FFMA.FTZ R84, R32, R128, R129 ;  /* 0x0000008020547223 */ /* 0x000fe20000010081 */
[----:B------:R-:W-:Y:S01]  /*a3f0*/  LOP3.LUT P2, RZ, R142, 0xff00, RZ, 0xc0, !PT ;  /* 0x0000ff008eff7812 */ /* 0x000fe2000784c0ff */
[----:B------:R-:W-:Y:S01]  /*a400*/  FADD.FTZ R124, R13, -R124 ;  /* 0x8000007c0d7c7221 */ /* 0x000fe20000010000 */
[----:B------:R-:W-:Y:S01]  /*a410*/  LOP3.LUT P6, RZ, R140, 0xff00, RZ, 0xc0, !PT ;  /* 0x0000ff008cff7812 */ /* 0x000fe200078cc0ff */
[----:B------:R-:W-:Y:S02]  /*a420*/  FADD.FTZ R84, R31, -R84 ;  /* 0x800000541f547221 */ /* 0x000fe40000010000 */
[C---:B------:R-:W-:Y:S02]  /*a430*/  FFMA.FTZ R130, R3.reuse, R124, R108 ;  /* 0x0000007c03827223 */ /* 0x040fe4000001006c */
[----:B------:R-:W-:-:S02]  /*a440*/  FFMA.FTZ R84, R3, R84, R109 ;  /* 0x0000005403547223 */ /* 0x000fc4000001006d */
        /* <DEDUP_REMOVED lines=11> */
.L_x_2395:
[----:B012---:R-:W0:Y:S02]  /*a500*/  LDC.64 R84, c[0x0][0x478] ;  /* 0x00011e00ff547b82 */ /* 0x007e240000000a00 */
        /* <DEDUP_REMOVED lines=78> */
.L_x_2398:
        /* <DEDUP_REMOVED lines=75> */
.L_x_2394:
        /* <DEDUP_REMOVED lines=33> */
[--C-:B------:R-:W-:Y:S01]  /*b0b0*/  FFMA.FTZ R98, R14, R128, R129.reuse ;  /* 0x000000800e627223 */ /* 0x100fe20000010081 */
[----:B------:R-:W-:Y:S01]  /*b0c0*/  F2FP.BF16.F32.PACK_AB R126, R97, R96 ;  /* 0x00000060617e723e */ /* 0x000fe200000010ff */
[-CC-:B------:R-:W-:Y:S01]  /*b0d0*/  FFMA.FTZ R96, R6, R128.reuse, R129.reuse ;  /* 0x0000008006607223 */ /* 0x180fe20000010081 */
[-CC-:B------:R-:W-:Y:S01]  /*b0e0*/  FFMA.FTZ R97, R32, R128.reuse, R129.reuse ;  /* 0x0000008020617223 */ /* 0x180fe20000010081 */
[----:B------:R-:W-:Y:S01]  /*b0f0*/  FADD.FTZ R98, R21, -R98 ;  /* 0x8000006215627221 */ /* 0x000fe20000010000 */
[----:B------:R-:W-:Y:S01]  /*b100*/  FFMA.FTZ R99, R164, R128, R129 ;  /* 0x00000080a4637223 */ /* 0x000fe20000010081 */
[----:B------:R-:W-:Y:S01]  /*b110*/  FADD.FTZ R96, R13, -R96 ;  /* 0x800000600d607221 */ /* 0x000fe20000010000 */
[----:B------:R-:W-:Y:S01]  /*b120*/  FADD.FTZ R97, R31, -R97 ;  /* 0x800000611f617221 */ /* 0x000fe20000010000 */
[----:B------:R-:W-:Y:S01]  /*b130*/  FFMA.FTZ R98, R3, R98, R110 ;  /* 0x0000006203627223 */ /* 0x000fe2000001006e */
        /* <DEDUP_REMOVED lines=19> */
.L_x_2400:
        /* <DEDUP_REMOVED lines=8> */
[C---:B------:R-:W-:Y:S01]  /*b2f0*/  FFMA.FTZ R124, R3.reuse, R124, R114 ;  /* 0x0000007c037c7223 */ /* 0x040fe20000010072 */
[----:B------:R-:W-:Y:S01]  /*b300*/  FFMA.FTZ R125, R3, R125, R115 ;  /* 0x0000007d037d7223 */ /* 0x000fe20000010073 */
[----:B------:R-:W-:Y:S01]  /*b310*/  ISETP.GE.U32.AND.EX P2, PT, R143, 0x1000000, PT, P2 ;  /* 0x010000008f00780c */ /* 0x000fe20003f46120 */
[----:B------:R-:W-:Y:S01]  /*b320*/  FFMA.FTZ R130, R3, R130, R109 ;  /* 0x0000008203827223 */ /* 0x000fe2000001006d */
        /* <DEDUP_REMOVED lines=42> */
.L_x_2399:
        /* <DEDUP_REMOVED lines=38> */
[----:B------:R-:W-:Y:S01]  /*b830*/  FMUL.FTZ R98, R3, R98 ;  /* 0x0000006203627220 */ /* 0x000fe20000410000 */
        /* <DEDUP_REMOVED lines=19> */
.L_x_2401:
        /* <DEDUP_REMOVED lines=53> */
.L_x_2397:
        /* <DEDUP_REMOVED lines=11> */
.L_x_2393:
[----:B------:R-:W-:Y:S05]  /*bd70*/  BSYNC.RECONVERGENT B1 ;  /* 0x0000000000017941 */ /* 0x000fea0003800200 */
.L_x_2392:
        /* <DEDUP_REMOVED lines=21> */
[----:B0123--:R-:W-:Y:S01]  /*bed0*/  FMUL.FTZ R87, R55, UR13 ;  /* 0x0000000d37577c20 */ /* 0x00ffe20008410000 */
[----:B------:R-:W-:Y:S01]  /*bee0*/  FMUL.FTZ R52, R54, UR13 ;  /* 0x0000000d36347c20 */ /* 0x000fe20008410000 */
[----:B------:R-:W-:-:S03]  /*bef0*/  ISETP.GE.U32.AND P5, PT, R144, RZ, PT ;  /* 0x000000ff9000720c */ /* 0x000fc60003fa6070 */
[----:B------:R-:W-:Y:S02]  /*bf00*/  FSEL R127, R87, RZ, P2 ;  /* 0x000000ff577f7208 */ /* 0x000fe40001000000 */
[----:B------:R-:W-:Y:S02]  /*bf10*/  LOP3.LUT P2, RZ, R147, 0xff0000, RZ, 0xc0, !PT ;  /* 0x00ff000093ff7812 */ /* 0x000fe4000784c0ff */
[C---:B------:R-:W-:Y:S02]  /*bf20*/  FSEL R53, R52.reuse, RZ, P6 ;  /* 0x000000ff34357208 */ /* 0x040fe40003000000 */
[----:B------:R-:W-:Y:S02]  /*bf30*/  ISETP.GE.U32.AND.EX P5, PT, R145, 0x1000000, PT, P5 ;  /* 0x010000009100780c */ /* 0x000fe40003fa6150 */
[----:B------:R-:W-:Y:S02]  /*bf40*/  FSEL R52, R52, RZ, P2 ;  /* 0x000000ff34347208 */ /* 0x000fe40001000000 */
[----:B------:R-:W-:-:S02]  /*bf50*/  FSEL R87, R87, RZ, P5 ;  /* 0x000000ff57577208 */ /* 0x000fc40002800000 */
        /* <DEDUP_REMOVED lines=9> */
[C---:B------:R-:W-:Y:S02]  /*bff0*/  FFMA.FTZ R52, R3.reuse, R52, R120 ;  /* 0x0000003403347223 */ /* 0x040fe40000010078 */
[----:B------:R-:W-:-:S02]  /*c000*/  FFMA.FTZ R53, R3, R53, R121 ;  /* 0x0000003503357223 */ /* 0x000fc40000010079 */
[----:B------:R-:W-:Y:S02]  /*c010*/  FMUL.FTZ R86, R52, UR13 ;  /* 0x0000000d34567c20 */ /* 0x000fe40008410000 */
[----:B------:R-:W-:-:S03]  /*c020*/  FMUL.FTZ R85, R53, UR13 ;  /* 0x0000000d35557c20 */ /* 0x000fc60008410000 */
[C---:B------:R-:W-:Y:S02]  /*c030*/  FSEL R84, R86.reuse, RZ, P6 ;  /* 0x000000ff56547208 */ /* 0x040fe40003000000 */
[----:B------:R-:W-:Y:S02]  /*c040*/  LOP3.LUT P6, RZ, R147, 0xff00, RZ, 0xc0, !PT ;  /* 0x0000ff0093ff7812 */ /* 0x000fe400078cc0ff */
[C---:B------:R-:W-:Y:S02]  /*c050*/  FSEL R96, R85.reuse, RZ, P2 ;  /* 0x000000ff55607208 */ /* 0x040fe40001000000 */
[----:B------:R-:W-:Y:S02]  /*c060*/  FSEL R85, R85, RZ, P6 ;  /* 0x000000ff55557208 */ /* 0x000fe40003000000 */
[----:B------:R-:W-:Y:S02]  /*c070*/  FSEL R86, R86, RZ, P5 ;  /* 0x000000ff56567208 */ /* 0x000fe40002800000 */
[----:B------:R-:W-:Y:S01]  /*c080*/  F2FP.BF16.F32.PACK_AB R126, R85, R84 ;  /* 0x00000054557e723e */ /* 0x000fe200000010ff */
[-CC-:B------:R-:W-:Y:S01]  /*c090*/  FFMA.FTZ R85, R159, R128.reuse, R129.reuse ;  /* 0x000000809f557223 */ /* 0x180fe20000010081 */
[----:B------:R-:W-:Y:S01]  /*c0a0*/  FFMA.FTZ R84, R181, R128, R129 ;  /* 0x00000080b5547223 */ /* 0x000fe20000010081 */
[----:B------:R-:W-:-:S02]  /*c0b0*/  LOP3.LUT P6, RZ, R146, 0xff0000, RZ, 0xc0, !PT ;  /* 0x00ff000092ff7812 */ /* 0x000fc400078cc0ff */
[----:B------:R-:W-:Y:S01]  /*c0c0*/  FADD.FTZ R85, R158, -R85 ;  /* 0x800000559e557221 */ /* 0x000fe20000010000 */
[----:B------:R-:W-:Y:S01]  /*c0d0*/  FADD.FTZ R84, R182, -R84 ;  /* 0x80000054b6547221 */ /* 0x000fe20000010000 */
[----:B------:R-:W-:Y:S02]  /*c0e0*/  F2FP.BF16.F32.PACK_AB R86, R96, R86 ;  /* 0x000000566056723e */ /* 0x000fe400000010ff */
[C---:B------:R-:W-:Y:S01]  /*c0f0*/  FFMA.FTZ R98, R3.reuse, R85, R118 ;  /* 0x0000005503627223 */ /* 0x040fe20000010076 */
[----:B------:R-:W-:Y:S01]  /*c100*/  FFMA.FTZ R99, R3, R84, R119 ;  /* 0x0000005403637223 */ /* 0x000fe20000010077 */
[----:B------:R-:W-:Y:S02]  /*c110*/  LOP3.LUT P2, RZ, R144, 0xff000000, RZ, 0xc0, !PT ;  /* 0xff00000090ff7812 */ /* 0x000fe4000784c0ff */
[----:B------:R-:W-:Y:S01]  /*c120*/  FMUL.FTZ R85, R98, UR13 ;  /* 0x0000000d62557c20 */ /* 0x000fe20008410000 */
[----:B------:R-:W-:Y:S01]  /*c130*/  FMUL.FTZ R96, R99, UR13 ;  /* 0x0000000d63607c20 */ /* 0x000fe20008410000 */
[----:B------:R-:W-:-:S03]  /*c140*/  LOP3.LUT P5, RZ, R144, 0xff0000, RZ, 0xc0, !PT ;  /* 0x00ff000090ff7812 */ /* 0x000fc600078ac0ff */
        /* <DEDUP_REMOVED lines=8> */
[----:B------:R-:W-:-:S02]  /*c1d0*/  F2FP.BF16.F32.PACK_AB R85, R97, R85 ;  /* 0x000000556155723e */ /* 0x000fc400000010ff */
[----:B------:R-:W-:Y:S01]  /*c1e0*/  FADD.FTZ R84, R180, -R84 ;  /* 0x80000054b4547221 */ /* 0x000fe20000010000 */
[----:B------:R-:W-:Y:S01]  /*c1f0*/  FADD.FTZ R96, R160, -R96 ;  /* 0x80000060a0607221 */ /* 0x000fe20000010000 */
[----:B------:R-:W-:Y:S02]  /*c200*/  LOP3.LUT P6, RZ, R146, 0xff00, RZ, 0xc0, !PT ;  /* 0x0000ff0092ff7812 */ /* 0x000fe400078cc0ff */
[C---:B------:R-:W-:Y:S01]  /*c210*/  FFMA.FTZ R97, R3.reuse, R84, R117 ;  /* 0x0000005403617223 */ /* 0x040fe20000010075 */
[----:B------:R-:W-:Y:S01]  /*c220*/  FFMA.FTZ R96, R3, R96, R116 ;  /* 0x0000006003607223 */ /* 0x000fe20000010074 */
[----:B------:R-:W-:Y:S02]  /*c230*/  LOP3.LUT P5, RZ, R144, 0xff, RZ, 0xc0, !PT ;  /* 0x000000ff90ff7812 */ /* 0x000fe400078ac0ff */
[----:B------:R-:W-:Y:S01]  /*c240*/  FMUL.FTZ R84, R97, UR13 ;  /* 0x0000000d61547c20 */ /* 0x000fe20008410000 */
[----:B------:R-:W-:Y:S01]  /*c250*/  FMUL.FTZ R124, R96, UR13 ;  /* 0x0000000d607c7c20 */ /* 0x000fe20008410000 */
[----:B------:R-:W-:-:S03]  /*c260*/  LOP3.LUT P2, RZ, R144, 0xff00, RZ, 0xc0, !PT ;  /* 0x0000ff0090ff7812 */ /* 0x000fc6000784c0ff */
        /* <DEDUP_REMOVED lines=8> */
.L_x_2406:
[-CC-:B0123--:R-:W-:Y:S01]  /*c2f0*/  FFMA.FTZ R84, R155, R128.reuse, R129.reuse ;  /* 0x000000809b547223 */ /* 0x18ffe20000010081 */
[----:B------:R-:W-:Y:S01]  /*c300*/  FFMA.FTZ R85, R193, R128, R129 ;  /* 0x00000080c1557223 */ /* 0x000fe20000010081 */
[----:B------:R-:W-:Y:S02]  /*c310*/  LOP3.LUT P6, RZ, R147, 0xff0000, RZ, 0xc0, !PT ;  /* 0x00ff000093ff7812 */ /* 0x000fe400078cc0ff */
[----:B------:R-:W-:Y:S01]  /*c320*/  FADD.FTZ R84, R163, -R84 ;  /* 0x80000054a3547221 */ /* 0x000fe20000010000 */
[----:B------:R-:W-:Y:S01]  /*c330*/  FADD.FTZ R85, R194, -R85 ;  /* 0x80000055c2557221 */ /* 0x000fe20000010000 */
[----:B------:R-:W-:Y:S02]  /*c340*/  ISETP.GE.U32.AND P5, PT, R144, RZ, PT ;  /* 0x000000ff9000720c */ /* 0x000fe40003fa6070 */
[C---:B-----5:R-:W-:Y:S01]  /*c350*/  FFMA.FTZ R87, R3.reuse, R84, R122 ;  /* 0x0000005403577223 */ /* 0x060fe2000001007a */
[----:B------:R-:W-:Y:S01]  /*c360*/  FFMA.FTZ R85, R3, R85, R123 ;  /* 0x0000005503557223 */ /* 0x000fe2000001007b */
        /* <DEDUP_REMOVED lines=19> */
[----:B------:R-:W-:-:S02]  /*c4a0*/  FFMA.FTZ R86, R3, R86, R120 ;  /* 0x0000005603567223 */ /* 0x000fc40000010078 */
[----:B------:R-:W-:Y:S02]  /*c4b0*/  FFMA.FTZ R85, R3, R85, R121 ;  /* 0x0000005503557223 */ /* 0x000fe40000010079 */
        /* <DEDUP_REMOVED lines=14> */
[C---:B------:R-:W-:Y:S01]  /*c5a0*/  FFMA.FTZ R85, R3.reuse, R85, R118 ;  /* 0x0000005503557223 */ /* 0x040fe20000010076 */
[----:B------:R-:W-:Y:S01]  /*c5b0*/  FFMA.FTZ R84, R3, R84, R119 ;  /* 0x0000005403547223 */ /* 0x000fe20000010077 */
        /* <DEDUP_REMOVED lines=15> */
[----:B------:R-:W-:Y:S01]  /*c6b0*/  LOP3.LUT P5, RZ, R144, 0xff, RZ, 0xc0, !PT ;  /* 0x000000ff90ff7812 */ /* 0x000fe200078ac0ff */
        /* <DEDUP_REMOVED lines=14> */
.L_x_2405:
        /* <DEDUP_REMOVED lines=31> */
[C---:B------:R-:W-:Y:S02]  /*c990*/  FMUL.FTZ R52, R3.reuse, R52 ;  /* 0x0000003403347220 */ /* 0x040fe40000410000 */
[----:B------:R-:W-:-:S02]  /*c9a0*/  FMUL.FTZ R53, R3, R53 ;  /* 0x0000003503357220 */ /* 0x000fc40000410000 */
        /* <DEDUP_REMOVED lines=14> */
[C---:B------:R-:W-:Y:S01]  /*ca90*/  FMUL.FTZ R98, R3.reuse, R85 ;  /* 0x0000005503627220 */ /* 0x040fe20000410000 */
[----:B------:R-:W-:Y:S01]  /*caa0*/  FMUL.FTZ R99, R3, R84 ;  /* 0x0000005403637220 */ /* 0x000fe20000410000 */
        /* <DEDUP_REMOVED lines=16> */
[C---:B------:R-:W-:Y:S01]  /*cbb0*/  FMUL.FTZ R97, R3.reuse, R84 ;  /* 0x0000005403617220 */ /* 0x040fe20000410000 */
[----:B------:R-:W-:Y:S01]  /*cbc0*/  FMUL.FTZ R96, R3, R96 ;  /* 0x0000006003607220 */ /* 0x000fe20000410000 */
        /* <DEDUP_REMOVED lines=12> */
.L_x_2408:
        /* <DEDUP_REMOVED lines=75> */
.L_x_2404:
        /* <DEDUP_REMOVED lines=61> */
.L_x_2410:
        /* <DEDUP_REMOVED lines=54> */
.L_x_2409:
        /* <DEDUP_REMOVED lines=58> */
.L_x_2411:
        /* <DEDUP_REMOVED lines=53> */
.L_x_2407:
        /* <DEDUP_REMOVED lines=10> */
.L_x_2403:
[----:B------:R-:W-:Y:S05]  /*e000*/  BSYNC.RECONVERGENT B1 ;  /* 0x0000000000017941 */ /* 0x000fea0003800200 */
.L_x_2402:
[----:B----45:R-:W4:Y:S02]  /*e010*/  LDC.64 R2, c[0x0][0x380] ;  /* 0x0000e000ff027b82 */ /* 0x030f240000000a00 */
[----:B----4-:R-:W-:-:S04]  /*e020*/  LEA R215, R2, R215, 0x2 ;  /* 0x000000d702d77211 */ /* 0x010fc800078e10ff */
[----:B------:R-:W-:-:S13]  /*e030*/  ISETP.GE.AND P0, PT, R215, R3, PT ;  /* 0x00000003d700720c */ /* 0x000fda0003f06270 */
[----:B------:R-:W-:Y:S05]  /*e040*/  @!P0 BRA `(.L_x_2412) ;  /* 0xffffff2c00488947 */ /* 0x000fea000383ffff */
.L_x_2350:
[----:B------:R-:W-:Y:S05]  /*e050*/  BSYNC B0 ;  /* 0x0000000000007941 */ /* 0x000fea0003800000 */
.L_x_2349:
[----:B0123--:R-:W2:Y:S01]  /*e060*/  LDL.LU R124, [R1+0x50] ;  /* 0x00005000017c7983 */ /* 0x00fea20000300800 */
[----:B------:R-:W-:Y:S01]  /*e070*/  MOV R2, 0x400 ;  /* 0x0000040000027802 */ /* 0x000fe20000000f00 */
[----:B------:R-:W-:Y:S05]  /*e080*/  WARPSYNC.ALL ;  /* 0x0000000000007948 */ /* 0x000fea0003800000 */
[----:B------:R-:W0:Y:S01]  /*e090*/  S2R R52, SR_TID.X ;  /* 0x0000000000347919 */ /* 0x000e220000002100 */
        /* <DEDUP_REMOVED lines=23> */
[----:B------:R-:W5:Y:S04]  /*e210*/  LDS R14, [R6+0x1600] ;  /* 0x00160000060e7984 */ /* 0x000f680000000800 */
        /* <DEDUP_REMOVED lines=13> */
[----:B-----5:R-:W-:-:S03]  /*e2f0*/  FADD.FTZ R3, R3, R14 ;  /* 0x0000000e03037221 */ /* 0x020fc60000010000 */
[----:B------:R-:W5:Y:S01]  /*e300*/  LDS R11, [R6+0xe00] ;  /* 0x000e0000060b7984 */ /* 0x000f620000000800 */
        /* <DEDUP_REMOVED lines=20> */
[----:B-----5:R-:W-:-:S03]  /*e450*/  FADD.FTZ R11, RZ, R11 ;  /* 0x0000000bff0b7221 */ /* 0x020fc60000010000 */
[----:B------:R-:W5:Y:S01]  /*e460*/  LDS R28, [R6+0x3200] ;  /* 0x00320000061c7984 */ /* 0x000f620000000800 */
        /* <DEDUP_REMOVED lines=20> */
[----:B-----5:R-:W-:-:S03]  /*e5b0*/  FADD.FTZ R9, R9, R28 ;  /* 0x0000001c09097221 */ /* 0x020fc60000010000 */
[----:B------:R-:W5:Y:S01]  /*e5c0*/  LDS R39, [R6+0x4800] ;  /* 0x0048000006277984 */ /* 0x000f620000000800 */
[----:B-1----:R-:W-:-:S03]  /*e5d0*/  FADD.FTZ R10, R10, R29 ;  /* 0x0000001d0a0a7221 */ /* 0x002fc60000010000 */
        /* <DEDUP_REMOVED lines=16> */
[----:B-----5:R-:W-:Y:S01]  /*e6e0*/  FADD.FTZ R39, R10, R39 ;  /* 0x000000270a277221 */ /* 0x020fe20000010000 */
[----:B------:R-:W-:Y:S01]  /*e6f0*/  LOP3.LUT R52, R52, 0x7f, RZ, 0x3c, !PT ;  /* 0x0000007f34347812 */ /* 0x000fe200078e3cff */
[----:B------:R-:W-:Y:S01]  /*e700*/  STS.128 [R0+0x10], R244 ;  /* 0x000010f400007388 */ /* 0x000fe20000000c00 */
[----:B------:R-:W-:Y:S01]  /*e710*/  IADD3.X R57, PT, PT, RZ, RZ, RZ, P0, !PT ;  /* 0x000000ffff397210 */ /* 0x000fe200007fe4ff */
[----:B-1----:R-:W-:Y:S01]  /*e720*/  FADD.FTZ R11, R11, R40 ;  /* 0x000000280b0b7221 */ /* 0x002fe20000010000 */
        /* <DEDUP_REMOVED lines=31> */
[----:B------:R-:W5:Y:S04]  /*e920*/  LDS R47, [R6+0x1800] ;  /* 0x00180000062f7984 */ /* 0x000f680000000800 */
[----:B------:R-:W5:Y:S04]  /*e930*/  LDS R44, [R6+0x200] ;  /* 0x00020000062c7984 */ /* 0x000f680000000800 */
[----:B------:R-:W5:Y:S04]  /*e940*/  LDS R51, [R6+0x2c00] ;  /* 0x002c000006337984 */ /* 0x000f680000000800 */
[----:B------:R-:W5:Y:S04]  /*e950*/  LDS R45, [R6+0x1600] ;  /* 0x00160000062d7984 */ /* 0x000f680000000800 */
[----:B------:R-:W5:Y:S04]  /*e960*/  LDS R55, [R6+0x4000] ;  /* 0x0040000006377984 */ /* 0x000f680000000800 */
[----:B------:R-:W5:Y:S01]  /*e970*/  LDS R49, [R6+0x2a00] ;  /* 0x002a000006317984 */ /* 0x000f620000000800 */
        /* <DEDUP_REMOVED lines=9> */
[----:B-----5:R-:W-:-:S03]  /*ea10*/  FADD.FTZ R0, R0, R47 ;  /* 0x0000002f00007221 */ /* 0x020fc60000010000 */
[----:B------:R3:W-:Y:S01]  /*ea20*/  @P0 STG.E desc[UR8][R2.64], R43 ;  /* 0x0000002b02000986 */ /* 0x0007e2000c101908 */
[----:B------:R-:W-:-:S03]  /*ea30*/  FADD.FTZ R44, RZ, R44 ;  /* 0x0000002cff2c7221 */ /* 0x000fc60000010000 */
[----:B------:R-:W-:Y:S01]  /*ea40*/  LDS R43, [R6+0x4200] ;  /* 0x00420000062b7984 */ /* 0x000fe20000000800 */
[----:B------:R-:W-:-:S03]  /*ea50*/  FADD.FTZ R0, R0, R51 ;  /* 0x0000003300007221 */ /* 0x000fc60000010000 */
[----:B------:R-:W-:Y:S01]  /*ea60*/  LDS R18, [R6+0x1e00] ;  /* 0x001e000006127984 */ /* 0x000fe20000000800 */
[----:B------:R-:W-:Y:S01]  /*ea70*/  FADD.FTZ R44, R44, R45 ;  /* 0x0000002d2c2c7221 */ /* 0x000fe20000010000 */
[----:B---3--:R-:W-:Y:S01]  /*ea80*/  @P0 IMAD.MOV.U32 R2, RZ, RZ, R54 ;  /* 0x000000ffff020224 */ /* 0x008fe200078e0036 */
[-C--:B------:R-:W-:Y:S01]  /*ea90*/  @P0 MOV R3, R57.reuse ;  /* 0x0000003900030202 */ /* 0x080fe20000000f00 */
[----:B------:R-:W-:Y:S01]  /*eaa0*/  LDS R45, [R6+0x4400] ;  /* 0x00440000062d7984 */ /* 0x000fe20000000800 */
[----:B------:R-:W-:Y:S01]  /*eab0*/  @P0 IADD3 R54, P3, PT, R54, 0x200, RZ ;  /* 0x0000020036360810 */ /* 0x000fe20007f7e0ff */
[----:B------:R-:W-:Y:S02]  /*eac0*/  FADD.FTZ R55, R0, R55 ;  /* 0x0000003700377221 */ /* 0x000fe40000010000 */
[----:B------:R-:W3:Y:S01]  /*ead0*/  LDS R0, [R6+0x600] ;  /* 0x0006000006007984 */ /* 0x000ee20000000800 */
[----:B------:R-:W-:Y:S01]  /*eae0*/  FADD.FTZ R44, R44, R49 ;  /* 0x000000312c2c7221 */ /* 0x000fe20000010000 */
[----:B------:R-:W-:-:S02]  /*eaf0*/  @P0 IADD3.X R57, PT, PT, RZ, R57, RZ, P3, !PT ;  /* 0x00000039ff390210 */ /* 0x000fc40001ffe4ff */
[----:B------:R4:W-:Y:S01]  /*eb00*/  @P0 STG.E desc[UR8][R2.64], R33 ;  /* 0x0000002102000986 */ /* 0x0009e2000c101908 */
[----:B0-----:R-:W-:Y:S01]  /*eb10*/  FADD.FTZ R53, R44, R53 ;  /* 0x000000352c357221 */ /* 0x001fe20000010000 */
[----:B------:R-:W-:Y:S02]  /*eb20*/  @P1 MOV R4, R54 ;  /* 0x0000003600041202 */ /* 0x000fe40000000f00 */
[----:B------:R-:W0:Y:S01]  /*eb30*/  LDS R33, [R6+0x2e00] ;  /* 0x002e000006217984 */ /* 0x000e220000000800 */
[----:B------:R-:W-:Y:S02]  /*eb40*/  @P1 IADD3 R54, P2, PT, R54, 0x200, RZ ;  /* 0x0000020036361810 */ /* 0x000fe40007f5e0ff */
[-C--:B------:R-:W-:Y:S01]  /*eb50*/  @P1 MOV R5, R57.reuse ;  /* 0x0000003900051202 */ /* 0x080fe20000000f00 */
[----:B------:R-:W-:Y:S01]  /*eb60*/  LDS R20, [R6+0x3200] ;  /* 0x0032000006147984 */ /* 0x000fe20000000800 */
[----:B------:R-:W-:Y:S01]  /*eb70*/  @P1 IADD3.X R57, PT, PT, RZ, R57, RZ, P2, !PT ;  /* 0x00000039ff391210 */ /* 0x000fe200017fe4ff */
[----:B-1----:R-:W-:Y:S01]  /*eb80*/  FADD.FTZ R14, RZ, R14 ;  /* 0x0000000eff0e7221 */ /* 0x002fe20000010000 */
[----:B------:R-:W-:Y:S01]  /*eb90*/  ISETP.GE.U32.AND P3, PT, R52, 0x300, PT ;  /* 0x000003003400780c */ /* 0x000fe20003f66070 */
[----:B------:R-:W-:Y:S01]  /*eba0*/  LDS R22, [R6+0x4600] ;  /* 0x0046000006167984 */ /* 0x000fe20000000800 */
[----:B----4-:R-:W-:Y:S01]  /*ebb0*/  @P1 MOV R2, R56 ;  /* 0x0000003800021202 */ /* 0x010fe20000000f00 */
[----:B--2---:R-:W-:Y:S01]  /*ebc0*/  FADD.FTZ R14, R14, R25 ;  /* 0x000000190e0e7221 */ /* 0x004fe20000010000 */
[----:B------:R-:W-:Y:S01]  /*ebd0*/  @P1 IADD3 R56, P0, PT, R56, 0x200, RZ ;  /* 0x0000020038381810 */ /* 0x000fe20007f1e0ff */
[----:B------:R-:W1:Y:S01]  /*ebe0*/  LDS R16, [R6+0xc00] ;  /* 0x000c000006107984 */ /* 0x000e620000000800 */
[----:B------:R-:W-:-:S02]  /*ebf0*/  @P1 MOV R3, R59 ;  /* 0x0000003b00031202 */ /* 0x000fc40000000f00 */
[----:B------:R-:W-:Y:S01]  /*ec00*/  @P1 IADD3.X R59, PT, PT, RZ, R59, RZ, P0, !PT ;  /* 0x0000003bff3b1210 */ /* 0x000fe200007fe4ff */
[----:B------:R-:W2:Y:S01]  /*ec10*/  LDS R17, [R6+0x2000] ;  /* 0x0020000006117984 */ /* 0x000ea20000000800 */
[C---:B------:R-:W-:Y:S02]  /*ec20*/  ISETP.GE.U32.AND P0, PT, R52.reuse, 0x200, PT ;  /* 0x000002003400780c */ /* 0x040fe40003f06070 */
[----:B------:R-:W-:Y:S01]  /*ec30*/  ISETP.GE.U32.AND P2, PT, R52, 0x380, PT ;  /* 0x000003803400780c */ /* 0x000fe20003f46070 */
[----:B------:R4:W-:Y:S04]  /*ec40*/  @P1 STG.E desc[UR8][R2.64], R53 ;  /* 0x0000003502001986 */ /* 0x0009e8000c101908 */
[----:B------:R-:W-:Y:S04]  /*ec50*/  @P1 STG.E desc[UR8][R4.64], R15 ;  /* 0x0000000f04001986 */ /* 0x000fe8000c101908 */
[----:B------:R-:W5:Y:S01]  /*ec60*/  LDS R15, [R6+0xa00] ;  /* 0x000a0000060f7984 */ /* 0x000f620000000800 */
[----:B----4-:R-:W-:Y:S01]  /*ec70*/  @P5 MOV R2, R56 ;  /* 0x0000003800025202 */ /* 0x010fe20000000f00 */
[----:B---3--:R-:W-:Y:S01]  /*ec80*/  FADD.FTZ R0, RZ, R0 ;  /* 0x00000000ff007221 */ /* 0x008fe20000010000 */
[----:B------:R-:W-:Y:S01]  /*ec90*/  @P5 MOV R3, R59 ;  /* 0x0000003b00035202 */ /* 0x000fe20000000f00 */
[----:B------:R-:W-:Y:S01]  /*eca0*/  LDS R29, [R6+0x4800] ;  /* 0x00480000061d7984 */ /* 0x000fe20000000800 */
[----:B------:R-:W-:Y:S01]  /*ecb0*/  @P5 IADD3 R56, P1, PT, R56, 0x200, RZ ;  /* 0x0000020038385810 */ /* 0x000fe20007f3e0ff */
[----:B------:R-:W-:-:S02]  /*ecc0*/  FADD.FTZ R0, R0, R23 ;  /* 0x0000001700007221 */ /* 0x000fc40000010000 */
[----:B------:R3:W-:Y:S01]  /*ecd0*/  @P5 STG.E desc[UR8][R2.64], R55 ;  /* 0x0000003702005986 */ /* 0x0007e2000c101908 */
[----:B------:R-:W-:Y:S01]  /*ece0*/  @P5 IADD3.X R59, PT, PT, RZ, R59, RZ, P1, !PT ;  /* 0x0000003bff3b5210 */ /* 0x000fe20000ffe4ff */
[----:B0-----:R-:W-:Y:S01]  /*ecf0*/  FADD.FTZ R0, R0, R33 ;  /* 0x0000002100007221 */ /* 0x001fe20000010000 */
[----:B------:R-:W-:Y:S01]  /*ed00*/  ISETP.GE.U32.AND P1, PT, R52, 0x400, PT ;  /* 0x000004003400780c */ /* 0x000fe20003f26070 */
[----:B------:R-:W0:Y:S02]  /*ed10*/  LDS R23, [R6+0x3400] ;  /* 0x0034000006177984 */ /* 0x000e240000000800 */
[----:B------:R-:W-:Y:S02]  /*ed20*/  FADD.FTZ R43, R0, R43 ;  /* 0x0000002b002b7221 */ /* 0x000fe40000010000 */
[----:B------:R-:W4:Y:S01]  /*ed30*/  LDS R0, [R6+0xe00] ;  /* 0x000e000006007984 */ /* 0x000f220000000800 */
[----:B---3--:R-:W-:-:S03]  /*ed40*/  @P5 MOV R2, R54 ;  /* 0x0000003600025202 */ /* 0x008fc60000000f00 */
[----:B------:R-:W3:Y:S01]  /*ed50*/  LDS R19, [R6+0x2200] ;  /* 0x0022000006137984 */ /* 0x000ee20000000800 */
[-C--:B------:R-:W-:Y:S01]  /*ed60*/  @P5 MOV R3, R57.reuse ;  /* 0x0000003900035202 */ /* 0x080fe20000000f00 */
[----:B-1----:R-:W-:Y:S01]  /*ed70*/  FADD.FTZ R16, RZ, R16 ;  /* 0x00000010ff107221 */ /* 0x002fe20000010000 */
[----:B------:R-:W-:Y:S01]  /*ed80*/  @P5 IADD3 R54, P6, PT, R54, 0x200, RZ ;  /* 0x0000020036365810 */ /* 0x000fe20007fde0ff */
[----:B------:R-:W1:Y:S02]  /*ed90*/  LDS R8, [R6+0x1000] ;  /* 0x0010000006087984 */ /* 0x000e640000000800 */
[----:B--2---:R-:W-:Y:S01]  /*eda0*/  FADD.FTZ R16, R16, R17 ;  /* 0x0000001110107221 */ /* 0x004fe20000010000 */
[----:B------:R-:W-:Y:S01]  /*edb0*/  @P5 IADD3.X R57, PT, PT, RZ, R57, RZ, P6, !PT ;  /* 0x00000039ff395210 */ /* 0x000fe200037fe4ff */
[----:B------:R2:W-:Y:S01]  /*edc0*/  @P5 STG.E desc[UR8][R2.64], R35 ;  /* 0x0000002302005986 */ /* 0x0005e2000c101908 */
[----:B------:R-:W-:Y:S02]  /*edd0*/  @P0 MOV R4, R54 ;  /* 0x0000003600040202 */ /* 0x000fe40000000f00 */
[----:B------:R-:W-:Y:S01]  /*ede0*/  @P0 MOV R5, R57 ;  /* 0x0000003900050202 */ /* 0x000fe20000000f00 */
[----:B------:R-:W1:Y:S01]  /*edf0*/  LDS R35, [R6+0x3000] ;  /* 0x0030000006237984 */ /* 0x000e620000000800 */
[----:B------:R-:W-:-:S03]  /*ee00*/  ISETP.GE.U32.AND P5, PT, R52, 0x480, PT ;  /* 0x000004803400780c */ /* 0x000fc60003fa6070 */
[----:B------:R-:W1:Y:S01]  /*ee10*/  LDS R25, [R6+0x3600] ;  /* 0x0036000006197984 */ /* 0x000e620000000800 */
[----:B-----5:R-:W-:Y:S01]  /*ee20*/  FADD.FTZ R15, RZ, R15 ;  /* 0x0000000fff0f7221 */ /* 0x020fe20000010000 */
[----:B--2---:R-:W-:Y:S02]  /*ee30*/  @P0 MOV R2, R56 ;  /* 0x0000003800020202 */ /* 0x004fe40000000f00 */
[----:B------:R-:W2:Y:S01]  /*ee40*/  LDS R21, [R6+0x2400] ;  /* 0x0024000006157984 */ /* 0x000ea20000000800 */
[----:B------:R-:W-:Y:S01]  /*ee50*/  @P0 IADD3 R56, P6, PT, R56, 0x200, RZ ;  /* 0x0000020038380810 */ /* 0x000fe20007fde0ff */
[----:B------:R-:W-:Y:S01]  /*ee60*/  FADD.FTZ R15, R15, R18 ;  /* 0x000000120f0f7221 */ /* 0x000fe20000010000 */
[-C--:B------:R-:W-:Y:S01]  /*ee70*/  @P0 MOV R3, R59.reuse ;  /* 0x0000003b00030202 */ /* 0x080fe20000000f00 */
[----:B------:R-:W5:Y:S01]  /*ee80*/  LDS R31, [R6+0x4a00] ;  /* 0x004a0000061f7984 */ /* 0x000f620000000800 */
[----:B------:R-:W-:Y:S01]  /*ee90*/  @P0 IADD3.X R59, PT, PT, RZ, R59, RZ, P6, !PT ;  /* 0x0000003bff3b0210 */ /* 0x000fe200037fe4ff */
[----:B------:R-:W-:Y:S01]  /*eea0*/  FADD.FTZ R15, R15, R20 ;  /* 0x000000140f0f7221 */ /* 0x000fe20000010000 */
[----:B------:R-:W-:Y:S01]  /*eeb0*/  @P0 IADD3 R54, P6, PT, R54, 0x200, RZ ;  /* 0x0000020036360810 */ /* 0x000fe20007fde0ff */
[----:B------:R3:W-:Y:S01]  /*eec0*/  @P0 STG.E desc[UR8][R2.64], R43 ;  /* 0x0000002b02000986 */ /* 0x0007e2000c101908 */
[----:B0-----:R-:W-:-:S02]  /*eed0*/  FADD.FTZ R16, R16, R23 ;  /* 0x0000001710107221 */ /* 0x001fc40000010000 */
[----:B------:R-:W-:Y:S01]  /*eee0*/  @P0 IADD3.X R57, PT, PT, RZ, R57, RZ, P6, !PT ;  /* 0x00000039ff390210 */ /* 0x000fe200037fe4ff */
[----:B------:R0:W-:Y:S01]  /*eef0*/  @P0 STG.E desc[UR8][R4.64], R7 ;  /* 0x0000000704000986 */ /* 0x0001e2000c101908 */
[----:B------:R-:W-:Y:S01]  /*ef00*/  ISETP.GE.U32.AND P6, PT, R52, 0x500, PT ;  /* 0x000005003400780c */ /* 0x000fe20003fc6070 */
[----:B------:R-:W-:Y:S01]  /*ef10*/  FADD.FTZ R29, R16, R29 ;  /* 0x0000001d101d7221 */ /* 0x000fe20000010000 */
[----:B----4-:R-:W-:Y:S01]  /*ef20*/  FADD.FTZ R0, RZ, R0 ;  /* 0x00000000ff007221 */ /* 0x010fe20000010000 */
[----:B------:R-:W4:Y:S03]  /*ef30*/  LDS R27, [R6+0x3800] ;  /* 0x00380000061b7984 */ /* 0x000f260000000800 */
        /* <DEDUP_REMOVED lines=13> */
[----:B------:R-:W-:Y:S02]  /*f010*/  FADD.FTZ R0, R0, R25 ;  /* 0x0000001900007221 */ /* 0x000fe40000010000 */
[----:B------:R-:W0:Y:S01]  /*f020*/  LDS R17, [R6+0x4e00] ;  /* 0x004e000006117984 */ /* 0x000e220000000800 */
[----:B--2---:R-:W-:-:S03]  /*f030*/  FADD.FTZ R8, R8, R21 ;  /* 0x0000001508087221 */ /* 0x004fc60000010000 */
[----:B------:R2:W-:Y:S01]  /*f040*/  @P4 STG.E desc[UR8][R2.64], R45 ;  /* 0x0000002d02004986 */ /* 0x0005e2000c101908 */
[----:B-----5:R-:W-:Y:S01]  /*f050*/  FADD.FTZ R31, R0, R31 ;  /* 0x0000001f001f7221 */ /* 0x020fe20000010000 */
[----:B--2---:R-:W-:Y:S02]  /*f060*/  @P4 MOV R2, R54 ;  /* 0x0000003600024202 */ /* 0x004fe40000000f00 */
[----:B------:R-:W-:Y:S01]  /*f070*/  @P4 MOV R3, R57 ;  /* 0x0000003900034202 */ /* 0x000fe20000000f00 */
[----:B----4-:R-:W-:Y:S01]  /*f080*/  FADD.FTZ R8, R8, R27 ;  /* 0x0000001b08087221 */ /* 0x010fe20000010000 */
        /* <DEDUP_REMOVED lines=10> */
[----:B------:R-:W-:Y:S02]  /*f130*/  FADD.FTZ R17, R10, R17 ;  /* 0x000000110a117221 */ /* 0x000fe40000010000 */
[----:B------:R0:W-:Y:S01]  /*f140*/  @P3 STG.E desc[UR8][R2.64], R5 ;  /* 0x0000000502003986 */ /* 0x0001e2000c101908 */
[----:B------:R-:W-:Y:S02]  /*f150*/  @P3 IADD3.X R59, PT, PT, RZ, R59, RZ, P0, !PT ;  /* 0x0000003bff3b3210 */ /* 0x000fe400007fe4ff */
[----:B0-----:R-:W-:Y:S01]  /*f160*/  @P3 MOV R2, R54 ;  /* 0x0000003600023202 */ /* 0x001fe20000000f00 */
[----:B------:R-:W-:Y:S01]  /*f170*/  @P3 IMAD.MOV.U32 R3, RZ, RZ, R57 ;  /* 0x000000ffff033224 */ /* 0x000fe200078e0039 */
[----:B------:R-:W-:-:S04]  /*f180*/  @P3 IADD3 R54, P4, PT, R54, 0x200, RZ ;  /* 0x0000020036363810 */ /* 0x000fc80007f9e0ff */
        /* <DEDUP_REMOVED lines=40> */
.L_x_2361:
        /* <DEDUP_REMOVED lines=8> */
.L_x_2414:
[----:B------:R-:W-:Y:S05]  /*f490*/  BSYNC B1 ;  /* 0x0000000000017941 */ /* 0x000fea0003800000 */
.L_x_2413:
[----:B------:R-:W-:Y:S01]  /*f4a0*/  MOV R124, R130 ;  /* 0x00000082007c7202 */ /* 0x000fe20000000f00 */
[----:B------:R-:W-:Y:S01]  /*f4b0*/  HFMA2 R125, -RZ, RZ, 0, 1.847743988037109375e-06 ;  /* 0x0000001fff7d7431 */ /* 0x000fe200000001ff */
[----:B------:R-:W-:Y:S01]  /*f4c0*/  MOV R127, R213 ;  /* 0x000000d5007f7202 */ /* 0x000fe20000000f00 */
[----:B------:R-:W-:Y:S02]  /*f4d0*/  IMAD.MOV.U32 R126, RZ, RZ, 0x1 ;  /* 0x00000001ff7e7424 */ /* 0x000fe400078e00ff */
[----:B------:R-:W-:Y:S01]  /*f4e0*/  FADD.FTZ R128, R124, R212 ;  /* 0x000000d47c807221 */ /* 0x000fe20000010000 */
[----:B------:R-:W-:-:S07]  /*f4f0*/  MOV R124, 0xffffffff ;  /* 0xffffffff007c7802 */ /* 0x000fce0000000f00 */
[----:B------:R-:W-:Y:S05]  /*f500*/  WARPSYNC.COLLECTIVE R124, `(.L_x_2415) ;  /* 0x000000007c087348 */ /* 0x000fea0003c00000 */
[----:B------:R0:W1:Y:S02]  /*f510*/  SHFL.BFLY P0, R130, R127, R126, R125 ;  /* 0x0c00007e7f827389 */ /* 0x000064000000007d */
[----:B01----:R-:W-:Y:S05]  /*f520*/  ENDCOLLECTIVE ;  /* 0x000000000000791b */ /* 0x003fea0003800000 */
.L_x_2415:
        /* <DEDUP_REMOVED lines=8> */
.L_x_2416:
[----:B------:R-:W-:Y:S02]  /*f5b0*/  MOV R127, R129 ;  /* 0x00000081007f7202 */ /* 0x000fe40000000f00 */
[----:B------:R-:W-:-:S05]  /*f5c0*/  MOV R124, R130 ;  /* 0x00000082007c7202 */ /* 0x000fca0000000f00 */
[----:B------:R-:W-:Y:S01]  /*f5d0*/  FADD.FTZ R128, R128, R124 ;  /* 0x0000007c80807221 */ /* 0x000fe20000010000 */
[----:B------:R-:W-:-:S07]  /*f5e0*/  MOV R124, 0xffffffff ;  /* 0xffffffff007c7802 */ /* 0x000fce0000000f00 */
[----:B------:R-:W-:Y:S05]  /*f5f0*/  WARPSYNC.COLLECTIVE R124, `(.L_x_2417) ;  /* 0x000000007c087348 */ /* 0x000fea0003c00000 */
[----:B------:R0:W1:Y:S02]  /*f600*/  SHFL.BFLY P0, R130, R127, R126, R125 ;  /* 0x0c00007e7f827389 */ /* 0x000064000000007d */
[----:B01----:R-:W-:Y:S05]  /*f610*/  ENDCOLLECTIVE ;  /* 0x000000000000791b */ /* 0x003fea0003800000 */
.L_x_2417:
        /* <DEDUP_REMOVED lines=8> */
.L_x_2418:
[----:B------:R-:W-:Y:S02]  /*f6a0*/  MOV R127, R129 ;  /* 0x00000081007f7202 */ /* 0x000fe40000000f00 */
[----:B------:R-:W-:-:S05]  /*f6b0*/  MOV R124, R130 ;  /* 0x00000082007c7202 */ /* 0x000fca0000000f00 */
[----:B------:R-:W-:Y:S01]  /*f6c0*/  FADD.FTZ R128, R128, R124 ;  /* 0x0000007c80807221 */ /* 0x000fe20000010000 */
[----:B------:R-:W-:-:S07]  /*f6d0*/  MOV R124, 0xffffffff ;  /* 0xffffffff007c7802 */ /* 0x000fce0000000f00 */
[----:B------:R-:W-:Y:S05]  /*f6e0*/  WARPSYNC.COLLECTIVE R124, `(.L_x_2419) ;  /* 0x000000007c087348 */ /* 0x000fea0003c00000 */
[----:B------:R0:W1:Y:S02]  /*f6f0*/  SHFL.BFLY P0, R130, R127, R126, R125 ;  /* 0x0c00007e7f827389 */ /* 0x000064000000007d */
[----:B01----:R-:W-:Y:S05]  /*f700*/  ENDCOLLECTIVE ;  /* 0x000000000000791b */ /* 0x003fea0003800000 */
.L_x_2419:
        /* <DEDUP_REMOVED lines=8> */
.L_x_2420:
[----:B------:R-:W-:Y:S02]  /*f790*/  MOV R127, R129 ;  /* 0x00000081007f7202 */ /* 0x000fe40000000f00 */
[----:B------:R-:W-:-:S05]  /*f7a0*/  MOV R124, R130 ;  /* 0x00000082007c7202 */ /* 0x000fca0000000f00 */
[----:B------:R-:W-:Y:S01]  /*f7b0*/  FADD.FTZ R128, R128, R124 ;  /* 0x0000007c80807221 */ /* 0x000fe20000010000 */
[----:B------:R-:W-:-:S07]  /*f7c0*/  MOV R124, 0xffffffff ;  /* 0xffffffff007c7802 */ /* 0x000fce0000000f00 */
[----:B------:R-:W-:Y:S05]  /*f7d0*/  WARPSYNC.COLLECTIVE R124, `(.L_x_2421) ;  /* 0x000000007c087348 */ /* 0x000fea0003c00000 */
[----:B------:R0:W1:Y:S02]  /*f7e0*/  SHFL.BFLY P0, R130, R127, R126, R125 ;  /* 0x0c00007e7f827389 */ /* 0x000064000000007d */
[----:B01----:R-:W-:Y:S05]  /*f7f0*/  ENDCOLLECTIVE ;  /* 0x000000000000791b */ /* 0x003fea0003800000 */
.L_x_2421:
        /* <DEDUP_REMOVED lines=8> */
.L_x_2422:
[----:B------:R-:W-:Y:S02]  /*f880*/  MOV R127, R129 ;  /* 0x00000081007f7202 */ /* 0x000fe40000000f00 */
[----:B------:R-:W-:-:S07]  /*f890*/  MOV R131, R130 ;  /* 0x0000008200837202 */ /* 0x000fce0000000f00 */
[----:B------:R-:W-:Y:S05]  /*f8a0*/  WARPSYNC.COLLECTIVE R124, `(.L_x_2423) ;  /* 0x000000007c087348 */ /* 0x000fea0003c00000 */
[----:B------:R0:W1:Y:S02]  /*f8b0*/  SHFL.BFLY P0, R130, R127, R126, R125 ;  /* 0x0c00007e7f827389 */ /* 0x000064000000007d */
[----:B01----:R-:W-:Y:S05]  /*f8c0*/  ENDCOLLECTIVE ;  /* 0x000000000000791b */ /* 0x003fea0003800000 */
.L_x_2423:
[----:B------:R-:W-:Y:S01]  /*f8d0*/  MOV R124, R130 ;  /* 0x00000082007c7202 */ /* 0x000fe20000000f00 */
[----:B------:R-:W-:Y:S06]  /*f8e0*/  BRA `(.L_x_2424) ;  /* 0xffffff3800507947 */ /* 0x000fec000383ffff */
.L_x_2425:
        /* <DEDUP_REMOVED lines=9> */
.L_x_7110:


//--------------------- .text._ZN10layer_norm22ln_bwd_finalize_kernelINS_22Kernel_traits_finalizeILj1280E13__nv_bfloat16S2_fS2_fjLb0ELj1024ELj4ENS_18Kernel_traits_baseILj1280ES2_S2_fS2_fjLj1024EEEEELb0ELb1EEEvNS_9BwdParamsE --------------------------
	.section	.text._ZN10layer_norm22ln_bwd_finalize_kernelINS_22Kernel_traits_finalizeILj1280E13__nv_bfloat16S2_fS2_fjLb0ELj1024ELj4ENS_18Kernel_traits_baseILj1280ES2_S2_fS2_fjLj1024EEEEELb0ELb1EEEvNS_9BwdParamsE,"ax",@progbits
	.align	128
        .global         _ZN10layer_norm22ln_bwd_finalize_kernelINS_22Kernel_traits_finalizeILj1280E13__nv_bfloat16S2_fS2_fjLb0ELj1024ELj4ENS_18Kernel_traits_baseILj1280ES2_S2_fS2_fjLj1024EEEEELb0ELb1EEEvNS_9BwdParamsE
        .type           _ZN10layer_norm22ln_bwd_finalize_kernelINS_22Kernel_traits_finalizeILj1280E13__nv_bfloat16S2_fS2_fjLb0ELj1024ELj4ENS_18Kernel_traits_baseILj1280ES2_S2_fS2_fjLj1024EEEEELb0ELb1EEEvNS_9BwdParamsE,@function
        .size           _ZN10layer_norm22ln_bwd_finalize_kernelINS_22Kernel_traits_finalizeILj1280E13__nv_bfloat16S2_fS2_fjLb0ELj1024ELj4ENS_18Kernel_traits_baseILj1280ES2_S2_fS2_fjLj1024EEEEELb0ELb1EEEvNS_9BwdParamsE,(.L_x_7111 - _ZN10layer_norm22ln_bwd_finalize_kernelINS_22Kernel_traits_finalizeILj1280E13__nv_bfloat16S2_fS2_fjLb0ELj1024ELj4ENS_18Kernel_traits_baseILj1280ES2_S2_fS2_fjLj1024EEEEELb0ELb1EEEvNS_9BwdParamsE)
        .other          _ZN10layer_norm22ln_bwd_finalize_kernelINS_22Kernel_traits_finalizeILj1280E13__nv_bfloat16S2_fS2_fjLb0ELj1024ELj4ENS_18Kernel_traits_baseILj1280ES2_S2_fS2_fjLj1024EEEEELb0ELb1EEEvNS_9BwdParamsE,@"STO_CUDA_ENTRY STV_DEFAULT"
_ZN10layer_norm22ln_bwd_finalize_kernelINS_22Kernel_traits_finalizeILj1280E13__nv_bfloat16S2_fS2_fjLb0ELj1024ELj4ENS_18Kernel_traits_baseILj1280ES2_S2_fS2_fjLj1024EEEEELb0ELb1EEEvNS_9BwdParamsE:
.text._ZN10layer_norm22ln_bwd_finalize_kernelINS_22Kernel_traits_finalizeILj1280E13__nv_bfloat16S2_fS2_fjLb0ELj1024ELj4ENS_18Kernel_traits_baseILj1280ES2_S2_fS2_fjLj1024EEEEELb0ELb1EEEvNS_9BwdParamsE:
        /* <DEDUP_REMOVED lines=77> */
.L_x_2430:
        /* <DEDUP_REMOVED lines=118> */
.L_x_2429:
[----:B------:R-:W-:Y:S05]  /*0c30*/  BSYNC.RECONVERGENT B1 ;  /* 0x0000000000017941 */ /* 0x000fea0003800200 */
.L_x_2428:
        /* <DEDUP_REMOVED lines=69> */
.L_x_2432:
[----:B------:R-:W-:Y:S05]  /*1090*/  BSYNC.RECONVERGENT B1 ;  /* 0x0000000000017941 */ /* 0x000fea0003800200 */
.L_x_2431:
        /* <DEDUP_REMOVED lines=38> */
.L_x_2434:
[----:B------:R-:W-:Y:S05]  /*1300*/  BSYNC.RECONVERGENT B1 ;  /* 0x0000000000017941 */ /* 0x000fea0003800200 */
.L_x_2433:
[----:B------:R-:W-:Y:S05]  /*1310*/  @!P1 BRA `(.L_x_2427) ;  /* 0x0000000000409947 */ /* 0x000fea0003800000 */
[----:B------:R-:W0:Y:S01]  /*1320*/  LDC R12, c[0x0][0x388] ;  /* 0x0000e200ff0c7b82 */ /* 0x000e220000000800 */
[----:B------:R-:W-:-:S07]  /*1330*/  IADD3 R0, PT, PT, -R0, RZ, RZ ;  /* 0x000000ff00007210 */ /* 0x000fce0007ffe1ff */
[----:B------:R-:W1:Y:S08]  /*1340*/  LDC.64 R8, c[0x0][0x440] ;  /* 0x00011000ff087b82 */ /* 0x000e700000000a00 */
[----:B------:R-:W2:Y:S01]  /*1350*/  LDC.64 R10, c[0x0][0x448] ;  /* 0x00011200ff0a7b82 */ /* 0x000ea20000000a00 */
[----:B0-----:R-:W-:-:S05]  /*1360*/  IMAD R2, R2, R12, R5 ;  /* 0x0000000c02027224 */ /* 0x001fca00078e0205 */
[----:B------:R-:W-:-:S07]  /*1370*/  IADD3 R13, PT, PT, R57, R2, RZ ;  /* 0x00000002390d7210 */ /* 0x000fce0007ffe0ff */
.L_x_2435:
        /* <DEDUP_REMOVED lines=10> */
.L_x_2427:
[----:B------:R-:W-:Y:S05]  /*1420*/  BSYNC.RECONVERGENT B0 ;  /* 0x0000000000007941 */ /* 0x000fea0003800200 */
.L_x_2426:
        /* <DEDUP_REMOVED lines=59> */
.L_x_2436:
        /* <DEDUP_REMOVED lines=10> */
.L_x_7111:


//--------------------- .text._ZN10layer_norm40ln_parallel_residual_bwd_finalize_kernelINS_22Kernel_traits_finalizeILj1280E13__nv_bfloat16S2_fS2_fjLb0ELj1024ELj4ENS_18Kernel_traits_baseILj1280ES2_S2_fS2_fjLj1024EEEEELb1EEEvNS_9BwdParamsE --------------------------
	.section	.text._ZN10layer_norm40ln_parallel_residual_bwd_finalize_kernelINS_22Kernel_traits_finalizeILj1280E13__nv_bfloat16S2_fS2_fjLb0ELj1024ELj4ENS_18Kernel_traits_baseILj1280ES2_S2_fS2_fjLj1024EEEEELb1EEEvNS_9BwdParamsE,"ax",@progbits
	.align	128
        .global         _ZN10layer_norm40ln_parallel_residual_bwd_finalize_kernelINS_22Kernel_traits_finalizeILj1280E13__nv_bfloat16S2_fS2_fjLb0ELj1024ELj4ENS_18Kernel_traits_baseILj1280ES2_S2_fS2_fjLj1024EEEEELb1EEEvNS_9BwdParamsE
        .type           _ZN10layer_norm40ln_parallel_residual_bwd_finalize_kernelINS_22Kernel_traits_finalizeILj1280E13__nv_bfloat16S2_fS2_fjLb0ELj1024ELj4ENS_18Kernel_traits_baseILj1280ES2_S2_fS2_fjLj1024EEEEELb1EEEvNS_9BwdParamsE,@function
        .size           _ZN10layer_norm40ln_parallel_residual_bwd_finalize_kernelINS_22Kernel_traits_finalizeILj1280E13__nv_bfloat16S2_fS2_fjLb0ELj1024ELj4ENS_18Kernel_traits_baseILj1280ES2_S2_fS2_fjLj1024EEEEELb1EEEvNS_9BwdParamsE,(.L_x_7112 - _ZN10layer_norm40ln_parallel_residual_bwd_finalize_kernelINS_22Kernel_traits_finalizeILj1280E13__nv_bfloat16S2_fS2_fjLb0ELj1024ELj4ENS_18Kernel_traits_baseILj1280ES2_S2_fS2_fjLj1024EEEEELb1EEEvNS_9BwdParamsE)
        .other          _ZN10layer_norm40ln_parallel_residual_bwd_finalize_kernelINS_22Kernel_traits_finalizeILj1280E13__nv_bfloat16S2_fS2_fjLb0ELj1024ELj4ENS_18Kernel_traits_baseILj1280ES2_S2_fS2_fjLj1024EEEEELb1EEEvNS_9BwdParamsE,@"STO_CUDA_ENTRY STV_DEFAULT"
_ZN10layer_norm40ln_parallel_residual_bwd_finalize_kernelINS_22Kernel_traits_finalizeILj1280E13__nv_bfloat16S2_fS2_fjLb0ELj1024ELj4ENS_18Kernel_traits_baseILj1280ES2_S2_fS2_fjLj1024EEEEELb1EEEvNS_9BwdParamsE:
.text._ZN10layer_norm40ln_parallel_residual_bwd_finalize_kernelINS_22Kernel_traits_finalizeILj1280E13__nv_bfloat16S2_fS2_fjLb0ELj1024ELj4ENS_18Kernel_traits_baseILj1280ES2_S2_fS2_fjLj1024EEEEELb1EEEvNS_9BwdParamsE:
        /* <DEDUP_REMOVED lines=57> */
.L_x_2441:
        /* <DEDUP_REMOVED lines=112> */
.L_x_2440:
[----:B------:R-:W-:Y:S05]  /*0a90*/  BSYNC.RECONVERGENT B1 ;  /* 0x0000000000017941 */ /* 0x000fea0003800200 */
.L_x_2439:
        /* <DEDUP_REMOVED lines=67> */
.L_x_2443:
[----:B------:R-:W-:Y:S05]  /*0ed0*/  BSYNC.RECONVERGENT B1 ;  /* 0x0000000000017941 */ /* 0x000fea0003800200 */
.L_x_2442:
        /* <DEDUP_REMOVED lines=37> */
.L_x_2445:
[----:B------:R-:W-:Y:S05]  /*1130*/  BSYNC.RECONVERGENT B1 ;  /* 0x0000000000017941 */ /* 0x000fea0003800200 */
.L_x_2444:
        /* <DEDUP_REMOVED lines=19> */
.L_x_2438:
[----:B------:R-:W-:Y:S05]  /*1270*/  BSYNC.RECONVERGENT B0 ;  /* 0x0000000000007941 */ /* 0x000fea0003800200 */
.L_x_2437:
        /* <DEDUP_REMOVED lines=93> */
.L_x_2446:
        /* <DEDUP_REMOVED lines=11> */
.L_x_7112:


//--------------------- .text._ZN10layer_norm31ln_parallel_residual_bwd_kernelINS_13Kernel_traitsI13__nv_bfloat16S2_fS2_fjLj1280ELj1ELj4ELj1ELj16ENS_18Kernel_traits_baseILj1280ES2_S2_fS2_fjLj128EEEEELb1ELb1ELb1EEEvNS_9BwdParamsE --------------------------
	.section	.text._ZN10layer_norm31ln_parallel_residual_bwd_kernelINS_13Kernel_traitsI13__nv_bfloat16S2_fS2_fjLj1280ELj1ELj4ELj1ELj16ENS_18Kernel_traits_baseILj1280ES2_S2_fS2_fjLj128EEEEELb1ELb1ELb1EEEvNS_9BwdParamsE,"ax",@progbits
	.align	128
        .global         _ZN10layer_norm31ln_parallel_residual_bwd_kernelINS_13Kernel_traitsI13__nv_bfloat16S2_fS2_fjLj1280ELj1ELj4ELj1ELj16ENS_18Kernel_traits_baseILj1280ES2_S2_fS2_fjLj128EEEEELb1ELb1ELb1EEEvNS_9BwdParamsE
        .type           _ZN10layer_norm31ln_parallel_residual_bwd_kernelINS_13Kernel_traitsI13__nv_bfloat16S2_fS2_fjLj1280ELj1ELj4ELj1ELj16ENS_18Kernel_traits_baseILj1280ES2_S2_fS2_fjLj128EEEEELb1ELb1ELb1EEEvNS_9BwdParamsE,@function
        .size           _ZN10layer_norm31ln_parallel_residual_bwd_kernelINS_13Kernel_traitsI13__nv_bfloat16S2_fS2_fjLj1280ELj1ELj4ELj1ELj16ENS_18Kernel_traits_baseILj1280ES2_S2_fS2_fjLj128EEEEELb1ELb1ELb1EEEvNS_9BwdParamsE,(.L_x_7113 - _ZN10layer_norm31ln_parallel_residual_bwd_kernelINS_13Kernel_traitsI13__nv_bfloat16S2_fS2_fjLj1280ELj1ELj4ELj1ELj16ENS_18Kernel_traits_baseILj1280ES2_S2_fS2_fjLj128EEEEELb1ELb1ELb1EEEvNS_9BwdParamsE)
        .other          _ZN10layer_norm31ln_parallel_residual_bwd_kernelINS_13Kernel_traitsI13__nv_bfloat16S2_fS2_fjLj1280ELj1ELj4ELj1ELj16ENS_18Kernel_traits_baseILj1280ES2_S2_fS2_fjLj128EEEEELb1ELb1ELb1EEEvNS_9BwdParamsE,@"STO_CUDA_ENTRY STV_DEFAULT"
_ZN10layer_norm31ln_parallel_residual_bwd_kernelINS_13Kernel_traitsI13__nv_bfloat16S2_fS2_fjLj1280ELj1ELj4ELj1ELj16ENS_18Kernel_traits_baseILj1280ES2_S2_fS2_fjLj128EEEEELb1ELb1ELb1EEEvNS_9BwdParamsE:
.text._ZN10layer_norm31ln_parallel_residual_bwd_kernelINS_13Kernel_traitsI13__nv_bfloat16S2_fS2_fjLj1280ELj1ELj4ELj1ELj16ENS_18Kernel_traits_baseILj1280ES2_S2_fS2_fjLj128EEEEELb1ELb1ELb1EEEvNS_9BwdParamsE:
        /* <DEDUP_REMOVED lines=68> */
[----:B------:R-:W-:Y:S01]  /*0440*/  HFMA2 R239, -RZ, RZ, 0, 0 ;  /* 0x00000000ffef7431 */ /* 0x000fe200000001ff */
[----:B------:R-:W-:Y:S01]  /*0450*/  CS2R R180, SRZ ;  /* 0x0000000000b47805 */ /* 0x000fe2000001ff00 */
[----:B------:R-:W-:Y:S01]  /*0460*/  HFMA2 R200, -RZ, RZ, 0, 0 ;  /* 0x00000000ffc87431 */ /* 0x000fe200000001ff */
[----:B------:R-:W-:-:S02]  /*0470*/  CS2R R178, SRZ ;  /* 0x0000000000b27805 */ /* 0x000fc4000001ff00 */
[----:B------:R-:W-:Y:S02]  /*0480*/  CS2R R166, SRZ ;  /* 0x0000000000a67805 */ /* 0x000fe4000001ff00 */
[----:B------:R-:W-:Y:S02]  /*0490*/  CS2R R164, SRZ ;  /* 0x0000000000a47805 */ /* 0x000fe4000001ff00 */
[----:B------:R-:W-:Y:S02]  /*04a0*/  MOV R241, RZ ;  /* 0x000000ff00f17202 */ /* 0x000fe40000000f00 */
        /* <DEDUP_REMOVED lines=21> */
[C---:B--2---:R-:W-:Y:S02]  /*0600*/  SHF.L.U32 R3, R20.reuse, 0x10, RZ ;  /* 0x0000001014037819 */ /* 0x044fe400000006ff */
[C---:B------:R-:W-:Y:S02]  /*0610*/  SHF.L.U32 R2, R21.reuse, 0x10, RZ ;  /* 0x0000001015027819 */ /* 0x040fe400000006ff */
[----:B------:R-:W-:Y:S01]  /*0620*/  PRMT R0, R20, 0x7632, R0 ;  /* 0x0000763214007816 */ /* 0x000fe20000000000 */
[----:B------:R0:W-:Y:S01]  /*0630*/  STL [R1+0xb4], R3 ;  /* 0x0000b40301007387 */ /* 0x0001e20000100800 */
[----:B------:R-:W-:Y:S02]  /*0640*/  PRMT R36, R21, 0x7632, R36 ;  /* 0x0000763215247816 */ /* 0x000fe40000000024 */
[----:B------:R-:W-:Y:S02]  /*0650*/  CS2R R20, SRZ ;  /* 0x0000000000147805 */ /* 0x000fe4000001ff00 */
[----:B------:R-:W-:Y:S01]  /*0660*/  SHF.L.U32 R55, R0, 0x10, RZ ;  /* 0x0000001000377819 */ /* 0x000fe200000006ff */
[----:B------:R1:W-:Y:S01]  /*0670*/  STL [R1+0xac], R2 ;  /* 0x0000ac0201007387 */ /* 0x0003e20000100800 */
[----:B------:R-:W-:-:S02]  /*0680*/  PRMT R37, R22, 0x7632, R37 ;  /* 0x0000763216257816 */ /* 0x000fc40000000025 */
[----:B------:R-:W-:Y:S02]  /*0690*/  SHF.L.U32 R0, R36, 0x10, RZ ;  /* 0x0000001024007819 */ /* 0x000fe400000006ff */
[C---:B------:R-:W-:Y:S02]  /*06a0*/  PRMT R38, R23.reuse, 0x7632, R38 ;  /* 0x0000763217267816 */ /* 0x040fe40000000026 */
[----:B0-----:R-:W-:Y:S02]  /*06b0*/  SHF.L.U32 R3, R22, 0x10, RZ ;  /* 0x0000001016037819 */ /* 0x001fe400000006ff */
[----:B---3--:R-:W-:Y:S02]  /*06c0*/  PRMT R39, R16, 0x7632, R39 ;  /* 0x0000763210277816 */ /* 0x008fe40000000027 */
[----:B-1----:R-:W-:Y:S01]  /*06d0*/  SHF.L.U32 R2, R23, 0x10, RZ ;  /* 0x0000001017027819 */ /* 0x002fe200000006ff */
[----:B------:R0:W-:Y:S01]  /*06e0*/  STL [R1+0xa4], R3 ;  /* 0x0000a40301007387 */ /* 0x0001e20000100800 */
[----:B------:R-:W-:-:S02]  /*06f0*/  SHF.L.U32 R37, R37, 0x10, RZ ;  /* 0x0000001025257819 */ /* 0x000fc400000006ff */
[----:B------:R-:W-:Y:S02]  /*0700*/  CS2R R22, SRZ ;  /* 0x0000000000167805 */ /* 0x000fe4000001ff00 */
[----:B------:R-:W-:Y:S01]  /*0710*/  SHF.L.U32 R36, R38, 0x10, RZ ;  /* 0x0000001026247819 */ /* 0x000fe200000006ff */
[----:B------:R1:W-:Y:S01]  /*0720*/  STL [R1+0x9c], R2 ;  /* 0x00009c0201007387 */ /* 0x0003e20000100800 */
[----:B------:R-:W-:Y:S02]  /*0730*/  PRMT R40, R17, 0x7632, R40 ;  /* 0x0000763211287816 */ /* 0x000fe40000000028 */
[----:B------:R-:W-:Y:S02]  /*0740*/  PRMT R41, R18, 0x7632, R41 ;  /* 0x0000763212297816 */ /* 0x000fe40000000029 */
[----:B------:R-:W-:Y:S02]  /*0750*/  PRMT R42, R19, 0x7632, R42 ;  /* 0x00007632132a7816 */ /* 0x000fe4000000002a */
[----:B0-----:R-:W-:-:S02]  /*0760*/  SHF.L.U32 R3, R16, 0x10, RZ ;  /* 0x0000001010037819 */ /* 0x001fc400000006ff */
[----:B----4-:R-:W-:Y:S02]  /*0770*/  PRMT R43, R12, 0x7632, R43 ;  /* 0x000076320c2b7816 */ /* 0x010fe4000000002b */
[----:B-1----:R-:W-:Y:S01]  /*0780*/  SHF.L.U32 R2, R17, 0x10, RZ ;  /* 0x0000001011027819 */ /* 0x002fe200000006ff */
[----:B------:R0:W-:Y:S01]  /*0790*/  STL [R1+0x94], R3 ;  /* 0x0000940301007387 */ /* 0x0001e20000100800 */
[----:B------:R-:W-:Y:S02]  /*07a0*/  PRMT R44, R13, 0x7632, R44 ;  /* 0x000076320d2c7816 */ /* 0x000fe4000000002c */
[----:B------:R-:W-:Y:S02]  /*07b0*/  CS2R R16, SRZ ;  /* 0x0000000000107805 */ /* 0x000fe4000001ff00 */
[----:B------:R-:W-:Y:S01]  /*07c0*/  PRMT R45, R14, 0x7632, R45 ;  /* 0x000076320e2d7816 */ /* 0x000fe2000000002d */
[----:B------:R1:W-:Y:S01]  /*07d0*/  STL [R1+0x8c], R2 ;  /* 0x00008c0201007387 */ /* 0x0003e20000100800 */
[----:B------:R-:W-:-:S02]  /*07e0*/  PRMT R46, R15, 0x7632, R46 ;  /* 0x000076320f2e7816 */ /* 0x000fc4000000002e */
[----:B-----5:R-:W-:Y:S02]  /*07f0*/  PRMT R47, R8, 0x7632, R47 ;  /* 0x00007632082f7816 */ /* 0x020fe4000000002f */
[----:B------:R-:W-:Y:S02]  /*0800*/  PRMT R48, R9, 0x7632, R48 ;  /* 0x0000763209307816 */ /* 0x000fe40000000030 */
[----:B0-----:R-:W-:Y:S02]  /*0810*/  SHF.L.U32 R3, R18, 0x10, RZ ;  /* 0x0000001012037819 */ /* 0x001fe400000006ff */
[----:B------:R-:W-:Y:S02]  /*0820*/  PRMT R49, R10, 0x7632, R49 ;  /* 0x000076320a317816 */ /* 0x000fe40000000031 */
[----:B-1----:R-:W-:Y:S01]  /*0830*/  SHF.L.U32 R2, R19, 0x10, RZ ;  /* 0x0000001013027819 */ /* 0x002fe200000006ff */
[----:B------:R0:W-:Y:S01]  /*0840*/  STL [R1+0x84], R3 ;  /* 0x0000840301007387 */ /* 0x0001e20000100800 */
[----:B------:R-:W-:-:S02]  /*0850*/  PRMT R50, R11, 0x7632, R50 ;  /* 0x000076320b327816 */ /* 0x000fc40000000032 */
[----:B------:R-:W-:Y:S02]  /*0860*/  CS2R R18, SRZ ;  /* 0x0000000000127805 */ /* 0x000fe4000001ff00 */
[----:B------:R-:W-:Y:S01]  /*0870*/  PRMT R51, R4, 0x7632, R51 ;  /* 0x0000763204337816 */ /* 0x000fe20000000033 */
[----:B------:R1:W-:Y:S01]  /*0880*/  STL [R1+0x7c], R2 ;  /* 0x00007c0201007387 */ /* 0x0003e20000100800 */
[----:B------:R-:W-:Y:S02]  /*0890*/  PRMT R52, R5, 0x7632, R52 ;  /* 0x0000763205347816 */ /* 0x000fe40000000034 */
[----:B------:R-:W-:Y:S02]  /*08a0*/  PRMT R54, R7, 0x7632, R54 ;  /* 0x0000763207367816 */ /* 0x000fe40000000036 */
[----:B------:R-:W-:Y:S02]  /*08b0*/  PRMT R53, R6, 0x7632, R53 ;  /* 0x0000763206357816 */ /* 0x000fe40000000035 */
[----:B0-----:R-:W-:-:S02]  /*08c0*/  SHF.L.U32 R3, R12, 0x10, RZ ;  /* 0x000000100c037819 */ /* 0x001fc400000006ff */
[----:B-1----:R-:W-:Y:S02]  /*08d0*/  SHF.L.U32 R2, R13, 0x10, RZ ;  /* 0x000000100d027819 */ /* 0x002fe400000006ff */
[----:B------:R-:W-:Y:S01]  /*08e0*/  CS2R R12, SRZ ;  /* 0x00000000000c7805 */ /* 0x000fe2000001ff00 */
[----:B------:R0:W-:Y:S04]  /*08f0*/  STL [R1+0x74], R3 ;  /* 0x0000740301007387 */ /* 0x0001e80000100800 */
[----:B------:R1:W-:Y:S01]  /*0900*/  STL [R1+0x6c], R2 ;  /* 0x00006c0201007387 */ /* 0x0003e20000100800 */
[----:B0-----:R-:W-:Y:S02]  /*0910*/  SHF.L.U32 R3, R14, 0x10, RZ ;  /* 0x000000100e037819 */ /* 0x001fe400000006ff */
[----:B-1----:R-:W-:-:S03]  /*0920*/  SHF.L.U32 R2, R15, 0x10, RZ ;  /* 0x000000100f027819 */ /* 0x002fc600000006ff */
[----:B------:R0:W-:Y:S01]  /*0930*/  STL [R1+0x64], R3 ;  /* 0x0000640301007387 */ /* 0x0001e20000100800 */
[----:B------:R-:W-:-:S03]  /*0940*/  CS2R R14, SRZ ;  /* 0x00000000000e7805 */ /* 0x000fc6000001ff00 */
        /* <DEDUP_REMOVED lines=18> */
[----:B------:R-:W-:Y:S01]  /*0a70*/  STL [R1+0x24], R3 ;  /* 0x0000240301007387 */ /* 0x000fe20000100800 */
[----:B------:R-:W-:-:S03]  /*0a80*/  CS2R R6, SRZ ;  /* 0x0000000000067805 */ /* 0x000fc6000001ff00 */
[----:B------:R0:W-:Y:S04]  /*0a90*/  STL [R1+0x1c], R2 ;  /* 0x00001c0201007387 */ /* 0x0001e80000100800 */
[----:B------:R-:W-:Y:S04]  /*0aa0*/  STL [R1+0x14], RZ ;  /* 0x000014ff01007387 */ /* 0x000fe80000100800 */
[----:B------:R-:W-:Y:S01]  /*0ab0*/  STL [R1+0x10], RZ ;  /* 0x000010ff01007387 */ /* 0x000fe20000100800 */
[----:B0-----:R-:W-:-:S03]  /*0ac0*/  CS2R R2, SRZ ;  /* 0x0000000000027805 */ /* 0x001fc6000001ff00 */
[----:B------:R-:W-:Y:S04]  /*0ad0*/  STL [R1+0xc], RZ ;  /* 0x00000cff01007387 */ /* 0x000fe80000100800 */
[----:B------:R-:W-:Y:S04]  /*0ae0*/  STL [R1+0x8], RZ ;  /* 0x000008ff01007387 */ /* 0x000fe80000100800 */
[----:B------:R-:W-:Y:S04]  /*0af0*/  STL [R1+0x4], RZ ;  /* 0x000004ff01007387 */ /* 0x000fe80000100800 */
[----:B------:R-:W-:Y:S04]  /*0b00*/  STL [R1], RZ ;  /* 0x000000ff01007387 */ /* 0x000fe80000100800 */
[----:B------:R-:W-:Y:S04]  /*0b10*/  STL [R1+0xb0], R55 ;  /* 0x0000b03701007387 */ /* 0x000fe80000100800 */
[----:B------:R0:W-:Y:S04]  /*0b20*/  STL [R1+0xa8], R0 ;  /* 0x0000a80001007387 */ /* 0x0001e80000100800 */
[----:B------:R1:W-:Y:S04]  /*0b30*/  STL [R1+0xa0], R37 ;  /* 0x0000a02501007387 */ /* 0x0003e80000100800 */
[----:B------:R2:W-:Y:S01]  /*0b40*/  STL [R1+0x98], R36 ;  /* 0x0000982401007387 */ /* 0x0005e20000100800 */
[----:B0-----:R-:W-:-:S02]  /*0b50*/  SHF.L.U32 R0, R39, 0x10, RZ ;  /* 0x0000001027007819 */ /* 0x001fc400000006ff */
[----:B-1----:R-:W-:-:S03]  /*0b60*/  SHF.L.U32 R37, R40, 0x10, RZ ;  /* 0x0000001028257819 */ /* 0x002fc600000006ff */
        /* <DEDUP_REMOVED lines=26> */
[----:B------:R1:W-:Y:S01]  /*0d10*/  STL [R1+0x28], R37 ;  /* 0x0000282501007387 */ /* 0x0003e20000100800 */
[----:B0-----:R-:W-:-:S05]  /*0d20*/  SHF.L.U32 R0, R54, 0x10, RZ ;  /* 0x0000001036007819 */ /* 0x001fca00000006ff */
[----:B------:R1:W-:Y:S04]  /*0d30*/  STL [R1+0x18], R0 ;  /* 0x0000180001007387 */ /* 0x0003e80000100800 */
[----:B------:R1:W-:Y:S02]  /*0d40*/  STL [R1+0x20], R36 ;  /* 0x0000202401007387 */ /* 0x0003e40000100800 */
.L_x_2491:
[----:B0-----:R-:W0:Y:S01]  /*0d50*/  S2R R90, SR_TID.X ;  /* 0x00000000005a7919 */ /* 0x001e220000002100 */
[----:B------:R-:W2:Y:S01]  /*0d60*/  LDC.64 R88, c[0x0][0x3c0] ;  /* 0x0000f000ff587b82 */ /* 0x000ea20000000a00 */
[----:B-1----:R-:W-:Y:S01]  /*0d70*/  IMAD R0, R201, UR12, RZ ;  /* 0x0000000cc9007c24 */ /* 0x002fe2000f8e02ff */
[----:B------:R-:W-:Y:S04]  /*0d80*/  STL [R1+0xc4], R79 ;  /* 0x0000c44f01007387 */ /* 0x000fe80000100800 */
[----:B------:R-:W-:Y:S01]  /*0d90*/  SHF.R.S32.HI R91, RZ, 0x1f, R0 ;  /* 0x0000001fff5b7819 */ /* 0x000fe20000011400 */
[----:B------:R1:W-:Y:S01]  /*0da0*/  STL [R1+0xc0], R78 ;  /* 0x0000c04e01007387 */ /* 0x0003e20000100800 */
[----:B------:R-:W3:Y:S02]  /*0db0*/  LDC.64 R132, c[0x0][0x3a8] ;  /* 0x0000ea00ff847b82 */ /* 0x000ee40000000a00 */
[----:B------:R-:W-:Y:S01]  /*0dc0*/  LEA.HI R91, R91, R0, RZ, 0x3 ;  /* 0x000000005b5b7211 */ /* 0x000fe200078f18ff */
[----:B------:R4:W-:Y:S05]  /*0dd0*/  STL [R1+0xbc], R77 ;  /* 0x0000bc4d01007387 */ /* 0x0009ea0000100800 */
[----:B------:R-:W1:Y:S08]  /*0de0*/  LDC.64 R144, c[0x0][0x428] ;  /* 0x00010a00ff907b82 */ /* 0x000e700000000a00 */
[----:B------:R-:W4:Y:S01]  /*0df0*/  LDC.64 R182, c[0x0][0x3c8] ;  /* 0x0000f200ffb67b82 */ /* 0x000f220000000a00 */
[----:B--2---:R-:W-:Y:S01]  /*0e00*/  IMAD.WIDE R88, R201, 0x4, R88 ;  /* 0x00000004c9587825 */ /* 0x004fe200078e0258 */
[----:B------:R-:W-:Y:S01]  /*0e10*/  ISETP.NE.AND P3, PT, RZ, UR7, PT ;  /* 0x00000007ff007c0c */ /* 0x000fe2000bf65270 */
[----:B------:R2:W-:Y:S01]  /*0e20*/  STL [R1+0xb8], R76 ;  /* 0x0000b84c01007387 */ /* 0x0005e20000100800 */
[----:B0-----:R-:W-:-:S03]  /*0e30*/  LOP3.LUT R90, R90, 0x1f, RZ, 0xc0, !PT ;  /* 0x0000001f5a5a7812 */ /* 0x001fc600078ec0ff */
[----:B------:R-:W2:Y:S01]  /*0e40*/  LDG.E R0, desc[UR10][R88.64] ;  /* 0x0000000a58007981 */ /* 0x000ea2000c1e1900 */
[----:B------:R-:W-:Y:S01]  /*0e50*/  ISETP.NE.U32.AND P0, PT, RZ, UR14, PT ;  /* 0x0000000eff007c0c */ /* 0x000fe2000bf05070 */
[----:B------:R-:W0:Y:S01]  /*0e60*/  LDC.64 R220, c[0x0][0x3b0] ;  /* 0x0000ec00ffdc7b82 */ /* 0x000e220000000a00 */
[----:B------:R-:W-:Y:S01]  /*0e70*/  LEA.HI.SX32 R207, R91, R90, 0x1d ;  /* 0x0000005a5bcf7211 */ /* 0x000fe200078feaff */
[----:B------:R-:W2:Y:S03]  /*0e80*/  LDL R224, [R1+0xb4] ;  /* 0x0000b40001e07983 */ /* 0x000ea60000100800 */
[C---:B------:R-:W-:Y:S01]  /*0e90*/  IADD3 R206, PT, PT, R207.reuse, 0x20, RZ ;  /* 0x00000020cfce7810 */ /* 0x040fe20007ffe0ff */
[----:B------:R-:W2:Y:S01]  /*0ea0*/  LDL R214, [R1+0xac] ;  /* 0x0000ac0001d67983 */ /* 0x000ea20000100800 */
[C---:B------:R-:W-:Y:S02]  /*0eb0*/  IADD3 R205, PT, PT, R207.reuse, 0x40, RZ ;  /* 0x00000040cfcd7810 */ /* 0x040fe40007ffe0ff */
[C---:B------:R-:W-:Y:S01]  /*0ec0*/  IADD3 R204, PT, PT, R207.reuse, 0x60, RZ ;  /* 0x00000060cfcc7810 */ /* 0x040fe20007ffe0ff */
[----:B------:R-:W2:Y:S01]  /*0ed0*/  LDL R227, [R1+0x9c] ;  /* 0x00009c0001e37983 */ /* 0x000ea20000100800 */
[C---:B------:R-:W-:Y:S01]  /*0ee0*/  IADD3 R203, PT, PT, R207.reuse, 0x80, RZ ;  /* 0x00000080cfcb7810 */ /* 0x040fe20007ffe0ff */
[----:B---3--:R-:W-:-:S04]  /*0ef0*/  IMAD.WIDE.U32 R96, R207, 0x20, R132 ;  /* 0x00000020cf607825 */ /* 0x008fc800078e0084 */
[--C-:B------:R-:W-:Y:S01]  /*0f00*/  IMAD.WIDE.U32 R108, R206, 0x20, R132.reuse ;  /* 0x00000020ce6c7825 */ /* 0x100fe200078e0084 */
[----:B------:R-:W3:Y:S03]  /*0f10*/  LDG.E.128 R88, desc[UR10][R96.64] ;  /* 0x0000000a60587981 */ /* 0x000ee6000c1e1d00 */
[--C-:B------:R-:W-:Y:S01]  /*0f20*/  IMAD.WIDE.U32 R116, R205, 0x20, R132.reuse ;  /* 0x00000020cd747825 */ /* 0x100fe200078e0084 */
[----:B------:R-:W3:Y:S03]  /*0f30*/  LDG.E.128 R100, desc[UR10][R108.64] ;  /* 0x0000000a6c647981 */ /* 0x000ee6000c1e1d00 */
[--C-:B------:R-:W-:Y:S01]  /*0f40*/  IMAD.WIDE.U32 R124, R204, 0x20, R132.reuse ;  /* 0x00000020cc7c7825 */ /* 0x100fe200078e0084 */
[----:B------:R-:W3:Y:S03]  /*0f50*/  LDG.E.128 R112, desc[UR10][R116.64] ;  /* 0x0000000a74707981 */ /* 0x000ee6000c1e1d00 */
[----:B------:R-:W-:Y:S01]  /*0f60*/  IMAD.WIDE.U32 R132, R203, 0x20, R132 ;  /* 0x00000020cb847825 */ /* 0x000fe200078e0084 */
[----:B------:R-:W3:Y:S03]  /*0f70*/  LDG.E.128 R120, desc[UR10][R124.64] ;  /* 0x0000000a7c787981 */ /* 0x000ee6000c1e1d00 */
[--C-:B-1----:R-:W-:Y:S01]  /*0f80*/  IMAD.WIDE.U32 R136, R205, 0x10, R144.reuse ;  /* 0x00000010cd887825 */ /* 0x102fe200078e0090 */
[----:B------:R-:W3:Y:S03]  /*0f90*/  LDG.E.128 R128, desc[UR10][R132.64] ;  /* 0x0000000a84807981 */ /* 0x000ee6000c1e1d00 */
[----:B------:R-:W-:Y:S01]  /*0fa0*/  IMAD.WIDE.U32 R92, R207, 0x10, R144 ;  /* 0x00000010cf5c7825 */ /* 0x000fe200078e0090 */
[----:B------:R-:W3:Y:S04]  /*0fb0*/  LDG.E.128 R96, desc[UR10][R96.64+0x10] ;  /* 0x0000100a60607981 */ /* 0x000ee8000c1e1d00 */
[----:B------:R-:W3:Y:S04]  /*0fc0*/  LDG.E.128 R124, desc[UR10][R124.64+0x10] ;  /* 0x0000100a7c7c7981 */ /* 0x000ee8000c1e1d00 */
[----:B------:R-:W3:Y:S04]  /*0fd0*/  LDG.E.128 R136, desc[UR10][R136.64] ;  /* 0x0000000a88887981 */ /* 0x000ee8000c1e1d00 */
[----:B------:R-:W3:Y:S01]  /*0fe0*/  LDG.E.128 R92, desc[UR10][R92.64] ;  /* 0x0000000a5c5c7981 */ /* 0x000ee2000c1e1d00 */
[----:B----4-:R-:W-:-:S03]  /*0ff0*/  IMAD.WIDE R182, R201, 0x4, R182 ;  /* 0x00000004c9b67825 */ /* 0x010fc600078e02b6 */
[----:B------:R-:W4:Y:S01]  /*1000*/  LDG.E.128 R108, desc[UR10][R108.64+0x10] ;  /* 0x0000100a6c6c7981 */ /* 0x000f22000c1e1d00 */
[----:B------:R-:W-:-:S03]  /*1010*/  IMAD.WIDE.U32 R104, R206, 0x10, R144 ;  /* 0x00000010ce687825 */ /* 0x000fc600078e0090 */
[----:B------:R1:W4:Y:S01]  /*1020*/  LDG.E R208, desc[UR10][R182.64] ;  /* 0x0000000ab6d07981 */ /* 0x000322000c1e1900 */
[----:B------:R-:W-:-:S03]  /*1030*/  IMAD.WIDE.U32 R140, R204, 0x10, R144 ;  /* 0x00000010cc8c7825 */ /* 0x000fc600078e0090 */
[----:B------:R-:W4:Y:S01]  /*1040*/  LDG.E.128 R104, desc[UR10][R104.64] ;  /* 0x0000000a68687981 */ /* 0x000f22000c1e1d00 */
[----:B------:R-:W-:-:S03]  /*1050*/  IMAD.WIDE.U32 R144, R203, 0x10, R144 ;  /* 0x00000010cb907825 */ /* 0x000fc600078e0090 */
[----:B------:R-:W4:Y:S01]  /*1060*/  LDG.E.128 R116, desc[UR10][R116.64+0x10] ;  /* 0x0000100a74747981 */ /* 0x000f22000c1e1d00 */
[----:B------:R-:W-:Y:S01]  /*1070*/  ISETP.NE.AND.EX P0, PT, RZ, UR15, PT, P0 ;  /* 0x0000000fff007c0c */ /* 0x000fe2000bf05300 */
[----:B-1----:R-:W1:Y:S02]  /*1080*/  LDC.64 R182, c[0x0][0x438] ;  /* 0x00010e00ffb67b82 */ /* 0x002e640000000a00 */
[----:B------:R-:W4:Y:S04]  /*1090*/  LDG.E.128 R132, desc[UR10][R132.64+0x10] ;  /* 0x0000100a84847981 */ /* 0x000f28000c1e1d00 */
[----:B------:R-:W4:Y:S04]  /*10a0*/  LDG.E.128 R144, desc[UR10][R144.64] ;  /* 0x0000000a90907981 */ /* 0x000f28000c1e1d00 */
[----:B------:R-:W4:Y:S02]  /*10b0*/  LDG.E.128 R140, desc[UR10][R140.64] ;  /* 0x0000000a8c8c7981 */ /* 0x000f24000c1e1d00 */
[----:B------:R-:W0:Y:S08]  /*10c0*/  @P0 LDC.64 R186, c[0x0][0x3b8] ;  /* 0x0000ee00ffba0b82 */ /* 0x000e300000000a00 */
[----:B------:R-:W0:Y:S08]  /*10d0*/  @P0 LDC.64 R192, c[0x0][0x3b8] ;  /* 0x0000ee00ffc00b82 */ /* 0x000e300000000a00 */
[----:B------:R-:W0:Y:S08]  /*10e0*/  @P0 LDC.64 R190, c[0x0][0x3b8] ;  /* 0x0000ee00ffbe0b82 */ /* 0x000e300000000a00 */
[----:B------:R-:W0:Y:S08]  /*10f0*/  @P0 LDC.64 R184, c[0x0][0x3b8] ;  /* 0x0000ee00ffb80b82 */ /* 0x000e300000000a00 */
[----:B------:R-:W0:Y:S01]  /*1100*/  @P0 LDC.64 R188, c[0x0][0x3b8] ;  /* 0x0000ee00ffbc0b82 */ /* 0x000e220000000a00 */
[----:B--2---:R-:W-:-:S05]  /*1110*/  FSEL R0, R0, RZ, !P3 ;  /* 0x000000ff00007208 */ /* 0x004fca0005800000 */
[C---:B---3--:R-:W-:Y:S01]  /*1120*/  FADD.FTZ R240, -R0.reuse, R130 ;  /* 0x0000008200f07221 */ /* 0x048fe20000010100 */
[--C-:B------:R-:W-:Y:S01]  /*1130*/  FADD.FTZ R248, -R0, R127.reuse ;  /* 0x0000007f00f87221 */ /* 0x100fe20000010100 */
[C---:B------:R-:W-:Y:S02]  /*1140*/  PRMT R127, R138.reuse, 0x7632, R127 ;  /* 0x000076328a7f7816 */ /* 0x040fe4000000007f */
[----:B------:R-:W-:Y:S02]  /*1150*/  SHF.L.U32 R130, R138, 0x10, RZ ;  /* 0x000000108a827819 */ /* 0x000fe400000006ff */
[----:B------:R-:W2:Y:S01]  /*1160*/  LDL R138, [R1+0xb0] ;  /* 0x0000b000018a7983 */ /* 0x000ea20000100800 */
[C---:B------:R-:W-:Y:S02]  /*1170*/  PRMT R233, R136.reuse, 0x7632, R233 ;  /* 0x0000763288e97816 */ /* 0x040fe400000000e9 */
[----:B------:R-:W-:Y:S02]  /*1180*/  SHF.L.U32 R235, R136, 0x10, RZ ;  /* 0x0000001088eb7819 */ /* 0x000fe400000006ff */
[----:B------:R-:W3:Y:S01]  /*1190*/  LDL R136, [R1+0x98] ;  /* 0x0000980001887983 */ /* 0x000ee20000100800 */
[----:B-1----:R-:W-:-:S04]  /*11a0*/  ISETP.NE.U32.AND P2, PT, R182, RZ, PT ;  /* 0x000000ffb600720c */ /* 0x002fc80003f45070 */
[----:B------:R-:W-:Y:S01]  /*11b0*/  ISETP.NE.AND.EX P2, PT, R183, RZ, PT, P2 ;  /* 0x000000ffb700720c */ /* 0x000fe20003f45320 */
[----:B0-----:R-:W-:-:S04]  /*11c0*/  @P0 IMAD.WIDE.U32 R186, R205, 0x8, R186 ;  /* 0x00000008cdba0825 */ /* 0x001fc800078e00ba */
[----:B------:R-:W-:Y:S01]  /*11d0*/  @P0 IMAD.WIDE.U32 R192, R207, 0x8, R192 ;  /* 0x00000008cfc00825 */ /* 0x000fe200078e00c0 */
[----:B------:R0:W5:Y:S03]  /*11e0*/  @P0 LDG.E.64 R172, desc[UR10][R186.64] ;  /* 0x0000000abaac0981 */ /* 0x000166000c1e1b00 */
[----:B------:R-:W-:Y:S01]  /*11f0*/  @P0 IMAD.WIDE.U32 R190, R206, 0x8, R190 ;  /* 0x00000008cebe0825 */ /* 0x000fe200078e00be */
[----:B------:R1:W5:Y:S03]  /*1200*/  @P0 LDG.E.64 R168, desc[UR10][R192.64] ;  /* 0x0000000ac0a80981 */ /* 0x000366000c1e1b00 */
[----:B------:R-:W-:Y:S01]  /*1210*/  @P0 IMAD.WIDE.U32 R184, R204, 0x8, R184 ;  /* 0x00000008ccb80825 */ /* 0x000fe200078e00b8 */
[----:B------:R4:W5:Y:S03]  /*1220*/  @P0 LDG.E.64 R170, desc[UR10][R190.64] ;  /* 0x0000000abeaa0981 */ /* 0x000966000c1e1b00 */
[----:B0-----:R-:W-:Y:S01]  /*1230*/  FADD.FTZ R186, -R0, R90 ;  /* 0x0000005a00ba7221 */ /* 0x001fe20000010100 */
[----:B------:R-:W-:-:S04]  /*1240*/  @P0 IMAD.WIDE.U32 R188, R203, 0x8, R188 ;  /* 0x00000008cbbc0825 */ /* 0x000fc800078e00bc */
[----:B------:R-:W-:Y:S01]  /*1250*/  FADD.FTZ R187, -R0, R91 ;  /* 0x0000005b00bb7221 */ /* 0x000fe20000010100 */
[----:B------:R0:W5:Y:S01]  /*1260*/  @P0 LDG.E.64 R174, desc[UR10][R184.64] ;  /* 0x0000000ab8ae0981 */ /* 0x000162000c1e1b00 */
[----:B------:R-:W0:Y:S01]  /*1270*/  @P2 LDC.64 R90, c[0x0][0x438] ;  /* 0x00010e00ff5a2b82 */ /* 0x000e220000000a00 */
[----:B------:R-:W-:Y:S01]  /*1280*/  PRMT R211, R92, 0x7632, R211 ;  /* 0x000076325cd37816 */ /* 0x000fe200000000d3 */
[C---:B-1----:R-:W-:Y:S01]  /*1290*/  FADD.FTZ R192, -R0.reuse, R96 ;  /* 0x0000006000c07221 */ /* 0x042fe20000010100 */
[----:B------:R1:W5:Y:S01]  /*12a0*/  @P0 LDG.E.64 R176, desc[UR10][R188.64] ;  /* 0x0000000abcb00981 */ /* 0x000362000c1e1b00 */
[----:B------:R-:W-:Y:S01]  /*12b0*/  PRMT R213, R93, 0x7632, R213 ;  /* 0x000076325dd57816 */ /* 0x000fe200000000d5 */
[----:B------:R-:W-:Y:S01]  /*12c0*/  FADD.FTZ R193, -R0, R97 ;  /* 0x0000006100c17221 */ /* 0x000fe20000010100 */
[C---:B------:R-:W-:Y:S02]  /*12d0*/  PRMT R215, R94.reuse, 0x7632, R215 ;  /* 0x000076325ed77816 */ /* 0x040fe400000000d7 */
[----:B----4-:R-:W-:Y:S01]  /*12e0*/  SHF.L.U32 R190, R94, 0x10, RZ ;  /* 0x000000105ebe7819 */ /* 0x010fe200000006ff */
[C---:B0-----:R-:W-:Y:S01]  /*12f0*/  FADD.FTZ R185, -R0.reuse, R88 ;  /* 0x0000005800b97221 */ /* 0x041fe20000010100 */
[----:B------:R-:W-:Y:S01]  /*1300*/  FADD.FTZ R184, -R0, R89 ;  /* 0x0000005900b87221 */ /* 0x000fe20000010100 */
[----:B------:R-:W-:Y:S01]  /*1310*/  PRMT R219, R95, 0x7632, R219 ;  /* 0x000076325fdb7816 */ /* 0x000fe200000000db */
[----:B------:R-:W0:Y:S01]  /*1320*/  @P2 LDC.64 R88, c[0x0][0x438] ;  /* 0x00010e00ff582b82 */ /* 0x000e220000000a00 */
[----:B-1----:R-:W-:-:S02]  /*1330*/  SHF.L.U32 R188, R92, 0x10, RZ ;  /* 0x000000105cbc7819 */ /* 0x002fc400000006ff */
[----:B------:R-:W-:Y:S02]  /*1340*/  SHF.L.U32 R189, R93, 0x10, RZ ;  /* 0x000000105dbd7819 */ /* 0x000fe400000006ff */
[----:B------:R-:W-:-:S03]  /*1350*/  SHF.L.U32 R191, R95, 0x10, RZ ;  /* 0x000000105fbf7819 */ /* 0x000fc600000006ff */
[----:B------:R-:W1:Y:S08]  /*1360*/  @P2 LDC.64 R92, c[0x0][0x438] ;  /* 0x00010e00ff5c2b82 */ /* 0x000e700000000a00 */
[----:B------:R-:W4:Y:S08]  /*1370*/  @P2 LDC.64 R94, c[0x0][0x438] ;  /* 0x00010e00ff5e2b82 */ /* 0x000f300000000a00 */
[----:B------:R-:W4:Y:S01]  /*1380*/  @P2 LDC.64 R96, c[0x0][0x438] ;  /* 0x00010e00ff602b82 */ /* 0x000f220000000a00 */
[----:B------:R-:W-:Y:S01]  /*1390*/  @P2 IMAD.WIDE.U32 R90, R206, 0x20, R90 ;  /* 0x00000020ce5a2825 */ /* 0x000fe200078e005a */
[----:B------:R-:W-:-:S03]  /*13a0*/  SHF.L.U32 R226, R211, 0x10, RZ ;  /* 0x00000010d3e27819 */ /* 0x000fc600000006ff */
[----:B0-----:R-:W-:Y:S01]  /*13b0*/  @P2 IMAD.WIDE.U32 R88, R207, 0x20, R88 ;  /* 0x00000020cf582825 */ /* 0x001fe200078e0058 */
[----:B------:R-:W5:Y:S03]  /*13c0*/  @P2 LDG.E.128 R64, desc[UR10][R90.64] ;  /* 0x0000000a5a402981 */ /* 0x000f66000c1e1d00 */
[----:B-1----:R-:W-:Y:S01]  /*13d0*/  @P2 IMAD.WIDE.U32 R92, R205, 0x20, R92 ;  /* 0x00000020cd5c2825 */ /* 0x002fe200078e005c */
[----:B------:R0:W5:Y:S03]  /*13e0*/  @P2 LDG.E.128 R60, desc[UR10][R90.64+0x10] ;  /* 0x0000100a5a3c2981 */ /* 0x000166000c1e1d00 */
[C---:B------:R-:W-:Y:S01]  /*13f0*/  FADD.FTZ R209, -R0.reuse, R98 ;  /* 0x0000006200d17221 */ /* 0x040fe20000010100 */
[C---:B------:R-:W-:Y:S01]  /*1400*/  FADD.FTZ R210, -R0.reuse, R99 ;  /* 0x0000006300d27221 */ /* 0x040fe20000010100 */
[C---:B------:R-:W-:Y:S01]  /*1410*/  FADD.FTZ R100, -R0.reuse, R100 ;  /* 0x0000006400647221 */ /* 0x040fe20000010100 */
[C---:B------:R-:W-:Y:S01]  /*1420*/  FADD.FTZ R101, -R0.reuse, R101 ;  /* 0x0000006500657221 */ /* 0x040fe20000010100 */
[----:B------:R-:W-:Y:S01]  /*1430*/  FADD.FTZ R102, -R0, R102 ;  /* 0x0000006600667221 */ /* 0x000fe20000010100 */
[----:B----4-:R-:W-:-:S04]  /*1440*/  @P2 IMAD.WIDE.U32 R94, R204, 0x20, R94 ;  /* 0x00000020cc5e2825 */ /* 0x010fc800078e005e */
[C---:B------:R-:W-:Y:S01]  /*1450*/  FADD.FTZ R103, -R0.reuse, R103 ;  /* 0x0000006700677221 */ /* 0x040fe20000010100 */
[----:B------:R-:W-:Y:S01]  /*1460*/  PRMT R212, R105, 0x7632, R212 ;  /* 0x0000763269d47816 */ /* 0x000fe200000000d4 */
[----:B------:R-:W-:Y:S01]  /*1470*/  FADD.FTZ R108, -R0, R108 ;  /* 0x0000006c006c7221 */ /* 0x000fe20000010100 */
[----:B0-----:R-:W-:Y:S01]  /*1480*/  FMUL.FTZ R90, R208, R184 ;  /* 0x000000b8d05a7220 */ /* 0x001fe20000410000 */
[----:B------:R-:W-:Y:S01]  /*1490*/  PRMT R223, R107, 0x7632, R223 ;  /* 0x000076326bdf7816 */ /* 0x000fe200000000df */
[C---:B------:R-:W-:Y:S01]  /*14a0*/  FADD.FTZ R218, -R0.reuse, R109 ;  /* 0x0000006d00da7221 */ /* 0x040fe20000010100 */
[----:B------:R-:W-:Y:S01]  /*14b0*/  FADD.FTZ R110, -R0, R110 ;  /* 0x0000006e006e7221 */ /* 0x000fe20000010100 */
[----:B------:R-:W-:-:S04]  /*14c0*/  @P2 IMAD.WIDE.U32 R96, R203, 0x20, R96 ;  /* 0x00000020cb602825 */ /* 0x000fc800078e0060 */
        /* <DEDUP_REMOVED lines=25> */
[----:B------:R-:W5:Y:S01]  /*1660*/  @P2 LDG.E.128 R72, desc[UR10][R88.64] ;  /* 0x0000000a58482981 */ /* 0x000f62000c1e1d00 */
[----:B------:R-:W-:Y:S01]  /*1670*/  FFMA.FTZ R199, R90, R226, R199 ;  /* 0x000000e25ac77223 */ /* 0x000fe200000100c7 */
[----:B------:R-:W-:Y:S01]  /*1680*/  FADD.FTZ R198, R226, R198 ;  /* 0x000000c6e2c67221 */ /* 0x000fe20000010000 */
[----:B------:R-:W-:Y:S01]  /*1690*/  IMAD.WIDE.U32 R98, R206, 0x8, R220 ;  /* 0x00000008ce627825 */ /* 0x000fe200078e00dc */
[----:B------:R0:W5:Y:S01]  /*16a0*/  @P2 LDG.E.128 R68, desc[UR10][R88.64+0x10] ;  /* 0x0000100a58442981 */ /* 0x000162000c1e1d00 */
[----:B------:R-:W-:-:S03]  /*16b0*/  PRMT R78, R145, 0x7632, R78 ;  /* 0x00007632914e7816 */ /* 0x000fc6000000004e */
[----:B------:R-:W5:Y:S01]  /*16c0*/  @P2 LDG.E.128 R56, desc[UR10][R92.64] ;  /* 0x0000000a5c382981 */ /* 0x000f62000c1e1d00 */
[----:B------:R-:W-:-:S03]  /*16d0*/  SHF.L.U32 R109, R145, 0x10, RZ ;  /* 0x00000010916d7819 */ /* 0x000fc600000006ff */
[----:B------:R1:W5:Y:S01]  /*16e0*/  @P2 LDG.E.128 R52, desc[UR10][R92.64+0x10] ;  /* 0x0000100a5c342981 */ /* 0x000362000c1e1d00 */
[----:B0-----:R-:W-:-:S03]  /*16f0*/  IMAD.WIDE.U32 R88, R207, 0x8, R220 ;  /* 0x00000008cf587825 */ /* 0x001fc600078e00dc */
[----:B------:R-:W5:Y:S01]  /*1700*/  @P2 LDG.E.128 R48, desc[UR10][R94.64] ;  /* 0x0000000a5e302981 */ /* 0x000f62000c1e1d00 */
[----:B------:R-:W-:-:S03]  /*1710*/  FADD.FTZ R200, R188, R200 ;  /* 0x000000c8bcc87221 */ /* 0x000fc60000010000 */
[----:B------:R0:W5:Y:S01]  /*1720*/  @P2 LDG.E.128 R44, desc[UR10][R94.64+0x10] ;  /* 0x0000100a5e2c2981 */ /* 0x000162000c1e1d00 */
[----:B-1----:R-:W-:-:S03]  /*1730*/  IMAD.WIDE.U32 R92, R203, 0x8, R220 ;  /* 0x00000008cb5c7825 */ /* 0x002fc600078e00dc */
[----:B------:R-:W5:Y:S01]  /*1740*/  @P2 LDG.E.128 R40, desc[UR10][R96.64] ;  /* 0x0000000a60282981 */ /* 0x000f62000c1e1d00 */
[----:B------:R-:W-:-:S03]  /*1750*/  FFMA.FTZ R202, R0, R188, R202 ;  /* 0x000000bc00ca7223 */ /* 0x000fc600000100ca */
[----:B------:R1:W5:Y:S01]  /*1760*/  @P2 LDG.E.128 R36, desc[UR10][R96.64+0x10] ;  /* 0x0000100a60242981 */ /* 0x000362000c1e1d00 */
[----:B0-----:R-:W-:-:S04]  /*1770*/  IMAD.WIDE.U32 R94, R204, 0x8, R220 ;  /* 0x00000008cc5e7825 */ /* 0x001fc800078e00dc */
[----:B------:R-:W-:Y:S01]  /*1780*/  FMUL.FTZ R211, R224, R188 ;  /* 0x000000bce0d37220 */ /* 0x000fe20000410000 */
[C---:B------:R-:W-:Y:S01]  /*1790*/  PRMT R234, R137.reuse, 0x7632, R234 ;  /* 0x0000763289ea7816 */ /* 0x040fe200000000ea */
[----:B------:R-:W4:Y:S01]  /*17a0*/  LDL R145, [R1+0xa0] ;  /* 0x0000a00001917983 */ /* 0x000f220000100800 */
[----:B------:R-:W-:Y:S01]  /*17b0*/  SHF.L.U32 R236, R137, 0x10, RZ ;  /* 0x0000001089ec7819 */ /* 0x000fe200000006ff */
[----:B------:R-:W-:Y:S01]  /*17c0*/  FMUL.FTZ R188, R208, R103 ;  /* 0x00000067d0bc7220 */ /* 0x000fe20000410000 */
[----:B------:R-:W-:Y:S01]  /*17d0*/  PRMT R251, R142, 0x7632, R251 ;  /* 0x000076328efb7816 */ /* 0x000fe200000000fb */
[----:B------:R-:W4:Y:S01]  /*17e0*/  LDL R137, [R1+0xa8] ;  /* 0x0000a80001897983 */ /* 0x000f220000100800 */
[----:B-1----:R-:W-:Y:S01]  /*17f0*/  IMAD.WIDE.U32 R96, R205, 0x8, R220 ;  /* 0x00000008cd607825 */ /* 0x002fe200078e00dc */
[----:B------:R-:W-:-:S03]  /*1800*/  MOV R221, R212 ;  /* 0x000000d400dd7202 */ /* 0x000fc60000000f00 */
[----:B------:R-:W-:Y:S01]  /*1810*/  FMUL.FTZ R212, R208, R187 ;  /* 0x000000bbd0d47220 */ /* 0x000fe20000410000 */
[----:B------:R-:W4:Y:S01]  /*1820*/  LDL R220, [R1+0xa4] ;  /* 0x0000a40001dc7983 */ /* 0x000f220000100800 */
[----:B------:R-:W-:Y:S01]  /*1830*/  SHF.L.U32 R128, R142, 0x10, RZ ;  /* 0x000000108e807819 */ /* 0x000fe200000006ff */
[----:B------:R-:W-:Y:S01]  /*1840*/  FMUL.FTZ R187, R208, R102 ;  /* 0x00000066d0bb7220 */ /* 0x000fe20000410000 */
[C---:B------:R-:W-:Y:S01]  /*1850*/  PRMT R79, R144.reuse, 0x7632, R79 ;  /* 0x00007632904f7816 */ /* 0x040fe2000000004f */
[----:B------:R-:W4:Y:S01]  /*1860*/  LDL R142, [R1+0x8c] ;  /* 0x00008c00018e7983 */ /* 0x000f220000100800 */
[----:B------:R-:W-:Y:S02]  /*1870*/  SHF.L.U32 R216, R144, 0x10, RZ ;  /* 0x0000001090d87819 */ /* 0x000fe400000006ff */
[C---:B------:R-:W-:Y:S01]  /*1880*/  PRMT R126, R139.reuse, 0x7632, R126 ;  /* 0x000076328b7e7816 */ /* 0x040fe2000000007e */
[----:B------:R-:W4:Y:S01]  /*1890*/  LDL R144, [R1+0x94] ;  /* 0x0000940001907983 */ /* 0x000f220000100800 */
[----:B------:R-:W-:-:S03]  /*18a0*/  SHF.L.U32 R131, R139, 0x10, RZ ;  /* 0x000000108b837819 */ /* 0x000fc600000006ff */
[----:B------:R-:W4:Y:S04]  /*18b0*/  LDL R103, [R1+0x74] ;  /* 0x0000740001677983 */ /* 0x000f280000100800 */
[----:B------:R-:W4:Y:S04]  /*18c0*/  LDL R102, [R1+0x6c] ;  /* 0x00006c0001667983 */ /* 0x000f280000100800 */
[----:B------:R-:W4:Y:S01]  /*18d0*/  LDL R139, [R1+0x84] ;  /* 0x00008400018b7983 */ /* 0x000f220000100800 */
[----:B--2---:R-:W-:Y:S01]  /*18e0*/  FMUL.FTZ R226, R138, R226 ;  /* 0x000000e28ae27220 */ /* 0x004fe20000410000 */
[----:B------:R-:W-:-:S02]  /*18f0*/  MOV R138, R223 ;  /* 0x000000df008a7202 */ /* 0x000fc40000000f00 */
[----:B------:R-:W-:Y:S02]  /*1900*/  PRMT R222, R106, 0x7632, R222 ;  /* 0x000076326ade7816 */ /* 0x000fe400000000de */
[----:B------:R-:W-:Y:S01]  /*1910*/  SHF.L.U32 R225, R213, 0x10, RZ ;  /* 0x00000010d5e17819 */ /* 0x000fe200000006ff */
[----:B---3--:R-:W-:Y:S01]  /*1920*/  FMUL.FTZ R223, R136, R219 ;  /* 0x000000db88df7220 */ /* 0x008fe20000410000 */
[----:B------:R-:W-:Y:S01]  /*1930*/  FMUL.FTZ R136, R208, R100 ;  /* 0x00000064d0887220 */ /* 0x000fe20000410000 */
[C---:B------:R-:W-:Y:S01]  /*1940*/  PRMT R249, R141.reuse, 0x7632, R249 ;  /* 0x000076328df97816 */ /* 0x040fe200000000f9 */
[----:B------:R-:W2:Y:S01]  /*1950*/  LDL R100, [R1+0x5c] ;  /* 0x00005c0001647983 */ /* 0x000ea20000100800 */
[----:B------:R-:W-:Y:S01]  /*1960*/  SHF.L.U32 R125, R141, 0x10, RZ ;  /* 0x000000108d7d7819 */ /* 0x000fe200000006ff */
[----:B------:R-:W-:Y:S01]  /*1970*/  FMUL.FTZ R213, R214, R189 ;  /* 0x000000bdd6d57220 */ /* 0x000fe20000410000 */
[C---:B------:R-:W-:Y:S01]  /*1980*/  FMUL.FTZ R214, R208.reuse, R192 ;  /* 0x000000c0d0d67220 */ /* 0x040fe20000410000 */
[----:B------:R-:W-:Y:S01]  /*1990*/  SHF.L.U32 R224, R215, 0x10, RZ ;  /* 0x00000010d7e07819 */ /* 0x000fe200000006ff */
[C---:B------:R-:W-:Y:S01]  /*19a0*/  FMUL.FTZ R91, R208.reuse, R186 ;  /* 0x000000bad05b7220 */ /* 0x040fe20000410000 */
[----:B------:R-:W-:Y:S01]  /*19b0*/  MOV R141, R222 ;  /* 0x000000de008d7202 */ /* 0x000fe20000000f00 */
[----:B------:R-:W-:Y:S01]  /*19c0*/  FMUL.FTZ R222, R208, R193 ;  /* 0x000000c1d0de7220 */ /* 0x000fe20000410000 */
[----:B------:R-:W-:-:S02]  /*19d0*/  PRMT R237, R104, 0x7632, R237 ;  /* 0x0000763268ed7816 */ /* 0x000fc400000000ed */
[C---:B------:R-:W-:Y:S02]  /*19e0*/  PRMT R247, R140.reuse, 0x7632, R247 ;  /* 0x000076328cf77816 */ /* 0x040fe400000000f7 */
[----:B------:R-:W-:Y:S02]  /*19f0*/  SHF.L.U32 R124, R140, 0x10, RZ ;  /* 0x000000108c7c7819 */ /* 0x000fe400000006ff */
[----:B------:R-:W-:Y:S01]  /*1a00*/  SHF.L.U32 R105, R105, 0x10, RZ ;  /* 0x0000001069697819 */ /* 0x000fe200000006ff */
[----:B------:R-:W-:Y:S01]  /*1a10*/  FADD.FTZ R150, R190, R150 ;  /* 0x00000096be967221 */ /* 0x000fe20000010000 */
[----:B------:R-:W-:Y:S01]  /*1a20*/  SHF.L.U32 R104, R104, 0x10, RZ ;  /* 0x0000001068687819 */ /* 0x000fe200000006ff */
[----:B------:R-:W-:Y:S01]  /*1a30*/  FADD.FTZ R196, R189, R196 ;  /* 0x000000c4bdc47221 */ /* 0x000fe20000010000 */
[----:B------:R-:W-:Y:S01]  /*1a40*/  PRMT R140, R143, 0x7632, R140 ;  /* 0x000076328f8c7816 */ /* 0x000fe2000000008c */
[----:B------:R-:W-:Y:S01]  /*1a50*/  FFMA.FTZ R2, R214, R190, R2 ;  /* 0x000000bed6027223 */ /* 0x000fe20000010002 */
[----:B------:R-:W-:Y:S01]  /*1a60*/  SHF.L.U32 R106, R106, 0x10, RZ ;  /* 0x000000106a6a7819 */ /* 0x000fe200000006ff */
[----:B------:R-:W-:Y:S01]  /*1a70*/  FADD.FTZ R151, R224, R151 ;  /* 0x00000097e0977221 */ /* 0x000fe20000010000 */
[----:B------:R-:W-:Y:S01]  /*1a80*/  PRMT R77, R146, 0x7632, R77 ;  /* 0x00007632924d7816 */ /* 0x000fe2000000004d */
[----:B------:R-:W-:Y:S01]  /*1a90*/  FFMA.FTZ R3, R222, R224, R3 ;  /* 0x000000e0de037223 */ /* 0x000fe20000010003 */
[----:B------:R-:W-:Y:S01]  /*1aa0*/  SHF.L.U32 R119, R146, 0x10, RZ ;  /* 0x0000001092777819 */ /* 0x000fe200000006ff */
[----:B------:R-:W-:Y:S01]  /*1ab0*/  FFMA.FTZ R197, R91, R189, R197 ;  /* 0x000000bd5bc57223 */ /* 0x000fe200000100c5 */
[----:B------:R-:W-:Y:S01]  /*1ac0*/  FFMA.FTZ R195, R212, R225, R195 ;  /* 0x000000e1d4c37223 */ /* 0x000fe200000100c3 */
[----:B------:R-:W-:Y:S01]  /*1ad0*/  FADD.FTZ R194, R225, R194 ;  /* 0x000000c2e1c27221 */ /* 0x000fe20000010000 */
[----:B------:R-:W-:Y:S01]  /*1ae0*/  MOV R146, R140 ;  /* 0x0000008c00927202 */ /* 0x000fe20000000f00 */
[----:B------:R-:W-:Y:S01]  /*1af0*/  FADD.FTZ R154, R104, R154 ;  /* 0x0000009a689a7221 */ /* 0x000fe20000010000 */
[C---:B------:R-:W-:Y:S01]  /*1b00*/  PRMT R76, R147.reuse, 0x7632, R76 ;  /* 0x00007632934c7816 */ /* 0x040fe2000000004c */
[----:B------:R-:W-:Y:S01]  /*1b10*/  FFMA.FTZ R6, R136, R104, R6 ;  /* 0x0000006888067223 */ /* 0x000fe20000010006 */
[----:B------:R-:W-:Y:S01]  /*1b20*/  SHF.L.U32 R117, R147, 0x10, RZ ;  /* 0x0000001093757819 */ /* 0x000fe200000006ff */
[----:B------:R-:W-:Y:S01]  /*1b30*/  FMUL.FTZ R147, R208, R245 ;  /* 0x000000f5d0937220 */ /* 0x000fe20000410000 */
[----:B------:R-:W-:Y:S01]  /*1b40*/  SHF.L.U32 R129, R143, 0x10, RZ ;  /* 0x000000108f817819 */ /* 0x000fe200000006ff */
[----:B------:R-:W-:Y:S01]  /*1b50*/  FADD.FTZ R152, R191, R152 ;  /* 0x00000098bf987221 */ /* 0x000fe20000010000 */
[----:B------:R-:W-:Y:S01]  /*1b60*/  SHF.L.U32 R107, R107, 0x10, RZ ;  /* 0x000000106b6b7819 */ /* 0x000fe200000006ff */
[----:B------:R-:W-:Y:S01]  /*1b70*/  FADD.FTZ R162, R235, R162 ;  /* 0x000000a2eba27221 */ /* 0x000fe20000010000 */
[----:B------:R-:W-:Y:S01]  /*1b80*/  FADD.FTZ R228, R236, R228 ;  /* 0x000000e4ece47221 */ /* 0x000fe20000010000 */
[C---:B------:R-:W-:Y:S01]  /*1b90*/  FMUL.FTZ R120, R208.reuse, R120 ;  /* 0x00000078d0787220 */ /* 0x040fe20000410000 */
[----:B------:R-:W-:Y:S01]  /*1ba0*/  FADD.FTZ R153, R219, R153 ;  /* 0x00000099db997221 */ /* 0x000fe20000010000 */
[----:B------:R-:W-:Y:S01]  /*1bb0*/  FMUL.FTZ R122, R208, R122 ;  /* 0x0000007ad07a7220 */ /* 0x000fe20000410000 */
[----:B------:R-:W-:Y:S01]  /*1bc0*/  FADD.FTZ R166, R109, R166 ;  /* 0x000000a66da67221 */ /* 0x000fe20000010000 */
[----:B------:R-:W-:Y:S01]  /*1bd0*/  FADD.FTZ R230, R130, R230 ;  /* 0x000000e682e67221 */ /* 0x000fe20000010000 */
[C---:B------:R-:W-:Y:S01]  /*1be0*/  FMUL.FTZ R121, R208.reuse, R121 ;  /* 0x00000079d0797220 */ /* 0x040fe20000410000 */
[C---:B------:R-:W-:Y:S01]  /*1bf0*/  FMUL.FTZ R123, R208.reuse, R123 ;  /* 0x0000007bd07b7220 */ /* 0x040fe20000410000 */
[----:B------:R-:W5:Y:S04]  /*1c00*/  LDG.E.64 R88, desc[UR10][R88.64] ;  /* 0x0000000a58587981 */ /* 0x000f68000c1e1b00 */
[----:B------:R-:W5:Y:S04]  /*1c10*/  LDG.E.64 R98, desc[UR10][R98.64] ;  /* 0x0000000a62627981 */ /* 0x000f68000c1e1b00 */
[----:B------:R-:W5:Y:S04]  /*1c20*/  LDG.E.64 R96, desc[UR10][R96.64] ;  /* 0x0000000a60607981 */ /* 0x000f68000c1e1b00 */
[----:B------:R-:W5:Y:S04]  /*1c30*/  LDG.E.64 R94, desc[UR10][R94.64] ;  /* 0x0000000a5e5e7981 */ /* 0x000f68000c1e1b00 */
[----:B------:R-:W5:Y:S01]  /*1c40*/  LDG.E.64 R92, desc[UR10][R92.64] ;  /* 0x0000000a5c5c7981 */ /* 0x000f62000c1e1b00 */
[----:B----4-:R-:W-:Y:S01]  /*1c50*/  FMUL.FTZ R224, R145, R224 ;  /* 0x000000e091e07220 */ /* 0x010fe20000410000 */
[----:B------:R-:W-:-:S02]  /*1c60*/  FMUL.FTZ R145, R208, R101 ;  /* 0x00000065d0917220 */ /* 0x000fc40000410000 */
[----:B------:R-:W3:Y:S01]  /*1c70*/  LDL R101, [R1+0x64] ;  /* 0x0000640001657983 */ /* 0x000ee20000100800 */
[----:B------:R-:W-:-:S03]  /*1c80*/  FMUL.FTZ R225, R137, R225 ;  /* 0x000000e189e17220 */ /* 0x000fc60000410000 */
[----:B------:R-:W4:Y:S01]  /*1c90*/  LDL R137, [R1+0x7c] ;  /* 0x00007c0001897983 */ /* 0x000f220000100800 */
[----:B------:R-:W-:Y:S01]  /*1ca0*/  FMUL.FTZ R220, R220, R190 ;  /* 0x000000bedcdc7220 */ /* 0x000fe20000410000 */
[----:B------:R-:W-:Y:S01]  /*1cb0*/  FMUL.FTZ R190, R208, R108 ;  /* 0x0000006cd0be7220 */ /* 0x000fe20000410000 */
[----:B------:R-:W-:Y:S01]  /*1cc0*/  SHF.L.U32 R108, R141, 0x10, RZ ;  /* 0x000000108d6c7819 */ /* 0x000fe200000006ff */
[----:B------:R-:W-:Y:S01]  /*1cd0*/  FMUL.FTZ R189, R142, R105 ;  /* 0x000000698ebd7220 */ /* 0x000fe20000410000 */
[----:B------:R-:W-:Y:S01]  /*1ce0*/  FMUL.FTZ R142, R208, R115 ;  /* 0x00000073d08e7220 */ /* 0x000fe20000410000 */
[----:B------:R-:W-:Y:S01]  /*1cf0*/  SHF.L.U32 R115, R247, 0x10, RZ ;  /* 0x00000010f7737819 */ /* 0x000fe200000006ff */
[----:B------:R-:W-:Y:S02]  /*1d00*/  FMUL.FTZ R144, R144, R104 ;  /* 0x0000006890907220 */ /* 0x000fe40000410000 */
[----:B------:R-:W3:Y:S01]  /*1d10*/  LDL R104, [R1+0x54] ;  /* 0x0000540001687983 */ /* 0x000ee20000100800 */
[----:B------:R-:W-:-:S03]  /*1d20*/  FMUL.FTZ R141, R103, R235 ;  /* 0x000000eb678d7220 */ /* 0x000fc60000410000 */
[----:B------:R-:W3:Y:S01]  /*1d30*/  LDL R103, [R1+0x4c] ;  /* 0x00004c0001677983 */ /* 0x000ee20000100800 */
[----:B------:R-:W-:-:S03]  /*1d40*/  FMUL.FTZ R140, R102, R236 ;  /* 0x000000ec668c7220 */ /* 0x000fc60000410000 */
[----:B------:R-:W3:Y:S01]  /*1d50*/  LDL R102, [R1+0x44] ;  /* 0x0000440001667983 */ /* 0x000ee20000100800 */
[----:B------:R-:W-:Y:S01]  /*1d60*/  FMUL.FTZ R192, R139, R106 ;  /* 0x0000006a8bc07220 */ /* 0x000fe20000410000 */
[----:B------:R-:W-:Y:S01]  /*1d70*/  FMUL.FTZ R139, R208, R114 ;  /* 0x00000072d08b7220 */ /* 0x000fe20000410000 */
[----:B------:R-:W-:Y:S01]  /*1d80*/  SHF.L.U32 R114, R249, 0x10, RZ ;  /* 0x00000010f9727819 */ /* 0x000fe200000006ff */
[----:B--2---:R-:W-:Y:S02]  /*1d90*/  FMUL.FTZ R184, R100, R131 ;  /* 0x0000008364b87220 */ /* 0x004fe40000410000 */
[----:B------:R-:W2:Y:S04]  /*1da0*/  LDL R100, [R1+0x3c] ;  /* 0x00003c0001647983 */ /* 0x000ea80000100800 */
[----:B------:R-:W3:Y:S04]  /*1db0*/  LDL.LU R245, [R1+0x10] ;  /* 0x0000100001f57983 */ /* 0x000ee80000300800 */
[----:B------:R-:W2:Y:S04]  /*1dc0*/  LDL.LU R247, [R1+0x8] ;  /* 0x0000080001f77983 */ /* 0x000ea80000300800 */
[----:B------:R-:W2:Y:S01]  /*1dd0*/  LDL.LU R249, [R1] ;  /* 0x0000000001f97983 */ /* 0x000ea20000300800 */
[----:B------:R-:W-:Y:S01]  /*1de0*/  FADD.FTZ R156, R105, R156 ;  /* 0x0000009c699c7221 */ /* 0x000fe20000010000 */
[----:B------:R-:W-:Y:S01]  /*1df0*/  FFMA.FTZ R8, R187, R105, R8 ;  /* 0x00000069bb087223 */ /* 0x000fe20000010008 */
[----:B------:R-:W-:Y:S01]  /*1e00*/  FADD.FTZ R105, RZ, R211 ;  /* 0x000000d3ff697221 */ /* 0x000fe20000010000 */
[----:B------:R-:W-:-:S03]  /*1e10*/  FMUL.FTZ R215, R208, R209 ;  /* 0x000000d1d0d77220 */ /* 0x000fc60000410000 */
[----:B------:R-:W-:Y:S01]  /*1e20*/  FADD.FTZ R105, R226, R105 ;  /* 0x00000069e2697221 */ /* 0x000fe20000010000 */
[----:B------:R-:W-:Y:S01]  /*1e30*/  MOV R143, R221 ;  /* 0x000000dd008f7202 */ /* 0x000fe20000000f00 */
[-C--:B------:R-:W-:Y:S02]  /*1e40*/  FFMA.FTZ R4, R215, R191.reuse, R4 ;  /* 0x000000bfd7047223 */ /* 0x080fe40000010004 */
[----:B------:R-:W-:Y:S01]  /*1e50*/  FADD.FTZ R105, R213, R105 ;  /* 0x00000069d5697221 */ /* 0x000fe20000010000 */
[----:B------:R-:W-:Y:S01]  /*1e60*/  FMUL.FTZ R221, R227, R191 ;  /* 0x000000bfe3dd7220 */ /* 0x000fe20000410000 */
[C---:B------:R-:W-:Y:S02]  /*1e70*/  FMUL.FTZ R191, R208.reuse, R110 ;  /* 0x0000006ed0bf7220 */ /* 0x040fe40000410000 */
[----:B------:R-:W-:Y:S01]  /*1e80*/  FADD.FTZ R105, R225, R105 ;  /* 0x00000069e1697221 */ /* 0x000fe20000010000 */
[----:B------:R-:W-:Y:S01]  /*1e90*/  FADD.FTZ R160, R107, R160 ;  /* 0x000000a06ba07221 */ /* 0x000fe20000010000 */
[----:B------:R-:W-:Y:S01]  /*1ea0*/  FFMA.FTZ R12, R191, R107, R12 ;  /* 0x0000006bbf0c7223 */ /* 0x000fe2000001000c */
[C---:B------:R-:W-:Y:S01]  /*1eb0*/  FMUL.FTZ R227, R208.reuse, R210 ;  /* 0x000000d2d0e37220 */ /* 0x040fe20000410000 */
[C---:B------:R-:W-:Y:S01]  /*1ec0*/  FMUL.FTZ R209, R208.reuse, R218 ;  /* 0x000000dad0d17220 */ /* 0x040fe20000410000 */
[C---:B------:R-:W-:Y:S01]  /*1ed0*/  FMUL.FTZ R210, R208.reuse, R111 ;  /* 0x0000006fd0d27220 */ /* 0x040fe20000410000 */
[----:B------:R-:W-:Y:S01]  /*1ee0*/  SHF.L.U32 R218, R127, 0x10, RZ ;  /* 0x000000107fda7819 */ /* 0x000fe200000006ff */
[----:B------:R-:W-:Y:S01]  /*1ef0*/  FFMA.FTZ R16, R139, R236, R16 ;  /* 0x000000ec8b107223 */ /* 0x000fe20000010010 */
[----:B------:R-:W-:Y:S01]  /*1f00*/  SHF.L.U32 R111, R233, 0x10, RZ ;  /* 0x00000010e96f7819 */ /* 0x000fe200000006ff */
[C---:B------:R-:W-:Y:S01]  /*1f10*/  FMUL.FTZ R127, R208.reuse, R217 ;  /* 0x000000d9d07f7220 */ /* 0x040fe20000410000 */
[----:B------:R-:W-:Y:S01]  /*1f20*/  SHF.L.U32 R236, R79, 0x10, RZ ;  /* 0x000000104fec7819 */ /* 0x000fe200000006ff */
[----:B----4-:R-:W-:Y:S01]  /*1f30*/  FMUL.FTZ R193, R137, R107 ;  /* 0x0000006b89c17220 */ /* 0x010fe20000410000 */
[----:B------:R-:W-:Y:S01]  /*1f40*/  FMUL.FTZ R137, R208, R112 ;  /* 0x00000070d0897220 */ /* 0x000fe20000410000 */
[----:B------:R-:W-:Y:S01]  /*1f50*/  FADD.FTZ R107, R220, R105 ;  /* 0x00000069dc6b7221 */ /* 0x000fe20000010000 */
[----:B------:R-:W-:Y:S01]  /*1f60*/  SHF.L.U32 R112, R234, 0x10, RZ ;  /* 0x00000010ea707819 */ /* 0x000fe200000006ff */
[----:B------:R-:W-:Y:S01]  /*1f70*/  FMUL.FTZ R105, R208, R133 ;  /* 0x00000085d0697220 */ /* 0x000fe20000410000 */
[----:B------:R-:W-:Y:S01]  /*1f80*/  FFMA.FTZ R14, R137, R235, R14 ;  /* 0x000000eb890e7223 */ /* 0x000fe2000001000e */
[----:B------:R-:W-:Y:S01]  /*1f90*/  FADD.FTZ R133, R224, R107 ;  /* 0x0000006be0857221 */ /* 0x000fe20000010000 */
[----:B------:R-:W-:Y:S01]  /*1fa0*/  FMUL.FTZ R107, R208, R135 ;  /* 0x00000087d06b7220 */ /* 0x000fe20000410000 */
[----:B---3--:R-:W-:Y:S01]  /*1fb0*/  FADD.FTZ R245, R129, R245 ;  /* 0x000000f581f57221 */ /* 0x008fe20000010000 */
[----:B--2---:R-:W-:Y:S01]  /*1fc0*/  FADD.FTZ R247, R128, R247 ;  /* 0x000000f780f77221 */ /* 0x004fe20000010000 */
[----:B------:R-:W-:-:S05]  /*1fd0*/  FADD.FTZ R249, R125, R249 ;  /* 0x000000f97df97221 */ /* 0x000fca0000010000 */
[----:B------:R0:W-:Y:S04]  /*1fe0*/  STL [R1], R249 ;  /* 0x000000f901007387 */ /* 0x0001e80000100800 */
[----:B------:R0:W-:Y:S04]  /*1ff0*/  STL [R1+0x8], R247 ;  /* 0x000008f701007387 */ /* 0x0001e80000100800 */
[----:B------:R0:W-:Y:S04]  /*2000*/  STL [R1+0x10], R245 ;  /* 0x000010f501007387 */ /* 0x0001e80000100800 */
[----:B------:R-:W2:Y:S04]  /*2010*/  LDL R233, [R1+0x90] ;  /* 0x0000900001e97983 */ /* 0x000ea80000100800 */
[----:B------:R-:W3:Y:S04]  /*2020*/  LDL R217, [R1+0x88] ;  /* 0x0000880001d97983 */ /* 0x000ee80000100800 */
[----:B------:R-:W4:Y:S04]  /*2030*/  LDL R234, [R1+0x80] ;  /* 0x0000800001ea7983 */ /* 0x000f280000100800 */
[----:B------:R-:W4:Y:S04]  /*2040*/  LDL R235, [R1+0x34] ;  /* 0x0000340001eb7983 */ /* 0x000f280000100800 */
[----:B------:R0:W5:Y:S04]  /*2050*/  LDL.LU R79, [R1+0xc4] ;  /* 0x0000c400014f7983 */ /* 0x0001680000300800 */
[----:B------:R-:W4:Y:S01]  /*2060*/  LDL R135, [R1+0x78] ;  /* 0x0000780001877983 */ /* 0x000f220000100800 */
[----:B------:R-:W-:Y:S01]  /*2070*/  FADD.FTZ R241, R124, R241 ;  /* 0x000000f17cf17221 */ /* 0x000fe20000010000 */
[-C--:B------:R-:W-:Y:S01]  /*2080*/  FFMA.FTZ R22, R120, R124.reuse, R22 ;  /* 0x0000007c78167223 */ /* 0x080fe20000010016 */
[----:B------:R-:W-:Y:S01]  /*2090*/  FMUL.FTZ R124, R104, R124 ;  /* 0x0000007c687c7220 */ /* 0x000fe20000410000 */
[----:B------:R-:W-:-:S04]  /*20a0*/  FFMA.FTZ R104, R0, R211, RZ ;  /* 0x000000d300687223 */ /* 0x000fc800000100ff */
[----:B------:R-:W-:-:S04]  /*20b0*/  FFMA.FTZ R104, R90, R226, R104 ;  /* 0x000000e25a687223 */ /* 0x000fc80000010068 */
[----:B------:R-:W-:Y:S01]  /*20c0*/  FFMA.FTZ R104, R91, R213, R104 ;  /* 0x000000d55b687223 */ /* 0x000fe20000010068 */
[----:B------:R-:W-:Y:S01]  /*20d0*/  FFMA.FTZ R5, R227, R219, R5 ;  /* 0x000000dbe3057223 */ /* 0x000fe20000010005 */
[----:B------:R-:W-:Y:S02]  /*20e0*/  SHF.L.U32 R219, R237, 0x10, RZ ;  /* 0x00000010eddb7819 */ /* 0x000fe400000006ff */
[----:B------:R-:W-:Y:S01]  /*20f0*/  FFMA.FTZ R104, R212, R225, R104 ;  /* 0x000000e1d4687223 */ /* 0x000fe20000010068 */
[----:B------:R-:W-:Y:S01]  /*2100*/  SHF.L.U32 R237, R143, 0x10, RZ ;  /* 0x000000108fed7819 */ /* 0x000fe200000006ff */
[----:B------:R-:W-:Y:S01]  /*2110*/  FADD.FTZ R158, R106, R158 ;  /* 0x0000009e6a9e7221 */ /* 0x000fe20000010000 */
[----:B------:R-:W-:Y:S01]  /*2120*/  FFMA.FTZ R10, R190, R106, R10 ;  /* 0x0000006abe0a7223 */ /* 0x000fe2000001000a */
[----:B------:R-:W-:Y:S01]  /*2130*/  FMUL.FTZ R185, R101, R130 ;  /* 0x0000008265b97220 */ /* 0x000fe20000410000 */
[----:B------:R-:W-:Y:S01]  /*2140*/  MOV R101, R146 ;  /* 0x0000009200657202 */ /* 0x000fe20000000f00 */
[----:B------:R-:W-:Y:S01]  /*2150*/  FFMA.FTZ R106, R214, R220, R104 ;  /* 0x000000dcd66a7223 */ /* 0x000fe20000010068 */
[----:B------:R-:W-:Y:S01]  /*2160*/  SHF.L.U32 R110, R138, 0x10, RZ ;  /* 0x000000108a6e7819 */ /* 0x000fe200000006ff */
[C---:B------:R-:W-:Y:S01]  /*2170*/  FMUL.FTZ R186, R208.reuse, R118 ;  /* 0x00000076d0ba7220 */ /* 0x040fe20000410000 */
[-C--:B------:R-:W-:Y:S01]  /*2180*/  FFMA.FTZ R28, R127, R129.reuse, R28 ;  /* 0x000000817f1c7223 */ /* 0x080fe2000001001c */
[----:B------:R-:W-:Y:S01]  /*2190*/  FMUL.FTZ R104, R208, R132 ;  /* 0x00000084d0687220 */ /* 0x000fe20000410000 */
[----:B------:R-:W-:Y:S01]  /*21a0*/  SHF.L.U32 R118, R101, 0x10, RZ ;  /* 0x0000001065767819 */ /* 0x000fe200000006ff */
[----:B------:R-:W-:Y:S01]  /*21b0*/  FMUL.FTZ R129, R100, R129 ;  /* 0x0000008164817220 */ /* 0x000fe20000410000 */
[----:B------:R-:W-:Y:S01]  /*21c0*/  FFMA.FTZ R132, R222, R224, R106 ;  /* 0x000000e0de847223 */ /* 0x000fe2000001006a */
[----:B------:R-:W-:Y:S01]  /*21d0*/  FFMA.FTZ R9, R188, R237, R9 ;  /* 0x000000edbc097223 */ /* 0x000fe20000010009 */
[----:B------:R-:W-:Y:S01]  /*21e0*/  FADD.FTZ R157, R237, R157 ;  /* 0x0000009ded9d7221 */ /* 0x000fe20000010000 */
[C---:B------:R-:W-:Y:S01]  /*21f0*/  FMUL.FTZ R101, R208.reuse, R240 ;  /* 0x000000f0d0657220 */ /* 0x040fe20000410000 */
[C---:B------:R-:W-:Y:S01]  /*2200*/  FMUL.FTZ R100, R208.reuse, R238 ;  /* 0x000000eed0647220 */ /* 0x040fe20000410000 */
[----:B------:R-:W-:Y:S01]  /*2210*/  FMUL.FTZ R106, R208, R134 ;  /* 0x00000086d06a7220 */ /* 0x000fe20000410000 */
[----:B------:R-:W-:Y:S01]  /*2220*/  FFMA.FTZ R7, R145, R219, R7 ;  /* 0x000000db91077223 */ /* 0x000fe20000010007 */
[----:B------:R-:W-:Y:S01]  /*2230*/  FADD.FTZ R155, R219, R155 ;  /* 0x0000009bdb9b7221 */ /* 0x000fe20000010000 */
[----:B------:R-:W-:Y:S01]  /*2240*/  FADD.FTZ R159, R108, R159 ;  /* 0x0000009f6c9f7221 */ /* 0x000fe20000010000 */
[----:B------:R-:W-:Y:S01]  /*2250*/  FFMA.FTZ R11, R209, R108, R11 ;  /* 0x0000006cd10b7223 */ /* 0x000fe2000001000b */
[----:B------:R-:W4:Y:S01]  /*2260*/  LDL R240, [R1+0x70] ;  /* 0x0000700001f07983 */ /* 0x000f220000100800 */
[----:B------:R-:W-:-:S03]  /*2270*/  SHF.L.U32 R238, R78, 0x10, RZ ;  /* 0x000000104eee7819 */ /* 0x000fc600000006ff */
[----:B------:R-:W4:Y:S01]  /*2280*/  LDL R134, [R1+0x2c] ;  /* 0x00002c0001867983 */ /* 0x000f220000100800 */
[----:B--2---:R-:W-:-:S03]  /*2290*/  FMUL.FTZ R233, R233, R219 ;  /* 0x000000dbe9e97220 */ /* 0x004fc60000410000 */
[----:B------:R-:W2:Y:S01]  /*22a0*/  LDL R219, [R1+0x60] ;  /* 0x0000600001db7983 */ /* 0x000ea20000100800 */
[----:B---3--:R-:W-:-:S03]  /*22b0*/  FMUL.FTZ R237, R217, R237 ;  /* 0x000000edd9ed7220 */ /* 0x008fc60000410000 */
[----:B------:R-:W3:Y:S01]  /*22c0*/  LDL R217, [R1+0x68] ;  /* 0x0000680001d97983 */ /* 0x000ee20000100800 */
[----:B----4-:R-:W-:-:S03]  /*22d0*/  FMUL.FTZ R234, R234, R108 ;  /* 0x0000006ceaea7220 */ /* 0x010fc60000410000 */
[----:B------:R0:W5:Y:S01]  /*22e0*/  LDL.LU R78, [R1+0xc0] ;  /* 0x0000c000014e7983 */ /* 0x0001620000300800 */
[----:B------:R-:W-:Y:S01]  /*22f0*/  FMUL.FTZ R108, R235, R216 ;  /* 0x000000d8eb6c7220 */ /* 0x000fe20000410000 */
[----:B------:R-:W-:Y:S02]  /*2300*/  FMUL.FTZ R235, R135, R110 ;  /* 0x0000006e87eb7220 */ /* 0x000fe40000410000 */
[----:B------:R-:W4:Y:S01]  /*2310*/  LDL R135, [R1+0x58] ;  /* 0x0000580001877983 */ /* 0x000f220000100800 */
[----:B------:R-:W-:Y:S01]  /*2320*/  FMUL.FTZ R138, R208, R113 ;  /* 0x00000071d08a7220 */ /* 0x000fe20000410000 */
[----:B------:R-:W-:Y:S01]  /*2330*/  SHF.L.U32 R113, R126, 0x10, RZ ;  /* 0x000000107e717819 */ /* 0x000fe200000006ff */
[-C--:B------:R-:W-:Y:S01]  /*2340*/  FFMA.FTZ R24, R122, R125.reuse, R24 ;  /* 0x0000007d7a187223 */ /* 0x080fe20000010018 */
[----:B------:R-:W-:Y:S01]  /*2350*/  FMUL.FTZ R125, R103, R125 ;  /* 0x0000007d677d7220 */ /* 0x000fe20000410000 */
[C---:B------:R-:W-:Y:S01]  /*2360*/  FMUL.FTZ R126, R208.reuse, R243 ;  /* 0x000000f3d07e7220 */ /* 0x040fe20000410000 */
[C---:B------:R-:W-:Y:S01]  /*2370*/  FMUL.FTZ R103, R208.reuse, R246 ;  /* 0x000000f6d0677220 */ /* 0x040fe20000410000 */
[----:B------:R-:W-:Y:S01]  /*2380*/  FMUL.FTZ R146, R208, R244 ;  /* 0x000000f4d0927220 */ /* 0x000fe20000410000 */
[----:B------:R-:W-:Y:S01]  /*2390*/  FADD.FTZ R164, R216, R164 ;  /* 0x000000a4d8a47221 */ /* 0x000fe20000010000 */
[-C--:B------:R-:W-:Y:S01]  /*23a0*/  FFMA.FTZ R26, R126, R128.reuse, R26 ;  /* 0x000000807e1a7223 */ /* 0x080fe2000001001a */
[----:B------:R-:W-:Y:S01]  /*23b0*/  FMUL.FTZ R128, R102, R128 ;  /* 0x0000008066807220 */ /* 0x000fe20000410000 */
[----:B------:R-:W-:Y:S01]  /*23c0*/  FFMA.FTZ R30, R103, R216, R30 ;  /* 0x000000d8671e7223 */ /* 0x000fe2000001001e */
[----:B------:R-:W-:Y:S01]  /*23d0*/  FADD.FTZ R231, R218, R231 ;  /* 0x000000e7dae77221 */ /* 0x000fe20000010000 */
[----:B------:R-:W-:Y:S01]  /*23e0*/  FFMA.FTZ R19, R147, R218, R19 ;  /* 0x000000da93137223 */ /* 0x000fe20000010013 */
[----:B------:R-:W-:Y:S01]  /*23f0*/  FFMA.FTZ R32, R101, R109, R32 ;  /* 0x0000006d65207223 */ /* 0x000fe20000010020 */
[----:B------:R-:W-:Y:S01]  /*2400*/  FMUL.FTZ R102, R208, R242 ;  /* 0x000000f2d0667220 */ /* 0x000fe20000410000 */
[----:B------:R-:W-:Y:S01]  /*2410*/  FFMA.FTZ R17, R142, R112, R17 ;  /* 0x000000708e117223 */ /* 0x000fe20000010011 */
[----:B------:R-:W-:Y:S01]  /*2420*/  FADD.FTZ R229, R112, R229 ;  /* 0x000000e570e57221 */ /* 0x000fe20000010000 */
[----:B------:R-:W4:Y:S01]  /*2430*/  LDL R242, [R1+0x50] ;  /* 0x0000500001f27983 */ /* 0x000f220000100800 */
[----:B------:R-:W-:Y:S01]  /*2440*/  FADD.FTZ R239, R113, R239 ;  /* 0x000000ef71ef7221 */ /* 0x000fe20000010000 */
[----:B------:R-:W-:Y:S01]  /*2450*/  FFMA.FTZ R21, R146, R113, R21 ;  /* 0x0000007192157223 */ /* 0x000fe20000010015 */
[----:B------:R-:W-:-:S02]  /*2460*/  FMUL.FTZ R216, R240, R111 ;  /* 0x0000006ff0d87220 */ /* 0x000fc40000410000 */
[----:B------:R-:W4:Y:S01]  /*2470*/  LDL R240, [R1+0x24] ;  /* 0x0000240001f07983 */ /* 0x000f220000100800 */
[----:B------:R-:W-:-:S03]  /*2480*/  FMUL.FTZ R109, R134, R109 ;  /* 0x0000006d866d7220 */ /* 0x000fc60000410000 */
[----:B------:R-:W4:Y:S01]  /*2490*/  LDL R134, [R1+0x40] ;  /* 0x0000400001867983 */ /* 0x000f220000100800 */
[----:B--2---:R-:W-:Y:S01]  /*24a0*/  FMUL.FTZ R218, R219, R218 ;  /* 0x000000dadbda7220 */ /* 0x004fe20000410000 */
[----:B---3--:R-:W-:Y:S02]  /*24b0*/  FMUL.FTZ R217, R217, R112 ;  /* 0x00000070d9d97220 */ /* 0x008fe40000410000 */
[----:B------:R-:W2:Y:S04]  /*24c0*/  LDL R112, [R1+0x48] ;  /* 0x0000480001707983 */ /* 0x000ea80000100800 */
[----:B------:R-:W3:Y:S01]  /*24d0*/  LDL.LU R246, [R1+0x4] ;  /* 0x0000040001f67983 */ /* 0x000ee20000300800 */
[----:B----4-:R-:W-:Y:S01]  /*24e0*/  FMUL.FTZ R219, R135, R113 ;  /* 0x0000007187db7220 */ /* 0x010fe20000410000 */
[----:B------:R-:W-:-:S02]  /*24f0*/  SHF.L.U32 R113, R77, 0x10, RZ ;  /* 0x000000104d717819 */ /* 0x000fc400000006ff */
[----:B------:R0:W5:Y:S04]  /*2500*/  LDL.LU R77, [R1+0xbc] ;  /* 0x0000bc00014d7983 */ /* 0x0001680000300800 */
[----:B------:R-:W4:Y:S04]  /*2510*/  LDL R135, [R1+0x38] ;  /* 0x0000380001877983 */ /* 0x000f280000100800 */
[----:B------:R-:W4:Y:S04]  /*2520*/  LDL.LU R244, [R1+0xc] ;  /* 0x00000c0001f47983 */ /* 0x000f280000300800 */
[----:B------:R-:W4:Y:S01]  /*2530*/  LDL.LU R243, [R1+0x14] ;  /* 0x0000140001f37983 */ /* 0x000f220000300800 */
        /* <DEDUP_REMOVED lines=25> */
[----:B------:R-:W-:Y:S01]  /*26d0*/  FFMA.FTZ R13, R210, R110, R13 ;  /* 0x0000006ed20d7223 */ /* 0x000fe2000001000d */
[----:B------:R-:W-:Y:S01]  /*26e0*/  FFMA.FTZ R15, R138, R111, R15 ;  /* 0x0000006f8a0f7223 */ /* 0x000fe2000001000f */
[----:B------:R-:W-:Y:S01]  /*26f0*/  FADD.FTZ R163, R111, R163 ;  /* 0x000000a36fa37221 */ /* 0x000fe20000010000 */
[----:B------:R-:W-:Y:S01]  /*2700*/  FFMA.FTZ R110, R139, R140, R132 ;  /* 0x0000008c8b6e7223 */ /* 0x000fe20000010084 */
[----:B------:R-:W-:Y:S01]  /*2710*/  FADD.FTZ R111, R140, R133 ;  /* 0x000000858c6f7221 */ /* 0x000fe20000010000 */
[----:B------:R-:W-:Y:S02]  /*2720*/  FMUL.FTZ R143, R208, R116 ;  /* 0x00000074d08f7220 */ /* 0x000fe40000410000 */
[----:B------:R-:W-:Y:S01]  /*2730*/  FFMA.FTZ R110, R142, R217, R110 ;  /* 0x000000d98e6e7223 */ /* 0x000fe2000001006e */
[----:B------:R-:W-:-:S03]  /*2740*/  FADD.FTZ R111, R217, R111 ;  /* 0x0000006fd96f7221 */ /* 0x000fc60000010000 */
[----:B------:R-:W-:Y:S01]  /*2750*/  FFMA.FTZ R110, R143, R185, R110 ;  /* 0x000000b98f6e7223 */ /* 0x000fe2000001006e */
[----:B------:R-:W-:Y:S01]  /*2760*/  FADD.FTZ R111, R185, R111 ;  /* 0x0000006fb96f7221 */ /* 0x000fe20000010000 */
[----:B------:R-:W-:Y:S02]  /*2770*/  SHF.L.U32 R116, R251, 0x10, RZ ;  /* 0x00000010fb747819 */ /* 0x000fe400000006ff */
[----:B------:R-:W-:Y:S01]  /*2780*/  FFMA.FTZ R110, R147, R218, R110 ;  /* 0x000000da936e7223 */ /* 0x000fe2000001006e */
[----:B------:R-:W-:-:S03]  /*2790*/  FADD.FTZ R111, R218, R111 ;  /* 0x0000006fda6f7221 */ /* 0x000fc60000010000 */
[----:B------:R-:W-:Y:S01]  /*27a0*/  FFMA.FTZ R110, R186, R184, R110 ;  /* 0x000000b8ba6e7223 */ /* 0x000fe2000001006e */
[----:B------:R-:W-:Y:S01]  /*27b0*/  FADD.FTZ R111, R184, R111 ;  /* 0x0000006fb86f7221 */ /* 0x000fe20000010000 */
[----:B------:R-:W-:Y:S02]  /*27c0*/  FFMA.FTZ R18, R143, R130, R18 ;  /* 0x000000828f127223 */ /* 0x000fe40000010012 */
[----:B------:R-:W-:Y:S01]  /*27d0*/  FFMA.FTZ R110, R146, R219, R110 ;  /* 0x000000db926e7223 */ /* 0x000fe2000001006e */
[----:B------:R-:W-:Y:S01]  /*27e0*/  FADD.FTZ R111, R219, R111 ;  /* 0x0000006fdb6f7221 */ /* 0x000fe20000010000 */
[----:B------:R-:W-:Y:S01]  /*27f0*/  FMUL.FTZ R130, R208, R250 ;  /* 0x000000fad0827220 */ /* 0x000fe20000410000 */
[----:B------:R-:W-:Y:S01]  /*2800*/  FMUL.FTZ R132, R242, R115 ;  /* 0x00000073f2847220 */ /* 0x000fe20000410000 */
[----:B------:R-:W-:Y:S01]  /*2810*/  FFMA.FTZ R110, R120, R124, R110 ;  /* 0x0000007c786e7223 */ /* 0x000fe2000001006e */
[----:B------:R-:W-:Y:S01]  /*2820*/  FADD.FTZ R111, R124, R111 ;  /* 0x0000006f7c6f7221 */ /* 0x000fe20000010000 */
[----:B------:R-:W-:Y:S01]  /*2830*/  FADD.FTZ R232, R131, R232 ;  /* 0x000000e883e87221 */ /* 0x000fe20000010000 */
[----:B------:R-:W-:Y:S01]  /*2840*/  FFMA.FTZ R20, R186, R131, R20 ;  /* 0x00000083ba147223 */ /* 0x000fe20000010014 */
[----:B------:R-:W-:Y:S01]  /*2850*/  FFMA.FTZ R110, R121, R132, R110 ;  /* 0x00000084796e7223 */ /* 0x000fe2000001006e */
[----:B------:R-:W-:Y:S01]  /*2860*/  FADD.FTZ R111, R111, R132 ;  /* 0x000000846f6f7221 */ /* 0x000fe20000010000 */
[----:B------:R-:W-:-:S02]  /*2870*/  FMUL.FTZ R131, R208, R248 ;  /* 0x000000f8d0837220 */ /* 0x000fc40000410000 */
[----:B------:R-:W-:Y:S01]  /*2880*/  FFMA.FTZ R110, R122, R125, R110 ;  /* 0x0000007d7a6e7223 */ /* 0x000fe2000001006e */
[----:B------:R-:W-:Y:S01]  /*2890*/  FADD.FTZ R178, R119, R178 ;  /* 0x000000b277b27221 */ /* 0x000fe20000010000 */
[----:B------:R-:W-:Y:S01]  /*28a0*/  FFMA.FTZ R34, R104, R119, R34 ;  /* 0x0000007768227223 */ /* 0x000fe20000010022 */
[----:B------:R-:W-:Y:S01]  /*28b0*/  FFMA.FTZ R25, R123, R114, R25 ;  /* 0x000000727b197223 */ /* 0x000fe20000010019 */
[----:B---3--:R-:W-:-:S05]  /*28c0*/  FADD.FTZ R246, R114, R246 ;  /* 0x000000f672f67221 */ /* 0x008fca0000010000 */
[----:B------:R0:W-:Y:S01]  /*28d0*/  STL [R1+0x4], R246 ;  /* 0x000004f601007387 */ /* 0x0001e20000100800 */
[----:B--2---:R-:W-:Y:S01]  /*28e0*/  FMUL.FTZ R133, R112, R114 ;  /* 0x0000007270857220 */ /* 0x004fe20000410000 */
[----:B----4-:R-:W-:-:S05]  /*28f0*/  FADD.FTZ R244, R116, R244 ;  /* 0x000000f474f47221 */ /* 0x010fca0000010000 */
[----:B------:R0:W-:Y:S01]  /*2900*/  STL [R1+0xc], R244 ;  /* 0x00000cf401007387 */ /* 0x0001e20000100800 */
[----:B------:R-:W-:-:S03]  /*2910*/  FADD.FTZ R243, R118, R243 ;  /* 0x000000f376f37221 */ /* 0x000fc60000010000 */
[----:B------:R-:W2:Y:S01]  /*2920*/  LDL R250, [R1+0x30] ;  /* 0x0000300001fa7983 */ /* 0x000ea20000100800 */
[----:B------:R-:W-:-:S03]  /*2930*/  FADD.FTZ R112, R111, R125 ;  /* 0x0000007d6f707221 */ /* 0x000fc60000010000 */
[----:B------:R0:W-:Y:S04]  /*2940*/  STL [R1+0x14], R243 ;  /* 0x000014f301007387 */ /* 0x0001e80000100800 */
[----:B------:R-:W3:Y:S01]  /*2950*/  LDL R248, [R1+0x28] ;  /* 0x0000280001f87983 */ /* 0x000ee20000100800 */
[----:B------:R-:W-:Y:S01]  /*2960*/  FFMA.FTZ R111, R123, R133, R110 ;  /* 0x000000857b6f7223 */ /* 0x000fe2000001006e */
[----:B------:R-:W-:Y:S02]  /*2970*/  FADD.FTZ R110, R112, R133 ;  /* 0x00000085706e7221 */ /* 0x000fe40000010000 */
[----:B------:R-:W4:Y:S02]  /*2980*/  LDL R242, [R1+0x20] ;  /* 0x0000200001f27983 */ /* 0x000f240000100800 */
[----:B------:R-:W-:Y:S01]  /*2990*/  FADD.FTZ R112, R110, R128 ;  /* 0x000000806e707221 */ /* 0x000fe20000010000 */
[----:B------:R-:W-:-:S02]  /*29a0*/  FMUL.FTZ R110, R240, R119 ;  /* 0x00000077f06e7220 */ /* 0x000fc40000410000 */
[----:B------:R-:W4:Y:S04]  /*29b0*/  LDL R240, [R1+0x1c] ;  /* 0x00001c0001f07983 */ /* 0x000f280000100800 */
[----:B------:R-:W4:Y:S01]  /*29c0*/  LDL R119, [R1+0x18] ;  /* 0x0000180001777983 */ /* 0x000f220000100800 */
[----:B------:R-:W-:-:S03]  /*29d0*/  SHF.L.U32 R114, R76, 0x10, RZ ;  /* 0x000000104c727819 */ /* 0x000fc600000006ff */
[----:B------:R0:W5:Y:S01]  /*29e0*/  LDL.LU R76, [R1+0xb8] ;  /* 0x0000b800014c7983 */ /* 0x0001620000300800 */
[----:B------:R-:W-:Y:S01]  /*29f0*/  FMUL.FTZ R134, R134, R116 ;  /* 0x0000007486867220 */ /* 0x000fe20000410000 */
[----:B------:R-:W-:-:S03]  /*2a00*/  FFMA.FTZ R111, R126, R128, R111 ;  /* 0x000000807e6f7223 */ /* 0x000fc6000001006f */
[----:B------:R-:W-:Y:S01]  /*2a10*/  FADD.FTZ R112, R112, R134 ;  /* 0x0000008670707221 */ /* 0x000fe20000010000 */
[C---:B------:R-:W-:Y:S01]  /*2a20*/  FFMA.FTZ R111, R130.reuse, R134, R111 ;  /* 0x00000086826f7223 */ /* 0x040fe2000001006f */
[----:B------:R-:W-:Y:S01]  /*2a30*/  FFMA.FTZ R23, R121, R115, R23 ;  /* 0x0000007379177223 */ /* 0x000fe20000010017 */
[----:B------:R-:W-:Y:S01]  /*2a40*/  FADD.FTZ R252, R115, R252 ;  /* 0x000000fc73fc7221 */ /* 0x000fe20000010000 */
[----:B------:R-:W-:Y:S01]  /*2a50*/  FFMA.FTZ R27, R130, R116, R27 ;  /* 0x00000074821b7223 */ /* 0x000fe2000001001b */
[----:B------:R-:W-:Y:S01]  /*2a60*/  FMUL.FTZ R135, R135, R118 ;  /* 0x0000007687877220 */ /* 0x000fe20000410000 */
[----:B------:R-:W-:Y:S01]  /*2a70*/  FFMA.FTZ R116, R127, R129, R111 ;  /* 0x000000817f747223 */ /* 0x000fe2000001006f */
[----:B------:R-:W-:-:S03]  /*2a80*/  FADD.FTZ R115, R112, R129 ;  /* 0x0000008170737221 */ /* 0x000fc60000010000 */
[----:B------:R-:W-:Y:S01]  /*2a90*/  FFMA.FTZ R116, R131, R135, R116 ;  /* 0x0000008783747223 */ /* 0x000fe20000010074 */
[----:B------:R-:W-:-:S03]  /*2aa0*/  FADD.FTZ R115, R115, R135 ;  /* 0x0000008773737221 */ /* 0x000fc60000010000 */
[----:B------:R-:W-:Y:S01]  /*2ab0*/  FFMA.FTZ R116, R103, R108, R116 ;  /* 0x0000006c67747223 */ /* 0x000fe20000010074 */
[----:B------:R-:W-:Y:S01]  /*2ac0*/  FADD.FTZ R115, R115, R108 ;  /* 0x0000006c73737221 */ /* 0x000fe20000010000 */
[----:B------:R-:W-:Y:S01]  /*2ad0*/  FFMA.FTZ R29, R131, R118, R29 ;  /* 0x00000076831d7223 */ /* 0x000fe2000001001d */
[----:B------:R-:W-:Y:S01]  /*2ae0*/  FFMA.FTZ R35, R105, R113, R35 ;  /* 0x0000007169237223 */ /* 0x000fe20000010023 */
[----:B------:R-:W-:Y:S01]  /*2af0*/  FADD.FTZ R179, R113, R179 ;  /* 0x000000b371b37221 */ /* 0x000fe20000010000 */
[----:B------:R-:W-:Y:S01]  /*2b00*/  FADD.FTZ R180, R117, R180 ;  /* 0x000000b475b47221 */ /* 0x000fe20000010000 */
[----:B------:R-:W-:Y:S01]  /*2b10*/  FFMA.FTZ R148, R106, R117, R148 ;  /* 0x000000756a947223 */ /* 0x000fe20000010094 */
[----:B------:R-:W-:Y:S01]  /*2b20*/  FFMA.FTZ R149, R107, R114, R149 ;  /* 0x000000726b957223 */ /* 0x000fe20000010095 */
[----:B------:R-:W-:Y:S01]  /*2b30*/  FADD.FTZ R181, R114, R181 ;  /* 0x000000b572b57221 */ /* 0x000fe20000010000 */
[----:B------:R-:W-:Y:S01]  /*2b40*/  UMOV UR4, 0xffffffff ;  /* 0xffffffff00047882 */ /* 0x000fe20000000000 */
[----:B------:R-:W-:Y:S01]  /*2b50*/  ISETP.NE.U32.AND P1, PT, RZ, UR14, PT ;  /* 0x0000000eff007c0c */ /* 0x000fe2000bf25070 */
[----:B------:R-:W-:Y:S01]  /*2b60*/  FFMA.FTZ R31, R102, R236, R31 ;  /* 0x000000ec661f7223 */ /* 0x000fe2000001001f */
[----:B------:R-:W-:Y:S01]  /*2b70*/  FADD.FTZ R165, R236, R165 ;  /* 0x000000a5eca57221 */ /* 0x000fe20000010000 */
[----:B------:R-:W-:Y:S01]  /*2b80*/  FFMA.FTZ R33, R100, R238, R33 ;  /* 0x000000ee64217223 */ /* 0x000fe20000010021 */
[----:B------:R-:W-:Y:S01]  /*2b90*/  ISETP.NE.AND.EX P1, PT, RZ, UR15, PT, P1 ;  /* 0x0000000fff007c0c */ /* 0x000fe2000bf25310 */
[----:B------:R-:W-:Y:S01]  /*2ba0*/  FADD.FTZ R167, R238, R167 ;  /* 0x000000a7eea77221 */ /* 0x000fe20000010000 */
[----:B--2---:R-:W-:-:S04]  /*2bb0*/  FMUL.FTZ R111, R250, R236 ;  /* 0x000000ecfa6f7220 */ /* 0x004fc80000410000 */
        /* <DEDUP_REMOVED lines=9> */
[----:B------:R-:W-:Y:S01]  /*2c50*/  FADD.FTZ R115, R115, R110 ;  /* 0x0000006e73737221 */ /* 0x000fe20000010000 */
[----:B------:R-:W-:Y:S02]  /*2c60*/  FMUL.FTZ R116, R240, R117 ;  /* 0x00000075f0747220 */ /* 0x000fe40000410000 */
[----:B------:R-:W-:Y:S01]  /*2c70*/  FFMA.FTZ R118, R105, R113, R118 ;  /* 0x0000007169767223 */ /* 0x000fe20000010076 */
[----:B------:R-:W-:Y:S01]  /*2c80*/  FADD.FTZ R115, R115, R113 ;  /* 0x0000007173737221 */ /* 0x000fe20000010000 */
[----:B------:R-:W-:-:S02]  /*2c90*/  FMUL.FTZ R117, R119, R114 ;  /* 0x0000007277757220 */ /* 0x000fc40000410000 */
        /* <DEDUP_REMOVED lines=23> */
.L_x_2503:
[----:B------:R-:W-:Y:S01]  /*2e10*/  FADD.FTZ R118, R114, R118 ;  /* 0x0000007672767221 */ /* 0x000fe20000010000 */
[----:B0-----:R-:W-:-:S03]  /*2e20*/  FADD.FTZ R119, R115, R119 ;  /* 0x0000007773777221 */ /* 0x001fc60000010000 */
[----:B-1----:R-:W-:Y:S01]  /*2e30*/  FMUL.FTZ R114, R118, UR13 ;  /* 0x0000000d76727c20 */ /* 0x002fe20008410000 */
        /* <DEDUP_REMOVED lines=65> */
.L_x_2453:
        /* <DEDUP_REMOVED lines=11> */
[----:B-----5:R-:W-:Y:S01]  /*3300*/  ISETP.GE.U32.AND P1, PT, R88, RZ, PT ;  /* 0x000000ff5800720c */ /* 0x020fe20003f26070 */
[-CC-:B------:R-:W-:Y:S01]  /*3310*/  FFMA.FTZ R77, R90, R118.reuse, R119.reuse ;  /* 0x000000765a4d7223 */ /* 0x180fe20000010077 */
[-CC-:B------:R-:W-:Y:S01]  /*3320*/  FFMA.FTZ R78, R91, R118.reuse, R119.reuse ;  /* 0x000000765b4e7223 */ /* 0x180fe20000010077 */
[----:B------:R-:W-:Y:S01]  /*3330*/  FMUL.FTZ R90, R80, UR6 ;  /* 0x00000006505a7c20 */ /* 0x000fe20008410000 */
[--C-:B------:R-:W-:Y:S01]  /*3340*/  FFMA.FTZ R0, R0, R118, R119.reuse ;  /* 0x0000007600007223 */ /* 0x100fe20000010077 */
[----:B------:R-:W-:Y:S01]  /*3350*/  FMUL.FTZ R91, R83, UR6 ;  /* 0x00000006535b7c20 */ /* 0x000fe20008410000 */
[C---:B------:R-:W-:Y:S01]  /*3360*/  LOP3.LUT P6, RZ, R89.reuse, 0xff, RZ, 0xc0, !PT ;  /* 0x000000ff59ff7812 */ /* 0x040fe200078cc0ff */
[----:B------:R-:W-:Y:S01]  /*3370*/  FMUL.FTZ R76, R82, UR6 ;  /* 0x00000006524c7c20 */ /* 0x000fe20008410000 */
[----:B------:R-:W-:Y:S01]  /*3380*/  FMUL.FTZ R81, R208, R222 ;  /* 0x000000ded0517220 */ /* 0x000fe20000410000 */
[C---:B------:R-:W-:Y:S01]  /*3390*/  LOP3.LUT P4, RZ, R89.reuse, 0xff0000, RZ, 0xc0, !PT ;  /* 0x00ff000059ff7812 */ /* 0x040fe2000788c0ff */
[----:B------:R-:W-:Y:S01]  /*33a0*/  FFMA.FTZ R79, R212, R118, R119 ;  /* 0x00000076d44f7223 */ /* 0x000fe20000010077 */
[----:B------:R-:W-:Y:S01]  /*33b0*/  ISETP.GE.U32.AND.EX P1, PT, R89, 0x1000000, PT, P1 ;  /* 0x010000005900780c */ /* 0x000fe20003f26110 */
[----:B------:R-:W-:Y:S01]  /*33c0*/  FADD.FTZ R211, R211, -R0 ;  /* 0x80000000d3d37221 */ /* 0x000fe20000010000 */
[----:B------:R-:W-:Y:S01]  /*33d0*/  FSEL R90, R90, RZ, P6 ;  /* 0x000000ff5a5a7208 */ /* 0x000fe20003000000 */
[----:B------:R-:W-:Y:S01]  /*33e0*/  FMUL.FTZ R0, R81, UR6 ;  /* 0x0000000651007c20 */ /* 0x000fe20008410000 */
[----:B------:R-:W-:Y:S01]  /*33f0*/  FSEL R91, R91, RZ, P1 ;  /* 0x000000ff5b5b7208 */ /* 0x000fe20000800000 */
[----:B------:R-:W-:Y:S01]  /*3400*/  FADD.FTZ R77, R226, -R77 ;  /* 0x8000004de24d7221 */ /* 0x000fe20000010000 */
[----:B------:R-:W-:Y:S01]  /*3410*/  FSEL R76, R76, RZ, P4 ;  /* 0x000000ff4c4c7208 */ /* 0x000fe20002000000 */
[----:B------:R-:W-:Y:S01]  /*3420*/  FADD.FTZ R78, R213, -R78 ;  /* 0x8000004ed54e7221 */ /* 0x000fe20000010000 */
[----:B------:R-:W-:Y:S01]  /*3430*/  LOP3.LUT P6, RZ, R89, 0xff00, RZ, 0xc0, !PT ;  /* 0x0000ff0059ff7812 */ /* 0x000fe200078cc0ff */
[----:B------:R-:W-:Y:S01]  /*3440*/  FADD.FTZ R79, R225, -R79 ;  /* 0x8000004fe14f7221 */ /* 0x000fe20000010000 */
[----:B------:R-:W-:Y:S01]  /*3450*/  F2FP.BF16.F32.PACK_AB R91, R91, R76 ;  /* 0x0000004c5b5b723e */ /* 0x000fe200000010ff */
[----:B------:R-:W-:Y:S01]  /*3460*/  FMUL.FTZ R76, R208, R211 ;  /* 0x000000d3d04c7220 */ /* 0x000fe20000410000 */
[----:B------:R-:W-:Y:S01]  /*3470*/  FSEL R0, R0, RZ, P6 ;  /* 0x000000ff00007208 */ /* 0x000fe20003000000 */
[C---:B------:R-:W-:Y:S01]  /*3480*/  FMUL.FTZ R78, R208.reuse, R78 ;  /* 0x0000004ed04e7220 */ /* 0x040fe20000410000 */
[C---:B------:R-:W-:Y:S01]  /*3490*/  FMUL.FTZ R79, R208.reuse, R79 ;  /* 0x0000004fd04f7220 */ /* 0x040fe20000410000 */
[----:B------:R-:W-:Y:S01]  /*34a0*/  FMUL.FTZ R77, R208, R77 ;  /* 0x0000004dd04d7220 */ /* 0x000fe20000410000 */
[----:B------:R-:W-:Y:S01]  /*34b0*/  LOP3.LUT P5, RZ, R88, 0xff, RZ, 0xc0, !PT ;  /* 0x000000ff58ff7812 */ /* 0x000fe200078ac0ff */
[----:B------:R-:W-:Y:S01]  /*34c0*/  FMUL.FTZ R89, R78, UR6 ;  /* 0x000000064e597c20 */ /* 0x000fe20008410000 */
[C---:B------:R-:W-:Y:S01]  /*34d0*/  LOP3.LUT P3, RZ, R88.reuse, 0xff00, RZ, 0xc0, !PT ;  /* 0x0000ff0058ff7812 */ /* 0x040fe2000786c0ff */
[----:B------:R-:W-:Y:S01]  /*34e0*/  FMUL.FTZ R114, R79, UR6 ;  /* 0x000000064f727c20 */ /* 0x000fe20008410000 */
[----:B------:R-:W-:-:S02]  /*34f0*/  LOP3.LUT P1, RZ, R88, 0xff0000, RZ, 0xc0, !PT ;  /* 0x00ff000058ff7812 */ /* 0x000fc4000782c0ff */
[----:B------:R-:W-:Y:S01]  /*3500*/  LOP3.LUT P4, RZ, R88, 0xff000000, RZ, 0xc0, !PT ;  /* 0xff00000058ff7812 */ /* 0x000fe2000788c0ff */
[----:B------:R-:W-:Y:S01]  /*3510*/  FMUL.FTZ R88, R76, UR6 ;  /* 0x000000064c587c20 */ /* 0x000fe20008410000 */
[----:B------:R-:W-:Y:S01]  /*3520*/  F2FP.BF16.F32.PACK_AB R90, R0, R90 ;  /* 0x0000005a005a723e */ /* 0x000fe200000010ff */
[----:B------:R-:W-:Y:S01]  /*3530*/  FMUL.FTZ R0, R77, UR6 ;  /* 0x000000064d007c20 */ /* 0x000fe20008410000 */
[----:B------:R-:W-:Y:S02]  /*3540*/  FSEL R89, R89, RZ, P1 ;  /* 0x000000ff59597208 */ /* 0x000fe40000800000 */
[----:B------:R-:W-:Y:S02]  /*3550*/  FSEL R88, R88, RZ, P5 ;  /* 0x000000ff58587208 */ /* 0x000fe40002800000 */
[----:B------:R-:W-:Y:S02]  /*3560*/  FSEL R114, R114, RZ, P4 ;  /* 0x000000ff72727208 */ /* 0x000fe40002000000 */
[----:B------:R-:W-:-:S02]  /*3570*/  FSEL R0, R0, RZ, P3 ;  /* 0x000000ff00007208 */ /* 0x000fc40001800000 */
[----:B------:R-:W-:Y:S02]  /*3580*/  F2FP.BF16.F32.PACK_AB R89, R114, R89 ;  /* 0x000000597259723e */ /* 0x000fe400000010ff */
[----:B------:R-:W-:Y:S01]  /*3590*/  F2FP.BF16.F32.PACK_AB R88, R0, R88 ;  /* 0x000000580058723e */ /* 0x000fe200000010ff */
[----:B------:R-:W-:Y:S06]  /*35a0*/  BRA `(.L_x_2454) ;  /* 0x0000001800a47947 */ /* 0x000fec0003800000 */
.L_x_2452:
        /* <DEDUP_REMOVED lines=59> */
.L_x_2455:
        /* <DEDUP_REMOVED lines=10> */
[----:B------:R-:W-:Y:S01]  /*3a00*/  FFMA.FTZ R83, R208, R227, R71 ;  /* 0x000000e3d0537223 */ /* 0x000fe20000010047 */
[----:B------:R-:W-:Y:S01]  /*3a10*/  ISETP.GE.U32.AND P1, PT, R88, RZ, PT ;  /* 0x000000ff5800720c */ /* 0x000fe20003f26070 */
[-CC-:B------:R-:W-:Y:S01]  /*3a20*/  FFMA.FTZ R77, R90, R118.reuse, R119.reuse ;  /* 0x000000765a4d7223 */ /* 0x180fe20000010077 */
[-CC-:B------:R-:W-:Y:S01]  /*3a30*/  FFMA.FTZ R78, R91, R118.reuse, R119.reuse ;  /* 0x000000765b4e7223 */ /* 0x180fe20000010077 */
[----:B------:R-:W-:Y:S01]  /*3a40*/  FMUL.FTZ R90, R80, UR6 ;  /* 0x00000006505a7c20 */ /* 0x000fe20008410000 */
[----:B------:R-:W-:Y:S01]  /*3a50*/  FFMA.FTZ R0, R0, R118, R119 ;  /* 0x0000007600007223 */ /* 0x000fe20000010077 */
[----:B------:R-:W-:Y:S01]  /*3a60*/  FMUL.FTZ R91, R83, UR6 ;  /* 0x00000006535b7c20 */ /* 0x000fe20008410000 */
[C---:B------:R-:W-:Y:S01]  /*3a70*/  LOP3.LUT P6, RZ, R89.reuse, 0xff, RZ, 0xc0, !PT ;  /* 0x000000ff59ff7812 */ /* 0x040fe200078cc0ff */
[----:B------:R-:W-:Y:S01]  /*3a80*/  FMUL.FTZ R76, R82, UR6 ;  /* 0x00000006524c7c20 */ /* 0x000fe20008410000 */
[----:B------:R-:W-:Y:S01]  /*3a90*/  FFMA.FTZ R81, R208, R222, R69 ;  /* 0x000000ded0517223 */ /* 0x000fe20000010045 */
        /* <DEDUP_REMOVED lines=13> */
[----:B------:R-:W-:Y:S01]  /*3b70*/  FFMA.FTZ R76, R208, R211, R72 ;  /* 0x000000d3d04c7223 */ /* 0x000fe20000010048 */
[----:B------:R-:W-:Y:S01]  /*3b80*/  FSEL R0, R0, RZ, P6 ;  /* 0x000000ff00007208 */ /* 0x000fe20003000000 */
[C---:B------:R-:W-:Y:S01]  /*3b90*/  FFMA.FTZ R78, R208.reuse, R78, R74 ;  /* 0x0000004ed04e7223 */ /* 0x040fe2000001004a */
[C---:B------:R-:W-:Y:S01]  /*3ba0*/  FFMA.FTZ R79, R208.reuse, R79, R75 ;  /* 0x0000004fd04f7223 */ /* 0x040fe2000001004b */
[----:B------:R-:W-:Y:S01]  /*3bb0*/  FFMA.FTZ R77, R208, R77, R73 ;  /* 0x0000004dd04d7223 */ /* 0x000fe20000010049 */
        /* <DEDUP_REMOVED lines=16> */
.L_x_2451:
        /* <DEDUP_REMOVED lines=15> */
[--C-:B------:R-:W-:Y:S01]  /*3db0*/  FFMA.FTZ R91, R91, R118, R119.reuse ;  /* 0x000000765b5b7223 */ /* 0x100fe20000010077 */
[C---:B------:R-:W-:Y:S01]  /*3dc0*/  FMUL.FTZ R85, R208.reuse, R227 ;  /* 0x000000e3d0557220 */ /* 0x040fe20000410000 */
[C---:B------:R-:W-:Y:S01]  /*3dd0*/  FMUL.FTZ R86, R208.reuse, R214 ;  /* 0x000000d6d0567220 */ /* 0x040fe20000410000 */
[----:B------:R-:W-:Y:S01]  /*3de0*/  FMUL.FTZ R87, R208, R215 ;  /* 0x000000d7d0577220 */ /* 0x000fe20000410000 */
[----:B------:R-:W-:Y:S01]  /*3df0*/  ISETP.GE.U32.AND.EX P4, PT, R89, 0x1000000, PT, P1 ;  /* 0x010000005900780c */ /* 0x000fe20003f86110 */
[----:B------:R-:W-:Y:S01]  /*3e00*/  FMUL.FTZ R85, R85, UR6 ;  /* 0x0000000655557c20 */ /* 0x000fe20008410000 */
[----:B------:R-:W-:Y:S01]  /*3e10*/  ISETP.GE.U32.AND P1, PT, R168, RZ, PT ;  /* 0x000000ffa800720c */ /* 0x000fe20003f26070 */
[-C--:B------:R-:W-:Y:S01]  /*3e20*/  FFMA.FTZ R90, R90, R118.reuse, R119 ;  /* 0x000000765a5a7223 */ /* 0x080fe20000010077 */
[----:B------:R-:W-:Y:S01]  /*3e30*/  FADD.FTZ R213, R213, -R91 ;  /* 0x8000005bd5d57221 */ /* 0x000fe20000010000 */
[-CC-:B------:R-:W-:Y:S01]  /*3e40*/  FFMA.FTZ R222, R222, R118.reuse, R119.reuse ;  /* 0x00000076dede7223 */ /* 0x180fe20000010077 */
[----:B------:R-:W-:Y:S01]  /*3e50*/  FMUL.FTZ R87, R87, UR6 ;  /* 0x0000000657577c20 */ /* 0x000fe20008410000 */
[----:B------:R-:W-:Y:S01]  /*3e60*/  FMUL.FTZ R86, R86, UR6 ;  /* 0x0000000656567c20 */ /* 0x000fe20008410000 */
[C---:B------:R-:W-:Y:S01]  /*3e70*/  LOP3.LUT P3, RZ, R89.reuse, 0xff0000, RZ, 0xc0, !PT ;  /* 0x00ff000059ff7812 */ /* 0x040fe2000786c0ff */
[----:B------:R-:W-:Y:S01]  /*3e80*/  FADD.FTZ R226, R226, -R90 ;  /* 0x8000005ae2e27221 */ /* 0x000fe20000010000 */
        /* <DEDUP_REMOVED lines=8> */
[----:B------:R-:W-:Y:S01]  /*3f10*/  ISETP.GE.U32.AND.EX P1, PT, R169, 0x1000000, PT, P1 ;  /* 0x01000000a900780c */ /* 0x000fe20003f26110 */
[----:B------:R-:W-:Y:S01]  /*3f20*/  FADD.FTZ R225, R225, -R212 ;  /* 0x800000d4e1e17221 */ /* 0x000fe20000010000 */
[----:B------:R-:W-:-:S02]  /*3f30*/  FSEL R84, R87, RZ, P3 ;  /* 0x000000ff57547208 */ /* 0x000fc40001800000 */
[C---:B------:R-:W-:Y:S02]  /*3f40*/  FSEL R90, R86.reuse, RZ, P5 ;  /* 0x000000ff565a7208 */ /* 0x040fe40002800000 */
[----:B------:R-:W-:Y:S02]  /*3f50*/  FSEL R87, R87, RZ, P6 ;  /* 0x000000ff57577208 */ /* 0x000fe40003000000 */
[----:B------:R-:W-:Y:S02]  /*3f60*/  FSEL R85, R85, RZ, P1 ;  /* 0x000000ff55557208 */ /* 0x000fe40000800000 */
[----:B------:R-:W-:Y:S02]  /*3f70*/  FSEL R86, R86, RZ, P4 ;  /* 0x000000ff56567208 */ /* 0x000fe40002000000 */
[C---:B------:R-:W-:Y:S02]  /*3f80*/  LOP3.LUT P6, RZ, R88.reuse, 0xff0000, RZ, 0xc0, !PT ;  /* 0x00ff000058ff7812 */ /* 0x040fe400078cc0ff */
[----:B------:R-:W-:-:S02]  /*3f90*/  LOP3.LUT P1, RZ, R88, 0xff000000, RZ, 0xc0, !PT ;  /* 0xff00000058ff7812 */ /* 0x000fc4000782c0ff */
[C---:B------:R-:W-:Y:S02]  /*3fa0*/  LOP3.LUT P5, RZ, R88.reuse, 0xff00, RZ, 0xc0, !PT ;  /* 0x0000ff0058ff7812 */ /* 0x040fe400078ac0ff */
[----:B------:R-:W-:Y:S01]  /*3fb0*/  LOP3.LUT P4, RZ, R88, 0xff, RZ, 0xc0, !PT ;  /* 0x000000ff58ff7812 */ /* 0x000fe2000788c0ff */
[----:B------:R-:W-:Y:S01]  /*3fc0*/  FMUL.FTZ R88, R208, R222 ;  /* 0x000000ded0587220 */ /* 0x000fe20000410000 */
[----:B------:R-:W-:Y:S02]  /*3fd0*/  LOP3.LUT P3, RZ, R89, 0xff00, RZ, 0xc0, !PT ;  /* 0x0000ff0059ff7812 */ /* 0x000fe4000786c0ff */
[----:B------:R-:W-:Y:S01]  /*3fe0*/  F2FP.BF16.F32.PACK_AB R87, R85, R87 ;  /* 0x000000575557723e */ /* 0x000fe200000010ff */
[----:B------:R-:W-:Y:S01]  /*3ff0*/  FMUL.FTZ R88, R88, UR6 ;  /* 0x0000000658587c20 */ /* 0x000fe20008410000 */
[----:B------:R-:W-:Y:S01]  /*4000*/  FMUL.FTZ R85, R208, R213 ;  /* 0x000000d5d0557220 */ /* 0x000fe20000410000 */
[----:B------:R-:W-:-:S03]  /*4010*/  F2FP.BF16.F32.PACK_AB R91, R91, R84 ;  /* 0x000000545b5b723e */ /* 0x000fc600000010ff */
[----:B------:R-:W-:Y:S01]  /*4020*/  FSEL R0, R88, RZ, P3 ;  /* 0x000000ff58007208 */ /* 0x000fe20001800000 */
[----:B------:R-:W-:Y:S01]  /*4030*/  FMUL.FTZ R85, R85, UR6 ;  /* 0x0000000655557c20 */ /* 0x000fe20008410000 */
[----:B------:R-:W-:Y:S02]  /*4040*/  LOP3.LUT P3, RZ, R169, 0xff00, RZ, 0xc0, !PT ;  /* 0x0000ff00a9ff7812 */ /* 0x000fe4000786c0ff */
[----:B------:R-:W-:Y:S01]  /*4050*/  F2FP.BF16.F32.PACK_AB R90, R0, R90 ;  /* 0x0000005a005a723e */ /* 0x000fe200000010ff */
[----:B------:R-:W-:Y:S01]  /*4060*/  FMUL.FTZ R0, R208, R225 ;  /* 0x000000e1d0007220 */ /* 0x000fe20000410000 */
[----:B------:R-:W-:Y:S02]  /*4070*/  FSEL R89, R85, RZ, P6 ;  /* 0x000000ff55597208 */ /* 0x000fe40003000000 */
[----:B------:R-:W-:Y:S01]  /*4080*/  FSEL R88, R88, RZ, P3 ;  /* 0x000000ff58587208 */ /* 0x000fe20001800000 */
[----:B------:R-:W-:Y:S01]  /*4090*/  FMUL.FTZ R0, R0, UR6 ;  /* 0x0000000600007c20 */ /* 0x000fe20008410000 */
[----:B------:R-:W-:-:S02]  /*40a0*/  LOP3.LUT P6, RZ, R168, 0xff000000, RZ, 0xc0, !PT ;  /* 0xff000000a8ff7812 */ /* 0x000fc400078cc0ff */
[----:B------:R-:W-:Y:S02]  /*40b0*/  LOP3.LUT P3, RZ, R168, 0xff0000, RZ, 0xc0, !PT ;  /* 0x00ff0000a8ff7812 */ /* 0x000fe4000786c0ff */
[C---:B------:R-:W-:Y:S02]  /*40c0*/  FSEL R84, R0.reuse, RZ, P6 ;  /* 0x000000ff00547208 */ /* 0x040fe40003000000 */
[----:B------:R-:W-:Y:S02]  /*40d0*/  FSEL R85, R85, RZ, P3 ;  /* 0x000000ff55557208 */ /* 0x000fe40001800000 */
[----:B------:R-:W-:Y:S02]  /*40e0*/  FSEL R0, R0, RZ, P1 ;  /* 0x000000ff00007208 */ /* 0x000fe40000800000 */
[----:B------:R-:W-:Y:S01]  /*40f0*/  F2FP.BF16.F32.PACK_AB R85, R84, R85 ;  /* 0x000000555455723e */ /* 0x000fe200000010ff */
[----:B------:R-:W-:Y:S01]  /*4100*/  FMUL.FTZ R84, R208, R226 ;  /* 0x000000e2d0547220 */ /* 0x000fe20000410000 */
[----:B------:R-:W-:Y:S01]  /*4110*/  F2FP.BF16.F32.PACK_AB R89, R0, R89 ;  /* 0x000000590059723e */ /* 0x000fe200000010ff */
[----:B------:R-:W-:Y:S01]  /*4120*/  FMUL.FTZ R0, R208, R211 ;  /* 0x000000d3d0007220 */ /* 0x000fe20000410000 */
[----:B------:R-:W-:Y:S01]  /*4130*/  LOP3.LUT P1, RZ, R168, 0xff, RZ, 0xc0, !PT ;  /* 0x000000ffa8ff7812 */ /* 0x000fe2000782c0ff */
[----:B------:R-:W-:Y:S01]  /*4140*/  FMUL.FTZ R84, R84, UR6 ;  /* 0x0000000654547c20 */ /* 0x000fe20008410000 */
[----:B------:R-:W-:Y:S01]  /*4150*/  LOP3.LUT P3, RZ, R168, 0xff00, RZ, 0xc0, !PT ;  /* 0x0000ff00a8ff7812 */ /* 0x000fe2000786c0ff */
        /* <DEDUP_REMOVED lines=9> */
.L_x_2457:
[-CC-:B------:R-:W-:Y:S01]  /*41f0*/  FFMA.FTZ R227, R227, R118.reuse, R119.reuse ;  /* 0x00000076e3e37223 */ /* 0x180fe20000010077 */
[-CC-:B------:R-:W-:Y:S01]  /*4200*/  FFMA.FTZ R215, R215, R118.reuse, R119.reuse ;  /* 0x00000076d7d77223 */ /* 0x180fe20000010077 */
[----:B-----5:R-:W-:Y:S01]  /*4210*/  ISETP.GE.U32.AND P3, PT, R168, RZ, PT ;  /* 0x000000ffa800720c */ /* 0x020fe20003f66070 */
[-C--:B------:R-:W-:Y:S01]  /*4220*/  FFMA.FTZ R81, R222, R118.reuse, R119 ;  /* 0x00000076de517223 */ /* 0x080fe20000010077 */
[----:B------:R-:W-:Y:S01]  /*4230*/  FADD.FTZ R227, R223, -R227 ;  /* 0x800000e3dfe37221 */ /* 0x000fe20000010000 */
[----:B------:R-:W-:Y:S01]  /*4240*/  FADD.FTZ R215, R221, -R215 ;  /* 0x800000d7ddd77221 */ /* 0x000fe20000010000 */
[----:B------:R-:W-:Y:S01]  /*4250*/  ISETP.GE.U32.AND P1, PT, R88, RZ, PT ;  /* 0x000000ff5800720c */ /* 0x000fe20003f26070 */
[-C--:B------:R-:W-:Y:S01]  /*4260*/  FFMA.FTZ R80, R214, R118.reuse, R119 ;  /* 0x00000076d6507223 */ /* 0x080fe20000010077 */
[C---:B------:R-:W-:Y:S01]  /*4270*/  FMUL.FTZ R83, R208.reuse, R227 ;  /* 0x000000e3d0537220 */ /* 0x040fe20000410000 */
[----:B------:R-:W-:Y:S01]  /*4280*/  FMUL.FTZ R82, R208, R215 ;  /* 0x000000d7d0527220 */ /* 0x000fe20000410000 */
[----:B------:R-:W-:Y:S01]  /*4290*/  ISETP.GE.U32.AND.EX P3, PT, R169, 0x1000000, PT, P3 ;  /* 0x01000000a900780c */ /* 0x000fe20003f66130 */
[----:B------:R-:W-:Y:S01]  /*42a0*/  FADD.FTZ R81, R224, -R81 ;  /* 0x80000051e0517221 */ /* 0x000fe20000010000 */
[----:B------:R-:W-:Y:S01]  /*42b0*/  FMUL.FTZ R76, R83, UR6 ;  /* 0x00000006534c7c20 */ /* 0x000fe20008410000 */
[----:B------:R-:W-:Y:S01]  /*42c0*/  FMUL.FTZ R87, R82, UR6 ;  /* 0x0000000652577c20 */ /* 0x000fe20008410000 */
[C---:B------:R-:W-:Y:S01]  /*42d0*/  LOP3.LUT P4, RZ, R89.reuse, 0xff0000, RZ, 0xc0, !PT ;  /* 0x00ff000059ff7812 */ /* 0x040fe2000788c0ff */
[----:B------:R-:W-:Y:S01]  /*42e0*/  FADD.FTZ R80, R220, -R80 ;  /* 0x80000050dc507221 */ /* 0x000fe20000010000 */
[----:B------:R-:W-:Y:S01]  /*42f0*/  ISETP.GE.U32.AND.EX P1, PT, R89, 0x1000000, PT, P1 ;  /* 0x010000005900780c */ /* 0x000fe20003f26110 */
[--C-:B------:R-:W-:Y:S01]  /*4300*/  FFMA.FTZ R78, R91, R118, R119.reuse ;  /* 0x000000765b4e7223 */ /* 0x100fe20000010077 */
[----:B------:R-:W-:Y:S01]  /*4310*/  FSEL R84, R76, RZ, P3 ;  /* 0x000000ff4c547208 */ /* 0x000fe20001800000 */
[C---:B------:R-:W-:Y:S01]  /*4320*/  FMUL.FTZ R81, R208.reuse, R81 ;  /* 0x00000051d0517220 */ /* 0x040fe20000410000 */
[----:B------:R-:W-:Y:S01]  /*4330*/  FSEL R91, R87, RZ, P4 ;  /* 0x000000ff575b7208 */ /* 0x000fe20002000000 */
[----:B------:R-:W-:Y:S01]  /*4340*/  FMUL.FTZ R80, R208, R80 ;  /* 0x00000050d0507220 */ /* 0x000fe20000410000 */
[----:B------:R-:W-:Y:S01]  /*4350*/  FSEL R76, R76, RZ, P1 ;  /* 0x000000ff4c4c7208 */ /* 0x000fe20000800000 */
[-C--:B------:R-:W-:Y:S01]  /*4360*/  FFMA.FTZ R79, R212, R118.reuse, R119 ;  /* 0x00000076d44f7223 */ /* 0x080fe20000010077 */
[----:B------:R-:W-:Y:S01]  /*4370*/  LOP3.LUT P5, RZ, R169, 0xff0000, RZ, 0xc0, !PT ;  /* 0x00ff0000a9ff7812 */ /* 0x000fe200078ac0ff */
[----:B------:R-:W-:Y:S01]  /*4380*/  FMUL.FTZ R86, R80, UR6 ;  /* 0x0000000650567c20 */ /* 0x000fe20008410000 */
[----:B------:R-:W-:Y:S01]  /*4390*/  F2FP.BF16.F32.PACK_AB R91, R76, R91 ;  /* 0x0000005b4c5b723e */ /* 0x000fe200000010ff */
[----:B------:R-:W-:Y:S01]  /*43a0*/  FMUL.FTZ R76, R81, UR6 ;  /* 0x00000006514c7c20 */ /* 0x000fe20008410000 */
[----:B------:R-:W-:Y:S01]  /*43b0*/  FSEL R87, R87, RZ, P5 ;  /* 0x000000ff57577208 */ /* 0x000fe20002800000 */
[----:B------:R-:W-:Y:S01]  /*43c0*/  FADD.FTZ R79, R225, -R79 ;  /* 0x8000004fe14f7221 */ /* 0x000fe20000010000 */
[----:B------:R-:W-:Y:S01]  /*43d0*/  LOP3.LUT P5, RZ, R169, 0xff00, RZ, 0xc0, !PT ;  /* 0x0000ff00a9ff7812 */ /* 0x000fe200078ac0ff */
[----:B------:R-:W-:Y:S01]  /*43e0*/  FADD.FTZ R78, R213, -R78 ;  /* 0x8000004ed54e7221 */ /* 0x000fe20000010000 */
[C---:B------:R-:W-:Y:S01]  /*43f0*/  LOP3.LUT P1, RZ, R89.reuse, 0xff, RZ, 0xc0, !PT ;  /* 0x000000ff59ff7812 */ /* 0x040fe2000782c0ff */
[--C-:B------:R-:W-:Y:S01]  /*4400*/  FFMA.FTZ R77, R90, R118, R119.reuse ;  /* 0x000000765a4d7223 */ /* 0x100fe20000010077 */
[----:B------:R-:W-:Y:S01]  /*4410*/  LOP3.LUT P4, RZ, R89, 0xff00, RZ, 0xc0, !PT ;  /* 0x0000ff0059ff7812 */ /* 0x000fe2000788c0ff */
[----:B------:R-:W-:Y:S01]  /*4420*/  FMUL.FTZ R79, R208, R79 ;  /* 0x0000004fd04f7220 */ /* 0x000fe20000410000 */
[----:B------:R-:W-:Y:S01]  /*4430*/  F2FP.BF16.F32.PACK_AB R87, R84, R87 ;  /* 0x000000575457723e */ /* 0x000fe200000010ff */
[----:B------:R-:W-:Y:S01]  /*4440*/  FMUL.FTZ R78, R208, R78 ;  /* 0x0000004ed04e7220 */ /* 0x000fe20000410000 */
[----:B------:R-:W-:Y:S01]  /*4450*/  FSEL R84, R76, RZ, P5 ;  /* 0x000000ff4c547208 */ /* 0x000fe20002800000 */
[----:B------:R-:W-:Y:S01]  /*4460*/  FFMA.FTZ R0, R0, R118, R119 ;  /* 0x0000007600007223 */ /* 0x000fe20000010077 */
[----:B------:R-:W-:Y:S01]  /*4470*/  FSEL R90, R86, RZ, P1 ;  /* 0x000000ff565a7208 */ /* 0x000fe20000800000 */
[----:B------:R-:W-:Y:S01]  /*4480*/  FMUL.FTZ R85, R78, UR6 ;  /* 0x000000064e557c20 */ /* 0x000fe20008410000 */
[----:B------:R-:W-:Y:S01]  /*4490*/  FSEL R76, R76, RZ, P4 ;  /* 0x000000ff4c4c7208 */ /* 0x000fe20002000000 */
[----:B------:R-:W-:Y:S01]  /*44a0*/  FADD.FTZ R77, R226, -R77 ;  /* 0x8000004de24d7221 */ /* 0x000fe20000010000 */
[----:B------:R-:W-:Y:S01]  /*44b0*/  LOP3.LUT P3, RZ, R169, 0xff, RZ, 0xc0, !PT ;  /* 0x000000ffa9ff7812 */ /* 0x000fe2000786c0ff */
[----:B------:R-:W-:Y:S01]  /*44c0*/  FADD.FTZ R0, R211, -R0 ;  /* 0x80000000d3007221 */ /* 0x000fe20000010000 */
[----:B------:R-:W-:Y:S01]  /*44d0*/  F2FP.BF16.F32.PACK_AB R90, R76, R90 ;  /* 0x0000005a4c5a723e */ /* 0x000fe200000010ff */
[----:B------:R-:W-:Y:S01]  /*44e0*/  FMUL.FTZ R76, R79, UR6 ;  /* 0x000000064f4c7c20 */ /* 0x000fe20008410000 */
[----:B------:R-:W-:Y:S01]  /*44f0*/  FSEL R86, R86, RZ, P3 ;  /* 0x000000ff56567208 */ /* 0x000fe20001800000 */
[----:B------:R-:W-:Y:S01]  /*4500*/  FMUL.FTZ R77, R208, R77 ;  /* 0x0000004dd04d7220 */ /* 0x000fe20000410000 */
[----:B------:R-:W-:-:S02]  /*4510*/  LOP3.LUT P5, RZ, R168, 0xff000000, RZ, 0xc0, !PT ;  /* 0xff000000a8ff7812 */ /* 0x000fc400078ac0ff */
[C---:B------:R-:W-:Y:S02]  /*4520*/  LOP3.LUT P1, RZ, R88.reuse, 0xff0000, RZ, 0xc0, !PT ;  /* 0x00ff000058ff7812 */ /* 0x040fe4000782c0ff */
[----:B------:R-:W-:Y:S02]  /*4530*/  LOP3.LUT P4, RZ, R88, 0xff000000, RZ, 0xc0, !PT ;  /* 0xff00000058ff7812 */ /* 0x000fe4000788c0ff */
[----:B------:R-:W-:Y:S02]  /*4540*/  F2FP.BF16.F32.PACK_AB R86, R84, R86 ;  /* 0x000000565456723e */ /* 0x000fe400000010ff */
[----:B------:R-:W-:Y:S02]  /*4550*/  FSEL R84, R76, RZ, P5 ;  /* 0x000000ff4c547208 */ /* 0x000fe40002800000 */
[----:B------:R-:W-:Y:S02]  /*4560*/  LOP3.LUT P3, RZ, R168, 0xff0000, RZ, 0xc0, !PT ;  /* 0x00ff0000a8ff7812 */ /* 0x000fe4000786c0ff */
[----:B------:R-:W-:-:S02]  /*4570*/  FSEL R89, R85, RZ, P1 ;  /* 0x000000ff55597208 */ /* 0x000fc40000800000 */
[----:B------:R-:W-:Y:S02]  /*4580*/  FSEL R76, R76, RZ, P4 ;  /* 0x000000ff4c4c7208 */ /* 0x000fe40002000000 */
[----:B------:R-:W-:Y:S02]  /*4590*/  FSEL R85, R85, RZ, P3 ;  /* 0x000000ff55557208 */ /* 0x000fe40001800000 */
[----:B------:R-:W-:Y:S01]  /*45a0*/  F2FP.BF16.F32.PACK_AB R89, R76, R89 ;  /* 0x000000594c59723e */ /* 0x000fe200000010ff */
[----:B------:R-:W-:Y:S01]  /*45b0*/  FMUL.FTZ R76, R208, R0 ;  /* 0x00000000d04c7220 */ /* 0x000fe20000410000 */
[----:B------:R-:W-:Y:S01]  /*45c0*/  F2FP.BF16.F32.PACK_AB R85, R84, R85 ;  /* 0x000000555455723e */ /* 0x000fe200000010ff */
[----:B------:R-:W-:Y:S01]  /*45d0*/  FMUL.FTZ R84, R77, UR6 ;  /* 0x000000064d547c20 */ /* 0x000fe20008410000 */
[----:B------:R-:W-:Y:S01]  /*45e0*/  LOP3.LUT P4, RZ, R88, 0xff00, RZ, 0xc0, !PT ;  /* 0x0000ff0058ff7812 */ /* 0x000fe2000788c0ff */
[----:B------:R-:W-:Y:S01]  /*45f0*/  FMUL.FTZ R0, R76, UR6 ;  /* 0x000000064c007c20 */ /* 0x000fe20008410000 */
[----:B------:R-:W-:-:S02]  /*4600*/  LOP3.LUT P3, RZ, R168, 0xff, RZ, 0xc0, !PT ;  /* 0x000000ffa8ff7812 */ /* 0x000fc4000786c0ff */
[----:B------:R-:W-:Y:S02]  /*4610*/  LOP3.LUT P1, RZ, R88, 0xff, RZ, 0xc0, !PT ;  /* 0x000000ff58ff7812 */ /* 0x000fe4000782c0ff */
[----:B------:R-:W-:Y:S02]  /*4620*/  LOP3.LUT P5, RZ, R168, 0xff00, RZ, 0xc0, !PT ;  /* 0x0000ff00a8ff7812 */ /* 0x000fe400078ac0ff */
[----:B------:R-:W-:Y:S02]  /*4630*/  FSEL R88, R84, RZ, P4 ;  /* 0x000000ff54587208 */ /* 0x000fe40002000000 */
[----:B------:R-:W-:Y:S02]  /*4640*/  FSEL R114, R0, RZ, P3 ;  /* 0x000000ff00727208 */ /* 0x000fe40001800000 */
[----:B------:R-:W-:Y:S02]  /*4650*/  FSEL R84, R84, RZ, P5 ;  /* 0x000000ff54547208 */ /* 0x000fe40002800000 */
[----:B------:R-:W-:-:S02]  /*4660*/  FSEL R0, R0, RZ, P1 ;  /* 0x000000ff00007208 */ /* 0x000fc40000800000 */
[----:B------:R-:W-:Y:S02]  /*4670*/  F2FP.BF16.F32.PACK_AB R84, R84, R114 ;  /* 0x000000725454723e */ /* 0x000fe400000010ff */
[----:B------:R-:W-:Y:S01]  /*4680*/  F2FP.BF16.F32.PACK_AB R88, R88, R0 ;  /* 0x000000005858723e */ /* 0x000fe200000010ff */
[----:B------:R-:W-:Y:S06]  /*4690*/  BRA `(.L_x_2454) ;  /* 0x0000000800687947 */ /* 0x000fec0003800000 */
.L_x_2456:
        /* <DEDUP_REMOVED lines=13> */
[C---:B------:R-:W-:Y:S01]  /*4770*/  FFMA.FTZ R85, R208.reuse, R227, R71 ;  /* 0x000000e3d0557223 */ /* 0x040fe20000010047 */
[C---:B------:R-:W-:Y:S01]  /*4780*/  FFMA.FTZ R86, R208.reuse, R214, R68 ;  /* 0x000000d6d0567223 */ /* 0x040fe20000010044 */
[----:B------:R-:W-:Y:S01]  /*4790*/  FFMA.FTZ R87, R208, R215, R70 ;  /* 0x000000d7d0577223 */ /* 0x000fe20000010046 */
        /* <DEDUP_REMOVED lines=29> */
[----:B------:R-:W-:Y:S01]  /*4970*/  FFMA.FTZ R88, R208, R222, R69 ;  /* 0x000000ded0587223 */ /* 0x000fe20000010045 */
[----:B------:R-:W-:Y:S02]  /*4980*/  LOP3.LUT P3, RZ, R89, 0xff00, RZ, 0xc0, !PT ;  /* 0x0000ff0059ff7812 */ /* 0x000fe4000786c0ff */
[----:B------:R-:W-:Y:S01]  /*4990*/  F2FP.BF16.F32.PACK_AB R87, R85, R87 ;  /* 0x000000575557723e */ /* 0x000fe200000010ff */
[----:B------:R-:W-:Y:S01]  /*49a0*/  FMUL.FTZ R88, R88, UR6 ;  /* 0x0000000658587c20 */ /* 0x000fe20008410000 */
[----:B------:R-:W-:Y:S01]  /*49b0*/  FFMA.FTZ R85, R208, R213, R74 ;  /* 0x000000d5d0557223 */ /* 0x000fe2000001004a */
[----:B------:R-:W-:-:S03]  /*49c0*/  F2FP.BF16.F32.PACK_AB R91, R91, R84 ;  /* 0x000000545b5b723e */ /* 0x000fc600000010ff */
[----:B------:R-:W-:Y:S01]  /*49d0*/  FSEL R0, R88, RZ, P3 ;  /* 0x000000ff58007208 */ /* 0x000fe20001800000 */
[----:B------:R-:W-:Y:S01]  /*49e0*/  FMUL.FTZ R85, R85, UR6 ;  /* 0x0000000655557c20 */ /* 0x000fe20008410000 */
[----:B------:R-:W-:Y:S02]  /*49f0*/  LOP3.LUT P3, RZ, R169, 0xff00, RZ, 0xc0, !PT ;  /* 0x0000ff00a9ff7812 */ /* 0x000fe4000786c0ff */
[----:B------:R-:W-:Y:S01]  /*4a00*/  F2FP.BF16.F32.PACK_AB R90, R0, R90 ;  /* 0x0000005a005a723e */ /* 0x000fe200000010ff */
[----:B------:R-:W-:Y:S01]  /*4a10*/  FFMA.FTZ R0, R208, R225, R75 ;  /* 0x000000e1d0007223 */ /* 0x000fe2000001004b */
        /* <DEDUP_REMOVED lines=9> */
[----:B------:R-:W-:Y:S01]  /*4ab0*/  FFMA.FTZ R84, R208, R226, R73 ;  /* 0x000000e2d0547223 */ /* 0x000fe20000010049 */
[----:B------:R-:W-:Y:S01]  /*4ac0*/  F2FP.BF16.F32.PACK_AB R89, R0, R89 ;  /* 0x000000590059723e */ /* 0x000fe200000010ff */
[----:B------:R-:W-:Y:S01]  /*4ad0*/  FFMA.FTZ R0, R208, R211, R72 ;  /* 0x000000d3d0007223 */ /* 0x000fe20000010048 */
        /* <DEDUP_REMOVED lines=12> */
.L_x_2458:
        /* <DEDUP_REMOVED lines=8> */
[C---:B------:R-:W-:Y:S01]  /*4c20*/  FFMA.FTZ R83, R208.reuse, R227, R71 ;  /* 0x000000e3d0537223 */ /* 0x040fe20000010047 */
[----:B------:R-:W-:Y:S01]  /*4c30*/  FFMA.FTZ R82, R208, R215, R70 ;  /* 0x000000d7d0527223 */ /* 0x000fe20000010046 */
[----:B------:R-:W-:Y:S01]  /*4c40*/  ISETP.GE.U32.AND.EX P3, PT, R169, 0x1000000, PT, P3 ;  /* 0x01000000a900780c */ /* 0x000fe20003f66130 */
[----:B------:R-:W-:Y:S01]  /*4c50*/  FADD.FTZ R81, R224, -R81 ;  /* 0x80000051e0517221 */ /* 0x000fe20000010000 */
[----:B------:R-:W-:Y:S01]  /*4c60*/  FMUL.FTZ R76, R83, UR6 ;  /* 0x00000006534c7c20 */ /* 0x000fe20008410000 */
[----:B------:R-:W-:Y:S01]  /*4c70*/  FMUL.FTZ R87, R82, UR6 ;  /* 0x0000000652577c20 */ /* 0x000fe20008410000 */
[C---:B------:R-:W-:Y:S01]  /*4c80*/  LOP3.LUT P4, RZ, R89.reuse, 0xff0000, RZ, 0xc0, !PT ;  /* 0x00ff000059ff7812 */ /* 0x040fe2000788c0ff */
[----:B------:R-:W-:Y:S01]  /*4c90*/  FADD.FTZ R80, R220, -R80 ;  /* 0x80000050dc507221 */ /* 0x000fe20000010000 */
[----:B------:R-:W-:Y:S01]  /*4ca0*/  ISETP.GE.U32.AND.EX P1, PT, R89, 0x1000000, PT, P1 ;  /* 0x010000005900780c */ /* 0x000fe20003f26110 */
[----:B------:R-:W-:Y:S01]  /*4cb0*/  FFMA.FTZ R78, R91, R118, R119 ;  /* 0x000000765b4e7223 */ /* 0x000fe20000010077 */
[----:B------:R-:W-:Y:S01]  /*4cc0*/  FSEL R84, R76, RZ, P3 ;  /* 0x000000ff4c547208 */ /* 0x000fe20001800000 */
[C---:B------:R-:W-:Y:S01]  /*4cd0*/  FFMA.FTZ R81, R208.reuse, R81, R69 ;  /* 0x00000051d0517223 */ /* 0x040fe20000010045 */
[----:B------:R-:W-:Y:S01]  /*4ce0*/  FSEL R91, R87, RZ, P4 ;  /* 0x000000ff575b7208 */ /* 0x000fe20002000000 */
[----:B------:R-:W-:Y:S01]  /*4cf0*/  FFMA.FTZ R80, R208, R80, R68 ;  /* 0x00000050d0507223 */ /* 0x000fe20000010044 */
        /* <DEDUP_REMOVED lines=11> */
[----:B------:R-:W-:Y:S01]  /*4db0*/  FFMA.FTZ R77, R90, R118, R119 ;  /* 0x000000765a4d7223 */ /* 0x000fe20000010077 */
[----:B------:R-:W-:Y:S01]  /*4dc0*/  LOP3.LUT P4, RZ, R89, 0xff00, RZ, 0xc0, !PT ;  /* 0x0000ff0059ff7812 */ /* 0x000fe2000788c0ff */
[----:B------:R-:W-:Y:S01]  /*4dd0*/  FFMA.FTZ R79, R208, R79, R75 ;  /* 0x0000004fd04f7223 */ /* 0x000fe2000001004b */
[----:B------:R-:W-:Y:S01]  /*4de0*/  F2FP.BF16.F32.PACK_AB R87, R84, R87 ;  /* 0x000000575457723e */ /* 0x000fe200000010ff */
[----:B------:R-:W-:Y:S01]  /*4df0*/  FFMA.FTZ R78, R208, R78, R74 ;  /* 0x0000004ed04e7223 */ /* 0x000fe2000001004a */
        /* <DEDUP_REMOVED lines=11> */
[----:B------:R-:W-:Y:S01]  /*4eb0*/  FFMA.FTZ R77, R208, R77, R73 ;  /* 0x0000004dd04d7223 */ /* 0x000fe20000010049 */
        /* <DEDUP_REMOVED lines=10> */
[----:B------:R-:W-:Y:S01]  /*4f60*/  FFMA.FTZ R76, R208, R0, R72 ;  /* 0x00000000d04c7223 */ /* 0x000fe20000010048 */
        /* <DEDUP_REMOVED lines=12> */
[----:B------:R-:W-:-:S07]  /*5030*/  F2FP.BF16.F32.PACK_AB R88, R88, R0 ;  /* 0x000000005858723e */ /* 0x000fce00000010ff */
.L_x_2454:
        /* <DEDUP_REMOVED lines=28> */
[----:B------:R-:W-:Y:S01]  /*5200*/  LOP3.LUT P6, RZ, R99, 0xff0000, RZ, 0xc0, !PT ;  /* 0x00ff000063ff7812 */ /* 0x000fe200078cc0ff */
[----:B------:R-:W-:Y:S01]  /*5210*/  FMUL.FTZ R76, R83, UR6 ;  /* 0x00000006534c7c20 */ /* 0x000fe20008410000 */
[C---:B------:R-:W-:Y:S01]  /*5220*/  LOP3.LUT P5, RZ, R171.reuse, 0xff0000, RZ, 0xc0, !PT ;  /* 0x00ff0000abff7812 */ /* 0x040fe200078ac0ff */
[----:B------:R-:W-:Y:S01]  /*5230*/  FFMA.FTZ R80, R208, R80, R60 ;  /* 0x00000050d0507223 */ /* 0x000fe2000001003c */
[----:B------:R-:W-:Y:S01]  /*5240*/  ISETP.GE.U32.AND.EX P3, PT, R171, 0x1000000, PT, P3 ;  /* 0x01000000ab00780c */ /* 0x000fe20003f66130 */
[-CC-:B------:R-:W-:Y:S01]  /*5250*/  FFMA.FTZ R78, R187, R118.reuse, R119.reuse ;  /* 0x00000076bb4e7223 */ /* 0x180fe20000010077 */
[----:B------:R-:W-:Y:S01]  /*5260*/  ISETP.GE.U32.AND P4, PT, R98, RZ, PT ;  /* 0x000000ff6200720c */ /* 0x000fe20003f86070 */
[----:B------:R-:W-:Y:S01]  /*5270*/  FFMA.FTZ R188, R188, R118, R119 ;  /* 0x00000076bcbc7223 */ /* 0x000fe20000010077 */
[C---:B------:R-:W-:Y:S01]  /*5280*/  FSEL R91, R0.reuse, RZ, P6 ;  /* 0x000000ff005b7208 */ /* 0x040fe20003000000 */
[----:B0-----:R-:W-:Y:S01]  /*5290*/  FMUL.FTZ R85, R81, UR6 ;  /* 0x0000000651557c20 */ /* 0x001fe20008410000 */
[----:B------:R-:W-:Y:S01]  /*52a0*/  FSEL R87, R0, RZ, P5 ;  /* 0x000000ff00577208 */ /* 0x000fe20002800000 */
[----:B------:R-:W-:Y:S01]  /*52b0*/  FMUL.FTZ R86, R80, UR6 ;  /* 0x0000000650567c20 */ /* 0x000fe20008410000 */
[----:B------:R-:W-:Y:S01]  /*52c0*/  FSEL R0, R76, RZ, P3 ;  /* 0x000000ff4c007208 */ /* 0x000fe20001800000 */
[----:B------:R-:W-:Y:S01]  /*52d0*/  FADD.FTZ R78, R189, -R78 ;  /* 0x8000004ebd4e7221 */ /* 0x000fe20000010000 */
[----:B------:R-:W-:Y:S01]  /*52e0*/  LOP3.LUT P6, RZ, R171, 0xff00, RZ, 0xc0, !PT ;  /* 0x0000ff00abff7812 */ /* 0x000fe200078cc0ff */
[----:B------:R-:W-:Y:S01]  /*52f0*/  FADD.FTZ R79, R237, -R188 ;  /* 0x800000bced4f7221 */ /* 0x000fe20000010000 */
[C---:B------:R-:W-:Y:S01]  /*5300*/  ISETP.GE.U32.AND.EX P4, PT, R99.reuse, 0x1000000, PT, P4 ;  /* 0x010000006300780c */ /* 0x040fe20003f86140 */
[C---:B------:R-:W-:Y:S01]  /*5310*/  FFMA.FTZ R78, R208.reuse, R78, R66 ;  /* 0x0000004ed04e7223 */ /* 0x040fe20000010042 */
[C---:B------:R-:W-:Y:S01]  /*5320*/  LOP3.LUT P3, RZ, R99.reuse, 0xff, RZ, 0xc0, !PT ;  /* 0x000000ff63ff7812 */ /* 0x040fe2000786c0ff */
[----:B------:R-:W-:Y:S01]  /*5330*/  FFMA.FTZ R79, R208, R79, R67 ;  /* 0x0000004fd04f7223 */ /* 0x000fe20000010043 */
        /* <DEDUP_REMOVED lines=9> */
[----:B------:R-:W-:Y:S01]  /*53d0*/  FFMA.FTZ R77, R208, R77, R65 ;  /* 0x0000004dd04d7223 */ /* 0x000fe20000010041 */
[----:B------:R-:W-:-:S02]  /*53e0*/  LOP3.LUT P4, RZ, R171, 0xff, RZ, 0xc0, !PT ;  /* 0x000000ffabff7812 */ /* 0x000fc4000788c0ff */
[----:B------:R-:W-:Y:S01]  /*53f0*/  F2FP.BF16.F32.PACK_AB R90, R85, R90 ;  /* 0x0000005a555a723e */ /* 0x000fe200000010ff */
[----:B------:R-:W-:Y:S01]  /*5400*/  FMUL.FTZ R85, R78, UR6 ;  /* 0x000000064e557c20 */ /* 0x000fe20008410000 */
[----:B------:R-:W-:Y:S01]  /*5410*/  F2FP.BF16.F32.PACK_AB R87, R0, R87 ;  /* 0x000000570057723e */ /* 0x000fe200000010ff */
[----:B------:R-:W-:Y:S01]  /*5420*/  FMUL.FTZ R0, R79, UR6 ;  /* 0x000000064f007c20 */ /* 0x000fe20008410000 */
[----:B------:R-:W-:Y:S01]  /*5430*/  FSEL R86, R86, RZ, P4 ;  /* 0x000000ff56567208 */ /* 0x000fe20002000000 */
[----:B------:R-:W-:Y:S01]  /*5440*/  FMUL.FTZ R84, R77, UR6 ;  /* 0x000000064d547c20 */ /* 0x000fe20008410000 */
[----:B------:R-:W-:Y:S02]  /*5450*/  LOP3.LUT P3, RZ, R98, 0xff0000, RZ, 0xc0, !PT ;  /* 0x00ff000062ff7812 */ /* 0x000fe4000786c0ff */
[C---:B------:R-:W-:Y:S02]  /*5460*/  LOP3.LUT P4, RZ, R170.reuse, 0xff0000, RZ, 0xc0, !PT ;  /* 0x00ff0000aaff7812 */ /* 0x040fe4000788c0ff */
[----:B------:R-:W-:-:S02]  /*5470*/  LOP3.LUT P6, RZ, R170, 0xff000000, RZ, 0xc0, !PT ;  /* 0xff000000aaff7812 */ /* 0x000fc400078cc0ff */
[----:B------:R-:W-:Y:S02]  /*5480*/  F2FP.BF16.F32.PACK_AB R86, R89, R86 ;  /* 0x000000565956723e */ /* 0x000fe400000010ff */
[----:B------:R-:W-:Y:S02]  /*5490*/  F2FP.BF16.F32.PACK_AB R91, R76, R91 ;  /* 0x0000005b4c5b723e */ /* 0x000fe400000010ff */
[C---:B------:R-:W-:Y:S02]  /*54a0*/  FSEL R89, R85.reuse, RZ, P3 ;  /* 0x000000ff55597208 */ /* 0x040fe40001800000 */
[----:B------:R-:W-:Y:S02]  /*54b0*/  LOP3.LUT P5, RZ, R98, 0xff000000, RZ, 0xc0, !PT ;  /* 0xff00000062ff7812 */ /* 0x000fe400078ac0ff */
[----:B------:R-:W-:Y:S02]  /*54c0*/  FSEL R85, R85, RZ, P4 ;  /* 0x000000ff55557208 */ /* 0x000fe40002000000 */
[----:B------:R-:W-:-:S02]  /*54d0*/  FSEL R76, R0, RZ, P6 ;  /* 0x000000ff004c7208 */ /* 0x000fc40003000000 */
[----:B------:R-:W-:Y:S02]  /*54e0*/  FSEL R0, R0, RZ, P5 ;  /* 0x000000ff00007208 */ /* 0x000fe40002800000 */
[----:B------:R-:W-:Y:S01]  /*54f0*/  F2FP.BF16.F32.PACK_AB R85, R76, R85 ;  /* 0x000000554c55723e */ /* 0x000fe200000010ff */
[----:B------:R-:W-:Y:S01]  /*5500*/  FFMA.FTZ R76, R208, R99, R64 ;  /* 0x00000063d04c7223 */ /* 0x000fe20000010040 */
[----:B------:R-:W-:Y:S02]  /*5510*/  F2FP.BF16.F32.PACK_AB R89, R0, R89 ;  /* 0x000000590059723e */ /* 0x000fe400000010ff */
        /* <DEDUP_REMOVED lines=9> */
[----:B------:R-:W-:-:S02]  /*55b0*/  F2FP.BF16.F32.PACK_AB R84, R84, R98 ;  /* 0x000000625454723e */ /* 0x000fc400000010ff */
[----:B------:R-:W-:Y:S01]  /*55c0*/  F2FP.BF16.F32.PACK_AB R88, R88, R0 ;  /* 0x000000005858723e */ /* 0x000fe200000010ff */
[----:B------:R-:W-:Y:S06]  /*55d0*/  BRA `(.L_x_2462) ;  /* 0x0000001800f07947 */ /* 0x000fec0003800000 */
.L_x_2461:
        /* <DEDUP_REMOVED lines=46> */
[----:B------:R-:W-:Y:S01]  /*58c0*/  F2FP.BF16.F32.PACK_AB R86, R84, R86 ;  /* 0x000000565456723e */ /* 0x000fe200000010ff */
[----:B------:R-:W-:Y:S01]  /*58d0*/  FFMA.FTZ R84, R208, R237, R67 ;  /* 0x000000edd0547223 */ /* 0x000fe20000010043 */
[----:B------:R-:W-:-:S02]  /*58e0*/  LOP3.LUT P5, RZ, R170, 0xff0000, RZ, 0xc0, !PT ;  /* 0x00ff0000aaff7812 */ /* 0x000fc400078ac0ff */
[----:B------:R-:W-:Y:S01]  /*58f0*/  F2FP.BF16.F32.PACK_AB R91, R91, R85 ;  /* 0x000000555b5b723e */ /* 0x000fe200000010ff */
[----:B------:R-:W-:Y:S01]  /*5900*/  FMUL.FTZ R84, R84, UR6 ;  /* 0x0000000654547c20 */ /* 0x000fe20008410000 */
[----:B------:R-:W-:Y:S02]  /*5910*/  FSEL R85, R189, RZ, P5 ;  /* 0x000000ffbd557208 */ /* 0x000fe40002800000 */
[----:B------:R-:W-:Y:S02]  /*5920*/  LOP3.LUT P5, RZ, R170, 0xff000000, RZ, 0xc0, !PT ;  /* 0xff000000aaff7812 */ /* 0x000fe400078ac0ff */
[----:B------:R-:W-:Y:S02]  /*5930*/  LOP3.LUT P4, RZ, R98, 0xff000000, RZ, 0xc0, !PT ;  /* 0xff00000062ff7812 */ /* 0x000fe4000788c0ff */
[----:B------:R-:W-:Y:S02]  /*5940*/  F2FP.BF16.F32.PACK_AB R90, R0, R90 ;  /* 0x0000005a005a723e */ /* 0x000fe400000010ff */
[----:B------:R-:W-:-:S02]  /*5950*/  FSEL R0, R84, RZ, P5 ;  /* 0x000000ff54007208 */ /* 0x000fc40002800000 */
        /* <DEDUP_REMOVED lines=17> */
[----:B------:R-:W-:Y:S01]  /*5a70*/  F2FP.BF16.F32.PACK_AB R88, R88, R0 ;  /* 0x000000005858723e */ /* 0x000fe200000010ff */
[----:B------:R-:W-:Y:S06]  /*5a80*/  BRA `(.L_x_2462) ;  /* 0x0000001400c47947 */ /* 0x000fec0003800000 */
.L_x_2460:
        /* <DEDUP_REMOVED lines=14> */
[----:B------:R-:W-:Y:S01]  /*5b70*/  LOP3.LUT P6, RZ, R99, 0xff0000, RZ, 0xc0, !PT ;  /* 0x00ff000063ff7812 */ /* 0x000fe200078cc0ff */
[----:B------:R-:W-:Y:S01]  /*5b80*/  FMUL.FTZ R76, R83, UR6 ;  /* 0x00000006534c7c20 */ /* 0x000fe20008410000 */
[C---:B------:R-:W-:Y:S01]  /*5b90*/  LOP3.LUT P5, RZ, R171.reuse, 0xff0000, RZ, 0xc0, !PT ;  /* 0x00ff0000abff7812 */ /* 0x040fe200078ac0ff */
[----:B------:R-:W-:Y:S01]  /*5ba0*/  FMUL.FTZ R80, R208, R80 ;  /* 0x00000050d0507220 */ /* 0x000fe20000410000 */
[----:B------:R-:W-:Y:S01]  /*5bb0*/  ISETP.GE.U32.AND.EX P3, PT, R171, 0x1000000, PT, P3 ;  /* 0x01000000ab00780c */ /* 0x000fe20003f66130 */
[-CC-:B------:R-:W-:Y:S01]  /*5bc0*/  FFMA.FTZ R78, R187, R118.reuse, R119.reuse ;  /* 0x00000076bb4e7223 */ /* 0x180fe20000010077 */
[----:B------:R-:W-:Y:S01]  /*5bd0*/  ISETP.GE.U32.AND P4, PT, R98, RZ, PT ;  /* 0x000000ff6200720c */ /* 0x000fe20003f86070 */
[--C-:B------:R-:W-:Y:S01]  /*5be0*/  FFMA.FTZ R188, R188, R118, R119.reuse ;  /* 0x00000076bcbc7223 */ /* 0x100fe20000010077 */
        /* <DEDUP_REMOVED lines=9> */
[C---:B------:R-:W-:Y:S01]  /*5c80*/  FMUL.FTZ R78, R208.reuse, R78 ;  /* 0x0000004ed04e7220 */ /* 0x040fe20000410000 */
[C---:B------:R-:W-:Y:S01]  /*5c90*/  LOP3.LUT P3, RZ, R99.reuse, 0xff, RZ, 0xc0, !PT ;  /* 0x000000ff63ff7812 */ /* 0x040fe2000786c0ff */
[----:B------:R-:W-:Y:S01]  /*5ca0*/  FMUL.FTZ R79, R208, R79 ;  /* 0x0000004fd04f7220 */ /* 0x000fe20000410000 */
        /* <DEDUP_REMOVED lines=9> */
[----:B------:R-:W-:Y:S01]  /*5d40*/  FMUL.FTZ R77, R208, R77 ;  /* 0x0000004dd04d7220 */ /* 0x000fe20000410000 */
        /* <DEDUP_REMOVED lines=18> */
[----:B------:R-:W-:Y:S01]  /*5e70*/  FMUL.FTZ R76, R208, R99 ;  /* 0x00000063d04c7220 */ /* 0x000fe20000410000 */
        /* <DEDUP_REMOVED lines=13> */
.L_x_2463:
        /* <DEDUP_REMOVED lines=47> */
[----:B------:R-:W-:Y:S01]  /*6240*/  FMUL.FTZ R84, R208, R237 ;  /* 0x000000edd0547220 */ /* 0x000fe20000410000 */
        /* <DEDUP_REMOVED lines=27> */
.L_x_2459:
        /* <DEDUP_REMOVED lines=13> */
[----:B------:R-:W-:Y:S01]  /*64d0*/  FFMA.FTZ R80, R208, R80, R60 ;  /* 0x00000050d0507223 */ /* 0x000fe2000001003c */
[----:B------:R-:W-:Y:S01]  /*64e0*/  FMUL.FTZ R91, R83, UR6 ;  /* 0x00000006535b7c20 */ /* 0x000fe20008410000 */
[C---:B------:R-:W-:Y:S01]  /*64f0*/  ISETP.GE.U32.AND.EX P3, PT, R99.reuse, 0x1000000, PT, P3 ;  /* 0x010000006300780c */ /* 0x040fe20003f66130 */
[----:B------:R-:W-:Y:S01]  /*6500*/  FMUL.FTZ R76, R82, UR6 ;  /* 0x00000006524c7c20 */ /* 0x000fe20008410000 */
[----:B------:R-:W-:Y:S01]  /*6510*/  FFMA.FTZ R81, R208, R81, R61 ;  /* 0x00000051d0517223 */ /* 0x000fe2000001003d */
[----:B------:R-:W-:Y:S01]  /*6520*/  LOP3.LUT P6, RZ, R99, 0xff0000, RZ, 0xc0, !PT ;  /* 0x00ff000063ff7812 */ /* 0x000fe200078cc0ff */
[-CC-:B------:R-:W-:Y:S01]  /*6530*/  FFMA.FTZ R77, R145, R118.reuse, R119.reuse ;  /* 0x00000076914d7223 */ /* 0x180fe20000010077 */
[-CC-:B------:R-:W-:Y:S01]  /*6540*/  FFMA.FTZ R78, R187, R118.reuse, R119.reuse ;  /* 0x00000076bb4e7223 */ /* 0x180fe20000010077 */
[-CC-:B------:R-:W-:Y:S01]  /*6550*/  FFMA.FTZ R79, R188, R118.reuse, R119.reuse ;  /* 0x00000076bc4f7223 */ /* 0x180fe20000010077 */
[----:B0-----:R-:W-:Y:S01]  /*6560*/  FFMA.FTZ R89, R136, R118, R119 ;  /* 0x0000007688597223 */ /* 0x001fe20000010077 */
[----:B------:R-:W-:Y:S01]  /*6570*/  FSEL R91, R91, RZ, P3 ;  /* 0x000000ff5b5b7208 */ /* 0x000fe20001800000 */
        /* <DEDUP_REMOVED lines=8> */
[----:B------:R-:W-:Y:S01]  /*6600*/  FADD.FTZ R144, R144, -R89 ;  /* 0x8000005990907221 */ /* 0x000fe20000010000 */
[----:B------:R-:W-:Y:S01]  /*6610*/  FSEL R90, R90, RZ, P4 ;  /* 0x000000ff5a5a7208 */ /* 0x000fe20002000000 */
[----:B------:R-:W-:Y:S01]  /*6620*/  FFMA.FTZ R78, R208, R78, R66 ;  /* 0x0000004ed04e7223 */ /* 0x000fe20000010042 */
[----:B------:R-:W-:Y:S01]  /*6630*/  FSEL R0, R0, RZ, P3 ;  /* 0x000000ff00007208 */ /* 0x000fe20001800000 */
[C---:B------:R-:W-:Y:S01]  /*6640*/  FFMA.FTZ R79, R208.reuse, R79, R67 ;  /* 0x0000004fd04f7223 */ /* 0x040fe20000010043 */
[----:B------:R-:W-:Y:S01]  /*6650*/  F2FP.BF16.F32.PACK_AB R91, R91, R76 ;  /* 0x0000004c5b5b723e */ /* 0x000fe200000010ff */
[C---:B------:R-:W-:Y:S01]  /*6660*/  FFMA.FTZ R76, R208.reuse, R144, R64 ;  /* 0x00000090d04c7223 */ /* 0x040fe20000010040 */
[----:B------:R-:W-:Y:S01]  /*6670*/  FFMA.FTZ R77, R208, R77, R65 ;  /* 0x0000004dd04d7223 */ /* 0x000fe20000010041 */
[----:B------:R-:W-:Y:S01]  /*6680*/  LOP3.LUT P5, RZ, R98, 0xff, RZ, 0xc0, !PT ;  /* 0x000000ff62ff7812 */ /* 0x000fe200078ac0ff */
[----:B------:R-:W-:Y:S01]  /*6690*/  FMUL.FTZ R89, R78, UR6 ;  /* 0x000000064e597c20 */ /* 0x000fe20008410000 */
[----:B------:R-:W-:Y:S01]  /*66a0*/  LOP3.LUT P6, RZ, R98, 0xff00, RZ, 0xc0, !PT ;  /* 0x0000ff0062ff7812 */ /* 0x000fe200078cc0ff */
        /* <DEDUP_REMOVED lines=13> */
.L_x_2465:
        /* <DEDUP_REMOVED lines=54> */
.L_x_2464:
        /* <DEDUP_REMOVED lines=12> */
[----:B------:R-:W-:Y:S01]  /*6ba0*/  FMUL.FTZ R80, R208, R80 ;  /* 0x00000050d0507220 */ /* 0x000fe20000410000 */
[----:B------:R-:W-:Y:S01]  /*6bb0*/  FMUL.FTZ R91, R83, UR6 ;  /* 0x00000006535b7c20 */ /* 0x000fe20008410000 */
[C---:B------:R-:W-:Y:S01]  /*6bc0*/  ISETP.GE.U32.AND.EX P3, PT, R99.reuse, 0x1000000, PT, P3 ;  /* 0x010000006300780c */ /* 0x040fe20003f66130 */
[----:B------:R-:W-:Y:S01]  /*6bd0*/  FMUL.FTZ R76, R82, UR6 ;  /* 0x00000006524c7c20 */ /* 0x000fe20008410000 */
[----:B------:R-:W-:Y:S01]  /*6be0*/  FMUL.FTZ R81, R208, R81 ;  /* 0x00000051d0517220 */ /* 0x000fe20000410000 */
        /* <DEDUP_REMOVED lines=16> */
[----:B------:R-:W-:Y:S01]  /*6cf0*/  FMUL.FTZ R78, R208, R78 ;  /* 0x0000004ed04e7220 */ /* 0x000fe20000410000 */
[----:B------:R-:W-:Y:S01]  /*6d00*/  FSEL R0, R0, RZ, P3 ;  /* 0x000000ff00007208 */ /* 0x000fe20001800000 */
[C---:B------:R-:W-:Y:S01]  /*6d10*/  FMUL.FTZ R79, R208.reuse, R79 ;  /* 0x0000004fd04f7220 */ /* 0x040fe20000410000 */
[----:B------:R-:W-:Y:S01]  /*6d20*/  F2FP.BF16.F32.PACK_AB R91, R91, R76 ;  /* 0x0000004c5b5b723e */ /* 0x000fe200000010ff */
[C---:B------:R-:W-:Y:S01]  /*6d30*/  FMUL.FTZ R76, R208.reuse, R144 ;  /* 0x00000090d04c7220 */ /* 0x040fe20000410000 */
[----:B------:R-:W-:Y:S01]  /*6d40*/  FMUL.FTZ R77, R208, R77 ;  /* 0x0000004dd04d7220 */ /* 0x000fe20000410000 */
        /* <DEDUP_REMOVED lines=16> */
.L_x_2466:
        /* <DEDUP_REMOVED lines=53> */
.L_x_2462:
        /* <DEDUP_REMOVED lines=23> */
[-CC-:B------:R-:W-:Y:S01]  /*7310*/  FFMA.FTZ R77, R139, R118.reuse, R119.reuse ;  /* 0x000000768b4d7223 */ /* 0x180fe20000010077 */
[----:B------:R-:W-:Y:S01]  /*7320*/  FMUL.FTZ R76, R82, UR6 ;  /* 0x00000006524c7c20 */ /* 0x000fe20008410000 */
[----:B------:R-:W-:Y:S01]  /*7330*/  ISETP.GE.U32.AND P4, PT, R172, RZ, PT ;  /* 0x000000ffac00720c */ /* 0x000fe20003f86070 */
[----:B------:R-:W-:Y:S01]  /*7340*/  FFMA.FTZ R0, R142, R118, R119 ;  /* 0x000000768e007223 */ /* 0x000fe20000010077 */
[----:B------:R-:W-:Y:S01]  /*7350*/  LOP3.LUT P6, RZ, R97, 0xff0000, RZ, 0xc0, !PT ;  /* 0x00ff000061ff7812 */ /* 0x000fe200078cc0ff */
[C---:B------:R-:W-:Y:S01]  /*7360*/  FFMA.FTZ R80, R208.reuse, R185, R52 ;  /* 0x000000b9d0507223 */ /* 0x040fe20000010034 */
[----:B------:R-:W-:Y:S01]  /*7370*/  LOP3.LUT P5, RZ, R173, 0xff0000, RZ, 0xc0, !PT ;  /* 0x00ff0000adff7812 */ /* 0x000fe200078ac0ff */
[----:B------:R-:W-:Y:S01]  /*7380*/  FMUL.FTZ R78, R83, UR6 ;  /* 0x00000006534e7c20 */ /* 0x000fe20008410000 */
[----:B------:R-:W-:Y:S01]  /*7390*/  ISETP.GE.U32.AND.EX P3, PT, R97, 0x1000000, PT, P3 ;  /* 0x010000006100780c */ /* 0x000fe20003f66130 */
[----:B------:R-:W-:Y:S01]  /*73a0*/  FFMA.FTZ R81, R208, R147, R53 ;  /* 0x00000093d0517223 */ /* 0x000fe20000010035 */
[----:B------:R-:W-:Y:S01]  /*73b0*/  ISETP.GE.U32.AND.EX P4, PT, R173, 0x1000000, PT, P4 ;  /* 0x01000000ad00780c */ /* 0x000fe20003f86140 */
[----:B------:R-:W-:Y:S01]  /*73c0*/  FADD.FTZ R77, R140, -R77 ;  /* 0x8000004d8c4d7221 */ /* 0x000fe20000010000 */
[----:B------:R-:W-:Y:S01]  /*73d0*/  FADD.FTZ R0, R217, -R0 ;  /* 0x80000000d9007221 */ /* 0x000fe20000010000 */
[C---:B------:R-:W-:Y:S01]  /*73e0*/  FSEL R91, R76.reuse, RZ, P6 ;  /* 0x000000ff4c5b7208 */ /* 0x040fe20003000000 */
[----:B0-----:R-:W-:Y:S01]  /*73f0*/  FMUL.FTZ R84, R81, UR6 ;  /* 0x0000000651547c20 */ /* 0x001fe20008410000 */
[----:B------:R-:W-:Y:S01]  /*7400*/  FSEL R87, R76, RZ, P5 ;  /* 0x000000ff4c577208 */ /* 0x000fe20002800000 */
[----:B------:R-:W-:Y:S01]  /*7410*/  FMUL.FTZ R76, R80, UR6 ;  /* 0x00000006504c7c20 */ /* 0x000fe20008410000 */
[----:B------:R-:W-:Y:S01]  /*7420*/  LOP3.LUT P6, RZ, R97, 0xff, RZ, 0xc0, !PT ;  /* 0x000000ff61ff7812 */ /* 0x000fe200078cc0ff */
[----:B------:R-:W-:Y:S01]  /*7430*/  FFMA.FTZ R79, R208, R0, R59 ;  /* 0x00000000d04f7223 */ /* 0x000fe2000001003b */
[----:B------:R-:W-:-:S02]  /*7440*/  LOP3.LUT P5, RZ, R173, 0xff, RZ, 0xc0, !PT ;  /* 0x000000ffadff7812 */ /* 0x000fc400078ac0ff */
[C---:B------:R-:W-:Y:S01]  /*7450*/  FSEL R98, R78.reuse, RZ, P3 ;  /* 0x000000ff4e627208 */ /* 0x040fe20001800000 */
[----:B------:R-:W-:Y:S01]  /*7460*/  FMUL.FTZ R0, R79, UR6 ;  /* 0x000000064f007c20 */ /* 0x000fe20008410000 */
[----:B------:R-:W-:Y:S01]  /*7470*/  FSEL R114, R78, RZ, P4 ;  /* 0x000000ff4e727208 */ /* 0x000fe20002000000 */
[----:B------:R-:W-:Y:S01]  /*7480*/  FFMA.FTZ R78, R208, R77, R58 ;  /* 0x0000004dd04e7223 */ /* 0x000fe2000001003a */
        /* <DEDUP_REMOVED lines=10> */
[----:B------:R-:W-:Y:S01]  /*7530*/  LOP3.LUT P5, RZ, R172, 0xff0000, RZ, 0xc0, !PT ;  /* 0x00ff0000acff7812 */ /* 0x000fe200078ac0ff */
[----:B------:R-:W-:Y:S01]  /*7540*/  FFMA.FTZ R77, R208, R77, R57 ;  /* 0x0000004dd04d7223 */ /* 0x000fe20000010039 */
[----:B------:R-:W-:Y:S01]  /*7550*/  LOP3.LUT P3, RZ, R172, 0xff000000, RZ, 0xc0, !PT ;  /* 0xff000000acff7812 */ /* 0x000fe2000786c0ff */
[----:B------:R-:W-:Y:S01]  /*7560*/  FFMA.FTZ R76, R208, R141, R56 ;  /* 0x0000008dd04c7223 */ /* 0x000fe20000010038 */
[----:B------:R-:W-:-:S02]  /*7570*/  FSEL R97, R84, RZ, P4 ;  /* 0x000000ff54617208 */ /* 0x000fc40002000000 */
[----:B------:R-:W-:Y:S02]  /*7580*/  LOP3.LUT P6, RZ, R96, 0xff0000, RZ, 0xc0, !PT ;  /* 0x00ff000060ff7812 */ /* 0x000fe400078cc0ff */
[----:B------:R-:W-:Y:S02]  /*7590*/  FSEL R85, R88, RZ, P5 ;  /* 0x000000ff58557208 */ /* 0x000fe40002800000 */
[----:B------:R-:W-:Y:S02]  /*75a0*/  FSEL R84, R0, RZ, P3 ;  /* 0x000000ff00547208 */ /* 0x000fe40001800000 */
[----:B------:R-:W-:Y:S02]  /*75b0*/  LOP3.LUT P4, RZ, R96, 0xff000000, RZ, 0xc0, !PT ;  /* 0xff00000060ff7812 */ /* 0x000fe4000788c0ff */
[----:B------:R-:W-:Y:S02]  /*75c0*/  F2FP.BF16.F32.PACK_AB R90, R89, R90 ;  /* 0x0000005a595a723e */ /* 0x000fe400000010ff */
[----:B------:R-:W-:Y:S01]  /*75d0*/  F2FP.BF16.F32.PACK_AB R85, R84, R85 ;  /* 0x000000555455723e */ /* 0x000fe200000010ff */
[----:B------:R-:W-:Y:S01]  /*75e0*/  FMUL.FTZ R84, R77, UR6 ;  /* 0x000000064d547c20 */ /* 0x000fe20008410000 */
[----:B------:R-:W-:-:S02]  /*75f0*/  FSEL R89, R88, RZ, P6 ;  /* 0x000000ff58597208 */ /* 0x000fc40003000000 */
[----:B------:R-:W-:Y:S01]  /*7600*/  FSEL R88, R0, RZ, P4 ;  /* 0x000000ff00587208 */ /* 0x000fe20002000000 */
[----:B------:R-:W-:Y:S01]  /*7610*/  FMUL.FTZ R0, R76, UR6 ;  /* 0x000000064c007c20 */ /* 0x000fe20008410000 */
[----:B------:R-:W-:Y:S02]  /*7620*/  LOP3.LUT P5, RZ, R96, 0xff00, RZ, 0xc0, !PT ;  /* 0x0000ff0060ff7812 */ /* 0x000fe400078ac0ff */
[----:B------:R-:W-:Y:S02]  /*7630*/  LOP3.LUT P6, RZ, R172, 0xff00, RZ, 0xc0, !PT ;  /* 0x0000ff00acff7812 */ /* 0x000fe400078cc0ff */
[----:B------:R-:W-:Y:S02]  /*7640*/  LOP3.LUT P3, RZ, R96, 0xff, RZ, 0xc0, !PT ;  /* 0x000000ff60ff7812 */ /* 0x000fe4000786c0ff */
        /* <DEDUP_REMOVED lines=12> */
.L_x_2469:
        /* <DEDUP_REMOVED lines=8> */
[C---:B------:R-:W-:Y:S01]  /*7790*/  FFMA.FTZ R146, R208.reuse, R146, R55 ;  /* 0x00000092d0927223 */ /* 0x040fe20000010037 */
[----:B------:R-:W-:Y:S01]  /*77a0*/  FFMA.FTZ R87, R208, R87, R54 ;  /* 0x00000057d0577223 */ /* 0x000fe20000010036 */
[----:B------:R-:W-:Y:S01]  /*77b0*/  FADD.FTZ R147, R218, -R147 ;  /* 0x80000093da937221 */ /* 0x000fe20000010000 */
[-CC-:B------:R-:W-:Y:S01]  /*77c0*/  FFMA.FTZ R85, R139, R118.reuse, R119.reuse ;  /* 0x000000768b557223 */ /* 0x180fe20000010077 */
[-C--:B------:R-:W-:Y:S01]  /*77d0*/  FFMA.FTZ R142, R142, R118.reuse, R119 ;  /* 0x000000768e8e7223 */ /* 0x080fe20000010077 */
[----:B------:R-:W-:Y:S01]  /*77e0*/  FMUL.FTZ R146, R146, UR6 ;  /* 0x0000000692927c20 */ /* 0x000fe20008410000 */
[----:B------:R-:W-:Y:S01]  /*77f0*/  ISETP.GE.U32.AND.EX P5, PT, R97, 0x1000000, PT, P3 ;  /* 0x010000006100780c */ /* 0x000fe20003fa6130 */
[----:B------:R-:W-:Y:S01]  /*7800*/  FMUL.FTZ R87, R87, UR6 ;  /* 0x0000000657577c20 */ /* 0x000fe20008410000 */
[C---:B------:R-:W-:Y:S01]  /*7810*/  FFMA.FTZ R185, R208.reuse, R185, R52 ;  /* 0x000000b9d0b97223 */ /* 0x040fe20000010034 */
[----:B------:R-:W-:Y:S01]  /*7820*/  LOP3.LUT P4, RZ, R97, 0xff0000, RZ, 0xc0, !PT ;  /* 0x00ff000061ff7812 */ /* 0x000fe2000788c0ff */
[----:B------:R-:W-:Y:S01]  /*7830*/  FFMA.FTZ R147, R208, R147, R53 ;  /* 0x00000093d0937223 */ /* 0x000fe20000010035 */
[----:B------:R-:W-:Y:S01]  /*7840*/  LOP3.LUT P6, RZ, R173, 0xff0000, RZ, 0xc0, !PT ;  /* 0x00ff0000adff7812 */ /* 0x000fe200078cc0ff */
[----:B------:R-:W-:Y:S01]  /*7850*/  FADD.FTZ R85, R140, -R85 ;  /* 0x800000558c557221 */ /* 0x000fe20000010000 */
[----:B------:R-:W-:Y:S01]  /*7860*/  FADD.FTZ R217, R217, -R142 ;  /* 0x8000008ed9d97221 */ /* 0x000fe20000010000 */
[----:B------:R-:W-:Y:S01]  /*7870*/  ISETP.GE.U32.AND P3, PT, R172, RZ, PT ;  /* 0x000000ffac00720c */ /* 0x000fe20003f66070 */
[----:B------:R-:W-:Y:S01]  /*7880*/  FMUL.FTZ R185, R185, UR6 ;  /* 0x00000006b9b97c20 */ /* 0x000fe20008410000 */
[----:B------:R-:W-:Y:S01]  /*7890*/  FSEL R91, R146, RZ, P5 ;  /* 0x000000ff925b7208 */ /* 0x000fe20002800000 */
[----:B------:R-:W-:Y:S01]  /*78a0*/  FMUL.FTZ R147, R147, UR6 ;  /* 0x0000000693937c20 */ /* 0x000fe20008410000 */
[----:B------:R-:W-:Y:S01]  /*78b0*/  LOP3.LUT P5, RZ, R97, 0xff, RZ, 0xc0, !PT ;  /* 0x000000ff61ff7812 */ /* 0x000fe200078ac0ff */
[C---:B------:R-:W-:Y:S01]  /*78c0*/  FFMA.FTZ R0, R208.reuse, R85, R58 ;  /* 0x00000055d0007223 */ /* 0x040fe2000001003a */
[C---:B------:R-:W-:Y:S01]  /*78d0*/  FSEL R86, R87.reuse, RZ, P4 ;  /* 0x000000ff57567208 */ /* 0x040fe20002000000 */
[----:B------:R-:W-:Y:S01]  /*78e0*/  FFMA.FTZ R84, R208, R217, R59 ;  /* 0x000000d9d0547223 */ /* 0x000fe2000001003b */
[----:B------:R-:W-:Y:S01]  /*78f0*/  FSEL R88, R87, RZ, P6 ;  /* 0x000000ff57587208 */ /* 0x000fe20003000000 */
[----:B------:R-:W-:Y:S01]  /*7900*/  FMUL.FTZ R0, R0, UR6 ;  /* 0x0000000600007c20 */ /* 0x000fe20008410000 */
[C---:B------:R-:W-:Y:S01]  /*7910*/  LOP3.LUT P4, RZ, R173.reuse, 0xff, RZ, 0xc0, !PT ;  /* 0x000000ffadff7812 */ /* 0x040fe2000788c0ff */
[----:B------:R-:W-:Y:S01]  /*7920*/  FMUL.FTZ R84, R84, UR6 ;  /* 0x0000000654547c20 */ /* 0x000fe20008410000 */
[----:B------:R-:W-:Y:S01]  /*7930*/  ISETP.GE.U32.AND.EX P3, PT, R173, 0x1000000, PT, P3 ;  /* 0x01000000ad00780c */ /* 0x000fe20003f66130 */
[----:B------:R-:W-:Y:S01]  /*7940*/  FFMA.FTZ R85, R138, R118, R119 ;  /* 0x000000768a557223 */ /* 0x000fe20000010077 */
[----:B------:R-:W-:-:S02]  /*7950*/  LOP3.LUT P6, RZ, R97, 0xff00, RZ, 0xc0, !PT ;  /* 0x0000ff0061ff7812 */ /* 0x000fc400078cc0ff */
[C---:B------:R-:W-:Y:S01]  /*7960*/  FSEL R90, R185.reuse, RZ, P5 ;  /* 0x000000ffb95a7208 */ /* 0x040fe20002800000 */
[----:B------:R-:W-:Y:S01]  /*7970*/  FADD.FTZ R85, R216, -R85 ;  /* 0x80000055d8557221 */ /* 0x000fe20000010000 */
[----:B------:R-:W-:Y:S02]  /*7980*/  FSEL R87, R146, RZ, P3 ;  /* 0x000000ff92577208 */ /* 0x000fe40001800000 */
[----:B------:R-:W-:Y:S02]  /*7990*/  FSEL R185, R185, RZ, P4 ;  /* 0x000000ffb9b97208 */ /* 0x000fe40002000000 */
[----:B------:R-:W-:Y:S02]  /*79a0*/  FSEL R97, R147, RZ, P6 ;  /* 0x000000ff93617208 */ /* 0x000fe40003000000 */
[----:B------:R-:W-:Y:S02]  /*79b0*/  LOP3.LUT P3, RZ, R173, 0xff00, RZ, 0xc0, !PT ;  /* 0x0000ff00adff7812 */ /* 0x000fe4000786c0ff */
[----:B------:R-:W-:-:S02]  /*79c0*/  LOP3.LUT P4, RZ, R172, 0xff0000, RZ, 0xc0, !PT ;  /* 0x00ff0000acff7812 */ /* 0x000fc4000788c0ff */
[----:B------:R-:W-:Y:S02]  /*79d0*/  LOP3.LUT P6, RZ, R172, 0xff000000, RZ, 0xc0, !PT ;  /* 0xff000000acff7812 */ /* 0x000fe400078cc0ff */
        /* <DEDUP_REMOVED lines=8> */
[----:B------:R-:W-:Y:S01]  /*7a60*/  F2FP.BF16.F32.PACK_AB R87, R87, R88 ;  /* 0x000000585757723e */ /* 0x000fe200000010ff */
[----:B------:R-:W-:Y:S01]  /*7a70*/  FFMA.FTZ R88, R208, R85, R57 ;  /* 0x00000055d0587223 */ /* 0x000fe20000010039 */
[----:B------:R-:W-:Y:S01]  /*7a80*/  F2FP.BF16.F32.PACK_AB R85, R98, R89 ;  /* 0x000000596255723e */ /* 0x000fe200000010ff */
[----:B------:R-:W-:Y:S01]  /*7a90*/  FADD.FTZ R141, R141, -R96 ;  /* 0x800000608d8d7221 */ /* 0x000fe20000010000 */
[----:B------:R-:W-:Y:S01]  /*7aa0*/  FSEL R89, R0, RZ, P5 ;  /* 0x000000ff00597208 */ /* 0x000fe20002800000 */
[----:B------:R-:W-:Y:S01]  /*7ab0*/  FMUL.FTZ R88, R88, UR6 ;  /* 0x0000000658587c20 */ /* 0x000fe20008410000 */
[----:B------:R-:W-:Y:S01]  /*7ac0*/  FSEL R84, R84, RZ, P3 ;  /* 0x000000ff54547208 */ /* 0x000fe20001800000 */
[----:B------:R-:W-:Y:S01]  /*7ad0*/  FFMA.FTZ R141, R208, R141, R56 ;  /* 0x0000008dd08d7223 */ /* 0x000fe20000010038 */
[----:B------:R-:W-:-:S02]  /*7ae0*/  LOP3.LUT P5, RZ, R172, 0xff00, RZ, 0xc0, !PT ;  /* 0x0000ff00acff7812 */ /* 0x000fc400078ac0ff */
[----:B------:R-:W-:Y:S01]  /*7af0*/  LOP3.LUT P3, RZ, R172, 0xff, RZ, 0xc0, !PT ;  /* 0x000000ffacff7812 */ /* 0x000fe2000786c0ff */
[----:B------:R-:W-:Y:S01]  /*7b00*/  FMUL.FTZ R141, R141, UR6 ;  /* 0x000000068d8d7c20 */ /* 0x000fe20008410000 */
        /* <DEDUP_REMOVED lines=11> */
.L_x_2468:
        /* <DEDUP_REMOVED lines=13> */
[-CC-:B------:R-:W-:Y:S01]  /*7c90*/  FFMA.FTZ R77, R139, R118.reuse, R119.reuse ;  /* 0x000000768b4d7223 */ /* 0x180fe20000010077 */
[----:B------:R-:W-:Y:S01]  /*7ca0*/  FFMA.FTZ R142, R142, R118, R119 ;  /* 0x000000768e8e7223 */ /* 0x000fe20000010077 */
[----:B------:R-:W-:Y:S01]  /*7cb0*/  FMUL.FTZ R0, R82, UR6 ;  /* 0x0000000652007c20 */ /* 0x000fe20008410000 */
[----:B------:R-:W-:Y:S01]  /*7cc0*/  LOP3.LUT P6, RZ, R97, 0xff0000, RZ, 0xc0, !PT ;  /* 0x00ff000061ff7812 */ /* 0x000fe200078cc0ff */
[----:B------:R-:W-:Y:S01]  /*7cd0*/  FMUL.FTZ R76, R83, UR6 ;  /* 0x00000006534c7c20 */ /* 0x000fe20008410000 */
[----:B------:R-:W-:Y:S01]  /*7ce0*/  LOP3.LUT P5, RZ, R173, 0xff0000, RZ, 0xc0, !PT ;  /* 0x00ff0000adff7812 */ /* 0x000fe200078ac0ff */
[C---:B------:R-:W-:Y:S01]  /*7cf0*/  FMUL.FTZ R80, R208.reuse, R185 ;  /* 0x000000b9d0507220 */ /* 0x040fe20000410000 */
[----:B------:R-:W-:Y:S01]  /*7d00*/  ISETP.GE.U32.AND.EX P3, PT, R97, 0x1000000, PT, P3 ;  /* 0x010000006100780c */ /* 0x000fe20003f66130 */
[----:B------:R-:W-:Y:S01]  /*7d10*/  FMUL.FTZ R81, R208, R147 ;  /* 0x00000093d0517220 */ /* 0x000fe20000410000 */
[----:B------:R-:W-:Y:S01]  /*7d20*/  ISETP.GE.U32.AND.EX P4, PT, R173, 0x1000000, PT, P4 ;  /* 0x01000000ad00780c */ /* 0x000fe20003f86140 */
[----:B------:R-:W-:Y:S01]  /*7d30*/  FADD.FTZ R77, R140, -R77 ;  /* 0x8000004d8c4d7221 */ /* 0x000fe20000010000 */
[----:B------:R-:W-:Y:S01]  /*7d40*/  FADD.FTZ R79, R217, -R142 ;  /* 0x8000008ed94f7221 */ /* 0x000fe20000010000 */
[----:B------:R-:W-:-:S02]  /*7d50*/  FSEL R91, R0, RZ, P6 ;  /* 0x000000ff005b7208 */ /* 0x000fc40003000000 */
[----:B0-----:R-:W-:Y:S01]  /*7d60*/  FSEL R87, R0, RZ, P5 ;  /* 0x000000ff00577208 */ /* 0x001fe20002800000 */
[----:B------:R-:W-:Y:S01]  /*7d70*/  FMUL.FTZ R0, R80, UR6 ;  /* 0x0000000650007c20 */ /* 0x000fe20008410000 */
[----:B------:R-:W-:Y:S01]  /*7d80*/  FSEL R84, R76, RZ, P3 ;  /* 0x000000ff4c547208 */ /* 0x000fe20001800000 */
[----:B------:R-:W-:Y:S01]  /*7d90*/  FMUL.FTZ R78, R208, R77 ;  /* 0x0000004dd04e7220 */ /* 0x000fe20000410000 */
[----:B------:R-:W-:Y:S01]  /*7da0*/  FSEL R98, R76, RZ, P4 ;  /* 0x000000ff4c627208 */ /* 0x000fe20002000000 */
[----:B------:R-:W-:Y:S01]  /*7db0*/  FMUL.FTZ R76, R81, UR6 ;  /* 0x00000006514c7c20 */ /* 0x000fe20008410000 */
[----:B------:R-:W-:Y:S01]  /*7dc0*/  LOP3.LUT P6, RZ, R97, 0xff, RZ, 0xc0, !PT ;  /* 0x000000ff61ff7812 */ /* 0x000fe200078cc0ff */
[----:B------:R-:W-:Y:S01]  /*7dd0*/  FMUL.FTZ R79, R208, R79 ;  /* 0x0000004fd04f7220 */ /* 0x000fe20000410000 */
[----:B------:R-:W-:Y:S01]  /*7de0*/  LOP3.LUT P5, RZ, R173, 0xff, RZ, 0xc0, !PT ;  /* 0x000000ffadff7812 */ /* 0x000fe200078ac0ff */
[----:B------:R-:W-:Y:S01]  /*7df0*/  FMUL.FTZ R88, R78, UR6 ;  /* 0x000000064e587c20 */ /* 0x000fe20008410000 */
[----:B------:R-:W-:Y:S01]  /*7e00*/  LOP3.LUT P3, RZ, R97, 0xff00, RZ, 0xc0, !PT ;  /* 0x0000ff0061ff7812 */ /* 0x000fe2000786c0ff */
[----:B------:R-:W-:Y:S01]  /*7e10*/  FFMA.FTZ R97, R138, R118, R119 ;  /* 0x000000768a617223 */ /* 0x000fe20000010077 */
[----:B------:R-:W-:-:S02]  /*7e20*/  FSEL R90, R0, RZ, P6 ;  /* 0x000000ff005a7208 */ /* 0x000fc40003000000 */
[----:B------:R-:W-:Y:S01]  /*7e30*/  FSEL R86, R0, RZ, P5 ;  /* 0x000000ff00567208 */ /* 0x000fe20002800000 */
[----:B------:R-:W-:Y:S01]  /*7e40*/  FMUL.FTZ R0, R79, UR6 ;  /* 0x000000064f007c20 */ /* 0x000fe20008410000 */
[----:B------:R-:W-:Y:S01]  /*7e50*/  LOP3.LUT P4, RZ, R173, 0xff00, RZ, 0xc0, !PT ;  /* 0x0000ff00adff7812 */ /* 0x000fe2000788c0ff */
[----:B------:R-:W-:Y:S01]  /*7e60*/  FADD.FTZ R97, R216, -R97 ;  /* 0x80000061d8617221 */ /* 0x000fe20000010000 */
[----:B------:R-:W-:Y:S02]  /*7e70*/  FSEL R89, R76, RZ, P3 ;  /* 0x000000ff4c597208 */ /* 0x000fe40001800000 */
[C---:B------:R-:W-:Y:S02]  /*7e80*/  LOP3.LUT P5, RZ, R172.reuse, 0xff0000, RZ, 0xc0, !PT ;  /* 0x00ff0000acff7812 */ /* 0x040fe400078ac0ff */
[----:B------:R-:W-:Y:S02]  /*7e90*/  LOP3.LUT P3, RZ, R172, 0xff000000, RZ, 0xc0, !PT ;  /* 0xff000000acff7812 */ /* 0x000fe4000786c0ff */
[----:B------:R-:W-:-:S02]  /*7ea0*/  FSEL R77, R76, RZ, P4 ;  /* 0x000000ff4c4d7208 */ /* 0x000fc40002000000 */
[----:B------:R-:W-:Y:S02]  /*7eb0*/  FSEL R85, R88, RZ, P5 ;  /* 0x000000ff58557208 */ /* 0x000fe40002800000 */
[----:B------:R-:W-:Y:S02]  /*7ec0*/  FSEL R76, R0, RZ, P3 ;  /* 0x000000ff004c7208 */ /* 0x000fe40001800000 */
[C---:B------:R-:W-:Y:S02]  /*7ed0*/  LOP3.LUT P6, RZ, R96.reuse, 0xff0000, RZ, 0xc0, !PT ;  /* 0x00ff000060ff7812 */ /* 0x040fe400078cc0ff */
[C---:B------:R-:W-:Y:S02]  /*7ee0*/  LOP3.LUT P4, RZ, R96.reuse, 0xff000000, RZ, 0xc0, !PT ;  /* 0xff00000060ff7812 */ /* 0x040fe4000788c0ff */
[C---:B------:R-:W-:Y:S02]  /*7ef0*/  LOP3.LUT P5, RZ, R96.reuse, 0xff00, RZ, 0xc0, !PT ;  /* 0x0000ff0060ff7812 */ /* 0x040fe400078ac0ff */
[----:B------:R-:W-:Y:S01]  /*7f00*/  LOP3.LUT P3, RZ, R96, 0xff, RZ, 0xc0, !PT ;  /* 0x000000ff60ff7812 */ /* 0x000fe2000786c0ff */
[----:B------:R-:W-:Y:S01]  /*7f10*/  FFMA.FTZ R96, R137, R118, R119 ;  /* 0x0000007689607223 */ /* 0x000fe20000010077 */
[----:B------:R-:W-:Y:S01]  /*7f20*/  F2FP.BF16.F32.PACK_AB R86, R77, R86 ;  /* 0x000000564d56723e */ /* 0x000fe200000010ff */
[----:B------:R-:W-:Y:S01]  /*7f30*/  FMUL.FTZ R77, R208, R97 ;  /* 0x00000061d04d7220 */ /* 0x000fe20000410000 */
[----:B------:R-:W-:Y:S01]  /*7f40*/  F2FP.BF16.F32.PACK_AB R85, R76, R85 ;  /* 0x000000554c55723e */ /* 0x000fe200000010ff */
[----:B------:R-:W-:Y:S01]  /*7f50*/  FADD.FTZ R141, R141, -R96 ;  /* 0x800000608d8d7221 */ /* 0x000fe20000010000 */
[----:B------:R-:W-:-:S02]  /*7f60*/  F2FP.BF16.F32.PACK_AB R90, R89, R90 ;  /* 0x0000005a595a723e */ /* 0x000fc400000010ff */
[----:B------:R-:W-:Y:S01]  /*7f70*/  F2FP.BF16.F32.PACK_AB R91, R84, R91 ;  /* 0x0000005b545b723e */ /* 0x000fe200000010ff */
[----:B------:R-:W-:Y:S01]  /*7f80*/  FMUL.FTZ R76, R208, R141 ;  /* 0x0000008dd04c7220 */ /* 0x000fe20000410000 */
[----:B------:R-:W-:Y:S01]  /*7f90*/  FSEL R89, R88, RZ, P6 ;  /* 0x000000ff58597208 */ /* 0x000fe20003000000 */
[----:B------:R-:W-:Y:S01]  /*7fa0*/  FMUL.FTZ R84, R77, UR6 ;  /* 0x000000064d547c20 */ /* 0x000fe20008410000 */
[----:B------:R-:W-:Y:S01]  /*7fb0*/  FSEL R88, R0, RZ, P4 ;  /* 0x000000ff00587208 */ /* 0x000fe20002000000 */
[----:B------:R-:W-:Y:S01]  /*7fc0*/  FMUL.FTZ R0, R76, UR6 ;  /* 0x000000064c007c20 */ /* 0x000fe20008410000 */
[C---:B------:R-:W-:Y:S02]  /*7fd0*/  LOP3.LUT P6, RZ, R172.reuse, 0xff00, RZ, 0xc0, !PT ;  /* 0x0000ff00acff7812 */ /* 0x040fe400078cc0ff */
        /* <DEDUP_REMOVED lines=8> */
[----:B------:R-:W-:Y:S01]  /*8060*/  F2FP.BF16.F32.PACK_AB R88, R97, R88 ;  /* 0x000000586158723e */ /* 0x000fe200000010ff */
[----:B------:R-:W-:Y:S06]  /*8070*/  BRA `(.L_x_2470) ;  /* 0x0000001000947947 */ /* 0x000fec0003800000 */
.L_x_2471:
[-CC-:B------:R-:W-:Y:S01]  /*8080*/  FFMA.FTZ R146, R146, R118.reuse, R119.reuse ;  /* 0x0000007692927223 */ /* 0x180fe20000010077 */
[-CC-:B0-----:R-:W-:Y:S01]  /*8090*/  FFMA.FTZ R87, R186, R118.reuse, R119.reuse ;  /* 0x00000076ba577223 */ /* 0x181fe20000010077 */
        /* <DEDUP_REMOVED lines=8> */
[----:B------:R-:W-:Y:S01]  /*8120*/  FADD.FTZ R147, R218, -R147 ;  /* 0x80000093da937221 */ /* 0x000fe20000010000 */
[-CC-:B------:R-:W-:Y:S01]  /*8130*/  FFMA.FTZ R85, R139, R118.reuse, R119.reuse ;  /* 0x000000768b557223 */ /* 0x180fe20000010077 */
[-C--:B------:R-:W-:Y:S01]  /*8140*/  FFMA.FTZ R142, R142, R118.reuse, R119 ;  /* 0x000000768e8e7223 */ /* 0x080fe20000010077 */
[----:B------:R-:W-:Y:S01]  /*8150*/  FMUL.FTZ R219, R219, UR6 ;  /* 0x00000006dbdb7c20 */ /* 0x000fe20008410000 */
[----:B------:R-:W-:Y:S01]  /*8160*/  ISETP.GE.U32.AND.EX P5, PT, R97, 0x1000000, PT, P3 ;  /* 0x010000006100780c */ /* 0x000fe20003fa6130 */
[----:B------:R-:W-:Y:S01]  /*8170*/  FMUL.FTZ R87, R87, UR6 ;  /* 0x0000000657577c20 */ /* 0x000fe20008410000 */
[C---:B------:R-:W-:Y:S01]  /*8180*/  FMUL.FTZ R185, R208.reuse, R185 ;  /* 0x000000b9d0b97220 */ /* 0x040fe20000410000 */
[----:B------:R-:W-:Y:S01]  /*8190*/  LOP3.LUT P4, RZ, R97, 0xff0000, RZ, 0xc0, !PT ;  /* 0x00ff000061ff7812 */ /* 0x000fe2000788c0ff */
[----:B------:R-:W-:Y:S01]  /*81a0*/  FMUL.FTZ R147, R208, R147 ;  /* 0x00000093d0937220 */ /* 0x000fe20000410000 */
        /* <DEDUP_REMOVED lines=8> */
[C---:B------:R-:W-:Y:S01]  /*8230*/  FMUL.FTZ R0, R208.reuse, R85 ;  /* 0x00000055d0007220 */ /* 0x040fe20000410000 */
[C---:B------:R-:W-:Y:S01]  /*8240*/  FSEL R86, R87.reuse, RZ, P4 ;  /* 0x000000ff57567208 */ /* 0x040fe20002000000 */
[----:B------:R-:W-:Y:S01]  /*8250*/  FMUL.FTZ R84, R208, R217 ;  /* 0x000000d9d0547220 */ /* 0x000fe20000410000 */
[----:B------:R-:W-:Y:S01]  /*8260*/  FSEL R88, R87, RZ, P6 ;  /* 0x000000ff57587208 */ /* 0x000fe20003000000 */
[----:B------:R-:W-:Y:S01]  /*8270*/  FMUL.FTZ R0, R0, UR6 ;  /* 0x0000000600007c20 */ /* 0x000fe20008410000 */
[C---:B------:R-:W-:Y:S01]  /*8280*/  LOP3.LUT P4, RZ, R173.reuse, 0xff, RZ, 0xc0, !PT ;  /* 0x000000ffadff7812 */ /* 0x040fe2000788c0ff */
[----:B------:R-:W-:Y:S01]  /*8290*/  FMUL.FTZ R84, R84, UR6 ;  /* 0x0000000654547c20 */ /* 0x000fe20008410000 */
[----:B------:R-:W-:Y:S01]  /*82a0*/  ISETP.GE.U32.AND.EX P3, PT, R173, 0x1000000, PT, P3 ;  /* 0x01000000ad00780c */ /* 0x000fe20003f66130 */
[----:B------:R-:W-:Y:S01]  /*82b0*/  FFMA.FTZ R85, R138, R118, R119 ;  /* 0x000000768a557223 */ /* 0x000fe20000010077 */
[----:B------:R-:W-:-:S02]  /*82c0*/  LOP3.LUT P6, RZ, R97, 0xff00, RZ, 0xc0, !PT ;  /* 0x0000ff0061ff7812 */ /* 0x000fc400078cc0ff */
[----:B------:R-:W-:Y:S01]  /*82d0*/  FSEL R90, R185, RZ, P5 ;  /* 0x000000ffb95a7208 */ /* 0x000fe20002800000 */
        /* <DEDUP_REMOVED lines=16> */
[----:B------:R-:W-:Y:S01]  /*83e0*/  FMUL.FTZ R88, R208, R85 ;  /* 0x00000055d0587220 */ /* 0x000fe20000410000 */
[----:B------:R-:W-:Y:S01]  /*83f0*/  F2FP.BF16.F32.PACK_AB R85, R98, R89 ;  /* 0x000000596255723e */ /* 0x000fe200000010ff */
[----:B------:R-:W-:Y:S01]  /*8400*/  FADD.FTZ R141, R141, -R96 ;  /* 0x800000608d8d7221 */ /* 0x000fe20000010000 */
[----:B------:R-:W-:Y:S01]  /*8410*/  FSEL R89, R0, RZ, P5 ;  /* 0x000000ff00597208 */ /* 0x000fe20002800000 */
[----:B------:R-:W-:Y:S01]  /*8420*/  FMUL.FTZ R88, R88, UR6 ;  /* 0x0000000658587c20 */ /* 0x000fe20008410000 */
[----:B------:R-:W-:Y:S01]  /*8430*/  FSEL R84, R84, RZ, P3 ;  /* 0x000000ff54547208 */ /* 0x000fe20001800000 */
[----:B------:R-:W-:Y:S01]  /*8440*/  FMUL.FTZ R141, R208, R141 ;  /* 0x0000008dd08d7220 */ /* 0x000fe20000410000 */
        /* <DEDUP_REMOVED lines=14> */
.L_x_2467:
        /* <DEDUP_REMOVED lines=12> */
[----:B------:R-:W-:Y:S01]  /*85f0*/  LOP3.LUT P6, RZ, R97, 0xff0000, RZ, 0xc0, !PT ;  /* 0x00ff000061ff7812 */ /* 0x000fe200078cc0ff */
[----:B------:R-:W-:Y:S01]  /*8600*/  FADD.FTZ R147, R218, -R147 ;  /* 0x80000093da937221 */ /* 0x000fe20000010000 */
[----:B------:R-:W-:Y:S01]  /*8610*/  FMUL.FTZ R0, R82, UR6 ;  /* 0x0000000652007c20 */ /* 0x000fe20008410000 */
[C---:B------:R-:W-:Y:S01]  /*8620*/  FFMA.FTZ R80, R208.reuse, R185, R52 ;  /* 0x000000b9d0507223 */ /* 0x040fe20000010034 */
[----:B------:R-:W-:Y:S01]  /*8630*/  FMUL.FTZ R76, R83, UR6 ;  /* 0x00000006534c7c20 */ /* 0x000fe20008410000 */
[C---:B------:R-:W-:Y:S01]  /*8640*/  ISETP.GE.U32.AND.EX P3, PT, R97.reuse, 0x1000000, PT, P3 ;  /* 0x010000006100780c */ /* 0x040fe20003f66130 */
[----:B------:R-:W-:Y:S01]  /*8650*/  FFMA.FTZ R81, R208, R147, R53 ;  /* 0x00000093d0517223 */ /* 0x000fe20000010035 */
[----:B------:R-:W-:Y:S01]  /*8660*/  FSEL R91, R0, RZ, P6 ;  /* 0x000000ff005b7208 */ /* 0x000fe20003000000 */
[----:B------:R-:W-:Y:S01]  /*8670*/  FMUL.FTZ R0, R80, UR6 ;  /* 0x0000000650007c20 */ /* 0x000fe20008410000 */
[----:B------:R-:W-:Y:S01]  /*8680*/  LOP3.LUT P4, RZ, R97, 0xff, RZ, 0xc0, !PT ;  /* 0x000000ff61ff7812 */ /* 0x000fe2000788c0ff */
[-CC-:B------:R-:W-:Y:S01]  /*8690*/  FFMA.FTZ R77, R138, R118.reuse, R119.reuse ;  /* 0x000000768a4d7223 */ /* 0x180fe20000010077 */
[----:B------:R-:W-:Y:S01]  /*86a0*/  FSEL R78, R76, RZ, P3 ;  /* 0x000000ff4c4e7208 */ /* 0x000fe20001800000 */
[----:B------:R-:W-:Y:S01]  /*86b0*/  FMUL.FTZ R76, R81, UR6 ;  /* 0x00000006514c7c20 */ /* 0x000fe20008410000 */
[----:B------:R-:W-:Y:S01]  /*86c0*/  LOP3.LUT P3, RZ, R97, 0xff00, RZ, 0xc0, !PT ;  /* 0x0000ff0061ff7812 */ /* 0x000fe2000786c0ff */
[-CC-:B------:R-:W-:Y:S01]  /*86d0*/  FFMA.FTZ R139, R139, R118.reuse, R119.reuse ;  /* 0x000000768b8b7223 */ /* 0x180fe20000010077 */
[----:B------:R-:W-:Y:S01]  /*86e0*/  FSEL R90, R0, RZ, P4 ;  /* 0x000000ff005a7208 */ /* 0x000fe20002000000 */
[-CC-:B------:R-:W-:Y:S01]  /*86f0*/  FFMA.FTZ R0, R137, R118.reuse, R119.reuse ;  /* 0x0000007689007223 */ /* 0x180fe20000010077 */
[----:B------:R-:W-:Y:S01]  /*8700*/  FFMA.FTZ R142, R142, R118, R119 ;  /* 0x000000768e8e7223 */ /* 0x000fe20000010077 */
[----:B------:R-:W-:Y:S01]  /*8710*/  FSEL R79, R76, RZ, P3 ;  /* 0x000000ff4c4f7208 */ /* 0x000fe20001800000 */
[----:B------:R-:W-:Y:S01]  /*8720*/  FADD.FTZ R216, R216, -R77 ;  /* 0x8000004dd8d87221 */ /* 0x000fe20000010000 */
[----:B------:R-:W-:Y:S01]  /*8730*/  FADD.FTZ R139, R140, -R139 ;  /* 0x8000008b8c8b7221 */ /* 0x000fe20000010000 */
[----:B------:R-:W-:Y:S01]  /*8740*/  FADD.FTZ R141, R141, -R0 ;  /* 0x800000008d8d7221 */ /* 0x000fe20000010000 */
[----:B------:R-:W-:Y:S01]  /*8750*/  FADD.FTZ R142, R217, -R142 ;  /* 0x8000008ed98e7221 */ /* 0x000fe20000010000 */
[----:B------:R-:W-:Y:S01]  /*8760*/  F2FP.BF16.F32.PACK_AB R91, R78, R91 ;  /* 0x0000005b4e5b723e */ /* 0x000fe200000010ff */
[C---:B------:R-:W-:Y:S01]  /*8770*/  FFMA.FTZ R78, R208.reuse, R139, R58 ;  /* 0x0000008bd04e7223 */ /* 0x040fe2000001003a */
[----:B------:R-:W-:Y:S01]  /*8780*/  F2FP.BF16.F32.PACK_AB R90, R79, R90 ;  /* 0x0000005a4f5a723e */ /* 0x000fe200000010ff */
[C---:B------:R-:W-:Y:S01]  /*8790*/  FFMA.FTZ R76, R208.reuse, R141, R56 ;  /* 0x0000008dd04c7223 */ /* 0x040fe20000010038 */
[C---:B------:R-:W-:Y:S01]  /*87a0*/  FFMA.FTZ R79, R208.reuse, R142, R59 ;  /* 0x0000008ed04f7223 */ /* 0x040fe2000001003b */
[----:B------:R-:W-:Y:S01]  /*87b0*/  FFMA.FTZ R77, R208, R216, R57 ;  /* 0x000000d8d04d7223 */ /* 0x000fe20000010039 */
[----:B------:R-:W-:Y:S01]  /*87c0*/  LOP3.LUT P5, RZ, R96, 0xff, RZ, 0xc0, !PT ;  /* 0x000000ff60ff7812 */ /* 0x000fe200078ac0ff */
[----:B------:R-:W-:Y:S01]  /*87d0*/  FMUL.FTZ R0, R76, UR6 ;  /* 0x000000064c007c20 */ /* 0x000fe20008410000 */
[----:B------:R-:W-:Y:S01]  /*87e0*/  LOP3.LUT P6, RZ, R96, 0xff00, RZ, 0xc0, !PT ;  /* 0x0000ff0060ff7812 */ /* 0x000fe200078cc0ff */
[----:B0-----:R-:W-:Y:S01]  /*87f0*/  FMUL.FTZ R89, R78, UR6 ;  /* 0x000000064e597c20 */ /* 0x001fe20008410000 */
[C---:B------:R-:W-:Y:S01]  /*8800*/  LOP3.LUT P4, RZ, R96.reuse, 0xff0000, RZ, 0xc0, !PT ;  /* 0x00ff000060ff7812 */ /* 0x040fe2000788c0ff */
[----:B------:R-:W-:Y:S01]  /*8810*/  FMUL.FTZ R88, R77, UR6 ;  /* 0x000000064d587c20 */ /* 0x000fe20008410000 */
[----:B------:R-:W-:Y:S01]  /*8820*/  LOP3.LUT P3, RZ, R96, 0xff000000, RZ, 0xc0, !PT ;  /* 0xff00000060ff7812 */ /* 0x000fe2000786c0ff */
        /* <DEDUP_REMOVED lines=8> */
.L_x_2473:
[-CC-:B0-----:R-:W-:Y:S01]  /*88b0*/  FFMA.FTZ R89, R186, R118.reuse, R119.reuse ;  /* 0x00000076ba597223 */ /* 0x181fe20000010077 */
[-CC-:B------:R-:W-:Y:S01]  /*88c0*/  FFMA.FTZ R0, R143, R118.reuse, R119.reuse ;  /* 0x000000768f007223 */ /* 0x180fe20000010077 */
[-CC-:B------:R-:W-:Y:S01]  /*88d0*/  FFMA.FTZ R147, R147, R118.reuse, R119.reuse ;  /* 0x0000007693937223 */ /* 0x180fe20000010077 */
[-C--:B------:R-:W-:Y:S01]  /*88e0*/  FFMA.FTZ R146, R146, R118.reuse, R119 ;  /* 0x0000007692927223 */ /* 0x080fe20000010077 */
[----:B------:R-:W-:Y:S01]  /*88f0*/  FADD.FTZ R89, R184, -R89 ;  /* 0x80000059b8597221 */ /* 0x000fe20000010000 */
[----:B------:R-:W-:Y:S01]  /*8900*/  LOP3.LUT P4, RZ, R97, 0xff0000, RZ, 0xc0, !PT ;  /* 0x00ff000061ff7812 */ /* 0x000fe2000788c0ff */
[----:B------:R-:W-:Y:S01]  /*8910*/  FADD.FTZ R185, R185, -R0 ;  /* 0x80000000b9b97221 */ /* 0x000fe20000010000 */
[----:B------:R-:W-:Y:S01]  /*8920*/  FADD.FTZ R218, R218, -R147 ;  /* 0x80000093dada7221 */ /* 0x000fe20000010000 */
[----:B------:R-:W-:Y:S01]  /*8930*/  FFMA.FTZ R89, R208, R89, R54 ;  /* 0x00000059d0597223 */ /* 0x000fe20000010036 */
[----:B------:R-:W-:Y:S01]  /*8940*/  FADD.FTZ R146, R219, -R146 ;  /* 0x80000092db927221 */ /* 0x000fe20000010000 */
[-CC-:B------:R-:W-:Y:S01]  /*8950*/  FFMA.FTZ R139, R139, R118.reuse, R119.reuse ;  /* 0x000000768b8b7223 */ /* 0x180fe20000010077 */
[-CC-:B------:R-:W-:Y:S01]  /*8960*/  FFMA.FTZ R142, R142, R118.reuse, R119.reuse ;  /* 0x000000768e8e7223 */ /* 0x180fe20000010077 */
[----:B------:R-:W-:Y:S01]  /*8970*/  FMUL.FTZ R89, R89, UR6 ;  /* 0x0000000659597c20 */ /* 0x000fe20008410000 */
[----:B------:R-:W-:Y:S01]  /*8980*/  FFMA.FTZ R0, R137, R118, R119 ;  /* 0x0000007689007223 */ /* 0x000fe20000010077 */
[C---:B------:R-:W-:Y:S01]  /*8990*/  FFMA.FTZ R146, R208.reuse, R146, R55 ;  /* 0x00000092d0927223 */ /* 0x040fe20000010037 */
[C---:B------:R-:W-:Y:S01]  /*89a0*/  FFMA.FTZ R185, R208.reuse, R185, R52 ;  /* 0x000000b9d0b97223 */ /* 0x040fe20000010034 */
[----:B------:R-:W-:Y:S01]  /*89b0*/  FFMA.FTZ R218, R208, R218, R53 ;  /* 0x000000dad0da7223 */ /* 0x000fe20000010035 */
[----:B------:R-:W-:Y:S01]  /*89c0*/  FSEL R88, R89, RZ, P4 ;  /* 0x000000ff59587208 */ /* 0x000fe20002000000 */
[----:B------:R-:W-:Y:S01]  /*89d0*/  FFMA.FTZ R89, R138, R118, R119 ;  /* 0x000000768a597223 */ /* 0x000fe20000010077 */
        /* <DEDUP_REMOVED lines=35> */
.L_x_2472:
[----:B------:R-:W-:Y:S05]  /*8c10*/  @!P1 BRA `(.L_x_2474) ;  /* 0x0000000000d89947 */ /* 0x000fea0003800000 */
[-CC-:B------:R-:W-:Y:S01]  /*8c20*/  FFMA.FTZ R77, R186, R118.reuse, R119.reuse ;  /* 0x00000076ba4d7223 */ /* 0x180fe20000010077 */
[-CC-:B------:R-:W-:Y:S01]  /*8c30*/  FFMA.FTZ R0, R143, R118.reuse, R119.reuse ;  /* 0x000000768f007223 */ /* 0x180fe20000010077 */
[-C--:B------:R-:W-:Y:S01]  /*8c40*/  FFMA.FTZ R146, R146, R118.reuse, R119 ;  /* 0x0000007692927223 */ /* 0x080fe20000010077 */
[----:B------:R-:W-:Y:S01]  /*8c50*/  LOP3.LUT P6, RZ, R97, 0xff0000, RZ, 0xc0, !PT ;  /* 0x00ff000061ff7812 */ /* 0x000fe200078cc0ff */
[----:B------:R-:W-:Y:S01]  /*8c60*/  FADD.FTZ R77, R184, -R77 ;  /* 0x8000004db84d7221 */ /* 0x000fe20000010000 */
[----:B------:R-:W-:Y:S01]  /*8c70*/  FADD.FTZ R185, R185, -R0 ;  /* 0x80000000b9b97221 */ /* 0x000fe20000010000 */
[----:B------:R-:W-:Y:S01]  /*8c80*/  FADD.FTZ R83, R219, -R146 ;  /* 0x80000092db537221 */ /* 0x000fe20000010000 */
[-C--:B------:R-:W-:Y:S01]  /*8c90*/  FFMA.FTZ R147, R147, R118.reuse, R119 ;  /* 0x0000007693937223 */ /* 0x080fe20000010077 */
[C---:B------:R-:W-:Y:S01]  /*8ca0*/  FMUL.FTZ R82, R208.reuse, R77 ;  /* 0x0000004dd0527220 */ /* 0x040fe20000410000 */
[C---:B------:R-:W-:Y:S01]  /*8cb0*/  FMUL.FTZ R80, R208.reuse, R185 ;  /* 0x000000b9d0507220 */ /* 0x040fe20000410000 */
[----:B------:R-:W-:Y:S01]  /*8cc0*/  FMUL.FTZ R83, R208, R83 ;  /* 0x00000053d0537220 */ /* 0x000fe20000410000 */
[----:B------:R-:W-:Y:S01]  /*8cd0*/  ISETP.GE.U32.AND P3, PT, R96, RZ, PT ;  /* 0x000000ff6000720c */ /* 0x000fe20003f66070 */
[----:B------:R-:W-:Y:S01]  /*8ce0*/  FMUL.FTZ R0, R82, UR6 ;  /* 0x0000000652007c20 */ /* 0x000fe20008410000 */
[----:B------:R-:W-:Y:S01]  /*8cf0*/  FADD.FTZ R147, R218, -R147 ;  /* 0x80000093da937221 */ /* 0x000fe20000010000 */
[----:B------:R-:W-:Y:S01]  /*8d00*/  LOP3.LUT P4, RZ, R97, 0xff, RZ, 0xc0, !PT ;  /* 0x000000ff61ff7812 */ /* 0x000fe2000788c0ff */
[----:B------:R-:W-:Y:S01]  /*8d10*/  FMUL.FTZ R76, R83, UR6 ;  /* 0x00000006534c7c20 */ /* 0x000fe20008410000 */
[----:B------:R-:W-:Y:S01]  /*8d20*/  ISETP.GE.U32.AND.EX P3, PT, R97, 0x1000000, PT, P3 ;  /* 0x010000006100780c */ /* 0x000fe20003f66130 */
[----:B------:R-:W-:Y:S01]  /*8d30*/  FMUL.FTZ R81, R208, R147 ;  /* 0x00000093d0517220 */ /* 0x000fe20000410000 */
[----:B------:R-:W-:Y:S01]  /*8d40*/  FSEL R91, R0, RZ, P6 ;  /* 0x000000ff005b7208 */ /* 0x000fe20003000000 */
[----:B------:R-:W-:Y:S01]  /*8d50*/  FMUL.FTZ R0, R80, UR6 ;  /* 0x0000000650007c20 */ /* 0x000fe20008410000 */
[-CC-:B------:R-:W-:Y:S01]  /*8d60*/  FFMA.FTZ R77, R138, R118.reuse, R119.reuse ;  /* 0x000000768a4d7223 */ /* 0x180fe20000010077 */
[-CC-:B------:R-:W-:Y:S01]  /*8d70*/  FFMA.FTZ R139, R139, R118.reuse, R119.reuse ;  /* 0x000000768b8b7223 */ /* 0x180fe20000010077 */
[-CC-:B------:R-:W-:Y:S01]  /*8d80*/  FFMA.FTZ R142, R142, R118.reuse, R119.reuse ;  /* 0x000000768e8e7223 */ /* 0x180fe20000010077 */
[----:B------:R-:W-:Y:S01]  /*8d90*/  FSEL R78, R76, RZ, P3 ;  /* 0x000000ff4c4e7208 */ /* 0x000fe20001800000 */
[----:B------:R-:W-:Y:S01]  /*8da0*/  FMUL.FTZ R76, R81, UR6 ;  /* 0x00000006514c7c20 */ /* 0x000fe20008410000 */
[----:B------:R-:W-:Y:S01]  /*8db0*/  FSEL R90, R0, RZ, P4 ;  /* 0x000000ff005a7208 */ /* 0x000fe20002000000 */
[----:B------:R-:W-:Y:S01]  /*8dc0*/  FFMA.FTZ R0, R137, R118, R119 ;  /* 0x0000007689007223 */ /* 0x000fe20000010077 */
[----:B------:R-:W-:Y:S01]  /*8dd0*/  LOP3.LUT P3, RZ, R97, 0xff00, RZ, 0xc0, !PT ;  /* 0x0000ff0061ff7812 */ /* 0x000fe2000786c0ff */
[----:B------:R-:W-:Y:S01]  /*8de0*/  FADD.FTZ R77, R216, -R77 ;  /* 0x8000004dd84d7221 */ /* 0x000fe20000010000 */
[----:B------:R-:W-:Y:S01]  /*8df0*/  FADD.FTZ R139, R140, -R139 ;  /* 0x8000008b8c8b7221 */ /* 0x000fe20000010000 */
[----:B------:R-:W-:Y:S01]  /*8e00*/  FADD.FTZ R141, R141, -R0 ;  /* 0x800000008d8d7221 */ /* 0x000fe20000010000 */
[----:B------:R-:W-:Y:S01]  /*8e10*/  FADD.FTZ R79, R217, -R142 ;  /* 0x8000008ed94f7221 */ /* 0x000fe20000010000 */
[----:B0-----:R-:W-:Y:S01]  /*8e20*/  FSEL R89, R76, RZ, P3 ;  /* 0x000000ff4c597208 */ /* 0x001fe20001800000 */
[----:B------:R-:W-:Y:S01]  /*8e30*/  FMUL.FTZ R77, R208, R77 ;  /* 0x0000004dd04d7220 */ /* 0x000fe20000410000 */
[----:B------:R-:W-:Y:S01]  /*8e40*/  F2FP.BF16.F32.PACK_AB R91, R78, R91 ;  /* 0x0000005b4e5b723e */ /* 0x000fe200000010ff */
        /* <DEDUP_REMOVED lines=19> */
.L_x_2474:
        /* <DEDUP_REMOVED lines=8> */
[----:B------:R-:W-:Y:S01]  /*9000*/  FMUL.FTZ R89, R208, R89 ;  /* 0x00000059d0597220 */ /* 0x000fe20000410000 */
[----:B------:R-:W-:Y:S01]  /*9010*/  FADD.FTZ R219, R219, -R146 ;  /* 0x80000092dbdb7221 */ /* 0x000fe20000010000 */
[-CC-:B------:R-:W-:Y:S01]  /*9020*/  FFMA.FTZ R139, R139, R118.reuse, R119.reuse ;  /* 0x000000768b8b7223 */ /* 0x180fe20000010077 */
[-CC-:B------:R-:W-:Y:S01]  /*9030*/  FFMA.FTZ R142, R142, R118.reuse, R119.reuse ;  /* 0x000000768e8e7223 */ /* 0x180fe20000010077 */
[----:B------:R-:W-:Y:S01]  /*9040*/  FMUL.FTZ R89, R89, UR6 ;  /* 0x0000000659597c20 */ /* 0x000fe20008410000 */
[-CC-:B------:R-:W-:Y:S01]  /*9050*/  FFMA.FTZ R0, R137, R118.reuse, R119.reuse ;  /* 0x0000007689007223 */ /* 0x180fe20000010077 */
[C---:B------:R-:W-:Y:S01]  /*9060*/  FMUL.FTZ R219, R208.reuse, R219 ;  /* 0x000000dbd0db7220 */ /* 0x040fe20000410000 */
[C---:B------:R-:W-:Y:S01]  /*9070*/  FMUL.FTZ R185, R208.reuse, R185 ;  /* 0x000000b9d0b97220 */ /* 0x040fe20000410000 */
[----:B------:R-:W-:Y:S01]  /*9080*/  FMUL.FTZ R147, R208, R147 ;  /* 0x00000093d0937220 */ /* 0x000fe20000410000 */
        /* <DEDUP_REMOVED lines=36> */
.L_x_2470:
        /* <DEDUP_REMOVED lines=14> */
[----:B------:R-:W-:Y:S01]  /*93b0*/  LOP3.LUT P6, RZ, R95, 0xff0000, RZ, 0xc0, !PT ;  /* 0x00ff00005fff7812 */ /* 0x000fe200078cc0ff */
[-CC-:B------:R-:W-:Y:S01]  /*93c0*/  FFMA.FTZ R122, R122, R118.reuse, R119.reuse ;  /* 0x000000767a7a7223 */ /* 0x180fe20000010077 */
[----:B------:R-:W-:Y:S01]  /*93d0*/  FADD.FTZ R129, R129, -R0 ;  /* 0x8000000081817221 */ /* 0x000fe20000010000 */
[-C--:B------:R-:W-:Y:S01]  /*93e0*/  FFMA.FTZ R0, R131, R118.reuse, R119 ;  /* 0x0000007683007223 */ /* 0x080fe20000010077 */
[----:B------:R-:W-:Y:S01]  /*93f0*/  FADD.FTZ R77, R128, -R77 ;  /* 0x8000004d804d7221 */ /* 0x000fe20000010000 */
[----:B------:R-:W-:Y:S01]  /*9400*/  LOP3.LUT P5, RZ, R175, 0xff0000, RZ, 0xc0, !PT ;  /* 0x00ff0000afff7812 */ /* 0x000fe200078ac0ff */
[C---:B------:R-:W-:Y:S01]  /*9410*/  FFMA.FTZ R82, R208.reuse, R129, R46 ;  /* 0x00000081d0527223 */ /* 0x040fe2000001002e */
[----:B------:R-:W-:Y:S01]  /*9420*/  FADD.FTZ R83, R135, -R0 ;  /* 0x8000000087537221 */ /* 0x000fe20000010000 */
[----:B------:R-:W-:Y:S01]  /*9430*/  FFMA.FTZ R80, R208, R77, R44 ;  /* 0x0000004dd0507223 */ /* 0x000fe2000001002c */
[-C--:B------:R-:W-:Y:S01]  /*9440*/  FFMA.FTZ R79, R130, R118.reuse, R119 ;  /* 0x00000076824f7223 */ /* 0x080fe20000010077 */
[----:B------:R-:W-:Y:S01]  /*9450*/  FMUL.FTZ R0, R82, UR6 ;  /* 0x0000000652007c20 */ /* 0x000fe20008410000 */
[----:B------:R-:W-:Y:S01]  /*9460*/  FADD.FTZ R125, R125, -R122 ;  /* 0x8000007a7d7d7221 */ /* 0x000fe20000010000 */
[----:B------:R-:W-:Y:S01]  /*9470*/  FFMA.FTZ R83, R208, R83, R47 ;  /* 0x00000053d0537223 */ /* 0x000fe2000001002f */
[----:B------:R-:W-:Y:S01]  /*9480*/  FADD.FTZ R79, R134, -R79 ;  /* 0x8000004f864f7221 */ /* 0x000fe20000010000 */
[----:B------:R-:W-:Y:S01]  /*9490*/  ISETP.GE.U32.AND P3, PT, R94, RZ, PT ;  /* 0x000000ff5e00720c */ /* 0x000fe20003f66070 */
[----:B------:R-:W-:Y:S01]  /*94a0*/  FFMA.FTZ R78, R208, R125, R50 ;  /* 0x0000007dd04e7223 */ /* 0x000fe20000010032 */
[C---:B0-----:R-:W-:Y:S01]  /*94b0*/  FSEL R91, R0.reuse, RZ, P6 ;  /* 0x000000ff005b7208 */ /* 0x041fe20003000000 */
[----:B------:R-:W-:Y:S01]  /*94c0*/  FMUL.FTZ R76, R83, UR6 ;  /* 0x00000006534c7c20 */ /* 0x000fe20008410000 */
[----:B------:R-:W-:Y:S01]  /*94d0*/  FSEL R87, R0, RZ, P5 ;  /* 0x000000ff00577208 */ /* 0x000fe20002800000 */
[----:B------:R-:W-:Y:S01]  /*94e0*/  FMUL.FTZ R0, R80, UR6 ;  /* 0x0000000650007c20 */ /* 0x000fe20008410000 */
[----:B------:R-:W-:Y:S01]  /*94f0*/  LOP3.LUT P6, RZ, R95, 0xff, RZ, 0xc0, !PT ;  /* 0x000000ff5fff7812 */ /* 0x000fe200078cc0ff */
[----:B------:R-:W-:Y:S01]  /*9500*/  FFMA.FTZ R81, R208, R79, R45 ;  /* 0x0000004fd0517223 */ /* 0x000fe2000001002d */
[----:B------:R-:W-:Y:S01]  /*9510*/  LOP3.LUT P5, RZ, R175, 0xff, RZ, 0xc0, !PT ;  /* 0x000000ffafff7812 */ /* 0x000fe200078ac0ff */
[-CC-:B------:R-:W-:Y:S01]  /*9520*/  FFMA.FTZ R121, R121, R118.reuse, R119.reuse ;  /* 0x0000007679797223 */ /* 0x180fe20000010077 */
[----:B------:R-:W-:Y:S01]  /*9530*/  ISETP.GE.U32.AND P4, PT, R174, RZ, PT ;  /* 0x000000ffae00720c */ /* 0x000fe20003f86070 */
[-C--:B------:R-:W-:Y:S01]  /*9540*/  FFMA.FTZ R77, R120, R118.reuse, R119 ;  /* 0x00000076784d7223 */ /* 0x080fe20000010077 */
[----:B------:R-:W-:Y:S01]  /*9550*/  FSEL R90, R0, RZ, P6 ;  /* 0x000000ff005a7208 */ /* 0x000fe20003000000 */
[----:B------:R-:W-:Y:S01]  /*9560*/  FADD.FTZ R121, R132, -R121 ;  /* 0x8000007984797221 */ /* 0x000fe20000010000 */
[----:B------:R-:W-:Y:S01]  /*9570*/  FSEL R86, R0, RZ, P5 ;  /* 0x000000ff00567208 */ /* 0x000fe20002800000 */
[----:B------:R-:W-:Y:S01]  /*9580*/  FFMA.FTZ R0, R123, R118, R119 ;  /* 0x000000767b007223 */ /* 0x000fe20000010077 */
[----:B------:R-:W-:Y:S01]  /*9590*/  ISETP.GE.U32.AND.EX P3, PT, R95, 0x1000000, PT, P3 ;  /* 0x010000005f00780c */ /* 0x000fe20003f66130 */
[----:B------:R-:W-:Y:S01]  /*95a0*/  FADD.FTZ R85, R124, -R77 ;  /* 0x8000004d7c557221 */ /* 0x000fe20000010000 */
[----:B------:R-:W-:Y:S01]  /*95b0*/  ISETP.GE.U32.AND.EX P4, PT, R175, 0x1000000, PT, P4 ;  /* 0x01000000af00780c */ /* 0x000fe20003f86140 */
[----:B------:R-:W-:Y:S01]  /*95c0*/  FADD.FTZ R79, R133, -R0 ;  /* 0x80000000854f7221 */ /* 0x000fe20000010000 */
[----:B------:R-:W-:Y:S01]  /*95d0*/  FMUL.FTZ R0, R78, UR6 ;  /* 0x000000064e007c20 */ /* 0x000fe20008410000 */
[----:B------:R-:W-:Y:S01]  /*95e0*/  LOP3.LUT P6, RZ, R94, 0xff0000, RZ, 0xc0, !PT ;  /* 0x00ff00005eff7812 */ /* 0x000fe200078cc0ff */
[----:B------:R-:W-:Y:S01]  /*95f0*/  FFMA.FTZ R77, R208, R121, R49 ;  /* 0x00000079d04d7223 */ /* 0x000fe20000010031 */
[----:B------:R-:W-:Y:S01]  /*9600*/  FSEL R84, R76, RZ, P3 ;  /* 0x000000ff4c547208 */ /* 0x000fe20001800000 */
[----:B------:R-:W-:Y:S01]  /*9610*/  FFMA.FTZ R79, R208, R79, R51 ;  /* 0x0000004fd04f7223 */ /* 0x000fe20000010033 */
[----:B------:R-:W-:Y:S01]  /*9620*/  FSEL R88, R76, RZ, P4 ;  /* 0x000000ff4c587208 */ /* 0x000fe20002000000 */
[----:B------:R-:W-:Y:S01]  /*9630*/  FMUL.FTZ R76, R81, UR6 ;  /* 0x00000006514c7c20 */ /* 0x000fe20008410000 */
[----:B------:R-:W-:-:S02]  /*9640*/  LOP3.LUT P3, RZ, R95, 0xff00, RZ, 0xc0, !PT ;  /* 0x0000ff005fff7812 */ /* 0x000fc4000786c0ff */
[----:B------:R-:W-:Y:S02]  /*9650*/  LOP3.LUT P4, RZ, R175, 0xff00, RZ, 0xc0, !PT ;  /* 0x0000ff00afff7812 */ /* 0x000fe4000788c0ff */
[----:B------:R-:W-:Y:S02]  /*9660*/  FSEL R89, R0, RZ, P6 ;  /* 0x000000ff00597208 */ /* 0x000fe40003000000 */
[----:B------:R-:W-:Y:S02]  /*9670*/  LOP3.LUT P6, RZ, R174, 0xff0000, RZ, 0xc0, !PT ;  /* 0x00ff0000aeff7812 */ /* 0x000fe400078cc0ff */
[C---:B------:R-:W-:Y:S02]  /*9680*/  FSEL R95, R76.reuse, RZ, P3 ;  /* 0x000000ff4c5f7208 */ /* 0x040fe40001800000 */
[----:B------:R-:W-:Y:S01]  /*9690*/  FSEL R97, R76, RZ, P4 ;  /* 0x000000ff4c617208 */ /* 0x000fe20002000000 */
[----:B------:R-:W-:Y:S01]  /*96a0*/  FFMA.FTZ R76, R208, R85, R48 ;  /* 0x00000055d04c7223 */ /* 0x000fe20000010030 */
[----:B------:R-:W-:Y:S01]  /*96b0*/  F2FP.BF16.F32.PACK_AB R87, R88, R87 ;  /* 0x000000575857723e */ /* 0x000fe200000010ff */
[----:B------:R-:W-:Y:S01]  /*96c0*/  FMUL.FTZ R88, R79, UR6 ;  /* 0x000000064f587c20 */ /* 0x000fe20008410000 */
[----:B------:R-:W-:-:S02]  /*96d0*/  LOP3.LUT P5, RZ, R94, 0xff000000, RZ, 0xc0, !PT ;  /* 0xff0000005eff7812 */ /* 0x000fc400078ac0ff */
[C---:B------:R-:W-:Y:S02]  /*96e0*/  LOP3.LUT P3, RZ, R94.reuse, 0xff00, RZ, 0xc0, !PT ;  /* 0x0000ff005eff7812 */ /* 0x040fe4000786c0ff */
[----:B------:R-:W-:Y:S02]  /*96f0*/  LOP3.LUT P4, RZ, R94, 0xff, RZ, 0xc0, !PT ;  /* 0x000000ff5eff7812 */ /* 0x000fe4000788c0ff */
[----:B------:R-:W-:Y:S01]  /*9700*/  FSEL R94, R0, RZ, P6 ;  /* 0x000000ff005e7208 */ /* 0x000fe20003000000 */
[----:B------:R-:W-:Y:S01]  /*9710*/  FMUL.FTZ R0, R76, UR6 ;  /* 0x000000064c007c20 */ /* 0x000fe20008410000 */
[----:B------:R-:W-:Y:S02]  /*9720*/  LOP3.LUT P6, RZ, R174, 0xff000000, RZ, 0xc0, !PT ;  /* 0xff000000aeff7812 */ /* 0x000fe400078cc0ff */
[----:B------:R-:W-:Y:S01]  /*9730*/  F2FP.BF16.F32.PACK_AB R91, R84, R91 ;  /* 0x0000005b545b723e */ /* 0x000fe200000010ff */
[----:B------:R-:W-:Y:S01]  /*9740*/  FMUL.FTZ R84, R77, UR6 ;  /* 0x000000064d547c20 */ /* 0x000fe20008410000 */
[----:B------:R-:W-:-:S02]  /*9750*/  FSEL R96, R88, RZ, P5 ;  /* 0x000000ff58607208 */ /* 0x000fc40002800000 */
[----:B------:R-:W-:Y:S02]  /*9760*/  LOP3.LUT P5, RZ, R174, 0xff00, RZ, 0xc0, !PT ;  /* 0x0000ff00aeff7812 */ /* 0x000fe400078ac0ff */
        /* <DEDUP_REMOVED lines=13> */
.L_x_2477:
[-CC-:B0-----:R-:W-:Y:S01]  /*9840*/  FFMA.FTZ R84, R131, R118.reuse, R119.reuse ;  /* 0x0000007683547223 */ /* 0x181fe20000010077 */
[-CC-:B------:R-:W-:Y:S01]  /*9850*/  FFMA.FTZ R0, R127, R118.reuse, R119.reuse ;  /* 0x000000767f007223 */ /* 0x180fe20000010077 */
[-C--:B------:R-:W-:Y:S01]  /*9860*/  FFMA.FTZ R85, R126, R118.reuse, R119 ;  /* 0x000000767e557223 */ /* 0x080fe20000010077 */
[----:B------:R-:W-:Y:S01]  /*9870*/  ISETP.GE.U32.AND P3, PT, R94, RZ, PT ;  /* 0x000000ff5e00720c */ /* 0x000fe20003f66070 */
[----:B------:R-:W-:Y:S01]  /*9880*/  FADD.FTZ R84, R135, -R84 ;  /* 0x8000005487547221 */ /* 0x000fe20000010000 */
[----:B------:R-:W-:Y:S01]  /*9890*/  FADD.FTZ R129, R129, -R0 ;  /* 0x8000000081817221 */ /* 0x000fe20000010000 */
[----:B------:R-:W-:Y:S01]  /*98a0*/  FADD.FTZ R85, R128, -R85 ;  /* 0x8000005580557221 */ /* 0x000fe20000010000 */
[----:B------:R-:W-:Y:S01]  /*98b0*/  FFMA.FTZ R122, R122, R118, R119 ;  /* 0x000000767a7a7223 */ /* 0x000fe20000010077 */
[C---:B------:R-:W-:Y:S01]  /*98c0*/  FFMA.FTZ R84, R208.reuse, R84, R47 ;  /* 0x00000054d0547223 */ /* 0x040fe2000001002f */
[C---:B------:R-:W-:Y:S01]  /*98d0*/  FFMA.FTZ R129, R208.reuse, R129, R46 ;  /* 0x00000081d0817223 */ /* 0x040fe2000001002e */
[----:B------:R-:W-:Y:S01]  /*98e0*/  ISETP.GE.U32.AND.EX P5, PT, R95, 0x1000000, PT, P3 ;  /* 0x010000005f00780c */ /* 0x000fe20003fa6130 */
[----:B------:R-:W-:Y:S01]  /*98f0*/  FFMA.FTZ R85, R208, R85, R44 ;  /* 0x00000055d0557223 */ /* 0x000fe2000001002c */
[----:B------:R-:W-:Y:S01]  /*9900*/  FMUL.FTZ R84, R84, UR6 ;  /* 0x0000000654547c20 */ /* 0x000fe20008410000 */
[----:B------:R-:W-:Y:S01]  /*9910*/  FADD.FTZ R125, R125, -R122 ;  /* 0x8000007a7d7d7221 */ /* 0x000fe20000010000 */
[----:B------:R-:W-:Y:S01]  /*9920*/  FMUL.FTZ R129, R129, UR6 ;  /* 0x0000000681817c20 */ /* 0x000fe20008410000 */
[----:B------:R-:W-:Y:S01]  /*9930*/  LOP3.LUT P4, RZ, R95, 0xff0000, RZ, 0xc0, !PT ;  /* 0x00ff00005fff7812 */ /* 0x000fe2000788c0ff */
[-CC-:B------:R-:W-:Y:S01]  /*9940*/  FFMA.FTZ R87, R130, R118.reuse, R119.reuse ;  /* 0x0000007682577223 */ /* 0x180fe20000010077 */
[----:B------:R-:W-:Y:S01]  /*9950*/  FSEL R88, R84, RZ, P5 ;  /* 0x000000ff54587208 */ /* 0x000fe20002800000 */
[----:B------:R-:W-:Y:S01]  /*9960*/  FMUL.FTZ R85, R85, UR6 ;  /* 0x0000000655557c20 */ /* 0x000fe20008410000 */
[----:B------:R-:W-:Y:S01]  /*9970*/  LOP3.LUT P5, RZ, R95, 0xff, RZ, 0xc0, !PT ;  /* 0x000000ff5fff7812 */ /* 0x000fe200078ac0ff */
[----:B------:R-:W-:Y:S01]  /*9980*/  FFMA.FTZ R125, R208, R125, R50 ;  /* 0x0000007dd07d7223 */ /* 0x000fe20000010032 */
[----:B------:R-:W-:Y:S01]  /*9990*/  FSEL R91, R129, RZ, P4 ;  /* 0x000000ff815b7208 */ /* 0x000fe20002000000 */
[-C--:B------:R-:W-:Y:S01]  /*99a0*/  FFMA.FTZ R0, R123, R118.reuse, R119 ;  /* 0x000000767b007223 */ /* 0x080fe20000010077 */
[----:B------:R-:W-:Y:S01]  /*99b0*/  LOP3.LUT P4, RZ, R175, 0xff, RZ, 0xc0, !PT ;  /* 0x000000ffafff7812 */ /* 0x000fe2000788c0ff */
[----:B------:R-:W-:Y:S01]  /*99c0*/  FADD.FTZ R87, R134, -R87 ;  /* 0x8000005786577221 */ /* 0x000fe20000010000 */
[----:B------:R-:W-:Y:S01]  /*99d0*/  ISETP.GE.U32.AND P3, PT, R174, RZ, PT ;  /* 0x000000ffae00720c */ /* 0x000fe20003f66070 */
[----:B------:R-:W-:Y:S01]  /*99e0*/  FMUL.FTZ R125, R125, UR6 ;  /* 0x000000067d7d7c20 */ /* 0x000fe20008410000 */
[----:B------:R-:W-:Y:S01]  /*99f0*/  FSEL R90, R85, RZ, P5 ;  /* 0x000000ff555a7208 */ /* 0x000fe20002800000 */
[----:B------:R-:W-:Y:S01]  /*9a00*/  FADD.FTZ R0, R133, -R0 ;  /* 0x8000000085007221 */ /* 0x000fe20000010000 */
[----:B------:R-:W-:Y:S01]  /*9a10*/  LOP3.LUT P5, RZ, R94, 0xff0000, RZ, 0xc0, !PT ;  /* 0x00ff00005eff7812 */ /* 0x000fe200078ac0ff */
[-C--:B------:R-:W-:Y:S01]  /*9a20*/  FFMA.FTZ R121, R121, R118.reuse, R119 ;  /* 0x0000007679797223 */ /* 0x080fe20000010077 */
[----:B------:R-:W-:Y:S01]  /*9a30*/  FSEL R86, R85, RZ, P4 ;  /* 0x000000ff55567208 */ /* 0x000fe20002000000 */
[----:B------:R-:W-:Y:S01]  /*9a40*/  FFMA.FTZ R87, R208, R87, R45 ;  /* 0x00000057d0577223 */ /* 0x000fe2000001002d */
[C---:B------:R-:W-:Y:S01]  /*9a50*/  LOP3.LUT P6, RZ, R175.reuse, 0xff0000, RZ, 0xc0, !PT ;  /* 0x00ff0000afff7812 */ /* 0x040fe200078cc0ff */
[----:B------:R-:W-:Y:S01]  /*9a60*/  FFMA.FTZ R85, R120, R118, R119 ;  /* 0x0000007678557223 */ /* 0x000fe20000010077 */
[----:B------:R-:W-:Y:S01]  /*9a70*/  ISETP.GE.U32.AND.EX P3, PT, R175, 0x1000000, PT, P3 ;  /* 0x01000000af00780c */ /* 0x000fe20003f66130 */
[----:B------:R-:W-:Y:S01]  /*9a80*/  FFMA.FTZ R0, R208, R0, R51 ;  /* 0x00000000d0007223 */ /* 0x000fe20000010033 */
[----:B------:R-:W-:Y:S01]  /*9a90*/  FSEL R89, R125, RZ, P5 ;  /* 0x000000ff7d597208 */ /* 0x000fe20002800000 */
[----:B------:R-:W-:Y:S01]  /*9aa0*/  FADD.FTZ R121, R132, -R121 ;  /* 0x8000007984797221 */ /* 0x000fe20000010000 */
[----:B------:R-:W-:Y:S01]  /*9ab0*/  LOP3.LUT P5, RZ, R174, 0xff0000, RZ, 0xc0, !PT ;  /* 0x00ff0000aeff7812 */ /* 0x000fe200078ac0ff */
[----:B------:R-:W-:Y:S01]  /*9ac0*/  FMUL.FTZ R87, R87, UR6 ;  /* 0x0000000657577c20 */ /* 0x000fe20008410000 */
[----:B------:R-:W-:Y:S01]  /*9ad0*/  FSEL R129, R129, RZ, P6 ;  /* 0x000000ff81817208 */ /* 0x000fe20003000000 */
[----:B------:R-:W-:Y:S01]  /*9ae0*/  FADD.FTZ R85, R124, -R85 ;  /* 0x800000557c557221 */ /* 0x000fe20000010000 */
[----:B------:R-:W-:Y:S01]  /*9af0*/  FSEL R84, R84, RZ, P3 ;  /* 0x000000ff54547208 */ /* 0x000fe20001800000 */
[----:B------:R-:W-:Y:S01]  /*9b00*/  FMUL.FTZ R0, R0, UR6 ;  /* 0x0000000600007c20 */ /* 0x000fe20008410000 */
[----:B------:R-:W-:Y:S01]  /*9b10*/  LOP3.LUT P6, RZ, R95, 0xff00, RZ, 0xc0, !PT ;  /* 0x0000ff005fff7812 */ /* 0x000fe200078cc0ff */
[C---:B------:R-:W-:Y:S01]  /*9b20*/  FFMA.FTZ R121, R208.reuse, R121, R49 ;  /* 0x00000079d0797223 */ /* 0x040fe20000010031 */
[----:B------:R-:W-:Y:S01]  /*9b30*/  LOP3.LUT P3, RZ, R175, 0xff00, RZ, 0xc0, !PT ;  /* 0x0000ff00afff7812 */ /* 0x000fe2000786c0ff */
[----:B------:R-:W-:Y:S01]  /*9b40*/  FFMA.FTZ R85, R208, R85, R48 ;  /* 0x00000055d0557223 */ /* 0x000fe20000010030 */
[----:B------:R-:W-:Y:S01]  /*9b50*/  LOP3.LUT P4, RZ, R94, 0xff000000, RZ, 0xc0, !PT ;  /* 0xff0000005eff7812 */ /* 0x000fe2000788c0ff */
[----:B------:R-:W-:Y:S01]  /*9b60*/  FMUL.FTZ R121, R121, UR6 ;  /* 0x0000000679797c20 */ /* 0x000fe20008410000 */
[----:B------:R-:W-:Y:S01]  /*9b70*/  FSEL R125, R125, RZ, P5 ;  /* 0x000000ff7d7d7208 */ /* 0x000fe20002800000 */
        /* <DEDUP_REMOVED lines=23> */
.L_x_2476:
        /* <DEDUP_REMOVED lines=9> */
[C---:B------:R-:W-:Y:S01]  /*9d80*/  FMUL.FTZ R82, R208.reuse, R129 ;  /* 0x00000081d0527220 */ /* 0x040fe20000410000 */
[----:B------:R-:W-:Y:S01]  /*9d90*/  FADD.FTZ R83, R135, -R0 ;  /* 0x8000000087537221 */ /* 0x000fe20000010000 */
[----:B------:R-:W-:Y:S01]  /*9da0*/  FMUL.FTZ R80, R208, R77 ;  /* 0x0000004dd0507220 */ /* 0x000fe20000410000 */
[-C--:B------:R-:W-:Y:S01]  /*9db0*/  FFMA.FTZ R79, R130, R118.reuse, R119 ;  /* 0x00000076824f7223 */ /* 0x080fe20000010077 */
[----:B------:R-:W-:Y:S01]  /*9dc0*/  FMUL.FTZ R0, R82, UR6 ;  /* 0x0000000652007c20 */ /* 0x000fe20008410000 */
[----:B------:R-:W-:Y:S01]  /*9dd0*/  FMUL.FTZ R83, R208, R83 ;  /* 0x00000053d0537220 */ /* 0x000fe20000410000 */
[----:B------:R-:W-:Y:S01]  /*9de0*/  ISETP.GE.U32.AND P3, PT, R94, RZ, PT ;  /* 0x000000ff5e00720c */ /* 0x000fe20003f66070 */
[----:B------:R-:W-:Y:S01]  /*9df0*/  FADD.FTZ R125, R125, -R122 ;  /* 0x8000007a7d7d7221 */ /* 0x000fe20000010000 */
[----:B------:R-:W-:Y:S01]  /*9e00*/  ISETP.GE.U32.AND P4, PT, R174, RZ, PT ;  /* 0x000000ffae00720c */ /* 0x000fe20003f86070 */
[----:B------:R-:W-:Y:S01]  /*9e10*/  FADD.FTZ R79, R134, -R79 ;  /* 0x8000004f864f7221 */ /* 0x000fe20000010000 */
[C---:B0-----:R-:W-:Y:S01]  /*9e20*/  FSEL R91, R0.reuse, RZ, P6 ;  /* 0x000000ff005b7208 */ /* 0x041fe20003000000 */
[----:B------:R-:W-:Y:S01]  /*9e30*/  FMUL.FTZ R76, R83, UR6 ;  /* 0x00000006534c7c20 */ /* 0x000fe20008410000 */
[----:B------:R-:W-:Y:S01]  /*9e40*/  FSEL R87, R0, RZ, P5 ;  /* 0x000000ff00577208 */ /* 0x000fe20002800000 */
[----:B------:R-:W-:Y:S01]  /*9e50*/  FMUL.FTZ R0, R80, UR6 ;  /* 0x0000000650007c20 */ /* 0x000fe20008410000 */
[----:B------:R-:W-:Y:S01]  /*9e60*/  LOP3.LUT P6, RZ, R95, 0xff, RZ, 0xc0, !PT ;  /* 0x000000ff5fff7812 */ /* 0x000fe200078cc0ff */
[C---:B------:R-:W-:Y:S01]  /*9e70*/  FMUL.FTZ R81, R208.reuse, R79 ;  /* 0x0000004fd0517220 */ /* 0x040fe20000410000 */
[----:B------:R-:W-:Y:S01]  /*9e80*/  LOP3.LUT P5, RZ, R175, 0xff, RZ, 0xc0, !PT ;  /* 0x000000ffafff7812 */ /* 0x000fe200078ac0ff */
[----:B------:R-:W-:Y:S01]  /*9e90*/  FMUL.FTZ R78, R208, R125 ;  /* 0x0000007dd04e7220 */ /* 0x000fe20000410000 */
[----:B------:R-:W-:Y:S01]  /*9ea0*/  FSEL R90, R0, RZ, P6 ;  /* 0x000000ff005a7208 */ /* 0x000fe20003000000 */
[-CC-:B------:R-:W-:Y:S01]  /*9eb0*/  FFMA.FTZ R79, R120, R118.reuse, R119.reuse ;  /* 0x00000076784f7223 */ /* 0x180fe20000010077 */
[----:B------:R-:W-:Y:S01]  /*9ec0*/  FSEL R86, R0, RZ, P5 ;  /* 0x000000ff00567208 */ /* 0x000fe20002800000 */
[-CC-:B------:R-:W-:Y:S01]  /*9ed0*/  FFMA.FTZ R0, R123, R118.reuse, R119.reuse ;  /* 0x000000767b007223 */ /* 0x180fe20000010077 */
[----:B------:R-:W-:Y:S01]  /*9ee0*/  ISETP.GE.U32.AND.EX P3, PT, R95, 0x1000000, PT, P3 ;  /* 0x010000005f00780c */ /* 0x000fe20003f66130 */
[----:B------:R-:W-:Y:S01]  /*9ef0*/  FFMA.FTZ R121, R121, R118, R119 ;  /* 0x0000007679797223 */ /* 0x000fe20000010077 */
[----:B------:R-:W-:Y:S01]  /*9f00*/  ISETP.GE.U32.AND.EX P4, PT, R175, 0x1000000, PT, P4 ;  /* 0x01000000af00780c */ /* 0x000fe20003f86140 */
[----:B------:R-:W-:Y:S01]  /*9f10*/  FADD.FTZ R133, R133, -R0 ;  /* 0x8000000085857221 */ /* 0x000fe20000010000 */
[----:B------:R-:W-:Y:S01]  /*9f20*/  FSEL R84, R76, RZ, P3 ;  /* 0x000000ff4c547208 */ /* 0x000fe20001800000 */
[----:B------:R-:W-:Y:S01]  /*9f30*/  FMUL.FTZ R0, R78, UR6 ;  /* 0x000000064e007c20 */ /* 0x000fe20008410000 */
[----:B------:R-:W-:Y:S01]  /*9f40*/  FSEL R88, R76, RZ, P4 ;  /* 0x000000ff4c587208 */ /* 0x000fe20002000000 */
[----:B------:R-:W-:Y:S01]  /*9f50*/  FMUL.FTZ R76, R81, UR6 ;  /* 0x00000006514c7c20 */ /* 0x000fe20008410000 */
[----:B------:R-:W-:Y:S01]  /*9f60*/  LOP3.LUT P4, RZ, R175, 0xff00, RZ, 0xc0, !PT ;  /* 0x0000ff00afff7812 */ /* 0x000fe2000788c0ff */
[----:B------:R-:W-:Y:S01]  /*9f70*/  FADD.FTZ R97, R124, -R79 ;  /* 0x8000004f7c617221 */ /* 0x000fe20000010000 */
[----:B------:R-:W-:Y:S01]  /*9f80*/  LOP3.LUT P6, RZ, R94, 0xff0000, RZ, 0xc0, !PT ;  /* 0x00ff00005eff7812 */ /* 0x000fe200078cc0ff */
[----:B------:R-:W-:Y:S01]  /*9f90*/  FMUL.FTZ R79, R208, R133 ;  /* 0x00000085d04f7220 */ /* 0x000fe20000410000 */
[----:B------:R-:W-:Y:S01]  /*9fa0*/  FSEL R77, R76, RZ, P4 ;  /* 0x000000ff4c4d7208 */ /* 0x000fe20002000000 */
[----:B------:R-:W-:Y:S01]  /*9fb0*/  FADD.FTZ R121, R132, -R121 ;  /* 0x8000007984797221 */ /* 0x000fe20000010000 */
[----:B------:R-:W-:-:S02]  /*9fc0*/  FSEL R89, R0, RZ, P6 ;  /* 0x000000ff00597208 */ /* 0x000fc40003000000 */
[----:B------:R-:W-:Y:S02]  /*9fd0*/  LOP3.LUT P3, RZ, R95, 0xff00, RZ, 0xc0, !PT ;  /* 0x0000ff005fff7812 */ /* 0x000fe4000786c0ff */
[----:B------:R-:W-:Y:S02]  /*9fe0*/  LOP3.LUT P6, RZ, R174, 0xff0000, RZ, 0xc0, !PT ;  /* 0x00ff0000aeff7812 */ /* 0x000fe400078cc0ff */
[----:B------:R-:W-:Y:S01]  /*9ff0*/  F2FP.BF16.F32.PACK_AB R87, R88, R87 ;  /* 0x000000575857723e */ /* 0x000fe200000010ff */
[----:B------:R-:W-:Y:S01]  /*a000*/  FMUL.FTZ R88, R79, UR6 ;  /* 0x000000064f587c20 */ /* 0x000fe20008410000 */
[----:B------:R-:W-:Y:S01]  /*a010*/  F2FP.BF16.F32.PACK_AB R86, R77, R86 ;  /* 0x000000564d56723e */ /* 0x000fe200000010ff */
[----:B------:R-:W-:Y:S01]  /*a020*/  FMUL.FTZ R77, R208, R121 ;  /* 0x00000079d04d7220 */ /* 0x000fe20000410000 */
[----:B------:R-:W-:Y:S02]  /*a030*/  LOP3.LUT P5, RZ, R94, 0xff000000, RZ, 0xc0, !PT ;  /* 0xff0000005eff7812 */ /* 0x000fe400078ac0ff */
[----:B------:R-:W-:Y:S01]  /*a040*/  FSEL R95, R76, RZ, P3 ;  /* 0x000000ff4c5f7208 */ /* 0x000fe20001800000 */
[----:B------:R-:W-:Y:S01]  /*a050*/  FMUL.FTZ R76, R208, R97 ;  /* 0x00000061d04c7220 */ /* 0x000fe20000410000 */
[----:B------:R-:W-:-:S02]  /*a060*/  FSEL R85, R0, RZ, P6 ;  /* 0x000000ff00557208 */ /* 0x000fc40003000000 */
[----:B------:R-:W-:Y:S01]  /*a070*/  LOP3.LUT P6, RZ, R174, 0xff000000, RZ, 0xc0, !PT ;  /* 0xff000000aeff7812 */ /* 0x000fe200078cc0ff */
[----:B------:R-:W-:Y:S01]  /*a080*/  FMUL.FTZ R0, R76, UR6 ;  /* 0x000000064c007c20 */ /* 0x000fe20008410000 */
[C---:B------:R-:W-:Y:S02]  /*a090*/  LOP3.LUT P3, RZ, R94.reuse, 0xff00, RZ, 0xc0, !PT ;  /* 0x0000ff005eff7812 */ /* 0x040fe4000786c0ff */
[----:B------:R-:W-:Y:S02]  /*a0a0*/  LOP3.LUT P4, RZ, R94, 0xff, RZ, 0xc0, !PT ;  /* 0x000000ff5eff7812 */ /* 0x000fe4000788c0ff */
[----:B------:R-:W-:Y:S01]  /*a0b0*/  F2FP.BF16.F32.PACK_AB R91, R84, R91 ;  /* 0x0000005b545b723e */ /* 0x000fe200000010ff */
        /* <DEDUP_REMOVED lines=15> */
.L_x_2479:
[-CC-:B0-----:R-:W-:Y:S01]  /*a1b0*/  FFMA.FTZ R84, R131, R118.reuse, R119.reuse ;  /* 0x0000007683547223 */ /* 0x181fe20000010077 */
[-CC-:B------:R-:W-:Y:S01]  /*a1c0*/  FFMA.FTZ R0, R127, R118.reuse, R119.reuse ;  /* 0x000000767f007223 */ /* 0x180fe20000010077 */
[-C--:B------:R-:W-:Y:S01]  /*a1d0*/  FFMA.FTZ R85, R126, R118.reuse, R119 ;  /* 0x000000767e557223 */ /* 0x080fe20000010077 */
[----:B------:R-:W-:Y:S01]  /*a1e0*/  ISETP.GE.U32.AND P3, PT, R94, RZ, PT ;  /* 0x000000ff5e00720c */ /* 0x000fe20003f66070 */
[----:B------:R-:W-:Y:S01]  /*a1f0*/  FADD.FTZ R135, R135, -R84 ;  /* 0x8000005487877221 */ /* 0x000fe20000010000 */
[----:B------:R-:W-:Y:S01]  /*a200*/  FADD.FTZ R129, R129, -R0 ;  /* 0x8000000081817221 */ /* 0x000fe20000010000 */
[----:B------:R-:W-:Y:S01]  /*a210*/  FADD.FTZ R85, R128, -R85 ;  /* 0x8000005580557221 */ /* 0x000fe20000010000 */
[-CC-:B------:R-:W-:Y:S01]  /*a220*/  FFMA.FTZ R122, R122, R118.reuse, R119.reuse ;  /* 0x000000767a7a7223 */ /* 0x180fe20000010077 */
[C---:B------:R-:W-:Y:S01]  /*a230*/  FMUL.FTZ R135, R208.reuse, R135 ;  /* 0x00000087d0877220 */ /* 0x040fe20000410000 */
[C---:B------:R-:W-:Y:S01]  /*a240*/  FMUL.FTZ R129, R208.reuse, R129 ;  /* 0x00000081d0817220 */ /* 0x040fe20000410000 */
[----:B------:R-:W-:Y:S01]  /*a250*/  ISETP.GE.U32.AND.EX P5, PT, R95, 0x1000000, PT, P3 ;  /* 0x010000005f00780c */ /* 0x000fe20003fa6130 */
[----:B------:R-:W-:Y:S01]  /*a260*/  FMUL.FTZ R85, R208, R85 ;  /* 0x00000055d0557220 */ /* 0x000fe20000410000 */
[----:B------:R-:W-:Y:S01]  /*a270*/  FMUL.FTZ R135, R135, UR6 ;  /* 0x0000000687877c20 */ /* 0x000fe20008410000 */
[----:B------:R-:W-:Y:S01]  /*a280*/  FADD.FTZ R125, R125, -R122 ;  /* 0x8000007a7d7d7221 */ /* 0x000fe20000010000 */
[----:B------:R-:W-:Y:S01]  /*a290*/  FMUL.FTZ R129, R129, UR6 ;  /* 0x0000000681817c20 */ /* 0x000fe20008410000 */
[----:B------:R-:W-:Y:S01]  /*a2a0*/  LOP3.LUT P4, RZ, R95, 0xff0000, RZ, 0xc0, !PT ;  /* 0x00ff00005fff7812 */ /* 0x000fe2000788c0ff */
[----:B------:R-:W-:Y:S01]  /*a2b0*/  FMUL.FTZ R85, R85, UR6 ;  /* 0x0000000655557c20 */ /* 0x000fe20008410000 */
[----:B------:R-:W-:Y:S01]  /*a2c0*/  FSEL R84, R135, RZ, P5 ;  /* 0x000000ff87547208 */ /* 0x000fe20002800000 */
[-CC-:B------:R-:W-:Y:S01]  /*a2d0*/  FFMA.FTZ R87, R130, R118.reuse, R119.reuse ;  /* 0x0000007682577223 */ /* 0x180fe20000010077 */
[----:B------:R-:W-:Y:S01]  /*a2e0*/  LOP3.LUT P5, RZ, R95, 0xff, RZ, 0xc0, !PT ;  /* 0x000000ff5fff7812 */ /* 0x000fe200078ac0ff */
[----:B------:R-:W-:Y:S01]  /*a2f0*/  FMUL.FTZ R125, R208, R125 ;  /* 0x0000007dd07d7220 */ /* 0x000fe20000410000 */
[----:B------:R-:W-:Y:S01]  /*a300*/  FSEL R91, R129, RZ, P4 ;  /* 0x000000ff815b7208 */ /* 0x000fe20002000000 */
[-C--:B------:R-:W-:Y:S01]  /*a310*/  FFMA.FTZ R0, R123, R118.reuse, R119 ;  /* 0x000000767b007223 */ /* 0x080fe20000010077 */
[----:B------:R-:W-:Y:S01]  /*a320*/  LOP3.LUT P4, RZ, R175, 0xff, RZ, 0xc0, !PT ;  /* 0x000000ffafff7812 */ /* 0x000fe2000788c0ff */
[----:B------:R-:W-:Y:S01]  /*a330*/  FADD.FTZ R87, R134, -R87 ;  /* 0x8000005786577221 */ /* 0x000fe20000010000 */
[----:B------:R-:W-:Y:S01]  /*a340*/  ISETP.GE.U32.AND P3, PT, R174, RZ, PT ;  /* 0x000000ffae00720c */ /* 0x000fe20003f66070 */
[----:B------:R-:W-:Y:S01]  /*a350*/  FMUL.FTZ R125, R125, UR6 ;  /* 0x000000067d7d7c20 */ /* 0x000fe20008410000 */
[----:B------:R-:W-:Y:S01]  /*a360*/  FSEL R90, R85, RZ, P5 ;  /* 0x000000ff555a7208 */ /* 0x000fe20002800000 */
[-CC-:B------:R-:W-:Y:S01]  /*a370*/  FFMA.FTZ R121, R121, R118.reuse, R119.reuse ;  /* 0x0000007679797223 */ /* 0x180fe20000010077 */
[----:B------:R-:W-:Y:S01]  /*a380*/  LOP3.LUT P5, RZ, R94, 0xff0000, RZ, 0xc0, !PT ;  /* 0x00ff00005eff7812 */ /* 0x000fe200078ac0ff */
[----:B------:R-:W-:Y:S01]  /*a390*/  FADD.FTZ R133, R133, -R0 ;  /* 0x8000000085857221 */ /* 0x000fe20000010000 */
[----:B------:R-:W-:Y:S01]  /*a3a0*/  FSEL R86, R85, RZ, P4 ;  /* 0x000000ff55567208 */ /* 0x000fe20002000000 */
[----:B------:R-:W-:Y:S01]  /*a3b0*/  FFMA.FTZ R85, R120, R118, R119 ;  /* 0x0000007678557223 */ /* 0x000fe20000010077 */
[C---:B------:R-:W-:Y:S01]  /*a3c0*/  LOP3.LUT P6, RZ, R175.reuse, 0xff0000, RZ, 0xc0, !PT ;  /* 0x00ff0000afff7812 */ /* 0x040fe200078cc0ff */
[----:B------:R-:W-:Y:S01]  /*a3d0*/  FMUL.FTZ R87, R208, R87 ;  /* 0x00000057d0577220 */ /* 0x000fe20000410000 */
[----:B------:R-:W-:Y:S01]  /*a3e0*/  ISETP.GE.U32.AND.EX P3, PT, R175, 0x1000000, PT, P3 ;  /* 0x01000000af00780c */ /* 0x000fe20003f66130 */
        /* <DEDUP_REMOVED lines=39> */
.L_x_2475:
[----:B------:R-:W-:Y:S05]  /*a660*/  @!P2 BRA `(.L_x_2480) ;  /* 0x0000000400b4a947 */ /* 0x000fea0003800000 */
[----:B------:R-:W-:Y:S05]  /*a670*/  @!P1 BRA `(.L_x_2481) ;  /* 0x0000000000d89947 */ /* 0x000fea0003800000 */
[-CC-:B------:R-:W-:Y:S01]  /*a680*/  FFMA.FTZ R0, R123, R118.reuse, R119.reuse ;  /* 0x000000767b007223 */ /* 0x180fe20000010077 */
[-CC-:B------:R-:W-:Y:S01]  /*a690*/  FFMA.FTZ R76, R131, R118.reuse, R119.reuse ;  /* 0x00000076834c7223 */ /* 0x180fe20000010077 */
[-CC-:B------:R-:W-:Y:S01]  /*a6a0*/  FFMA.FTZ R77, R126, R118.reuse, R119.reuse ;  /* 0x000000767e4d7223 */ /* 0x180fe20000010077 */
[----:B------:R-:W-:Y:S01]  /*a6b0*/  ISETP.GE.U32.AND P3, PT, R94, RZ, PT ;  /* 0x000000ff5e00720c */ /* 0x000fe20003f66070 */
[----:B------:R-:W-:Y:S01]  /*a6c0*/  FADD.FTZ R80, R133, -R0 ;  /* 0x8000000085507221 */ /* 0x000fe20000010000 */
[----:B------:R-:W-:Y:S01]  /*a6d0*/  FADD.FTZ R76, R135, -R76 ;  /* 0x8000004c874c7221 */ /* 0x000fe20000010000 */
[-C--:B------:R-:W-:Y:S01]  /*a6e0*/  FFMA.FTZ R0, R127, R118.reuse, R119 ;  /* 0x000000767f007223 */ /* 0x080fe20000010077 */
[----:B------:R-:W-:Y:S01]  /*a6f0*/  FADD.FTZ R81, R128, -R77 ;  /* 0x8000004d80517221 */ /* 0x000fe20000010000 */
[----:B------:R-:W-:Y:S01]  /*a700*/  FFMA.FTZ R77, R120, R118, R119 ;  /* 0x00000076784d7223 */ /* 0x000fe20000010077 */
[----:B------:R-:W-:Y:S01]  /*a710*/  FFMA.FTZ R83, R208, R76, R47 ;  /* 0x0000004cd0537223 */ /* 0x000fe2000001002f */
[----:B------:R-:W-:Y:S01]  /*a720*/  FADD.FTZ R129, R129, -R0 ;  /* 0x8000000081817221 */ /* 0x000fe20000010000 */
[-C--:B------:R-:W-:Y:S01]  /*a730*/  FFMA.FTZ R122, R122, R118.reuse, R119 ;  /* 0x000000767a7a7223 */ /* 0x080fe20000010077 */
[----:B------:R-:W-:Y:S01]  /*a740*/  FADD.FTZ R77, R124, -R77 ;  /* 0x8000004d7c4d7221 */ /* 0x000fe20000010000 */
[----:B------:R-:W-:Y:S01]  /*a750*/  FMUL.FTZ R78, R83, UR6 ;  /* 0x00000006534e7c20 */ /* 0x000fe20008410000 */
[----:B------:R-:W-:Y:S01]  /*a760*/  FFMA.FTZ R82, R208, R129, R46 ;  /* 0x00000081d0527223 */ /* 0x000fe2000001002e */
[----:B------:R-:W-:Y:S01]  /*a770*/  ISETP.GE.U32.AND.EX P3, PT, R95, 0x1000000, PT, P3 ;  /* 0x010000005f00780c */ /* 0x000fe20003f66130 */
[----:B------:R-:W-:Y:S01]  /*a780*/  FADD.FTZ R125, R125, -R122 ;  /* 0x8000007a7d7d7221 */ /* 0x000fe20000010000 */
[-CC-:B------:R-:W-:Y:S01]  /*a790*/  FFMA.FTZ R79, R130, R118.reuse, R119.reuse ;  /* 0x00000076824f7223 */ /* 0x180fe20000010077 */
[----:B------:R-:W-:Y:S01]  /*a7a0*/  FFMA.FTZ R121, R121, R118, R119 ;  /* 0x0000007679797223 */ /* 0x000fe20000010077 */
[----:B------:R-:W-:Y:S01]  /*a7b0*/  FFMA.FTZ R76, R208, R77, R48 ;  /* 0x0000004dd04c7223 */ /* 0x000fe20000010030 */
[----:B------:R-:W-:Y:S01]  /*a7c0*/  FMUL.FTZ R77, R82, UR6 ;  /* 0x00000006524d7c20 */ /* 0x000fe20008410000 */
[----:B0-----:R-:W-:Y:S01]  /*a7d0*/  FSEL R99, R78, RZ, P3 ;  /* 0x000000ff4e637208 */ /* 0x001fe20001800000 */
[----:B------:R-:W-:Y:S01]  /*a7e0*/  FADD.FTZ R134, R134, -R79 ;  /* 0x8000004f86867221 */ /* 0x000fe20000010000 */
[----:B------:R-:W-:Y:S01]  /*a7f0*/  LOP3.LUT P5, RZ, R95, 0xff0000, RZ, 0xc0, !PT ;  /* 0x00ff00005fff7812 */ /* 0x000fe200078ac0ff */
[----:B------:R-:W-:Y:S01]  /*a800*/  FFMA.FTZ R78, R208, R125, R50 ;  /* 0x0000007dd04e7223 */ /* 0x000fe20000010032 */
[----:B------:R-:W-:Y:S01]  /*a810*/  FADD.FTZ R121, R132, -R121 ;  /* 0x8000007984797221 */ /* 0x000fe20000010000 */
[----:B------:R-:W-:Y:S01]  /*a820*/  FMUL.FTZ R0, R76, UR6 ;  /* 0x000000064c007c20 */ /* 0x000fe20008410000 */
[----:B------:R-:W-:Y:S01]  /*a830*/  LOP3.LUT P4, RZ, R94, 0xff, RZ, 0xc0, !PT ;  /* 0x000000ff5eff7812 */ /* 0x000fe2000788c0ff */
[C---:B------:R-:W-:Y:S01]  /*a840*/  FFMA.FTZ R79, R208.reuse, R80, R51 ;  /* 0x00000050d04f7223 */ /* 0x040fe20000010033 */
[C---:B------:R-:W-:Y:S01]  /*a850*/  FFMA.FTZ R80, R208.reuse, R81, R44 ;  /* 0x00000051d0507223 */ /* 0x040fe2000001002c */
[----:B------:R-:W-:Y:S01]  /*a860*/  FSEL R98, R77, RZ, P5 ;  /* 0x000000ff4d627208 */ /* 0x000fe20002800000 */
[----:B------:R-:W-:Y:S01]  /*a870*/  FFMA.FTZ R81, R208, R134, R45 ;  /* 0x00000086d0517223 */ /* 0x000fe2000001002d */
[----:B------:R-:W-:Y:S01]  /*a880*/  FMUL.FTZ R89, R78, UR6 ;  /* 0x000000064e597c20 */ /* 0x000fe20008410000 */
[----:B------:R-:W-:Y:S01]  /*a890*/  LOP3.LUT P6, RZ, R94, 0xff0000, RZ, 0xc0, !PT ;  /* 0x00ff00005eff7812 */ /* 0x000fe200078cc0ff */
[----:B------:R-:W-:Y:S01]  /*a8a0*/  FFMA.FTZ R77, R208, R121, R49 ;  /* 0x00000079d04d7223 */ /* 0x000fe20000010031 */
[----:B------:R-:W-:Y:S01]  /*a8b0*/  FSEL R0, R0, RZ, P4 ;  /* 0x000000ff00007208 */ /* 0x000fe20002000000 */
[----:B------:R-:W-:Y:S01]  /*a8c0*/  FMUL.FTZ R91, R80, UR6 ;  /* 0x00000006505b7c20 */ /* 0x000fe20008410000 */
[----:B------:R-:W-:Y:S01]  /*a8d0*/  LOP3.LUT P5, RZ, R95, 0xff, RZ, 0xc0, !PT ;  /* 0x000000ff5fff7812 */ /* 0x000fe200078ac0ff */
[----:B------:R-:W-:Y:S01]  /*a8e0*/  FMUL.FTZ R88, R77, UR6 ;  /* 0x000000064d587c20 */ /* 0x000fe20008410000 */
[----:B------:R-:W-:Y:S01]  /*a8f0*/  LOP3.LUT P4, RZ, R95, 0xff00, RZ, 0xc0, !PT ;  /* 0x0000ff005fff7812 */ /* 0x000fe2000788c0ff */
[----:B------:R-:W-:Y:S01]  /*a900*/  FMUL.FTZ R95, R81, UR6 ;  /* 0x00000006515f7c20 */ /* 0x000fe20008410000 */
[----:B------:R-:W-:Y:S01]  /*a910*/  FMUL.FTZ R90, R79, UR6 ;  /* 0x000000064f5a7c20 */ /* 0x000fe20008410000 */
[----:B------:R-:W-:-:S02]  /*a920*/  FSEL R89, R89, RZ, P6 ;  /* 0x000000ff59597208 */ /* 0x000fc40003000000 */
        /* <DEDUP_REMOVED lines=9> */
[----:B------:R-:W-:Y:S01]  /*a9c0*/  F2FP.BF16.F32.PACK_AB R88, R95, R0 ;  /* 0x000000005f58723e */ /* 0x000fe200000010ff */
[----:B------:R-:W-:Y:S06]  /*a9d0*/  BRA `(.L_x_2478) ;  /* 0x0000000800887947 */ /* 0x000fec0003800000 */
.L_x_2481:
        /* <DEDUP_REMOVED lines=12> */
[----:B------:R-:W-:Y:S01]  /*aaa0*/  FFMA.FTZ R90, R208, R90, R47 ;  /* 0x0000005ad05a7223 */ /* 0x000fe2000001002f */
[----:B------:R-:W-:Y:S01]  /*aab0*/  ISETP.GE.U32.AND P3, PT, R94, RZ, PT ;  /* 0x000000ff5e00720c */ /* 0x000fe20003f66070 */
[C---:B------:R-:W-:Y:S01]  /*aac0*/  FFMA.FTZ R129, R208.reuse, R129, R46 ;  /* 0x00000081d0817223 */ /* 0x040fe2000001002e */
[C---:B------:R-:W-:Y:S01]  /*aad0*/  FFMA.FTZ R91, R208.reuse, R91, R44 ;  /* 0x0000005bd05b7223 */ /* 0x040fe2000001002c */
[----:B------:R-:W-:Y:S01]  /*aae0*/  FFMA.FTZ R134, R208, R134, R45 ;  /* 0x00000086d0867223 */ /* 0x000fe2000001002d */
[----:B------:R-:W-:Y:S01]  /*aaf0*/  FADD.FTZ R121, R132, -R121 ;  /* 0x8000007984797221 */ /* 0x000fe20000010000 */
[----:B------:R-:W-:Y:S01]  /*ab00*/  FADD.FTZ R125, R125, -R122 ;  /* 0x8000007a7d7d7221 */ /* 0x000fe20000010000 */
[----:B------:R-:W-:Y:S01]  /*ab10*/  FADD.FTZ R0, R133, -R0 ;  /* 0x8000000085007221 */ /* 0x000fe20000010000 */
[----:B------:R-:W-:Y:S01]  /*ab20*/  FADD.FTZ R89, R124, -R89 ;  /* 0x800000597c597221 */ /* 0x000fe20000010000 */
[----:B------:R-:W-:Y:S01]  /*ab30*/  FMUL.FTZ R90, R90, UR6 ;  /* 0x000000065a5a7c20 */ /* 0x000fe20008410000 */
[----:B------:R-:W-:Y:S01]  /*ab40*/  ISETP.GE.U32.AND.EX P3, PT, R95, 0x1000000, PT, P3 ;  /* 0x010000005f00780c */ /* 0x000fe20003f66130 */
[----:B------:R-:W-:Y:S01]  /*ab50*/  FMUL.FTZ R129, R129, UR6 ;  /* 0x0000000681817c20 */ /* 0x000fe20008410000 */
[----:B------:R-:W-:Y:S01]  /*ab60*/  FMUL.FTZ R91, R91, UR6 ;  /* 0x000000065b5b7c20 */ /* 0x000fe20008410000 */
[----:B------:R-:W-:Y:S01]  /*ab70*/  FMUL.FTZ R134, R134, UR6 ;  /* 0x0000000686867c20 */ /* 0x000fe20008410000 */
[C---:B------:R-:W-:Y:S01]  /*ab80*/  LOP3.LUT P4, RZ, R95.reuse, 0xff0000, RZ, 0xc0, !PT ;  /* 0x00ff00005fff7812 */ /* 0x040fe2000788c0ff */
[C---:B------:R-:W-:Y:S01]  /*ab90*/  FFMA.FTZ R121, R208.reuse, R121, R49 ;  /* 0x00000079d0797223 */ /* 0x040fe20000010031 */
[C---:B------:R-:W-:Y:S01]  /*aba0*/  LOP3.LUT P5, RZ, R95.reuse, 0xff, RZ, 0xc0, !PT ;  /* 0x000000ff5fff7812 */ /* 0x040fe200078ac0ff */
[C---:B------:R-:W-:Y:S01]  /*abb0*/  FFMA.FTZ R125, R208.reuse, R125, R50 ;  /* 0x0000007dd07d7223 */ /* 0x040fe20000010032 */
[----:B------:R-:W-:Y:S01]  /*abc0*/  LOP3.LUT P6, RZ, R95, 0xff00, RZ, 0xc0, !PT ;  /* 0x0000ff005fff7812 */ /* 0x000fe200078cc0ff */
        /* <DEDUP_REMOVED lines=23> */
.L_x_2480:
[----:B------:R-:W-:Y:S05]  /*ad40*/  @!P1 BRA `(.L_x_2482) ;  /* 0x0000000000d89947 */ /* 0x000fea0003800000 */
[-CC-:B------:R-:W-:Y:S01]  /*ad50*/  FFMA.FTZ R83, R130, R118.reuse, R119.reuse ;  /* 0x0000007682537223 */ /* 0x180fe20000010077 */
[-CC-:B------:R-:W-:Y:S01]  /*ad60*/  FFMA.FTZ R0, R123, R118.reuse, R119.reuse ;  /* 0x000000767b007223 */ /* 0x180fe20000010077 */
[-CC-:B------:R-:W-:Y:S01]  /*ad70*/  FFMA.FTZ R76, R131, R118.reuse, R119.reuse ;  /* 0x00000076834c7223 */ /* 0x180fe20000010077 */
[-C--:B------:R-:W-:Y:S01]  /*ad80*/  FFMA.FTZ R77, R126, R118.reuse, R119 ;  /* 0x000000767e4d7223 */ /* 0x080fe20000010077 */
[----:B0-----:R-:W-:Y:S01]  /*ad90*/  FADD.FTZ R89, R134, -R83 ;  /* 0x8000005386597221 */ /* 0x001fe20000010000 */
[----:B------:R-:W-:Y:S01]  /*ada0*/  FADD.FTZ R79, R133, -R0 ;  /* 0x80000000854f7221 */ /* 0x000fe20000010000 */
[----:B------:R-:W-:Y:S01]  /*adb0*/  FADD.FTZ R83, R135, -R76 ;  /* 0x8000004c87537221 */ /* 0x000fe20000010000 */
[-C--:B------:R-:W-:Y:S01]  /*adc0*/  FFMA.FTZ R0, R127, R118.reuse, R119 ;  /* 0x000000767f007223 */ /* 0x080fe20000010077 */
[----:B------:R-:W-:Y:S01]  /*add0*/  FADD.FTZ R81, R128, -R77 ;  /* 0x8000004d80517221 */ /* 0x000fe20000010000 */
[-CC-:B------:R-:W-:Y:S01]  /*ade0*/  FFMA.FTZ R77, R120, R118.reuse, R119.reuse ;  /* 0x00000076784d7223 */ /* 0x180fe20000010077 */
[----:B------:R-:W-:Y:S01]  /*adf0*/  FMUL.FTZ R83, R208, R83 ;  /* 0x00000053d0537220 */ /* 0x000fe20000410000 */
[----:B------:R-:W-:Y:S01]  /*ae00*/  FADD.FTZ R129, R129, -R0 ;  /* 0x8000000081817221 */ /* 0x000fe20000010000 */
[----:B------:R-:W-:Y:S01]  /*ae10*/  ISETP.GE.U32.AND P3, PT, R94, RZ, PT ;  /* 0x000000ff5e00720c */ /* 0x000fe20003f66070 */
[-C--:B------:R-:W-:Y:S01]  /*ae20*/  FFMA.FTZ R122, R122, R118.reuse, R119 ;  /* 0x000000767a7a7223 */ /* 0x080fe20000010077 */
[----:B------:R-:W-:Y:S01]  /*ae30*/  FADD.FTZ R77, R124, -R77 ;  /* 0x8000004d7c4d7221 */ /* 0x000fe20000010000 */
[----:B------:R-:W-:Y:S01]  /*ae40*/  FMUL.FTZ R78, R83, UR6 ;  /* 0x00000006534e7c20 */ /* 0x000fe20008410000 */
[C---:B------:R-:W-:Y:S01]  /*ae50*/  FMUL.FTZ R82, R208.reuse, R129 ;  /* 0x00000081d0527220 */ /* 0x040fe20000410000 */
[----:B------:R-:W-:Y:S01]  /*ae60*/  ISETP.GE.U32.AND.EX P3, PT, R95, 0x1000000, PT, P3 ;  /* 0x010000005f00780c */ /* 0x000fe20003f66130 */
[----:B------:R-:W-:Y:S01]  /*ae70*/  FADD.FTZ R125, R125, -R122 ;  /* 0x8000007a7d7d7221 */ /* 0x000fe20000010000 */
[----:B------:R-:W-:Y:S01]  /*ae80*/  FFMA.FTZ R121, R121, R118, R119 ;  /* 0x0000007679797223 */ /* 0x000fe20000010077 */
[----:B------:R-:W-:Y:S01]  /*ae90*/  FMUL.FTZ R76, R208, R77 ;  /* 0x0000004dd04c7220 */ /* 0x000fe20000410000 */
[----:B------:R-:W-:Y:S01]  /*aea0*/  FMUL.FTZ R77, R82, UR6 ;  /* 0x00000006524d7c20 */ /* 0x000fe20008410000 */
[----:B------:R-:W-:Y:S01]  /*aeb0*/  FSEL R99, R78, RZ, P3 ;  /* 0x000000ff4e637208 */ /* 0x000fe20001800000 */
[----:B------:R-:W-:Y:S01]  /*aec0*/  FMUL.FTZ R78, R208, R125 ;  /* 0x0000007dd04e7220 */ /* 0x000fe20000410000 */
[----:B------:R-:W-:Y:S01]  /*aed0*/  LOP3.LUT P5, RZ, R95, 0xff0000, RZ, 0xc0, !PT ;  /* 0x00ff00005fff7812 */ /* 0x000fe200078ac0ff */
[----:B------:R-:W-:Y:S01]  /*aee0*/  FADD.FTZ R121, R132, -R121 ;  /* 0x8000007984797221 */ /* 0x000fe20000010000 */
[----:B------:R-:W-:Y:S01]  /*aef0*/  FMUL.FTZ R0, R76, UR6 ;  /* 0x000000064c007c20 */ /* 0x000fe20008410000 */
[----:B------:R-:W-:Y:S01]  /*af00*/  LOP3.LUT P4, RZ, R94, 0xff, RZ, 0xc0, !PT ;  /* 0x000000ff5eff7812 */ /* 0x000fe2000788c0ff */
[C---:B------:R-:W-:Y:S01]  /*af10*/  FMUL.FTZ R80, R208.reuse, R81 ;  /* 0x00000051d0507220 */ /* 0x040fe20000410000 */
[----:B------:R-:W-:Y:S01]  /*af20*/  FMUL.FTZ R81, R208, R89 ;  /* 0x00000059d0517220 */ /* 0x000fe20000410000 */
[----:B------:R-:W-:Y:S01]  /*af30*/  FSEL R98, R77, RZ, P5 ;  /* 0x000000ff4d627208 */ /* 0x000fe20002800000 */
[----:B------:R-:W-:Y:S01]  /*af40*/  FMUL.FTZ R89, R78, UR6 ;  /* 0x000000064e597c20 */ /* 0x000fe20008410000 */
[----:B------:R-:W-:Y:S01]  /*af50*/  LOP3.LUT P6, RZ, R94, 0xff0000, RZ, 0xc0, !PT ;  /* 0x00ff00005eff7812 */ /* 0x000fe200078cc0ff */
[C---:B------:R-:W-:Y:S01]  /*af60*/  FMUL.FTZ R77, R208.reuse, R121 ;  /* 0x00000079d04d7220 */ /* 0x040fe20000410000 */
[----:B------:R-:W-:Y:S01]  /*af70*/  FMUL.FTZ R79, R208, R79 ;  /* 0x0000004fd04f7220 */ /* 0x000fe20000410000 */
        /* <DEDUP_REMOVED lines=19> */
.L_x_2482:
[-CC-:B------:R-:W-:Y:S01]  /*b0b0*/  FFMA.FTZ R0, R123, R118.reuse, R119.reuse ;  /* 0x000000767b007223 */ /* 0x180fe20000010077 */
[-CC-:B0-----:R-:W-:Y:S01]  /*b0c0*/  FFMA.FTZ R89, R126, R118.reuse, R119.reuse ;  /* 0x000000767e597223 */ /* 0x181fe20000010077 */
        /* <DEDUP_REMOVED lines=51> */
.L_x_2478:
        /* <DEDUP_REMOVED lines=19> */
[----:B------:R-:W-:Y:S01]  /*b530*/  LOP3.LUT P4, RZ, R177, 0xff0000, RZ, 0xc0, !PT ;  /* 0x00ff0000b1ff7812 */ /* 0x000fe2000788c0ff */
[C---:B------:R-:W-:Y:S01]  /*b540*/  FFMA.FTZ R82, R208.reuse, R83, R38 ;  /* 0x00000053d0527223 */ /* 0x040fe20000010026 */
[C---:B------:R-:W-:Y:S01]  /*b550*/  FFMA.FTZ R81, R208.reuse, R81, R37 ;  /* 0x00000051d0517223 */ /* 0x040fe20000010025 */
[----:B------:R-:W-:Y:S01]  /*b560*/  FFMA.FTZ R83, R208, R78, R39 ;  /* 0x0000004ed0537223 */ /* 0x000fe20000010027 */
[----:B------:R-:W-:Y:S01]  /*b570*/  FADD.FTZ R79, R110, -R79 ;  /* 0x8000004f6e4f7221 */ /* 0x000fe20000010000 */
[----:B------:R-:W-:Y:S01]  /*b580*/  FMUL.FTZ R76, R82, UR6 ;  /* 0x00000006524c7c20 */ /* 0x000fe20008410000 */
[----:B------:R-:W-:Y:S01]  /*b590*/  ISETP.GE.U32.AND P2, PT, R92, RZ, PT ;  /* 0x000000ff5c00720c */ /* 0x000fe20003f46070 */
[-CC-:B------:R-:W-:Y:S01]  /*b5a0*/  FFMA.FTZ R0, R101, R118.reuse, R119.reuse ;  /* 0x0000007665007223 */ /* 0x180fe20000010077 */
[----:B------:R-:W-:Y:S01]  /*b5b0*/  ISETP.GE.U32.AND P3, PT, R176, RZ, PT ;  /* 0x000000ffb000720c */ /* 0x000fe20003f66070 */
[-CC-:B------:R-:W-:Y:S01]  /*b5c0*/  FFMA.FTZ R77, R100, R118.reuse, R119.reuse ;  /* 0x00000076644d7223 */ /* 0x180fe20000010077 */
[----:B------:R-:W-:Y:S01]  /*b5d0*/  LOP3.LUT P6, RZ, R93, 0xff0000, RZ, 0xc0, !PT ;  /* 0x00ff00005dff7812 */ /* 0x000fe200078cc0ff */
[----:B------:R-:W-:Y:S01]  /*b5e0*/  FMUL.FTZ R78, R83, UR6 ;  /* 0x00000006534e7c20 */ /* 0x000fe20008410000 */
[----:B------:R-:W-:Y:S01]  /*b5f0*/  FSEL R87, R76, RZ, P4 ;  /* 0x000000ff4c577208 */ /* 0x000fe20002000000 */
[----:B------:R-:W-:Y:S01]  /*b600*/  FMUL.FTZ R84, R81, UR6 ;  /* 0x0000000651547c20 */ /* 0x000fe20008410000 */
[C---:B------:R-:W-:Y:S01]  /*b610*/  ISETP.GE.U32.AND.EX P2, PT, R93.reuse, 0x1000000, PT, P2 ;  /* 0x010000005d00780c */ /* 0x040fe20003f46120 */
[----:B------:R-:W-:Y:S01]  /*b620*/  FFMA.FTZ R80, R208, R79, R36 ;  /* 0x0000004fd0507223 */ /* 0x000fe20000010024 */
[----:B------:R-:W-:Y:S01]  /*b630*/  LOP3.LUT P4, RZ, R93, 0xff00, RZ, 0xc0, !PT ;  /* 0x0000ff005dff7812 */ /* 0x000fe2000788c0ff */
[----:B------:R-:W-:Y:S01]  /*b640*/  FADD.FTZ R109, R109, -R0 ;  /* 0x800000006d6d7221 */ /* 0x000fe20000010000 */
[----:B------:R-:W-:Y:S01]  /*b650*/  ISETP.GE.U32.AND.EX P3, PT, R177, 0x1000000, PT, P3 ;  /* 0x01000000b100780c */ /* 0x000fe20003f66130 */
[-C--:B------:R-:W-:Y:S01]  /*b660*/  FFMA.FTZ R102, R102, R118.reuse, R119 ;  /* 0x0000007666667223 */ /* 0x080fe20000010077 */
[----:B------:R-:W-:Y:S01]  /*b670*/  FADD.FTZ R112, R112, -R77 ;  /* 0x8000004d70707221 */ /* 0x000fe20000010000 */
[----:B------:R-:W-:Y:S01]  /*b680*/  FFMA.FTZ R103, R103, R118, R119 ;  /* 0x0000007667677223 */ /* 0x000fe20000010077 */
[----:B------:R-:W-:Y:S01]  /*b690*/  FSEL R91, R76, RZ, P6 ;  /* 0x000000ff4c5b7208 */ /* 0x000fe20003000000 */
[----:B------:R-:W-:Y:S01]  /*b6a0*/  FMUL.FTZ R76, R80, UR6 ;  /* 0x00000006504c7c20 */ /* 0x000fe20008410000 */
[C---:B------:R-:W-:Y:S01]  /*b6b0*/  FSEL R88, R78.reuse, RZ, P2 ;  /* 0x000000ff4e587208 */ /* 0x040fe20001000000 */
[----:B------:R-:W-:Y:S01]  /*b6c0*/  FADD.FTZ R102, R111, -R102 ;  /* 0x800000666f667221 */ /* 0x000fe20000010000 */
[----:B------:R-:W-:Y:S01]  /*b6d0*/  FSEL R94, R78, RZ, P3 ;  /* 0x000000ff4e5e7208 */ /* 0x000fe20001800000 */
[----:B------:R-:W-:Y:S01]  /*b6e0*/  FFMA.FTZ R78, R208, R109, R42 ;  /* 0x0000006dd04e7223 */ /* 0x000fe2000001002a */
        /* <DEDUP_REMOVED lines=8> */
[----:B------:R-:W-:-:S02]  /*b770*/  FSEL R90, R76, RZ, P5 ;  /* 0x000000ff4c5a7208 */ /* 0x000fc40002800000 */
[----:B------:R-:W-:Y:S01]  /*b780*/  FSEL R86, R76, RZ, P6 ;  /* 0x000000ff4c567208 */ /* 0x000fe20003000000 */
[----:B------:R-:W-:Y:S01]  /*b790*/  FFMA.FTZ R76, R208, R103, R40 ;  /* 0x00000067d04c7223 */ /* 0x000fe20000010028 */
[----:B------:R-:W-:Y:S01]  /*b7a0*/  FSEL R89, R84, RZ, P4 ;  /* 0x000000ff54597208 */ /* 0x000fe20002000000 */
[----:B------:R-:W-:Y:S01]  /*b7b0*/  FMUL.FTZ R84, R77, UR6 ;  /* 0x000000064d547c20 */ /* 0x000fe20008410000 */
[----:B------:R-:W-:Y:S01]  /*b7c0*/  F2FP.BF16.F32.PACK_AB R91, R88, R91 ;  /* 0x0000005b585b723e */ /* 0x000fe200000010ff */
[----:B------:R-:W-:Y:S01]  /*b7d0*/  FMUL.FTZ R88, R79, UR6 ;  /* 0x000000064f587c20 */ /* 0x000fe20008410000 */
[----:B------:R-:W-:Y:S02]  /*b7e0*/  LOP3.LUT P2, RZ, R92, 0xff0000, RZ, 0xc0, !PT ;  /* 0x00ff00005cff7812 */ /* 0x000fe4000784c0ff */
[----:B------:R-:W-:Y:S02]  /*b7f0*/  LOP3.LUT P4, RZ, R176, 0xff0000, RZ, 0xc0, !PT ;  /* 0x00ff0000b0ff7812 */ /* 0x000fe4000788c0ff */
[----:B------:R-:W-:-:S02]  /*b800*/  LOP3.LUT P3, RZ, R92, 0xff000000, RZ, 0xc0, !PT ;  /* 0xff0000005cff7812 */ /* 0x000fc4000786c0ff */
[----:B------:R-:W-:Y:S02]  /*b810*/  F2FP.BF16.F32.PACK_AB R86, R89, R86 ;  /* 0x000000565956723e */ /* 0x000fe400000010ff */
[----:B------:R-:W-:Y:S02]  /*b820*/  F2FP.BF16.F32.PACK_AB R90, R85, R90 ;  /* 0x0000005a555a723e */ /* 0x000fe400000010ff */
[C---:B------:R-:W-:Y:S02]  /*b830*/  LOP3.LUT P5, RZ, R92.reuse, 0xff00, RZ, 0xc0, !PT ;  /* 0x0000ff005cff7812 */ /* 0x040fe400078ac0ff */
[----:B------:R-:W-:Y:S02]  /*b840*/  LOP3.LUT P6, RZ, R92, 0xff, RZ, 0xc0, !PT ;  /* 0x000000ff5cff7812 */ /* 0x000fe400078cc0ff */
[C---:B------:R-:W-:Y:S02]  /*b850*/  FSEL R89, R0.reuse, RZ, P2 ;  /* 0x000000ff00597208 */ /* 0x040fe40001000000 */
[----:B------:R-:W-:Y:S01]  /*b860*/  FSEL R85, R0, RZ, P4 ;  /* 0x000000ff00557208 */ /* 0x000fe20002000000 */
[----:B------:R-:W-:Y:S01]  /*b870*/  FMUL.FTZ R0, R76, UR6 ;  /* 0x000000064c007c20 */ /* 0x000fe20008410000 */
[----:B------:R-:W-:-:S02]  /*b880*/  LOP3.LUT P2, RZ, R176, 0xff000000, RZ, 0xc0, !PT ;  /* 0xff000000b0ff7812 */ /* 0x000fc4000784c0ff */
[----:B------:R-:W-:Y:S02]  /*b890*/  LOP3.LUT P4, RZ, R176, 0xff00, RZ, 0xc0, !PT ;  /* 0x0000ff00b0ff7812 */ /* 0x000fe4000788c0ff */
[----:B------:R-:W-:Y:S02]  /*b8a0*/  FSEL R92, R88, RZ, P3 ;  /* 0x000000ff585c7208 */ /* 0x000fe40001800000 */
        /* <DEDUP_REMOVED lines=12> */
.L_x_2485:
        /* <DEDUP_REMOVED lines=9> */
[----:B------:R-:W-:Y:S01]  /*ba00*/  LOP3.LUT P3, RZ, R93, 0xff0000, RZ, 0xc0, !PT ;  /* 0x00ff00005dff7812 */ /* 0x000fe2000786c0ff */
[C---:B------:R-:W-:Y:S01]  /*ba10*/  FFMA.FTZ R86, R208.reuse, R86, R39 ;  /* 0x00000056d0567223 */ /* 0x040fe20000010027 */
[----:B------:R-:W-:Y:S01]  /*ba20*/  FFMA.FTZ R84, R208, R84, R37 ;  /* 0x00000054d0547223 */ /* 0x000fe20000010025 */
[----:B------:R-:W-:Y:S01]  /*ba30*/  FMUL.FTZ R89, R89, UR6 ;  /* 0x0000000659597c20 */ /* 0x000fe20008410000 */
[----:B------:R-:W-:Y:S01]  /*ba40*/  FADD.FTZ R87, R110, -R87 ;  /* 0x800000576e577221 */ /* 0x000fe20000010000 */
[-CC-:B------:R-:W-:Y:S01]  /*ba50*/  FFMA.FTZ R0, R101, R118.reuse, R119.reuse ;  /* 0x0000007665007223 */ /* 0x180fe20000010077 */
[-C--:B------:R-:W-:Y:S01]  /*ba60*/  FFMA.FTZ R85, R100, R118.reuse, R119 ;  /* 0x0000007664557223 */ /* 0x080fe20000010077 */
[----:B------:R-:W-:Y:S01]  /*ba70*/  FMUL.FTZ R86, R86, UR6 ;  /* 0x0000000656567c20 */ /* 0x000fe20008410000 */
[----:B------:R-:W-:Y:S01]  /*ba80*/  ISETP.GE.U32.AND.EX P5, PT, R93, 0x1000000, PT, P2 ;  /* 0x010000005d00780c */ /* 0x000fe20003fa6120 */
[----:B------:R-:W-:Y:S01]  /*ba90*/  FMUL.FTZ R84, R84, UR6 ;  /* 0x0000000654547c20 */ /* 0x000fe20008410000 */
[----:B------:R-:W-:Y:S01]  /*baa0*/  FSEL R91, R89, RZ, P3 ;  /* 0x000000ff595b7208 */ /* 0x000fe20001800000 */
[----:B------:R-:W-:Y:S01]  /*bab0*/  FFMA.FTZ R87, R208, R87, R36 ;  /* 0x00000057d0577223 */ /* 0x000fe20000010024 */
[----:B------:R-:W-:Y:S01]  /*bac0*/  ISETP.GE.U32.AND P2, PT, R176, RZ, PT ;  /* 0x000000ffb000720c */ /* 0x000fe20003f46070 */
[----:B------:R-:W-:Y:S01]  /*bad0*/  FADD.FTZ R109, R109, -R0 ;  /* 0x800000006d6d7221 */ /* 0x000fe20000010000 */
[----:B------:R-:W-:Y:S01]  /*bae0*/  LOP3.LUT P3, RZ, R93, 0xff00, RZ, 0xc0, !PT ;  /* 0x0000ff005dff7812 */ /* 0x000fe2000786c0ff */
[----:B------:R-:W-:Y:S01]  /*baf0*/  FADD.FTZ R112, R112, -R85 ;  /* 0x8000005570707221 */ /* 0x000fe20000010000 */
[-CC-:B------:R-:W-:Y:S01]  /*bb00*/  FFMA.FTZ R102, R102, R118.reuse, R119.reuse ;  /* 0x0000007666667223 */ /* 0x180fe20000010077 */
[----:B------:R-:W-:Y:S01]  /*bb10*/  FFMA.FTZ R103, R103, R118, R119 ;  /* 0x0000007667677223 */ /* 0x000fe20000010077 */
[----:B------:R-:W-:Y:S01]  /*bb20*/  LOP3.LUT P6, RZ, R177, 0xff0000, RZ, 0xc0, !PT ;  /* 0x00ff0000b1ff7812 */ /* 0x000fe200078cc0ff */
[----:B------:R-:W-:Y:S01]  /*bb30*/  FMUL.FTZ R87, R87, UR6 ;  /* 0x0000000657577c20 */ /* 0x000fe20008410000 */
[----:B------:R-:W-:Y:S01]  /*bb40*/  FSEL R94, R86, RZ, P5 ;  /* 0x000000ff565e7208 */ /* 0x000fe20002800000 */
[C---:B------:R-:W-:Y:S01]  /*bb50*/  FFMA.FTZ R109, R208.reuse, R109, R42 ;  /* 0x0000006dd06d7223 */ /* 0x040fe2000001002a */
[----:B------:R-:W-:Y:S01]  /*bb60*/  ISETP.GE.U32.AND.EX P2, PT, R177, 0x1000000, PT, P2 ;  /* 0x01000000b100780c */ /* 0x000fe20003f46120 */
[----:B------:R-:W-:Y:S01]  /*bb70*/  FFMA.FTZ R112, R208, R112, R43 ;  /* 0x00000070d0707223 */ /* 0x000fe2000001002b */
[----:B------:R-:W-:Y:S01]  /*bb80*/  FSEL R85, R84, RZ, P3 ;  /* 0x000000ff54557208 */ /* 0x000fe20001800000 */
[----:B------:R-:W-:Y:S01]  /*bb90*/  FADD.FTZ R102, R111, -R102 ;  /* 0x800000666f667221 */ /* 0x000fe20000010000 */
[----:B------:R-:W-:Y:S01]  /*bba0*/  LOP3.LUT P4, RZ, R93, 0xff, RZ, 0xc0, !PT ;  /* 0x000000ff5dff7812 */ /* 0x000fe2000788c0ff */
[----:B------:R-:W-:Y:S01]  /*bbb0*/  FADD.FTZ R103, R108, -R103 ;  /* 0x800000676c677221 */ /* 0x000fe20000010000 */
[----:B------:R-:W-:Y:S01]  /*bbc0*/  LOP3.LUT P5, RZ, R177, 0xff, RZ, 0xc0, !PT ;  /* 0x000000ffb1ff7812 */ /* 0x000fe200078ac0ff */
[----:B------:R-:W-:Y:S01]  /*bbd0*/  FMUL.FTZ R109, R109, UR6 ;  /* 0x000000066d6d7c20 */ /* 0x000fe20008410000 */
[----:B------:R-:W-:Y:S01]  /*bbe0*/  LOP3.LUT P3, RZ, R177, 0xff00, RZ, 0xc0, !PT ;  /* 0x0000ff00b1ff7812 */ /* 0x000fe2000786c0ff */
[----:B------:R-:W-:Y:S01]  /*bbf0*/  FMUL.FTZ R112, R112, UR6 ;  /* 0x0000000670707c20 */ /* 0x000fe20008410000 */
[----:B------:R-:W-:Y:S01]  /*bc00*/  FSEL R88, R89, RZ, P6 ;  /* 0x000000ff59587208 */ /* 0x000fe20003000000 */
[----:B------:R-:W-:Y:S01]  /*bc10*/  FFMA.FTZ R102, R208, R102, R41 ;  /* 0x00000066d0667223 */ /* 0x000fe20000010029 */
[----:B------:R-:W-:Y:S01]  /*bc20*/  FSEL R93, R86, RZ, P2 ;  /* 0x000000ff565d7208 */ /* 0x000fe20001000000 */
[----:B------:R-:W-:Y:S01]  /*bc30*/  FFMA.FTZ R103, R208, R103, R40 ;  /* 0x00000067d0677223 */ /* 0x000fe20000010028 */
[C---:B------:R-:W-:Y:S01]  /*bc40*/  FSEL R90, R87.reuse, RZ, P4 ;  /* 0x000000ff575a7208 */ /* 0x040fe20002000000 */
[----:B------:R-:W-:Y:S01]  /*bc50*/  FMUL.FTZ R102, R102, UR6 ;  /* 0x0000000666667c20 */ /* 0x000fe20008410000 */
[----:B------:R-:W-:Y:S01]  /*bc60*/  FSEL R86, R87, RZ, P5 ;  /* 0x000000ff57567208 */ /* 0x000fe20002800000 */
[----:B------:R-:W-:Y:S01]  /*bc70*/  FMUL.FTZ R103, R103, UR6 ;  /* 0x0000000667677c20 */ /* 0x000fe20008410000 */
[----:B------:R-:W-:-:S02]  /*bc80*/  FSEL R89, R84, RZ, P3 ;  /* 0x000000ff54597208 */ /* 0x000fc40001800000 */
[C---:B------:R-:W-:Y:S02]  /*bc90*/  LOP3.LUT P6, RZ, R92.reuse, 0xff0000, RZ, 0xc0, !PT ;  /* 0x00ff00005cff7812 */ /* 0x040fe400078cc0ff */
        /* <DEDUP_REMOVED lines=24> */
.L_x_2484:
[----:B------:R-:W-:Y:S05]  /*be20*/  @!P1 BRA `(.L_x_2487) ;  /* 0x00000004002c9947 */ /* 0x000fea0003800000 */
[-CC-:B0-----:R-:W-:Y:S01]  /*be30*/  FFMA.FTZ R77, R106, R118.reuse, R119.reuse ;  /* 0x000000766a4d7223 */ /* 0x181fe20000010077 */
[-CC-:B------:R-:W-:Y:S01]  /*be40*/  FFMA.FTZ R0, R105, R118.reuse, R119.reuse ;  /* 0x0000007669007223 */ /* 0x180fe20000010077 */
[----:B------:R-:W-:Y:S01]  /*be50*/  LOP3.LUT P6, RZ, R93, 0xff0000, RZ, 0xc0, !PT ;  /* 0x00ff00005dff7812 */ /* 0x000fe200078cc0ff */
[-C--:B------:R-:W-:Y:S01]  /*be60*/  FFMA.FTZ R76, R107, R118.reuse, R119 ;  /* 0x000000766b4c7223 */ /* 0x080fe20000010077 */
[----:B------:R-:W-:Y:S01]  /*be70*/  FADD.FTZ R83, R116, -R77 ;  /* 0x8000004d74537221 */ /* 0x000fe20000010000 */
[-C--:B------:R-:W-:Y:S01]  /*be80*/  FFMA.FTZ R77, R104, R118.reuse, R119 ;  /* 0x00000076684d7223 */ /* 0x080fe20000010077 */
[----:B------:R-:W-:Y:S01]  /*be90*/  FADD.FTZ R81, R113, -R0 ;  /* 0x8000000071517221 */ /* 0x000fe20000010000 */
[----:B------:R-:W-:Y:S01]  /*bea0*/  LOP3.LUT P4, RZ, R177, 0xff0000, RZ, 0xc0, !PT ;  /* 0x00ff0000b1ff7812 */ /* 0x000fe2000788c0ff */
[----:B------:R-:W-:Y:S01]  /*beb0*/  FMUL.FTZ R82, R208, R83 ;  /* 0x00000053d0527220 */ /* 0x000fe20000410000 */
[----:B------:R-:W-:Y:S01]  /*bec0*/  FADD.FTZ R77, R110, -R77 ;  /* 0x8000004d6e4d7221 */ /* 0x000fe20000010000 */
[----:B------:R-:W-:Y:S01]  /*bed0*/  FADD.FTZ R83, R117, -R76 ;  /* 0x8000004c75537221 */ /* 0x000fe20000010000 */
[----:B------:R-:W-:Y:S01]  /*bee0*/  LOP3.LUT P5, RZ, R93, 0xff, RZ, 0xc0, !PT ;  /* 0x000000ff5dff7812 */ /* 0x000fe200078ac0ff */
[----:B------:R-:W-:Y:S01]  /*bef0*/  FMUL.FTZ R0, R82, UR6 ;  /* 0x0000000652007c20 */ /* 0x000fe20008410000 */
[C---:B------:R-:W-:Y:S01]  /*bf00*/  FMUL.FTZ R80, R208.reuse, R77 ;  /* 0x0000004dd0507220 */ /* 0x040fe20000410000 */
        /* <DEDUP_REMOVED lines=10> */
[----:B------:R-:W-:Y:S01]  /*bfb0*/  FADD.FTZ R109, R109, -R78 ;  /* 0x8000004e6d6d7221 */ /* 0x000fe20000010000 */
[----:B------:R-:W-:Y:S01]  /*bfc0*/  FSEL R90, R0, RZ, P5 ;  /* 0x000000ff005a7208 */ /* 0x000fe20002800000 */
[-C--:B------:R-:W-:Y:S01]  /*bfd0*/  FFMA.FTZ R102, R102, R118.reuse, R119 ;  /* 0x0000007666667223 */ /* 0x080fe20000010077 */
[----:B------:R-:W-:Y:S01]  /*bfe0*/  FSEL R86, R0, RZ, P6 ;  /* 0x000000ff00567208 */ /* 0x000fe20003000000 */
[----:B------:R-:W-:Y:S01]  /*bff0*/  FMUL.FTZ R0, R81, UR6 ;  /* 0x0000000651007c20 */ /* 0x000fe20008410000 */
[----:B------:R-:W-:Y:S01]  /*c000*/  LOP3.LUT P4, RZ, R93, 0xff00, RZ, 0xc0, !PT ;  /* 0x0000ff005dff7812 */ /* 0x000fe2000788c0ff */
[----:B------:R-:W-:Y:S01]  /*c010*/  FADD.FTZ R79, R112, -R79 ;  /* 0x8000004f704f7221 */ /* 0x000fe20000010000 */
[----:B------:R-:W-:Y:S01]  /*c020*/  ISETP.GE.U32.AND P2, PT, R92, RZ, PT ;  /* 0x000000ff5c00720c */ /* 0x000fe20003f46070 */
[----:B------:R-:W-:Y:S01]  /*c030*/  FFMA.FTZ R103, R103, R118, R119 ;  /* 0x0000007667677223 */ /* 0x000fe20000010077 */
[----:B------:R-:W-:Y:S01]  /*c040*/  ISETP.GE.U32.AND.EX P3, PT, R177, 0x1000000, PT, P3 ;  /* 0x01000000b100780c */ /* 0x000fe20003f66130 */
[----:B------:R-:W-:Y:S01]  /*c050*/  FMUL.FTZ R78, R208, R109 ;  /* 0x0000006dd04e7220 */ /* 0x000fe20000410000 */
[----:B------:R-:W-:Y:S01]  /*c060*/  FSEL R85, R0, RZ, P4 ;  /* 0x000000ff00557208 */ /* 0x000fe20002000000 */
[----:B------:R-:W-:Y:S01]  /*c070*/  FADD.FTZ R77, R111, -R102 ;  /* 0x800000666f4d7221 */ /* 0x000fe20000010000 */
[----:B------:R-:W-:Y:S01]  /*c080*/  LOP3.LUT P4, RZ, R177, 0xff00, RZ, 0xc0, !PT ;  /* 0x0000ff00b1ff7812 */ /* 0x000fe2000788c0ff */
[----:B------:R-:W-:Y:S01]  /*c090*/  FMUL.FTZ R79, R208, R79 ;  /* 0x0000004fd04f7220 */ /* 0x000fe20000410000 */
[----:B------:R-:W-:Y:S01]  /*c0a0*/  ISETP.GE.U32.AND.EX P2, PT, R93, 0x1000000, PT, P2 ;  /* 0x010000005d00780c */ /* 0x000fe20003f46120 */
[----:B------:R-:W-:Y:S01]  /*c0b0*/  FADD.FTZ R103, R108, -R103 ;  /* 0x800000676c677221 */ /* 0x000fe20000010000 */
[----:B------:R-:W-:Y:S01]  /*c0c0*/  FSEL R88, R76, RZ, P3 ;  /* 0x000000ff4c587208 */ /* 0x000fe20001800000 */
[----:B------:R-:W-:Y:S01]  /*c0d0*/  FMUL.FTZ R77, R208, R77 ;  /* 0x0000004dd04d7220 */ /* 0x000fe20000410000 */
[----:B------:R-:W-:Y:S01]  /*c0e0*/  FSEL R89, R0, RZ, P4 ;  /* 0x000000ff00597208 */ /* 0x000fe20002000000 */
[----:B------:R-:W-:Y:S01]  /*c0f0*/  FMUL.FTZ R0, R78, UR6 ;  /* 0x000000064e007c20 */ /* 0x000fe20008410000 */
[----:B------:R-:W-:Y:S01]  /*c100*/  FSEL R84, R76, RZ, P2 ;  /* 0x000000ff4c547208 */ /* 0x000fe20001000000 */
[----:B------:R-:W-:Y:S01]  /*c110*/  FMUL.FTZ R76, R208, R103 ;  /* 0x00000067d04c7220 */ /* 0x000fe20000410000 */
[----:B------:R-:W-:Y:S01]  /*c120*/  F2FP.BF16.F32.PACK_AB R87, R88, R87 ;  /* 0x000000575857723e */ /* 0x000fe200000010ff */
[----:B------:R-:W-:Y:S01]  /*c130*/  FMUL.FTZ R88, R79, UR6 ;  /* 0x000000064f587c20 */ /* 0x000fe20008410000 */
[----:B------:R-:W-:-:S02]  /*c140*/  LOP3.LUT P2, RZ, R92, 0xff0000, RZ, 0xc0, !PT ;  /* 0x00ff00005cff7812 */ /* 0x000fc4000784c0ff */
[----:B------:R-:W-:Y:S02]  /*c150*/  LOP3.LUT P4, RZ, R176, 0xff0000, RZ, 0xc0, !PT ;  /* 0x00ff0000b0ff7812 */ /* 0x000fe4000788c0ff */
[----:B------:R-:W-:Y:S02]  /*c160*/  LOP3.LUT P3, RZ, R92, 0xff000000, RZ, 0xc0, !PT ;  /* 0xff0000005cff7812 */ /* 0x000fe4000786c0ff */
[----:B------:R-:W-:Y:S01]  /*c170*/  F2FP.BF16.F32.PACK_AB R91, R84, R91 ;  /* 0x0000005b545b723e */ /* 0x000fe200000010ff */
[----:B------:R-:W-:Y:S01]  /*c180*/  FMUL.FTZ R84, R77, UR6 ;  /* 0x000000064d547c20 */ /* 0x000fe20008410000 */
[----:B------:R-:W-:Y:S02]  /*c190*/  F2FP.BF16.F32.PACK_AB R86, R89, R86 ;  /* 0x000000565956723e */ /* 0x000fe400000010ff */
[----:B------:R-:W-:Y:S02]  /*c1a0*/  F2FP.BF16.F32.PACK_AB R90, R85, R90 ;  /* 0x0000005a555a723e */ /* 0x000fe400000010ff */
[----:B------:R-:W-:-:S02]  /*c1b0*/  LOP3.LUT P5, RZ, R92, 0xff00, RZ, 0xc0, !PT ;  /* 0x0000ff005cff7812 */ /* 0x000fc400078ac0ff */
[----:B------:R-:W-:Y:S02]  /*c1c0*/  LOP3.LUT P6, RZ, R92, 0xff, RZ, 0xc0, !PT ;  /* 0x000000ff5cff7812 */ /* 0x000fe400078cc0ff */
[C---:B------:R-:W-:Y:S02]  /*c1d0*/  FSEL R89, R0.reuse, RZ, P2 ;  /* 0x000000ff00597208 */ /* 0x040fe40001000000 */
[----:B------:R-:W-:Y:S01]  /*c1e0*/  FSEL R85, R0, RZ, P4 ;  /* 0x000000ff00557208 */ /* 0x000fe20002000000 */
[----:B------:R-:W-:Y:S01]  /*c1f0*/  FMUL.FTZ R0, R76, UR6 ;  /* 0x000000064c007c20 */ /* 0x000fe20008410000 */
[C---:B------:R-:W-:Y:S02]  /*c200*/  LOP3.LUT P2, RZ, R176.reuse, 0xff000000, RZ, 0xc0, !PT ;  /* 0xff000000b0ff7812 */ /* 0x040fe4000784c0ff */
[----:B------:R-:W-:Y:S02]  /*c210*/  LOP3.LUT P4, RZ, R176, 0xff00, RZ, 0xc0, !PT ;  /* 0x0000ff00b0ff7812 */ /* 0x000fe4000788c0ff */
[----:B------:R-:W-:-:S02]  /*c220*/  FSEL R92, R88, RZ, P3 ;  /* 0x000000ff585c7208 */ /* 0x000fc40001800000 */
[----:B------:R-:W-:Y:S02]  /*c230*/  LOP3.LUT P3, RZ, R176, 0xff, RZ, 0xc0, !PT ;  /* 0x000000ffb0ff7812 */ /* 0x000fe4000786c0ff */
        /* <DEDUP_REMOVED lines=10> */
.L_x_2487:
[-CC-:B0-----:R-:W-:Y:S01]  /*c2e0*/  FFMA.FTZ R89, R106, R118.reuse, R119.reuse ;  /* 0x000000766a597223 */ /* 0x181fe20000010077 */
        /* <DEDUP_REMOVED lines=8> */
[----:B------:R-:W-:Y:S01]  /*c370*/  FMUL.FTZ R113, R208, R113 ;  /* 0x00000071d0717220 */ /* 0x000fe20000410000 */
[----:B------:R-:W-:Y:S01]  /*c380*/  FADD.FTZ R87, R110, -R87 ;  /* 0x800000576e577221 */ /* 0x000fe20000010000 */
[----:B------:R-:W-:Y:S01]  /*c390*/  ISETP.GE.U32.AND P2, PT, R92, RZ, PT ;  /* 0x000000ff5c00720c */ /* 0x000fe20003f46070 */
[----:B------:R-:W-:Y:S01]  /*c3a0*/  FMUL.FTZ R89, R89, UR6 ;  /* 0x0000000659597c20 */ /* 0x000fe20008410000 */
[-CC-:B------:R-:W-:Y:S01]  /*c3b0*/  FFMA.FTZ R0, R101, R118.reuse, R119.reuse ;  /* 0x0000007665007223 */ /* 0x180fe20000010077 */
[-CC-:B------:R-:W-:Y:S01]  /*c3c0*/  FFMA.FTZ R85, R100, R118.reuse, R119.reuse ;  /* 0x0000007664557223 */ /* 0x180fe20000010077 */
[C---:B------:R-:W-:Y:S01]  /*c3d0*/  FMUL.FTZ R117, R208.reuse, R117 ;  /* 0x00000075d0757220 */ /* 0x040fe20000410000 */
[----:B------:R-:W-:Y:S01]  /*c3e0*/  LOP3.LUT P6, RZ, R177, 0xff0000, RZ, 0xc0, !PT ;  /* 0x00ff0000b1ff7812 */ /* 0x000fe200078cc0ff */
[----:B------:R-:W-:Y:S01]  /*c3f0*/  FMUL.FTZ R113, R113, UR6 ;  /* 0x0000000671717c20 */ /* 0x000fe20008410000 */
[----:B------:R-:W-:Y:S01]  /*c400*/  FSEL R91, R89, RZ, P3 ;  /* 0x000000ff595b7208 */ /* 0x000fe20001800000 */
        /* <DEDUP_REMOVED lines=9> */
[----:B------:R-:W-:Y:S01]  /*c4a0*/  FSEL R84, R89, RZ, P6 ;  /* 0x000000ff59547208 */ /* 0x000fe20003000000 */
[----:B------:R-:W-:Y:S01]  /*c4b0*/  FMUL.FTZ R87, R87, UR6 ;  /* 0x0000000657577c20 */ /* 0x000fe20008410000 */
[----:B------:R-:W-:Y:S01]  /*c4c0*/  FSEL R89, R113, RZ, P3 ;  /* 0x000000ff71597208 */ /* 0x000fe20001800000 */
[----:B------:R-:W-:Y:S01]  /*c4d0*/  FADD.FTZ R111, R111, -R102 ;  /* 0x800000666f6f7221 */ /* 0x000fe20000010000 */
[----:B------:R-:W-:Y:S01]  /*c4e0*/  LOP3.LUT P4, RZ, R93, 0xff, RZ, 0xc0, !PT ;  /* 0x000000ff5dff7812 */ /* 0x000fe2000788c0ff */
[C---:B------:R-:W-:Y:S01]  /*c4f0*/  FMUL.FTZ R109, R208.reuse, R109 ;  /* 0x0000006dd06d7220 */ /* 0x040fe20000410000 */
[C---:B------:R-:W-:Y:S01]  /*c500*/  ISETP.GE.U32.AND.EX P2, PT, R177.reuse, 0x1000000, PT, P2 ;  /* 0x01000000b100780c */ /* 0x040fe20003f46120 */
[----:B------:R-:W-:Y:S01]  /*c510*/  FMUL.FTZ R85, R208, R85 ;  /* 0x00000055d0557220 */ /* 0x000fe20000410000 */
[----:B------:R-:W-:Y:S01]  /*c520*/  LOP3.LUT P3, RZ, R177, 0xff00, RZ, 0xc0, !PT ;  /* 0x0000ff00b1ff7812 */ /* 0x000fe2000786c0ff */
[----:B------:R-:W-:Y:S01]  /*c530*/  FADD.FTZ R103, R108, -R103 ;  /* 0x800000676c677221 */ /* 0x000fe20000010000 */
[----:B------:R-:W-:Y:S01]  /*c540*/  FSEL R88, R117, RZ, P5 ;  /* 0x000000ff75587208 */ /* 0x000fe20002800000 */
[C---:B------:R-:W-:Y:S01]  /*c550*/  FMUL.FTZ R111, R208.reuse, R111 ;  /* 0x0000006fd06f7220 */ /* 0x040fe20000410000 */
[----:B------:R-:W-:Y:S01]  /*c560*/  LOP3.LUT P5, RZ, R177, 0xff, RZ, 0xc0, !PT ;  /* 0x000000ffb1ff7812 */ /* 0x000fe200078ac0ff */
[----:B------:R-:W-:Y:S01]  /*c570*/  FMUL.FTZ R109, R109, UR6 ;  /* 0x000000066d6d7c20 */ /* 0x000fe20008410000 */
[----:B------:R-:W-:Y:S01]  /*c580*/  FSEL R117, R117, RZ, P2 ;  /* 0x000000ff75757208 */ /* 0x000fe20001000000 */
[----:B------:R-:W-:Y:S01]  /*c590*/  FMUL.FTZ R0, R85, UR6 ;  /* 0x0000000655007c20 */ /* 0x000fe20008410000 */
[----:B------:R-:W-:Y:S01]  /*c5a0*/  FSEL R90, R87, RZ, P4 ;  /* 0x000000ff575a7208 */ /* 0x000fe20002000000 */
[----:B------:R-:W-:Y:S01]  /*c5b0*/  FMUL.FTZ R103, R208, R103 ;  /* 0x00000067d0677220 */ /* 0x000fe20000410000 */
[----:B------:R-:W-:Y:S01]  /*c5c0*/  FSEL R113, R113, RZ, P3 ;  /* 0x000000ff71717208 */ /* 0x000fe20001800000 */
[----:B------:R-:W-:Y:S01]  /*c5d0*/  FMUL.FTZ R111, R111, UR6 ;  /* 0x000000066f6f7c20 */ /* 0x000fe20008410000 */
[C---:B------:R-:W-:Y:S01]  /*c5e0*/  LOP3.LUT P6, RZ, R92.reuse, 0xff0000, RZ, 0xc0, !PT ;  /* 0x00ff00005cff7812 */ /* 0x040fe200078cc0ff */
[----:B------:R-:W-:Y:S01]  /*c5f0*/  FMUL.FTZ R103, R103, UR6 ;  /* 0x0000000667677c20 */ /* 0x000fe20008410000 */
[----:B------:R-:W-:-:S02]  /*c600*/  LOP3.LUT P2, RZ, R92, 0xff000000, RZ, 0xc0, !PT ;  /* 0xff0000005cff7812 */ /* 0x000fc4000784c0ff */
[----:B------:R-:W-:Y:S02]  /*c610*/  LOP3.LUT P3, RZ, R176, 0xff0000, RZ, 0xc0, !PT ;  /* 0x00ff0000b0ff7812 */ /* 0x000fe4000786c0ff */
[----:B------:R-:W-:Y:S02]  /*c620*/  FSEL R86, R87, RZ, P5 ;  /* 0x000000ff57567208 */ /* 0x000fe40002800000 */
[C---:B------:R-:W-:Y:S02]  /*c630*/  LOP3.LUT P4, RZ, R92.reuse, 0xff00, RZ, 0xc0, !PT ;  /* 0x0000ff005cff7812 */ /* 0x040fe4000788c0ff */
[----:B------:R-:W-:Y:S02]  /*c640*/  LOP3.LUT P5, RZ, R92, 0xff, RZ, 0xc0, !PT ;  /* 0x000000ff5cff7812 */ /* 0x000fe400078ac0ff */
[----:B------:R-:W-:Y:S02]  /*c650*/  F2FP.BF16.F32.PACK_AB R90, R89, R90 ;  /* 0x0000005a595a723e */ /* 0x000fe400000010ff */
[----:B------:R-:W-:-:S02]  /*c660*/  FSEL R89, R109, RZ, P6 ;  /* 0x000000ff6d597208 */ /* 0x000fc40003000000 */
[----:B------:R-:W-:Y:S02]  /*c670*/  FSEL R85, R109, RZ, P3 ;  /* 0x000000ff6d557208 */ /* 0x000fe40001800000 */
[----:B------:R-:W-:Y:S02]  /*c680*/  FSEL R92, R0, RZ, P2 ;  /* 0x000000ff005c7208 */ /* 0x000fe40001000000 */
[C---:B------:R-:W-:Y:S02]  /*c690*/  LOP3.LUT P6, RZ, R176.reuse, 0xff000000, RZ, 0xc0, !PT ;  /* 0xff000000b0ff7812 */ /* 0x040fe400078cc0ff */
[C---:B------:R-:W-:Y:S02]  /*c6a0*/  LOP3.LUT P3, RZ, R176.reuse, 0xff00, RZ, 0xc0, !PT ;  /* 0x0000ff00b0ff7812 */ /* 0x040fe4000786c0ff */
[----:B------:R-:W-:Y:S02]  /*c6b0*/  LOP3.LUT P2, RZ, R176, 0xff, RZ, 0xc0, !PT ;  /* 0x000000ffb0ff7812 */ /* 0x000fe4000784c0ff */
[----:B------:R-:W-:-:S02]  /*c6c0*/  F2FP.BF16.F32.PACK_AB R87, R117, R84 ;  /* 0x000000547557723e */ /* 0x000fc400000010ff */
[----:B------:R-:W-:Y:S02]  /*c6d0*/  F2FP.BF16.F32.PACK_AB R91, R88, R91 ;  /* 0x0000005b585b723e */ /* 0x000fe400000010ff */
[C---:B------:R-:W-:Y:S02]  /*c6e0*/  FSEL R93, R111.reuse, RZ, P4 ;  /* 0x000000ff6f5d7208 */ /* 0x040fe40002000000 */
[----:B------:R-:W-:Y:S02]  /*c6f0*/  FSEL R0, R0, RZ, P6 ;  /* 0x000000ff00007208 */ /* 0x000fe40003000000 */
        /* <DEDUP_REMOVED lines=9> */
.L_x_2483:
[----:B------:R-:W-:Y:S05]  /*c790*/  @!P2 BRA `(.L_x_2488) ;  /* 0x0000000400b4a947 */ /* 0x000fea0003800000 */
[----:B------:R-:W-:Y:S05]  /*c7a0*/  @!P1 BRA `(.L_x_2489) ;  /* 0x0000000000d89947 */ /* 0x000fea0003800000 */
[-CC-:B0-----:R-:W-:Y:S01]  /*c7b0*/  FFMA.FTZ R81, R106, R118.reuse, R119.reuse ;  /* 0x000000766a517223 */ /* 0x181fe20000010077 */
[-CC-:B------:R-:W-:Y:S01]  /*c7c0*/  FFMA.FTZ R0, R107, R118.reuse, R119.reuse ;  /* 0x000000766b007223 */ /* 0x180fe20000010077 */
[-CC-:B------:R-:W-:Y:S01]  /*c7d0*/  FFMA.FTZ R103, R103, R118.reuse, R119.reuse ;  /* 0x0000007667677223 */ /* 0x180fe20000010077 */
[-C--:B------:R-:W-:Y:S01]  /*c7e0*/  FFMA.FTZ R102, R102, R118.reuse, R119 ;  /* 0x0000007666667223 */ /* 0x080fe20000010077 */
[----:B------:R-:W-:Y:S01]  /*c7f0*/  FADD.FTZ R81, R116, -R81 ;  /* 0x8000005174517221 */ /* 0x000fe20000010000 */
[----:B------:R-:W-:Y:S01]  /*c800*/  FADD.FTZ R0, R117, -R0 ;  /* 0x8000000075007221 */ /* 0x000fe20000010000 */
[-CC-:B------:R-:W-:Y:S01]  /*c810*/  FFMA.FTZ R78, R101, R118.reuse, R119.reuse ;  /* 0x00000076654e7223 */ /* 0x180fe20000010077 */
[----:B------:R-:W-:Y:S01]  /*c820*/  FFMA.FTZ R77, R100, R118, R119 ;  /* 0x00000076644d7223 */ /* 0x000fe20000010077 */
[C---:B------:R-:W-:Y:S01]  /*c830*/  FFMA.FTZ R82, R208.reuse, R81, R38 ;  /* 0x00000051d0527223 */ /* 0x040fe20000010026 */
[----:B------:R-:W-:Y:S01]  /*c840*/  FFMA.FTZ R83, R208, R0, R39 ;  /* 0x00000000d0537223 */ /* 0x000fe20000010027 */
[-C--:B------:R-:W-:Y:S01]  /*c850*/  FFMA.FTZ R79, R104, R118.reuse, R119 ;  /* 0x00000076684f7223 */ /* 0x080fe20000010077 */
[----:B------:R-:W-:Y:S01]  /*c860*/  FADD.FTZ R103, R108, -R103 ;  /* 0x800000676c677221 */ /* 0x000fe20000010000 */
[----:B------:R-:W-:Y:S01]  /*c870*/  ISETP.GE.U32.AND P2, PT, R92, RZ, PT ;  /* 0x000000ff5c00720c */ /* 0x000fe20003f46070 */
[----:B------:R-:W-:Y:S01]  /*c880*/  FFMA.FTZ R118, R105, R118, R119 ;  /* 0x0000007669767223 */ /* 0x000fe20000010077 */
[----:B------:R-:W-:Y:S01]  /*c890*/  FMUL.FTZ R81, R83, UR6 ;  /* 0x0000000653517c20 */ /* 0x000fe20008410000 */
[----:B------:R-:W-:Y:S01]  /*c8a0*/  FMUL.FTZ R80, R82, UR6 ;  /* 0x0000000652507c20 */ /* 0x000fe20008410000 */
[C---:B------:R-:W-:Y:S01]  /*c8b0*/  LOP3.LUT P4, RZ, R93.reuse, 0xff0000, RZ, 0xc0, !PT ;  /* 0x00ff00005dff7812 */ /* 0x040fe2000788c0ff */
[----:B------:R-:W-:Y:S01]  /*c8c0*/  FFMA.FTZ R76, R208, R103, R40 ;  /* 0x00000067d04c7223 */ /* 0x000fe20000010028 */
[----:B------:R-:W-:Y:S01]  /*c8d0*/  ISETP.GE.U32.AND.EX P2, PT, R93, 0x1000000, PT, P2 ;  /* 0x010000005d00780c */ /* 0x000fe20003f46120 */
[----:B------:R-:W-:Y:S01]  /*c8e0*/  FADD.FTZ R79, R110, -R79 ;  /* 0x8000004f6e4f7221 */ /* 0x000fe20000010000 */
[----:B------:R-:W-:Y:S01]  /*c8f0*/  FADD.FTZ R118, R113, -R118 ;  /* 0x8000007671767221 */ /* 0x000fe20000010000 */
[----:B------:R-:W-:Y:S01]  /*c900*/  FADD.FTZ R102, R111, -R102 ;  /* 0x800000666f667221 */ /* 0x000fe20000010000 */
[----:B------:R-:W-:Y:S01]  /*c910*/  FADD.FTZ R109, R109, -R78 ;  /* 0x8000004e6d6d7221 */ /* 0x000fe20000010000 */
[----:B------:R-:W-:Y:S01]  /*c920*/  FADD.FTZ R112, R112, -R77 ;  /* 0x8000004d70707221 */ /* 0x000fe20000010000 */
[----:B------:R-:W-:Y:S01]  /*c930*/  FMUL.FTZ R0, R76, UR6 ;  /* 0x000000064c007c20 */ /* 0x000fe20008410000 */
[----:B------:R-:W-:Y:S01]  /*c940*/  FSEL R97, R81, RZ, P2 ;  /* 0x000000ff51617208 */ /* 0x000fe20001000000 */
[----:B------:R-:W-:Y:S01]  /*c950*/  FFMA.FTZ R81, R208, R118, R37 ;  /* 0x00000076d0517223 */ /* 0x000fe20000010025 */
[----:B------:R-:W-:Y:S01]  /*c960*/  FSEL R96, R80, RZ, P4 ;  /* 0x000000ff50607208 */ /* 0x000fe20002000000 */
[----:B------:R-:W-:Y:S01]  /*c970*/  FFMA.FTZ R80, R208, R79, R36 ;  /* 0x0000004fd0507223 */ /* 0x000fe20000010024 */
[----:B------:R-:W-:Y:S01]  /*c980*/  LOP3.LUT P5, RZ, R92, 0xff, RZ, 0xc0, !PT ;  /* 0x000000ff5cff7812 */ /* 0x000fe200078ac0ff */
[C---:B------:R-:W-:Y:S01]  /*c990*/  FFMA.FTZ R77, R208.reuse, R102, R41 ;  /* 0x00000066d04d7223 */ /* 0x040fe20000010029 */
[C---:B------:R-:W-:Y:S01]  /*c9a0*/  FFMA.FTZ R78, R208.reuse, R109, R42 ;  /* 0x0000006dd04e7223 */ /* 0x040fe2000001002a */
[----:B------:R-:W-:Y:S01]  /*c9b0*/  FFMA.FTZ R79, R208, R112, R43 ;  /* 0x00000070d04f7223 */ /* 0x000fe2000001002b */
[----:B------:R-:W-:Y:S01]  /*c9c0*/  LOP3.LUT P3, RZ, R92, 0xff00, RZ, 0xc0, !PT ;  /* 0x0000ff005cff7812 */ /* 0x000fe2000786c0ff */
[----:B------:R-:W-:Y:S01]  /*c9d0*/  FMUL.FTZ R91, R80, UR6 ;  /* 0x00000006505b7c20 */ /* 0x000fe20008410000 */
[----:B------:R-:W-:Y:S01]  /*c9e0*/  LOP3.LUT P6, RZ, R92, 0xff0000, RZ, 0xc0, !PT ;  /* 0x00ff00005cff7812 */ /* 0x000fe200078cc0ff */
        /* <DEDUP_REMOVED lines=18> */
.L_x_2489:
        /* <DEDUP_REMOVED lines=14> */
[----:B------:R-:W-:Y:S01]  /*cbf0*/  FFMA.FTZ R91, R208, R91, R36 ;  /* 0x0000005bd05b7223 */ /* 0x000fe20000010024 */
[----:B------:R-:W-:Y:S01]  /*cc00*/  FADD.FTZ R88, R113, -R88 ;  /* 0x8000005871587221 */ /* 0x000fe20000010000 */
        /* <DEDUP_REMOVED lines=8> */
[C---:B------:R-:W-:Y:S01]  /*cc90*/  FFMA.FTZ R88, R208.reuse, R88, R37 ;  /* 0x00000058d0587223 */ /* 0x040fe20000010025 */
[C---:B------:R-:W-:Y:S01]  /*cca0*/  LOP3.LUT P5, RZ, R93.reuse, 0xff0000, RZ, 0xc0, !PT ;  /* 0x00ff00005dff7812 */ /* 0x040fe200078ac0ff */
[C---:B------:R-:W-:Y:S01]  /*ccb0*/  FFMA.FTZ R102, R208.reuse, R102, R41 ;  /* 0x00000066d0667223 */ /* 0x040fe20000010029 */
[C---:B------:R-:W-:Y:S01]  /*ccc0*/  LOP3.LUT P4, RZ, R93.reuse, 0xff, RZ, 0xc0, !PT ;  /* 0x000000ff5dff7812 */ /* 0x040fe2000788c0ff */
[C---:B------:R-:W-:Y:S01]  /*ccd0*/  FFMA.FTZ R109, R208.reuse, R109, R42 ;  /* 0x0000006dd06d7223 */ /* 0x040fe2000001002a */
[C---:B------:R-:W-:Y:S01]  /*cce0*/  FFMA.FTZ R112, R208.reuse, R112, R43 ;  /* 0x00000070d0707223 */ /* 0x040fe2000001002b */
        /* <DEDUP_REMOVED lines=24> */
.L_x_2488:
[----:B------:R-:W-:Y:S05]  /*ce70*/  @!P1 BRA `(.L_x_2490) ;  /* 0x0000000000d89947 */ /* 0x000fea0003800000 */
[-CC-:B0-----:R-:W-:Y:S01]  /*ce80*/  FFMA.FTZ R77, R106, R118.reuse, R119.reuse ;  /* 0x000000766a4d7223 */ /* 0x181fe20000010077 */
[-CC-:B------:R-:W-:Y:S01]  /*ce90*/  FFMA.FTZ R0, R107, R118.reuse, R119.reuse ;  /* 0x000000766b007223 */ /* 0x180fe20000010077 */
[-C--:B------:R-:W-:Y:S01]  /*cea0*/  FFMA.FTZ R103, R103, R118.reuse, R119 ;  /* 0x0000007667677223 */ /* 0x080fe20000010077 */
[----:B------:R-:W-:Y:S01]  /*ceb0*/  ISETP.GE.U32.AND P2, PT, R92, RZ, PT ;  /* 0x000000ff5c00720c */ /* 0x000fe20003f46070 */
[----:B------:R-:W-:Y:S01]  /*cec0*/  FADD.FTZ R77, R116, -R77 ;  /* 0x8000004d744d7221 */ /* 0x000fe20000010000 */
[----:B------:R-:W-:Y:S01]  /*ced0*/  FADD.FTZ R83, R117, -R0 ;  /* 0x8000000075537221 */ /* 0x000fe20000010000 */
[-CC-:B------:R-:W-:Y:S01]  /*cee0*/  FFMA.FTZ R102, R102, R118.reuse, R119.reuse ;  /* 0x0000007666667223 */ /* 0x180fe20000010077 */
[-CC-:B------:R-:W-:Y:S01]  /*cef0*/  FFMA.FTZ R78, R101, R118.reuse, R119.reuse ;  /* 0x00000076654e7223 */ /* 0x180fe20000010077 */
[C---:B------:R-:W-:Y:S01]  /*cf00*/  FMUL.FTZ R82, R208.reuse, R77 ;  /* 0x0000004dd0527220 */ /* 0x040fe20000410000 */
[----:B------:R-:W-:Y:S01]  /*cf10*/  FMUL.FTZ R83, R208, R83 ;  /* 0x00000053d0537220 */ /* 0x000fe20000410000 */
[-CC-:B------:R-:W-:Y:S01]  /*cf20*/  FFMA.FTZ R79, R100, R118.reuse, R119.reuse ;  /* 0x00000076644f7223 */ /* 0x180fe20000010077 */
[-C--:B------:R-:W-:Y:S01]  /*cf30*/  FFMA.FTZ R81, R104, R118.reuse, R119 ;  /* 0x0000007668517223 */ /* 0x080fe20000010077 */
[----:B------:R-:W-:Y:S01]  /*cf40*/  FADD.FTZ R103, R108, -R103 ;  /* 0x800000676c677221 */ /* 0x000fe20000010000 */
[----:B------:R-:W-:Y:S01]  /*cf50*/  FMUL.FTZ R77, R82, UR6 ;  /* 0x00000006524d7c20 */ /* 0x000fe20008410000 */
[----:B------:R-:W-:Y:S01]  /*cf60*/  FFMA.FTZ R118, R105, R118, R119 ;  /* 0x0000007669767223 */ /* 0x000fe20000010077 */
[----:B------:R-:W-:Y:S01]  /*cf70*/  LOP3.LUT P4, RZ, R93, 0xff0000, RZ, 0xc0, !PT ;  /* 0x00ff00005dff7812 */ /* 0x000fe2000788c0ff */
[----:B------:R-:W-:Y:S01]  /*cf80*/  FMUL.FTZ R80, R83, UR6 ;  /* 0x0000000653507c20 */ /* 0x000fe20008410000 */
[----:B------:R-:W-:Y:S01]  /*cf90*/  ISETP.GE.U32.AND.EX P2, PT, R93, 0x1000000, PT, P2 ;  /* 0x010000005d00780c */ /* 0x000fe20003f46120 */
[----:B------:R-:W-:Y:S01]  /*cfa0*/  FMUL.FTZ R76, R208, R103 ;  /* 0x00000067d04c7220 */ /* 0x000fe20000410000 */
[----:B------:R-:W-:Y:S01]  /*cfb0*/  FADD.FTZ R81, R110, -R81 ;  /* 0x800000516e517221 */ /* 0x000fe20000010000 */
[----:B------:R-:W-:Y:S01]  /*cfc0*/  FSEL R96, R77, RZ, P4 ;  /* 0x000000ff4d607208 */ /* 0x000fe20002000000 */
[----:B------:R-:W-:Y:S01]  /*cfd0*/  FADD.FTZ R113, R113, -R118 ;  /* 0x8000007671717221 */ /* 0x000fe20000010000 */
[----:B------:R-:W-:Y:S01]  /*cfe0*/  FADD.FTZ R77, R111, -R102 ;  /* 0x800000666f4d7221 */ /* 0x000fe20000010000 */
[----:B------:R-:W-:Y:S01]  /*cff0*/  FADD.FTZ R109, R109, -R78 ;  /* 0x8000004e6d6d7221 */ /* 0x000fe20000010000 */
[----:B------:R-:W-:Y:S01]  /*d000*/  FADD.FTZ R79, R112, -R79 ;  /* 0x8000004f704f7221 */ /* 0x000fe20000010000 */
[----:B------:R-:W-:Y:S01]  /*d010*/  FSEL R97, R80, RZ, P2 ;  /* 0x000000ff50617208 */ /* 0x000fe20001000000 */
[----:B------:R-:W-:Y:S01]  /*d020*/  FMUL.FTZ R0, R76, UR6 ;  /* 0x000000064c007c20 */ /* 0x000fe20008410000 */
[----:B------:R-:W-:Y:S01]  /*d030*/  FMUL.FTZ R80, R208, R81 ;  /* 0x00000051d0507220 */ /* 0x000fe20000410000 */
[----:B------:R-:W-:Y:S01]  /*d040*/  LOP3.LUT P5, RZ, R92, 0xff, RZ, 0xc0, !PT ;  /* 0x000000ff5cff7812 */ /* 0x000fe200078ac0ff */
[C---:B------:R-:W-:Y:S01]  /*d050*/  FMUL.FTZ R81, R208.reuse, R113 ;  /* 0x00000071d0517220 */ /* 0x040fe20000410000 */
[C---:B------:R-:W-:Y:S01]  /*d060*/  FMUL.FTZ R77, R208.reuse, R77 ;  /* 0x0000004dd04d7220 */ /* 0x040fe20000410000 */
[C---:B------:R-:W-:Y:S01]  /*d070*/  FMUL.FTZ R78, R208.reuse, R109 ;  /* 0x0000006dd04e7220 */ /* 0x040fe20000410000 */
[----:B------:R-:W-:Y:S01]  /*d080*/  FMUL.FTZ R79, R208, R79 ;  /* 0x0000004fd04f7220 */ /* 0x000fe20000410000 */
        /* <DEDUP_REMOVED lines=21> */
.L_x_2490:
        /* <DEDUP_REMOVED lines=53> */
.L_x_2486:
        /* <DEDUP_REMOVED lines=14> */
.L_x_2449:
        /* <DEDUP_REMOVED lines=74> */
[----:B------:R-:W-:-:S07]  /*dab0*/  MOV R67, R181 ;  /* 0x000000b500437202 */ /* 0x000fce0000000f00 */
.L_x_2448:
[----:B------:R-:W-:Y:S05]  /*dac0*/  BSYNC B0 ;  /* 0x0000000000007941 */ /* 0x000fea0003800000 */
.L_x_2447:
[----:B0-----:R-:W0:Y:S01]  /*dad0*/  S2R R78, SR_TID.X ;  /* 0x00000000004e7919 */ /* 0x001e220000002100 */
        /* <DEDUP_REMOVED lines=102> */
[----:B------:R0:W-:Y:S01]  /*e140*/  STS.128 [R0+0x400], R4 ;  /* 0x0004000400007388 */ /* 0x0001e20000000c00 */
[----:B--2---:R-:W-:-:S03]  /*e150*/  FADD.FTZ R75, R40, R75 ;  /* 0x0000004b284b7221 */ /* 0x004fc60000010000 */
[----:B------:R-:W-:Y:S01]  /*e160*/  STS.128 [R0+0x410], R8 ;  /* 0x0004100800007388 */ /* 0x000fe20000000c00 */
[----:B---3--:R-:W-:-:S03]  /*e170*/  FADD.FTZ R41, R41, R74 ;  /* 0x0000004a29297221 */ /* 0x008fc60000010000 */
[----:B------:R-:W-:Y:S04]  /*e180*/  STS.128 [R0+0x800], R12 ;  /* 0x0008000c00007388 */ /* 0x000fe80000000c00 */
[----:B------:R-:W-:Y:S04]  /*e190*/  STS.128 [R0+0x810], R16 ;  /* 0x0008101000007388 */ /* 0x000fe80000000c00 */
[----:B------:R-:W-:Y:S01]  /*e1a0*/  STS.128 [R0+0xc00], R20 ;  /* 0x000c001400007388 */ /* 0x000fe20000000c00 */
[----:B0-----:R-:W-:-:S03]  /*e1b0*/  FADD.FTZ R7, R3, R72 ;  /* 0x0000004803077221 */ /* 0x001fc60000010000 */
[----:B------:R-:W-:Y:S04]  /*e1c0*/  STS.128 [R0+0xc10], R24 ;  /* 0x000c101800007388 */ /* 0x000fe80000000c00 */
[----:B------:R-:W-:Y:S04]  /*e1d0*/  STS.128 [R0+0x1000], R28 ;  /* 0x0010001c00007388 */ /* 0x000fe80000000c00 */
[----:B------:R0:W-:Y:S01]  /*e1e0*/  STS.128 [R0+0x1010], R32 ;  /* 0x0010102000007388 */ /* 0x0001e20000000c00 */
[----:B------:R-:W-:Y:S08]  /*e1f0*/  BAR.SYNC.DEFER_BLOCKING 0x0 ;  /* 0x0000000000007b1d */ /* 0x000ff00000010000 */
[----:B0-----:R-:W0:Y:S01]  /*e200*/  LDC R0, c[0x0][0x388] ;  /* 0x0000e200ff007b82 */ /* 0x001e220000000800 */
[----:B------:R-:W1:Y:S04]  /*e210*/  LDS R4, [R76+0x200] ;  /* 0x000200004c047984 */ /* 0x000e680000000800 */
[----:B------:R-:W2:Y:S04]  /*e220*/  LDS R11, [R76+0x1600] ;  /* 0x001600004c0b7984 */ /* 0x000ea80000000800 */
[----:B------:R-:W3:Y:S04]  /*e230*/  LDS R13, [R76+0x2a00] ;  /* 0x002a00004c0d7984 */ /* 0x000ee80000000800 */
[----:B------:R-:W4:Y:S01]  /*e240*/  LDS R5, [R76+0x400] ;  /* 0x000400004c057984 */ /* 0x000f220000000800 */
[----:B0-----:R-:W-:-:S03]  /*e250*/  IMAD R3, R0, UR4, RZ ;  /* 0x0000000400037c24 */ /* 0x001fc6000f8e02ff */
[----:B------:R-:W0:Y:S04]  /*e260*/  LDS R6, [R76+0x1800] ;  /* 0x001800004c067984 */ /* 0x000e280000000800 */
[----:B------:R-:W5:Y:S04]  /*e270*/  LDS R36, [R76] ;  /* 0x000000004c247984 */ /* 0x000f680000000800 */
[----:B------:R-:W5:Y:S04]  /*e280*/  LDS R10, [R76+0x2c00] ;  /* 0x002c00004c0a7984 */ /* 0x000f680000000800 */
[----:B------:R-:W5:Y:S04]  /*e290*/  LDS R9, [R76+0x1400] ;  /* 0x001400004c097984 */ /* 0x000f680000000800 */
[----:B------:R-:W5:Y:S04]  /*e2a0*/  LDS R17, [R76+0x3e00] ;  /* 0x003e00004c117984 */ /* 0x000f680000000800 */
[----:B------:R-:W5:Y:S04]  /*e2b0*/  LDS R8, [R76+0x2800] ;  /* 0x002800004c087984 */ /* 0x000f680000000800 */
[----:B------:R-:W5:Y:S01]  /*e2c0*/  LDS R15, [R76+0x3c00] ;  /* 0x003c00004c0f7984 */ /* 0x000f620000000800 */
        /* <DEDUP_REMOVED lines=8> */
[----:B0-----:R-:W-:Y:S01]  /*e350*/  FADD.FTZ R5, R5, R6 ;  /* 0x0000000605057221 */ /* 0x001fe20000010000 */
[----:B-----5:R-:W-:Y:S02]  /*e360*/  FADD.FTZ R36, RZ, R36 ;  /* 0x00000024ff247221 */ /* 0x020fe40000010000 */
[----:B------:R-:W0:Y:S01]  /*e370*/  LDS R6, [R76+0x800] ;  /* 0x000800004c067984 */ /* 0x000e220000000800 */
[----:B------:R-:W-:Y:S01]  /*e380*/  FADD.FTZ R5, R5, R10 ;  /* 0x0000000a05057221 */ /* 0x000fe20000010000 */
[----:B------:R-:W-:Y:S02]  /*e390*/  IADD3 R10, P0, PT, R3, R78, RZ ;  /* 0x0000004e030a7210 */ /* 0x000fe40007f1e0ff */
[----:B------:R-:W-:Y:S01]  /*e3a0*/  LDS R25, [R76+0x3000] ;  /* 0x003000004c197984 */ /* 0x000fe20000000800 */
[----:B------:R-:W-:Y:S01]  /*e3b0*/  FADD.FTZ R9, R36, R9 ;  /* 0x0000000924097221 */ /* 0x000fe20000010000 */
[----:B------:R-:W-:-:S02]  /*e3c0*/  IADD3.X R3, PT, PT, RZ, RZ, RZ, P0, !PT ;  /* 0x000000ffff037210 */ /* 0x000fc400007fe4ff */
[----:B------:R-:W-:Y:S01]  /*e3d0*/  LDS R14, [R76+0x2000] ;  /* 0x002000004c0e7984 */ /* 0x000fe20000000800 */
[----:B------:R-:W-:Y:S01]  /*e3e0*/  FADD.FTZ R35, R4, R17 ;  /* 0x0000001104237221 */ /* 0x000fe20000010000 */
[C---:B------:R-:W-:Y:S02]  /*e3f0*/  SHF.L.U32 R4, R10.reuse, 0x2, RZ ;  /* 0x000000020a047819 */ /* 0x040fe400000006ff */
[----:B------:R-:W-:Y:S01]  /*e400*/  LDS R17, [R76+0x1e00] ;  /* 0x001e00004c117984 */ /* 0x000fe20000000800 */
[----:B------:R-:W-:Y:S01]  /*e410*/  SHF.L.U64.HI R10, R10, 0x2, R3 ;  /* 0x000000020a0a7819 */ /* 0x000fe20000010203 */
[----:B------:R-:W-:Y:S01]  /*e420*/  FADD.FTZ R8, R9, R8 ;  /* 0x0000000809087221 */ /* 0x000fe20000010000 */
[C---:B------:R-:W-:Y:S01]  /*e430*/  IADD3 R2, P0, PT, R4.reuse, UR18, RZ ;  /* 0x0000001204027c10 */ /* 0x040fe2000ff1e0ff */
[----:B------:R-:W5:Y:S01]  /*e440*/  LDS R9, [R76+0xc00] ;  /* 0x000c00004c097984 */ /* 0x000f620000000800 */
[----:B------:R-:W-:Y:S01]  /*e450*/  IADD3 R4, P1, PT, R4, UR16, RZ ;  /* 0x0000001004047c10 */ /* 0x000fe2000ff3e0ff */
[----:B------:R-:W-:Y:S01]  /*e460*/  FADD.FTZ R33, R8, R15 ;  /* 0x0000000f08217221 */ /* 0x000fe20000010000 */
[C---:B------:R-:W-:Y:S01]  /*e470*/  IADD3.X R3, PT, PT, R10.reuse, UR19, RZ, P0, !PT ;  /* 0x000000130a037c10 */ /* 0x040fe200087fe4ff */
[----:B------:R-:W5:Y:S01]  /*e480*/  LDS R8, [R76+0xa00] ;  /* 0x000a00004c087984 */ /* 0x000f620000000800 */
[----:B-1----:R-:W-:Y:S01]  /*e490*/  FADD.FTZ R37, R5, R12 ;  /* 0x0000000c05257221 */ /* 0x002fe20000010000 */
[----:B------:R-:W-:-:S02]  /*e4a0*/  IADD3.X R5, PT, PT, R10, UR17, RZ, P1, !PT ;  /* 0x000000110a057c10 */ /* 0x000fc40008ffe4ff */
[----:B------:R-:W1:Y:S01]  /*e4b0*/  LDS R15, [R76+0x1c00] ;  /* 0x001c00004c0f7984 */ /* 0x000e620000000800 */
[----:B--2---:R-:W-:-:S03]  /*e4c0*/  FADD.FTZ R0, RZ, R0 ;  /* 0x00000000ff007221 */ /* 0x004fc60000010000 */
[----:B------:R-:W2:Y:S01]  /*e4d0*/  LDS R10, [R76+0xe00] ;  /* 0x000e00004c0a7984 */ /* 0x000ea20000000800 */
[----:B---3--:R-:W-:-:S03]  /*e4e0*/  FADD.FTZ R0, R0, R13 ;  /* 0x0000000d00007221 */ /* 0x008fc60000010000 */
[----:B------:R-:W3:Y:S01]  /*e4f0*/  LDS R11, [R76+0x1000] ;  /* 0x001000004c0b7984 */ /* 0x000ee20000000800 */
[----:B----4-:R-:W-:-:S03]  /*e500*/  FADD.FTZ R0, R0, R23 ;  /* 0x0000001700007221 */ /* 0x010fc60000010000 */
[----:B------:R-:W4:Y:S01]  /*e510*/  LDS R39, [R76+0x4200] ;  /* 0x004200004c277984 */ /* 0x000f220000000800 */
[----:B0-----:R-:W-:-:S03]  /*e520*/  FADD.FTZ R6, RZ, R6 ;  /* 0x00000006ff067221 */ /* 0x001fc60000010000 */
[----:B------:R-:W0:Y:S04]  /*e530*/  LDS R27, [R76+0x3200] ;  /* 0x003200004c1b7984 */ /* 0x000e280000000800 */
[----:B------:R-:W0:Y:S04]  /*e540*/  LDS R19, [R76+0x2200] ;  /* 0x002200004c137984 */ /* 0x000e280000000800 */
[----:B------:R-:W0:Y:S04]  /*e550*/  LDS R12, [R76+0x1200] ;  /* 0x001200004c0c7984 */ /* 0x000e280000000800 */
[----:B------:R-:W0:Y:S04]  /*e560*/  LDS R45, [R76+0x4400] ;  /* 0x004400004c2d7984 */ /* 0x000e280000000800 */
[----:B------:R-:W0:Y:S01]  /*e570*/  LDS R18, [R76+0x3400] ;  /* 0x003400004c127984 */ /* 0x000e220000000800 */
[----:B-----5:R-:W-:-:S03]  /*e580*/  FADD.FTZ R9, RZ, R9 ;  /* 0x00000009ff097221 */ /* 0x020fc60000010000 */
[----:B------:R-:W5:Y:S01]  /*e590*/  LDS R16, [R76+0x2400] ;  /* 0x002400004c107984 */ /* 0x000f620000000800 */
[----:B------:R-:W-:Y:S01]  /*e5a0*/  FADD.FTZ R8, RZ, R8 ;  /* 0x00000008ff087221 */ /* 0x000fe20000010000 */
[----:B------:R-:W-:Y:S02]  /*e5b0*/  FADD.FTZ R9, R9, R14 ;  /* 0x0000000e09097221 */ /* 0x000fe40000010000 */
[----:B------:R-:W5:Y:S01]  /*e5c0*/  LDS R47, [R76+0x4600] ;  /* 0x004600004c2f7984 */ /* 0x000f620000000800 */
[----:B-1----:R-:W-:Y:S01]  /*e5d0*/  FADD.FTZ R6, R6, R15 ;  /* 0x0000000f06067221 */ /* 0x002fe20000010000 */
[----:B------:R-:W-:Y:S02]  /*e5e0*/  FADD.FTZ R8, R8, R17 ;  /* 0x0000001108087221 */ /* 0x000fe40000010000 */
[----:B------:R-:W1:Y:S01]  /*e5f0*/  LDS R29, [R76+0x3600] ;  /* 0x003600004c1d7984 */ /* 0x000e620000000800 */
[----:B--2---:R-:W-:Y:S01]  /*e600*/  FADD.FTZ R10, RZ, R10 ;  /* 0x0000000aff0a7221 */ /* 0x004fe20000010000 */
[----:B------:R-:W-:-:S02]  /*e610*/  FADD.FTZ R6, R6, R25 ;  /* 0x0000001906067221 */ /* 0x000fc40000010000 */
[----:B------:R-:W2:Y:S01]  /*e620*/  LDS R21, [R76+0x2600] ;  /* 0x002600004c157984 */ /* 0x000ea20000000800 */
[----:B---3--:R-:W-:-:S03]  /*e630*/  FADD.FTZ R11, RZ, R11 ;  /* 0x0000000bff0b7221 */ /* 0x008fc60000010000 */
[----:B------:R-:W3:Y:S01]  /*e640*/  LDS R22, [R76+0x4800] ;  /* 0x004800004c167984 */ /* 0x000ee20000000800 */
[----:B----4-:R-:W-:-:S03]  /*e650*/  FADD.FTZ R39, R0, R39 ;  /* 0x0000002700277221 */ /* 0x010fc60000010000 */
[----:B------:R-:W4:Y:S01]  /*e660*/  LDS R20, [R76+0x3800] ;  /* 0x003800004c147984 */ /* 0x000f220000000800 */
[----:B0-----:R-:W-:-:S03]  /*e670*/  FADD.FTZ R8, R8, R27 ;  /* 0x0000001b08087221 */ /* 0x001fc60000010000 */
        /* <DEDUP_REMOVED lines=19> */
[----:B----4-:R-:W-:-:S03]  /*e7b0*/  FADD.FTZ R11, R11, R20 ;  /* 0x000000140b0b7221 */ /* 0x010fc60000010000 */
        /* <DEDUP_REMOVED lines=19> */
.L_x_2450:
        /* <DEDUP_REMOVED lines=8> */
.L_x_2493:
[----:B------:R-:W-:Y:S05]  /*e970*/  BSYNC B2 ;  /* 0x0000000000027941 */ /* 0x000fea0003800000 */
.L_x_2492:
        /* <DEDUP_REMOVED lines=8> */
.L_x_2494:
[----:B------:R-:W-:Y:S01]  /*ea00*/  HFMA2 R238, -RZ, RZ, 0, 1.1920928955078125e-07 ;  /* 0x00000002ffee7431 */ /* 0x000fe200000001ff */
[----:B------:R-:W-:Y:S01]  /*ea10*/  MOV R240, R114 ;  /* 0x0000007200f07202 */ /* 0x000fe20000000f00 */
[----:B------:R-:W-:-:S07]  /*ea20*/  FADD.FTZ R115, R115, R242 ;  /* 0x000000f273737221 */ /* 0x000fce0000010000 */
[----:B------:R-:W-:Y:S05]  /*ea30*/  WARPSYNC.COLLECTIVE R119, `(.L_x_2495) ;  /* 0x0000000077087348 */ /* 0x000fea0003c00000 */
[----:B------:R0:W1:Y:S02]  /*ea40*/  SHFL.BFLY P4, R242, R240, R238, R236 ;  /* 0x0c0000eef0f27389 */ /* 0x00006400000800ec */
[----:B01----:R-:W-:Y:S05]  /*ea50*/  ENDCOLLECTIVE ;  /* 0x000000000000791b */ /* 0x003fea0003800000 */
.L_x_2495:
[----:B------:R-:W-:Y:S01]  /*ea60*/  MOV R240, R115 ;  /* 0x0000007300f07202 */ /* 0x000fe20000000f00 */
[----:B------:R-:W-:-:S07]  /*ea70*/  FADD.FTZ R114, R114, R242 ;  /* 0x000000f272727221 */ /* 0x000fce0000010000 */
[----:B------:R-:W-:Y:S05]  /*ea80*/  WARPSYNC.COLLECTIVE R119, `(.L_x_2496) ;  /* 0x0000000077087348 */ /* 0x000fea0003c00000 */
[----:B------:R0:W1:Y:S02]  /*ea90*/  SHFL.BFLY P4, R242, R240, R238, R236 ;  /* 0x0c0000eef0f27389 */ /* 0x00006400000800ec */
[----:B01----:R-:W-:Y:S05]  /*eaa0*/  ENDCOLLECTIVE ;  /* 0x000000000000791b */ /* 0x003fea0003800000 */
.L_x_2496:
[----:B------:R-:W-:Y:S01]  /*eab0*/  HFMA2 R238, -RZ, RZ, 0, 2.384185791015625e-07 ;  /* 0x00000004ffee7431 */ /* 0x000fe200000001ff */
[----:B------:R-:W-:Y:S01]  /*eac0*/  MOV R240, R114 ;  /* 0x0000007200f07202 */ /* 0x000fe20000000f00 */
[----:B------:R-:W-:-:S07]  /*ead0*/  FADD.FTZ R115, R115, R242 ;  /* 0x000000f273737221 */ /* 0x000fce0000010000 */
[----:B------:R-:W-:Y:S05]  /*eae0*/  WARPSYNC.COLLECTIVE R119, `(.L_x_2497) ;  /* 0x0000000077087348 */ /* 0x000fea0003c00000 */
[----:B------:R0:W1:Y:S02]  /*eaf0*/  SHFL.BFLY P4, R242, R240, R238, R236 ;  /* 0x0c0000eef0f27389 */ /* 0x00006400000800ec */
[----:B01----:R-:W-:Y:S05]  /*eb00*/  ENDCOLLECTIVE ;  /* 0x000000000000791b */ /* 0x003fea0003800000 */
.L_x_2497:
[----:B------:R-:W-:Y:S01]  /*eb10*/  MOV R240, R115 ;  /* 0x0000007300f07202 */ /* 0x000fe20000000f00 */
[----:B------:R-:W-:-:S07]  /*eb20*/  FADD.FTZ R114, R114, R242 ;  /* 0x000000f272727221 */ /* 0x000fce0000010000 */
[----:B------:R-:W-:Y:S05]  /*eb30*/  WARPSYNC.COLLECTIVE R119, `(.L_x_2498) ;  /* 0x0000000077087348 */ /* 0x000fea0003c00000 */
[----:B------:R0:W1:Y:S02]  /*eb40*/  SHFL.BFLY P4, R242, R240, R238, R236 ;  /* 0x0c0000eef0f27389 */ /* 0x00006400000800ec */
[----:B01----:R-:W-:Y:S05]  /*eb50*/  ENDCOLLECTIVE ;  /* 0x000000000000791b */ /* 0x003fea0003800000 */
.L_x_2498:
[----:B------:R-:W-:Y:S01]  /*eb60*/  HFMA2 R238, -RZ, RZ, 0, 4.76837158203125e-07 ;  /* 0x00000008ffee7431 */ /* 0x000fe200000001ff */
[----:B------:R-:W-:Y:S01]  /*eb70*/  MOV R240, R114 ;  /* 0x0000007200f07202 */ /* 0x000fe20000000f00 */
[----:B------:R-:W-:-:S07]  /*eb80*/  FADD.FTZ R115, R115, R242 ;  /* 0x000000f273737221 */ /* 0x000fce0000010000 */
[----:B------:R-:W-:Y:S05]  /*eb90*/  WARPSYNC.COLLECTIVE R119, `(.L_x_2499) ;  /* 0x0000000077087348 */ /* 0x000fea0003c00000 */
[----:B------:R0:W1:Y:S02]  /*eba0*/  SHFL.BFLY P4, R242, R240, R238, R236 ;  /* 0x0c0000eef0f27389 */ /* 0x00006400000800ec */
[----:B01----:R-:W-:Y:S05]  /*ebb0*/  ENDCOLLECTIVE ;  /* 0x000000000000791b */ /* 0x003fea0003800000 */
.L_x_2499:
[----:B------:R-:W-:Y:S01]  /*ebc0*/  MOV R240, R115 ;  /* 0x0000007300f07202 */ /* 0x000fe20000000f00 */
[----:B------:R-:W-:-:S07]  /*ebd0*/  FADD.FTZ R114, R114, R242 ;  /* 0x000000f272727221 */ /* 0x000fce0000010000 */
[----:B------:R-:W-:Y:S05]  /*ebe0*/  WARPSYNC.COLLECTIVE R119, `(.L_x_2500) ;  /* 0x0000000077087348 */ /* 0x000fea0003c00000 */
[----:B------:R0:W1:Y:S02]  /*ebf0*/  SHFL.BFLY P4, R242, R240, R238, R236 ;  /* 0x0c0000eef0f27389 */ /* 0x00006400000800ec */
[----:B01----:R-:W-:Y:S05]  /*ec00*/  ENDCOLLECTIVE ;  /* 0x000000000000791b */ /* 0x003fea0003800000 */
.L_x_2500:
[----:B------:R-:W-:Y:S01]  /*ec10*/  HFMA2 R238, -RZ, RZ, 0, 9.5367431640625e-07 ;  /* 0x00000010ffee7431 */ /* 0x000fe200000001ff */
[----:B------:R-:W-:Y:S01]  /*ec20*/  MOV R240, R114 ;  /* 0x0000007200f07202 */ /* 0x000fe20000000f00 */
[----:B------:R-:W-:-:S07]  /*ec30*/  FADD.FTZ R115, R115, R242 ;  /* 0x000000f273737221 */ /* 0x000fce0000010000 */
[----:B------:R-:W-:Y:S05]  /*ec40*/  WARPSYNC.COLLECTIVE R119, `(.L_x_2501) ;  /* 0x0000000077087348 */ /* 0x000fea0003c00000 */
[----:B------:R0:W1:Y:S02]  /*ec50*/  SHFL.BFLY P4, R242, R240, R238, R236 ;  /* 0x0c0000eef0f27389 */ /* 0x00006400000800ec */
[----:B01----:R-:W-:Y:S05]  /*ec60*/  ENDCOLLECTIVE ;  /* 0x000000000000791b */ /* 0x003fea0003800000 */
.L_x_2501:
[----:B------:R-:W-:Y:S02]  /*ec70*/  MOV R240, R115 ;  /* 0x0000007300f07202 */ /* 0x000fe40000000f00 */
[----:B------:R-:W-:-:S07]  /*ec80*/  MOV R118, R242 ;  /* 0x000000f200767202 */ /* 0x000fce0000000f00 */
[----:B------:R-:W-:Y:S05]  /*ec90*/  WARPSYNC.COLLECTIVE R119, `(.L_x_2502) ;  /* 0x0000000077087348 */ /* 0x000fea0003c00000 */
[----:B------:R0:W1:Y:S02]  /*eca0*/  SHFL.BFLY P4, R242, R240, R238, R236 ;  /* 0x0c0000eef0f27389 */ /* 0x00006400000800ec */
[----:B01----:R-:W-:Y:S05]  /*ecb0*/  ENDCOLLECTIVE ;  /* 0x000000000000791b */ /* 0x003fea0003800000 */
.L_x_2502:
[----:B------:R-:W-:Y:S01]  /*ecc0*/  MOV R119, R242 ;  /* 0x000000f200777202 */ /* 0x000fe20000000f00 */
[----:B------:R-:W-:Y:S06]  /*ecd0*/  BRA `(.L_x_2503) ;  /* 0xffffff40004c7947 */ /* 0x000fec000383ffff */
.L_x_2504:
        /* <DEDUP_REMOVED lines=10> */
.L_x_7113:


//--------------------- .text._ZN10layer_norm31ln_parallel_residual_bwd_kernelINS_13Kernel_traitsIf13__nv_bfloat16fS2_fjLj1280ELj1ELj4ELj1ELj16ENS_18Kernel_traits_baseILj1280EfS2_fS2_fjLj128EEEEELb0ELb0ELb0EEEvNS_9BwdParamsE --------------------------
	.section	.text._ZN10layer_norm31ln_parallel_residual_bwd_kernelINS_13Kernel_traitsIf13__nv_bfloat16fS2_fjLj1280ELj1ELj4ELj1ELj16ENS_18Kernel_traits_baseILj1280EfS2_fS2_fjLj128EEEEELb0ELb0ELb0EEEvNS_9BwdParamsE,"ax",@progbits
	.align	128
        .global         _ZN10layer_norm31ln_parallel_residual_bwd_kernelINS_13Kernel_traitsIf13__nv_bfloat16fS2_fjLj1280ELj1ELj4ELj1ELj16ENS_18Kernel_traits_baseILj1280EfS2_fS2_fjLj128EEEEELb0ELb0ELb0EEEvNS_9BwdParamsE
        .type           _ZN10layer_norm31ln_parallel_residual_bwd_kernelINS_13Kernel_traitsIf13__nv_bfloat16fS2_fjLj1280ELj1ELj4ELj1ELj16ENS_18Kernel_traits_baseILj1280EfS2_fS2_fjLj128EEEEELb0ELb0ELb0EEEvNS_9BwdParamsE,@function
        .size           _ZN10layer_norm31ln_parallel_residual_bwd_kernelINS_13Kernel_traitsIf13__nv_bfloat16fS2_fjLj1280ELj1ELj4ELj1ELj16ENS_18Kernel_traits_baseILj1280EfS2_fS2_fjLj128EEEEELb0ELb0ELb0EEEvNS_9BwdParamsE,(.L_x_7114 - _ZN10layer_norm31ln_parallel_residual_bwd_kernelINS_13Kernel_traitsIf13__nv_bfloat16fS2_fjLj1280ELj1ELj4ELj1ELj16ENS_18Kernel_traits_baseILj1280EfS2_fS2_fjLj128EEEEELb0ELb0ELb0EEEvNS_9BwdParamsE)
        .other          _ZN10layer_norm31ln_parallel_residual_bwd_kernelINS_13Kernel_traitsIf13__nv_bfloat16fS2_fjLj1280ELj1ELj4ELj1ELj16ENS_18Kernel_traits_baseILj1280EfS2_fS2_fjLj128EEEEELb0ELb0ELb0EEEvNS_9BwdParamsE,@"STO_CUDA_ENTRY STV_DEFAULT"
_ZN10layer_norm31ln_parallel_residual_bwd_kernelINS_13Kernel_traitsIf13__nv_bfloat16fS2_fjLj1280ELj1ELj4ELj1ELj16ENS_18Kernel_traits_baseILj1280EfS2_fS2_fjLj128EEEEELb0ELb0ELb0EEEvNS_9BwdParamsE:
.text._ZN10layer_norm31ln_parallel_residual_bwd_kernelINS_13Kernel_traitsIf13__nv_bfloat16fS2_fjLj1280ELj1ELj4ELj1ELj16ENS_18Kernel_traits_baseILj1280EfS2_fS2_fjLj128EEEEELb0ELb0ELb0EEEvNS_9BwdParamsE:
        /* <DEDUP_REMOVED lines=114> */
[----:B------:R-:W-:Y:S01]  /*0720*/  LOP3.LUT R203, R0, UR4, RZ, 0xfc, !PT ;  /* 0x0000000400cb7c12 */ /* 0x000fe2000f8efcff */
        /* <DEDUP_REMOVED lines=13> */
[----:B------:R0:W-:Y:S04]  /*0800*/  @P0 STL.64 [R1+0x1e8], R84 ;  /* 0x0001e85401000387 */ /* 0x0001e80000100a00 */
[----:B------:R1:W-:Y:S04]  /*0810*/  @P0 STL.64 [R1+0x1f0], R86 ;  /* 0x0001f05601000387 */ /* 0x0003e80000100a00 */
        /* <DEDUP_REMOVED lines=121> */
[----:B0-----:R-:W-:Y:S02]  /*0fb0*/  CS2R R84, SRZ ;  /* 0x0000000000547805 */ /* 0x001fe4000001ff00 */
[----:B-1----:R-:W-:Y:S02]  /*0fc0*/  CS2R R86, SRZ ;  /* 0x0000000000567805 */ /* 0x002fe4000001ff00 */
        /* <DEDUP_REMOVED lines=76> */
[----:B------:R-:W-:Y:S02]  /*1490*/  PLOP3.LUT P2, PT, PT, PT, UP0, 0x80, 0x8 ;  /* 0x000000000008781c */ /* 0x000fe40003f4f008 */
[----:B------:R-:W-:Y:S02]  /*14a0*/  CS2R R66, SRZ ;  /* 0x0000000000427805 */ /* 0x000fe4000001ff00 */
[----:B------:R-:W-:Y:S01]  /*14b0*/  CS2R R60, SRZ ;  /* 0x00000000003c7805 */ /* 0x000fe2000001ff00 */
        /* <DEDUP_REMOVED lines=51> */
.L_x_2568:
[----:B------:R-:W1:Y:S02]  /*17f0*/  LDC.64 R124, c[0x0][0x3c0] ;  /* 0x0000f000ff7c7b82 */ /* 0x000e640000000a00 */
[----:B-1----:R-:W-:-:S05]  /*1800*/  IMAD.WIDE R124, R203, 0x4, R124 ;  /* 0x00000004cb7c7825 */ /* 0x002fca00078e027c */
[----:B------:R1:W2:Y:S01]  /*1810*/  LDG.E R126, desc[UR10][R124.64] ;  /* 0x0000000a7c7e7981 */ /* 0x0002a2000c1e1900 */
[----:B------:R-:W3:Y:S01]  /*1820*/  S2R R127, SR_TID.X ;  /* 0x00000000007f7919 */ /* 0x000ee20000002100 */
[----:B-1----:R-:W1:Y:S01]  /*1830*/  LDC.64 R124, c[0x0][0x3c8] ;  /* 0x0000f200ff7c7b82 */ /* 0x002e620000000a00 */
[----:B-----5:R-:W-:-:S05]  /*1840*/  MOV R2, UR24 ;  /* 0x0000001800027c02 */ /* 0x020fca0008000f00 */
[----:B------:R4:W-:Y:S02]  /*1850*/  STL [R1+0x40], R2 ;  /* 0x0000400201007387 */ /* 0x0009e40000100800 */
[C---:B----4-:R-:W-:Y:S02]  /*1860*/  IMAD R2, R203.reuse, R2, RZ ;  /* 0x00000002cb027224 */ /* 0x050fe400078e02ff */
[----:B-1----:R-:W-:-:S05]  /*1870*/  IMAD.WIDE R124, R203, 0x4, R124 ;  /* 0x00000004cb7c7825 */ /* 0x002fca00078e027c */
[----:B------:R1:W5:Y:S01]  /*1880*/  LDG.E R11, desc[UR10][R124.64] ;  /* 0x0000000a7c0b7981 */ /* 0x000362000c1e1900 */
        /* <DEDUP_REMOVED lines=15> */
[----:B------:R-:W3:Y:S01]  /*1980*/  LDL R20, [R1+0x21c] ;  /* 0x00021c0001147983 */ /* 0x000ee20000100800 */
[----:B------:R-:W-:Y:S02]  /*1990*/  ISETP.NE.U32.AND P0, PT, RZ, UR12, PT ;  /* 0x0000000cff007c0c */ /* 0x000fe4000bf05070 */
[----:B------:R-:W4:Y:S01]  /*19a0*/  LDC.64 R128, c[0x0][0x430] ;  /* 0x00010c00ff807b82 */ /* 0x000f220000000a00 */
[----:B------:R-:W3:Y:S07]  /*19b0*/  LDL.LU R202, [R1+0xf8] ;  /* 0x0000f80001ca7983 */ /* 0x000eee0000300800 */
[----:B------:R-:W0:Y:S01]  /*19c0*/  LDC.64 R124, c[0x0][0x428] ;  /* 0x00010a00ff7c7b82 */ /* 0x000e220000000a00 */
[C---:B-1----:R-:W-:Y:S01]  /*19d0*/  IMAD.WIDE.U32 R132, R2.reuse, 0x20, R132 ;  /* 0x0000002002847825 */ /* 0x042fe200078e0084 */
[----:B------:R-:W-:Y:S01]  /*19e0*/  ISETP.NE.AND.EX P0, PT, RZ, UR13, PT, P0 ;  /* 0x0000000dff007c0c */ /* 0x000fe2000bf05300 */
[----:B------:R-:W3:Y:S04]  /*19f0*/  LDL.LU R32, [R1+0x58] ;  /* 0x0000580001207983 */ /* 0x000ee80000300800 */
[----:B------:R-:W2:Y:S01]  /*1a00*/  LDG.E.128 R136, desc[UR10][R132.64] ;  /* 0x0000000a84887981 */ /* 0x000ea2000c1e1d00 */
[----:B----4-:R-:W-:-:S03]  /*1a10*/  IMAD.WIDE.U32 R128, R2, 0x10, R128 ;  /* 0x0000001002807825 */ /* 0x010fc600078e0080 */
[----:B------:R-:W4:Y:S04]  /*1a20*/  LDL R31, [R1+0x23c] ;  /* 0x00023c00011f7983 */ /* 0x000f280000100800 */
[----:B------:R-:W1:Y:S01]  /*1a30*/  @P0 LDC.64 R200, c[0x0][0x438] ;  /* 0x00010e00ffc80b82 */ /* 0x000e620000000a00 */
[----:B------:R-:W4:Y:S01]  /*1a40*/  LDL R142, [R1+0x220] ;  /* 0x00022000018e7983 */ /* 0x000f220000100800 */
[----:B0-----:R-:W-:-:S03]  /*1a50*/  IMAD.WIDE.U32 R124, R2, 0x10, R124 ;  /* 0x00000010027c7825 */ /* 0x001fc600078e007c */
[----:B------:R-:W4:Y:S04]  /*1a60*/  LDL.LU R141, [R1+0x5c] ;  /* 0x00005c00018d7983 */ /* 0x000f280000300800 */
[----:B------:R-:W3:Y:S04]  /*1a70*/  LDG.E.128 R128, desc[UR10][R128.64] ;  /* 0x0000000a80807981 */ /* 0x000ee8000c1e1d00 */
[----:B------:R-:W4:Y:S04]  /*1a80*/  LDL.LU R160, [R1+0xfc] ;  /* 0x0000fc0001a07983 */ /* 0x000f280000300800 */
[----:B------:R-:W4:Y:S04]  /*1a90*/  LDL R159, [R1+0x240] ;  /* 0x00024000019f7983 */ /* 0x000f280000100800 */
[----:B------:R-:W4:Y:S01]  /*1aa0*/  LDL R168, [R1+0x224] ;  /* 0x0002240001a87983 */ /* 0x000f220000100800 */
[----:B-1----:R-:W-:-:S03]  /*1ab0*/  @P0 IMAD.WIDE.U32 R200, R2, 0x20, R200 ;  /* 0x0000002002c80825 */ /* 0x002fc600078e00c8 */
[----:B------:R-:W4:Y:S04]  /*1ac0*/  LDL.LU R167, [R1+0x100] ;  /* 0x0001000001a77983 */ /* 0x000f280000300800 */
[----:B------:R-:W4:Y:S04]  /*1ad0*/  LDG.E.128 R124, desc[UR10][R124.64] ;  /* 0x0000000a7c7c7981 */ /* 0x000f28000c1e1d00 */
[----:B------:R-:W4:Y:S04]  /*1ae0*/  LDL.LU R173, [R1+0x60] ;  /* 0x0000600001ad7983 */ /* 0x000f280000300800 */
[----:B------:R-:W4:Y:S04]  /*1af0*/  LDL R174, [R1+0x244] ;  /* 0x0002440001ae7983 */ /* 0x000f280000100800 */
[----:B------:R-:W5:Y:S04]  /*1b00*/  @P0 LDG.E.128 R52, desc[UR10][R200.64] ;  /* 0x0000000ac8340981 */ /* 0x000f68000c1e1d00 */
[----:B------:R0:W5:Y:S04]  /*1b10*/  @P0 LDG.E.128 R48, desc[UR10][R200.64+0x10] ;  /* 0x0000100ac8300981 */ /* 0x000168000c1e1d00 */
[----:B------:R-:W4:Y:S04]  /*1b20*/  LDG.E.128 R132, desc[UR10][R132.64+0x10] ;  /* 0x0000100a84847981 */ /* 0x000f28000c1e1d00 */
[----:B------:R-:W0:Y:S04]  /*1b30*/  LDL.LU R200, [R1+0xf4] ;  /* 0x0000f40001c87983 */ /* 0x000e280000300800 */
[----:B------:R-:W4:Y:S01]  /*1b40*/  LDL R201, [R1+0x238] ;  /* 0x0002380001c97983 */ /* 0x000f220000100800 */
[----:B--2---:R-:W-:-:S03]  /*1b50*/  FADD.FTZ R0, -R183, R136 ;  /* 0x00000088b7007221 */ /* 0x004fc60000010100 */
[----:B------:R-:W2:Y:S01]  /*1b60*/  LDL.LU R136, [R1+0x54] ;  /* 0x0000540001887983 */ /* 0x000ea20000300800 */
[----:B-----5:R-:W-:Y:S01]  /*1b70*/  FMUL.FTZ R0, R11, R0 ;  /* 0x000000000b007220 */ /* 0x020fe20000410000 */
[C---:B---3--:R-:W-:Y:S02]  /*1b80*/  SHF.L.U32 R10, R128.reuse, 0x10, RZ ;  /* 0x00000010800a7819 */ /* 0x048fe400000006ff */
[----:B------:R-:W-:-:S03]  /*1b90*/  PRMT R19, R128, 0x7632, R19 ;  /* 0x0000763280137816 */ /* 0x000fc60000000013 */
[-C--:B------:R-:W-:Y:S01]  /*1ba0*/  FMUL.FTZ R12, R12, R10.reuse ;  /* 0x0000000a0c0c7220 */ /* 0x080fe20000410000 */
[----:B------:R-:W-:Y:S01]  /*1bb0*/  FADD.FTZ R188, R188, R10 ;  /* 0x0000000abcbc7221 */ /* 0x000fe20000010000 */
[----:B------:R-:W-:Y:S01]  /*1bc0*/  FFMA.FTZ R232, R0, R10, R232 ;  /* 0x0000000a00e87223 */ /* 0x000fe200000100e8 */
[----:B------:R-:W-:Y:S02]  /*1bd0*/  SHF.L.U32 R19, R19, 0x10, RZ ;  /* 0x0000001013137819 */ /* 0x000fe400000006ff */
[C---:B----4-:R-:W-:Y:S02]  /*1be0*/  SHF.L.U32 R9, R124.reuse, 0x10, RZ ;  /* 0x000000107c097819 */ /* 0x050fe400000006ff */
[----:B------:R-:W-:Y:S01]  /*1bf0*/  PRMT R10, R124, 0x7632, R10 ;  /* 0x000076327c0a7816 */ /* 0x000fe2000000000a */
[----:B------:R-:W-:-:S03]  /*1c00*/  FMUL.FTZ R20, R20, R19 ;  /* 0x0000001314147220 */ /* 0x000fc60000410000 */
[----:B------:R-:W-:Y:S01]  /*1c10*/  SHF.L.U32 R10, R10, 0x10, RZ ;  /* 0x000000100a0a7819 */ /* 0x000fe200000006ff */
[----:B------:R-:W-:-:S04]  /*1c20*/  FADD.FTZ R189, R189, R19 ;  /* 0x00000013bdbd7221 */ /* 0x000fc80000010000 */
[----:B------:R-:W-:Y:S01]  /*1c30*/  FADD.FTZ R32, R32, R10 ;  /* 0x0000000a20207221 */ /* 0x000fe20000010000 */
[----:B0-----:R-:W-:Y:S01]  /*1c40*/  FFMA.FTZ R200, R0, R9, R200 ;  /* 0x0000000900c87223 */ /* 0x001fe200000100c8 */
[----:B------:R-:W-:-:S04]  /*1c50*/  PRMT R124, R129, 0x7632, R124 ;  /* 0x00007632817c7816 */ /* 0x000fc8000000007c */
[----:B------:R-:W-:Y:S01]  /*1c60*/  SHF.L.U32 R124, R124, 0x10, RZ ;  /* 0x000000107c7c7819 */ /* 0x000fe200000006ff */
[----:B------:R-:W-:Y:S01]  /*1c70*/  FADD.FTZ R128, -R183, R132 ;  /* 0x00000084b7807221 */ /* 0x000fe20000010100 */
[----:B--2---:R-:W-:Y:S01]  /*1c80*/  FADD.FTZ R136, R136, R9 ;  /* 0x0000000988887221 */ /* 0x004fe20000010000 */
[----:B------:R-:W-:Y:S01]  /*1c90*/  FFMA.FTZ R9, R201, R9, R12 ;  /* 0x00000009c9097223 */ /* 0x000fe2000001000c */
[----:B------:R-:W-:-:S04]  /*1ca0*/  FADD.FTZ R12, -R183, R137 ;  /* 0x00000089b70c7221 */ /* 0x000fc80000010100 */
[----:B------:R-:W-:Y:S01]  /*1cb0*/  FMUL.FTZ R12, R11, R12 ;  /* 0x0000000c0b0c7220 */ /* 0x000fe20000410000 */
[----:B------:R-:W-:Y:S03]  /*1cc0*/  STL [R1+0x54], R136 ;  /* 0x0000548801007387 */ /* 0x000fe60000100800 */
[CC--:B------:R-:W-:Y:S01]  /*1cd0*/  FFMA.FTZ R202, R12.reuse, R10.reuse, R202 ;  /* 0x0000000a0cca7223 */ /* 0x0c0fe200000100ca */
[----:B------:R-:W-:Y:S01]  /*1ce0*/  FFMA.FTZ R10, R31, R10, R20 ;  /* 0x0000000a1f0a7223 */ /* 0x000fe20000010014 */
[----:B------:R-:W-:Y:S01]  /*1cf0*/  FADD.FTZ R20, -R183, R138 ;  /* 0x0000008ab7147221 */ /* 0x000fe20000010100 */
[----:B------:R-:W-:Y:S01]  /*1d00*/  SHF.L.U32 R31, R129, 0x10, RZ ;  /* 0x00000010811f7819 */ /* 0x000fe200000006ff */
[----:B------:R-:W-:Y:S01]  /*1d10*/  STL [R1+0xf4], R200 ;  /* 0x0000f4c801007387 */ /* 0x000fe20000100800 */
[----:B------:R-:W-:Y:S01]  /*1d20*/  FFMA.FTZ R233, R12, R19, R233 ;  /* 0x000000130ce97223 */ /* 0x000fe200000100e9 */
[----:B------:R-:W-:Y:S01]  /*1d30*/  SHF.L.U32 R19, R125, 0x10, RZ ;  /* 0x000000107d137819 */ /* 0x000fe200000006ff */
[----:B------:R-:W-:Y:S01]  /*1d40*/  FMUL.FTZ R20, R11, R20 ;  /* 0x000000140b147220 */ /* 0x000fe20000410000 */
[----:B------:R-:W-:Y:S04]  /*1d50*/  STL [R1+0xf8], R202 ;  /* 0x0000f8ca01007387 */ /* 0x000fe80000100800 */
[----:B------:R0:W-:Y:S01]  /*1d60*/  STL [R1+0x58], R32 ;  /* 0x0000582001007387 */ /* 0x0001e20000100800 */
[----:B------:R-:W-:Y:S01]  /*1d70*/  FADD.FTZ R141, R141, R19 ;  /* 0x000000138d8d7221 */ /* 0x000fe20000010000 */
[----:B------:R-:W-:Y:S01]  /*1d80*/  FFMA.FTZ R160, R20, R19, R160 ;  /* 0x0000001314a07223 */ /* 0x000fe200000100a0 */
[--C-:B------:R-:W-:Y:S01]  /*1d90*/  FADD.FTZ R190, R190, R31.reuse ;  /* 0x0000001fbebe7221 */ /* 0x100fe20000010000 */
[-C--:B------:R-:W-:Y:S01]  /*1da0*/  FFMA.FTZ R234, R20, R31.reuse, R234 ;  /* 0x0000001f14ea7223 */ /* 0x080fe200000100ea */
[----:B0-----:R-:W-:Y:S01]  /*1db0*/  FMUL.FTZ R32, R142, R31 ;  /* 0x0000001f8e207220 */ /* 0x001fe20000410000 */
[----:B------:R-:W-:-:S03]  /*1dc0*/  PRMT R31, R125, 0x7632, R31 ;  /* 0x000076327d1f7816 */ /* 0x000fc6000000001f */
[----:B------:R-:W-:Y:S01]  /*1dd0*/  FFMA.FTZ R19, R159, R19, R32 ;  /* 0x000000139f137223 */ /* 0x000fe20000010020 */
[----:B------:R-:W-:Y:S01]  /*1de0*/  FADD.FTZ R32, -R183, R139 ;  /* 0x0000008bb7207221 */ /* 0x000fe20000010100 */
[----:B------:R-:W-:-:S03]  /*1df0*/  SHF.L.U32 R31, R31, 0x10, RZ ;  /* 0x000000101f1f7819 */ /* 0x000fc600000006ff */
[----:B------:R-:W-:Y:S01]  /*1e00*/  FMUL.FTZ R32, R11, R32 ;  /* 0x000000200b207220 */ /* 0x000fe20000410000 */
[----:B------:R-:W-:Y:S01]  /*1e10*/  STL [R1+0x5c], R141 ;  /* 0x00005c8d01007387 */ /* 0x000fe20000100800 */
[----:B------:R-:W-:Y:S02]  /*1e20*/  FADD.FTZ R173, R173, R31 ;  /* 0x0000001fadad7221 */ /* 0x000fe40000010000 */
[----:B------:R-:W-:Y:S01]  /*1e30*/  FFMA.FTZ R167, R32, R31, R167 ;  /* 0x0000001f20a77223 */ /* 0x000fe200000100a7 */
[----:B------:R0:W-:Y:S01]  /*1e40*/  STL [R1+0xfc], R160 ;  /* 0x0000fca001007387 */ /* 0x0001e20000100800 */
[----:B------:R-:W-:-:S03]  /*1e50*/  FMUL.FTZ R125, R168, R124 ;  /* 0x0000007ca87d7220 */ /* 0x000fc60000410000 */
[----:B------:R-:W2:Y:S04]  /*1e60*/  LDL.LU R202, [R1+0x44] ;  /* 0x0000440001ca7983 */ /* 0x000ea80000300800 */
[----:B------:R-:W-:Y:S04]  /*1e70*/  STL [R1+0x100], R167 ;  /* 0x000100a701007387 */ /* 0x000fe80000100800 */
[----:B0-----:R-:W3:Y:S01]  /*1e80*/  LDL.LU R160, [R1+0xe4] ;  /* 0x0000e40001a07983 */ /* 0x001ee20000300800 */
[----:B------:R-:W-:-:S03]  /*1e90*/  FFMA.FTZ R31, R174, R31, R125 ;  /* 0x0000001fae1f7223 */ /* 0x000fc6000001007d */
[----:B------:R0:W-:Y:S04]  /*1ea0*/  STL [R1+0x60], R173 ;  /* 0x000060ad01007387 */ /* 0x0001e80000100800 */
[----:B------:R-:W4:Y:S04]  /*1eb0*/  LDL R141, [R1+0x228] ;  /* 0x00022800018d7983 */ /* 0x000f280000100800 */
[----:B------:R-:W4:Y:S04]  /*1ec0*/  LDL R201, [R1+0x20c] ;  /* 0x00020c0001c97983 */ /* 0x000f280000100800 */
[----:B------:R-:W4:Y:S04]  /*1ed0*/  LDL.LU R200, [R1+0x48] ;  /* 0x0000480001c87983 */ /* 0x000f280000300800 */
[----:B------:R-:W4:Y:S04]  /*1ee0*/  LDL.LU R168, [R1+0xe8] ;  /* 0x0000e80001a87983 */ /* 0x000f280000300800 */
[----:B------:R-:W4:Y:S04]  /*1ef0*/  LDL R159, [R1+0x22c] ;  /* 0x00022c00019f7983 */ /* 0x000f280000100800 */
[----:B------:R-:W4:Y:S04]  /*1f00*/  LDL R174, [R1+0x210] ;  /* 0x0002100001ae7983 */ /* 0x000f280000100800 */
[----:B0-----:R-:W4:Y:S04]  /*1f10*/  LDL.LU R173, [R1+0x4c] ;  /* 0x00004c0001ad7983 */ /* 0x001f280000300800 */
[----:B------:R-:W4:Y:S04]  /*1f20*/  LDL.LU R167, [R1+0xec] ;  /* 0x0000ec0001a77983 */ /* 0x000f280000300800 */
[----:B------:R-:W4:Y:S04]  /*1f30*/  LDL R139, [R1+0x230] ;  /* 0x00023000018b7983 */ /* 0x000f280000100800 */
[----:B------:R-:W4:Y:S04]  /*1f40*/  LDL R138, [R1+0x214] ;  /* 0x00021400018a7983 */ /* 0x000f280000100800 */
[----:B------:R-:W4:Y:S04]  /*1f50*/  LDL.LU R137, [R1+0x50] ;  /* 0x0000500001897983 */ /* 0x000f280000300800 */
[----:B------:R-:W4:Y:S04]  /*1f60*/  LDL.LU R136, [R1+0xf0] ;  /* 0x0000f00001887983 */ /* 0x000f280000300800 */
[----:B------:R-:W4:Y:S04]  /*1f70*/  LDL R132, [R1+0x208] ;  /* 0x0002080001847983 */ /* 0x000f280000100800 */
[----:B------:R-:W4:Y:S01]  /*1f80*/  LDL R129, [R1+0x234] ;  /* 0x0002340001817983 */ /* 0x000f220000100800 */
[----:B------:R-:W-:Y:S01]  /*1f90*/  FFMA.FTZ R235, R32, R124, R235 ;  /* 0x0000007c20eb7223 */ /* 0x000fe200000100eb */
[----:B------:R-:W-:Y:S01]  /*1fa0*/  FADD.FTZ R191, R191, R124 ;  /* 0x0000007cbfbf7221 */ /* 0x000fe20000010000 */
[----:B------:R-:W-:Y:S01]  /*1fb0*/  SHF.L.U32 R124, R130, 0x10, RZ ;  /* 0x00000010827c7819 */ /* 0x000fe200000006ff */
[----:B------:R-:W-:Y:S01]  /*1fc0*/  FMUL.FTZ R142, R11, R128 ;  /* 0x000000800b8e7220 */ /* 0x000fe20000410000 */
[----:B------:R-:W-:-:S03]  /*1fd0*/  SHF.L.U32 R125, R126, 0x10, RZ ;  /* 0x000000107e7d7819 */ /* 0x000fc600000006ff */
[----:B------:R-:W-:Y:S01]  /*1fe0*/  FADD.FTZ R184, R184, R124 ;  /* 0x0000007cb8b87221 */ /* 0x000fe20000010000 */
[----:B------:R-:W-:Y:S01]  /*1ff0*/  FFMA.FTZ R228, R142, R124, R228 ;  /* 0x0000007c8ee47223 */ /* 0x000fe200000100e4 */
[----:B------:R-:W-:-:S04]  /*2000*/  PRMT R126, R126, 0x7632, R126 ;  /* 0x000076327e7e7816 */ /* 0x000fc8000000007e */
[----:B------:R-:W-:Y:S01]  /*2010*/  SHF.L.U32 R126, R126, 0x10, RZ ;  /* 0x000000107e7e7819 */ /* 0x000fe200000006ff */
[----:B--2---:R-:W-:Y:S01]  /*2020*/  FADD.FTZ R202, R202, R125 ;  /* 0x0000007dcaca7221 */ /* 0x004fe20000010000 */
[----:B---3--:R-:W-:-:S04]  /*2030*/  FFMA.FTZ R160, R142, R125, R160 ;  /* 0x0000007d8ea07223 */ /* 0x008fc800000100a0 */
[----:B------:R-:W-:Y:S04]  /*2040*/  STL [R1+0x44], R202 ;  /* 0x000044ca01007387 */ /* 0x000fe80000100800 */
[----:B------:R0:W-:Y:S01]  /*2050*/  STL [R1+0xe4], R160 ;  /* 0x0000e4a001007387 */ /* 0x0001e20000100800 */
[----:B----4-:R-:W-:-:S05]  /*2060*/  FADD.FTZ R200, R200, R126 ;  /* 0x0000007ec8c87221 */ /* 0x010fca0000010000 */
[----:B------:R-:W-:Y:S01]  /*2070*/  STL [R1+0x48], R200 ;  /* 0x000048c801007387 */ /* 0x000fe20000100800 */
[----:B------:R-:W-:Y:S01]  /*2080*/  FMUL.FTZ R128, R132, R124 ;  /* 0x0000007c84807220 */ /* 0x000fe20000410000 */
[----:B------:R-:W-:-:S03]  /*2090*/  PRMT R124, R130, 0x7632, R124 ;  /* 0x00007632827c7816 */ /* 0x000fc6000000007c */
[----:B------:R-:W-:Y:S01]  /*20a0*/  FFMA.FTZ R141, R141, R125, R128 ;  /* 0x0000007d8d8d7223 */ /* 0x000fe20000010080 */
[----:B------:R-:W-:Y:S01]  /*20b0*/  FADD.FTZ R125, -R183, R133 ;  /* 0x00000085b77d7221 */ /* 0x000fe20000010100 */
[----:B------:R-:W-:-:S03]  /*20c0*/  SHF.L.U32 R124, R124, 0x10, RZ ;  /* 0x000000107c7c7819 */ /* 0x000fc600000006ff */
[----:B0-----:R-:W-:Y:S02]  /*20d0*/  FMUL.FTZ R160, R11, R125 ;  /* 0x0000007d0ba07220 */ /* 0x001fe40000410000 */
[----:B------:R-:W-:Y:S02]  /*20e0*/  FMUL.FTZ R125, R201, R124 ;  /* 0x0000007cc97d7220 */ /* 0x000fe40000410000 */
[CC--:B------:R-:W-:Y:S02]  /*20f0*/  FFMA.FTZ R168, R160.reuse, R126.reuse, R168 ;  /* 0x0000007ea0a87223 */ /* 0x0c0fe400000100a8 */
[----:B------:R-:W-:Y:S01]  /*2100*/  FFMA.FTZ R159, R159, R126, R125 ;  /* 0x0000007e9f9f7223 */ /* 0x000fe2000001007d */
[----:B------:R-:W-:Y:S01]  /*2110*/  FADD.FTZ R126, -R183, R134 ;  /* 0x00000086b77e7221 */ /* 0x000fe20000010100 */
[----:B------:R-:W-:Y:S01]  /*2120*/  SHF.L.U32 R125, R127, 0x10, RZ ;  /* 0x000000107f7d7819 */ /* 0x000fe200000006ff */
[----:B------:R0:W-:Y:S01]  /*2130*/  STL [R1+0xe8], R168 ;  /* 0x0000e8a801007387 */ /* 0x0001e20000100800 */
[----:B------:R-:W-:Y:S01]  /*2140*/  FADD.FTZ R185, R185, R124 ;  /* 0x0000007cb9b97221 */ /* 0x000fe20000010000 */
[----:B------:R-:W-:Y:S01]  /*2150*/  FFMA.FTZ R229, R160, R124, R229 ;  /* 0x0000007ca0e57223 */ /* 0x000fe200000100e5 */
[----:B------:R-:W-:Y:S01]  /*2160*/  SHF.L.U32 R124, R131, 0x10, RZ ;  /* 0x00000010837c7819 */ /* 0x000fe200000006ff */
[----:B0-----:R-:W-:-:S04]  /*2170*/  FMUL.FTZ R168, R11, R126 ;  /* 0x0000007e0ba87220 */ /* 0x001fc80000410000 */
[-C--:B------:R-:W-:Y:S01]  /*2180*/  FMUL.FTZ R126, R174, R124.reuse ;  /* 0x0000007cae7e7220 */ /* 0x080fe20000410000 */
[----:B------:R-:W-:Y:S01]  /*2190*/  FADD.FTZ R186, R186, R124 ;  /* 0x0000007cbaba7221 */ /* 0x000fe20000010000 */
[CC--:B------:R-:W-:Y:S01]  /*21a0*/  FFMA.FTZ R167, R168.reuse, R125.reuse, R167 ;  /* 0x0000007da8a77223 */ /* 0x0c0fe200000100a7 */
[----:B------:R-:W-:Y:S01]  /*21b0*/  FFMA.FTZ R230, R168, R124, R230 ;  /* 0x0000007ca8e67223 */ /* 0x000fe200000100e6 */
[----:B------:R-:W-:Y:S01]  /*21c0*/  PRMT R124, R131, 0x7632, R124 ;  /* 0x00007632837c7816 */ /* 0x000fe2000000007c */
[----:B------:R-:W-:Y:S02]  /*21d0*/  FADD.FTZ R173, R173, R125 ;  /* 0x0000007dadad7221 */ /* 0x000fe40000010000 */
[----:B------:R0:W-:Y:S01]  /*21e0*/  STL [R1+0xec], R167 ;  /* 0x0000eca701007387 */ /* 0x0001e20000100800 */
[----:B------:R-:W-:Y:S02]  /*21f0*/  PRMT R127, R127, 0x7632, R127 ;  /* 0x000076327f7f7816 */ /* 0x000fe4000000007f */
[----:B------:R-:W-:Y:S01]  /*2200*/  SHF.L.U32 R124, R124, 0x10, RZ ;  /* 0x000000107c7c7819 */ /* 0x000fe200000006ff */
[----:B------:R1:W-:Y:S01]  /*2210*/  STL [R1+0x4c], R173 ;  /* 0x00004cad01007387 */ /* 0x0003e20000100800 */
[----:B------:R-:W-:Y:S01]  /*2220*/  SHF.L.U32 R127, R127, 0x10, RZ ;  /* 0x000000107f7f7819 */ /* 0x000fe200000006ff */
[----:B0-----:R-:W-:Y:S01]  /*2230*/  FFMA.FTZ R167, R139, R125, R126 ;  /* 0x0000007d8ba77223 */ /* 0x001fe2000001007e */
[----:B------:R-:W-:-:S04]  /*2240*/  FADD.FTZ R125, -R183, R135 ;  /* 0x00000087b77d7221 */ /* 0x000fc80000010100 */
[----:B-1----:R-:W-:Y:S01]  /*2250*/  FMUL.FTZ R173, R11, R125 ;  /* 0x0000007d0bad7220 */ /* 0x002fe20000410000 */
[-C--:B------:R-:W-:Y:S01]  /*2260*/  FMUL.FTZ R125, R138, R124.reuse ;  /* 0x0000007c8a7d7220 */ /* 0x080fe20000410000 */
[----:B------:R-:W-:Y:S02]  /*2270*/  FADD.FTZ R187, R187, R124 ;  /* 0x0000007cbbbb7221 */ /* 0x000fe40000010000 */
[----:B------:R-:W-:Y:S01]  /*2280*/  FFMA.FTZ R231, R173, R124, R231 ;  /* 0x0000007cade77223 */ /* 0x000fe200000100e7 */
[----:B------:R-:W-:Y:S01]  /*2290*/  FFMA.FTZ R174, R129, R127, R125 ;  /* 0x0000007f81ae7223 */ /* 0x000fe2000001007d */
[----:B------:R-:W-:Y:S01]  /*22a0*/  FADD.FTZ R125, RZ, R9 ;  /* 0x00000009ff7d7221 */ /* 0x000fe20000010000 */
[----:B------:R-:W-:Y:S01]  /*22b0*/  FFMA.FTZ R124, R0, R9, RZ ;  /* 0x00000009007c7223 */ /* 0x000fe200000100ff */
[----:B------:R-:W-:Y:S01]  /*22c0*/  FADD.FTZ R137, R137, R127 ;  /* 0x0000007f89897221 */ /* 0x000fe20000010000 */
[----:B------:R-:W-:Y:S01]  /*22d0*/  FFMA.FTZ R136, R173, R127, R136 ;  /* 0x0000007fad887223 */ /* 0x000fe20000010088 */
[----:B------:R-:W-:Y:S01]  /*22e0*/  FADD.FTZ R125, R125, R10 ;  /* 0x0000000a7d7d7221 */ /* 0x000fe20000010000 */
[----:B------:R-:W-:-:S02]  /*22f0*/  FFMA.FTZ R124, R12, R10, R124 ;  /* 0x0000000a0c7c7223 */ /* 0x000fc4000001007c */
[----:B------:R1:W-:Y:S01]  /*2300*/  STL [R1+0x50], R137 ;  /* 0x0000508901007387 */ /* 0x0003e20000100800 */
        /* <DEDUP_REMOVED lines=11> */
[----:B------:R-:W-:Y:S02]  /*23c0*/  IADD3 R202, PT, PT, R2, 0x20, RZ ;  /* 0x0000002002ca7810 */ /* 0x000fe40007ffe0ff */
[----:B------:R-:W-:Y:S01]  /*23d0*/  FADD.FTZ R200, R125, R174 ;  /* 0x000000ae7dc87221 */ /* 0x000fe20000010000 */
[----:B-1----:R-:W-:-:S07]  /*23e0*/  FFMA.FTZ R201, R173, R174, R124 ;  /* 0x000000aeadc97223 */ /* 0x002fce000001007c */
.L_x_2508:
[----:B------:R-:W-:Y:S05]  /*23f0*/  BSYNC.RECONVERGENT B1 ;  /* 0x0000000000017941 */ /* 0x000fea0003800200 */
.L_x_2507:
[----:B------:R-:W-:Y:S04]  /*2400*/  BSSY.RECONVERGENT B1, `(.L_x_2509) ;  /* 0x00000b3000017945 */ /* 0x000fe80003800200 */
[----:B------:R-:W-:Y:S05]  /*2410*/  @!P6 BRA `(.L_x_2510) ;  /* 0x0000000800c4e947 */ /* 0x000fea0003800000 */
[----:B------:R-:W1:Y:S01]  /*2420*/  LDC.64 R132, c[0x0][0x3a8] ;  /* 0x0000ea00ff847b82 */ /* 0x000e620000000a00 */
[----:B------:R-:W-:Y:S01]  /*2430*/  STL [R1+0x254], R4 ;  /* 0x0002540401007387 */ /* 0x000fe20000100800 */
[----:B------:R-:W-:-:S03]  /*2440*/  ISETP.NE.U32.AND P0, PT, RZ, UR12, PT ;  /* 0x0000000cff007c0c */ /* 0x000fc6000bf05070 */
[----:B------:R-:W-:Y:S03]  /*2450*/  STL [R1+0x250], R3 ;  /* 0x0002500301007387 */ /* 0x000fe60000100800 */
[----:B------:R-:W2:Y:S08]  /*2460*/  LDC.64 R128, c[0x0][0x430] ;  /* 0x00010c00ff807b82 */ /* 0x000eb00000000a00 */
[----:B------:R-:W3:Y:S01]  /*2470*/  LDC.64 R124, c[0x0][0x428] ;  /* 0x00010a00ff7c7b82 */ /* 0x000ee20000000a00 */
[C---:B-1----:R-:W-:Y:S01]  /*2480*/  IMAD.WIDE.U32 R132, R202.reuse, 0x20, R132 ;  /* 0x00000020ca847825 */ /* 0x042fe200078e0084 */
[----:B------:R-:W-:Y:S01]  /*2490*/  ISETP.NE.AND.EX P0, PT, RZ, UR13, PT, P0 ;  /* 0x0000000dff007c0c */ /* 0x000fe2000bf05300 */
[----:B------:R1:W-:Y:S04]  /*24a0*/  STL [R1+0x24c], R2 ;  /* 0x00024c0201007387 */ /* 0x0003e80000100800 */
[----:B------:R-:W4:Y:S01]  /*24b0*/  LDG.E.128 R136, desc[UR10][R132.64] ;  /* 0x0000000a84887981 */ /* 0x000f22000c1e1d00 */
[----:B--2---:R-:W-:-:S03]  /*24c0*/  IMAD.WIDE.U32 R128, R202, 0x10, R128 ;  /* 0x00000010ca807825 */ /* 0x004fc600078e0080 */
[----:B------:R2:W-:Y:S04]  /*24d0*/  STL [R1+0x248], R0 ;  /* 0x0002480001007387 */ /* 0x0005e80000100800 */
[----:B-1----:R-:W1:Y:S01]  /*24e0*/  @P0 LDC.64 R2, c[0x0][0x438] ;  /* 0x00010e00ff020b82 */ /* 0x002e620000000a00 */
[----:B------:R-:W4:Y:S01]  /*24f0*/  LDL.LU R4, [R1+0x30] ;  /* 0x0000300001047983 */ /* 0x000f220000300800 */
[----:B---3--:R-:W-:-:S03]  /*2500*/  IMAD.WIDE.U32 R124, R202, 0x10, R124 ;  /* 0x00000010ca7c7825 */ /* 0x008fc600078e007c */
[----:B------:R-:W3:Y:S04]  /*2510*/  LDG.E.128 R128, desc[UR10][R128.64] ;  /* 0x0000000a80807981 */ /* 0x000ee8000c1e1d00 */
[----:B------:R-:W3:Y:S04]  /*2520*/  LDG.E.128 R124, desc[UR10][R124.64] ;  /* 0x0000000a7c7c7981 */ /* 0x000ee8000c1e1d00 */
[----:B------:R-:W3:Y:S01]  /*2530*/  LDG.E.128 R132, desc[UR10][R132.64+0x10] ;  /* 0x0000100a84847981 */ /* 0x000ee2000c1e1d00 */
[----:B-1----:R-:W-:-:S05]  /*2540*/  @P0 IMAD.WIDE.U32 R2, R202, 0x20, R2 ;  /* 0x00000020ca020825 */ /* 0x002fca00078e0002 */
[----:B------:R-:W5:Y:S04]  /*2550*/  @P0 LDG.E.128 R44, desc[UR10][R2.64] ;  /* 0x0000000a022c0981 */ /* 0x000f68000c1e1d00 */
[----:B------:R1:W5:Y:S04]  /*2560*/  @P0 LDG.E.128 R40, desc[UR10][R2.64+0x10] ;  /* 0x0000100a02280981 */ /* 0x000368000c1e1d00 */
[----:B------:R-:W1:Y:S04]  /*2570*/  LDL.LU R3, [R1+0xd4] ;  /* 0x0000d40001037983 */ /* 0x000e680000300800 */
[----:B------:R-:W3:Y:S04]  /*2580*/  LDL R22, [R1+0x1f8] ;  /* 0x0001f80001167983 */ /* 0x000ee80000100800 */
[----:B------:R-:W3:Y:S04]  /*2590*/  LDL.LU R176, [R1+0x34] ;  /* 0x0000340001b07983 */ /* 0x000ee80000300800 */
[----:B------:R-:W3:Y:S04]  /*25a0*/  LDL.LU R30, [R1+0xd8] ;  /* 0x0000d800011e7983 */ /* 0x000ee80000300800 */
[----:B------:R-:W3:Y:S04]  /*25b0*/  LDL R29, [R1+0x1fc] ;  /* 0x0001fc00011d7983 */ /* 0x000ee80000100800 */
[----:B------:R-:W3:Y:S04]  /*25c0*/  LDL R175, [R1+0x1e0] ;  /* 0x0001e00001af7983 */ /* 0x000ee80000100800 */
[----:B------:R-:W3:Y:S04]  /*25d0*/  LDL.LU R166, [R1+0x38] ;  /* 0x0000380001a67983 */ /* 0x000ee80000300800 */
[----:B------:R-:W3:Y:S04]  /*25e0*/  LDL.LU R165, [R1+0xdc] ;  /* 0x0000dc0001a57983 */ /* 0x000ee80000300800 */
[----:B------:R-:W3:Y:S04]  /*25f0*/  LDL R38, [R1+0x200] ;  /* 0x0002000001267983 */ /* 0x000ee80000100800 */
[----:B------:R-:W3:Y:S04]  /*2600*/  LDL R158, [R1+0x1e4] ;  /* 0x0001e400019e7983 */ /* 0x000ee80000100800 */
[----:B------:R-:W3:Y:S04]  /*2610*/  LDL.LU R157, [R1+0x3c] ;  /* 0x00003c00019d7983 */ /* 0x000ee80000300800 */
[----:B------:R-:W3:Y:S04]  /*2620*/  LDL.LU R2, [R1+0xe0] ;  /* 0x0000e00001027983 */ /* 0x000ee80000300800 */
[----:B--2---:R-:W2:Y:S01]  /*2630*/  LDL R0, [R1+0x204] ;  /* 0x0002040001007983 */ /* 0x004ea20000100800 */
[----:B----4-:R-:W-:-:S03]  /*2640*/  FADD.FTZ R7, -R183, R136 ;  /* 0x00000088b7077221 */ /* 0x010fc60000010100 */
[----:B------:R-:W4:Y:S01]  /*2650*/  LDL R136, [R1+0x1dc] ;  /* 0x0001dc0001887983 */ /* 0x000f220000100800 */
[----:B-----5:R-:W-:-:S03]  /*2660*/  FMUL.FTZ R8, R11, R7 ;  /* 0x000000070b087220 */ /* 0x020fc60000410000 */
[----:B------:R-:W2:Y:S01]  /*2670*/  LDL R7, [R1+0x1d8] ;  /* 0x0001d80001077983 */ /* 0x000ea20000100800 */
[----:B---3--:R-:W-:Y:S02]  /*2680*/  SHF.L.U32 R14, R128, 0x10, RZ ;  /* 0x00000010800e7819 */ /* 0x008fe400000006ff */
[----:B------:R-:W-:-:S03]  /*2690*/  SHF.L.U32 R13, R124, 0x10, RZ ;  /* 0x000000107c0d7819 */ /* 0x000fc600000006ff */
[----:B------:R-:W-:Y:S01]  /*26a0*/  FADD.FTZ R84, R84, R14 ;  /* 0x0000000e54547221 */ /* 0x000fe20000010000 */
[----:B------:R-:W-:Y:S01]  /*26b0*/  FFMA.FTZ R224, R8, R14, R224 ;  /* 0x0000000e08e07223 */ /* 0x000fe200000100e0 */
[----:B------:R-:W-:Y:S01]  /*26c0*/  PRMT R21, R124, 0x7632, R21 ;  /* 0x000076327c157816 */ /* 0x000fe20000000015 */
[----:B------:R-:W-:-:S05]  /*26d0*/  FADD.FTZ R4, R4, R13 ;  /* 0x0000000d04047221 */ /* 0x000fca0000010000 */
[----:B------:R3:W-:Y:S04]  /*26e0*/  STL [R1+0x30], R4 ;  /* 0x0000300401007387 */ /* 0x0007e80000100800 */
[----:B---3--:R3:W5:Y:S01]  /*26f0*/  LDL.LU R4, [R1+0x254] ;  /* 0x0002540001047983 */ /* 0x0087620000300800 */
[----:B-1----:R-:W-:-:S05]  /*2700*/  FFMA.FTZ R3, R8, R13, R3 ;  /* 0x0000000d08037223 */ /* 0x002fca0000010003 */
[----:B------:R1:W-:Y:S04]  /*2710*/  STL [R1+0xd4], R3 ;  /* 0x0000d40301007387 */ /* 0x0003e80000100800 */
[----:B-1----:R3:W5:Y:S01]  /*2720*/  LDL.LU R3, [R1+0x250] ;  /* 0x0002500001037983 */ /* 0x0027620000300800 */
[----:B------:R-:W-:Y:S01]  /*2730*/  PRMT R37, R125, 0x7632, R37 ;  /* 0x000076327d257816 */ /* 0x000fe20000000025 */
[----:B--2---:R-:W-:Y:S01]  /*2740*/  FMUL.FTZ R7, R7, R14 ;  /* 0x0000000e07077220 */ /* 0x004fe20000410000 */
[----:B------:R-:W-:-:S03]  /*2750*/  PRMT R14, R128, 0x7632, R14 ;  /* 0x00007632800e7816 */ /* 0x000fc6000000000e */
[----:B------:R-:W-:Y:S01]  /*2760*/  FFMA.FTZ R7, R22, R13, R7 ;  /* 0x0000000d16077223 */ /* 0x000fe20000010007 */
[----:B------:R-:W-:Y:S01]  /*2770*/  FADD.FTZ R13, -R183, R137 ;  /* 0x00000089b70d7221 */ /* 0x000fe20000010100 */
[----:B------:R-:W-:Y:S02]  /*2780*/  SHF.L.U32 R22, R14, 0x10, RZ ;  /* 0x000000100e167819 */ /* 0x000fe400000006ff */
[----:B------:R-:W-:Y:S01]  /*2790*/  SHF.L.U32 R14, R21, 0x10, RZ ;  /* 0x00000010150e7819 */ /* 0x000fe200000006ff */
[----:B------:R-:W-:-:S04]  /*27a0*/  FMUL.FTZ R13, R11, R13 ;  /* 0x0000000d0b0d7220 */ /* 0x000fc80000410000 */
[----:B------:R-:W-:Y:S01]  /*27b0*/  FADD.FTZ R176, R176, R14 ;  /* 0x0000000eb0b07221 */ /* 0x000fe20000010000 */
[----:B------:R-:W-:Y:S01]  /*27c0*/  FFMA.FTZ R30, R13, R14, R30 ;  /* 0x0000000e0d1e7223 */ /* 0x000fe2000001001e */
[----:B----4-:R-:W-:-:S03]  /*27d0*/  FMUL.FTZ R21, R136, R22 ;  /* 0x0000001688157220 */ /* 0x010fc60000410000 */
[----:B------:R-:W-:Y:S01]  /*27e0*/  STL [R1+0x34], R176 ;  /* 0x000034b001007387 */ /* 0x000fe20000100800 */
[----:B------:R-:W-:Y:S01]  /*27f0*/  FFMA.FTZ R14, R29, R14, R21 ;  /* 0x0000000e1d0e7223 */ /* 0x000fe20000010015 */
[----:B------:R-:W-:Y:S02]  /*2800*/  FADD.FTZ R21, -R183, R138 ;  /* 0x0000008ab7157221 */ /* 0x000fe40000010100 */
[----:B------:R1:W-:Y:S01]  /*2810*/  STL [R1+0xd8], R30 ;  /* 0x0000d81e01007387 */ /* 0x0003e20000100800 */
[----:B------:R-:W-:Y:S01]  /*2820*/  FADD.FTZ R85, R85, R22 ;  /* 0x0000001655557221 */ /* 0x000fe20000010000 */
[----:B------:R-:W-:Y:S01]  /*2830*/  FFMA.FTZ R225, R13, R22, R225 ;  /* 0x000000160de17223 */ /* 0x000fe200000100e1 */
[----:B------:R-:W-:Y:S01]  /*2840*/  SHF.L.U32 R29, R125, 0x10, RZ ;  /* 0x000000107d1d7819 */ /* 0x000fe200000006ff */
[----:B------:R-:W-:Y:S01]  /*2850*/  FMUL.FTZ R21, R11, R21 ;  /* 0x000000150b157220 */ /* 0x000fe20000410000 */
[----:B-1----:R-:W-:-:S03]  /*2860*/  SHF.L.U32 R30, R129, 0x10, RZ ;  /* 0x00000010811e7819 */ /* 0x002fc600000006ff */
[----:B------:R-:W-:Y:S02]  /*2870*/  FADD.FTZ R166, R166, R29 ;  /* 0x0000001da6a67221 */ /* 0x000fe40000010000 */
[----:B------:R-:W-:Y:S01]  /*2880*/  FMUL.FTZ R22, R175, R30 ;  /* 0x0000001eaf167220 */ /* 0x000fe20000410000 */
[----:B------:R-:W-:-:S03]  /*2890*/  FFMA.FTZ R165, R21, R29, R165 ;  /* 0x0000001d15a57223 */ /* 0x000fc600000100a5 */
[----:B------:R-:W-:Y:S01]  /*28a0*/  FFMA.FTZ R22, R38, R29, R22 ;  /* 0x0000001d26167223 */ /* 0x000fe20000010016 */
[----:B------:R-:W-:Y:S01]  /*28b0*/  PRMT R29, R129, 0x7632, R29 ;  /* 0x00007632811d7816 */ /* 0x000fe2000000001d */
[----:B------:R-:W-:Y:S01]  /*28c0*/  FADD.FTZ R86, R86, R30 ;  /* 0x0000001e56567221 */ /* 0x000fe20000010000 */
[----:B------:R-:W-:Y:S01]  /*28d0*/  FFMA.FTZ R226, R21, R30, R226 ;  /* 0x0000001e15e27223 */ /* 0x000fe200000100e2 */
[----:B------:R-:W-:Y:S01]  /*28e0*/  FADD.FTZ R30, -R183, R139 ;  /* 0x0000008bb71e7221 */ /* 0x000fe20000010100 */
[----:B------:R-:W-:Y:S02]  /*28f0*/  SHF.L.U32 R38, R29, 0x10, RZ ;  /* 0x000000101d267819 */ /* 0x000fe400000006ff */
[----:B------:R-:W-:Y:S01]  /*2900*/  SHF.L.U32 R29, R37, 0x10, RZ ;  /* 0x00000010251d7819 */ /* 0x000fe200000006ff */
[----:B------:R-:W-:Y:S02]  /*2910*/  FMUL.FTZ R30, R11, R30 ;  /* 0x0000001e0b1e7220 */ /* 0x000fe40000410000 */
[----:B------:R-:W-:-:S02]  /*2920*/  FMUL.FTZ R37, R158, R38 ;  /* 0x000000269e257220 */ /* 0x000fc40000410000 */
[----:B------:R-:W-:Y:S01]  /*2930*/  FADD.FTZ R157, R157, R29 ;  /* 0x0000001d9d9d7221 */ /* 0x000fe20000010000 */
[-C--:B------:R-:W-:Y:S01]  /*2940*/  FFMA.FTZ R2, R30, R29.reuse, R2 ;  /* 0x0000001d1e027223 */ /* 0x080fe20000010002 */
[----:B------:R-:W-:Y:S01]  /*2950*/  STL [R1+0x38], R166 ;  /* 0x000038a601007387 */ /* 0x000fe20000100800 */
[----:B------:R-:W-:-:S03]  /*2960*/  FFMA.FTZ R29, R0, R29, R37 ;  /* 0x0000001d001d7223 */ /* 0x000fc60000010025 */
[----:B------:R-:W-:Y:S04]  /*2970*/  STL [R1+0xdc], R165 ;  /* 0x0000dca501007387 */ /* 0x000fe80000100800 */
[----:B------:R-:W2:Y:S04]  /*2980*/  LDL R37, [R1+0x1c8] ;  /* 0x0001c80001257983 */ /* 0x000ea80000100800 */
[----:B------:R-:W-:Y:S04]  /*2990*/  STL [R1+0x3c], R157 ;  /* 0x00003c9d01007387 */ /* 0x000fe80000100800 */
[----:B------:R1:W-:Y:S01]  /*29a0*/  STL [R1+0xe0], R2 ;  /* 0x0000e00201007387 */ /* 0x0003e20000100800 */
[----:B------:R-:W-:-:S03]  /*29b0*/  FADD.FTZ R87, R87, R38 ;  /* 0x0000002657577221 */ /* 0x000fc60000010000 */
[----:B-1----:R-:W4:Y:S04]  /*29c0*/  LDL.LU R2, [R1+0x20] ;  /* 0x0000200001027983 */ /* 0x002f280000300800 */
[----:B------:R-:W3:Y:S04]  /*29d0*/  LDL.LU R0, [R1+0xc4] ;  /* 0x0000c40001007983 */ /* 0x000ee80000300800 */
[----:B------:R-:W3:Y:S04]  /*29e0*/  LDL R158, [R1+0x1e8] ;  /* 0x0001e800019e7983 */ /* 0x000ee80000100800 */
[----:B------:R-:W3:Y:S04]  /*29f0*/  LDL.LU R176, [R1+0x24] ;  /* 0x0000240001b07983 */ /* 0x000ee80000300800 */
[----:B------:R-:W3:Y:S04]  /*2a00*/  LDL.LU R166, [R1+0xc8] ;  /* 0x0000c80001a67983 */ /* 0x000ee80000300800 */
[----:B------:R-:W3:Y:S04]  /*2a10*/  LDL R157, [R1+0x1ec] ;  /* 0x0001ec00019d7983 */ /* 0x000ee80000100800 */
[----:B------:R-:W3:Y:S01]  /*2a20*/  LDL R175, [R1+0x1d0] ;  /* 0x0001d00001af7983 */ /* 0x000ee20000100800 */
[----:B------:R-:W-:-:S03]  /*2a30*/  FFMA.FTZ R227, R30, R38, R227 ;  /* 0x000000261ee37223 */ /* 0x000fc600000100e3 */
[----:B------:R-:W3:Y:S01]  /*2a40*/  LDL.LU R165, [R1+0x28] ;  /* 0x0000280001a57983 */ /* 0x000ee20000300800 */
[----:B------:R-:W-:-:S03]  /*2a50*/  FADD.FTZ R38, -R183, R132 ;  /* 0x00000084b7267221 */ /* 0x000fc60000010100 */
[----:B------:R-:W3:Y:S04]  /*2a60*/  LDL.LU R139, [R1+0xcc] ;  /* 0x0000cc00018b7983 */ /* 0x000ee80000300800 */
[----:B------:R-:W3:Y:S04]  /*2a70*/  LDL R138, [R1+0x1f0] ;  /* 0x0001f000018a7983 */ /* 0x000ee80000100800 */
[----:B------:R-:W3:Y:S04]  /*2a80*/  LDL R137, [R1+0x1d4] ;  /* 0x0001d40001897983 */ /* 0x000ee80000100800 */
[----:B------:R-:W3:Y:S04]  /*2a90*/  LDL.LU R136, [R1+0x2c] ;  /* 0x00002c0001887983 */ /* 0x000ee80000300800 */
[----:B------:R-:W3:Y:S04]  /*2aa0*/  LDL.LU R129, [R1+0xd0] ;  /* 0x0000d00001817983 */ /* 0x000ee80000300800 */
[----:B------:R-:W3:Y:S04]  /*2ab0*/  LDL R132, [R1+0x1cc] ;  /* 0x0001cc0001847983 */ /* 0x000ee80000100800 */
[----:B------:R-:W3:Y:S01]  /*2ac0*/  LDL R128, [R1+0x1f4] ;  /* 0x0001f40001807983 */ /* 0x000ee20000100800 */
[----:B------:R-:W-:Y:S01]  /*2ad0*/  SHF.L.U32 R125, R130, 0x10, RZ ;  /* 0x00000010827d7819 */ /* 0x000fe200000006ff */
[----:B------:R-:W-:Y:S01]  /*2ae0*/  FMUL.FTZ R38, R11, R38 ;  /* 0x000000260b267220 */ /* 0x000fe20000410000 */
[----:B------:R-:W-:-:S02]  /*2af0*/  SHF.L.U32 R124, R126, 0x10, RZ ;  /* 0x000000107e7c7819 */ /* 0x000fc400000006ff */
[----:B------:R-:W-:Y:S01]  /*2b00*/  PRMT R126, R130, 0x7632, R126 ;  /* 0x00007632827e7816 */ /* 0x000fe2000000007e */
[----:B------:R-:W-:Y:S01]  /*2b10*/  FADD.FTZ R80, R80, R125 ;  /* 0x0000007d50507221 */ /* 0x000fe20000010000 */
[-C--:B------:R-:W-:Y:S01]  /*2b20*/  FFMA.FTZ R220, R38, R125.reuse, R220 ;  /* 0x0000007d26dc7223 */ /* 0x080fe200000100dc */
[----:B------:R-:W-:Y:S01]  /*2b30*/  IADD3 R202, PT, PT, R202, 0x20, RZ ;  /* 0x00000020caca7810 */ /* 0x000fe20007ffe0ff */
[----:B--2---:R-:W-:Y:S01]  /*2b40*/  FMUL.FTZ R37, R37, R125 ;  /* 0x0000007d25257220 */ /* 0x004fe20000410000 */
[----:B------:R-:W-:Y:S01]  /*2b50*/  FADD.FTZ R125, -R183, R133 ;  /* 0x00000085b77d7221 */ /* 0x000fe20000010100 */
[----:B----4-:R-:W-:Y:S01]  /*2b60*/  FADD.FTZ R2, R2, R124 ;  /* 0x0000007c02027221 */ /* 0x010fe20000010000 */
[-C--:B---3--:R-:W-:Y:S01]  /*2b70*/  FFMA.FTZ R0, R38, R124.reuse, R0 ;  /* 0x0000007c26007223 */ /* 0x088fe20000010000 */
[----:B------:R-:W-:Y:S01]  /*2b80*/  FFMA.FTZ R37, R158, R124, R37 ;  /* 0x0000007c9e257223 */ /* 0x000fe20000010025 */
[C---:B------:R-:W-:Y:S02]  /*2b90*/  PRMT R124, R126.reuse, 0x7632, R124 ;  /* 0x000076327e7c7816 */ /* 0x040fe4000000007c */
[----:B------:R-:W-:-:S02]  /*2ba0*/  SHF.L.U32 R126, R126, 0x10, RZ ;  /* 0x000000107e7e7819 */ /* 0x000fc400000006ff */
[----:B------:R-:W-:Y:S01]  /*2bb0*/  SHF.L.U32 R124, R124, 0x10, RZ ;  /* 0x000000107c7c7819 */ /* 0x000fe200000006ff */
[----:B------:R-:W-:Y:S01]  /*2bc0*/  FMUL.FTZ R158, R11, R125 ;  /* 0x0000007d0b9e7220 */ /* 0x000fe20000410000 */
[----:B------:R1:W-:Y:S03]  /*2bd0*/  STL [R1+0x20], R2 ;  /* 0x0000200201007387 */ /* 0x0003e60000100800 */
[----:B------:R-:W-:Y:S01]  /*2be0*/  FADD.FTZ R176, R176, R124 ;  /* 0x0000007cb0b07221 */ /* 0x000fe20000010000 */
[C---:B------:R-:W-:Y:S01]  /*2bf0*/  FFMA.FTZ R166, R158.reuse, R124, R166 ;  /* 0x0000007c9ea67223 */ /* 0x040fe200000100a6 */
[----:B------:R-:W-:Y:S01]  /*2c00*/  FADD.FTZ R81, R81, R126 ;  /* 0x0000007e51517221 */ /* 0x000fe20000010000 */
[-C--:B------:R-:W-:Y:S01]  /*2c10*/  FFMA.FTZ R221, R158, R126.reuse, R221 ;  /* 0x0000007e9edd7223 */ /* 0x080fe200000100dd */
[----:B-1----:R1:W5:Y:S04]  /*2c20*/  LDL.LU R2, [R1+0x24c] ;  /* 0x00024c0001027983 */ /* 0x0023680000300800 */
[----:B------:R2:W-:Y:S04]  /*2c30*/  STL [R1+0xc4], R0 ;  /* 0x0000c40001007387 */ /* 0x0005e80000100800 */
[----:B--2---:R1:W5:Y:S04]  /*2c40*/  LDL.LU R0, [R1+0x248] ;  /* 0x0002480001007983 */ /* 0x0043680000300800 */
[----:B------:R-:W-:Y:S01]  /*2c50*/  STL [R1+0x24], R176 ;  /* 0x000024b001007387 */ /* 0x000fe20000100800 */
[----:B------:R-:W-:-:S04]  /*2c60*/  FMUL.FTZ R125, R132, R126 ;  /* 0x0000007e847d7220 */ /* 0x000fc80000410000 */
[----:B------:R-:W-:Y:S01]  /*2c70*/  FFMA.FTZ R157, R157, R124, R125 ;  /* 0x0000007c9d9d7223 */ /* 0x000fe2000001007d */
[----:B------:R-:W-:Y:S01]  /*2c80*/  FADD.FTZ R124, -R183, R134 ;  /* 0x00000086b77c7221 */ /* 0x000fe20000010100 */
[----:B------:R-:W-:Y:S01]  /*2c90*/  SHF.L.U32 R125, R127, 0x10, RZ ;  /* 0x000000107f7d7819 */ /* 0x000fe200000006ff */
[----:B------:R2:W-:Y:S01]  /*2ca0*/  STL [R1+0xc8], R166 ;  /* 0x0000c8a601007387 */ /* 0x0005e20000100800 */
[----:B------:R-:W-:-:S03]  /*2cb0*/  SHF.L.U32 R126, R131, 0x10, RZ ;  /* 0x00000010837e7819 */ /* 0x000fc600000006ff */
[----:B------:R-:W-:Y:S02]  /*2cc0*/  FADD.FTZ R165, R165, R125 ;  /* 0x0000007da5a57221 */ /* 0x000fe40000010000 */
[----:B------:R-:W-:Y:S01]  /*2cd0*/  FADD.FTZ R82, R82, R126 ;  /* 0x0000007e52527221 */ /* 0x000fe20000010000 */
[----:B--2---:R-:W-:Y:S01]  /*2ce0*/  FMUL.FTZ R166, R11, R124 ;  /* 0x0000007c0ba67220 */ /* 0x004fe20000410000 */
[----:B------:R-:W-:-:S03]  /*2cf0*/  FMUL.FTZ R124, R175, R126 ;  /* 0x0000007eaf7c7220 */ /* 0x000fc60000410000 */
[C---:B------:R-:W-:Y:S01]  /*2d00*/  FFMA.FTZ R222, R166.reuse, R126, R222 ;  /* 0x0000007ea6de7223 */ /* 0x040fe200000100de */
[----:B------:R-:W-:Y:S01]  /*2d10*/  PRMT R126, R131, 0x7632, R126 ;  /* 0x00007632837e7816 */ /* 0x000fe2000000007e */
[----:B------:R2:W-:Y:S01]  /*2d20*/  STL [R1+0x28], R165 ;  /* 0x000028a501007387 */ /* 0x0005e20000100800 */
[-C--:B------:R-:W-:Y:S02]  /*2d30*/  FFMA.FTZ R139, R166, R125.reuse, R139 ;  /* 0x0000007da68b7223 */ /* 0x080fe4000001008b */
[----:B------:R-:W-:Y:S01]  /*2d40*/  SHF.L.U32 R126, R126, 0x10, RZ ;  /* 0x000000107e7e7819 */ /* 0x000fe200000006ff */
[--C-:B--2---:R-:W-:Y:S01]  /*2d50*/  FFMA.FTZ R165, R138, R125, R124.reuse ;  /* 0x0000007d8aa57223 */ /* 0x104fe2000001007c */
[----:B------:R-:W-:Y:S01]  /*2d60*/  PRMT R124, R127, 0x7632, R124 ;  /* 0x000076327f7c7816 */ /* 0x000fe2000000007c */
[----:B------:R-:W-:-:S03]  /*2d70*/  FADD.FTZ R125, -R183, R135 ;  /* 0x00000087b77d7221 */ /* 0x000fc60000010100 */
[----:B------:R-:W-:Y:S01]  /*2d80*/  SHF.L.U32 R124, R124, 0x10, RZ ;  /* 0x000000107c7c7819 */ /* 0x000fe200000006ff */
[----:B------:R-:W-:Y:S01]  /*2d90*/  FMUL.FTZ R175, R11, R125 ;  /* 0x0000007d0baf7220 */ /* 0x000fe20000410000 */
[----:B------:R-:W-:-:S03]  /*2da0*/  FMUL.FTZ R125, R137, R126 ;  /* 0x0000007e897d7220 */ /* 0x000fc60000410000 */
[----:B------:R-:W-:Y:S01]  /*2db0*/  FADD.FTZ R136, R136, R124 ;  /* 0x0000007c88887221 */ /* 0x000fe20000010000 */
[-C--:B------:R-:W-:Y:S01]  /*2dc0*/  FFMA.FTZ R129, R175, R124.reuse, R129 ;  /* 0x0000007caf817223 */ /* 0x080fe20000010081 */
        /* <DEDUP_REMOVED lines=19> */
[C---:B------:R-:W-:Y:S01]  /*2f00*/  FFMA.FTZ R223, R175.reuse, R126, R223 ;  /* 0x0000007eafdf7223 */ /* 0x040fe200000100df */
[----:B------:R-:W-:Y:S01]  /*2f10*/  FADD.FTZ R200, R124, R176 ;  /* 0x000000b07cc87221 */ /* 0x000fe20000010000 */
[----:B-1----:R-:W-:-:S07]  /*2f20*/  FFMA.FTZ R201, R175, R176, R125 ;  /* 0x000000b0afc97223 */ /* 0x002fce000001007d */
.L_x_2510:
[----:B------:R-:W-:Y:S05]  /*2f30*/  BSYNC.RECONVERGENT B1 ;  /* 0x0000000000017941 */ /* 0x000fea0003800200 */
.L_x_2509:
[----:B------:R-:W-:Y:S04]  /*2f40*/  BSSY.RECONVERGENT B1, `(.L_x_2511) ;  /* 0x00000b3000017945 */ /* 0x000fe80003800200 */
[----:B------:R-:W-:Y:S05]  /*2f50*/  @!P5 BRA `(.L_x_2512) ;  /* 0x0000000800c4d947 */ /* 0x000fea0003800000 */
[----:B------:R-:W1:Y:S01]  /*2f60*/  LDC.64 R132, c[0x0][0x3a8] ;  /* 0x0000ea00ff847b82 */ /* 0x000e620000000a00 */
[----:B-----5:R2:W-:Y:S01]  /*2f70*/  STL [R1+0x254], R4 ;  /* 0x0002540401007387 */ /* 0x0205e20000100800 */
[----:B------:R-:W-:-:S03]  /*2f80*/  ISETP.NE.U32.AND P0, PT, RZ, UR12, PT ;  /* 0x0000000cff007c0c */ /* 0x000fc6000bf05070 */
[----:B------:R-:W-:Y:S03]  /*2f90*/  STL [R1+0x250], R3 ;  /* 0x0002500301007387 */ /* 0x000fe60000100800 */
[----:B------:R-:W3:Y:S08]  /*2fa0*/  LDC.64 R128, c[0x0][0x430] ;  /* 0x00010c00ff807b82 */ /* 0x000ef00000000a00 */
[----:B------:R-:W4:Y:S01]  /*2fb0*/  LDC.64 R124, c[0x0][0x428] ;  /* 0x00010a00ff7c7b82 */ /* 0x000f220000000a00 */
[C---:B-1----:R-:W-:Y:S01]  /*2fc0*/  IMAD.WIDE.U32 R132, R202.reuse, 0x20, R132 ;  /* 0x00000020ca847825 */ /* 0x042fe200078e0084 */
[----:B------:R-:W-:Y:S01]  /*2fd0*/  ISETP.NE.AND.EX P0, PT, RZ, UR13, PT, P0 ;  /* 0x0000000dff007c0c */ /* 0x000fe2000bf05300 */
[----:B------:R1:W-:Y:S04]  /*2fe0*/  STL [R1+0x24c], R2 ;  /* 0x00024c0201007387 */ /* 0x0003e80000100800 */
[----:B------:R-:W4:Y:S01]  /*2ff0*/  LDG.E.128 R136, desc[UR10][R132.64] ;  /* 0x0000000a84887981 */ /* 0x000f22000c1e1d00 */
[----:B---3--:R-:W-:-:S03]  /*3000*/  IMAD.WIDE.U32 R128, R202, 0x10, R128 ;  /* 0x00000010ca807825 */ /* 0x008fc600078e0080 */
[----:B------:R3:W-:Y:S04]  /*3010*/  STL [R1+0x248], R0 ;  /* 0x0002480001007387 */ /* 0x0007e80000100800 */
[----:B--2---:R-:W1:Y:S01]  /*3020*/  @P0 LDC.64 R4, c[0x0][0x438] ;  /* 0x00010e00ff040b82 */ /* 0x004e620000000a00 */
[----:B------:R-:W2:Y:S01]  /*3030*/  LDG.E.128 R128, desc[UR10][R128.64] ;  /* 0x0000000a80807981 */ /* 0x000ea2000c1e1d00 */
[----:B----4-:R-:W-:-:S03]  /*3040*/  IMAD.WIDE.U32 R124, R202, 0x10, R124 ;  /* 0x00000010ca7c7825 */ /* 0x010fc600078e007c */
[----:B------:R-:W4:Y:S04]  /*3050*/  LDG.E.128 R132, desc[UR10][R132.64+0x10] ;  /* 0x0000100a84847981 */ /* 0x000f28000c1e1d00 */
[----:B------:R-:W4:Y:S01]  /*3060*/  LDG.E.128 R124, desc[UR10][R124.64] ;  /* 0x0000000a7c7c7981 */ /* 0x000f22000c1e1d00 */
[----:B-1----:R-:W-:-:S03]  /*3070*/  @P0 IMAD.WIDE.U32 R2, R202, 0x20, R4 ;  /* 0x00000020ca020825 */ /* 0x002fc600078e0004 */
[----:B------:R-:W4:Y:S04]  /*3080*/  LDL R5, [R1+0x198] ;  /* 0x0001980001057983 */ /* 0x000f280000100800 */
[----:B------:R-:W5:Y:S04]  /*3090*/  @P0 LDG.E.128 R88, desc[UR10][R2.64] ;  /* 0x0000000a02580981 */ /* 0x000f68000c1e1d00 */
[----:B------:R1:W5:Y:S04]  /*30a0*/  @P0 LDG.E.128 R92, desc[UR10][R2.64+0x10] ;  /* 0x0000100a025c0981 */ /* 0x000368000c1e1d00 */
[----:B------:R-:W4:Y:S04]  /*30b0*/  LDL.LU R4, [R1+0x10] ;  /* 0x0000100001047983 */ /* 0x000f280000300800 */
[----:B------:R-:W1:Y:S04]  /*30c0*/  LDL.LU R3, [R1+0xb4] ;  /* 0x0000b40001037983 */ /* 0x000e680000300800 */
[----:B------:R-:W4:Y:S04]  /*30d0*/  LDL R24, [R1+0x1b8] ;  /* 0x0001b80001187983 */ /* 0x000f280000100800 */
[----:B------:R-:W4:Y:S04]  /*30e0*/  LDL.LU R178, [R1+0x14] ;  /* 0x0000140001b27983 */ /* 0x000f280000300800 */
[----:B------:R-:W4:Y:S04]  /*30f0*/  LDL.LU R28, [R1+0xb8] ;  /* 0x0000b800011c7983 */ /* 0x000f280000300800 */
[----:B------:R-:W4:Y:S04]  /*3100*/  LDL R27, [R1+0x1bc] ;  /* 0x0001bc00011b7983 */ /* 0x000f280000100800 */
[----:B------:R-:W4:Y:S04]  /*3110*/  LDL R177, [R1+0x1a0] ;  /* 0x0001a00001b17983 */ /* 0x000f280000100800 */
[----:B------:R-:W4:Y:S04]  /*3120*/  LDL.LU R164, [R1+0x18] ;  /* 0x0000180001a47983 */ /* 0x000f280000300800 */
[----:B------:R-:W4:Y:S04]  /*3130*/  LDL.LU R163, [R1+0xbc] ;  /* 0x0000bc0001a37983 */ /* 0x000f280000300800 */
[----:B------:R-:W4:Y:S04]  /*3140*/  LDL R36, [R1+0x1c0] ;  /* 0x0001c00001247983 */ /* 0x000f280000100800 */
[----:B------:R-:W4:Y:S04]  /*3150*/  LDL R156, [R1+0x1a4] ;  /* 0x0001a400019c7983 */ /* 0x000f280000100800 */
[----:B------:R-:W4:Y:S04]  /*3160*/  LDL.LU R155, [R1+0x1c] ;  /* 0x00001c00019b7983 */ /* 0x000f280000300800 */
[----:B------:R-:W4:Y:S04]  /*3170*/  LDL.LU R2, [R1+0xc0] ;  /* 0x0000c00001027983 */ /* 0x000f280000300800 */
[----:B---3--:R-:W3:Y:S01]  /*3180*/  LDL R0, [R1+0x1c4] ;  /* 0x0001c40001007983 */ /* 0x008ee20000100800 */
[----:B------:R-:W-:-:S03]  /*3190*/  FADD.FTZ R6, -R183, R136 ;  /* 0x00000088b7067221 */ /* 0x000fc60000010100 */
[----:B------:R-:W3:Y:S01]  /*31a0*/  LDL R136, [R1+0x19c] ;  /* 0x00019c0001887983 */ /* 0x000ee20000100800 */
[----:B------:R-:W-:Y:S01]  /*31b0*/  FMUL.FTZ R6, R11, R6 ;  /* 0x000000060b067220 */ /* 0x000fe20000410000 */
[----:B--2---:R-:W-:-:S05]  /*31c0*/  SHF.L.U32 R16, R128, 0x10, RZ ;  /* 0x0000001080107819 */ /* 0x004fca00000006ff */
[----:B------:R-:W-:Y:S01]  /*31d0*/  FADD.FTZ R76, R76, R16 ;  /* 0x000000104c4c7221 */ /* 0x000fe20000010000 */
[-C--:B------:R-:W-:Y:S01]  /*31e0*/  FFMA.FTZ R216, R6, R16.reuse, R216 ;  /* 0x0000001006d87223 */ /* 0x080fe200000100d8 */
[C---:B----4-:R-:W-:Y:S02]  /*31f0*/  SHF.L.U32 R15, R124.reuse, 0x10, RZ ;  /* 0x000000107c0f7819 */ /* 0x050fe400000006ff */
[----:B------:R-:W-:Y:S01]  /*3200*/  PRMT R23, R124, 0x7632, R23 ;  /* 0x000076327c177816 */ /* 0x000fe20000000017 */
[----:B------:R-:W-:Y:S01]  /*3210*/  FMUL.FTZ R5, R5, R16 ;  /* 0x0000001005057220 */ /* 0x000fe20000410000 */
[----:B------:R-:W-:Y:S01]  /*3220*/  PRMT R16, R128, 0x7632, R16 ;  /* 0x0000763280107816 */ /* 0x000fe20000000010 */
[----:B------:R-:W-:Y:S01]  /*3230*/  FADD.FTZ R4, R4, R15 ;  /* 0x0000000f04047221 */ /* 0x000fe20000010000 */
[-C--:B-1----:R-:W-:Y:S01]  /*3240*/  FFMA.FTZ R3, R6, R15.reuse, R3 ;  /* 0x0000000f06037223 */ /* 0x082fe20000010003 */
[----:B------:R-:W-:Y:S01]  /*3250*/  FFMA.FTZ R5, R24, R15, R5 ;  /* 0x0000000f18057223 */ /* 0x000fe20000010005 */
[----:B------:R-:W-:Y:S01]  /*3260*/  FADD.FTZ R15, -R183, R137 ;  /* 0x00000089b70f7221 */ /* 0x000fe20000010100 */
[----:B------:R-:W-:-:S02]  /*3270*/  SHF.L.U32 R24, R16, 0x10, RZ ;  /* 0x0000001010187819 */ /* 0x000fc400000006ff */
[----:B------:R-:W-:Y:S01]  /*3280*/  SHF.L.U32 R16, R23, 0x10, RZ ;  /* 0x0000001017107819 */ /* 0x000fe200000006ff */
[----:B------:R-:W-:Y:S01]  /*3290*/  FMUL.FTZ R15, R11, R15 ;  /* 0x0000000f0b0f7220 */ /* 0x000fe20000410000 */
[----:B------:R1:W-:Y:S03]  /*32a0*/  STL [R1+0x10], R4 ;  /* 0x0000100401007387 */ /* 0x0003e60000100800 */
[----:B------:R-:W-:Y:S01]  /*32b0*/  FADD.FTZ R178, R178, R16 ;  /* 0x00000010b2b27221 */ /* 0x000fe20000010000 */
[----:B------:R-:W-:Y:S01]  /*32c0*/  FFMA.FTZ R28, R15, R16, R28 ;  /* 0x000000100f1c7223 */ /* 0x000fe2000001001c */
[----:B-1----:R1:W5:Y:S04]  /*32d0*/  LDL.LU R4, [R1+0x254] ;  /* 0x0002540001047983 */ /* 0x0023680000300800 */
[----:B------:R2:W-:Y:S01]  /*32e0*/  STL [R1+0xb4], R3 ;  /* 0x0000b40301007387 */ /* 0x0005e20000100800 */
[----:B------:R-:W-:Y:S01]  /*32f0*/  FADD.FTZ R77, R77, R24 ;  /* 0x000000184d4d7221 */ /* 0x000fe20000010000 */
[----:B------:R-:W-:-:S02]  /*3300*/  FFMA.FTZ R217, R15, R24, R217 ;  /* 0x000000180fd97223 */ /* 0x000fc400000100d9 */
[----:B--2---:R1:W5:Y:S04]  /*3310*/  LDL.LU R3, [R1+0x250] ;  /* 0x0002500001037983 */ /* 0x0043680000300800 */
[----:B------:R-:W-:Y:S04]  /*3320*/  STL [R1+0x14], R178 ;  /* 0x000014b201007387 */ /* 0x000fe80000100800 */
[----:B------:R2:W-:Y:S02]  /*3330*/  STL [R1+0xb8], R28 ;  /* 0x0000b81c01007387 */ /* 0x0005e40000100800 */
[----:B--2---:R-:W-:-:S02]  /*3340*/  SHF.L.U32 R28, R129, 0x10, RZ ;  /* 0x00000010811c7819 */ /* 0x004fc400000006ff */
[----:B------:R-:W-:-:S03]  /*3350*/  PRMT R35, R125, 0x7632, R35 ;  /* 0x000076327d237816 */ /* 0x000fc60000000023 */
[----:B------:R-:W-:Y:S01]  /*3360*/  FADD.FTZ R78, R78, R28 ;  /* 0x0000001c4e4e7221 */ /* 0x000fe20000010000 */
[----:B---3--:R-:W-:-:S04]  /*3370*/  FMUL.FTZ R23, R136, R24 ;  /* 0x0000001888177220 */ /* 0x008fc80000410000 */
[----:B------:R-:W-:Y:S01]  /*3380*/  FFMA.FTZ R16, R27, R16, R23 ;  /* 0x000000101b107223 */ /* 0x000fe20000010017 */
[----:B------:R-:W-:Y:S01]  /*3390*/  FADD.FTZ R23, -R183, R138 ;  /* 0x0000008ab7177221 */ /* 0x000fe20000010100 */
[----:B------:R-:W-:Y:S01]  /*33a0*/  SHF.L.U32 R27, R125, 0x10, RZ ;  /* 0x000000107d1b7819 */ /* 0x000fe200000006ff */
[-C--:B------:R-:W-:Y:S02]  /*33b0*/  FMUL.FTZ R24, R177, R28.reuse ;  /* 0x0000001cb1187220 */ /* 0x080fe40000410000 */
[----:B------:R-:W-:Y:S02]  /*33c0*/  FMUL.FTZ R23, R11, R23 ;  /* 0x000000170b177220 */ /* 0x000fe40000410000 */
[----:B------:R-:W-:Y:S01]  /*33d0*/  FADD.FTZ R164, R164, R27 ;  /* 0x0000001ba4a47221 */ /* 0x000fe20000010000 */
[-C--:B------:R-:W-:Y:S01]  /*33e0*/  FFMA.FTZ R24, R36, R27.reuse, R24 ;  /* 0x0000001b24187223 */ /* 0x080fe20000010018 */
[----:B------:R-:W-:Y:S01]  /*33f0*/  FFMA.FTZ R163, R23, R27, R163 ;  /* 0x0000001b17a37223 */ /* 0x000fe200000100a3 */
[----:B------:R-:W-:Y:S01]  /*3400*/  PRMT R27, R129, 0x7632, R27 ;  /* 0x00007632811b7816 */ /* 0x000fe2000000001b */
[----:B------:R-:W-:Y:S01]  /*3410*/  FFMA.FTZ R218, R23, R28, R218 ;  /* 0x0000001c17da7223 */ /* 0x000fe200000100da */
[----:B------:R-:W-:-:S02]  /*3420*/  FADD.FTZ R28, -R183, R139 ;  /* 0x0000008bb71c7221 */ /* 0x000fc40000010100 */
[----:B------:R-:W-:Y:S02]  /*3430*/  SHF.L.U32 R36, R27, 0x10, RZ ;  /* 0x000000101b247819 */ /* 0x000fe400000006ff */
[----:B------:R-:W-:Y:S01]  /*3440*/  SHF.L.U32 R27, R35, 0x10, RZ ;  /* 0x00000010231b7819 */ /* 0x000fe200000006ff */
[----:B------:R-:W-:Y:S01]  /*3450*/  FMUL.FTZ R28, R11, R28 ;  /* 0x0000001c0b1c7220 */ /* 0x000fe20000410000 */
[----:B------:R-:W-:Y:S03]  /*3460*/  STL [R1+0x18], R164 ;  /* 0x000018a401007387 */ /* 0x000fe60000100800 */
[-C--:B------:R-:W-:Y:S01]  /*3470*/  FFMA.FTZ R2, R28, R27.reuse, R2 ;  /* 0x0000001b1c027223 */ /* 0x080fe20000010002 */
[----:B------:R-:W-:Y:S01]  /*3480*/  FADD.FTZ R155, R155, R27 ;  /* 0x0000001b9b9b7221 */ /* 0x000fe20000010000 */
[----:B------:R-:W-:Y:S01]  /*3490*/  FMUL.FTZ R35, R156, R36 ;  /* 0x000000249c237220 */ /* 0x000fe20000410000 */
[----:B------:R-:W-:Y:S04]  /*34a0*/  STL [R1+0xbc], R163 ;  /* 0x0000bca301007387 */ /* 0x000fe80000100800 */
[----:B------:R2:W-:Y:S01]  /*34b0*/  STL [R1+0xc0], R2 ;  /* 0x0000c00201007387 */ /* 0x0005e20000100800 */
[----:B------:R-:W-:-:S03]  /*34c0*/  FFMA.FTZ R27, R0, R27, R35 ;  /* 0x0000001b001b7223 */ /* 0x000fc60000010023 */
[----:B------:R3:W-:Y:S01]  /*34d0*/  STL [R1+0x1c], R155 ;  /* 0x00001c9b01007387 */ /* 0x0007e20000100800 */
[----:B------:R-:W-:-:S03]  /*34e0*/  FADD.FTZ R35, -R183, R132 ;  /* 0x00000084b7237221 */ /* 0x000fc60000010100 */
[----:B--2---:R-:W2:Y:S04]  /*34f0*/  LDL.LU R2, [R1] ;  /* 0x0000000001027983 */ /* 0x004ea80000300800 */
[----:B------:R-:W4:Y:S04]  /*3500*/  LDL.LU R0, [R1+0xa4] ;  /* 0x0000a40001007983 */ /* 0x000f280000300800 */
[----:B------:R-:W4:Y:S04]  /*3510*/  LDL R156, [R1+0x1a8] ;  /* 0x0001a800019c7983 */ /* 0x000f280000100800 */
[----:B------:R-:W4:Y:S04]  /*3520*/  LDL.LU R178, [R1+0x4] ;  /* 0x0000040001b27983 */ /* 0x000f280000300800 */
[----:B------:R-:W4:Y:S04]  /*3530*/  LDL.LU R164, [R1+0xa8] ;  /* 0x0000a80001a47983 */ /* 0x000f280000300800 */
[----:B---3--:R-:W3:Y:S04]  /*3540*/  LDL R155, [R1+0x1ac] ;  /* 0x0001ac00019b7983 */ /* 0x008ee80000100800 */
[----:B------:R-:W3:Y:S01]  /*3550*/  LDL R177, [R1+0x190] ;  /* 0x0001900001b17983 */ /* 0x000ee20000100800 */
[----:B------:R-:W-:-:S03]  /*3560*/  FADD.FTZ R79, R79, R36 ;  /* 0x000000244f4f7221 */ /* 0x000fc60000010000 */
[----:B------:R-:W3:Y:S01]  /*3570*/  LDL.LU R163, [R1+0x8] ;  /* 0x0000080001a37983 */ /* 0x000ee20000300800 */
[----:B------:R-:W-:-:S03]  /*3580*/  FFMA.FTZ R219, R28, R36, R219 ;  /* 0x000000241cdb7223 */ /* 0x000fc600000100db */
[----:B------:R-:W3:Y:S01]  /*3590*/  LDL.LU R139, [R1+0xac] ;  /* 0x0000ac00018b7983 */ /* 0x000ee20000300800 */
[----:B------:R-:W-:-:S03]  /*35a0*/  FMUL.FTZ R36, R11, R35 ;  /* 0x000000230b247220 */ /* 0x000fc60000410000 */
[----:B------:R-:W3:Y:S04]  /*35b0*/  LDL R138, [R1+0x1b0] ;  /* 0x0001b000018a7983 */ /* 0x000ee80000100800 */
[----:B------:R-:W3:Y:S04]  /*35c0*/  LDL R137, [R1+0x194] ;  /* 0x0001940001897983 */ /* 0x000ee80000100800 */
[----:B------:R-:W3:Y:S04]  /*35d0*/  LDL.LU R136, [R1+0xc] ;  /* 0x00000c0001887983 */ /* 0x000ee80000300800 */
[----:B------:R-:W3:Y:S04]  /*35e0*/  LDL.LU R129, [R1+0xb0] ;  /* 0x0000b00001817983 */ /* 0x000ee80000300800 */
[----:B------:R-:W3:Y:S04]  /*35f0*/  LDL R35, [R1+0x188] ;  /* 0x0001880001237983 */ /* 0x000ee80000100800 */
[----:B------:R-:W3:Y:S04]  /*3600*/  LDL R132, [R1+0x18c] ;  /* 0x00018c0001847983 */ /* 0x000ee80000100800 */
[----:B------:R-:W3:Y:S01]  /*3610*/  LDL R128, [R1+0x1b4] ;  /* 0x0001b40001807983 */ /* 0x000ee20000100800 */
[----:B------:R-:W-:-:S02]  /*3620*/  SHF.L.U32 R125, R130, 0x10, RZ ;  /* 0x00000010827d7819 */ /* 0x000fc400000006ff */
[----:B------:R-:W-:Y:S02]  /*3630*/  SHF.L.U32 R124, R126, 0x10, RZ ;  /* 0x000000107e7c7819 */ /* 0x000fe400000006ff */
[----:B------:R-:W-:Y:S01]  /*3640*/  PRMT R126, R130, 0x7632, R126 ;  /* 0x00007632827e7816 */ /* 0x000fe2000000007e */
[----:B------:R-:W-:Y:S01]  /*3650*/  FADD.FTZ R72, R72, R125 ;  /* 0x0000007d48487221 */ /* 0x000fe20000010000 */
[----:B------:R-:W-:Y:S01]  /*3660*/  FFMA.FTZ R212, R36, R125, R212 ;  /* 0x0000007d24d47223 */ /* 0x000fe200000100d4 */
[----:B------:R-:W-:Y:S01]  /*3670*/  IADD3 R202, PT, PT, R202, 0x20, RZ ;  /* 0x00000020caca7810 */ /* 0x000fe20007ffe0ff */
[----:B--2---:R-:W-:Y:S01]  /*3680*/  FADD.FTZ R2, R2, R124 ;  /* 0x0000007c02027221 */ /* 0x004fe20000010000 */
[----:B----4-:R-:W-:-:S04]  /*3690*/  FFMA.FTZ R0, R36, R124, R0 ;  /* 0x0000007c24007223 */ /* 0x010fc80000010000 */
[----:B------:R2:W-:Y:S04]  /*36a0*/  STL [R1], R2 ;  /* 0x0000000201007387 */ /* 0x0005e80000100800 */
[----:B--2---:R1:W5:Y:S04]  /*36b0*/  LDL.LU R2, [R1+0x24c] ;  /* 0x00024c0001027983 */ /* 0x0043680000300800 */
[----:B------:R2:W-:Y:S04]  /*36c0*/  STL [R1+0xa4], R0 ;  /* 0x0000a40001007387 */ /* 0x0005e80000100800 */
[----:B--2---:R1:W5:Y:S01]  /*36d0*/  LDL.LU R0, [R1+0x248] ;  /* 0x0002480001007983 */ /* 0x0043620000300800 */
[----:B---3--:R-:W-:Y:S01]  /*36e0*/  FMUL.FTZ R35, R35, R125 ;  /* 0x0000007d23237220 */ /* 0x008fe20000410000 */
[----:B------:R-:W-:-:S03]  /*36f0*/  FADD.FTZ R125, -R183, R133 ;  /* 0x00000085b77d7221 */ /* 0x000fc60000010100 */
[----:B------:R-:W-:Y:S01]  /*3700*/  FFMA.FTZ R35, R156, R124, R35 ;  /* 0x0000007c9c237223 */ /* 0x000fe20000010023 */
[C---:B------:R-:W-:Y:S02]  /*3710*/  PRMT R124, R126.reuse, 0x7632, R124 ;  /* 0x000076327e7c7816 */ /* 0x040fe4000000007c */
[----:B------:R-:W-:Y:S02]  /*3720*/  SHF.L.U32 R126, R126, 0x10, RZ ;  /* 0x000000107e7e7819 */ /* 0x000fe400000006ff */
[----:B------:R-:W-:Y:S01]  /*3730*/  SHF.L.U32 R124, R124, 0x10, RZ ;  /* 0x000000107c7c7819 */ /* 0x000fe200000006ff */
[----:B------:R-:W-:Y:S02]  /*3740*/  FMUL.FTZ R156, R11, R125 ;  /* 0x0000007d0b9c7220 */ /* 0x000fe40000410000 */
[----:B------:R-:W-:Y:S02]  /*3750*/  FMUL.FTZ R125, R132, R126 ;  /* 0x0000007e847d7220 */ /* 0x000fe40000410000 */
[----:B------:R-:W-:Y:S01]  /*3760*/  FADD.FTZ R178, R178, R124 ;  /* 0x0000007cb2b27221 */ /* 0x000fe20000010000 */
[CC--:B------:R-:W-:Y:S01]  /*3770*/  FFMA.FTZ R164, R156.reuse, R124.reuse, R164 ;  /* 0x0000007c9ca47223 */ /* 0x0c0fe200000100a4 */
[----:B------:R-:W-:Y:S01]  /*3780*/  FFMA.FTZ R155, R155, R124, R125 ;  /* 0x0000007c9b9b7223 */ /* 0x000fe2000001007d */
[----:B------:R-:W-:Y:S01]  /*3790*/  FADD.FTZ R124, -R183, R134 ;  /* 0x00000086b77c7221 */ /* 0x000fe20000010100 */
[----:B------:R-:W-:Y:S01]  /*37a0*/  SHF.L.U32 R125, R127, 0x10, RZ ;  /* 0x000000107f7d7819 */ /* 0x000fe200000006ff */
[----:B------:R-:W-:Y:S01]  /*37b0*/  FADD.FTZ R73, R73, R126 ;  /* 0x0000007e49497221 */ /* 0x000fe20000010000 */
[----:B------:R-:W-:Y:S01]  /*37c0*/  STL [R1+0x4], R178 ;  /* 0x000004b201007387 */ /* 0x000fe20000100800 */
[----:B------:R-:W-:Y:S01]  /*37d0*/  FFMA.FTZ R213, R156, R126, R213 ;  /* 0x0000007e9cd57223 */ /* 0x000fe200000100d5 */
[----:B------:R-:W-:-:S02]  /*37e0*/  SHF.L.U32 R126, R131, 0x10, RZ ;  /* 0x00000010837e7819 */ /* 0x000fc400000006ff */
[----:B------:R2:W-:Y:S01]  /*37f0*/  STL [R1+0xa8], R164 ;  /* 0x0000a8a401007387 */ /* 0x0005e20000100800 */
        /* <DEDUP_REMOVED lines=39> */
.L_x_2512:
[----:B------:R-:W-:Y:S05]  /*3a70*/  BSYNC.RECONVERGENT B1 ;  /* 0x0000000000017941 */ /* 0x000fea0003800200 */
.L_x_2511:
[----:B------:R-:W-:Y:S04]  /*3a80*/  BSSY.RECONVERGENT B1, `(.L_x_2513) ;  /* 0x000009d000017945 */ /* 0x000fe80003800200 */
[----:B------:R-:W-:Y:S05]  /*3a90*/  @!P4 BRA `(.L_x_2514) ;  /* 0x00000008006cc947 */ /* 0x000fea0003800000 */
[----:B------:R-:W1:Y:S01]  /*3aa0*/  LDC.64 R132, c[0x0][0x3a8] ;  /* 0x0000ea00ff847b82 */ /* 0x000e620000000a00 */
[----:B------:R2:W-:Y:S07]  /*3ab0*/  STL.64 [R1+0x248], R6 ;  /* 0x0002480601007387 */ /* 0x0005ee0000100a00 */
[----:B------:R-:W3:Y:S08]  /*3ac0*/  LDC.64 R128, c[0x0][0x430] ;  /* 0x00010c00ff807b82 */ /* 0x000ef00000000a00 */
[----:B------:R-:W4:Y:S01]  /*3ad0*/  LDC.64 R124, c[0x0][0x428] ;  /* 0x00010a00ff7c7b82 */ /* 0x000f220000000a00 */
[----:B-1----:R-:W-:-:S05]  /*3ae0*/  IMAD.WIDE.U32 R132, R202, 0x20, R132 ;  /* 0x00000020ca847825 */ /* 0x002fca00078e0084 */
[----:B------:R-:W2:Y:S01]  /*3af0*/  LDG.E.128 R136, desc[UR10][R132.64] ;  /* 0x0000000a84887981 */ /* 0x000ea2000c1e1d00 */
[----:B------:R-:W-:Y:S01]  /*3b00*/  ISETP.NE.U32.AND P0, PT, RZ, UR12, PT ;  /* 0x0000000cff007c0c */ /* 0x000fe2000bf05070 */
[----:B---3--:R-:W-:-:S03]  /*3b10*/  IMAD.WIDE.U32 R128, R202, 0x10, R128 ;  /* 0x00000010ca807825 */ /* 0x008fc600078e0080 */
[----:B------:R-:W-:-:S03]  /*3b20*/  ISETP.NE.AND.EX P0, PT, RZ, UR13, PT, P0 ;  /* 0x0000000dff007c0c */ /* 0x000fc6000bf05300 */
[----:B------:R-:W3:Y:S01]  /*3b30*/  LDG.E.128 R128, desc[UR10][R128.64] ;  /* 0x0000000a80807981 */ /* 0x000ee2000c1e1d00 */
[----:B----4-:R-:W-:-:S03]  /*3b40*/  IMAD.WIDE.U32 R124, R202, 0x10, R124 ;  /* 0x00000010ca7c7825 */ /* 0x010fc600078e007c */
[----:B------:R-:W4:Y:S04]  /*3b50*/  LDG.E.128 R132, desc[UR10][R132.64+0x10] ;  /* 0x0000100a84847981 */ /* 0x000f28000c1e1d00 */
[----:B------:R-:W4:Y:S02]  /*3b60*/  LDG.E.128 R124, desc[UR10][R124.64] ;  /* 0x0000000a7c7c7981 */ /* 0x000f24000c1e1d00 */
[----:B--2---:R-:W1:Y:S02]  /*3b70*/  @P0 LDC.64 R6, c[0x0][0x438] ;  /* 0x00010e00ff060b82 */ /* 0x004e640000000a00 */
[----:B-1----:R-:W-:-:S05]  /*3b80*/  @P0 IMAD.WIDE.U32 R6, R202, 0x20, R6 ;  /* 0x00000020ca060825 */ /* 0x002fca00078e0006 */
[----:B------:R1:W5:Y:S04]  /*3b90*/  @P0 LDG.E.128 R96, desc[UR10][R6.64] ;  /* 0x0000000a06600981 */ /* 0x000368000c1e1d00 */
[----:B------:R1:W5:Y:S04]  /*3ba0*/  @P0 LDG.E.128 R100, desc[UR10][R6.64+0x10] ;  /* 0x0000100a06640981 */ /* 0x000368000c1e1d00 */
[----:B------:R1:W5:Y:S04]  /*3bb0*/  LDL.LU.64 R6, [R1+0x248] ;  /* 0x0002480001067983 */ /* 0x0003680000300a00 */
[----:B------:R-:W2:Y:S04]  /*3bc0*/  LDL.LU R180, [R1+0x94] ;  /* 0x0000940001b47983 */ /* 0x000ea80000300800 */
[----:B------:R-:W2:Y:S04]  /*3bd0*/  LDL R26, [R1+0x178] ;  /* 0x00017800011a7983 */ /* 0x000ea80000100800 */
[----:B------:R-:W2:Y:S04]  /*3be0*/  LDL R179, [R1+0x15c] ;  /* 0x00015c0001b37983 */ /* 0x000ea80000100800 */
[----:B------:R-:W2:Y:S04]  /*3bf0*/  LDL.LU R34, [R1+0x98] ;  /* 0x0000980001227983 */ /* 0x000ea80000300800 */
[----:B------:R-:W2:Y:S04]  /*3c00*/  LDL R33, [R1+0x17c] ;  /* 0x00017c0001217983 */ /* 0x000ea80000100800 */
[----:B------:R-:W2:Y:S04]  /*3c10*/  LDL R162, [R1+0x160] ;  /* 0x0001600001a27983 */ /* 0x000ea80000100800 */
[----:B------:R-:W2:Y:S04]  /*3c20*/  LDL.LU R161, [R1+0x9c] ;  /* 0x00009c0001a17983 */ /* 0x000ea80000300800 */
[----:B------:R-:W2:Y:S04]  /*3c30*/  LDL R154, [R1+0x180] ;  /* 0x00018000019a7983 */ /* 0x000ea80000100800 */
[----:B------:R-:W2:Y:S04]  /*3c40*/  LDL R153, [R1+0x164] ;  /* 0x0001640001997983 */ /* 0x000ea80000100800 */
[----:B------:R-:W2:Y:S04]  /*3c50*/  LDL.LU R144, [R1+0xa0] ;  /* 0x0000a00001907983 */ /* 0x000ea80000300800 */
[----:B------:R-:W2:Y:S01]  /*3c60*/  LDL R143, [R1+0x184] ;  /* 0x00018400018f7983 */ /* 0x000ea20000100800 */
[----:B-----5:R-:W-:-:S03]  /*3c70*/  FADD.FTZ R3, -R183, R136 ;  /* 0x00000088b7037221 */ /* 0x020fc60000010100 */
[----:B------:R-:W2:Y:S01]  /*3c80*/  LDL R136, [R1+0x158] ;  /* 0x0001580001887983 */ /* 0x000ea20000100800 */
[----:B------:R-:W-:Y:S01]  /*3c90*/  FMUL.FTZ R4, R11, R3 ;  /* 0x000000030b047220 */ /* 0x000fe20000410000 */
[----:B---3--:R-:W-:-:S05]  /*3ca0*/  SHF.L.U32 R18, R128, 0x10, RZ ;  /* 0x0000001080127819 */ /* 0x008fca00000006ff */
[----:B------:R-:W-:Y:S01]  /*3cb0*/  FADD.FTZ R68, R68, R18 ;  /* 0x0000001244447221 */ /* 0x000fe20000010000 */
[----:B----4-:R-:W-:Y:S01]  /*3cc0*/  SHF.L.U32 R17, R124, 0x10, RZ ;  /* 0x000000107c117819 */ /* 0x010fe200000006ff */
[----:B------:R-:W-:Y:S01]  /*3cd0*/  FFMA.FTZ R208, R4, R18, R208 ;  /* 0x0000001204d07223 */ /* 0x000fe200000100d0 */
[----:B------:R-:W-:-:S03]  /*3ce0*/  PRMT R25, R124, 0x7632, R25 ;  /* 0x000076327c197816 */ /* 0x000fc60000000019 */
[----:B------:R-:W-:Y:S01]  /*3cf0*/  FADD.FTZ R248, R248, R17 ;  /* 0x00000011f8f87221 */ /* 0x000fe20000010000 */
[----:B------:R-:W-:Y:S01]  /*3d00*/  PRMT R124, R125, 0x7632, R124 ;  /* 0x000076327d7c7816 */ /* 0x000fe2000000007c */
[----:B--2---:R-:W-:-:S05]  /*3d10*/  FFMA.FTZ R180, R4, R17, R180 ;  /* 0x0000001104b47223 */ /* 0x004fca00000100b4 */
[----:B------:R-:W-:Y:S01]  /*3d20*/  STL [R1+0x94], R180 ;  /* 0x000094b401007387 */ /* 0x000fe20000100800 */
[----:B------:R-:W-:Y:S01]  /*3d30*/  FMUL.FTZ R3, R136, R18 ;  /* 0x0000001288037220 */ /* 0x000fe20000410000 */
[----:B------:R-:W-:-:S03]  /*3d40*/  PRMT R18, R128, 0x7632, R18 ;  /* 0x0000763280127816 */ /* 0x000fc60000000012 */
[----:B------:R-:W-:Y:S01]  /*3d50*/  FFMA.FTZ R3, R26, R17, R3 ;  /* 0x000000111a037223 */ /* 0x000fe20000010003 */
[----:B------:R-:W-:Y:S01]  /*3d60*/  FADD.FTZ R17, -R183, R137 ;  /* 0x00000089b7117221 */ /* 0x000fe20000010100 */
[----:B------:R-:W-:Y:S02]  /*3d70*/  SHF.L.U32 R26, R18, 0x10, RZ ;  /* 0x00000010121a7819 */ /* 0x000fe400000006ff */
[----:B------:R-:W-:Y:S01]  /*3d80*/  SHF.L.U32 R18, R25, 0x10, RZ ;  /* 0x0000001019127819 */ /* 0x000fe200000006ff */
[----:B------:R-:W-:Y:S02]  /*3d90*/  FMUL.FTZ R17, R11, R17 ;  /* 0x000000110b117220 */ /* 0x000fe40000410000 */
[----:B------:R-:W-:Y:S02]  /*3da0*/  FMUL.FTZ R25, R179, R26 ;  /* 0x0000001ab3197220 */ /* 0x000fe40000410000 */
[-C--:B------:R-:W-:Y:S01]  /*3db0*/  FFMA.FTZ R34, R17, R18.reuse, R34 ;  /* 0x0000001211227223 */ /* 0x080fe20000010022 */
[----:B------:R-:W-:Y:S01]  /*3dc0*/  FADD.FTZ R249, R249, R18 ;  /* 0x00000012f9f97221 */ /* 0x000fe20000010000 */
[----:B------:R-:W-:Y:S01]  /*3dd0*/  FFMA.FTZ R18, R33, R18, R25 ;  /* 0x0000001221127223 */ /* 0x000fe20000010019 */
[----:B------:R-:W-:-:S02]  /*3de0*/  FADD.FTZ R25, -R183, R138 ;  /* 0x0000008ab7197221 */ /* 0x000fc40000010100 */
[----:B------:R2:W-:Y:S01]  /*3df0*/  STL [R1+0x98], R34 ;  /* 0x0000982201007387 */ /* 0x0005e20000100800 */
[----:B------:R-:W-:Y:S01]  /*3e00*/  FADD.FTZ R69, R69, R26 ;  /* 0x0000001a45457221 */ /* 0x000fe20000010000 */
[----:B------:R-:W-:Y:S01]  /*3e10*/  FMUL.FTZ R25, R11, R25 ;  /* 0x000000190b197220 */ /* 0x000fe20000410000 */
[----:B------:R-:W-:Y:S01]  /*3e20*/  FFMA.FTZ R209, R17, R26, R209 ;  /* 0x0000001a11d17223 */ /* 0x000fe200000100d1 */
[----:B------:R-:W-:Y:S02]  /*3e30*/  SHF.L.U32 R33, R125, 0x10, RZ ;  /* 0x000000107d217819 */ /* 0x000fe400000006ff */
[----:B--2---:R-:W-:-:S03]  /*3e40*/  SHF.L.U32 R34, R129, 0x10, RZ ;  /* 0x0000001081227819 */ /* 0x004fc600000006ff */
[----:B------:R-:W-:Y:S02]  /*3e50*/  FADD.FTZ R250, R250, R33 ;  /* 0x00000021fafa7221 */ /* 0x000fe40000010000 */
[-C--:B------:R-:W-:Y:S01]  /*3e60*/  FMUL.FTZ R26, R162, R34.reuse ;  /* 0x00000022a21a7220 */ /* 0x080fe20000410000 */
[----:B------:R-:W-:Y:S01]  /*3e70*/  FADD.FTZ R70, R70, R34 ;  /* 0x0000002246467221 */ /* 0x000fe20000010000 */
[----:B------:R-:W-:Y:S01]  /*3e80*/  FFMA.FTZ R210, R25, R34, R210 ;  /* 0x0000002219d27223 */ /* 0x000fe200000100d2 */
[----:B------:R-:W-:Y:S01]  /*3e90*/  PRMT R34, R129, 0x7632, R34 ;  /* 0x0000763281227816 */ /* 0x000fe20000000022 */
[-C--:B------:R-:W-:Y:S01]  /*3ea0*/  FFMA.FTZ R161, R25, R33.reuse, R161 ;  /* 0x0000002119a17223 */ /* 0x080fe200000100a1 */
[----:B------:R-:W-:Y:S01]  /*3eb0*/  FFMA.FTZ R26, R154, R33, R26 ;  /* 0x000000219a1a7223 */ /* 0x000fe2000001001a */
[----:B------:R-:W-:Y:S01]  /*3ec0*/  FADD.FTZ R33, -R183, R139 ;  /* 0x0000008bb7217221 */ /* 0x000fe20000010100 */
[----:B------:R-:W-:Y:S02]  /*3ed0*/  SHF.L.U32 R125, R34, 0x10, RZ ;  /* 0x00000010227d7819 */ /* 0x000fe400000006ff */
[----:B------:R-:W-:Y:S01]  /*3ee0*/  SHF.L.U32 R34, R124, 0x10, RZ ;  /* 0x000000107c227819 */ /* 0x000fe200000006ff */
[----:B------:R-:W-:Y:S01]  /*3ef0*/  FMUL.FTZ R33, R11, R33 ;  /* 0x000000210b217220 */ /* 0x000fe20000410000 */
[----:B------:R-:W-:Y:S03]  /*3f00*/  STL [R1+0x9c], R161 ;  /* 0x00009ca101007387 */ /* 0x000fe60000100800 */
[----:B------:R-:W-:Y:S01]  /*3f10*/  FFMA.FTZ R144, R33, R34, R144 ;  /* 0x0000002221907223 */ /* 0x000fe20000010090 */
[----:B------:R-:W2:Y:S04]  /*3f20*/  LDL R180, [R1+0x148] ;  /* 0x0001480001b47983 */ /* 0x000ea80000100800 */
[----:B------:R-:W3:Y:S04]  /*3f30*/  LDL.LU R154, [R1+0x84] ;  /* 0x00008400019a7983 */ /* 0x000ee80000300800 */
[----:B------:R4:W-:Y:S01]  /*3f40*/  STL [R1+0xa0], R144 ;  /* 0x0000a09001007387 */ /* 0x0009e20000100800 */
[----:B------:R-:W-:-:S03]  /*3f50*/  FMUL.FTZ R124, R153, R125 ;  /* 0x0000007d997c7220 */ /* 0x000fc60000410000 */
[----:B------:R-:W3:Y:S04]  /*3f60*/  LDL R179, [R1+0x14c] ;  /* 0x00014c0001b37983 */ /* 0x000ee80000100800 */
[----:B----4-:R-:W4:Y:S04]  /*3f70*/  LDL R144, [R1+0x168] ;  /* 0x0001680001907983 */ /* 0x010f280000100800 */
[----:B------:R-:W4:Y:S04]  /*3f80*/  LDL.LU R162, [R1+0x88] ;  /* 0x0000880001a27983 */ /* 0x000f280000300800 */
[----:B------:R-:W4:Y:S04]  /*3f90*/  LDL R153, [R1+0x16c] ;  /* 0x00016c0001997983 */ /* 0x000f280000100800 */
[----:B------:R-:W4:Y:S04]  /*3fa0*/  LDL R161, [R1+0x150] ;  /* 0x0001500001a17983 */ /* 0x000f280000100800 */
[----:B------:R-:W4:Y:S04]  /*3fb0*/  LDL.LU R139, [R1+0x8c] ;  /* 0x00008c00018b7983 */ /* 0x000f280000300800 */
[----:B------:R-:W4:Y:S04]  /*3fc0*/  LDL R138, [R1+0x170] ;  /* 0x00017000018a7983 */ /* 0x000f280000100800 */
[----:B------:R-:W4:Y:S04]  /*3fd0*/  LDL R137, [R1+0x154] ;  /* 0x0001540001897983 */ /* 0x000f280000100800 */
[----:B------:R-:W4:Y:S04]  /*3fe0*/  LDL.LU R136, [R1+0x90] ;  /* 0x0000900001887983 */ /* 0x000f280000300800 */
[----:B------:R-:W4:Y:S01]  /*3ff0*/  LDL R129, [R1+0x174] ;  /* 0x0001740001817983 */ /* 0x000f220000100800 */
[----:B------:R-:W-:Y:S01]  /*4000*/  FADD.FTZ R251, R251, R34 ;  /* 0x00000022fbfb7221 */ /* 0x000fe20000010000 */
[----:B------:R-:W-:Y:S01]  /*4010*/  FFMA.FTZ R34, R143, R34, R124 ;  /* 0x000000228f227223 */ /* 0x000fe2000001007c */
[----:B------:R-:W-:Y:S01]  /*4020*/  FADD.FTZ R124, -R183, R132 ;  /* 0x00000084b77c7221 */ /* 0x000fe20000010100 */
[----:B------:R-:W-:Y:S01]  /*4030*/  SHF.L.U32 R128, R130, 0x10, RZ ;  /* 0x0000001082807819 */ /* 0x000fe200000006ff */
[----:B------:R-:W-:Y:S01]  /*4040*/  FADD.FTZ R71, R71, R125 ;  /* 0x0000007d47477221 */ /* 0x000fe20000010000 */
[----:B------:R-:W-:Y:S01]  /*4050*/  FFMA.FTZ R211, R33, R125, R211 ;  /* 0x0000007d21d37223 */ /* 0x000fe200000100d3 */
[----:B------:R-:W-:Y:S01]  /*4060*/  SHF.L.U32 R125, R126, 0x10, RZ ;  /* 0x000000107e7d7819 */ /* 0x000fe200000006ff */
[----:B------:R-:W-:Y:S01]  /*4070*/  FMUL.FTZ R143, R11, R124 ;  /* 0x0000007c0b8f7220 */ /* 0x000fe20000410000 */
[----:B------:R-:W-:-:S03]  /*4080*/  PRMT R126, R130, 0x7632, R126 ;  /* 0x00007632827e7816 */ /* 0x000fc6000000007e */
[----:B------:R-:W-:Y:S01]  /*4090*/  FADD.FTZ R244, R244, R125 ;  /* 0x0000007df4f47221 */ /* 0x000fe20000010000 */
[----:B------:R-:W-:Y:S01]  /*40a0*/  FADD.FTZ R64, R64, R128 ;  /* 0x0000008040407221 */ /* 0x000fe20000010000 */
[CC--:B------:R-:W-:Y:S01]  /*40b0*/  FFMA.FTZ R204, R143.reuse, R128.reuse, R204 ;  /* 0x000000808fcc7223 */ /* 0x0c0fe200000100cc */
[----:B------:R-:W-:Y:S01]  /*40c0*/  IADD3 R202, PT, PT, R202, 0x20, RZ ;  /* 0x00000020caca7810 */ /* 0x000fe20007ffe0ff */
[----:B--2---:R-:W-:Y:S01]  /*40d0*/  FMUL.FTZ R124, R180, R128 ;  /* 0x00000080b47c7220 */ /* 0x004fe20000410000 */
[----:B---3--:R-:W-:-:S05]  /*40e0*/  FFMA.FTZ R154, R143, R125, R154 ;  /* 0x0000007d8f9a7223 */ /* 0x008fca000001009a */
[----:B------:R2:W-:Y:S01]  /*40f0*/  STL [R1+0x84], R154 ;  /* 0x0000849a01007387 */ /* 0x0005e20000100800 */
[--C-:B----4-:R-:W-:Y:S01]  /*4100*/  FFMA.FTZ R144, R144, R125, R124.reuse ;  /* 0x0000007d90907223 */ /* 0x110fe2000001007c */
[C---:B------:R-:W-:Y:S01]  /*4110*/  PRMT R124, R126.reuse, 0x7632, R124 ;  /* 0x000076327e7c7816 */ /* 0x040fe2000000007c */
[----:B------:R-:W-:Y:S01]  /*4120*/  FADD.FTZ R125, -R183, R133 ;  /* 0x00000085b77d7221 */ /* 0x000fe20000010100 */
[----:B------:R-:W-:Y:S02]  /*4130*/  SHF.L.U32 R126, R126, 0x10, RZ ;  /* 0x000000107e7e7819 */ /* 0x000fe400000006ff */
[----:B------:R-:W-:Y:S01]  /*4140*/  SHF.L.U32 R124, R124, 0x10, RZ ;  /* 0x000000107c7c7819 */ /* 0x000fe200000006ff */
[----:B--2---:R-:W-:Y:S02]  /*4150*/  FMUL.FTZ R154, R11, R125 ;  /* 0x0000007d0b9a7220 */ /* 0x004fe40000410000 */
[----:B------:R-:W-:Y:S02]  /*4160*/  FMUL.FTZ R125, R179, R126 ;  /* 0x0000007eb37d7220 */ /* 0x000fe40000410000 */
[CC--:B------:R-:W-:Y:S01]  /*4170*/  FFMA.FTZ R162, R154.reuse, R124.reuse, R162 ;  /* 0x0000007c9aa27223 */ /* 0x0c0fe200000100a2 */
[----:B------:R-:W-:Y:S01]  /*4180*/  FADD.FTZ R245, R245, R124 ;  /* 0x0000007cf5f57221 */ /* 0x000fe20000010000 */
[----:B------:R-:W-:Y:S01]  /*4190*/  FFMA.FTZ R153, R153, R124, R125 ;  /* 0x0000007c99997223 */ /* 0x000fe2000001007d */
[----:B------:R-:W-:Y:S01]  /*41a0*/  FADD.FTZ R124, -R183, R134 ;  /* 0x00000086b77c7221 */ /* 0x000fe20000010100 */
[----:B------:R-:W-:Y:S01]  /*41b0*/  FADD.FTZ R65, R65, R126 ;  /* 0x0000007e41417221 */ /* 0x000fe20000010000 */
[----:B------:R-:W-:Y:S01]  /*41c0*/  FFMA.FTZ R205, R154, R126, R205 ;  /* 0x0000007e9acd7223 */ /* 0x000fe200000100cd */
[----:B------:R2:W-:Y:S01]  /*41d0*/  STL [R1+0x88], R162 ;  /* 0x000088a201007387 */ /* 0x0005e20000100800 */
[----:B------:R-:W-:-:S02]  /*41e0*/  SHF.L.U32 R126, R131, 0x10, RZ ;  /* 0x00000010837e7819 */ /* 0x000fc400000006ff */
[----:B------:R-:W-:-:S03]  /*41f0*/  SHF.L.U32 R125, R127, 0x10, RZ ;  /* 0x000000107f7d7819 */ /* 0x000fc600000006ff */
[----:B------:R-:W-:Y:S01]  /*4200*/  FADD.FTZ R66, R66, R126 ;  /* 0x0000007e42427221 */ /* 0x000fe20000010000 */
[----:B--2---:R-:W-:Y:S01]  /*4210*/  FMUL.FTZ R162, R11, R124 ;  /* 0x0000007c0ba27220 */ /* 0x004fe20000410000 */
[----:B------:R-:W-:-:S03]  /*4220*/  FMUL.FTZ R124, R161, R126 ;  /* 0x0000007ea17c7220 */ /* 0x000fc60000410000 */
[----:B------:R-:W-:Y:S01]  /*4230*/  FFMA.FTZ R206, R162, R126, R206 ;  /* 0x0000007ea2ce7223 */ /* 0x000fe200000100ce */
[----:B------:R-:W-:Y:S01]  /*4240*/  PRMT R126, R131, 0x7632, R126 ;  /* 0x00007632837e7816 */ /* 0x000fe2000000007e */
[----:B------:R-:W-:Y:S01]  /*4250*/  FADD.FTZ R246, R246, R125 ;  /* 0x0000007df6f67221 */ /* 0x000fe20000010000 */
[-C--:B------:R-:W-:Y:S01]  /*4260*/  FFMA.FTZ R139, R162, R125.reuse, R139 ;  /* 0x0000007da28b7223 */ /* 0x080fe2000001008b */
[--C-:B------:R-:W-:Y:S01]  /*4270*/  FFMA.FTZ R161, R138, R125, R124.reuse ;  /* 0x0000007d8aa17223 */ /* 0x100fe2000001007c */
[----:B------:R-:W-:Y:S01]  /*4280*/  PRMT R124, R127, 0x7632, R124 ;  /* 0x000076327f7c7816 */ /* 0x000fe2000000007c */
[----:B------:R-:W-:Y:S01]  /*4290*/  FADD.FTZ R125, -R183, R135 ;  /* 0x00000087b77d7221 */ /* 0x000fe20000010100 */
[----:B------:R-:W-:Y:S02]  /*42a0*/  SHF.L.U32 R126, R126, 0x10, RZ ;  /* 0x000000107e7e7819 */ /* 0x000fe400000006ff */
[----:B------:R-:W-:Y:S01]  /*42b0*/  SHF.L.U32 R124, R124, 0x10, RZ ;  /* 0x000000107c7c7819 */ /* 0x000fe200000006ff */
[----:B------:R-:W-:-:S02]  /*42c0*/  FMUL.FTZ R179, R11, R125 ;  /* 0x0000007d0bb37220 */ /* 0x000fc40000410000 */
[----:B------:R-:W-:Y:S02]  /*42d0*/  FMUL.FTZ R125, R137, R126 ;  /* 0x0000007e897d7220 */ /* 0x000fe40000410000 */
[----:B------:R-:W-:Y:S01]  /*42e0*/  FADD.FTZ R247, R247, R124 ;  /* 0x0000007cf7f77221 */ /* 0x000fe20000010000 */
        /* <DEDUP_REMOVED lines=22> */
.L_x_2514:
[----:B------:R-:W-:Y:S05]  /*4450*/  BSYNC.RECONVERGENT B1 ;  /* 0x0000000000017941 */ /* 0x000fea0003800200 */
.L_x_2513:
        /* <DEDUP_REMOVED lines=16> */
[----:B------:R-:W4:Y:S04]  /*4560*/  LDL R182, [R1+0x124] ;  /* 0x0001240001b67983 */ /* 0x000f280000100800 */
[----:B------:R-:W3:Y:S01]  /*4570*/  LDG.E.128 R128, desc[UR10][R128.64+0x10] ;  /* 0x0000100a80807981 */ /* 0x000ee2000c1e1d00 */
[----:B0-----:R-:W-:-:S03]  /*4580*/  IMAD.WIDE.U32 R136, R202, 0x10, R136 ;  /* 0x00000010ca887825 */ /* 0x001fc600078e0088 */
[----:B------:R-:W4:Y:S04]  /*4590*/  LDG.E.128 R132, desc[UR10][R132.64] ;  /* 0x0000000a84847981 */ /* 0x000f28000c1e1d00 */
[----:B------:R-:W4:Y:S04]  /*45a0*/  LDG.E.128 R136, desc[UR10][R136.64] ;  /* 0x0000000a88887981 */ /* 0x000f28000c1e1d00 */
[----:B------:R-:W4:Y:S04]  /*45b0*/  LDL R171, [R1+0x140] ;  /* 0x0001400001ab7983 */ /* 0x000f280000100800 */
[----:B------:R-:W4:Y:S04]  /*45c0*/  LDL.LU R172, [R1+0x80] ;  /* 0x0000800001ac7983 */ /* 0x000f280000300800 */
[----:B------:R-:W4:Y:S01]  /*45d0*/  LDL R181, [R1+0x144] ;  /* 0x0001440001b57983 */ /* 0x000f220000100800 */
[----:B------:R-:W-:-:S04]  /*45e0*/  ISETP.NE.U32.AND P0, PT, RZ, UR12, PT ;  /* 0x0000000cff007c0c */ /* 0x000fc8000bf05070 */
[----:B------:R-:W-:-:S13]  /*45f0*/  ISETP.NE.AND.EX P0, PT, RZ, UR13, PT, P0 ;  /* 0x0000000dff007c0c */ /* 0x000fda000bf05300 */
[----:B------:R-:W0:Y:S02]  /*4600*/  @P0 LDC.64 R146, c[0x0][0x438] ;  /* 0x00010e00ff920b82 */ /* 0x000e240000000a00 */
[----:B0-----:R-:W-:-:S05]  /*4610*/  @P0 IMAD.WIDE.U32 R146, R202, 0x20, R146 ;  /* 0x00000020ca920825 */ /* 0x001fca00078e0092 */
[----:B------:R-:W5:Y:S04]  /*4620*/  @P0 LDG.E.128 R104, desc[UR10][R146.64] ;  /* 0x0000000a92680981 */ /* 0x000f68000c1e1d00 */
[----:B------:R0:W5:Y:S01]  /*4630*/  @P0 LDG.E.128 R108, desc[UR10][R146.64+0x10] ;  /* 0x0000100a926c0981 */ /* 0x000162000c1e1d00 */
[----:B--2---:R-:W-:-:S04]  /*4640*/  FADD.FTZ R39, -R183, R124 ;  /* 0x0000007cb7277221 */ /* 0x004fc80000010100 */
[----:B-----5:R-:W-:Y:S01]  /*4650*/  FMUL.FTZ R39, R11, R39 ;  /* 0x000000270b277220 */ /* 0x020fe20000410000 */
[----:B---3--:R-:W-:Y:S01]  /*4660*/  FADD.FTZ R124, -R183, R128 ;  /* 0x00000080b77c7221 */ /* 0x008fe20000010100 */
[----:B----4-:R-:W-:-:S05]  /*4670*/  SHF.L.U32 R128, R132, 0x10, RZ ;  /* 0x0000001084807819 */ /* 0x010fca00000006ff */
[-C--:B------:R-:W-:Y:S01]  /*4680*/  FMUL.FTZ R145, R145, R128.reuse ;  /* 0x0000008091917220 */ /* 0x080fe20000410000 */
[----:B------:R-:W-:Y:S01]  /*4690*/  FADD.FTZ R60, R60, R128 ;  /* 0x000000803c3c7221 */ /* 0x000fe20000010000 */
[----:B------:R-:W-:Y:S01]  /*46a0*/  FFMA.FTZ R196, R39, R128, R196 ;  /* 0x0000008027c47223 */ /* 0x000fe200000100c4 */
[----:B------:R-:W-:Y:S02]  /*46b0*/  PRMT R128, R132, 0x7632, R128 ;  /* 0x0000763284807816 */ /* 0x000fe40000000080 */
[C---:B------:R-:W-:Y:S01]  /*46c0*/  SHF.L.U32 R140, R136.reuse, 0x10, RZ ;  /* 0x00000010888c7819 */ /* 0x040fe200000006ff */
[----:B------:R-:W-:Y:S01]  /*46d0*/  FADD.FTZ R125, -R183, R125 ;  /* 0x0000007db77d7221 */ /* 0x000fe20000010100 */
[----:B------:R-:W-:Y:S02]  /*46e0*/  PRMT R132, R136, 0x7632, R132 ;  /* 0x0000763288847816 */ /* 0x000fe40000000084 */
[----:B------:R-:W-:Y:S01]  /*46f0*/  SHF.L.U32 R128, R128, 0x10, RZ ;  /* 0x0000001080807819 */ /* 0x000fe200000006ff */
[----:B------:R-:W-:Y:S01]  /*4700*/  FADD.FTZ R240, R240, R140 ;  /* 0x0000008cf0f07221 */ /* 0x000fe20000010000 */
[-C--:B------:R-:W-:Y:S01]  /*4710*/  FFMA.FTZ R148, R39, R140.reuse, R148 ;  /* 0x0000008c27947223 */ /* 0x080fe20000010094 */
[----:B------:R-:W-:Y:S01]  /*4720*/  FFMA.FTZ R140, R152, R140, R145 ;  /* 0x0000008c988c7223 */ /* 0x000fe20000010091 */
[----:B------:R-:W-:Y:S01]  /*4730*/  SHF.L.U32 R132, R132, 0x10, RZ ;  /* 0x0000001084847819 */ /* 0x000fe200000006ff */
[----:B------:R-:W-:Y:S01]  /*4740*/  FMUL.FTZ R145, R11, R125 ;  /* 0x0000007d0b917220 */ /* 0x000fe20000410000 */
[----:B------:R-:W-:Y:S01]  /*4750*/  FMUL.FTZ R125, R151, R128 ;  /* 0x00000080977d7220 */ /* 0x000fe20000410000 */
[----:B------:R-:W-:-:S03]  /*4760*/  FADD.FTZ R126, -R183, R126 ;  /* 0x0000007eb77e7221 */ /* 0x000fc60000010100 */
[----:B0-----:R-:W-:Y:S01]  /*4770*/  FFMA.FTZ R146, R149, R132, R125 ;  /* 0x0000008495927223 */ /* 0x001fe2000001007d */
[----:B------:R-:W-:Y:S01]  /*4780*/  SHF.L.U32 R125, R133, 0x10, RZ ;  /* 0x00000010857d7819 */ /* 0x000fe200000006ff */
[----:B------:R-:W-:Y:S01]  /*4790*/  FMUL.FTZ R147, R11, R126 ;  /* 0x0000007e0b937220 */ /* 0x000fe20000410000 */
[----:B------:R-:W-:Y:S01]  /*47a0*/  FADD.FTZ R61, R61, R128 ;  /* 0x000000803d3d7221 */ /* 0x000fe20000010000 */
[----:B------:R-:W-:Y:S01]  /*47b0*/  FFMA.FTZ R197, R145, R128, R197 ;  /* 0x0000008091c57223 */ /* 0x000fe200000100c5 */
[----:B------:R-:W-:Y:S01]  /*47c0*/  SHF.L.U32 R128, R137, 0x10, RZ ;  /* 0x0000001089807819 */ /* 0x000fe200000006ff */
[-C--:B------:R-:W-:Y:S01]  /*47d0*/  FMUL.FTZ R126, R169, R125.reuse ;  /* 0x0000007da97e7220 */ /* 0x080fe20000410000 */
[--C-:B------:R-:W-:Y:S01]  /*47e0*/  FADD.FTZ R62, R62, R125.reuse ;  /* 0x0000007d3e3e7221 */ /* 0x100fe20000010000 */
[----:B------:R-:W-:Y:S01]  /*47f0*/  FFMA.FTZ R198, R147, R125, R198 ;  /* 0x0000007d93c67223 */ /* 0x000fe200000100c6 */
[----:B------:R-:W-:Y:S01]  /*4800*/  PRMT R125, R133, 0x7632, R125 ;  /* 0x00007632857d7816 */ /* 0x000fe2000000007d */
[----:B------:R-:W-:Y:S01]  /*4810*/  FFMA.FTZ R150, R145, R132, R150 ;  /* 0x0000008491967223 */ /* 0x000fe20000010096 */
[----:B------:R-:W-:Y:S01]  /*4820*/  FADD.FTZ R127, -R183, R127 ;  /* 0x0000007fb77f7221 */ /* 0x000fe20000010100 */
[----:B------:R-:W-:Y:S01]  /*4830*/  FFMA.FTZ R170, R147, R128, R170 ;  /* 0x0000008093aa7223 */ /* 0x000fe200000100aa */
[----:B------:R-:W-:Y:S01]  /*4840*/  SHF.L.U32 R125, R125, 0x10, RZ ;  /* 0x000000107d7d7819 */ /* 0x000fe200000006ff */
[----:B------:R0:W-:Y:S01]  /*4850*/  STL [R1+0x74], R148 ;  /* 0x0000749401007387 */ /* 0x0001e20000100800 */
[----:B------:R-:W-:-:S03]  /*4860*/  FMUL.FTZ R152, R11, R127 ;  /* 0x0000007f0b987220 */ /* 0x000fc60000410000 */
[----:B------:R-:W-:Y:S01]  /*4870*/  STL [R1+0x78], R150 ;  /* 0x0000789601007387 */ /* 0x000fe20000100800 */
[----:B------:R-:W-:-:S03]  /*4880*/  FMUL.FTZ R127, R182, R125 ;  /* 0x0000007db67f7220 */ /* 0x000fc60000410000 */
[----:B------:R1:W-:Y:S04]  /*4890*/  STL [R1+0x7c], R170 ;  /* 0x00007caa01007387 */ /* 0x0003e80000100800 */
[----:B------:R-:W2:Y:S01]  /*48a0*/  LDL R182, [R1+0x108] ;  /* 0x0001080001b67983 */ /* 0x000ea20000100800 */
[----:B0-----:R-:W-:-:S03]  /*48b0*/  FFMA.FTZ R148, R171, R128, R126 ;  /* 0x00000080ab947223 */ /* 0x001fc6000001007e */
[----:B------:R-:W3:Y:S01]  /*48c0*/  LDL.LU R169, [R1+0x64] ;  /* 0x0000640001a97983 */ /* 0x000ee20000300800 */
[----:B------:R-:W-:-:S03]  /*48d0*/  PRMT R126, R137, 0x7632, R126 ;  /* 0x00007632897e7816 */ /* 0x000fc6000000007e */
[----:B------:R-:W4:Y:S01]  /*48e0*/  LDL R149, [R1+0x128] ;  /* 0x0001280001957983 */ /* 0x000f220000100800 */
[----:B------:R-:W-:-:S03]  /*48f0*/  SHF.L.U32 R126, R126, 0x10, RZ ;  /* 0x000000107e7e7819 */ /* 0x000fc600000006ff */
[----:B-1----:R-:W4:Y:S04]  /*4900*/  LDL R170, [R1+0x12c] ;  /* 0x00012c0001aa7983 */ /* 0x002f280000100800 */
[----:B------:R-:W4:Y:S01]  /*4910*/  LDL.LU R171, [R1+0x68] ;  /* 0x0000680001ab7983 */ /* 0x000f220000300800 */
[-C--:B------:R-:W-:Y:S01]  /*4920*/  FFMA.FTZ R151, R181, R126.reuse, R127 ;  /* 0x0000007eb5977223 */ /* 0x080fe2000001007f */
[----:B------:R-:W-:Y:S02]  /*4930*/  FFMA.FTZ R172, R152, R126, R172 ;  /* 0x0000007e98ac7223 */ /* 0x000fe400000100ac */
[----:B------:R-:W4:Y:S04]  /*4940*/  LDL R181, [R1+0x10c] ;  /* 0x00010c0001b57983 */ /* 0x000f280000100800 */
[----:B------:R0:W-:Y:S04]  /*4950*/  STL [R1+0x80], R172 ;  /* 0x000080ac01007387 */ /* 0x0001e80000100800 */
[----:B0-----:R-:W4:Y:S04]  /*4960*/  LDL R172, [R1+0x110] ;  /* 0x0001100001ac7983 */ /* 0x001f280000100800 */
[----:B------:R-:W4:Y:S04]  /*4970*/  LDL.LU R137, [R1+0x6c] ;  /* 0x00006c0001897983 */ /* 0x000f280000300800 */
[----:B------:R-:W4:Y:S01]  /*4980*/  LDL R136, [R1+0x130] ;  /* 0x0001300001887983 */ /* 0x000f220000100800 */
[----:B------:R-:W-:-:S03]  /*4990*/  FADD.FTZ R241, R241, R132 ;  /* 0x00000084f1f17221 */ /* 0x000fc60000010000 */
[----:B------:R-:W4:Y:S01]  /*49a0*/  LDL R133, [R1+0x114] ;  /* 0x0001140001857983 */ /* 0x000f220000100800 */
[----:B------:R-:W-:-:S03]  /*49b0*/  FADD.FTZ R242, R242, R128 ;  /* 0x00000080f2f27221 */ /* 0x000fc60000010000 */
[----:B------:R-:W4:Y:S04]  /*49c0*/  LDL.LU R132, [R1+0x70] ;  /* 0x0000700001847983 */ /* 0x000f280000300800 */
[----:B------:R-:W4:Y:S01]  /*49d0*/  LDL R128, [R1+0x134] ;  /* 0x0001340001807983 */ /* 0x000f220000100800 */
[----:B------:R-:W-:Y:S01]  /*49e0*/  FADD.FTZ R243, R243, R126 ;  /* 0x0000007ef3f37221 */ /* 0x000fe20000010000 */
[----:B------:R-:W-:Y:S01]  /*49f0*/  FADD.FTZ R63, R63, R125 ;  /* 0x0000007d3f3f7221 */ /* 0x000fe20000010000 */
[----:B------:R-:W-:Y:S01]  /*4a00*/  FFMA.FTZ R199, R152, R125, R199 ;  /* 0x0000007d98c77223 */ /* 0x000fe200000100c7 */
[----:B------:R-:W-:Y:S01]  /*4a10*/  SHF.L.U32 R125, R134, 0x10, RZ ;  /* 0x00000010867d7819 */ /* 0x000fe200000006ff */
[----:B------:R-:W-:Y:S01]  /*4a20*/  FMUL.FTZ R150, R11, R124 ;  /* 0x0000007c0b967220 */ /* 0x000fe20000410000 */
[----:B------:R-:W-:Y:S01]  /*4a30*/  SHF.L.U32 R126, R138, 0x10, RZ ;  /* 0x000000108a7e7819 */ /* 0x000fe200000006ff */
[----:B------:R-:W-:-:S02]  /*4a40*/  FADD.FTZ R129, -R183, R129 ;  /* 0x00000081b7817221 */ /* 0x000fc40000010100 */
[----:B------:R-:W-:Y:S01]  /*4a50*/  FADD.FTZ R56, R56, R125 ;  /* 0x0000007d38387221 */ /* 0x000fe20000010000 */
[-C--:B------:R-:W-:Y:S01]  /*4a60*/  FFMA.FTZ R192, R150, R125.reuse, R192 ;  /* 0x0000007d96c07223 */ /* 0x080fe200000100c0 */
[C---:B------:R-:W-:Y:S01]  /*4a70*/  FADD.FTZ R130, -R183.reuse, R130 ;  /* 0x00000082b7827221 */ /* 0x040fe20000010100 */
[----:B------:R-:W-:Y:S01]  /*4a80*/  FADD.FTZ R236, R236, R126 ;  /* 0x0000007eecec7221 */ /* 0x000fe20000010000 */
[----:B------:R-:W-:Y:S01]  /*4a90*/  FADD.FTZ R131, -R183, R131 ;  /* 0x00000083b7837221 */ /* 0x000fe20000010100 */
[----:B--2---:R-:W-:Y:S01]  /*4aa0*/  FMUL.FTZ R124, R182, R125 ;  /* 0x0000007db67c7220 */ /* 0x004fe20000410000 */
[----:B------:R-:W-:Y:S01]  /*4ab0*/  PRMT R125, R138, 0x7632, R125 ;  /* 0x000076328a7d7816 */ /* 0x000fe2000000007d */
[----:B---3--:R-:W-:-:S03]  /*4ac0*/  FFMA.FTZ R169, R150, R126, R169 ;  /* 0x0000007e96a97223 */ /* 0x008fc600000100a9 */
[----:B------:R-:W-:Y:S01]  /*4ad0*/  SHF.L.U32 R125, R125, 0x10, RZ ;  /* 0x000000107d7d7819 */ /* 0x000fe200000006ff */
[--C-:B----4-:R-:W-:Y:S01]  /*4ae0*/  FFMA.FTZ R149, R149, R126, R124.reuse ;  /* 0x0000007e95957223 */ /* 0x110fe2000001007c */
[----:B------:R0:W-:Y:S01]  /*4af0*/  STL [R1+0x64], R169 ;  /* 0x000064a901007387 */ /* 0x0001e20000100800 */
[----:B------:R-:W-:-:S04]  /*4b00*/  PRMT R124, R134, 0x7632, R124 ;  /* 0x00007632867c7816 */ /* 0x000fc8000000007c */
[----:B------:R-:W-:Y:S01]  /*4b10*/  SHF.L.U32 R124, R124, 0x10, RZ ;  /* 0x000000107c7c7819 */ /* 0x000fe200000006ff */
[----:B0-----:R-:W-:-:S04]  /*4b20*/  FMUL.FTZ R169, R11, R129 ;  /* 0x000000810ba97220 */ /* 0x001fc80000410000 */
[-C--:B------:R-:W-:Y:S01]  /*4b30*/  FFMA.FTZ R171, R169, R125.reuse, R171 ;  /* 0x0000007da9ab7223 */ /* 0x080fe200000100ab */
[-C--:B------:R-:W-:Y:S01]  /*4b40*/  FMUL.FTZ R126, R181, R124.reuse ;  /* 0x0000007cb57e7220 */ /* 0x080fe20000410000 */
[----:B------:R-:W-:Y:S01]  /*4b50*/  FADD.FTZ R57, R57, R124 ;  /* 0x0000007c39397221 */ /* 0x000fe20000010000 */
[----:B------:R-:W-:Y:S01]  /*4b60*/  FFMA.FTZ R193, R169, R124, R193 ;  /* 0x0000007ca9c17223 */ /* 0x000fe200000100c1 */
[----:B------:R-:W-:Y:S01]  /*4b70*/  SHF.L.U32 R124, R135, 0x10, RZ ;  /* 0x00000010877c7819 */ /* 0x000fe200000006ff */
[----:B------:R0:W-:Y:S01]  /*4b80*/  STL [R1+0x68], R171 ;  /* 0x000068ab01007387 */ /* 0x0001e20000100800 */
[----:B------:R-:W-:Y:S01]  /*4b90*/  FADD.FTZ R237, R237, R125 ;  /* 0x0000007deded7221 */ /* 0x000fe20000010000 */
[----:B------:R-:W-:Y:S01]  /*4ba0*/  FFMA.FTZ R170, R170, R125, R126 ;  /* 0x0000007daaaa7223 */ /* 0x000fe2000001007e */
[----:B------:R-:W-:Y:S01]  /*4bb0*/  SHF.L.U32 R125, R139, 0x10, RZ ;  /* 0x000000108b7d7819 */ /* 0x000fe200000006ff */
[----:B------:R-:W-:Y:S01]  /*4bc0*/  FADD.FTZ R58, R58, R124 ;  /* 0x0000007c3a3a7221 */ /* 0x000fe20000010000 */
[----:B------:R-:W-:Y:S01]  /*4bd0*/  FMUL.FTZ R126, R172, R124 ;  /* 0x0000007cac7e7220 */ /* 0x000fe20000410000 */
[----:B0-----:R-:W-:-:S04]  /*4be0*/  FMUL.FTZ R171, R11, R130 ;  /* 0x000000820bab7220 */ /* 0x001fc80000410000 */
[----:B------:R-:W-:Y:S01]  /*4bf0*/  FFMA.FTZ R194, R171, R124, R194 ;  /* 0x0000007cabc27223 */ /* 0x000fe200000100c2 */
[----:B------:R-:W-:Y:S01]  /*4c00*/  PRMT R124, R135, 0x7632, R124 ;  /* 0x00007632877c7816 */ /* 0x000fe2000000007c */
[----:B------:R-:W-:Y:S01]  /*4c10*/  FADD.FTZ R238, R238, R125 ;  /* 0x0000007deeee7221 */ /* 0x000fe20000010000 */
[-C--:B------:R-:W-:Y:S01]  /*4c20*/  FFMA.FTZ R137, R171, R125.reuse, R137 ;  /* 0x0000007dab897223 */ /* 0x080fe20000010089 */
[----:B------:R-:W-:Y:S01]  /*4c30*/  FFMA.FTZ R172, R136, R125, R126 ;  /* 0x0000007d88ac7223 */ /* 0x000fe2000001007e */
[----:B------:R-:W-:Y:S02]  /*4c40*/  PRMT R125, R139, 0x7632, R125 ;  /* 0x000076328b7d7816 */ /* 0x000fe4000000007d */
[----:B------:R-:W-:Y:S01]  /*4c50*/  SHF.L.U32 R124, R124, 0x10, RZ ;  /* 0x000000107c7c7819 */ /* 0x000fe200000006ff */
[----:B------:R-:W-:Y:S01]  /*4c60*/  FMUL.FTZ R181, R11, R131 ;  /* 0x000000830bb57220 */ /* 0x000fe20000410000 */
[----:B------:R-:W-:-:S03]  /*4c70*/  SHF.L.U32 R125, R125, 0x10, RZ ;  /* 0x000000107d7d7819 */ /* 0x000fc600000006ff */
[-C--:B------:R-:W-:Y:S01]  /*4c80*/  FMUL.FTZ R126, R133, R124.reuse ;  /* 0x0000007c857e7220 */ /* 0x080fe20000410000 */
[----:B------:R-:W-:Y:S01]  /*4c90*/  FADD.FTZ R59, R59, R124 ;  /* 0x0000007c3b3b7221 */ /* 0x000fe20000010000 */
[----:B------:R-:W-:Y:S01]  /*4ca0*/  FADD.FTZ R239, R239, R125 ;  /* 0x0000007defef7221 */ /* 0x000fe20000010000 */
[CC--:B------:R-:W-:Y:S01]  /*4cb0*/  FFMA.FTZ R132, R181.reuse, R125.reuse, R132 ;  /* 0x0000007db5847223 */ /* 0x0c0fe20000010084 */
[----:B------:R-:W-:Y:S01]  /*4cc0*/  FFMA.FTZ R182, R128, R125, R126 ;  /* 0x0000007d80b67223 */ /* 0x000fe2000001007e */
        /* <DEDUP_REMOVED lines=19> */
.L_x_2516:
[----:B------:R-:W-:Y:S05]  /*4e00*/  BSYNC.RECONVERGENT B1 ;  /* 0x0000000000017941 */ /* 0x000fea0003800200 */
.L_x_2515:
        /* <DEDUP_REMOVED lines=23> */
.L_x_2598:
        /* <DEDUP_REMOVED lines=47> */
.L_x_2522:
        /* <DEDUP_REMOVED lines=33> */
.L_x_2521:
[----:B------:R-:W-:-:S04]  /*5480*/  UISETP.NE.U32.AND UP0, UPT, UR6, URZ, UPT ;  /* 0x000000ff0600728c */ /* 0x000fc8000bf05070 */
[----:B------:R-:W-:-:S09]  /*5490*/  UISETP.NE.AND.EX UP0, UPT, UR7, URZ, UPT, UP0 ;  /* 0x000000ff0700728c */ /* 0x000fd2000bf05300 */
[----:B------:R-:W-:Y:S05]  /*54a0*/  BRA.U UP0, `(.L_x_2524) ;  /* 0x0000000100747547 */ /* 0x000fea000b800000 */
[-CC-:B-----5:R-:W-:Y:S01]  /*54b0*/  FFMA.FTZ R117, R0, R129.reuse, R128.reuse ;  /* 0x0000008100757223 */ /* 0x1a0fe20000010080 */
        /* <DEDUP_REMOVED lines=28> */
.L_x_2524:
[-CC-:B-----5:R-:W-:Y:S01]  /*5680*/  FFMA.FTZ R113, R0, R129.reuse, R128.reuse ;  /* 0x0000008100717223 */ /* 0x1a0fe20000010080 */
        /* <DEDUP_REMOVED lines=32> */
.L_x_2520:
        /* <DEDUP_REMOVED lines=37> */
.L_x_2526:
        /* <DEDUP_REMOVED lines=33> */
.L_x_2525:
        /* <DEDUP_REMOVED lines=32> */
.L_x_2527:
        /* <DEDUP_REMOVED lines=32> */
.L_x_2523:
        /* <DEDUP_REMOVED lines=15> */
.L_x_2519:
[----:B------:R-:W-:Y:S05]  /*61e0*/  BSYNC.RECONVERGENT B1 ;  /* 0x0000000000017941 */ /* 0x000fea0003800200 */
.L_x_2518:
        /* <DEDUP_REMOVED lines=46> */
.L_x_2532:
        /* <DEDUP_REMOVED lines=29> */
.L_x_2531:
        /* <DEDUP_REMOVED lines=37> */
.L_x_2534:
        /* <DEDUP_REMOVED lines=29> */
.L_x_2530:
        /* <DEDUP_REMOVED lines=41> */
.L_x_2536:
        /* <DEDUP_REMOVED lines=29> */
.L_x_2535:
        /* <DEDUP_REMOVED lines=37> */
.L_x_2537:
        /* <DEDUP_REMOVED lines=28> */
.L_x_2533:
[----:B------:R-:W1:Y:S02]  /*7330*/  @P0 LDC.64 R130, c[0x0][0x478] ;  /* 0x00011e00ff820b82 */ /* 0x000e640000000a00 */
[----:B-1----:R-:W-:-:S05]  /*7340*/  @P0 IMAD.WIDE.U32 R130, R2, 0x20, R130 ;  /* 0x0000002002820825 */ /* 0x002fca00078e0082 */
[----:B------:R-:W-:Y:S04]  /*7350*/  @P0 STG.E.128 desc[UR10][R130.64], R120 ;  /* 0x0000007882000986 */ /* 0x000fe8000c101d0a */
        /* <DEDUP_REMOVED lines=8> */
.L_x_2529:
[----:B------:R-:W-:Y:S05]  /*73e0*/  BSYNC.RECONVERGENT B1 ;  /* 0x0000000000017941 */ /* 0x000fea0003800200 */
.L_x_2528:
        /* <DEDUP_REMOVED lines=13> */
[-CC-:B-12---:R-:W-:Y:S01]  /*74c0*/  FFMA.FTZ R113, R6, R129.reuse, R128.reuse ;  /* 0x0000008106717223 */ /* 0x186fe20000010080 */
        /* <DEDUP_REMOVED lines=32> */
.L_x_2542:
        /* <DEDUP_REMOVED lines=26> */
[----:B-12---:R-:W-:Y:S02]  /*7870*/  F2FP.BF16.F32.PACK_AB R125, R123, R122 ;  /* 0x0000007a7b7d723e */ /* 0x006fe400000010ff */
[----:B------:R-:W-:Y:S01]  /*7880*/  F2FP.BF16.F32.PACK_AB R124, R121, R120 ;  /* 0x00000078797c723e */ /* 0x000fe200000010ff */
[----:B------:R-:W-:Y:S06]  /*7890*/  BRA `(.L_x_2543) ;  /* 0x0000000c00247947 */ /* 0x000fec0003800000 */
.L_x_2541:
        /* <DEDUP_REMOVED lines=37> */
.L_x_2544:
        /* <DEDUP_REMOVED lines=29> */
.L_x_2540:
        /* <DEDUP_REMOVED lines=41> */
.L_x_2546:
        /* <DEDUP_REMOVED lines=29> */
.L_x_2545:
        /* <DEDUP_REMOVED lines=37> */
.L_x_2547:
        /* <DEDUP_REMOVED lines=28> */
.L_x_2543:
        /* <DEDUP_REMOVED lines=11> */
.L_x_2539:
[----:B------:R-:W-:Y:S05]  /*85e0*/  BSYNC.RECONVERGENT B1 ;  /* 0x0000000000017941 */ /* 0x000fea0003800200 */
.L_x_2538:
        /* <DEDUP_REMOVED lines=13> */
[-CC-:B-123-5:R-:W-:Y:S01]  /*86c0*/  FFMA.FTZ R113, R4, R129.reuse, R128.reuse ;  /* 0x0000008104717223 */ /* 0x1aefe20000010080 */
        /* <DEDUP_REMOVED lines=32> */
.L_x_2552:
        /* <DEDUP_REMOVED lines=26> */
[----:B-123--:R-:W-:Y:S02]  /*8a70*/  F2FP.BF16.F32.PACK_AB R125, R123, R122 ;  /* 0x0000007a7b7d723e */ /* 0x00efe400000010ff */
[----:B------:R-:W-:Y:S01]  /*8a80*/  F2FP.BF16.F32.PACK_AB R124, R121, R120 ;  /* 0x00000078797c723e */ /* 0x000fe200000010ff */
[----:B------:R-:W-:Y:S06]  /*8a90*/  BRA `(.L_x_2553) ;  /* 0x0000000c00247947 */ /* 0x000fec0003800000 */
.L_x_2551:
        /* <DEDUP_REMOVED lines=37> */
.L_x_2554:
        /* <DEDUP_REMOVED lines=29> */
.L_x_2550:
        /* <DEDUP_REMOVED lines=41> */
.L_x_2556:
        /* <DEDUP_REMOVED lines=29> */
.L_x_2555:
        /* <DEDUP_REMOVED lines=37> */
.L_x_2557:
        /* <DEDUP_REMOVED lines=28> */
.L_x_2553:
        /* <DEDUP_REMOVED lines=11> */
.L_x_2549:
[----:B------:R-:W-:Y:S05]  /*97e0*/  BSYNC.RECONVERGENT B1 ;  /* 0x0000000000017941 */ /* 0x000fea0003800200 */
.L_x_2548:
        /* <DEDUP_REMOVED lines=15> */
[-CC-:B-1234-:R-:W-:Y:S01]  /*98e0*/  FFMA.FTZ R115, R150, R129.reuse, R128.reuse ;  /* 0x0000008196737223 */ /* 0x19efe20000010080 */
        /* <DEDUP_REMOVED lines=30> */
.L_x_2562:
        /* <DEDUP_REMOVED lines=26> */
[----:B-1234-:R-:W-:Y:S02]  /*9c70*/  F2FP.BF16.F32.PACK_AB R125, R123, R122 ;  /* 0x0000007a7b7d723e */ /* 0x01efe400000010ff */
[----:B------:R-:W-:Y:S01]  /*9c80*/  F2FP.BF16.F32.PACK_AB R124, R121, R120 ;  /* 0x00000078797c723e */ /* 0x000fe200000010ff */
[----:B------:R-:W-:Y:S06]  /*9c90*/  BRA `(.L_x_2563) ;  /* 0x0000000c00247947 */ /* 0x000fec0003800000 */
.L_x_2561:
        /* <DEDUP_REMOVED lines=37> */
.L_x_2564:
        /* <DEDUP_REMOVED lines=29> */
.L_x_2560:
        /* <DEDUP_REMOVED lines=41> */
.L_x_2566:
        /* <DEDUP_REMOVED lines=29> */
.L_x_2565:
        /* <DEDUP_REMOVED lines=37> */
.L_x_2567:
        /* <DEDUP_REMOVED lines=28> */
.L_x_2563:
        /* <DEDUP_REMOVED lines=8> */
[----:B-1----:R-:W-:-:S05]  /*a9b0*/  @P1 IMAD.WIDE.U32 R124, R2, 0x10, R124 ;  /* 0x00000010027c1825 */ /* 0x002fca00078e007c */
[----:B------:R1:W-:Y:S02]  /*a9c0*/  @P1 STG.E.128 desc[UR10][R124.64], R112 ;  /* 0x000000707c001986 */ /* 0x0003e4000c101d0a */
.L_x_2559:
[----:B------:R-:W-:Y:S05]  /*a9d0*/  BSYNC.RECONVERGENT B1 ;  /* 0x0000000000017941 */ /* 0x000fea0003800200 */
.L_x_2558:
[----:B-1234-:R-:W1:Y:S02]  /*a9e0*/  LDC.64 R124, c[0x0][0x380] ;  /* 0x0000e000ff7c7b82 */ /* 0x01ee640000000a00 */
[----:B-1----:R-:W-:-:S04]  /*a9f0*/  LEA R203, R124, R203, 0x2 ;  /* 0x000000cb7ccb7211 */ /* 0x002fc800078e10ff */
[----:B------:R-:W-:-:S13]  /*aa00*/  ISETP.GE.AND P0, PT, R203, R125, PT ;  /* 0x0000007dcb00720c */ /* 0x000fda0003f06270 */
[----:B------:R-:W-:Y:S05]  /*aa10*/  @!P0 BRA `(.L_x_2568) ;  /* 0xffffff6c00748947 */ /* 0x000fea000383ffff */
.L_x_2506:
[----:B------:R-:W-:Y:S05]  /*aa20*/  BSYNC B0 ;  /* 0x0000000000007941 */ /* 0x000fea0003800000 */
.L_x_2505:
        /* <DEDUP_REMOVED lines=25> */
[----:B-----5:R-:W-:Y:S01]  /*abc0*/  MOV R3, 0x400 ;  /* 0x0000040000037802 */ /* 0x020fe20000000f00 */
        /* <DEDUP_REMOVED lines=322> */
.L_x_2570:
[----:B------:R-:W-:Y:S05]  /*bff0*/  BSYNC.RECONVERGENT B0 ;  /* 0x0000000000007941 */ /* 0x000fea0003800200 */
.L_x_2569:
        /* <DEDUP_REMOVED lines=22> */
.L_x_2572:
[----:B------:R-:W-:Y:S05]  /*c160*/  BSYNC.RECONVERGENT B0 ;  /* 0x0000000000007941 */ /* 0x000fea0003800200 */
.L_x_2571:
        /* <DEDUP_REMOVED lines=22> */
.L_x_2574:
[----:B------:R-:W-:Y:S05]  /*c2d0*/  BSYNC.RECONVERGENT B0 ;  /* 0x0000000000007941 */ /* 0x000fea0003800200 */
.L_x_2573:
        /* <DEDUP_REMOVED lines=167> */
.L_x_2576:
[----:B------:R-:W-:Y:S05]  /*cd50*/  BSYNC.RECONVERGENT B0 ;  /* 0x0000000000007941 */ /* 0x000fea0003800200 */
.L_x_2575:
        /* <DEDUP_REMOVED lines=22> */
.L_x_2578:
[----:B------:R-:W-:Y:S05]  /*cec0*/  BSYNC.RECONVERGENT B0 ;  /* 0x0000000000007941 */ /* 0x000fea0003800200 */
.L_x_2577:
        /* <DEDUP_REMOVED lines=22> */
.L_x_2580:
[----:B------:R-:W-:Y:S05]  /*d030*/  BSYNC.RECONVERGENT B0 ;  /* 0x0000000000007941 */ /* 0x000fea0003800200 */
.L_x_2579:
        /* <DEDUP_REMOVED lines=22> */
.L_x_2582:
[----:B------:R-:W-:Y:S05]  /*d1a0*/  BSYNC.RECONVERGENT B0 ;  /* 0x0000000000007941 */ /* 0x000fea0003800200 */
.L_x_2581:
        /* <DEDUP_REMOVED lines=22> */
.L_x_2584:
[----:B------:R-:W-:Y:S05]  /*d310*/  BSYNC.RECONVERGENT B0 ;  /* 0x0000000000007941 */ /* 0x000fea0003800200 */
.L_x_2583:
        /* <DEDUP_REMOVED lines=22> */
.L_x_2586:
[----:B------:R-:W-:Y:S05]  /*d480*/  BSYNC.RECONVERGENT B0 ;  /* 0x0000000000007941 */ /* 0x000fea0003800200 */
.L_x_2585:
        /* <DEDUP_REMOVED lines=9> */
.L_x_2517:
        /* <DEDUP_REMOVED lines=8> */
.L_x_2588:
[----:B------:R-:W-:Y:S05]  /*d5a0*/  BSYNC B1 ;  /* 0x0000000000017941 */ /* 0x000fea0003800000 */
.L_x_2587:
        /* <DEDUP_REMOVED lines=9> */
.L_x_2589:
        /* <DEDUP_REMOVED lines=8> */
.L_x_2590:
[----:B------:R-:W-:Y:S02]  /*d6c0*/  MOV R127, R129 ;  /* 0x00000081007f7202 */ /* 0x000fe40000000f00 */
[----:B------:R-:W-:-:S05]  /*d6d0*/  MOV R124, R130 ;  /* 0x00000082007c7202 */ /* 0x000fca0000000f00 */
[----:B------:R-:W-:Y:S01]  /*d6e0*/  FADD.FTZ R128, R128, R124 ;  /* 0x0000007c80807221 */ /* 0x000fe20000010000 */
[----:B------:R-:W-:-:S07]  /*d6f0*/  MOV R124, 0xffffffff ;  /* 0xffffffff007c7802 */ /* 0x000fce0000000f00 */
[----:B------:R-:W-:Y:S05]  /*d700*/  WARPSYNC.COLLECTIVE R124, `(.L_x_2591) ;  /* 0x000000007c087348 */ /* 0x000fea0003c00000 */
[----:B------:R0:W1:Y:S02]  /*d710*/  SHFL.BFLY P0, R130, R127, R126, R125 ;  /* 0x0c00007e7f827389 */ /* 0x000064000000007d */
[----:B01----:R-:W-:Y:S05]  /*d720*/  ENDCOLLECTIVE ;  /* 0x000000000000791b */ /* 0x003fea0003800000 */
.L_x_2591:
        /* <DEDUP_REMOVED lines=8> */
.L_x_2592:
[----:B------:R-:W-:Y:S02]  /*d7b0*/  MOV R127, R129 ;  /* 0x00000081007f7202 */ /* 0x000fe40000000f00 */
[----:B------:R-:W-:-:S05]  /*d7c0*/  MOV R124, R130 ;  /* 0x00000082007c7202 */ /* 0x000fca0000000f00 */
[----:B------:R-:W-:Y:S01]  /*d7d0*/  FADD.FTZ R128, R128, R124 ;  /* 0x0000007c80807221 */ /* 0x000fe20000010000 */
[----:B------:R-:W-:-:S07]  /*d7e0*/  MOV R124, 0xffffffff ;  /* 0xffffffff007c7802 */ /* 0x000fce0000000f00 */
[----:B------:R-:W-:Y:S05]  /*d7f0*/  WARPSYNC.COLLECTIVE R124, `(.L_x_2593) ;  /* 0x000000007c087348 */ /* 0x000fea0003c00000 */
[----:B------:R0:W1:Y:S02]  /*d800*/  SHFL.BFLY P0, R130, R127, R126, R125 ;  /* 0x0c00007e7f827389 */ /* 0x000064000000007d */
[----:B01----:R-:W-:Y:S05]  /*d810*/  ENDCOLLECTIVE ;  /* 0x000000000000791b */ /* 0x003fea0003800000 */
.L_x_2593:
        /* <DEDUP_REMOVED lines=8> */
.L_x_2594:
[----:B------:R-:W-:Y:S02]  /*d8a0*/  MOV R127, R129 ;  /* 0x00000081007f7202 */ /* 0x000fe40000000f00 */
[----:B------:R-:W-:-:S05]  /*d8b0*/  MOV R124, R130 ;  /* 0x00000082007c7202 */ /* 0x000fca0000000f00 */
[----:B------:R-:W-:Y:S01]  /*d8c0*/  FADD.FTZ R128, R128, R124 ;  /* 0x0000007c80807221 */ /* 0x000fe20000010000 */
[----:B------:R-:W-:-:S07]  /*d8d0*/  MOV R124, 0xffffffff ;  /* 0xffffffff007c7802 */ /* 0x000fce0000000f00 */
[----:B------:R-:W-:Y:S05]  /*d8e0*/  WARPSYNC.COLLECTIVE R124, `(.L_x_2595) ;  /* 0x000000007c087348 */ /* 0x000fea0003c00000 */
[----:B------:R0:W1:Y:S02]  /*d8f0*/  SHFL.BFLY P0, R130, R127, R126, R125 ;  /* 0x0c00007e7f827389 */ /* 0x000064000000007d */
[----:B01----:R-:W-:Y:S05]  /*d900*/  ENDCOLLECTIVE ;  /* 0x000000000000791b */ /* 0x003fea0003800000 */
.L_x_2595:
        /* <DEDUP_REMOVED lines=8> */
.L_x_2596:
[----:B------:R-:W-:Y:S02]  /*d990*/  MOV R127, R129 ;  /* 0x00000081007f7202 */ /* 0x000fe40000000f00 */
[----:B------:R-:W-:-:S07]  /*d9a0*/  MOV R131, R130 ;  /* 0x0000008200837202 */ /* 0x000fce0000000f00 */
[----:B------:R-:W-:Y:S05]  /*d9b0*/  WARPSYNC.COLLECTIVE R124, `(.L_x_2597) ;  /* 0x000000007c087348 */ /* 0x000fea0003c00000 */
[----:B------:R0:W1:Y:S02]  /*d9c0*/  SHFL.BFLY P0, R130, R127, R126, R125 ;  /* 0x0c00007e7f827389 */ /* 0x000064000000007d */
[----:B01----:R-:W-:Y:S05]  /*d9d0*/  ENDCOLLECTIVE ;  /* 0x000000000000791b */ /* 0x003fea0003800000 */
.L_x_2597:
[----:B------:R-:W-:Y:S01]  /*d9e0*/  MOV R124, R130 ;  /* 0x00000082007c7202 */ /* 0x000fe20000000f00 */
[----:B------:R-:W-:Y:S06]  /*d9f0*/  BRA `(.L_x_2598) ;  /* 0xffffff7400607947 */ /* 0x000fec000383ffff */
.L_x_2599:
        /* <DEDUP_REMOVED lines=16> */
.L_x_7114:


//--------------------- .text._ZN10layer_norm31ln_parallel_residual_bwd_kernelINS_13Kernel_traitsIf13__nv_bfloat16fS2_fjLj1280ELj1ELj4ELj1ELj16ENS_18Kernel_traits_baseILj1280EfS2_fS2_fjLj128EEEEELb0ELb0ELb1EEEvNS_9BwdParamsE --------------------------
	.section	.text._ZN10layer_norm31ln_parallel_residual_bwd_kernelINS_13Kernel_traitsIf13__nv_bfloat16fS2_fjLj1280ELj1ELj4ELj1ELj16ENS_18Kernel_traits_baseILj1280EfS2_fS2_fjLj128EEEEELb0ELb0ELb1EEEvNS_9BwdParamsE,"ax",@progbits
	.align	128
        .global         _ZN10layer_norm31ln_parallel_residual_bwd_kernelINS_13Kernel_traitsIf13__nv_bfloat16fS2_fjLj1280ELj1ELj4ELj1ELj16ENS_18Kernel_traits_baseILj1280EfS2_fS2_fjLj128EEEEELb0ELb0ELb1EEEvNS_9BwdParamsE
        .type           _ZN10layer_norm31ln_parallel_residual_bwd_kernelINS_13Kernel_traitsIf13__nv_bfloat16fS2_fjLj1280ELj1ELj4ELj1ELj16ENS_18Kernel_traits_baseILj1280EfS2_fS2_fjLj128EEEEELb0ELb0ELb1EEEvNS_9BwdParamsE,@function
        .size           _ZN10layer_norm31ln_parallel_residual_bwd_kernelINS_13Kernel_traitsIf13__nv_bfloat16fS2_fjLj1280ELj1ELj4ELj1ELj16ENS_18Kernel_traits_baseILj1280EfS2_fS2_fjLj128EEEEELb0ELb0ELb1EEEvNS_9BwdParamsE,(.L_x_7115 - _ZN10layer_norm31ln_parallel_residual_bwd_kernelINS_13Kernel_traitsIf13__nv_bfloat16fS2_fjLj1280ELj1ELj4ELj1ELj16ENS_18Kernel_traits_baseILj1280EfS2_fS2_fjLj128EEEEELb0ELb0ELb1EEEvNS_9BwdParamsE)
        .other          _ZN10layer_norm31ln_parallel_residual_bwd_kernelINS_13Kernel_traitsIf13__nv_bfloat16fS2_fjLj1280ELj1ELj4ELj1ELj16ENS_18Kernel_traits_baseILj1280EfS2_fS2_fjLj128EEEEELb0ELb0ELb1EEEvNS_9BwdParamsE,@"STO_CUDA_ENTRY STV_DEFAULT"
_ZN10layer_norm31ln_parallel_residual_bwd_kernelINS_13Kernel_traitsIf13__nv_bfloat16fS2_fjLj1280ELj1ELj4ELj1ELj16ENS_18Kernel_traits_baseILj1280EfS2_fS2_fjLj128EEEEELb0ELb0ELb1EEEvNS_9BwdParamsE:
.text._ZN10layer_norm31ln_parallel_residual_bwd_kernelINS_13Kernel_traitsIf13__nv_bfloat16fS2_fjLj1280ELj1ELj4ELj1ELj16ENS_18Kernel_traits_baseILj1280EfS2_fS2_fjLj128EEEEELb0ELb0ELb1EEEvNS_9BwdParamsE:
        /* <DEDUP_REMOVED lines=123> */
[----:B------:R0:W-:Y:S01]  /*07b0*/  STL [R1+0x224], RZ ;  /* 0x000224ff01007387 */ /* 0x0001e20000100800 */
[----:B------:R-:W-:Y:S01]  /*07c0*/  HFMA2 R247, -RZ, RZ, 0, 0 ;  /* 0x00000000fff77431 */ /* 0x000fe200000001ff */
[----:B------:R-:W-:Y:S01]  /*07d0*/  BSSY B1, `(.L_x_2602) ;  /* 0x0000961000017945 */ /* 0x000fe20003800000 */
[----:B------:R-:W-:-:S02]  /*07e0*/  HFMA2 R219, -RZ, RZ, 0, 0 ;  /* 0x00000000ffdb7431 */ /* 0x000fc400000001ff */
[----:B------:R-:W-:Y:S02]  /*07f0*/  HFMA2 R248, -RZ, RZ, 0, 0 ;  /* 0x00000000fff87431 */ /* 0x000fe400000001ff */
[----:B------:R-:W-:Y:S01]  /*0800*/  HFMA2 R229, -RZ, RZ, 0, 0 ;  /* 0x00000000ffe57431 */ /* 0x000fe200000001ff */
[----:B------:R-:W-:Y:S02]  /*0810*/  MOV R6, R0 ;  /* 0x0000000000067202 */ /* 0x000fe40000000f00 */
[----:B------:R-:W-:Y:S02]  /*0820*/  CS2R R236, SRZ ;  /* 0x0000000000ec7805 */ /* 0x000fe4000001ff00 */
[----:B------:R-:W-:Y:S02]  /*0830*/  CS2R R238, SRZ ;  /* 0x0000000000ee7805 */ /* 0x000fe4000001ff00 */
[----:B------:R-:W-:Y:S02]  /*0840*/  CS2R R232, SRZ ;  /* 0x0000000000e87805 */ /* 0x000fe4000001ff00 */
[----:B------:R-:W-:-:S02]  /*0850*/  CS2R R230, SRZ ;  /* 0x0000000000e67805 */ /* 0x000fc4000001ff00 */
[----:B------:R-:W-:Y:S02]  /*0860*/  MOV R221, RZ ;  /* 0x000000ff00dd7202 */ /* 0x000fe40000000f00 */
[----:B------:R-:W-:Y:S02]  /*0870*/  CS2R R226, SRZ ;  /* 0x0000000000e27805 */ /* 0x000fe4000001ff00 */
[----:B------:R-:W-:Y:S02]  /*0880*/  CS2R R244, SRZ ;  /* 0x0000000000f47805 */ /* 0x000fe4000001ff00 */
[----:B------:R-:W-:Y:S02]  /*0890*/  CS2R R222, SRZ ;  /* 0x0000000000de7805 */ /* 0x000fe4000001ff00 */
[----:B------:R-:W-:Y:S02]  /*08a0*/  MOV R252, RZ ;  /* 0x000000ff00fc7202 */ /* 0x000fe40000000f00 */
[----:B------:R-:W-:-:S02]  /*08b0*/  CS2R R242, SRZ ;  /* 0x0000000000f27805 */ /* 0x000fc4000001ff00 */
[----:B------:R-:W-:Y:S02]  /*08c0*/  CS2R R234, SRZ ;  /* 0x0000000000ea7805 */ /* 0x000fe4000001ff00 */
[----:B------:R-:W-:Y:S02]  /*08d0*/  MOV R241, RZ ;  /* 0x000000ff00f17202 */ /* 0x000fe40000000f00 */
[----:B------:R-:W-:Y:S01]  /*08e0*/  MOV R225, RZ ;  /* 0x000000ff00e17202 */ /* 0x000fe20000000f00 */
[----:B--2---:R0:W-:Y:S04]  /*08f0*/  STL.64 [R1+0x20], R8 ;  /* 0x0000200801007387 */ /* 0x0041e80000100a00 */
        /* <DEDUP_REMOVED lines=134> */
.L_x_2644:
[----:B0-----:R-:W0:Y:S01]  /*1160*/  S2R R5, SR_TID.X ;  /* 0x0000000000057919 */ /* 0x001e220000002100 */
[----:B-1----:R-:W1:Y:S01]  /*1170*/  LDC.64 R10, c[0x0][0x3c0] ;  /* 0x0000f000ff0a7b82 */ /* 0x002e620000000a00 */
[----:B------:R-:W-:Y:S01]  /*1180*/  IMAD R4, R6, UR13, RZ ;  /* 0x0000000d06047c24 */ /* 0x000fe2000f8e02ff */
[----:B------:R-:W2:Y:S04]  /*1190*/  LDL.LU R171, [R1+0x34] ;  /* 0x0000340001ab7983 */ /* 0x000ea80000300800 */
[----:B------:R-:W-:Y:S01]  /*11a0*/  SHF.R.S32.HI R0, RZ, 0x1f, R4 ;  /* 0x0000001fff007819 */ /* 0x000fe20000011404 */
[----:B------:R-:W3:Y:S01]  /*11b0*/  LDL.LU R170, [R1+0x30] ;  /* 0x0000300001aa7983 */ /* 0x000ee20000300800 */
[----:B------:R-:W4:Y:S02]  /*11c0*/  LDC.64 R202, c[0x0][0x3a8] ;  /* 0x0000ea00ffca7b82 */ /* 0x000f240000000a00 */
[----:B------:R-:W-:Y:S01]  /*11d0*/  LEA.HI R4, R0, R4, RZ, 0x3 ;  /* 0x0000000400047211 */ /* 0x000fe200078f18ff */
[----:B------:R-:W3:Y:S04]  /*11e0*/  LDL.LU R115, [R1+0x1c] ;  /* 0x00001c0001737983 */ /* 0x000ee80000300800 */
[----:B------:R-:W3:Y:S01]  /*11f0*/  LDL.LU R114, [R1+0x18] ;  /* 0x0000180001727983 */ /* 0x000ee20000300800 */
[----:B------:R-:W4:Y:S03]  /*1200*/  LDC.64 R200, c[0x0][0x430] ;  /* 0x00010c00ffc87b82 */ /* 0x000f260000000a00 */
[----:B------:R-:W3:Y:S04]  /*1210*/  LDL R169, [R1+0x20] ;  /* 0x0000200001a97983 */ /* 0x000ee80000100800 */
[----:B------:R-:W3:Y:S01]  /*1220*/  LDL.LU R113, [R1+0x54] ;  /* 0x0000540001717983 */ /* 0x000ee20000300800 */
[----:B------:R-:W4:Y:S01]  /*1230*/  LDC.64 R216, c[0x0][0x428] ;  /* 0x00010a00ffd87b82 */ /* 0x000f220000000a00 */
[----:B-1----:R-:W-:-:S07]  /*1240*/  IMAD.WIDE R10, R6, 0x4, R10 ;  /* 0x00000004060a7825 */ /* 0x002fce00078e020a */
[----:B------:R-:W1:Y:S01]  /*1250*/  LDC.64 R2, c[0x0][0x3c8] ;  /* 0x0000f200ff027b82 */ /* 0x000e620000000a00 */
[----:B0-----:R-:W-:Y:S01]  /*1260*/  LOP3.LUT R5, R5, 0x1f, RZ, 0xc0, !PT ;  /* 0x0000001f05057812 */ /* 0x001fe200078ec0ff */
[----:B------:R-:W2:Y:S03]  /*1270*/  LDG.E R10, desc[UR10][R10.64] ;  /* 0x0000000a0a0a7981 */ /* 0x000ea6000c1e1900 */
[----:B------:R-:W-:Y:S01]  /*1280*/  LEA.HI.SX32 R4, R4, R5, 0x1d ;  /* 0x0000000504047211 */ /* 0x000fe200078feaff */
[----:B------:R-:W3:Y:S04]  /*1290*/  LDL.LU R112, [R1+0x50] ;  /* 0x0000500001707983 */ /* 0x000ee80000300800 */
[C---:B----4-:R-:W-:Y:S01]  /*12a0*/  IMAD.WIDE.U32 R196, R4.reuse, 0x20, R202 ;  /* 0x0000002004c47825 */ /* 0x050fe200078e00ca */
[----:B------:R-:W-:Y:S01]  /*12b0*/  ISETP.NE.AND P2, PT, RZ, UR12, PT ;  /* 0x0000000cff007c0c */ /* 0x000fe2000bf45270 */
[----:B------:R-:W4:Y:S02]  /*12c0*/  LDL.LU R103, [R1+0x4c] ;  /* 0x00004c0001677983 */ /* 0x000f240000300800 */
[----:B------:R-:W-:-:S02]  /*12d0*/  IMAD.WIDE.U32 R16, R4, 0x10, R200 ;  /* 0x0000001004107825 */ /* 0x000fc400078e00c8 */
[----:B------:R-:W3:Y:S02]  /*12e0*/  LDG.E.128 R12, desc[UR10][R196.64] ;  /* 0x0000000ac40c7981 */ /* 0x000ee4000c1e1d00 */
[----:B------:R-:W-:Y:S02]  /*12f0*/  IMAD.WIDE.U32 R192, R4, 0x10, R216 ;  /* 0x0000001004c07825 */ /* 0x000fe400078e00d8 */
[----:B------:R-:W4:Y:S02]  /*1300*/  LDG.E.128 R16, desc[UR10][R16.64] ;  /* 0x0000000a10107981 */ /* 0x000f24000c1e1d00 */
[----:B-1----:R-:W-:Y:S02]  /*1310*/  IMAD.WIDE R2, R6, 0x4, R2 ;  /* 0x0000000406027825 */ /* 0x002fe400078e0202 */
[----:B------:R-:W4:Y:S04]  /*1320*/  LDG.E.128 R192, desc[UR10][R192.64] ;  /* 0x0000000ac0c07981 */ /* 0x000f28000c1e1d00 */
[----:B------:R-:W4:Y:S04]  /*1330*/  LDG.E R5, desc[UR10][R2.64] ;  /* 0x0000000a02057981 */ /* 0x000f28000c1e1900 */
[----:B------:R-:W4:Y:S04]  /*1340*/  LDL.LU R102, [R1+0x48] ;  /* 0x0000480001667983 */ /* 0x000f280000300800 */
[----:B------:R-:W4:Y:S04]  /*1350*/  LDL R168, [R1+0x28] ;  /* 0x0000280001a87983 */ /* 0x000f280000100800 */
[----:B------:R-:W4:Y:S01]  /*1360*/  LDG.E.128 R196, desc[UR10][R196.64+0x10] ;  /* 0x0000100ac4c47981 */ /* 0x000f22000c1e1d00 */
[----:B--2---:R-:W-:-:S05]  /*1370*/  FSEL R10, R10, RZ, !P2 ;  /* 0x000000ff0a0a7208 */ /* 0x004fca0005000000 */
[----:B---3--:R-:W-:Y:S01]  /*1380*/  FADD.FTZ R0, -R10, R12 ;  /* 0x0000000c0a007221 */ /* 0x008fe20000010100 */
[----:B----4-:R-:W-:Y:S02]  /*1390*/  SHF.L.U32 R8, R16, 0x10, RZ ;  /* 0x0000001010087819 */ /* 0x010fe400000006ff */
[----:B------:R-:W-:-:S03]  /*13a0*/  SHF.L.U32 R11, R192, 0x10, RZ ;  /* 0x00000010c00b7819 */ /* 0x000fc600000006ff */
[----:B------:R-:W-:Y:S01]  /*13b0*/  FADD.FTZ R171, R8, R171 ;  /* 0x000000ab08ab7221 */ /* 0x000fe20000010000 */
[----:B------:R-:W-:Y:S01]  /*13c0*/  FMUL.FTZ R0, R5, R0 ;  /* 0x0000000005007220 */ /* 0x000fe20000410000 */
[----:B------:R-:W-:-:S03]  /*13d0*/  FADD.FTZ R115, R11, R115 ;  /* 0x000000730b737221 */ /* 0x000fc60000010000 */
[C---:B------:R-:W-:Y:S01]  /*13e0*/  FFMA.FTZ R170, R0.reuse, R8, R170 ;  /* 0x0000000800aa7223 */ /* 0x040fe200000100aa */
[----:B------:R-:W-:Y:S01]  /*13f0*/  STL [R1+0x34], R171 ;  /* 0x000034ab01007387 */ /* 0x000fe20000100800 */
[----:B------:R-:W-:Y:S01]  /*1400*/  FFMA.FTZ R114, R0, R11, R114 ;  /* 0x0000000b00727223 */ /* 0x000fe20000010072 */
[----:B------:R-:W-:Y:S02]  /*1410*/  SHF.L.U32 R7, R17, 0x10, RZ ;  /* 0x0000001011077819 */ /* 0x000fe400000006ff */
[----:B------:R-:W-:Y:S04]  /*1420*/  STL [R1+0x30], R170 ;  /* 0x000030aa01007387 */ /* 0x000fe80000100800 */
[----:B------:R0:W-:Y:S01]  /*1430*/  STL [R1+0x1c], R115 ;  /* 0x00001c7301007387 */ /* 0x0001e20000100800 */
[----:B------:R-:W-:Y:S01]  /*1440*/  FADD.FTZ R9, -R10, R14 ;  /* 0x0000000e0a097221 */ /* 0x000fe20000010100 */
[----:B------:R-:W-:-:S02]  /*1450*/  FADD.FTZ R113, R7, R113 ;  /* 0x0000007107717221 */ /* 0x000fc40000010000 */
[----:B0-----:R-:W2:Y:S04]  /*1460*/  LDL.LU R115, [R1+0x38] ;  /* 0x0000380001737983 */ /* 0x001ea80000300800 */
[----:B------:R-:W3:Y:S04]  /*1470*/  LDL.LU R173, [R1+0x3c] ;  /* 0x00003c0001ad7983 */ /* 0x000ee80000300800 */
[----:B------:R0:W-:Y:S04]  /*1480*/  STL [R1+0x18], R114 ;  /* 0x0000187201007387 */ /* 0x0001e80000100800 */
[----:B0-----:R-:W4:Y:S04]  /*1490*/  LDL.LU R114, [R1+0x40] ;  /* 0x0000400001727983 */ /* 0x001f280000300800 */
[----:B------:R-:W4:Y:S04]  /*14a0*/  LDL.LU R14, [R1+0x44] ;  /* 0x00004400010e7983 */ /* 0x000f280000300800 */
[----:B------:R-:W4:Y:S04]  /*14b0*/  LDL.LU R172, [R1+0x60] ;  /* 0x0000600001ac7983 */ /* 0x000f280000300800 */
[----:B------:R0:W-:Y:S04]  /*14c0*/  STL [R1+0x54], R113 ;  /* 0x0000547101007387 */ /* 0x0001e80000100800 */
[----:B0-----:R-:W4:Y:S01]  /*14d0*/  LDL.LU R113, [R1+0x64] ;  /* 0x0000640001717983 */ /* 0x001f220000300800 */
[----:B-----5:R-:W-:Y:S01]  /*14e0*/  FMUL.FTZ R8, R60, R8 ;  /* 0x000000083c087220 */ /* 0x020fe20000410000 */
[----:B------:R-:W-:-:S03]  /*14f0*/  FMUL.FTZ R9, R5, R9 ;  /* 0x0000000905097220 */ /* 0x000fc60000410000 */
[----:B------:R-:W-:Y:S01]  /*1500*/  FFMA.FTZ R8, R169, R11, R8 ;  /* 0x0000000ba9087223 */ /* 0x000fe20000010008 */
[----:B------:R-:W-:Y:S01]  /*1510*/  SHF.L.U32 R11, R193, 0x10, RZ ;  /* 0x00000010c10b7819 */ /* 0x000fe200000006ff */
[-C--:B------:R-:W-:Y:S01]  /*1520*/  FFMA.FTZ R112, R9, R7.reuse, R112 ;  /* 0x0000000709707223 */ /* 0x080fe20000010070 */
[----:B------:R-:W-:Y:S01]  /*1530*/  FMUL.FTZ R7, R62, R7 ;  /* 0x000000073e077220 */ /* 0x000fe20000410000 */
[----:B------:R-:W-:Y:S01]  /*1540*/  PRMT R192, R192, 0x7632, R192 ;  /* 0x00007632c0c07816 */ /* 0x000fe200000000c0 */
[----:B------:R-:W-:Y:S01]  /*1550*/  FADD.FTZ R13, -R10, R13 ;  /* 0x0000000d0a0d7221 */ /* 0x000fe20000010100 */
[----:B------:R-:W-:Y:S01]  /*1560*/  FADD.FTZ R103, R11, R103 ;  /* 0x000000670b677221 */ /* 0x000fe20000010000 */
[-C--:B------:R-:W-:Y:S01]  /*1570*/  FFMA.FTZ R102, R9, R11.reuse, R102 ;  /* 0x0000000b09667223 */ /* 0x080fe20000010066 */
[----:B------:R-:W-:Y:S01]  /*1580*/  FFMA.FTZ R7, R168, R11, R7 ;  /* 0x0000000ba8077223 */ /* 0x000fe20000010007 */
[----:B------:R-:W-:Y:S01]  /*1590*/  PRMT R11, R16, 0x7632, R11 ;  /* 0x00007632100b7816 */ /* 0x000fe2000000000b */
[----:B------:R-:W-:Y:S01]  /*15a0*/  FMUL.FTZ R16, R5, R13 ;  /* 0x0000000d05107220 */ /* 0x000fe20000410000 */
[----:B------:R-:W-:Y:S01]  /*15b0*/  SHF.L.U32 R192, R192, 0x10, RZ ;  /* 0x00000010c0c07819 */ /* 0x000fe200000006ff */
[----:B------:R0:W-:Y:S01]  /*15c0*/  STL [R1+0x50], R112 ;  /* 0x0000507001007387 */ /* 0x0001e20000100800 */
[----:B------:R-:W-:Y:S01]  /*15d0*/  SHF.L.U32 R11, R11, 0x10, RZ ;  /* 0x000000100b0b7819 */ /* 0x000fe200000006ff */
[----:B------:R-:W-:Y:S01]  /*15e0*/  FADD.FTZ R15, -R10, R15 ;  /* 0x0000000f0a0f7221 */ /* 0x000fe20000010100 */
[----:B------:R-:W-:Y:S01]  /*15f0*/  PRMT R17, R17, 0x7632, R17 ;  /* 0x0000763211117816 */ /* 0x000fe20000000011 */
[----:B0-----:R-:W4:Y:S03]  /*1600*/  LDL R112, [R1+0x24] ;  /* 0x0000240001707983 */ /* 0x001f260000100800 */
[----:B------:R-:W-:Y:S01]  /*1610*/  SHF.L.U32 R17, R17, 0x10, RZ ;  /* 0x0000001011117819 */ /* 0x000fe200000006ff */
[----:B------:R0:W-:Y:S01]  /*1620*/  STL [R1+0x4c], R103 ;  /* 0x00004c6701007387 */ /* 0x0001e20000100800 */
[----:B------:R-:W-:Y:S01]  /*1630*/  FMUL.FTZ R15, R5, R15 ;  /* 0x0000000f050f7220 */ /* 0x000fe20000410000 */
[----:B------:R-:W-:-:S02]  /*1640*/  IADD3 R2, PT, PT, R4, 0x40, RZ ;  /* 0x0000004004027810 */ /* 0x000fc40007ffe0ff */
[----:B0-----:R-:W4:Y:S04]  /*1650*/  LDL.LU R103, [R1+0x58] ;  /* 0x0000580001677983 */ /* 0x001f280000300800 */
[----:B------:R0:W-:Y:S01]  /*1660*/  STL [R1+0x48], R102 ;  /* 0x0000486601007387 */ /* 0x0001e20000100800 */
[----:B------:R-:W-:-:S05]  /*1670*/  IMAD.WIDE.U32 R100, R2, 0x20, R202 ;  /* 0x0000002002647825 */ /* 0x000fca00078e00ca */
[----:B------:R-:W4:Y:S04]  /*1680*/  LDG.E.128 R160, desc[UR10][R100.64] ;  /* 0x0000000a64a07981 */ /* 0x000f28000c1e1d00 */
[----:B0-----:R-:W4:Y:S04]  /*1690*/  LDL.LU R102, [R1+0x5c] ;  /* 0x00005c0001667983 */ /* 0x001f280000300800 */
[----:B------:R-:W4:Y:S04]  /*16a0*/  LDL R12, [R1+0x2c] ;  /* 0x00002c00010c7983 */ /* 0x000f280000100800 */
[----:B------:R0:W4:Y:S01]  /*16b0*/  LDG.E.128 R168, desc[UR10][R100.64+0x10] ;  /* 0x0000100a64a87981 */ /* 0x000122000c1e1d00 */
[----:B--2---:R-:W-:Y:S01]  /*16c0*/  FFMA.FTZ R115, R16, R192, R115 ;  /* 0x000000c010737223 */ /* 0x004fe20000010073 */
[----:B---3--:R-:W-:-:S04]  /*16d0*/  FADD.FTZ R173, R192, R173 ;  /* 0x000000adc0ad7221 */ /* 0x008fc80000010000 */
[----:B------:R1:W-:Y:S04]  /*16e0*/  STL [R1+0x38], R115 ;  /* 0x0000387301007387 */ /* 0x0003e80000100800 */
[----:B-1----:R-:W2:Y:S01]  /*16f0*/  LDL.LU R115, [R1+0x6c] ;  /* 0x00006c0001737983 */ /* 0x002ea20000300800 */
[----:B----4-:R-:W-:Y:S01]  /*1700*/  FFMA.FTZ R114, R16, R11, R114 ;  /* 0x0000000b10727223 */ /* 0x010fe20000010072 */
[----:B------:R-:W-:-:S04]  /*1710*/  FADD.FTZ R14, R11, R14 ;  /* 0x0000000e0b0e7221 */ /* 0x000fc80000010000 */
[----:B------:R1:W-:Y:S01]  /*1720*/  STL [R1+0x40], R114 ;  /* 0x0000407201007387 */ /* 0x0003e20000100800 */
[----:B------:R-:W-:-:S03]  /*1730*/  FFMA.FTZ R172, R15, R17, R172 ;  /* 0x000000110fac7223 */ /* 0x000fc600000100ac */
[----:B-1----:R-:W3:Y:S04]  /*1740*/  LDL.LU R114, [R1+0x68] ;  /* 0x0000680001727983 */ /* 0x002ee80000300800 */
[----:B------:R-:W-:Y:S01]  /*1750*/  STL [R1+0x3c], R173 ;  /* 0x00003cad01007387 */ /* 0x000fe20000100800 */
[----:B------:R-:W-:-:S03]  /*1760*/  FADD.FTZ R113, R17, R113 ;  /* 0x0000007111717221 */ /* 0x000fc60000010000 */
[----:B------:R1:W-:Y:S04]  /*1770*/  STL [R1+0x44], R14 ;  /* 0x0000440e01007387 */ /* 0x0003e80000100800 */
[----:B------:R-:W4:Y:S04]  /*1780*/  LDL.LU R210, [R1+0x7c] ;  /* 0x00007c0001d27983 */ /* 0x000f280000300800 */
[----:B------:R-:W4:Y:S04]  /*1790*/  LDL.LU R209, [R1+0x78] ;  /* 0x0000780001d17983 */ /* 0x000f280000300800 */
[----:B------:R-:W-:Y:S04]  /*17a0*/  STL [R1+0x60], R172 ;  /* 0x000060ac01007387 */ /* 0x000fe80000100800 */
[----:B------:R-:W4:Y:S04]  /*17b0*/  LDL.LU R208, [R1+0x74] ;  /* 0x0000740001d07983 */ /* 0x000f280000300800 */
[----:B------:R-:W-:Y:S04]  /*17c0*/  STL [R1+0x64], R113 ;  /* 0x0000647101007387 */ /* 0x000fe80000100800 */
[----:B------:R-:W4:Y:S04]  /*17d0*/  LDL.LU R101, [R1+0x70] ;  /* 0x0000700001657983 */ /* 0x000f280000300800 */
[----:B------:R-:W4:Y:S04]  /*17e0*/  LDL.LU R207, [R1+0x84] ;  /* 0x0000840001cf7983 */ /* 0x000f280000300800 */
[----:B------:R-:W4:Y:S01]  /*17f0*/  LDL.LU R206, [R1+0x80] ;  /* 0x0000800001ce7983 */ /* 0x000f220000300800 */
[----:B------:R-:W-:Y:S01]  /*1800*/  PRMT R193, R193, 0x7632, R193 ;  /* 0x00007632c1c17816 */ /* 0x000fe200000000c1 */
[----:B------:R-:W-:-:S03]  /*1810*/  FMUL.FTZ R13, R63, R17 ;  /* 0x000000113f0d7220 */ /* 0x000fc60000410000 */
[----:B------:R-:W-:Y:S01]  /*1820*/  SHF.L.U32 R193, R193, 0x10, RZ ;  /* 0x00000010c1c17819 */ /* 0x000fe200000006ff */
[----:B-1----:R-:W-:Y:S01]  /*1830*/  FMUL.FTZ R14, R61, R11 ;  /* 0x0000000b3d0e7220 */ /* 0x002fe20000410000 */
[----:B------:R-:W-:Y:S01]  /*1840*/  PRMT R11, R194, 0x7632, R11 ;  /* 0x00007632c20b7816 */ /* 0x000fe2000000000b */
[----:B------:R-:W-:Y:S01]  /*1850*/  FADD.FTZ R196, -R10, R196 ;  /* 0x000000c40ac47221 */ /* 0x000fe20000010100 */
[----:B------:R-:W-:Y:S02]  /*1860*/  PRMT R17, R18, 0x7632, R17 ;  /* 0x0000763212117816 */ /* 0x000fe40000000011 */
[----:B------:R-:W-:Y:S01]  /*1870*/  SHF.L.U32 R194, R194, 0x10, RZ ;  /* 0x00000010c2c27819 */ /* 0x000fe200000006ff */
[----:B------:R-:W-:Y:S01]  /*1880*/  FMUL.FTZ R205, R5, R196 ;  /* 0x000000c405cd7220 */ /* 0x000fe20000410000 */
[----:B0-----:R-:W-:Y:S01]  /*1890*/  SHF.L.U32 R100, R11, 0x10, RZ ;  /* 0x000000100b647819 */ /* 0x001fe200000006ff */
[-C--:B------:R-:W-:Y:S01]  /*18a0*/  FFMA.FTZ R103, R15, R193.reuse, R103 ;  /* 0x000000c10f677223 */ /* 0x080fe20000010067 */
[----:B------:R-:W-:Y:S01]  /*18b0*/  SHF.L.U32 R11, R17, 0x10, RZ ;  /* 0x00000010110b7819 */ /* 0x000fe200000006ff */
[----:B------:R-:W-:Y:S01]  /*18c0*/  FFMA.FTZ R13, R12, R193, R13 ;  /* 0x000000c10c0d7223 */ /* 0x000fe2000001000d */
[----:B------:R-:W-:Y:S01]  /*18d0*/  SHF.L.U32 R12, R18, 0x10, RZ ;  /* 0x00000010120c7819 */ /* 0x000fe200000006ff */
[----:B------:R-:W-:Y:S01]  /*18e0*/  FADD.FTZ R18, -R10, R197 ;  /* 0x000000c50a127221 */ /* 0x000fe20000010100 */
[----:B------:R-:W-:-:S03]  /*18f0*/  FADD.FTZ R102, R193, R102 ;  /* 0x00000066c1667221 */ /* 0x000fc60000010000 */
[----:B------:R-:W-:Y:S02]  /*1900*/  FMUL.FTZ R18, R5, R18 ;  /* 0x0000001205127220 */ /* 0x000fe40000410000 */
[----:B------:R-:W-:Y:S04]  /*1910*/  STL [R1+0x5c], R102 ;  /* 0x00005c6601007387 */ /* 0x000fe80000100800 */
[----:B------:R-:W-:Y:S01]  /*1920*/  STL [R1+0x58], R103 ;  /* 0x0000586701007387 */ /* 0x000fe20000100800 */
[----:B--2---:R-:W-:-:S05]  /*1930*/  FADD.FTZ R115, R194, R115 ;  /* 0x00000073c2737221 */ /* 0x004fca0000010000 */
[----:B------:R-:W-:Y:S01]  /*1940*/  STL [R1+0x6c], R115 ;  /* 0x00006c7301007387 */ /* 0x000fe20000100800 */
[----:B---3--:R-:W-:-:S05]  /*1950*/  FFMA.FTZ R114, R205, R194, R114 ;  /* 0x000000c2cd727223 */ /* 0x008fca0000010072 */
[----:B------:R-:W-:Y:S01]  /*1960*/  STL [R1+0x68], R114 ;  /* 0x0000687201007387 */ /* 0x000fe20000100800 */
[----:B----4-:R-:W-:Y:S01]  /*1970*/  FADD.FTZ R210, R100, R210 ;  /* 0x000000d264d27221 */ /* 0x010fe20000010000 */
[----:B------:R-:W-:-:S04]  /*1980*/  FFMA.FTZ R209, R18, R100, R209 ;  /* 0x0000006412d17223 */ /* 0x000fc800000100d1 */
[----:B------:R-:W-:Y:S04]  /*1990*/  STL [R1+0x7c], R210 ;  /* 0x00007cd201007387 */ /* 0x000fe80000100800 */
[----:B------:R-:W-:Y:S01]  /*19a0*/  STL [R1+0x78], R209 ;  /* 0x000078d101007387 */ /* 0x000fe20000100800 */
[----:B------:R-:W-:Y:S01]  /*19b0*/  FADD.FTZ R208, R12, R208 ;  /* 0x000000d00cd07221 */ /* 0x000fe20000010000 */
[----:B------:R-:W-:Y:S01]  /*19c0*/  FFMA.FTZ R101, R205, R12, R101 ;  /* 0x0000000ccd657223 */ /* 0x000fe20000010065 */
[----:B------:R-:W-:-:S04]  /*19d0*/  FADD.FTZ R207, R11, R207 ;  /* 0x000000cf0bcf7221 */ /* 0x000fc80000010000 */
[----:B------:R-:W-:Y:S01]  /*19e0*/  STL [R1+0x70], R101 ;  /* 0x0000706501007387 */ /* 0x000fe20000100800 */
[----:B------:R-:W-:-:S03]  /*19f0*/  FFMA.FTZ R206, R18, R11, R206 ;  /* 0x0000000b12ce7223 */ /* 0x000fc600000100ce */
[----:B------:R0:W-:Y:S04]  /*1a00*/  STL [R1+0x74], R208 ;  /* 0x000074d001007387 */ /* 0x0001e80000100800 */
[----:B------:R-:W2:Y:S04]  /*1a10*/  LDL.LU R224, [R1+0x8c] ;  /* 0x00008c0001e07983 */ /* 0x000ea80000300800 */
[----:B------:R-:W3:Y:S04]  /*1a20*/  LDL.LU R220, [R1+0x88] ;  /* 0x0000880001dc7983 */ /* 0x000ee80000300800 */
[----:B------:R-:W-:Y:S04]  /*1a30*/  STL [R1+0x84], R207 ;  /* 0x000084cf01007387 */ /* 0x000fe80000100800 */
[----:B0-----:R-:W4:Y:S04]  /*1a40*/  LDL.LU R208, [R1+0x94] ;  /* 0x0000940001d07983 */ /* 0x001f280000300800 */
[----:B------:R0:W-:Y:S04]  /*1a50*/  STL [R1+0x80], R206 ;  /* 0x000080ce01007387 */ /* 0x0001e80000100800 */
[----:B------:R-:W4:Y:S04]  /*1a60*/  LDL.LU R197, [R1+0x90] ;  /* 0x0000900001c57983 */ /* 0x000f280000300800 */
[----:B------:R-:W4:Y:S01]  /*1a70*/  LDL.LU R218, [R1+0x9c] ;  /* 0x00009c0001da7983 */ /* 0x000f220000300800 */
[----:B------:R-:W-:-:S03]  /*1a80*/  IADD3 R3, PT, PT, R4, 0x20, RZ ;  /* 0x0000002004037810 */ /* 0x000fc60007ffe0ff */
[----:B------:R-:W4:Y:S02]  /*1a90*/  LDL.LU R215, [R1+0x98] ;  /* 0x0000980001d77983 */ /* 0x000f240000300800 */
[C---:B------:R-:W-:Y:S02]  /*1aa0*/  IMAD.WIDE.U32 R156, R3.reuse, 0x20, R202 ;  /* 0x00000020039c7825 */ /* 0x040fe400078e00ca */
[----:B------:R-:W4:Y:S02]  /*1ab0*/  LDL.LU R214, [R1+0xa4] ;  /* 0x0000a40001d67983 */ /* 0x000f240000300800 */
[C---:B------:R-:W-:Y:S02]  /*1ac0*/  IMAD.WIDE.U32 R188, R3.reuse, 0x10, R200 ;  /* 0x0000001003bc7825 */ /* 0x040fe400078e00c8 */
[----:B------:R-:W4:Y:S04]  /*1ad0*/  LDL.LU R210, [R1+0xa0] ;  /* 0x0000a00001d27983 */ /* 0x000f280000300800 */
[----:B------:R-:W4:Y:S04]  /*1ae0*/  LDG.E.128 R20, desc[UR10][R156.64] ;  /* 0x0000000a9c147981 */ /* 0x000f28000c1e1d00 */
[----:B------:R-:W4:Y:S01]  /*1af0*/  LDG.E.128 R188, desc[UR10][R188.64] ;  /* 0x0000000abcbc7981 */ /* 0x000f22000c1e1d00 */
[----:B------:R-:W-:-:S03]  /*1b00*/  IMAD.WIDE.U32 R108, R3, 0x10, R216 ;  /* 0x00000010036c7825 */ /* 0x000fc600078e00d8 */
[----:B------:R-:W4:Y:S04]  /*1b10*/  LDL.LU R209, [R1+0xb4] ;  /* 0x0000b40001d17983 */ /* 0x000f280000300800 */
[----:B------:R-:W4:Y:S01]  /*1b20*/  LDG.E.128 R108, desc[UR10][R108.64] ;  /* 0x0000000a6c6c7981 */ /* 0x000f22000c1e1d00 */
[----:B------:R-:W-:Y:S01]  /*1b30*/  FMUL.FTZ R204, R64, R12 ;  /* 0x0000000c40cc7220 */ /* 0x000fe20000410000 */
[----:B------:R-:W-:Y:S02]  /*1b40*/  FADD.FTZ R198, -R10, R198 ;  /* 0x000000c60ac67221 */ /* 0x000fe40000010100 */
[----:B------:R-:W4:Y:S01]  /*1b50*/  LDL.LU R213, [R1+0xb0] ;  /* 0x0000b00001d57983 */ /* 0x000f220000300800 */
[----:B0-----:R-:W-:-:S03]  /*1b60*/  SHF.L.U32 R206, R195, 0x10, RZ ;  /* 0x00000010c3ce7819 */ /* 0x001fc600000006ff */
[----:B------:R-:W4:Y:S01]  /*1b70*/  LDL.LU R212, [R1+0xac] ;  /* 0x0000ac0001d47983 */ /* 0x000f220000300800 */
[----:B------:R-:W-:Y:S01]  /*1b80*/  FFMA.FTZ R204, R24, R194, R204 ;  /* 0x000000c218cc7223 */ /* 0x000fe200000100cc */
[----:B------:R-:W-:Y:S02]  /*1b90*/  FMUL.FTZ R207, R5, R198 ;  /* 0x000000c605cf7220 */ /* 0x000fe40000410000 */
[----:B------:R-:W4:Y:S01]  /*1ba0*/  LDL.LU R211, [R1+0xa8] ;  /* 0x0000a80001d37983 */ /* 0x000f220000300800 */
[----:B------:R-:W-:Y:S02]  /*1bb0*/  SHF.L.U32 R194, R19, 0x10, RZ ;  /* 0x0000001013c27819 */ /* 0x000fe400000006ff */
[----:B------:R-:W-:Y:S01]  /*1bc0*/  PRMT R195, R195, 0x7632, R195 ;  /* 0x00007632c3c37816 */ /* 0x000fe200000000c3 */
[----:B------:R-:W-:Y:S01]  /*1bd0*/  FADD.FTZ R199, -R10, R199 ;  /* 0x000000c70ac77221 */ /* 0x000fe20000010100 */
[----:B------:R-:W4:Y:S02]  /*1be0*/  LDG.E.128 R156, desc[UR10][R156.64+0x10] ;  /* 0x0000100a9c9c7981 */ /* 0x000f24000c1e1d00 */
[----:B------:R-:W-:Y:S01]  /*1bf0*/  SHF.L.U32 R195, R195, 0x10, RZ ;  /* 0x00000010c3c37819 */ /* 0x000fe200000006ff */
[----:B------:R-:W-:Y:S01]  /*1c00*/  FMUL.FTZ R196, R66, R194 ;  /* 0x000000c242c47220 */ /* 0x000fe20000410000 */
[----:B--2---:R-:W-:Y:S01]  /*1c10*/  FADD.FTZ R224, R206, R224 ;  /* 0x000000e0cee07221 */ /* 0x004fe20000010000 */
[----:B---3--:R-:W-:-:S04]  /*1c20*/  FFMA.FTZ R220, R207, R206, R220 ;  /* 0x000000cecfdc7223 */ /* 0x008fc800000100dc */
[----:B------:R-:W-:Y:S04]  /*1c30*/  STL [R1+0x8c], R224 ;  /* 0x00008ce001007387 */ /* 0x000fe80000100800 */
[----:B------:R-:W-:Y:S01]  /*1c40*/  STL [R1+0x88], R220 ;  /* 0x000088dc01007387 */ /* 0x000fe20000100800 */
[----:B----4-:R-:W-:-:S03]  /*1c50*/  FADD.FTZ R208, R194, R208 ;  /* 0x000000d0c2d07221 */ /* 0x010fc60000010000 */
[----:B------:R-:W2:Y:S01]  /*1c60*/  LDL.LU R198, [R1+0xd4] ;  /* 0x0000d40001c67983 */ /* 0x000ea20000300800 */
[----:B------:R-:W-:-:S05]  /*1c70*/  FFMA.FTZ R197, R207, R194, R197 ;  /* 0x000000c2cfc57223 */ /* 0x000fca00000100c5 */
[----:B------:R0:W-:Y:S04]  /*1c80*/  STL [R1+0x90], R197 ;  /* 0x000090c501007387 */ /* 0x0001e80000100800 */
[----:B------:R1:W-:Y:S04]  /*1c90*/  STL [R1+0x94], R208 ;  /* 0x000094d001007387 */ /* 0x0003e80000100800 */
[----:B0-----:R-:W3:Y:S01]  /*1ca0*/  LDL.LU R197, [R1+0xd0] ;  /* 0x0000d00001c57983 */ /* 0x001ee20000300800 */
[----:B------:R-:W-:Y:S01]  /*1cb0*/  FADD.FTZ R218, R195, R218 ;  /* 0x000000dac3da7221 */ /* 0x000fe20000010000 */
[----:B------:R-:W-:-:S04]  /*1cc0*/  FFMA.FTZ R206, R26, R206, R196 ;  /* 0x000000ce1ace7223 */ /* 0x000fc800000100c4 */
[----:B------:R-:W-:Y:S04]  /*1cd0*/  STL [R1+0x9c], R218 ;  /* 0x00009cda01007387 */ /* 0x000fe80000100800 */
[----:B------:R-:W4:Y:S01]  /*1ce0*/  LDL.LU R196, [R1+0xcc] ;  /* 0x0000cc0001c47983 */ /* 0x000f220000300800 */
[----:B------:R-:W-:Y:S01]  /*1cf0*/  PRMT R194, R19, 0x7632, R194 ;  /* 0x0000763213c27816 */ /* 0x000fe200000000c2 */
[----:B-1----:R-:W-:-:S03]  /*1d00*/  FMUL.FTZ R208, R5, R199 ;  /* 0x000000c705d07220 */ /* 0x002fc60000410000 */
[----:B------:R-:W-:Y:S01]  /*1d10*/  SHF.L.U32 R194, R194, 0x10, RZ ;  /* 0x00000010c2c27819 */ /* 0x000fe200000006ff */
[----:B------:R-:W-:-:S04]  /*1d20*/  FFMA.FTZ R215, R208, R195, R215 ;  /* 0x000000c3d0d77223 */ /* 0x000fc800000100d7 */
[-C--:B------:R-:W-:Y:S01]  /*1d30*/  FMUL.FTZ R19, R67, R194.reuse ;  /* 0x000000c243137220 */ /* 0x080fe20000410000 */
[----:B------:R-:W-:Y:S01]  /*1d40*/  FADD.FTZ R214, R194, R214 ;  /* 0x000000d6c2d67221 */ /* 0x000fe20000010000 */
[----:B------:R-:W-:Y:S01]  /*1d50*/  FFMA.FTZ R210, R208, R194, R210 ;  /* 0x000000c2d0d27223 */ /* 0x000fe200000100d2 */
[----:B------:R-:W-:Y:S01]  /*1d60*/  STL [R1+0x98], R215 ;  /* 0x000098d701007387 */ /* 0x000fe20000100800 */
[----:B------:R-:W-:-:S03]  /*1d70*/  FFMA.FTZ R19, R27, R195, R19 ;  /* 0x000000c31b137223 */ /* 0x000fc60000010013 */
[----:B------:R-:W4:Y:S04]  /*1d80*/  LDL.LU R195, [R1+0xc8] ;  /* 0x0000c80001c37983 */ /* 0x000f280000300800 */
[----:B------:R-:W-:Y:S04]  /*1d90*/  STL [R1+0xa4], R214 ;  /* 0x0000a4d601007387 */ /* 0x000fe80000100800 */
[----:B------:R0:W-:Y:S02]  /*1da0*/  STL [R1+0xa0], R210 ;  /* 0x0000a0d201007387 */ /* 0x0001e40000100800 */
[----:B0-----:R-:W-:Y:S01]  /*1db0*/  FADD.FTZ R210, -R10, R20 ;  /* 0x000000140ad27221 */ /* 0x001fe20000010100 */
[----:B------:R-:W-:-:S05]  /*1dc0*/  SHF.L.U32 R20, R188, 0x10, RZ ;  /* 0x00000010bc147819 */ /* 0x000fca00000006ff */
[----:B------:R-:W-:Y:S01]  /*1dd0*/  FADD.FTZ R209, R20, R209 ;  /* 0x000000d114d17221 */ /* 0x000fe20000010000 */
[----:B------:R-:W-:-:S04]  /*1de0*/  FMUL.FTZ R210, R5, R210 ;  /* 0x000000d205d27220 */ /* 0x000fc80000410000 */
[----:B------:R0:W-:Y:S01]  /*1df0*/  STL [R1+0xb4], R209 ;  /* 0x0000b4d101007387 */ /* 0x0001e20000100800 */
[-C--:B------:R-:W-:Y:S01]  /*1e00*/  FFMA.FTZ R213, R210, R20.reuse, R213 ;  /* 0x00000014d2d57223 */ /* 0x080fe200000100d5 */
[----:B------:R-:W-:Y:S01]  /*1e10*/  FMUL.FTZ R20, R68, R20 ;  /* 0x0000001444147220 */ /* 0x000fe20000410000 */
[----:B0-----:R-:W-:-:S03]  /*1e20*/  SHF.L.U32 R209, R108, 0x10, RZ ;  /* 0x000000106cd17819 */ /* 0x001fc600000006ff */
[----:B------:R-:W-:Y:S02]  /*1e30*/  STL [R1+0xb0], R213 ;  /* 0x0000b0d501007387 */ /* 0x000fe40000100800 */
[----:B------:R-:W-:Y:S01]  /*1e40*/  FADD.FTZ R212, R209, R212 ;  /* 0x000000d4d1d47221 */ /* 0x000fe20000010000 */
[-C--:B------:R-:W-:Y:S01]  /*1e50*/  FFMA.FTZ R211, R210, R209.reuse, R211 ;  /* 0x000000d1d2d37223 */ /* 0x080fe200000100d3 */
[----:B------:R-:W4:Y:S01]  /*1e60*/  LDL.LU R240, [R1+0xc0] ;  /* 0x0000c00001f07983 */ /* 0x000f220000300800 */
[----:B------:R-:W-:-:S03]  /*1e70*/  FFMA.FTZ R209, R28, R209, R20 ;  /* 0x000000d11cd17223 */ /* 0x000fc60000010014 */
[----:B------:R-:W4:Y:S01]  /*1e80*/  LDL.LU R228, [R1+0xc4] ;  /* 0x0000c40001e47983 */ /* 0x000f220000300800 */
[----:B------:R-:W-:-:S03]  /*1e90*/  FADD.FTZ R22, -R10, R22 ;  /* 0x000000160a167221 */ /* 0x000fc60000010100 */
[----:B------:R0:W-:Y:S01]  /*1ea0*/  STL [R1+0xac], R212 ;  /* 0x0000acd401007387 */ /* 0x0001e20000100800 */
[----:B------:R-:W-:-:S03]  /*1eb0*/  SHF.L.U32 R20, R189, 0x10, RZ ;  /* 0x00000010bd147819 */ /* 0x000fc600000006ff */
[----:B------:R-:W4:Y:S04]  /*1ec0*/  LDL.LU R224, [R1+0xb8] ;  /* 0x0000b80001e07983 */ /* 0x000f280000300800 */
[----:B------:R1:W-:Y:S04]  /*1ed0*/  STL [R1+0xa8], R211 ;  /* 0x0000a8d301007387 */ /* 0x0003e80000100800 */
[----:B------:R-:W4:Y:S01]  /*1ee0*/  LDL.LU R214, [R1+0xbc] ;  /* 0x0000bc0001d67983 */ /* 0x000f220000300800 */
[----:B0-----:R-:W-:-:S03]  /*1ef0*/  FMUL.FTZ R212, R5, R22 ;  /* 0x0000001605d47220 */ /* 0x001fc60000410000 */
[----:B------:R-:W4:Y:S01]  /*1f00*/  LDL.LU R220, [R1+0xe0] ;  /* 0x0000e00001dc7983 */ /* 0x000f220000300800 */
[----:B-1----:R-:W-:Y:S01]  /*1f10*/  SHF.L.U32 R211, R109, 0x10, RZ ;  /* 0x000000106dd37819 */ /* 0x002fe200000006ff */
[----:B--2---:R-:W-:-:S05]  /*1f20*/  FADD.FTZ R198, R20, R198 ;  /* 0x000000c614c67221 */ /* 0x004fca0000010000 */
[----:B------:R0:W-:Y:S04]  /*1f30*/  STL [R1+0xd4], R198 ;  /* 0x0000d4c601007387 */ /* 0x0001e80000100800 */
[----:B------:R-:W2:Y:S04]  /*1f40*/  LDL.LU R218, [R1+0xe4] ;  /* 0x0000e40001da7983 */ /* 0x000ea80000300800 */
[----:B------:R-:W2:Y:S01]  /*1f50*/  LDL.LU R215, [R1+0xd8] ;  /* 0x0000d80001d77983 */ /* 0x000ea20000300800 */
[----:B---3--:R-:W-:-:S05]  /*1f60*/  FFMA.FTZ R197, R212, R20, R197 ;  /* 0x00000014d4c57223 */ /* 0x008fca00000100c5 */
[----:B------:R1:W-:Y:S04]  /*1f70*/  STL [R1+0xd0], R197 ;  /* 0x0000d0c501007387 */ /* 0x0003e80000100800 */
[----:B------:R-:W3:Y:S04]  /*1f80*/  LDL.LU R199, [R1+0xdc] ;  /* 0x0000dc0001c77983 */ /* 0x000ee80000300800 */
[----:B0-----:R-:W3:Y:S01]  /*1f90*/  LDL.LU R198, [R1+0xec] ;  /* 0x0000ec0001c67983 */ /* 0x001ee20000300800 */
[----:B----4-:R-:W-:-:S03]  /*1fa0*/  FADD.FTZ R196, R211, R196 ;  /* 0x000000c4d3c47221 */ /* 0x010fc60000010000 */
[----:B-1----:R-:W4:Y:S04]  /*1fb0*/  LDL.LU R197, [R1+0xe8] ;  /* 0x0000e80001c57983 */ /* 0x002f280000300800 */
[----:B------:R0:W-:Y:S04]  /*1fc0*/  STL [R1+0xcc], R196 ;  /* 0x0000ccc401007387 */ /* 0x0001e80000100800 */
[----:B0-----:R-:W4:Y:S01]  /*1fd0*/  LDL.LU R196, [R1+0xf4] ;  /* 0x0000f40001c47983 */ /* 0x001f220000300800 */
[----:B------:R-:W-:Y:S01]  /*1fe0*/  FMUL.FTZ R20, R70, R20 ;  /* 0x0000001446147220 */ /* 0x000fe20000410000 */
[----:B------:R-:W-:Y:S01]  /*1ff0*/  FFMA.FTZ R195, R212, R211, R195 ;  /* 0x000000d3d4c37223 */ /* 0x000fe200000100c3 */
[----:B------:R-:W-:-:S02]  /*2000*/  FADD.FTZ R21, -R10, R21 ;  /* 0x000000150a157221 */ /* 0x000fc40000010100 */
[--C-:B------:R-:W-:Y:S01]  /*2010*/  FFMA.FTZ R211, R30, R211, R20.reuse ;  /* 0x000000d31ed37223 */ /* 0x100fe20000010014 */
[----:B------:R-:W-:Y:S02]  /*2020*/  PRMT R20, R188, 0x7632, R20 ;  /* 0x00007632bc147816 */ /* 0x000fe40000000014 */
[----:B------:R-:W-:Y:S01]  /*2030*/  PRMT R188, R108, 0x7632, R188 ;  /* 0x000076326cbc7816 */ /* 0x000fe200000000bc */
[----:B------:R-:W-:Y:S01]  /*2040*/  FMUL.FTZ R213, R5, R21 ;  /* 0x0000001505d57220 */ /* 0x000fe20000410000 */
[----:B------:R-:W-:Y:S02]  /*2050*/  SHF.L.U32 R20, R20, 0x10, RZ ;  /* 0x0000001014147819 */ /* 0x000fe400000006ff */
[----:B------:R-:W-:Y:S01]  /*2060*/  SHF.L.U32 R188, R188, 0x10, RZ ;  /* 0x00000010bcbc7819 */ /* 0x000fe200000006ff */
[----:B------:R-:W-:Y:S01]  /*2070*/  STL [R1+0xc8], R195 ;  /* 0x0000c8c301007387 */ /* 0x000fe20000100800 */
[----:B------:R-:W-:Y:S01]  /*2080*/  PRMT R189, R189, 0x7632, R189 ;  /* 0x00007632bdbd7816 */ /* 0x000fe200000000bd */
[----:B------:R-:W-:-:S02]  /*2090*/  FADD.FTZ R23, -R10, R23 ;  /* 0x000000170a177221 */ /* 0x000fc40000010100 */
[----:B------:R-:W4:Y:S01]  /*20a0*/  LDL.LU R22, [R1+0xf0] ;  /* 0x0000f00001167983 */ /* 0x000f220000300800 */
[----:B------:R-:W-:Y:S02]  /*20b0*/  PRMT R109, R109, 0x7632, R109 ;  /* 0x000076326d6d7816 */ /* 0x000fe4000000006d */
[----:B------:R-:W-:Y:S02]  /*20c0*/  SHF.L.U32 R189, R189, 0x10, RZ ;  /* 0x00000010bdbd7819 */ /* 0x000fe400000006ff */
[----:B------:R-:W-:Y:S01]  /*20d0*/  SHF.L.U32 R109, R109, 0x10, RZ ;  /* 0x000000106d6d7819 */ /* 0x000fe200000006ff */
[----:B------:R-:W-:Y:S01]  /*20e0*/  FFMA.FTZ R240, R213, R20, R240 ;  /* 0x00000014d5f07223 */ /* 0x000fe200000100f0 */
[----:B------:R-:W-:-:S04]  /*20f0*/  FADD.FTZ R228, R20, R228 ;  /* 0x000000e414e47221 */ /* 0x000fc80000010000 */
[----:B------:R-:W-:Y:S01]  /*2100*/  STL [R1+0xc0], R240 ;  /* 0x0000c0f001007387 */ /* 0x000fe20000100800 */
[----:B------:R-:W-:-:S03]  /*2110*/  FFMA.FTZ R224, R213, R188, R224 ;  /* 0x000000bcd5e07223 */ /* 0x000fc600000100e0 */
[----:B------:R-:W-:Y:S01]  /*2120*/  STL [R1+0xc4], R228 ;  /* 0x0000c4e401007387 */ /* 0x000fe20000100800 */
[----:B------:R-:W-:-:S03]  /*2130*/  FADD.FTZ R214, R188, R214 ;  /* 0x000000d6bcd67221 */ /* 0x000fc60000010000 */
[----:B------:R-:W-:Y:S04]  /*2140*/  STL [R1+0xb8], R224 ;  /* 0x0000b8e001007387 */ /* 0x000fe80000100800 */
[----:B------:R0:W-:Y:S02]  /*2150*/  STL [R1+0xbc], R214 ;  /* 0x0000bcd601007387 */ /* 0x0001e40000100800 */
[----:B0-----:R-:W-:-:S04]  /*2160*/  FMUL.FTZ R214, R5, R23 ;  /* 0x0000001705d67220 */ /* 0x001fc80000410000 */
[----:B------:R-:W-:-:S05]  /*2170*/  FFMA.FTZ R220, R214, R189, R220 ;  /* 0x000000bdd6dc7223 */ /* 0x000fca00000100dc */
[----:B------:R-:W-:Y:S01]  /*2180*/  STL [R1+0xe0], R220 ;  /* 0x0000e0dc01007387 */ /* 0x000fe20000100800 */
[----:B------:R-:W-:-:S04]  /*2190*/  FMUL.FTZ R20, R69, R20 ;  /* 0x0000001445147220 */ /* 0x000fc80000410000 */
[----:B------:R-:W-:Y:S01]  /*21a0*/  FFMA.FTZ R188, R29, R188, R20 ;  /* 0x000000bc1dbc7223 */ /* 0x000fe20000010014 */
[----:B------:R-:W-:Y:S01]  /*21b0*/  SHF.L.U32 R20, R190, 0x10, RZ ;  /* 0x00000010be147819 */ /* 0x000fe200000006ff */
[----:B--2---:R-:W-:Y:S01]  /*21c0*/  FADD.FTZ R218, R189, R218 ;  /* 0x000000dabdda7221 */ /* 0x004fe20000010000 */
[----:B------:R-:W-:-:S04]  /*21d0*/  FFMA.FTZ R215, R214, R109, R215 ;  /* 0x0000006dd6d77223 */ /* 0x000fc800000100d7 */
[----:B------:R-:W-:Y:S04]  /*21e0*/  STL [R1+0xe4], R218 ;  /* 0x0000e4da01007387 */ /* 0x000fe80000100800 */
[----:B------:R0:W-:Y:S01]  /*21f0*/  STL [R1+0xd8], R215 ;  /* 0x0000d8d701007387 */ /* 0x0001e20000100800 */
[----:B---3--:R-:W-:Y:S01]  /*2200*/  FADD.FTZ R199, R109, R199 ;  /* 0x000000c76dc77221 */ /* 0x008fe20000010000 */
[----:B0-----:R-:W-:Y:S01]  /*2210*/  FADD.FTZ R215, -R10, R156 ;  /* 0x0000009c0ad77221 */ /* 0x001fe20000010100 */
[----:B------:R-:W-:-:S03]  /*2220*/  SHF.L.U32 R156, R110, 0x10, RZ ;  /* 0x000000106e9c7819 */ /* 0x000fc600000006ff */
[----:B------:R-:W-:Y:S01]  /*2230*/  STL [R1+0xdc], R199 ;  /* 0x0000dcc701007387 */ /* 0x000fe20000100800 */
[----:B------:R-:W-:-:S03]  /*2240*/  FMUL.FTZ R215, R5, R215 ;  /* 0x000000d705d77220 */ /* 0x000fc60000410000 */
[----:B------:R-:W2:Y:S01]  /*2250*/  LDL.LU R246, [R1+0xfc] ;  /* 0x0000fc0001f67983 */ /* 0x000ea20000300800 */
[----:B------:R-:W-:-:S03]  /*2260*/  FADD.FTZ R198, R156, R198 ;  /* 0x000000c69cc67221 */ /* 0x000fc60000010000 */
[----:B------:R-:W3:Y:S01]  /*2270*/  LDL.LU R218, [R1+0xf8] ;  /* 0x0000f80001da7983 */ /* 0x000ee20000300800 */
[----:B----4-:R-:W-:-:S03]  /*2280*/  FFMA.FTZ R197, R215, R156, R197 ;  /* 0x0000009cd7c57223 */ /* 0x010fc600000100c5 */
[----:B------:R-:W-:Y:S04]  /*2290*/  STL [R1+0xec], R198 ;  /* 0x0000ecc601007387 */ /* 0x000fe80000100800 */
[----:B------:R-:W4:Y:S04]  /*22a0*/  LDL.LU R240, [R1+0x104] ;  /* 0x0001040001f07983 */ /* 0x000f280000300800 */
[----:B------:R-:W-:Y:S01]  /*22b0*/  STL [R1+0xe8], R197 ;  /* 0x0000e8c501007387 */ /* 0x000fe20000100800 */
[----:B------:R-:W-:-:S03]  /*22c0*/  FADD.FTZ R196, R20, R196 ;  /* 0x000000c414c47221 */ /* 0x000fc60000010000 */
[----:B------:R-:W4:Y:S04]  /*22d0*/  LDL.LU R228, [R1+0x100] ;  /* 0x0001000001e47983 */ /* 0x000f280000300800 */
[----:B------:R-:W4:Y:S04]  /*22e0*/  LDL.LU R224, [R1+0x10c] ;  /* 0x00010c0001e07983 */ /* 0x000f280000300800 */
[----:B------:R-:W-:Y:S04]  /*22f0*/  STL [R1+0xf4], R196 ;  /* 0x0000f4c401007387 */ /* 0x000fe80000100800 */
[----:B------:R-:W4:Y:S01]  /*2300*/  LDL.LU R220, [R1+0x108] ;  /* 0x0001080001dc7983 */ /* 0x000f220000300800 */
[----:B------:R-:W-:-:S04]  /*2310*/  ISETP.NE.U32.AND P0, PT, RZ, UR14, PT ;  /* 0x0000000eff007c0c */ /* 0x000fc8000bf05070 */
[----:B------:R-:W-:-:S13]  /*2320*/  ISETP.NE.AND.EX P0, PT, RZ, UR15, PT, P0 ;  /* 0x0000000fff007c0c */ /* 0x000fda000bf05300 */
[----:B------:R-:W0:Y:S08]  /*2330*/  @P0 LDC.64 R102, c[0x0][0x438] ;  /* 0x00010e00ff660b82 */ /* 0x000e300000000a00 */
[----:B------:R-:W1:Y:S01]  /*2340*/  @P0 LDC.64 R174, c[0x0][0x438] ;  /* 0x00010e00ffae0b82 */ /* 0x000e620000000a00 */
[----:B------:R-:W-:Y:S01]  /*2350*/  FFMA.FTZ R14, R112, R192, R14 ;  /* 0x000000c0700e7223 */ /* 0x000fe2000001000e */
[----:B------:R-:W-:-:S06]  /*2360*/  FMUL.FTZ R17, R65, R11 ;  /* 0x0000000b41117220 */ /* 0x000fcc0000410000 */
[----:B------:R-:W1:Y:S01]  /*2370*/  @P0 LDC.64 R112, c[0x0][0x438] ;  /* 0x00010e00ff700b82 */ /* 0x000e620000000a00 */
[----:B------:R-:W-:-:S07]  /*2380*/  FFMA.FTZ R17, R25, R100, R17 ;  /* 0x0000006419117223 */ /* 0x000fce0000010011 */
[----:B------:R-:W1:Y:S01]  /*2390*/  @P0 LDC.64 R172, c[0x0][0x438] ;  /* 0x00010e00ffac0b82 */ /* 0x000e620000000a00 */
[C---:B0-----:R-:W-:Y:S01]  /*23a0*/  @P0 IMAD.WIDE.U32 R100, R4.reuse, 0x20, R102 ;  /* 0x0000002004640825 */ /* 0x041fe200078e0066 */
[----:B------:R-:W-:-:S04]  /*23b0*/  IADD3 R12, PT, PT, R4, 0x60, RZ ;  /* 0x00000060040c7810 */ /* 0x000fc80007ffe0ff */
[----:B------:R-:W5:Y:S01]  /*23c0*/  @P0 LDG.E.128 R116, desc[UR10][R100.64] ;  /* 0x0000000a64740981 */ /* 0x000f62000c1e1d00 */
[----:B------:R-:W-:Y:S01]  /*23d0*/  PRMT R110, R190, 0x7632, R110 ;  /* 0x00007632be6e7816 */ /* 0x000fe2000000006e */
[-C--:B------:R-:W-:Y:S01]  /*23e0*/  FMUL.FTZ R21, R72, R20.reuse ;  /* 0x0000001448157220 */ /* 0x080fe20000410000 */
[----:B------:R-:W-:Y:S01]  /*23f0*/  FFMA.FTZ R22, R215, R20, R22 ;  /* 0x00000014d7167223 */ /* 0x000fe20000010016 */
[----:B------:R1:W5:Y:S01]  /*2400*/  @P0 LDG.E.128 R120, desc[UR10][R100.64+0x10] ;  /* 0x0000100a64780981 */ /* 0x000362000c1e1d00 */
[----:B------:R-:W-:Y:S01]  /*2410*/  IADD3 R11, PT, PT, R4, 0x80, RZ ;  /* 0x00000080040b7810 */ /* 0x000fe20007ffe0ff */
[----:B------:R-:W-:Y:S01]  /*2420*/  IMAD.WIDE.U32 R164, R2, 0x10, R200 ;  /* 0x0000001002a47825 */ /* 0x000fe200078e00c8 */
[----:B------:R-:W-:-:S03]  /*2430*/  PRMT R190, R110, 0x7632, R190 ;  /* 0x000076326ebe7816 */ /* 0x000fc600000000be */
[----:B------:R-:W-:Y:S01]  /*2440*/  FADD.FTZ R157, -R10, R157 ;  /* 0x0000009d0a9d7221 */ /* 0x000fe20000010100 */
[----:B------:R-:W-:-:S04]  /*2450*/  IMAD.WIDE.U32 R104, R2, 0x10, R216 ;  /* 0x0000001002687825 */ /* 0x000fc800078e00d8 */
[C---:B------:R-:W-:Y:S01]  /*2460*/  FADD.FTZ R159, -R10.reuse, R159 ;  /* 0x0000009f0a9f7221 */ /* 0x040fe20000010100 */
[C---:B------:R-:W-:Y:S01]  /*2470*/  FADD.FTZ R160, -R10.reuse, R160 ;  /* 0x000000a00aa07221 */ /* 0x040fe20000010100 */
[----:B------:R-:W-:Y:S01]  /*2480*/  FADD.FTZ R161, -R10, R161 ;  /* 0x000000a10aa17221 */ /* 0x000fe20000010100 */
[----:B-1----:R-:W-:-:S04]  /*2490*/  @P0 IMAD.WIDE.U32 R100, R12, 0x20, R174 ;  /* 0x000000200c640825 */ /* 0x002fc800078e00ae */
[----:B------:R-:W-:Y:S01]  /*24a0*/  FFMA.FTZ R156, R32, R156, R21 ;  /* 0x0000009c209c7223 */ /* 0x000fe20000010015 */
[----:B------:R-:W-:Y:S01]  /*24b0*/  FADD.FTZ R163, -R10, R163 ;  /* 0x000000a30aa37221 */ /* 0x000fe20000010100 */
[----:B------:R-:W0:Y:S01]  /*24c0*/  @P0 LDC.64 R114, c[0x0][0x438] ;  /* 0x00010e00ff720b82 */ /* 0x000e220000000a00 */
[----:B------:R-:W-:Y:S01]  /*24d0*/  @P0 IMAD.WIDE.U32 R102, R3, 0x20, R112 ;  /* 0x0000002003660825 */ /* 0x000fe200078e0070 */
[----:B------:R-:W5:Y:S04]  /*24e0*/  @P0 LDG.E.128 R140, desc[UR10][R100.64] ;  /* 0x0000000a648c0981 */ /* 0x000f68000c1e1d00 */
[----:B------:R1:W5:Y:S01]  /*24f0*/  @P0 LDG.E.128 R144, desc[UR10][R100.64+0x10] ;  /* 0x0000100a64900981 */ /* 0x000362000c1e1d00 */
[----:B------:R-:W-:Y:S01]  /*2500*/  @P0 IMAD.WIDE.U32 R112, R2, 0x20, R172 ;  /* 0x0000002002700825 */ /* 0x000fe200078e00ac */
[----:B------:R-:W-:-:S02]  /*2510*/  SHF.L.U32 R110, R110, 0x10, RZ ;  /* 0x000000106e6e7819 */ /* 0x000fc400000006ff */
[----:B------:R0:W-:Y:S01]  /*2520*/  STL [R1+0xf0], R22 ;  /* 0x0000f01601007387 */ /* 0x0001e20000100800 */
[----:B------:R-:W-:-:S03]  /*2530*/  IMAD.WIDE.U32 R20, R11, 0x10, R200 ;  /* 0x000000100b147825 */ /* 0x000fc600078e00c8 */
[----:B------:R-:W4:Y:S01]  /*2540*/  LDG.E.128 R164, desc[UR10][R164.64] ;  /* 0x0000000aa4a47981 */ /* 0x000f22000c1e1d00 */
[----:B-1----:R-:W-:-:S03]  /*2550*/  IMAD.WIDE.U32 R100, R12, 0x10, R200 ;  /* 0x000000100c647825 */ /* 0x002fc600078e00c8 */
[----:B------:R-:W4:Y:S01]  /*2560*/  LDG.E.128 R104, desc[UR10][R104.64] ;  /* 0x0000000a68687981 */ /* 0x000f22000c1e1d00 */
[----:B------:R-:W-:-:S03]  /*2570*/  IMAD.WIDE.U32 R200, R11, 0x10, R216 ;  /* 0x000000100bc87825 */ /* 0x000fc600078e00d8 */
[----:B------:R1:W4:Y:S01]  /*2580*/  LDG.E.128 R172, desc[UR10][R100.64] ;  /* 0x0000000a64ac7981 */ /* 0x000322000c1e1d00 */
[C---:B------:R-:W-:Y:S01]  /*2590*/  FMUL.FTZ R160, R5.reuse, R160 ;  /* 0x000000a005a07220 */ /* 0x040fe20000410000 */
[----:B------:R-:W-:Y:S01]  /*25a0*/  FMUL.FTZ R161, R5, R161 ;  /* 0x000000a105a17220 */ /* 0x000fe20000410000 */
[C---:B------:R-:W-:Y:S01]  /*25b0*/  IMAD.WIDE.U32 R192, R12.reuse, 0x20, R202 ;  /* 0x000000200cc07825 */ /* 0x040fe200078e00ca */
[----:B------:R-:W5:Y:S04]  /*25c0*/  @P0 LDG.E.128 R124, desc[UR10][R102.64] ;  /* 0x0000000a667c0981 */ /* 0x000f68000c1e1d00 */
[----:B------:R4:W5:Y:S01]  /*25d0*/  @P0 LDG.E.128 R128, desc[UR10][R102.64+0x10] ;  /* 0x0000100a66800981 */ /* 0x000962000c1e1d00 */
[----:B-1----:R-:W-:Y:S01]  /*25e0*/  IMAD.WIDE.U32 R100, R12, 0x10, R216 ;  /* 0x000000100c647825 */ /* 0x002fe200078e00d8 */
[----:B------:R-:W-:-:S03]  /*25f0*/  SHF.L.U32 R216, R190, 0x10, RZ ;  /* 0x00000010bed87819 */ /* 0x000fc600000006ff */
[----:B------:R-:W-:Y:S01]  /*2600*/  FMUL.FTZ R190, R5, R157 ;  /* 0x0000009d05be7220 */ /* 0x000fe20000410000 */
[----:B------:R-:W-:Y:S01]  /*2610*/  FMUL.FTZ R157, R73, R110 ;  /* 0x0000006e499d7220 */ /* 0x000fe20000410000 */
[----:B------:R-:W5:Y:S03]  /*2620*/  @P0 LDG.E.128 R132, desc[UR10][R112.64] ;  /* 0x0000000a70840981 */ /* 0x000f66000c1e1d00 */
[----:B------:R-:W-:Y:S01]  /*2630*/  FFMA.FTZ R157, R33, R216, R157 ;  /* 0x000000d8219d7223 */ /* 0x000fe2000001009d */
[----:B------:R1:W5:Y:S01]  /*2640*/  @P0 LDG.E.128 R136, desc[UR10][R112.64+0x10] ;  /* 0x0000100a70880981 */ /* 0x000362000c1e1d00 */
[----:B------:R-:W-:-:S03]  /*2650*/  FMUL.FTZ R189, R71, R189 ;  /* 0x000000bd47bd7220 */ /* 0x000fc60000410000 */
[----:B0-----:R-:W4:Y:S01]  /*2660*/  LDG.E.128 R20, desc[UR10][R20.64] ;  /* 0x0000000a14147981 */ /* 0x001f22000c1e1d00 */
[----:B--2---:R-:W-:Y:S01]  /*2670*/  FADD.FTZ R246, R216, R246 ;  /* 0x000000f6d8f67221 */ /* 0x004fe20000010000 */
[----:B---3--:R-:W-:-:S04]  /*2680*/  FFMA.FTZ R218, R190, R216, R218 ;  /* 0x000000d8beda7223 */ /* 0x008fc800000100da */
[----:B------:R0:W-:Y:S01]  /*2690*/  STL [R1+0xfc], R246 ;  /* 0x0000fcf601007387 */ /* 0x0001e20000100800 */
[----:B------:R-:W-:Y:S01]  /*26a0*/  FADD.FTZ R216, -R10, R158 ;  /* 0x0000009e0ad87221 */ /* 0x000fe20000010100 */
[----:B------:R-:W-:Y:S02]  /*26b0*/  SHF.L.U32 R158, R111, 0x10, RZ ;  /* 0x000000106f9e7819 */ /* 0x000fe400000006ff */
[----:B0-----:R-:W2:Y:S04]  /*26c0*/  LDL.LU R246, [R1+0x114] ;  /* 0x0001140001f67983 */ /* 0x001ea80000300800 */
[----:B------:R0:W-:Y:S01]  /*26d0*/  STL [R1+0xf8], R218 ;  /* 0x0000f8da01007387 */ /* 0x0001e20000100800 */
[----:B----4-:R-:W-:Y:S01]  /*26e0*/  FADD.FTZ R240, R110, R240 ;  /* 0x000000f06ef07221 */ /* 0x010fe20000010000 */
[----:B------:R-:W-:-:S02]  /*26f0*/  FFMA.FTZ R228, R190, R110, R228 ;  /* 0x0000006ebee47223 */ /* 0x000fc400000100e4 */
[----:B0-----:R-:W3:Y:S01]  /*2700*/  LDL.LU R218, [R1+0x110] ;  /* 0x0001100001da7983 */ /* 0x001ee20000300800 */
[----:B------:R-:W-:-:S03]  /*2710*/  FMUL.FTZ R216, R5, R216 ;  /* 0x000000d805d87220 */ /* 0x000fc60000410000 */
[----:B------:R0:W-:Y:S01]  /*2720*/  STL [R1+0x104], R240 ;  /* 0x000104f001007387 */ /* 0x0001e20000100800 */
[----:B------:R-:W-:-:S03]  /*2730*/  FADD.FTZ R224, R158, R224 ;  /* 0x000000e09ee07221 */ /* 0x000fc60000010000 */
[----:B------:R4:W-:Y:S01]  /*2740*/  STL [R1+0x100], R228 ;  /* 0x000100e401007387 */ /* 0x0009e20000100800 */
[----:B------:R-:W-:-:S03]  /*2750*/  FFMA.FTZ R220, R216, R158, R220 ;  /* 0x0000009ed8dc7223 */ /* 0x000fc600000100dc */
[----:B0-----:R-:W3:Y:S04]  /*2760*/  LDL.LU R240, [R1+0x11c] ;  /* 0x00011c0001f07983 */ /* 0x001ee80000300800 */
[----:B----4-:R-:W4:Y:S04]  /*2770*/  LDL.LU R228, [R1+0x118] ;  /* 0x0001180001e47983 */ /* 0x010f280000300800 */
[----:B------:R0:W-:Y:S04]  /*2780*/  STL [R1+0x10c], R224 ;  /* 0x00010ce001007387 */ /* 0x0001e80000100800 */
[----:B0-----:R-:W4:Y:S04]  /*2790*/  LDL.LU R224, [R1+0x124] ;  /* 0x0001240001e07983 */ /* 0x001f280000300800 */
[----:B------:R0:W-:Y:S04]  /*27a0*/  STL [R1+0x108], R220 ;  /* 0x000108dc01007387 */ /* 0x0001e80000100800 */
[----:B0-----:R-:W4:Y:S01]  /*27b0*/  LDL.LU R220, [R1+0x120] ;  /* 0x0001200001dc7983 */ /* 0x001f220000300800 */
[----:B------:R-:W-:-:S02]  /*27c0*/  SHF.L.U32 R110, R191, 0x10, RZ ;  /* 0x00000010bf6e7819 */ /* 0x000fc400000006ff */
[----:B------:R-:W-:-:S03]  /*27d0*/  PRMT R111, R111, 0x7632, R111 ;  /* 0x000076326f6f7816 */ /* 0x000fc6000000006f */
[-C--:B------:R-:W-:Y:S01]  /*27e0*/  FMUL.FTZ R217, R74, R110.reuse ;  /* 0x0000006e4ad97220 */ /* 0x080fe20000410000 */
[----:B------:R-:W-:Y:S01]  /*27f0*/  SHF.L.U32 R111, R111, 0x10, RZ ;  /* 0x000000106f6f7819 */ /* 0x000fe200000006ff */
[----:B--2---:R-:W-:Y:S01]  /*2800*/  FADD.FTZ R246, R110, R246 ;  /* 0x000000f66ef67221 */ /* 0x004fe20000010000 */
[----:B---3--:R-:W-:Y:S01]  /*2810*/  FFMA.FTZ R218, R216, R110, R218 ;  /* 0x0000006ed8da7223 */ /* 0x008fe200000100da */
[----:B------:R-:W-:Y:S01]  /*2820*/  PRMT R110, R191, 0x7632, R110 ;  /* 0x00007632bf6e7816 */ /* 0x000fe2000000006e */
[----:B------:R-:W-:-:S03]  /*2830*/  FMUL.FTZ R191, R5, R159 ;  /* 0x0000009f05bf7220 */ /* 0x000fc60000410000 */
[----:B------:R0:W-:Y:S01]  /*2840*/  STL [R1+0x110], R218 ;  /* 0x000110da01007387 */ /* 0x0001e20000100800 */
[----:B------:R-:W-:-:S03]  /*2850*/  SHF.L.U32 R110, R110, 0x10, RZ ;  /* 0x000000106e6e7819 */ /* 0x000fc600000006ff */
[----:B0-----:R-:W2:Y:S01]  /*2860*/  LDL.LU R218, [R1+0x134] ;  /* 0x0001340001da7983 */ /* 0x001ea20000300800 */
[----:B------:R-:W-:Y:S01]  /*2870*/  FADD.FTZ R240, R111, R240 ;  /* 0x000000f06ff07221 */ /* 0x000fe20000010000 */
[C---:B----4-:R-:W-:Y:S02]  /*2880*/  FFMA.FTZ R228, R191.reuse, R111, R228 ;  /* 0x0000006fbfe47223 */ /* 0x050fe400000100e4 */
[----:B------:R-:W-:Y:S04]  /*2890*/  STL [R1+0x114], R246 ;  /* 0x000114f601007387 */ /* 0x000fe80000100800 */
[----:B------:R-:W3:Y:S04]  /*28a0*/  LDL.LU R249, [R1+0x130] ;  /* 0x0001300001f97983 */ /* 0x000ee80000300800 */
[----:B------:R0:W-:Y:S04]  /*28b0*/  STL [R1+0x11c], R240 ;  /* 0x00011cf001007387 */ /* 0x0001e80000100800 */
[----:B0-----:R-:W4:Y:S04]  /*28c0*/  LDL.LU R240, [R1+0x12c] ;  /* 0x00012c0001f07983 */ /* 0x001f280000300800 */
[----:B------:R0:W-:Y:S01]  /*28d0*/  STL [R1+0x118], R228 ;  /* 0x000118e401007387 */ /* 0x0001e20000100800 */
[----:B------:R-:W-:-:S03]  /*28e0*/  FFMA.FTZ R220, R191, R110, R220 ;  /* 0x0000006ebfdc7223 */ /* 0x000fc600000100dc */
[----:B0-----:R-:W4:Y:S04]  /*28f0*/  LDL.LU R228, [R1+0x128] ;  /* 0x0001280001e47983 */ /* 0x001f280000300800 */
[----:B------:R0:W-:Y:S01]  /*2900*/  STL [R1+0x120], R220 ;  /* 0x000120dc01007387 */ /* 0x0001e20000100800 */
[----:B------:R-:W-:-:S03]  /*2910*/  FADD.FTZ R224, R110, R224 ;  /* 0x000000e06ee07221 */ /* 0x000fc60000010000 */
[----:B0-----:R-:W4:Y:S04]  /*2920*/  LDL.LU R220, [R1+0x154] ;  /* 0x0001540001dc7983 */ /* 0x001f280000300800 */
[----:B------:R0:W-:Y:S04]  /*2930*/  STL [R1+0x124], R224 ;  /* 0x000124e001007387 */ /* 0x0001e80000100800 */
[----:B------:R-:W4:Y:S04]  /*2940*/  LDL.LU R246, [R1+0x150] ;  /* 0x0001500001f67983 */ /* 0x000f280000300800 */
[----:B0-----:R-:W4:Y:S01]  /*2950*/  LDL.LU R224, [R1+0x14c] ;  /* 0x00014c0001e07983 */ /* 0x001f220000300800 */
[----:B------:R-:W-:Y:S01]  /*2960*/  FFMA.FTZ R158, R34, R158, R217 ;  /* 0x0000009e229e7223 */ /* 0x000fe200000100d9 */
[----:B------:R-:W-:-:S05]  /*2970*/  SHF.L.U32 R217, R164, 0x10, RZ ;  /* 0x00000010a4d97819 */ /* 0x000fca00000006ff */
[----:B--2---:R-:W-:-:S05]  /*2980*/  FADD.FTZ R218, R217, R218 ;  /* 0x000000dad9da7221 */ /* 0x004fca0000010000 */
[----:B------:R0:W-:Y:S01]  /*2990*/  STL [R1+0x134], R218 ;  /* 0x000134da01007387 */ /* 0x0001e20000100800 */
[-C--:B---3--:R-:W-:Y:S01]  /*29a0*/  FFMA.FTZ R249, R160, R217.reuse, R249 ;  /* 0x000000d9a0f97223 */ /* 0x088fe200000100f9 */
[----:B------:R-:W-:Y:S01]  /*29b0*/  FMUL.FTZ R217, R76, R217 ;  /* 0x000000d94cd97220 */ /* 0x000fe20000410000 */
[----:B0-----:R-:W-:-:S03]  /*29c0*/  SHF.L.U32 R218, R104, 0x10, RZ ;  /* 0x0000001068da7819 */ /* 0x001fc600000006ff */
[----:B------:R0:W-:Y:S02]  /*29d0*/  STL [R1+0x130], R249 ;  /* 0x000130f901007387 */ /* 0x0001e40000100800 */
[-C--:B------:R-:W-:Y:S01]  /*29e0*/  FFMA.FTZ R217, R36, R218.reuse, R217 ;  /* 0x000000da24d97223 */ /* 0x080fe200000100d9 */
[----:B----4-:R-:W-:Y:S01]  /*29f0*/  FADD.FTZ R240, R218, R240 ;  /* 0x000000f0daf07221 */ /* 0x010fe20000010000 */
[----:B0-----:R-:W2:Y:S04]  /*2a00*/  LDL.LU R249, [R1+0x148] ;  /* 0x0001480001f97983 */ /* 0x001ea80000300800 */
[----:B------:R0:W-:Y:S01]  /*2a10*/  STL [R1+0x12c], R240 ;  /* 0x00012cf001007387 */ /* 0x0001e20000100800 */
[----:B------:R-:W-:Y:S01]  /*2a20*/  FFMA.FTZ R228, R160, R218, R228 ;  /* 0x000000daa0e47223 */ /* 0x000fe200000100e4 */
[----:B------:R-:W-:Y:S01]  /*2a30*/  FADD.FTZ R218, -R10, R162 ;  /* 0x000000a20ada7221 */ /* 0x000fe20000010100 */
[----:B------:R-:W-:Y:S01]  /*2a40*/  SHF.L.U32 R162, R165, 0x10, RZ ;  /* 0x00000010a5a27819 */ /* 0x000fe200000006ff */
[----:B0-----:R-:W3:Y:S04]  /*2a50*/  LDL.LU R240, [R1+0x140] ;  /* 0x0001400001f07983 */ /* 0x001ee80000300800 */
[----:B------:R0:W-:Y:S01]  /*2a60*/  STL [R1+0x128], R228 ;  /* 0x000128e401007387 */ /* 0x0001e20000100800 */
[----:B------:R-:W-:Y:S01]  /*2a70*/  FMUL.FTZ R218, R5, R218 ;  /* 0x000000da05da7220 */ /* 0x000fe20000410000 */
[----:B------:R-:W-:-:S02]  /*2a80*/  FADD.FTZ R220, R162, R220 ;  /* 0x000000dca2dc7221 */ /* 0x000fc40000010000 */
[----:B0-----:R-:W4:Y:S04]  /*2a90*/  LDL.LU R228, [R1+0x144] ;  /* 0x0001440001e47983 */ /* 0x001f280000300800 */
[----:B------:R0:W-:Y:S01]  /*2aa0*/  STL [R1+0x154], R220 ;  /* 0x000154dc01007387 */ /* 0x0001e20000100800 */
[----:B------:R-:W-:Y:S01]  /*2ab0*/  FFMA.FTZ R246, R218, R162, R246 ;  /* 0x000000a2daf67223 */ /* 0x000fe200000100f6 */
[----:B0-----:R-:W-:-:S04]  /*2ac0*/  SHF.L.U32 R220, R105, 0x10, RZ ;  /* 0x0000001069dc7819 */ /* 0x001fc800000006ff */
[----:B------:R0:W-:Y:S01]  /*2ad0*/  STL [R1+0x150], R246 ;  /* 0x000150f601007387 */ /* 0x0001e20000100800 */
[----:B------:R-:W-:-:S03]  /*2ae0*/  FADD.FTZ R224, R220, R224 ;  /* 0x000000e0dce07221 */ /* 0x000fc60000010000 */
[----:B0-----:R-:W4:Y:S04]  /*2af0*/  LDL.LU R246, [R1+0x138] ;  /* 0x0001380001f67983 */ /* 0x001f280000300800 */
[----:B------:R0:W-:Y:S04]  /*2b00*/  STL [R1+0x14c], R224 ;  /* 0x00014ce001007387 */ /* 0x0001e80000100800 */
[----:B0-----:R-:W4:Y:S01]  /*2b10*/  LDL.LU R224, [R1+0x13c] ;  /* 0x00013c0001e07983 */ /* 0x001f220000300800 */
[----:B------:R-:W-:-:S04]  /*2b20*/  PRMT R104, R164, 0x7632, R104 ;  /* 0x00007632a4687816 */ /* 0x000fc80000000068 */
[C---:B------:R-:W-:Y:S02]  /*2b30*/  PRMT R164, R104.reuse, 0x7632, R164 ;  /* 0x0000763268a47816 */ /* 0x040fe400000000a4 */
[----:B------:R-:W-:Y:S01]  /*2b40*/  SHF.L.U32 R104, R104, 0x10, RZ ;  /* 0x0000001068687819 */ /* 0x000fe200000006ff */
[----:B------:R-:W-:Y:S01]  /*2b50*/  FMUL.FTZ R162, R78, R162 ;  /* 0x000000a24ea27220 */ /* 0x000fe20000410000 */
[----:B------:R-:W-:-:S03]  /*2b60*/  SHF.L.U32 R164, R164, 0x10, RZ ;  /* 0x00000010a4a47819 */ /* 0x000fc600000006ff */
[-C--:B------:R-:W-:Y:S01]  /*2b70*/  FFMA.FTZ R162, R38, R220.reuse, R162 ;  /* 0x000000dc26a27223 */ /* 0x080fe200000100a2 */
[----:B--2---:R-:W-:-:S05]  /*2b80*/  FFMA.FTZ R249, R218, R220, R249 ;  /* 0x000000dcdaf97223 */ /* 0x004fca00000100f9 */
[----:B------:R-:W-:Y:S01]  /*2b90*/  STL [R1+0x148], R249 ;  /* 0x000148f901007387 */ /* 0x000fe20000100800 */
[----:B---3--:R-:W-:-:S05]  /*2ba0*/  FFMA.FTZ R240, R161, R104, R240 ;  /* 0x00000068a1f07223 */ /* 0x008fca00000100f0 */
[----:B------:R0:W-:Y:S01]  /*2bb0*/  STL [R1+0x140], R240 ;  /* 0x000140f001007387 */ /* 0x0001e20000100800 */
[----:B----4-:R-:W-:-:S03]  /*2bc0*/  FADD.FTZ R228, R104, R228 ;  /* 0x000000e468e47221 */ /* 0x010fc60000010000 */
[----:B0-----:R-:W2:Y:S04]  /*2bd0*/  LDL.LU R240, [R1+0x160] ;  /* 0x0001600001f07983 */ /* 0x001ea80000300800 */
[----:B------:R0:W-:Y:S04]  /*2be0*/  STL [R1+0x144], R228 ;  /* 0x000144e401007387 */ /* 0x0001e80000100800 */
[----:B0-----:R-:W3:Y:S04]  /*2bf0*/  LDL.LU R228, [R1+0x164] ;  /* 0x0001640001e47983 */ /* 0x001ee80000300800 */
[----:B------:R-:W4:Y:S04]  /*2c00*/  LDL.LU R249, [R1+0x158] ;  /* 0x0001580001f97983 */ /* 0x000f280000300800 */
[----:B------:R-:W4:Y:S01]  /*2c10*/  LDL.LU R220, [R1+0x15c] ;  /* 0x00015c0001dc7983 */ /* 0x000f220000300800 */
[----:B------:R-:W-:-:S05]  /*2c20*/  FFMA.FTZ R246, R161, R164, R246 ;  /* 0x000000a4a1f67223 */ /* 0x000fca00000100f6 */
[----:B------:R0:W-:Y:S01]  /*2c30*/  STL [R1+0x138], R246 ;  /* 0x000138f601007387 */ /* 0x0001e20000100800 */
[----:B------:R-:W-:-:S03]  /*2c40*/  FADD.FTZ R224, R164, R224 ;  /* 0x000000e0a4e07221 */ /* 0x000fc60000010000 */
[----:B0-----:R-:W4:Y:S04]  /*2c50*/  LDL.LU R246, [R1+0x16c] ;  /* 0x00016c0001f67983 */ /* 0x001f280000300800 */
[----:B------:R0:W-:Y:S04]  /*2c60*/  STL [R1+0x13c], R224 ;  /* 0x00013ce001007387 */ /* 0x0001e80000100800 */
[----:B0-----:R-:W4:Y:S01]  /*2c70*/  LDL.LU R224, [R1+0x168] ;  /* 0x0001680001e07983 */ /* 0x001f220000300800 */
[----:B------:R-:W-:Y:S01]  /*2c80*/  FMUL.FTZ R104, R77, R104 ;  /* 0x000000684d687220 */ /* 0x000fe20000410000 */
[----:B------:R-:W-:-:S03]  /*2c90*/  PRMT R165, R165, 0x7632, R165 ;  /* 0x00007632a5a57816 */ /* 0x000fc600000000a5 */
[----:B------:R-:W-:Y:S01]  /*2ca0*/  FFMA.FTZ R104, R37, R164, R104 ;  /* 0x000000a425687223 */ /* 0x000fe20000010068 */
[----:B------:R-:W-:Y:S01]  /*2cb0*/  PRMT R164, R105, 0x7632, R164 ;  /* 0x0000763269a47816 */ /* 0x000fe200000000a4 */
[----:B------:R-:W-:Y:S01]  /*2cc0*/  FMUL.FTZ R105, R5, R163 ;  /* 0x000000a305697220 */ /* 0x000fe20000410000 */
[----:B------:R-:W-:Y:S02]  /*2cd0*/  SHF.L.U32 R165, R165, 0x10, RZ ;  /* 0x00000010a5a57819 */ /* 0x000fe400000006ff */
[----:B------:R-:W-:-:S03]  /*2ce0*/  SHF.L.U32 R164, R164, 0x10, RZ ;  /* 0x00000010a4a47819 */ /* 0x000fc600000006ff */
[----:B------:R-:W-:-:S04]  /*2cf0*/  FMUL.FTZ R163, R79, R165 ;  /* 0x000000a54fa37220 */ /* 0x000fc80000410000 */
[----:B------:R-:W-:Y:S01]  /*2d00*/  FFMA.FTZ R163, R39, R164, R163 ;  /* 0x000000a427a37223 */ /* 0x000fe200000100a3 */
[----:B--2---:R-:W-:-:S05]  /*2d10*/  FFMA.FTZ R240, R105, R165, R240 ;  /* 0x000000a569f07223 */ /* 0x004fca00000100f0 */
[----:B------:R0:W-:Y:S01]  /*2d20*/  STL [R1+0x160], R240 ;  /* 0x000160f001007387 */ /* 0x0001e20000100800 */
[----:B---3--:R-:W-:-:S03]  /*2d30*/  FADD.FTZ R228, R165, R228 ;  /* 0x000000e4a5e47221 */ /* 0x008fc60000010000 */
[----:B0-----:R-:W2:Y:S04]  /*2d40*/  LDL.LU R240, [R1+0x174] ;  /* 0x0001740001f07983 */ /* 0x001ea80000300800 */
[----:B------:R0:W-:Y:S01]  /*2d50*/  STL [R1+0x164], R228 ;  /* 0x000164e401007387 */ /* 0x0001e20000100800 */
[----:B----4-:R-:W-:Y:S01]  /*2d60*/  FFMA.FTZ R249, R105, R164, R249 ;  /* 0x000000a469f97223 */ /* 0x010fe200000100f9 */
[----:B------:R-:W-:Y:S01]  /*2d70*/  FADD.FTZ R220, R164, R220 ;  /* 0x000000dca4dc7221 */ /* 0x000fe20000010000 */
[----:B------:R-:W-:Y:S01]  /*2d80*/  FADD.FTZ R164, -R10, R168 ;  /* 0x000000a80aa47221 */ /* 0x000fe20000010100 */
[----:B0-----:R-:W3:Y:S01]  /*2d90*/  LDL.LU R228, [R1+0x170] ;  /* 0x0001700001e47983 */ /* 0x001ee20000300800 */
[----:B------:R-:W-:Y:S02]  /*2da0*/  SHF.L.U32 R165, R106, 0x10, RZ ;  /* 0x000000106aa57819 */ /* 0x000fe400000006ff */
[----:B------:R-:W-:Y:S01]  /*2db0*/  FMUL.FTZ R164, R5, R164 ;  /* 0x000000a405a47220 */ /* 0x000fe20000410000 */
[----:B------:R-:W-:Y:S04]  /*2dc0*/  STL [R1+0x158], R249 ;  /* 0x000158f901007387 */ /* 0x000fe80000100800 */
[----:B------:R-:W-:Y:S01]  /*2dd0*/  STL [R1+0x15c], R220 ;  /* 0x00015cdc01007387 */ /* 0x000fe20000100800 */
[----:B------:R-:W-:-:S03]  /*2de0*/  FADD.FTZ R246, R165, R246 ;  /* 0x000000f6a5f67221 */ /* 0x000fc60000010000 */
[----:B------:R-:W4:Y:S01]  /*2df0*/  LDL.LU R250, [R1+0x17c] ;  /* 0x00017c0001fa7983 */ /* 0x000f220000300800 */
[----:B------:R-:W-:-:S05]  /*2e00*/  FFMA.FTZ R224, R164, R165, R224 ;  /* 0x000000a5a4e07223 */ /* 0x000fca00000100e0 */
[----:B------:R0:W-:Y:S04]  /*2e10*/  STL [R1+0x168], R224 ;  /* 0x000168e001007387 */ /* 0x0001e80000100800 */
[----:B------:R-:W-:Y:S04]  /*2e20*/  STL [R1+0x16c], R246 ;  /* 0x00016cf601007387 */ /* 0x000fe80000100800 */
[----:B0-----:R-:W4:Y:S01]  /*2e30*/  LDL.LU R224, [R1+0x178] ;  /* 0x0001780001e07983 */ /* 0x001f220000300800 */
[----:B------:R-:W-:-:S03]  /*2e40*/  SHF.L.U32 R168, R166, 0x10, RZ ;  /* 0x00000010a6a87819 */ /* 0x000fc600000006ff */
[----:B------:R-:W4:Y:S02]  /*2e50*/  LDL.LU R249, [R1+0x184] ;  /* 0x0001840001f97983 */ /* 0x000f240000300800 */
[----:B------:R-:W-:-:S04]  /*2e60*/  FMUL.FTZ R220, R80, R168 ;  /* 0x000000a850dc7220 */ /* 0x000fc80000410000 */
[----:B------:R-:W-:Y:S02]  /*2e70*/  FFMA.FTZ R165, R40, R165, R220 ;  /* 0x000000a528a57223 */ /* 0x000fe400000100dc */
[----:B------:R-:W4:Y:S01]  /*2e80*/  LDL.LU R220, [R1+0x180] ;  /* 0x0001800001dc7983 */ /* 0x000f220000300800 */
[----:B--2---:R-:W-:-:S05]  /*2e90*/  FADD.FTZ R240, R168, R240 ;  /* 0x000000f0a8f07221 */ /* 0x004fca0000010000 */
[----:B------:R-:W-:Y:S01]  /*2ea0*/  STL [R1+0x174], R240 ;  /* 0x000174f001007387 */ /* 0x000fe20000100800 */
[----:B---3--:R-:W-:Y:S01]  /*2eb0*/  FFMA.FTZ R228, R164, R168, R228 ;  /* 0x000000a8a4e47223 */ /* 0x008fe200000100e4 */
[----:B------:R-:W-:-:S04]  /*2ec0*/  PRMT R168, R166, 0x7632, R168 ;  /* 0x00007632a6a87816 */ /* 0x000fc800000000a8 */
[----:B------:R0:W-:Y:S01]  /*2ed0*/  STL [R1+0x170], R228 ;  /* 0x000170e401007387 */ /* 0x0001e20000100800 */
[----:B------:R-:W-:Y:S01]  /*2ee0*/  PRMT R166, R106, 0x7632, R166 ;  /* 0x000076326aa67816 */ /* 0x000fe200000000a6 */
[----:B------:R-:W-:Y:S02]  /*2ef0*/  FADD.FTZ R106, -R10, R169 ;  /* 0x000000a90a6a7221 */ /* 0x000fe40000010100 */
[----:B0-----:R-:W2:Y:S01]  /*2f00*/  LDL.LU R228, [R1+0x18c] ;  /* 0x00018c0001e47983 */ /* 0x001ea20000300800 */
[----:B------:R-:W-:Y:S01]  /*2f10*/  SHF.L.U32 R166, R166, 0x10, RZ ;  /* 0x00000010a6a67819 */ /* 0x000fe200000006ff */
[----:B------:R-:W-:Y:S02]  /*2f20*/  FMUL.FTZ R106, R5, R106 ;  /* 0x0000006a056a7220 */ /* 0x000fe40000410000 */
[----:B------:R-:W3:Y:S04]  /*2f30*/  LDL.LU R246, [R1+0x188] ;  /* 0x0001880001f67983 */ /* 0x000ee80000300800 */
[----:B------:R-:W3:Y:S01]  /*2f40*/  LDL.LU R240, [R1+0x194] ;  /* 0x0001940001f07983 */ /* 0x000ee20000300800 */
[----:B----4-:R-:W-:-:S05]  /*2f50*/  FFMA.FTZ R224, R106, R166, R224 ;  /* 0x000000a66ae07223 */ /* 0x010fca00000100e0 */
[----:B------:R0:W-:Y:S04]  /*2f60*/  STL [R1+0x178], R224 ;  /* 0x000178e001007387 */ /* 0x0001e80000100800 */
[----:B0-----:R-:W4:Y:S01]  /*2f70*/  LDL.LU R224, [R1+0x190] ;  /* 0x0001900001e07983 */ /* 0x001f220000300800 */
[----:B------:R-:W-:Y:S01]  /*2f80*/  SHF.L.U32 R168, R168, 0x10, RZ ;  /* 0x00000010a8a87819 */ /* 0x000fe200000006ff */
[----:B------:R-:W-:-:S04]  /*2f90*/  FADD.FTZ R250, R166, R250 ;  /* 0x000000faa6fa7221 */ /* 0x000fc80000010000 */
[-C--:B------:R-:W-:Y:S01]  /*2fa0*/  FMUL.FTZ R169, R81, R168.reuse ;  /* 0x000000a851a97220 */ /* 0x080fe20000410000 */
[----:B------:R-:W-:Y:S01]  /*2fb0*/  FADD.FTZ R249, R168, R249 ;  /* 0x000000f9a8f97221 */ /* 0x000fe20000010000 */
[----:B------:R-:W-:Y:S01]  /*2fc0*/  FFMA.FTZ R220, R106, R168, R220 ;  /* 0x000000a86adc7223 */ /* 0x000fe200000100dc */
[----:B------:R-:W-:Y:S01]  /*2fd0*/  SHF.L.U32 R168, R107, 0x10, RZ ;  /* 0x000000106ba87819 */ /* 0x000fe200000006ff */
[----:B------:R-:W-:Y:S01]  /*2fe0*/  FFMA.FTZ R166, R41, R166, R169 ;  /* 0x000000a629a67223 */ /* 0x000fe200000100a9 */
[----:B------:R-:W-:Y:S01]  /*2ff0*/  FADD.FTZ R169, -R10, R170 ;  /* 0x000000aa0aa97221 */ /* 0x000fe20000010100 */
[----:B------:R-:W-:Y:S01]  /*3000*/  STL [R1+0x17c], R250 ;  /* 0x00017cfa01007387 */ /* 0x000fe20000100800 */
[----:B------:R-:W-:Y:S02]  /*3010*/  SHF.L.U32 R170, R167, 0x10, RZ ;  /* 0x00000010a7aa7819 */ /* 0x000fe400000006ff */
[----:B------:R-:W-:Y:S01]  /*3020*/  FMUL.FTZ R169, R5, R169 ;  /* 0x000000a905a97220 */ /* 0x000fe20000410000 */
[----:B------:R-:W-:Y:S04]  /*3030*/  STL [R1+0x184], R249 ;  /* 0x000184f901007387 */ /* 0x000fe80000100800 */
[----:B------:R0:W-:Y:S02]  /*3040*/  STL [R1+0x180], R220 ;  /* 0x000180dc01007387 */ /* 0x0001e40000100800 */
[----:B0-----:R-:W-:Y:S01]  /*3050*/  FMUL.FTZ R220, R82, R170 ;  /* 0x000000aa52dc7220 */ /* 0x001fe20000410000 */
[----:B--2---:R-:W-:Y:S01]  /*3060*/  FADD.FTZ R228, R168, R228 ;  /* 0x000000e4a8e47221 */ /* 0x004fe20000010000 */
[----:B---3--:R-:W-:-:S04]  /*3070*/  FFMA.FTZ R246, R169, R168, R246 ;  /* 0x000000a8a9f67223 */ /* 0x008fc800000100f6 */
[----:B------:R0:W-:Y:S01]  /*3080*/  STL [R1+0x18c], R228 ;  /* 0x00018ce401007387 */ /* 0x0001e20000100800 */
[----:B------:R-:W-:-:S03]  /*3090*/  FFMA.FTZ R168, R42, R168, R220 ;  /* 0x000000a82aa87223 */ /* 0x000fc600000100dc */
[----:B0-----:R-:W2:Y:S04]  /*30a0*/  LDL.LU R228, [R1+0x19c] ;  /* 0x00019c0001e47983 */ /* 0x001ea80000300800 */
[----:B------:R-:W3:Y:S04]  /*30b0*/  LDL.LU R250, [R1+0x198] ;  /* 0x0001980001fa7983 */ /* 0x000ee80000300800 */
[----:B------:R0:W-:Y:S01]  /*30c0*/  STL [R1+0x188], R246 ;  /* 0x000188f601007387 */ /* 0x0001e20000100800 */
[----:B------:R-:W-:-:S03]  /*30d0*/  FADD.FTZ R240, R170, R240 ;  /* 0x000000f0aaf07221 */ /* 0x000fc60000010000 */
[----:B0-----:R-:W3:Y:S04]  /*30e0*/  LDL.LU R246, [R1+0x1a4] ;  /* 0x0001a40001f67983 */ /* 0x001ee80000300800 */
[----:B------:R-:W3:Y:S01]  /*30f0*/  LDL.LU R220, [R1+0x1a0] ;  /* 0x0001a00001dc7983 */ /* 0x000ee20000300800 */
[----:B----4-:R-:W-:-:S03]  /*3100*/  FFMA.FTZ R224, R169, R170, R224 ;  /* 0x000000aaa9e07223 */ /* 0x010fc600000100e0 */
[----:B------:R-:W-:Y:S04]  /*3110*/  STL [R1+0x194], R240 ;  /* 0x000194f001007387 */ /* 0x000fe80000100800 */
[----:B------:R0:W-:Y:S04]  /*3120*/  STL [R1+0x190], R224 ;  /* 0x000190e001007387 */ /* 0x0001e80000100800 */
[----:B0-----:R-:W4:Y:S01]  /*3130*/  LDL.LU R224, [R1+0x1b4] ;  /* 0x0001b40001e07983 */ /* 0x001f220000300800 */
[----:B------:R-:W-:Y:S02]  /*3140*/  PRMT R170, R167, 0x7632, R170 ;  /* 0x00007632a7aa7816 */ /* 0x000fe400000000aa */
[----:B------:R-:W-:Y:S01]  /*3150*/  PRMT R167, R107, 0x7632, R167 ;  /* 0x000076326ba77816 */ /* 0x000fe200000000a7 */
[----:B------:R-:W-:Y:S01]  /*3160*/  @P0 IMAD.WIDE.U32 R102, R11, 0x20, R114 ;  /* 0x000000200b660825 */ /* 0x000fe200078e0072 */
[----:B------:R-:W4:Y:S02]  /*3170*/  LDL.LU R240, [R1+0x1b0] ;  /* 0x0001b00001f07983 */ /* 0x000f240000300800 */
[----:B------:R-:W-:-:S02]  /*3180*/  SHF.L.U32 R167, R167, 0x10, RZ ;  /* 0x00000010a7a77819 */ /* 0x000fc400000006ff */
[----:B------:R-:W1:Y:S01]  /*3190*/  LDG.E.128 R112, desc[UR10][R192.64] ;  /* 0x0000000ac0707981 */ /* 0x000e62000c1e1d00 */
[----:B------:R-:W-:Y:S01]  /*31a0*/  FADD.FTZ R107, -R10, R171 ;  /* 0x000000ab0a6b7221 */ /* 0x000fe20000010100 */
[----:B------:R-:W-:Y:S02]  /*31b0*/  SHF.L.U32 R170, R170, 0x10, RZ ;  /* 0x00000010aaaa7819 */ /* 0x000fe400000006ff */
[----:B------:R-:W5:Y:S01]  /*31c0*/  @P0 LDG.E.128 R148, desc[UR10][R102.64] ;  /* 0x0000000a66940981 */ /* 0x000f62000c1e1d00 */
[----:B------:R-:W-:-:S03]  /*31d0*/  FMUL.FTZ R107, R5, R107 ;  /* 0x0000006b056b7220 */ /* 0x000fc60000410000 */
[----:B------:R0:W5:Y:S04]  /*31e0*/  @P0 LDG.E.128 R152, desc[UR10][R102.64+0x10] ;  /* 0x0000100a66980981 */ /* 0x000168000c1e1d00 */
[----:B------:R-:W4:Y:S04]  /*31f0*/  LDL.LU R249, [R1+0x1ac] ;  /* 0x0001ac0001f97983 */ /* 0x000f280000300800 */
[----:B------:R-:W4:Y:S04]  /*3200*/  LDG.E.128 R192, desc[UR10][R192.64+0x10] ;  /* 0x0000100ac0c07981 */ /* 0x000f28000c1e1d00 */
[----:B------:R-:W4:Y:S01]  /*3210*/  LDG.E.128 R100, desc[UR10][R100.64] ;  /* 0x0000000a64647981 */ /* 0x000f22000c1e1d00 */
[----:B------:R-:W-:Y:S01]  /*3220*/  FMUL.FTZ R171, R83, R170 ;  /* 0x000000aa53ab7220 */ /* 0x000fe20000410000 */
[----:B--2---:R-:W-:Y:S01]  /*3230*/  FADD.FTZ R228, R167, R228 ;  /* 0x000000e4a7e47221 */ /* 0x004fe20000010000 */
[----:B---3--:R-:W-:-:S04]  /*3240*/  FFMA.FTZ R250, R107, R167, R250 ;  /* 0x000000a76bfa7223 */ /* 0x008fc800000100fa */
[----:B------:R2:W-:Y:S01]  /*3250*/  STL [R1+0x19c], R228 ;  /* 0x00019ce401007387 */ /* 0x0005e20000100800 */
[----:B------:R-:W-:Y:S01]  /*3260*/  FFMA.FTZ R167, R43, R167, R171 ;  /* 0x000000a72ba77223 */ /* 0x000fe200000100ab */
[----:B------:R-:W-:Y:S02]  /*3270*/  SHF.L.U32 R171, R172, 0x10, RZ ;  /* 0x00000010acab7819 */ /* 0x000fe400000006ff */
[----:B--2---:R-:W2:Y:S01]  /*3280*/  LDL.LU R228, [R1+0x1a8] ;  /* 0x0001a80001e47983 */ /* 0x004ea20000300800 */
[----:B------:R-:W-:-:S03]  /*3290*/  FFMA.FTZ R220, R107, R170, R220 ;  /* 0x000000aa6bdc7223 */ /* 0x000fc600000100dc */
[----:B------:R-:W-:Y:S04]  /*32a0*/  STL [R1+0x198], R250 ;  /* 0x000198fa01007387 */ /* 0x000fe80000100800 */
[----:B------:R3:W-:Y:S01]  /*32b0*/  STL [R1+0x1a0], R220 ;  /* 0x0001a0dc01007387 */ /* 0x0007e20000100800 */
[----:B------:R-:W-:-:S03]  /*32c0*/  FADD.FTZ R246, R170, R246 ;  /* 0x000000f6aaf67221 */ /* 0x000fc60000010000 */
[----:B---3--:R-:W3:Y:S01]  /*32d0*/  LDL.LU R220, [R1+0x1d4] ;  /* 0x0001d40001dc7983 */ /* 0x008ee20000300800 */
[----:B----4-:R-:W-:-:S03]  /*32e0*/  FADD.FTZ R224, R171, R224 ;  /* 0x000000e0abe07221 */ /* 0x010fc60000010000 */
[----:B------:R4:W-:Y:S04]  /*32f0*/  STL [R1+0x1a4], R246 ;  /* 0x0001a4f601007387 */ /* 0x0009e80000100800 */
[----:B----4-:R-:W4:Y:S04]  /*3300*/  LDL.LU R246, [R1+0x1d0] ;  /* 0x0001d00001f67983 */ /* 0x010f280000300800 */
[----:B------:R0:W-:Y:S04]  /*3310*/  STL [R1+0x1b4], R224 ;  /* 0x0001b4e001007387 */ /* 0x0001e80000100800 */
[----:B0-----:R-:W4:Y:S01]  /*3320*/  LDL.LU R224, [R1+0x1cc] ;  /* 0x0001cc0001e07983 */ /* 0x001f220000300800 */
[----:B-1----:R-:W-:-:S04]  /*3330*/  FADD.FTZ R112, -R10, R112 ;  /* 0x000000700a707221 */ /* 0x002fc80000010100 */
[----:B------:R-:W-:Y:S01]  /*3340*/  FMUL.FTZ R170, R5, R112 ;  /* 0x0000007005aa7220 */ /* 0x000fe20000410000 */
[----:B------:R-:W-:-:S03]  /*3350*/  SHF.L.U32 R112, R100, 0x10, RZ ;  /* 0x0000001064707819 */ /* 0x000fc600000006ff */
[-C--:B------:R-:W-:Y:S01]  /*3360*/  FFMA.FTZ R240, R170, R171.reuse, R240 ;  /* 0x000000abaaf07223 */ /* 0x080fe200000100f0 */
[----:B------:R-:W-:Y:S01]  /*3370*/  FMUL.FTZ R171, R84, R171 ;  /* 0x000000ab54ab7220 */ /* 0x000fe20000410000 */
[----:B------:R-:W-:Y:S01]  /*3380*/  FADD.FTZ R249, R112, R249 ;  /* 0x000000f970f97221 */ /* 0x000fe20000010000 */
[----:B------:R-:W-:Y:S02]  /*3390*/  FADD.FTZ R114, -R10, R114 ;  /* 0x000000720a727221 */ /* 0x000fe40000010100 */
[----:B------:R0:W-:Y:S02]  /*33a0*/  STL [R1+0x1b0], R240 ;  /* 0x0001b0f001007387 */ /* 0x0001e40000100800 */
[----:B------:R-:W-:Y:S02]  /*33b0*/  FMUL.FTZ R114, R5, R114 ;  /* 0x0000007205727220 */ /* 0x000fe40000410000 */
[----:B0-----:R-:W4:Y:S01]  /*33c0*/  LDL.LU R240, [R1+0x1c8] ;  /* 0x0001c80001f07983 */ /* 0x001f220000300800 */
[-C--:B--2---:R-:W-:Y:S01]  /*33d0*/  FFMA.FTZ R228, R170, R112.reuse, R228 ;  /* 0x00000070aae47223 */ /* 0x084fe200000100e4 */
[----:B------:R-:W-:Y:S01]  /*33e0*/  FFMA.FTZ R112, R44, R112, R171 ;  /* 0x000000702c707223 */ /* 0x000fe200000100ab */
[----:B------:R-:W-:-:S03]  /*33f0*/  SHF.L.U32 R171, R173, 0x10, RZ ;  /* 0x00000010adab7819 */ /* 0x000fc600000006ff */
[----:B------:R0:W-:Y:S04]  /*3400*/  STL [R1+0x1a8], R228 ;  /* 0x0001a8e401007387 */ /* 0x0001e80000100800 */
[----:B0-----:R-:W2:Y:S04]  /*3410*/  LDL.LU R228, [R1+0x1c0] ;  /* 0x0001c00001e47983 */ /* 0x001ea80000300800 */
[----:B------:R0:W-:Y:S01]  /*3420*/  STL [R1+0x1ac], R249 ;  /* 0x0001acf901007387 */ /* 0x0001e20000100800 */
[----:B---3--:R-:W-:-:S03]  /*3430*/  FADD.FTZ R220, R171, R220 ;  /* 0x000000dcabdc7221 */ /* 0x008fc60000010000 */
[----:B0-----:R-:W3:Y:S04]  /*3440*/  LDL.LU R249, [R1+0x1c4] ;  /* 0x0001c40001f97983 */ /* 0x001ee80000300800 */
[----:B------:R0:W-:Y:S01]  /*3450*/  STL [R1+0x1d4], R220 ;  /* 0x0001d4dc01007387 */ /* 0x0001e20000100800 */
[----:B----4-:R-:W-:Y:S01]  /*3460*/  FFMA.FTZ R246, R114, R171, R246 ;  /* 0x000000ab72f67223 */ /* 0x010fe200000100f6 */
[----:B0-----:R-:W-:-:S04]  /*3470*/  SHF.L.U32 R220, R101, 0x10, RZ ;  /* 0x0000001065dc7819 */ /* 0x001fc800000006ff */
[----:B------:R0:W-:Y:S01]  /*3480*/  STL [R1+0x1d0], R246 ;  /* 0x0001d0f601007387 */ /* 0x0001e20000100800 */
[----:B------:R-:W-:-:S03]  /*3490*/  FADD.FTZ R224, R220, R224 ;  /* 0x000000e0dce07221 */ /* 0x000fc60000010000 */
[----:B0-----:R-:W4:Y:S04]  /*34a0*/  LDL.LU R246, [R1+0x1b8] ;  /* 0x0001b80001f67983 */ /* 0x001f280000300800 */
[----:B------:R0:W-:Y:S04]  /*34b0*/  STL [R1+0x1cc], R224 ;  /* 0x0001cce001007387 */ /* 0x0001e80000100800 */
[----:B0-----:R-:W4:Y:S01]  /*34c0*/  LDL.LU R224, [R1+0x1bc] ;  /* 0x0001bc0001e07983 */ /* 0x001f220000300800 */
[----:B------:R-:W-:Y:S01]  /*34d0*/  PRMT R100, R172, 0x7632, R100 ;  /* 0x00007632ac647816 */ /* 0x000fe20000000064 */
[----:B------:R-:W-:-:S03]  /*34e0*/  FADD.FTZ R113, -R10, R113 ;  /* 0x000000710a717221 */ /* 0x000fc60000010100 */
[----:B------:R-:W-:Y:S01]  /*34f0*/  PRMT R172, R100, 0x7632, R172 ;  /* 0x0000763264ac7816 */ /* 0x000fe200000000ac */
[----:B------:R-:W-:Y:S01]  /*3500*/  FFMA.FTZ R240, R114, R220, R240 ;  /* 0x000000dc72f07223 */ /* 0x000fe200000100f0 */
[----:B------:R-:W-:Y:S01]  /*3510*/  SHF.L.U32 R100, R100, 0x10, RZ ;  /* 0x0000001064647819 */ /* 0x000fe200000006ff */
[----:B------:R-:W-:-:S03]  /*3520*/  FMUL.FTZ R113, R5, R113 ;  /* 0x0000007105717220 */ /* 0x000fc60000410000 */
[----:B------:R0:W-:Y:S01]  /*3530*/  STL [R1+0x1c8], R240 ;  /* 0x0001c8f001007387 */ /* 0x0001e20000100800 */
[----:B------:R-:W-:-:S03]  /*3540*/  SHF.L.U32 R172, R172, 0x10, RZ ;  /* 0x00000010acac7819 */ /* 0x000fc600000006ff */
[----:B0-----:R-:W4:Y:S01]  /*3550*/  LDL.LU R240, [R1+0x1e0] ;  /* 0x0001e00001f07983 */ /* 0x001f220000300800 */
[----:B------:R-:W-:-:S04]  /*3560*/  FMUL.FTZ R171, R86, R171 ;  /* 0x000000ab56ab7220 */ /* 0x000fc80000410000 */
[----:B------:R-:W-:Y:S01]  /*3570*/  FFMA.FTZ R171, R46, R220, R171 ;  /* 0x000000dc2eab7223 */ /* 0x000fe200000100ab */
[----:B--2---:R-:W-:-:S05]  /*3580*/  FFMA.FTZ R228, R113, R100, R228 ;  /* 0x0000006471e47223 */ /* 0x004fca00000100e4 */
[----:B------:R0:W-:Y:S01]  /*3590*/  STL [R1+0x1c0], R228 ;  /* 0x0001c0e401007387 */ /* 0x0001e20000100800 */
[----:B---3--:R-:W-:-:S03]  /*35a0*/  FADD.FTZ R249, R100, R249 ;  /* 0x000000f964f97221 */ /* 0x008fc60000010000 */
[----:B0-----:R-:W2:Y:S04]  /*35b0*/  LDL.LU R228, [R1+0x1e4] ;  /* 0x0001e40001e47983 */ /* 0x001ea80000300800 */
[----:B------:R0:W-:Y:S04]  /*35c0*/  STL [R1+0x1c4], R249 ;  /* 0x0001c4f901007387 */ /* 0x0001e80000100800 */
[----:B0-----:R-:W3:Y:S04]  /*35d0*/  LDL.LU R249, [R1+0x1d8] ;  /* 0x0001d80001f97983 */ /* 0x001ee80000300800 */
[----:B------:R-:W3:Y:S01]  /*35e0*/  LDL.LU R220, [R1+0x1dc] ;  /* 0x0001dc0001dc7983 */ /* 0x000ee20000300800 */
[----:B----4-:R-:W-:-:S05]  /*35f0*/  FFMA.FTZ R246, R113, R172, R246 ;  /* 0x000000ac71f67223 */ /* 0x010fca00000100f6 */
[----:B------:R-:W-:Y:S01]  /*3600*/  STL [R1+0x1b8], R246 ;  /* 0x0001b8f601007387 */ /* 0x000fe20000100800 */
[----:B------:R-:W-:-:S05]  /*3610*/  FADD.FTZ R224, R172, R224 ;  /* 0x000000e0ace07221 */ /* 0x000fca0000010000 */
[----:B------:R0:W-:Y:S04]  /*3620*/  STL [R1+0x1bc], R224 ;  /* 0x0001bce001007387 */ /* 0x0001e80000100800 */
[----:B0-----:R-:W4:Y:S01]  /*3630*/  LDL.LU R224, [R1+0x1ec] ;  /* 0x0001ec0001e07983 */ /* 0x001f220000300800 */
[----:B------:R-:W-:Y:S01]  /*3640*/  PRMT R173, R173, 0x7632, R173 ;  /* 0x00007632adad7816 */ /* 0x000fe200000000ad */
[----:B------:R-:W-:Y:S02]  /*3650*/  FADD.FTZ R115, -R10, R115 ;  /* 0x000000730a737221 */ /* 0x000fe40000010100 */
[----:B------:R-:W4:Y:S01]  /*3660*/  LDL.LU R246, [R1+0x1e8] ;  /* 0x0001e80001f67983 */ /* 0x000f220000300800 */
[----:B------:R-:W-:Y:S01]  /*3670*/  SHF.L.U32 R173, R173, 0x10, RZ ;  /* 0x00000010adad7819 */ /* 0x000fe200000006ff */
[----:B------:R-:W-:-:S04]  /*3680*/  FMUL.FTZ R115, R5, R115 ;  /* 0x0000007305737220 */ /* 0x000fc80000410000 */
[----:B------:R-:W-:Y:S01]  /*3690*/  FFMA.FTZ R240, R115, R173, R240 ;  /* 0x000000ad73f07223 */ /* 0x000fe200000100f0 */
[----:B------:R-:W-:Y:S01]  /*36a0*/  PRMT R101, R101, 0x7632, R101 ;  /* 0x0000763265657816 */ /* 0x000fe20000000065 */
[----:B------:R-:W-:-:S03]  /*36b0*/  FMUL.FTZ R100, R85, R100 ;  /* 0x0000006455647220 */ /* 0x000fc60000410000 */
[----:B------:R0:W-:Y:S01]  /*36c0*/  STL [R1+0x1e0], R240 ;  /* 0x0001e0f001007387 */ /* 0x0001e20000100800 */
[----:B------:R-:W-:Y:S01]  /*36d0*/  SHF.L.U32 R101, R101, 0x10, RZ ;  /* 0x0000001065657819 */ /* 0x000fe200000006ff */
[----:B------:R-:W-:Y:S01]  /*36e0*/  FFMA.FTZ R100, R45, R172, R100 ;  /* 0x000000ac2d647223 */ /* 0x000fe20000010064 */
[----:B------:R-:W-:Y:S01]  /*36f0*/  SHF.L.U32 R172, R102, 0x10, RZ ;  /* 0x0000001066ac7819 */ /* 0x000fe200000006ff */
[----:B0-----:R-:W4:Y:S01]  /*3700*/  LDL.LU R240, [R1+0x1f4] ;  /* 0x0001f40001f07983 */ /* 0x001f220000300800 */
[----:B--2---:R-:W-:-:S05]  /*3710*/  FADD.FTZ R228, R173, R228 ;  /* 0x000000e4ade47221 */ /* 0x004fca0000010000 */
[----:B------:R0:W-:Y:S01]  /*3720*/  STL [R1+0x1e4], R228 ;  /* 0x0001e4e401007387 */ /* 0x0001e20000100800 */
[----:B---3--:R-:W-:-:S03]  /*3730*/  FFMA.FTZ R249, R115, R101, R249 ;  /* 0x0000006573f97223 */ /* 0x008fc600000100f9 */
[----:B0-----:R-:W2:Y:S01]  /*3740*/  LDL.LU R228, [R1+0x1f0] ;  /* 0x0001f00001e47983 */ /* 0x001ea20000300800 */
[----:B------:R-:W-:-:S03]  /*3750*/  FADD.FTZ R220, R101, R220 ;  /* 0x000000dc65dc7221 */ /* 0x000fc60000010000 */
[----:B------:R0:W-:Y:S04]  /*3760*/  STL [R1+0x1d8], R249 ;  /* 0x0001d8f901007387 */ /* 0x0001e80000100800 */
[----:B------:R-:W-:Y:S04]  /*3770*/  STL [R1+0x1dc], R220 ;  /* 0x0001dcdc01007387 */ /* 0x000fe80000100800 */
[----:B0-----:R-:W3:Y:S01]  /*3780*/  LDL.LU R249, [R1+0x1fc] ;  /* 0x0001fc0001f97983 */ /* 0x001ee20000300800 */
[----:B----4-:R-:W-:-:S05]  /*3790*/  FADD.FTZ R224, R172, R224 ;  /* 0x000000e0ace07221 */ /* 0x010fca0000010000 */
[----:B------:R0:W-:Y:S04]  /*37a0*/  STL [R1+0x1ec], R224 ;  /* 0x0001ece001007387 */ /* 0x0001e80000100800 */
[----:B0-----:R-:W4:Y:S01]  /*37b0*/  LDL.LU R224, [R1+0x1f8] ;  /* 0x0001f80001e07983 */ /* 0x001f220000300800 */
[----:B------:R-:W-:-:S04]  /*37c0*/  FMUL.FTZ R173, R87, R173 ;  /* 0x000000ad57ad7220 */ /* 0x000fc80000410000 */
[----:B------:R-:W-:Y:S01]  /*37d0*/  FFMA.FTZ R101, R47, R101, R173 ;  /* 0x000000652f657223 */ /* 0x000fe200000100ad */
[----:B------:R-:W-:Y:S01]  /*37e0*/  FADD.FTZ R173, -R10, R192 ;  /* 0x000000c00aad7221 */ /* 0x000fe20000010100 */
[----:B------:R-:W-:-:S03]  /*37f0*/  SHF.L.U32 R192, R174, 0x10, RZ ;  /* 0x00000010aec07819 */ /* 0x000fc600000006ff */
[----:B------:R-:W-:Y:S02]  /*3800*/  FMUL.FTZ R173, R5, R173 ;  /* 0x000000ad05ad7220 */ /* 0x000fe40000410000 */
[----:B------:R-:W-:Y:S02]  /*3810*/  FMUL.FTZ R220, R88, R192 ;  /* 0x000000c058dc7220 */ /* 0x000fe40000410000 */
[-C--:B------:R-:W-:Y:S01]  /*3820*/  FFMA.FTZ R246, R173, R172.reuse, R246 ;  /* 0x000000acadf67223 */ /* 0x080fe200000100f6 */
[----:B------:R-:W-:Y:S01]  /*3830*/  FADD.FTZ R240, R192, R240 ;  /* 0x000000f0c0f07221 */ /* 0x000fe20000010000 */
[----:B------:R-:W-:-:S03]  /*3840*/  FFMA.FTZ R172, R48, R172, R220 ;  /* 0x000000ac30ac7223 */ /* 0x000fc600000100dc */
[----:B------:R0:W-:Y:S01]  /*3850*/  STL [R1+0x1e8], R246 ;  /* 0x0001e8f601007387 */ /* 0x0001e20000100800 */
[----:B------:R-:W-:-:S03]  /*3860*/  PRMT R102, R102, 0x7632, R102 ;  /* 0x0000763266667816 */ /* 0x000fc60000000066 */
[----:B0-----:R-:W3:Y:S04]  /*3870*/  LDL.LU R246, [R1+0x204] ;  /* 0x0002040001f67983 */ /* 0x001ee80000300800 */
[----:B------:R-:W3:Y:S04]  /*3880*/  LDL.LU R220, [R1+0x200] ;  /* 0x0002000001dc7983 */ /* 0x000ee80000300800 */
[----:B------:R0:W-:Y:S01]  /*3890*/  STL [R1+0x1f4], R240 ;  /* 0x0001f4f001007387 */ /* 0x0001e20000100800 */
[----:B------:R-:W-:-:S03]  /*38a0*/  SHF.L.U32 R102, R102, 0x10, RZ ;  /* 0x0000001066667819 */ /* 0x000fc600000006ff */
[----:B0-----:R-:W3:Y:S01]  /*38b0*/  LDL.LU R240, [R1+0x20c] ;  /* 0x00020c0001f07983 */ /* 0x001ee20000300800 */
[----:B--2---:R-:W-:Y:S01]  /*38c0*/  FFMA.FTZ R228, R173, R192, R228 ;  /* 0x000000c0ade47223 */ /* 0x004fe200000100e4 */
[----:B------:R-:W-:Y:S01]  /*38d0*/  PRMT R192, R174, 0x7632, R192 ;  /* 0x00007632aec07816 */ /* 0x000fe200000000c0 */
[----:B------:R-:W-:-:S04]  /*38e0*/  FADD.FTZ R174, -R10, R193 ;  /* 0x000000c10aae7221 */ /* 0x000fc80000010100 */
[----:B------:R-:W-:Y:S01]  /*38f0*/  FMUL.FTZ R174, R5, R174 ;  /* 0x000000ae05ae7220 */ /* 0x000fe20000410000 */
[----:B------:R0:W-:Y:S04]  /*3900*/  STL [R1+0x1f0], R228 ;  /* 0x0001f0e401007387 */ /* 0x0001e80000100800 */
[----:B0-----:R-:W2:Y:S01]  /*3910*/  LDL.LU R228, [R1+0x208] ;  /* 0x0002080001e47983 */ /* 0x001ea20000300800 */
[----:B----4-:R-:W-:-:S05]  /*3920*/  FFMA.FTZ R224, R174, R102, R224 ;  /* 0x00000066aee07223 */ /* 0x010fca00000100e0 */
[----:B------:R0:W-:Y:S04]  /*3930*/  STL [R1+0x1f8], R224 ;  /* 0x0001f8e001007387 */ /* 0x0001e80000100800 */
[----:B0-----:R-:W4:Y:S01]  /*3940*/  LDL.LU R224, [R1+0x214] ;  /* 0x0002140001e07983 */ /* 0x001f220000300800 */
[----:B------:R-:W-:Y:S01]  /*3950*/  SHF.L.U32 R192, R192, 0x10, RZ ;  /* 0x00000010c0c07819 */ /* 0x000fe200000006ff */
[----:B---3--:R-:W-:-:S04]  /*3960*/  FADD.FTZ R249, R102, R249 ;  /* 0x000000f966f97221 */ /* 0x008fc80000010000 */
[-C--:B------:R-:W-:Y:S01]  /*3970*/  FMUL.FTZ R193, R89, R192.reuse ;  /* 0x000000c059c17220 */ /* 0x080fe20000410000 */
[----:B------:R0:W-:Y:S04]  /*3980*/  STL [R1+0x1fc], R249 ;  /* 0x0001fcf901007387 */ /* 0x0001e80000100800 */
[----:B------:R-:W3:Y:S01]  /*3990*/  LDL.LU R251, [R1+0x210] ;  /* 0x0002100001fb7983 */ /* 0x000ee20000300800 */
[----:B------:R-:W-:Y:S01]  /*39a0*/  FADD.FTZ R246, R192, R246 ;  /* 0x000000f6c0f67221 */ /* 0x000fe20000010000 */
[----:B------:R-:W-:Y:S01]  /*39b0*/  FFMA.FTZ R220, R174, R192, R220 ;  /* 0x000000c0aedc7223 */ /* 0x000fe200000100dc */
[----:B------:R-:W-:-:S03]  /*39c0*/  SHF.L.U32 R192, R103, 0x10, RZ ;  /* 0x0000001067c07819 */ /* 0x000fc600000006ff */
[----:B------:R1:W-:Y:S04]  /*39d0*/  STL [R1+0x204], R246 ;  /* 0x000204f601007387 */ /* 0x0003e80000100800 */
[----:B------:R-:W-:Y:S01]  /*39e0*/  STL [R1+0x200], R220 ;  /* 0x000200dc01007387 */ /* 0x000fe20000100800 */
[----:B------:R-:W-:-:S03]  /*39f0*/  FFMA.FTZ R102, R49, R102, R193 ;  /* 0x0000006631667223 */ /* 0x000fc600000100c1 */
[----:B------:R-:W3:Y:S01]  /*3a00*/  LDL.LU R250, [R1+0x21c] ;  /* 0x00021c0001fa7983 */ /* 0x000ee20000300800 */
[----:B------:R-:W-:-:S03]  /*3a10*/  FADD.FTZ R240, R192, R240 ;  /* 0x000000f0c0f07221 */ /* 0x000fc60000010000 */
[----:B0-----:R-:W3:Y:S01]  /*3a20*/  LDL.LU R249, [R1+0x218] ;  /* 0x0002180001f97983 */ /* 0x001ee20000300800 */
[----:B------:R-:W-:-:S03]  /*3a30*/  FADD.FTZ R193, -R10, R194 ;  /* 0x000000c20ac17221 */ /* 0x000fc60000010100 */
[----:B------:R0:W-:Y:S01]  /*3a40*/  STL [R1+0x20c], R240 ;  /* 0x00020cf001007387 */ /* 0x0001e20000100800 */
[----:B------:R-:W-:-:S03]  /*3a50*/  FFMA.FTZ R189, R31, R109, R189 ;  /* 0x0000006d1fbd7223 */ /* 0x000fc600000100bd */
[----:B-1----:R-:W3:Y:S01]  /*3a60*/  LDL.LU R246, [R1+0x224] ;  /* 0x0002240001f67983 */ /* 0x002ee20000300800 */
[----:B------:R-:W-:-:S04]  /*3a70*/  IMAD.WIDE.U32 R108, R11, 0x20, R202 ;  /* 0x000000200b6c7825 */ /* 0x000fc800078e00ca */
[----:B------:R-:W-:Y:S01]  /*3a80*/  FMUL.FTZ R193, R5, R193 ;  /* 0x000000c105c17220 */ /* 0x000fe20000410000 */
[----:B------:R-:W-:Y:S01]  /*3a90*/  SHF.L.U32 R194, R175, 0x10, RZ ;  /* 0x00000010afc27819 */ /* 0x000fe200000006ff */
[----:B------:R-:W3:Y:S04]  /*3aa0*/  LDG.E.128 R200, desc[UR10][R200.64] ;  /* 0x0000000ac8c87981 */ /* 0x000ee8000c1e1d00 */
[----:B0-----:R-:W3:Y:S04]  /*3ab0*/  LDL.LU R240, [R1+0x220] ;  /* 0x0002200001f07983 */ /* 0x001ee80000300800 */
[----:B------:R-:W3:Y:S01]  /*3ac0*/  LDG.E.128 R196, desc[UR10][R108.64] ;  /* 0x0000000a6cc47981 */ /* 0x000ee2000c1e1d00 */
[----:B--2---:R-:W-:-:S05]  /*3ad0*/  FFMA.FTZ R228, R193, R192, R228 ;  /* 0x000000c0c1e47223 */ /* 0x004fca00000100e4 */
[----:B------:R0:W-:Y:S04]  /*3ae0*/  STL [R1+0x208], R228 ;  /* 0x000208e401007387 */ /* 0x0001e80000100800 */
[----:B0-----:R-:W2:Y:S01]  /*3af0*/  LDL.LU R228, [R1] ;  /* 0x0000000001e47983 */ /* 0x001ea20000300800 */
[----:B----4-:R-:W-:-:S05]  /*3b00*/  FADD.FTZ R224, R194, R224 ;  /* 0x000000e0c2e07221 */ /* 0x010fca0000010000 */
[----:B------:R0:W-:Y:S04]  /*3b10*/  STL [R1+0x214], R224 ;  /* 0x000214e001007387 */ /* 0x0001e80000100800 */
[----:B0-----:R-:W4:Y:S01]  /*3b20*/  LDL.LU R224, [R1+0x4] ;  /* 0x0000040001e07983 */ /* 0x001f220000300800 */
[-C--:B------:R-:W-:Y:S01]  /*3b30*/  FMUL.FTZ R220, R90, R194.reuse ;  /* 0x000000c25adc7220 */ /* 0x080fe20000410000 */
[----:B---3--:R-:W-:Y:S01]  /*3b40*/  FFMA.FTZ R251, R193, R194, R251 ;  /* 0x000000c2c1fb7223 */ /* 0x008fe200000100fb */
[----:B------:R-:W-:Y:S02]  /*3b50*/  PRMT R103, R103, 0x7632, R103 ;  /* 0x0000763267677816 */ /* 0x000fe40000000067 */
[----:B------:R-:W-:Y:S01]  /*3b60*/  PRMT R194, R175, 0x7632, R194 ;  /* 0x00007632afc27816 */ /* 0x000fe200000000c2 */
[----:B------:R-:W-:Y:S01]  /*3b70*/  FADD.FTZ R175, -R10, R195 ;  /* 0x000000c30aaf7221 */ /* 0x000fe20000010100 */
[----:B------:R-:W-:-:S02]  /*3b80*/  SHF.L.U32 R103, R103, 0x10, RZ ;  /* 0x0000001067677819 */ /* 0x000fc400000006ff */
[----:B------:R-:W-:Y:S01]  /*3b90*/  SHF.L.U32 R194, R194, 0x10, RZ ;  /* 0x00000010c2c27819 */ /* 0x000fe200000006ff */
[----:B------:R-:W-:Y:S02]  /*3ba0*/  FMUL.FTZ R175, R5, R175 ;  /* 0x000000af05af7220 */ /* 0x000fe40000410000 */
[----:B------:R-:W-:Y:S01]  /*3bb0*/  FADD.FTZ R250, R103, R250 ;  /* 0x000000fa67fa7221 */ /* 0x000fe20000010000 */
[----:B------:R-:W-:Y:S01]  /*3bc0*/  STL [R1+0x210], R251 ;  /* 0x000210fb01007387 */ /* 0x000fe20000100800 */
[----:B------:R-:W-:-:S03]  /*3bd0*/  FFMA.FTZ R249, R175, R103, R249 ;  /* 0x00000067aff97223 */ /* 0x000fc600000100f9 */
[----:B------:R-:W-:Y:S01]  /*3be0*/  STL [R1+0x21c], R250 ;  /* 0x00021cfa01007387 */ /* 0x000fe20000100800 */
[-C--:B------:R-:W-:Y:S01]  /*3bf0*/  FMUL.FTZ R195, R91, R194.reuse ;  /* 0x000000c25bc37220 */ /* 0x080fe20000410000 */
[----:B------:R-:W-:Y:S02]  /*3c00*/  FADD.FTZ R246, R194, R246 ;  /* 0x000000f6c2f67221 */ /* 0x000fe40000010000 */
[----:B------:R0:W-:Y:S01]  /*3c10*/  STL [R1+0x218], R249 ;  /* 0x000218f901007387 */ /* 0x0001e20000100800 */
[----:B------:R-:W-:-:S03]  /*3c20*/  FFMA.FTZ R240, R175, R194, R240 ;  /* 0x000000c2aff07223 */ /* 0x000fc600000100f0 */
[----:B------:R1:W-:Y:S01]  /*3c30*/  STL [R1+0x224], R246 ;  /* 0x000224f601007387 */ /* 0x0003e20000100800 */
[----:B------:R-:W-:-:S03]  /*3c40*/  FFMA.FTZ R103, R51, R103, R195 ;  /* 0x0000006733677223 */ /* 0x000fc600000100c3 */
[----:B------:R3:W-:Y:S01]  /*3c50*/  STL [R1+0x220], R240 ;  /* 0x000220f001007387 */ /* 0x0007e20000100800 */
[----:B------:R-:W-:-:S03]  /*3c60*/  FADD.FTZ R195, -R10, R196 ;  /* 0x000000c40ac37221 */ /* 0x000fc60000010100 */
[----:B0-----:R-:W2:Y:S04]  /*3c70*/  LDL.LU R249, [R1+0x8] ;  /* 0x0000080001f97983 */ /* 0x001ea80000300800 */
[----:B-1----:R-:W2:Y:S01]  /*3c80*/  LDL.LU R246, [R1+0xc] ;  /* 0x00000c0001f67983 */ /* 0x002ea20000300800 */
[----:B------:R-:W-:Y:S01]  /*3c90*/  SHF.L.U32 R196, R200, 0x10, RZ ;  /* 0x00000010c8c47819 */ /* 0x000fe200000006ff */
[----:B------:R-:W-:Y:S01]  /*3ca0*/  FMUL.FTZ R195, R5, R195 ;  /* 0x000000c305c37220 */ /* 0x000fe20000410000 */
[----:B------:R-:W-:-:S04]  /*3cb0*/  FMUL.FTZ R159, R75, R110 ;  /* 0x0000006e4b9f7220 */ /* 0x000fc80000410000 */
[----:B------:R-:W-:Y:S02]  /*3cc0*/  FFMA.FTZ R159, R35, R111, R159 ;  /* 0x0000006f239f7223 */ /* 0x000fe4000001009f */
[----:B------:R-:W2:Y:S01]  /*3cd0*/  LDG.E.128 R108, desc[UR10][R108.64+0x10] ;  /* 0x0000100a6c6c7981 */ /* 0x000ea2000c1e1d00 */
[----:B----4-:R-:W-:-:S05]  /*3ce0*/  FFMA.FTZ R224, R195, R196, R224 ;  /* 0x000000c4c3e07223 */ /* 0x010fca00000100e0 */
[----:B------:R0:W-:Y:S04]  /*3cf0*/  STL [R1], R224 ;  /* 0x000000e001007387 */ /* 0x0001e80000100800 */
[----:B---3--:R-:W3:Y:S04]  /*3d00*/  LDL.LU R240, [R1+0x10] ;  /* 0x0000100001f07983 */ /* 0x008ee80000300800 */
[----:B------:R-:W4:Y:S01]  /*3d10*/  LDL.LU R250, [R1+0x14] ;  /* 0x0000140001fa7983 */ /* 0x000f220000300800 */
[----:B------:R-:W-:Y:S01]  /*3d20*/  SHF.L.U32 R194, R20, 0x10, RZ ;  /* 0x0000001014c27819 */ /* 0x000fe200000006ff */
[----:B------:R-:W-:-:S04]  /*3d30*/  FFMA.FTZ R192, R50, R192, R220 ;  /* 0x000000c032c07223 */ /* 0x000fc800000100dc */
[----:B------:R-:W-:Y:S01]  /*3d40*/  FADD.FTZ R220, R194, R219 ;  /* 0x000000dbc2dc7221 */ /* 0x000fe20000010000 */
[-C--:B------:R-:W-:Y:S01]  /*3d50*/  FFMA.FTZ R219, R195, R194.reuse, R252 ;  /* 0x000000c2c3db7223 */ /* 0x080fe200000100fc */
[----:B------:R-:W-:Y:S01]  /*3d60*/  FMUL.FTZ R194, R92, R194 ;  /* 0x000000c25cc27220 */ /* 0x000fe20000410000 */
[----:B--2---:R-:W-:-:S03]  /*3d70*/  FADD.FTZ R252, R196, R228 ;  /* 0x000000e4c4fc7221 */ /* 0x004fc60000010000 */
[----:B------:R-:W-:Y:S01]  /*3d80*/  FFMA.FTZ R194, R52, R196, R194 ;  /* 0x000000c434c27223 */ /* 0x000fe200000100c2 */
[----:B------:R-:W-:Y:S01]  /*3d90*/  FADD.FTZ R196, -R10, R198 ;  /* 0x000000c60ac47221 */ /* 0x000fe20000010100 */
[----:B------:R-:W-:Y:S02]  /*3da0*/  SHF.L.U32 R198, R21, 0x10, RZ ;  /* 0x0000001015c67819 */ /* 0x000fe400000006ff */
[----:B------:R-:W-:Y:S01]  /*3db0*/  PRMT R200, R20, 0x7632, R200 ;  /* 0x0000763214c87816 */ /* 0x000fe200000000c8 */
[----:B------:R-:W-:Y:S01]  /*3dc0*/  FMUL.FTZ R196, R5, R196 ;  /* 0x000000c405c47220 */ /* 0x000fe20000410000 */
[----:B------:R-:W-:Y:S01]  /*3dd0*/  FADD.FTZ R20, -R10, R197 ;  /* 0x000000c50a147221 */ /* 0x000fe20000010100 */
[----:B0-----:R-:W-:Y:S01]  /*3de0*/  FADD.FTZ R224, R198, R221 ;  /* 0x000000ddc6e07221 */ /* 0x001fe20000010000 */
[----:B------:R-:W-:Y:S01]  /*3df0*/  SHF.L.U32 R228, R201, 0x10, RZ ;  /* 0x00000010c9e47819 */ /* 0x000fe200000006ff */
[-C--:B------:R-:W-:Y:S01]  /*3e00*/  FFMA.FTZ R223, R196, R198.reuse, R223 ;  /* 0x000000c6c4df7223 */ /* 0x080fe200000100df */
[----:B------:R-:W-:Y:S01]  /*3e10*/  PRMT R197, R200, 0x7632, R197 ;  /* 0x00007632c8c57816 */ /* 0x000fe200000000c5 */
[----:B------:R-:W-:Y:S01]  /*3e20*/  FMUL.FTZ R198, R94, R198 ;  /* 0x000000c65ec67220 */ /* 0x000fe20000410000 */
[----:B------:R-:W-:Y:S01]  /*3e30*/  SHF.L.U32 R200, R200, 0x10, RZ ;  /* 0x00000010c8c87819 */ /* 0x000fe200000006ff */
[----:B------:R-:W-:Y:S01]  /*3e40*/  FMUL.FTZ R20, R5, R20 ;  /* 0x0000001405147220 */ /* 0x000fe20000410000 */
[----:B------:R-:W-:Y:S01]  /*3e50*/  FADD.FTZ R222, R228, R222 ;  /* 0x000000dee4de7221 */ /* 0x000fe20000010000 */
[-C--:B------:R-:W-:Y:S01]  /*3e60*/  FFMA.FTZ R221, R196, R228.reuse, R225 ;  /* 0x000000e4c4dd7223 */ /* 0x080fe200000100e1 */
[----:B------:R-:W-:Y:S01]  /*3e70*/  FFMA.FTZ R198, R54, R228, R198 ;  /* 0x000000e436c67223 */ /* 0x000fe200000100c6 */
[----:B------:R-:W-:Y:S01]  /*3e80*/  SHF.L.U32 R197, R197, 0x10, RZ ;  /* 0x00000010c5c57819 */ /* 0x000fe200000006ff */
[-C--:B------:R-:W-:Y:S01]  /*3e90*/  FFMA.FTZ R228, R20, R200.reuse, R226 ;  /* 0x000000c814e47223 */ /* 0x080fe200000100e2 */
[----:B------:R-:W-:Y:S01]  /*3ea0*/  FADD.FTZ R227, R200, R227 ;  /* 0x000000e3c8e37221 */ /* 0x000fe20000010000 */
[----:B------:R-:W-:-:S02]  /*3eb0*/  FMUL.FTZ R200, R93, R200 ;  /* 0x000000c85dc87220 */ /* 0x000fc40000410000 */
[-C--:B------:R-:W-:Y:S01]  /*3ec0*/  FFMA.FTZ R226, R20, R197.reuse, R249 ;  /* 0x000000c514e27223 */ /* 0x080fe200000100f9 */
[----:B------:R-:W-:Y:S01]  /*3ed0*/  FADD.FTZ R225, R197, R246 ;  /* 0x000000f6c5e17221 */ /* 0x000fe20000010000 */
[--C-:B------:R-:W-:Y:S01]  /*3ee0*/  FFMA.FTZ R197, R53, R197, R200.reuse ;  /* 0x000000c535c57223 */ /* 0x100fe200000100c8 */
[----:B------:R-:W-:Y:S01]  /*3ef0*/  PRMT R200, R21, 0x7632, R200 ;  /* 0x0000763215c87816 */ /* 0x000fe200000000c8 */
[--C-:B------:R-:W-:Y:S01]  /*3f00*/  FADD.FTZ R21, -R10, R199.reuse ;  /* 0x000000c70a157221 */ /* 0x100fe20000010100 */
[----:B------:R-:W-:Y:S02]  /*3f10*/  PRMT R199, R201, 0x7632, R199 ;  /* 0x00007632c9c77816 */ /* 0x000fe400000000c7 */
[----:B------:R-:W-:Y:S01]  /*3f20*/  SHF.L.U32 R200, R200, 0x10, RZ ;  /* 0x00000010c8c87819 */ /* 0x000fe200000006ff */
[----:B------:R-:W-:Y:S01]  /*3f30*/  FMUL.FTZ R21, R5, R21 ;  /* 0x0000001505157220 */ /* 0x000fe20000410000 */
[----:B------:R-:W-:-:S03]  /*3f40*/  SHF.L.U32 R199, R199, 0x10, RZ ;  /* 0x00000010c7c77819 */ /* 0x000fc600000006ff */
[-C--:B------:R-:W-:Y:S01]  /*3f50*/  FFMA.FTZ R231, R21, R200.reuse, R231 ;  /* 0x000000c815e77223 */ /* 0x080fe200000100e7 */
[----:B------:R-:W-:Y:S01]  /*3f60*/  FADD.FTZ R230, R200, R230 ;  /* 0x000000e6c8e67221 */ /* 0x000fe20000010000 */
[----:B------:R-:W-:Y:S01]  /*3f70*/  FMUL.FTZ R200, R95, R200 ;  /* 0x000000c85fc87220 */ /* 0x000fe20000410000 */
[----:B------:R-:W-:Y:S01]  /*3f80*/  FFMA.FTZ R229, R21, R199, R229 ;  /* 0x000000c715e57223 */ /* 0x000fe200000100e5 */
[C---:B------:R-:W-:Y:S01]  /*3f90*/  FADD.FTZ R108, -R10.reuse, R108 ;  /* 0x0000006c0a6c7221 */ /* 0x040fe20000010100 */
[C---:B------:R-:W-:Y:S01]  /*3fa0*/  FADD.FTZ R109, -R10.reuse, R109 ;  /* 0x0000006d0a6d7221 */ /* 0x040fe20000010100 */
[----:B------:R-:W-:Y:S01]  /*3fb0*/  FADD.FTZ R246, -R10, R111 ;  /* 0x0000006f0af67221 */ /* 0x000fe20000010100 */
[----:B------:R-:W-:-:S05]  /*3fc0*/  SHF.L.U32 R111, R202, 0x10, RZ ;  /* 0x00000010ca6f7819 */ /* 0x000fca00000006ff */
[----:B------:R-:W-:Y:S01]  /*3fd0*/  FADD.FTZ R235, R111, R235 ;  /* 0x000000eb6feb7221 */ /* 0x000fe20000010000 */
[----:B------:R-:W-:Y:S01]  /*3fe0*/  UMOV UR4, 0xffffffff ;  /* 0xffffffff00047882 */ /* 0x000fe20000000000 */
[----:B------:R-:W-:-:S04]  /*3ff0*/  ISETP.NE.U32.AND P1, PT, RZ, UR14, PT ;  /* 0x0000000eff007c0c */ /* 0x000fc8000bf25070 */
[----:B------:R-:W-:Y:S01]  /*4000*/  ISETP.NE.AND.EX P1, PT, RZ, UR15, PT, P1 ;  /* 0x0000000fff007c0c */ /* 0x000fe2000bf25310 */
[----:B---3--:R-:W-:Y:S01]  /*4010*/  FADD.FTZ R201, R199, R240 ;  /* 0x000000f0c7c97221 */ /* 0x008fe20000010000 */
[----:B------:R-:W-:Y:S01]  /*4020*/  FFMA.FTZ R199, R55, R199, R200 ;  /* 0x000000c737c77223 */ /* 0x000fe200000100c8 */
[----:B------:R-:W-:Y:S01]  /*4030*/  FADD.FTZ R200, -R10, R110 ;  /* 0x0000006e0ac87221 */ /* 0x000fe20000010100 */
[----:B------:R-:W-:Y:S01]  /*4040*/  SHF.L.U32 R110, R22, 0x10, RZ ;  /* 0x00000010166e7819 */ /* 0x000fe200000006ff */
[----:B------:R-:W-:-:S04]  /*4050*/  FMUL.FTZ R10, R5, R108 ;  /* 0x0000006c050a7220 */ /* 0x000fc80000410000 */
[-C--:B------:R-:W-:Y:S01]  /*4060*/  FMUL.FTZ R108, R96, R110.reuse ;  /* 0x0000006e606c7220 */ /* 0x080fe20000410000 */
[----:B------:R-:W-:Y:S01]  /*4070*/  FADD.FTZ R233, R110, R233 ;  /* 0x000000e96ee97221 */ /* 0x000fe20000010000 */
[----:B------:R-:W-:Y:S01]  /*4080*/  FFMA.FTZ R232, R10, R110, R232 ;  /* 0x0000006e0ae87223 */ /* 0x000fe200000100e8 */
[----:B------:R-:W-:Y:S01]  /*4090*/  PRMT R110, R22, 0x7632, R110 ;  /* 0x00007632166e7816 */ /* 0x000fe2000000006e */
[-C--:B------:R-:W-:Y:S01]  /*40a0*/  FFMA.FTZ R234, R10, R111.reuse, R234 ;  /* 0x0000006f0aea7223 */ /* 0x080fe200000100ea */
[----:B------:R-:W-:Y:S01]  /*40b0*/  FFMA.FTZ R108, R56, R111, R108 ;  /* 0x0000006f386c7223 */ /* 0x000fe2000001006c */
[----:B------:R-:W-:Y:S02]  /*40c0*/  PRMT R111, R202, 0x7632, R111 ;  /* 0x00007632ca6f7816 */ /* 0x000fe4000000006f */
[----:B------:R-:W-:Y:S01]  /*40d0*/  SHF.L.U32 R110, R110, 0x10, RZ ;  /* 0x000000106e6e7819 */ /* 0x000fe200000006ff */
[----:B------:R-:W-:Y:S01]  /*40e0*/  FMUL.FTZ R22, R5, R109 ;  /* 0x0000006d05167220 */ /* 0x000fe20000410000 */
[----:B------:R-:W-:-:S03]  /*40f0*/  SHF.L.U32 R111, R111, 0x10, RZ ;  /* 0x000000106f6f7819 */ /* 0x000fc600000006ff */
[-C--:B------:R-:W-:Y:S01]  /*4100*/  FMUL.FTZ R109, R97, R110.reuse ;  /* 0x0000006e616d7220 */ /* 0x080fe20000410000 */
[----:B------:R-:W-:Y:S01]  /*4110*/  SHF.L.U32 R202, R23, 0x10, RZ ;  /* 0x0000001017ca7819 */ /* 0x000fe200000006ff */
[----:B------:R-:W-:Y:S01]  /*4120*/  FADD.FTZ R242, R111, R242 ;  /* 0x000000f26ff27221 */ /* 0x000fe20000010000 */
[-C--:B------:R-:W-:Y:S01]  /*4130*/  FFMA.FTZ R241, R22, R111.reuse, R241 ;  /* 0x0000006f16f17223 */ /* 0x080fe200000100f1 */
[----:B------:R-:W-:Y:S01]  /*4140*/  FFMA.FTZ R109, R57, R111, R109 ;  /* 0x0000006f396d7223 */ /* 0x000fe2000001006d */
[----:B------:R-:W-:Y:S01]  /*4150*/  FADD.FTZ R240, R110, R239 ;  /* 0x000000ef6ef07221 */ /* 0x000fe20000010000 */
[----:B------:R-:W-:Y:S01]  /*4160*/  FFMA.FTZ R239, R22, R110, R244 ;  /* 0x0000006e16ef7223 */ /* 0x000fe200000100f4 */
[----:B------:R-:W-:Y:S01]  /*4170*/  SHF.L.U32 R111, R203, 0x10, RZ ;  /* 0x00000010cb6f7819 */ /* 0x000fe200000006ff */
[----:B------:R-:W-:Y:S01]  /*4180*/  FMUL.FTZ R110, R5, R200 ;  /* 0x000000c8056e7220 */ /* 0x000fe20000410000 */
[----:B------:R-:W-:Y:S01]  /*4190*/  FMUL.FTZ R200, R98, R202 ;  /* 0x000000ca62c87220 */ /* 0x000fe20000410000 */
[----:B------:R-:W-:-:S02]  /*41a0*/  PRMT R203, R23, 0x7632, R203 ;  /* 0x0000763217cb7816 */ /* 0x000fc400000000cb */
[----:B------:R-:W-:Y:S01]  /*41b0*/  FADD.FTZ R238, R111, R238 ;  /* 0x000000ee6fee7221 */ /* 0x000fe20000010000 */
[-C--:B------:R-:W-:Y:S01]  /*41c0*/  FFMA.FTZ R237, R110, R111.reuse, R237 ;  /* 0x0000006f6eed7223 */ /* 0x080fe200000100ed */
[--C-:B------:R-:W-:Y:S01]  /*41d0*/  FFMA.FTZ R111, R58, R111, R200.reuse ;  /* 0x0000006f3a6f7223 */ /* 0x100fe200000100c8 */
[----:B------:R-:W-:Y:S01]  /*41e0*/  PRMT R200, R203, 0x7632, R200 ;  /* 0x00007632cbc87816 */ /* 0x000fe200000000c8 */
[----:B------:R-:W-:Y:S01]  /*41f0*/  FMUL.FTZ R23, R5, R246 ;  /* 0x000000f605177220 */ /* 0x000fe20000410000 */
[----:B------:R-:W-:Y:S02]  /*4200*/  SHF.L.U32 R203, R203, 0x10, RZ ;  /* 0x00000010cbcb7819 */ /* 0x000fe400000006ff */
[----:B------:R-:W-:-:S03]  /*4210*/  SHF.L.U32 R200, R200, 0x10, RZ ;  /* 0x00000010c8c87819 */ /* 0x000fc600000006ff */
[-C--:B------:R-:W-:Y:S01]  /*4220*/  FMUL.FTZ R244, R99, R203.reuse ;  /* 0x000000cb63f47220 */ /* 0x080fe20000410000 */
[----:B------:R-:W-:Y:S01]  /*4230*/  FADD.FTZ R247, R203, R247 ;  /* 0x000000f7cbf77221 */ /* 0x000fe20000010000 */
[----:B------:R-:W-:Y:S01]  /*4240*/  FADD.FTZ R249, R200, R243 ;  /* 0x000000f3c8f97221 */ /* 0x000fe20000010000 */
[----:B----4-:R-:W-:Y:S01]  /*4250*/  FFMA.FTZ R246, R23, R203, R250 ;  /* 0x000000cb17f67223 */ /* 0x010fe200000100fa */
        /* <DEDUP_REMOVED lines=101> */
[----:B------:R-:W2:Y:S01]  /*48b0*/  LDL.LU R203, [R1] ;  /* 0x0000000001cb7983 */ /* 0x000ea20000300800 */
[----:B------:R-:W-:Y:S02]  /*48c0*/  MOV R244, R239 ;  /* 0x000000ef00f47202 */ /* 0x000fe40000000f00 */
[----:B------:R-:W-:Y:S01]  /*48d0*/  MOV R239, R240 ;  /* 0x000000f000ef7202 */ /* 0x000fe20000000f00 */
[----:B------:R0:W-:Y:S01]  /*48e0*/  STL [R1], R252 ;  /* 0x000000fc01007387 */ /* 0x0001e20000100800 */
[----:B------:R-:W-:-:S02]  /*48f0*/  MOV R245, R202 ;  /* 0x000000ca00f57202 */ /* 0x000fc40000000f00 */
[----:B------:R-:W-:Y:S02]  /*4900*/  MOV R243, R249 ;  /* 0x000000f900f37202 */ /* 0x000fe40000000f00 */
[----:B0-----:R-:W-:Y:S02]  /*4910*/  MOV R252, R219 ;  /* 0x000000db00fc7202 */ /* 0x001fe40000000f00 */
[----:B------:R-:W-:Y:S01]  /*4920*/  MOV R219, R220 ;  /* 0x000000dc00db7202 */ /* 0x000fe20000000f00 */
[----:B--2---:R-:W-:Y:S04]  /*4930*/  STL [R1+0x4], R203 ;  /* 0x000004cb01007387 */ /* 0x004fe80000100800 */
[----:B------:R0:W-:Y:S04]  /*4940*/  STL [R1+0x8], R226 ;  /* 0x000008e201007387 */ /* 0x0001e80000100800 */
[----:B------:R1:W-:Y:S04]  /*4950*/  STL [R1+0xc], R225 ;  /* 0x00000ce101007387 */ /* 0x0003e80000100800 */
[----:B------:R2:W-:Y:S01]  /*4960*/  STL [R1+0x10], R201 ;  /* 0x000010c901007387 */ /* 0x0005e20000100800 */
[----:B0-----:R-:W-:-:S03]  /*4970*/  MOV R226, R228 ;  /* 0x000000e400e27202 */ /* 0x001fc60000000f00 */
[----:B------:R2:W0:Y:S01]  /*4980*/  SHFL.BFLY PT, R201, R250, 0x10, 0x1f ;  /* 0x0e001f00fac97f89 */ /* 0x00042200000e0000 */
[----:B-1----:R-:W-:-:S03]  /*4990*/  MOV R225, R221 ;  /* 0x000000dd00e17202 */ /* 0x002fc60000000f00 */
[----:B------:R2:W1:Y:S01]  /*49a0*/  SHFL.BFLY PT, R203, R251, 0x10, 0x1f ;  /* 0x0e001f00fbcb7f89 */ /* 0x00046200000e0000 */
[----:B------:R-:W-:-:S03]  /*49b0*/  MOV R221, R224 ;  /* 0x000000e000dd7202 */ /* 0x000fc60000000f00 */
[----:B------:R2:W-:Y:S04]  /*49c0*/  STL [R1+0x14], R246 ;  /* 0x000014f601007387 */ /* 0x0005e80000100800 */
.L_x_2656:
        /* <DEDUP_REMOVED lines=43> */
.L_x_2606:
        /* <DEDUP_REMOVED lines=33> */
.L_x_2605:
        /* <DEDUP_REMOVED lines=32> */
.L_x_2608:
        /* <DEDUP_REMOVED lines=33> */
.L_x_2604:
        /* <DEDUP_REMOVED lines=37> */
.L_x_2610:
        /* <DEDUP_REMOVED lines=33> */
.L_x_2609:
        /* <DEDUP_REMOVED lines=32> */
.L_x_2611:
        /* <DEDUP_REMOVED lines=32> */
.L_x_2607:
        /* <DEDUP_REMOVED lines=50> */
.L_x_2614:
        /* <DEDUP_REMOVED lines=29> */
.L_x_2613:
        /* <DEDUP_REMOVED lines=34> */
.L_x_2616:
        /* <DEDUP_REMOVED lines=29> */
.L_x_2612:
        /* <DEDUP_REMOVED lines=35> */
.L_x_2618:
        /* <DEDUP_REMOVED lines=29> */
.L_x_2617:
        /* <DEDUP_REMOVED lines=34> */
.L_x_2619:
        /* <DEDUP_REMOVED lines=28> */
.L_x_2615:
[----:B0-----:R-:W0:Y:S02]  /*6bc0*/  @P1 LDC.64 R8, c[0x0][0x478] ;  /* 0x00011e00ff081b82 */ /* 0x001e240000000a00 */
        /* <DEDUP_REMOVED lines=44> */
.L_x_2622:
        /* <DEDUP_REMOVED lines=29> */
.L_x_2621:
        /* <DEDUP_REMOVED lines=34> */
.L_x_2624:
        /* <DEDUP_REMOVED lines=29> */
.L_x_2620:
        /* <DEDUP_REMOVED lines=35> */
.L_x_2626:
        /* <DEDUP_REMOVED lines=29> */
.L_x_2625:
        /* <DEDUP_REMOVED lines=34> */
.L_x_2627:
        /* <DEDUP_REMOVED lines=28> */
.L_x_2623:
        /* <DEDUP_REMOVED lines=45> */
.L_x_2630:
        /* <DEDUP_REMOVED lines=29> */
.L_x_2629:
        /* <DEDUP_REMOVED lines=34> */
.L_x_2632:
        /* <DEDUP_REMOVED lines=29> */
.L_x_2628:
        /* <DEDUP_REMOVED lines=35> */
.L_x_2634:
        /* <DEDUP_REMOVED lines=29> */
.L_x_2633:
        /* <DEDUP_REMOVED lines=34> */
.L_x_2635:
        /* <DEDUP_REMOVED lines=28> */
.L_x_2631:
        /* <DEDUP_REMOVED lines=45> */
.L_x_2638:
        /* <DEDUP_REMOVED lines=29> */
.L_x_2637:
        /* <DEDUP_REMOVED lines=34> */
.L_x_2640:
        /* <DEDUP_REMOVED lines=29> */
.L_x_2636:
        /* <DEDUP_REMOVED lines=35> */
.L_x_2642:
        /* <DEDUP_REMOVED lines=29> */
.L_x_2641:
        /* <DEDUP_REMOVED lines=34> */
.L_x_2643:
        /* <DEDUP_REMOVED lines=28> */
.L_x_2639:
[----:B0-----:R-:W0:Y:S08]  /*9d10*/  @P1 LDC.64 R2, c[0x0][0x478] ;  /* 0x00011e00ff021b82 */ /* 0x001e300000000a00 */
[----:B------:R-:W1:Y:S01]  /*9d20*/  LDC.64 R4, c[0x0][0x380] ;  /* 0x0000e000ff047b82 */ /* 0x000e620000000a00 */
[----:B0-----:R-:W-:-:S05]  /*9d30*/  @P1 IMAD.WIDE.U32 R2, R11, 0x20, R2 ;  /* 0x000000200b021825 */ /* 0x001fca00078e0002 */
[----:B------:R-:W-:Y:S01]  /*9d40*/  @P1 STG.E.128 desc[UR10][R2.64], R180 ;  /* 0x000000b402001986 */ /* 0x000fe2000c101d0a */
[----:B-1----:R-:W-:-:S03]  /*9d50*/  LEA R6, R4, R6, 0x2 ;  /* 0x0000000604067211 */ /* 0x002fc600078e10ff */
[----:B------:R0:W-:Y:S01]  /*9d60*/  @P1 STG.E.128 desc[UR10][R2.64+0x10], R184 ;  /* 0x000010b802001986 */ /* 0x0001e2000c101d0a */
[----:B------:R-:W-:Y:S01]  /*9d70*/  ISETP.GE.AND P0, PT, R6, R5, PT ;  /* 0x000000050600720c */ /* 0x000fe20003f06270 */
[----:B0-----:R-:W-:-:S05]  /*9d80*/  IMAD.WIDE.U32 R2, R11, 0x10, R204 ;  /* 0x000000100b027825 */ /* 0x001fca00078e00cc */
[----:B------:R0:W-:Y:S02]  /*9d90*/  STG.E.128 desc[UR10][R2.64], R12 ;  /* 0x0000000c02007986 */ /* 0x0001e4000c101d0a */
[----:B0-----:R-:W0:Y:S02]  /*9da0*/  @P2 LDC.64 R2, c[0x0][0x470] ;  /* 0x00011c00ff022b82 */ /* 0x001e240000000a00 */
[----:B0-----:R-:W-:-:S05]  /*9db0*/  @P2 IMAD.WIDE.U32 R2, R11, 0x10, R2 ;  /* 0x000000100b022825 */ /* 0x001fca00078e0002 */
[----:B------:R1:W-:Y:S01]  /*9dc0*/  @P2 STG.E.128 desc[UR10][R2.64], R176 ;  /* 0x000000b002002986 */ /* 0x0003e2000c101d0a */
[----:B------:R-:W-:Y:S05]  /*9dd0*/  @!P0 BRA `(.L_x_2644) ;  /* 0xffffff7000e08947 */ /* 0x000fea000383ffff */
[----:B------:R-:W-:Y:S05]  /*9de0*/  BSYNC B1 ;  /* 0x0000000000017941 */ /* 0x000fea0003800000 */
.L_x_2602:
        /* <DEDUP_REMOVED lines=130> */
[----:B------:R0:W5:Y:S01]  /*a610*/  LDL.LU R136, [R1] ;  /* 0x0000000001887983 */ /* 0x0001620000300800 */
[----:B------:R-:W-:Y:S02]  /*a620*/  MOV R140, R252 ;  /* 0x000000fc008c7202 */ /* 0x000fe40000000f00 */
[----:B------:R-:W-:Y:S01]  /*a630*/  MOV R144, R219 ;  /* 0x000000db00907202 */ /* 0x000fe20000000f00 */
[----:B------:R0:W5:Y:S04]  /*a640*/  LDL.LU R133, [R1+0x8] ;  /* 0x0000080001857983 */ /* 0x0001680000300800 */
        /* <DEDUP_REMOVED lines=24> */
.L_x_2601:
[----:B------:R-:W-:Y:S05]  /*a7d0*/  BSYNC B0 ;  /* 0x0000000000007941 */ /* 0x000fea0003800000 */
.L_x_2600:
[----:B------:R-:W0:Y:S01]  /*a7e0*/  S2R R0, SR_TID.X ;  /* 0x0000000000007919 */ /* 0x000e220000002100 */
[----:B-1----:R-:W-:Y:S01]  /*a7f0*/  MOV R3, 0x400 ;  /* 0x0000040000037802 */ /* 0x002fe20000000f00 */
        /* <DEDUP_REMOVED lines=81> */
[----:B---3--:R-:W-:-:S03]  /*ad10*/  FADD.FTZ R8, R8, R29 ;  /* 0x0000001d08087221 */ /* 0x008fc60000010000 */
[----:B------:R-:W3:Y:S01]  /*ad20*/  LDS R138, [R3+0x4600] ;  /* 0x00460000038a7984 */ /* 0x000ee20000000800 */
[----:B----4-:R-:W-:-:S03]  /*ad30*/  FADD.FTZ R9, R9, R28 ;  /* 0x0000001c09097221 */ /* 0x010fc60000010000 */
[----:B------:R-:W4:Y:S01]  /*ad40*/  LDS R157, [R3+0x4800] ;  /* 0x00480000039d7984 */ /* 0x000f220000000800 */
        /* <DEDUP_REMOVED lines=13> */
[----:B---3--:R-:W-:Y:S01]  /*ae20*/  FADD.FTZ R9, R9, R138 ;  /* 0x0000008a09097221 */ /* 0x008fe20000010000 */
[----:B------:R-:W-:Y:S01]  /*ae30*/  STS.128 [R2], R128 ;  /* 0x0000008002007388 */ /* 0x000fe20000000c00 */
[----:B----4-:R-:W-:-:S03]  /*ae40*/  FADD.FTZ R10, R10, R157 ;  /* 0x0000009d0a0a7221 */ /* 0x010fc60000010000 */
[----:B------:R-:W-:Y:S01]  /*ae50*/  STS.128 [R2+0x10], R124 ;  /* 0x0000107c02007388 */ /* 0x000fe20000000c00 */
[----:B--2---:R-:W-:-:S03]  /*ae60*/  FADD.FTZ R11, R11, R156 ;  /* 0x0000009c0b0b7221 */ /* 0x004fc60000010000 */
        /* <DEDUP_REMOVED lines=330> */
.L_x_2603:
[----:B------:R-:W-:Y:S01]  /*c310*/  HFMA2 R244, -RZ, RZ, 0, 5.9604644775390625e-08 ;  /* 0x00000001fff47431 */ /* 0x000fe200000001ff */
[----:B------:R-:W-:Y:S01]  /*c320*/  BSSY B2, `(.L_x_2645) ;  /* 0x0000006000027945 */ /* 0x000fe20003800000 */
[----:B------:R-:W-:Y:S02]  /*c330*/  MOV R243, 0x1f ;  /* 0x0000001f00f37802 */ /* 0x000fe40000000f00 */
[----:B------:R-:W-:-:S07]  /*c340*/  MOV R203, 0xffffffff ;  /* 0xffffffff00cb7802 */ /* 0x000fce0000000f00 */
[----:B-----5:R-:W-:Y:S05]  /*c350*/  WARPSYNC.COLLECTIVE R203, `(.L_x_2646) ;  /* 0x00000000cb087348 */ /* 0x020fea0003c00000 */
[----:B------:R0:W1:Y:S02]  /*c360*/  SHFL.BFLY P3, R203, R245, R244, R243 ;  /* 0x0c0000f4f5cb7389 */ /* 0x00006400000600f3 */
[----:B01---5:R-:W-:Y:S05]  /*c370*/  ENDCOLLECTIVE ;  /* 0x000000000000791b */ /* 0x023fea0003800000 */
.L_x_2646:
[----:B------:R-:W-:Y:S05]  /*c380*/  BSYNC B2 ;  /* 0x0000000000027941 */ /* 0x000fea0003800000 */
.L_x_2645:
[----:B------:R-:W-:Y:S01]  /*c390*/  FADD.FTZ R250, R245, R203 ;  /* 0x000000cbf5fa7221 */ /* 0x000fe20000010000 */
[----:B------:R-:W-:Y:S01]  /*c3a0*/  HFMA2 R244, -RZ, RZ, 0, 5.9604644775390625e-08 ;  /* 0x00000001fff47431 */ /* 0x000fe200000001ff */
[----:B------:R-:W-:Y:S02]  /*c3b0*/  MOV R203, 0xffffffff ;  /* 0xffffffff00cb7802 */ /* 0x000fe40000000f00 */
[----:B------:R-:W-:Y:S02]  /*c3c0*/  MOV R245, R251 ;  /* 0x000000fb00f57202 */ /* 0x000fe40000000f00 */
[----:B------:R-:W-:-:S07]  /*c3d0*/  MOV R243, 0x1f ;  /* 0x0000001f00f37802 */ /* 0x000fce0000000f00 */
[----:B------:R-:W-:Y:S05]  /*c3e0*/  WARPSYNC.COLLECTIVE R203, `(.L_x_2647) ;  /* 0x00000000cb087348 */ /* 0x000fea0003c00000 */
[----:B------:R0:W1:Y:S02]  /*c3f0*/  SHFL.BFLY P3, R203, R245, R244, R243 ;  /* 0x0c0000f4f5cb7389 */ /* 0x00006400000600f3 */
[----:B01----:R-:W-:Y:S05]  /*c400*/  ENDCOLLECTIVE ;  /* 0x000000000000791b */ /* 0x003fea0003800000 */
.L_x_2647:
[----:B------:R-:W-:Y:S01]  /*c410*/  HFMA2 R244, -RZ, RZ, 0, 1.1920928955078125e-07 ;  /* 0x00000002fff47431 */ /* 0x000fe200000001ff */
[----:B------:R-:W-:Y:S01]  /*c420*/  MOV R245, R250 ;  /* 0x000000fa00f57202 */ /* 0x000fe20000000f00 */
[----:B------:R-:W-:Y:S01]  /*c430*/  FADD.FTZ R251, R251, R203 ;  /* 0x000000cbfbfb7221 */ /* 0x000fe20000010000 */
[----:B------:R-:W-:-:S07]  /*c440*/  MOV R203, 0xffffffff ;  /* 0xffffffff00cb7802 */ /* 0x000fce0000000f00 */
[----:B------:R-:W-:Y:S05]  /*c450*/  WARPSYNC.COLLECTIVE R203, `(.L_x_2648) ;  /* 0x00000000cb087348 */ /* 0x000fea0003c00000 */
[----:B------:R0:W1:Y:S02]  /*c460*/  SHFL.BFLY P3, R203, R245, R244, R243 ;  /* 0x0c0000f4f5cb7389 */ /* 0x00006400000600f3 */
[----:B01----:R-:W-:Y:S05]  /*c470*/  ENDCOLLECTIVE ;  /* 0x000000000000791b */ /* 0x003fea0003800000 */
.L_x_2648:
[----:B------:R-:W-:Y:S01]  /*c480*/  MOV R245, R251 ;  /* 0x000000fb00f57202 */ /* 0x000fe20000000f00 */
[----:B------:R-:W-:Y:S01]  /*c490*/  FADD.FTZ R250, R250, R203 ;  /* 0x000000cbfafa7221 */ /* 0x000fe20000010000 */
[----:B------:R-:W-:-:S07]  /*c4a0*/  MOV R203, 0xffffffff ;  /* 0xffffffff00cb7802 */ /* 0x000fce0000000f00 */
[----:B------:R-:W-:Y:S05]  /*c4b0*/  WARPSYNC.COLLECTIVE R203, `(.L_x_2649) ;  /* 0x00000000cb087348 */ /* 0x000fea0003c00000 */
[----:B------:R0:W1:Y:S02]  /*c4c0*/  SHFL.BFLY P3, R203, R245, R244, R243 ;  /* 0x0c0000f4f5cb7389 */ /* 0x00006400000600f3 */
[----:B01----:R-:W-:Y:S05]  /*c4d0*/  ENDCOLLECTIVE ;  /* 0x000000000000791b */ /* 0x003fea0003800000 */
.L_x_2649:
[----:B------:R-:W-:Y:S01]  /*c4e0*/  HFMA2 R244, -RZ, RZ, 0, 2.384185791015625e-07 ;  /* 0x00000004fff47431 */ /* 0x000fe200000001ff */
[----:B------:R-:W-:Y:S01]  /*c4f0*/  MOV R245, R250 ;  /* 0x000000fa00f57202 */ /* 0x000fe20000000f00 */
[----:B------:R-:W-:Y:S01]  /*c500*/  FADD.FTZ R251, R251, R203 ;  /* 0x000000cbfbfb7221 */ /* 0x000fe20000010000 */
[----:B------:R-:W-:-:S07]  /*c510*/  MOV R203, 0xffffffff ;  /* 0xffffffff00cb7802 */ /* 0x000fce0000000f00 */
[----:B------:R-:W-:Y:S05]  /*c520*/  WARPSYNC.COLLECTIVE R203, `(.L_x_2650) ;  /* 0x00000000cb087348 */ /* 0x000fea0003c00000 */
[----:B------:R0:W1:Y:S02]  /*c530*/  SHFL.BFLY P3, R203, R245, R244, R243 ;  /* 0x0c0000f4f5cb7389 */ /* 0x00006400000600f3 */
[----:B01----:R-:W-:Y:S05]  /*c540*/  ENDCOLLECTIVE ;  /* 0x000000000000791b */ /* 0x003fea0003800000 */
.L_x_2650:
[----:B------:R-:W-:Y:S01]  /*c550*/  MOV R245, R251 ;  /* 0x000000fb00f57202 */ /* 0x000fe20000000f00 */
[----:B------:R-:W-:Y:S01]  /*c560*/  FADD.FTZ R250, R250, R203 ;  /* 0x000000cbfafa7221 */ /* 0x000fe20000010000 */
[----:B------:R-:W-:-:S07]  /*c570*/  MOV R203, 0xffffffff ;  /* 0xffffffff00cb7802 */ /* 0x000fce0000000f00 */
[----:B------:R-:W-:Y:S05]  /*c580*/  WARPSYNC.COLLECTIVE R203, `(.L_x_2651) ;  /* 0x00000000cb087348 */ /* 0x000fea0003c00000 */
[----:B------:R0:W1:Y:S02]  /*c590*/  SHFL.BFLY P3, R203, R245, R244, R243 ;  /* 0x0c0000f4f5cb7389 */ /* 0x00006400000600f3 */
[----:B01----:R-:W-:Y:S05]  /*c5a0*/  ENDCOLLECTIVE ;  /* 0x000000000000791b */ /* 0x003fea0003800000 */
.L_x_2651:
[----:B------:R-:W-:Y:S01]  /*c5b0*/  HFMA2 R244, -RZ, RZ, 0, 4.76837158203125e-07 ;  /* 0x00000008fff47431 */ /* 0x000fe200000001ff */
[----:B------:R-:W-:Y:S01]  /*c5c0*/  MOV R245, R250 ;  /* 0x000000fa00f57202 */ /* 0x000fe20000000f00 */
[----:B------:R-:W-:Y:S01]  /*c5d0*/  FADD.FTZ R251, R251, R203 ;  /* 0x000000cbfbfb7221 */ /* 0x000fe20000010000 */
[----:B------:R-:W-:-:S07]  /*c5e0*/  MOV R203, 0xffffffff ;  /* 0xffffffff00cb7802 */ /* 0x000fce0000000f00 */
[----:B------:R-:W-:Y:S05]  /*c5f0*/  WARPSYNC.COLLECTIVE R203, `(.L_x_2652) ;  /* 0x00000000cb087348 */ /* 0x000fea0003c00000 */
[----:B------:R0:W1:Y:S02]  /*c600*/  SHFL.BFLY P3, R203, R245, R244, R243 ;  /* 0x0c0000f4f5cb7389 */ /* 0x00006400000600f3 */
[----:B01----:R-:W-:Y:S05]  /*c610*/  ENDCOLLECTIVE ;  /* 0x000000000000791b */ /* 0x003fea0003800000 */
.L_x_2652:
[----:B------:R-:W-:Y:S01]  /*c620*/  MOV R245, R251 ;  /* 0x000000fb00f57202 */ /* 0x000fe20000000f00 */
[----:B------:R-:W-:Y:S01]  /*c630*/  FADD.FTZ R250, R250, R203 ;  /* 0x000000cbfafa7221 */ /* 0x000fe20000010000 */
[----:B------:R-:W-:-:S07]  /*c640*/  MOV R203, 0xffffffff ;  /* 0xffffffff00cb7802 */ /* 0x000fce0000000f00 */
[----:B------:R-:W-:Y:S05]  /*c650*/  WARPSYNC.COLLECTIVE R203, `(.L_x_2653) ;  /* 0x00000000cb087348 */ /* 0x000fea0003c00000 */
[----:B------:R0:W1:Y:S02]  /*c660*/  SHFL.BFLY P3, R203, R245, R244, R243 ;  /* 0x0c0000f4f5cb7389 */ /* 0x00006400000600f3 */
[----:B01----:R-:W-:Y:S05]  /*c670*/  ENDCOLLECTIVE ;  /* 0x000000000000791b */ /* 0x003fea0003800000 */
.L_x_2653:
[----:B------:R-:W-:Y:S02]  /*c680*/  FADD.FTZ R251, R251, R203 ;  /* 0x000000cbfbfb7221 */ /* 0x000fe40000010000 */
[----:B------:R-:W2:Y:S01]  /*c690*/  LDL.LU R203, [R1] ;  /* 0x0000000001cb7983 */ /* 0x000ea20000300800 */
[----:B------:R-:W-:Y:S01]  /*c6a0*/  HFMA2 R244, -RZ, RZ, 0, 9.5367431640625e-07 ;  /* 0x00000010fff47431 */ /* 0x000fe200000001ff */
[----:B------:R-:W-:Y:S02]  /*c6b0*/  MOV R245, R250 ;  /* 0x000000fa00f57202 */ /* 0x000fe40000000f00 */
[----:B------:R0:W-:Y:S02]  /*c6c0*/  STL [R1], R252 ;  /* 0x000000fc01007387 */ /* 0x0001e40000100800 */
[----:B0-----:R-:W-:Y:S02]  /*c6d0*/  MOV R252, R219 ;  /* 0x000000db00fc7202 */ /* 0x001fe40000000f00 */
[----:B------:R-:W-:Y:S01]  /*c6e0*/  MOV R219, R220 ;  /* 0x000000dc00db7202 */ /* 0x000fe20000000f00 */
[----:B--2---:R0:W-:Y:S04]  /*c6f0*/  STL [R1+0x4], R203 ;  /* 0x000004cb01007387 */ /* 0x0041e80000100800 */
[----:B------:R1:W-:Y:S04]  /*c700*/  STL [R1+0x8], R226 ;  /* 0x000008e201007387 */ /* 0x0003e80000100800 */
[----:B------:R2:W-:Y:S01]  /*c710*/  STL [R1+0xc], R225 ;  /* 0x00000ce101007387 */ /* 0x0005e20000100800 */
[----:B0-----:R-:W-:-:S03]  /*c720*/  MOV R203, 0xffffffff ;  /* 0xffffffff00cb7802 */ /* 0x001fc60000000f00 */
[----:B------:R2:W-:Y:S01]  /*c730*/  STL [R1+0x10], R201 ;  /* 0x000010c901007387 */ /* 0x0005e20000100800 */
[----:B-1----:R-:W-:-:S07]  /*c740*/  MOV R226, R228 ;  /* 0x000000e400e27202 */ /* 0x002fce0000000f00 */
[----:B--2---:R-:W-:Y:S05]  /*c750*/  WARPSYNC.COLLECTIVE R203, `(.L_x_2654) ;  /* 0x00000000cb087348 */ /* 0x004fea0003c00000 */
[----:B------:R0:W1:Y:S02]  /*c760*/  SHFL.BFLY P3, R203, R245, R244, R243 ;  /* 0x0c0000f4f5cb7389 */ /* 0x00006400000600f3 */
[----:B012---:R-:W-:Y:S05]  /*c770*/  ENDCOLLECTIVE ;  /* 0x000000000000791b */ /* 0x007fea0003800000 */
.L_x_2654:
[----:B------:R-:W-:Y:S01]  /*c780*/  MOV R225, R221 ;  /* 0x000000dd00e17202 */ /* 0x000fe20000000f00 */
[----:B------:R0:W-:Y:S01]  /*c790*/  STL [R1+0x14], R246 ;  /* 0x000014f601007387 */ /* 0x0001e20000100800 */
[----:B------:R-:W-:Y:S02]  /*c7a0*/  MOV R221, R224 ;  /* 0x000000e000dd7202 */ /* 0x000fe40000000f00 */
[----:B------:R-:W-:Y:S02]  /*c7b0*/  MOV R245, R251 ;  /* 0x000000fb00f57202 */ /* 0x000fe40000000f00 */
[----:B------:R-:W-:Y:S02]  /*c7c0*/  MOV R201, R203 ;  /* 0x000000cb00c97202 */ /* 0x000fe40000000f00 */
[----:B------:R-:W-:-:S07]  /*c7d0*/  MOV R203, 0xffffffff ;  /* 0xffffffff00cb7802 */ /* 0x000fce0000000f00 */
[----:B0-----:R-:W-:Y:S05]  /*c7e0*/  WARPSYNC.COLLECTIVE R203, `(.L_x_2655) ;  /* 0x00000000cb087348 */ /* 0x001fea0003c00000 */
[----:B------:R1:W2:Y:S02]  /*c7f0*/  SHFL.BFLY P3, R203, R245, R244, R243 ;  /* 0x0c0000f4f5cb7389 */ /* 0x0002a400000600f3 */
[----:B012---:R-:W-:Y:S05]  /*c800*/  ENDCOLLECTIVE ;  /* 0x000000000000791b */ /* 0x007fea0003800000 */
.L_x_2655:
[----:B------:R-:W-:Y:S02]  /*c810*/  MOV R244, R239 ;  /* 0x000000ef00f47202 */ /* 0x000fe40000000f00 */
[----:B------:R-:W-:Y:S02]  /*c820*/  MOV R239, R240 ;  /* 0x000000f000ef7202 */ /* 0x000fe40000000f00 */
[----:B------:R-:W-:Y:S02]  /*c830*/  MOV R245, R202 ;  /* 0x000000ca00f57202 */ /* 0x000fe40000000f00 */
[----:B------:R-:W-:Y:S01]  /*c840*/  MOV R243, R249 ;  /* 0x000000f900f37202 */ /* 0x000fe20000000f00 */
[----:B------:R-:W-:Y:S06]  /*c850*/  BRA `(.L_x_2656) ;  /* 0xffffff80005c7947 */ /* 0x000fec000383ffff */
.L_x_2657:
        /* <DEDUP_REMOVED lines=10> */
.L_x_7115:


//--------------------- .text._ZN10layer_norm31ln_parallel_residual_bwd_kernelINS_13Kernel_traitsIf13__nv_bfloat16fS2_fjLj1280ELj1ELj4ELj1ELj16ENS_18Kernel_traits_baseILj1280EfS2_fS2_fjLj128EEEEELb0ELb1ELb0EEEvNS_9BwdParamsE --------------------------
	.section	.text._ZN10layer_norm31ln_parallel_residual_bwd_kernelINS_13Kernel_traitsIf13__nv_bfloat16fS2_fjLj1280ELj1ELj4ELj1ELj16ENS_18Kernel_traits_baseILj1280EfS2_fS2_fjLj128EEEEELb0ELb1ELb0EEEvNS_9BwdParamsE,"ax",@progbits
	.align	128
        .global         _ZN10layer_norm31ln_parallel_residual_bwd_kernelINS_13Kernel_traitsIf13__nv_bfloat16fS2_fjLj1280ELj1ELj4ELj1ELj16ENS_18Kernel_traits_baseILj1280EfS2_fS2_fjLj128EEEEELb0ELb1ELb0EEEvNS_9BwdParamsE
        .type           _ZN10layer_norm31ln_parallel_residual_bwd_kernelINS_13Kernel_traitsIf13__nv_bfloat16fS2_fjLj1280ELj1ELj4ELj1ELj16ENS_18Kernel_traits_baseILj1280EfS2_fS2_fjLj128EEEEELb0ELb1ELb0EEEvNS_9BwdParamsE,@function
        .size           _ZN10layer_norm31ln_parallel_residual_bwd_kernelINS_13Kernel_traitsIf13__nv_bfloat16fS2_fjLj1280ELj1ELj4ELj1ELj16ENS_18Kernel_traits_baseILj1280EfS2_fS2_fjLj128EEEEELb0ELb1ELb0EEEvNS_9BwdParamsE,(.L_x_7116 - _ZN10layer_norm31ln_parallel_residual_bwd_kernelINS_13Kernel_traitsIf13__nv_bfloat16fS2_fjLj1280ELj1ELj4ELj1ELj16ENS_18Kernel_traits_baseILj1280EfS2_fS2_fjLj128EEEEELb0ELb1ELb0EEEvNS_9BwdParamsE)
        .other          _ZN10layer_norm31ln_parallel_residual_bwd_kernelINS_13Kernel_traitsIf13__nv_bfloat16fS2_fjLj1280ELj1ELj4ELj1ELj16ENS_18Kernel_traits_baseILj1280EfS2_fS2_fjLj128EEEEELb0ELb1ELb0EEEvNS_9BwdParamsE,@"STO_CUDA_ENTRY STV_DEFAULT"
_ZN10layer_norm31ln_parallel_residual_bwd_kernelINS_13Kernel_traitsIf13__nv_bfloat16fS2_fjLj1280ELj1ELj4ELj1ELj16ENS_18Kernel_traits_baseILj1280EfS2_fS2_fjLj128EEEEELb0ELb1ELb0EEEvNS_9BwdParamsE:
.text._ZN10layer_norm31ln_parallel_residual_bwd_kernelINS_13Kernel_traitsIf13__nv_bfloat16fS2_fjLj1280ELj1ELj4ELj1ELj16ENS_18Kernel_traits_baseILj1280EfS2_fS2_fjLj128EEEEELb0ELb1ELb0EEEvNS_9BwdParamsE:
        /* <DEDUP_REMOVED lines=11> */
[----:B------:R-:W0:Y:S03]  /*00b0*/  LDCU.U8 UR15, c[0x0][0x410] ;  /* 0x00008200ff0f77ac */ /* 0x000e260008000000 */
[----:B------:R0:W2:Y:S01]  /*00c0*/  LDL.64 R28, [R1+0x30] ;  /* 0x00003000011c7983 */ /* 0x0000a20000100a00 */
[----:B------:R-:W0:Y:S03]  /*00d0*/  LDCU UR14, c[0x0][0x400] ;  /* 0x00008000ff0e77ac */ /* 0x000e260008000800 */
[----:B------:R0:W2:Y:S01]  /*00e0*/  LDL.64 R30, [R1+0x38] ;  /* 0x00003800011e7983 */ /* 0x0000a20000100a00 */
[----:B------:R-:W0:Y:S03]  /*00f0*/  LDCU.64 UR6, c[0x0][0x470] ;  /* 0x00008e00ff0677ac */ /* 0x000e260008000a00 */
[----:B------:R0:W2:Y:S01]  /*0100*/  LDL.64 R24, [R1+0x20] ;  /* 0x0000200001187983 */ /* 0x0000a20000100a00 */
[----:B------:R-:W0:Y:S03]  /*0110*/  LDCU.64 UR12, c[0x0][0x438] ;  /* 0x00008700ff0c77ac */ /* 0x000e260008000a00 */
[----:B------:R0:W2:Y:S01]  /*0120*/  LDL.64 R26, [R1+0x28] ;  /* 0x00002800011a7983 */ /* 0x0000a20000100a00 */
[----:B------:R-:W0:Y:S03]  /*0130*/  LDCU.64 UR8, c[0x0][0x478] ;  /* 0x00008f00ff0877ac */ /* 0x000e260008000a00 */
[----:B------:R0:W2:Y:S04]  /*0140*/  LDL.64 R20, [R1+0x10] ;  /* 0x0000100001147983 */ /* 0x0000a80000100a00 */
[----:B------:R0:W2:Y:S04]  /*0150*/  LDL.64 R22, [R1+0x18] ;  /* 0x0000180001167983 */ /* 0x0000a80000100a00 */
[----:B------:R2:W2:Y:S04]  /*0160*/  LDL.64 R16, [R1] ;  /* 0x0000000001107983 */ /* 0x0004a80000100a00 */
[----:B------:R2:W2:Y:S01]  /*0170*/  LDL.64 R18, [R1+0x8] ;  /* 0x0000080001127983 */ /* 0x0004a20000100a00 */
[----:B-1----:R-:W-:-:S02]  /*0180*/  MOV R233, UR4 ;  /* 0x0000000400e97c02 */ /* 0x002fc40008000f00 */
[C---:B0-----:R-:W-:Y:S02]  /*0190*/  LOP3.LUT R3, R215.reuse, 0x1f, RZ, 0xc, !PT ;  /* 0x0000001fd7037812 */ /* 0x041fe400078e0cff */
[----:B------:R-:W-:Y:S02]  /*01a0*/  SHF.R.S32.HI R0, RZ, 0x1f, R233 ;  /* 0x0000001fff007819 */ /* 0x000fe400000114e9 */
[----:B------:R-:W-:Y:S02]  /*01b0*/  LOP3.LUT R235, R215, 0x1f, RZ, 0xc0, !PT ;  /* 0x0000001fd7eb7812 */ /* 0x000fe400078ec0ff */
[----:B------:R-:W-:Y:S02]  /*01c0*/  LEA.HI R0, R0, R233, RZ, 0x3 ;  /* 0x000000e900007211 */ /* 0x000fe400078f18ff */
[----:B------:R-:W-:Y:S02]  /*01d0*/  MOV R15, R235 ;  /* 0x000000eb000f7202 */ /* 0x000fe40000000f00 */
[----:B------:R-:W-:-:S04]  /*01e0*/  LEA.HI.SX32 R232, R0, R3, 0x1d ;  /* 0x0000000300e87211 */ /* 0x000fc800078feaff */
[C---:B------:R-:W-:Y:S02]  /*01f0*/  ISETP.GE.U32.AND P3, PT, R232.reuse, 0x20, PT ;  /* 0x00000020e800780c */ /* 0x040fe40003f66070 */
[C---:B------:R-:W-:Y:S02]  /*0200*/  ISETP.GE.U32.AND P0, PT, R232.reuse, 0x40, PT ;  /* 0x00000040e800780c */ /* 0x040fe40003f06070 */
[C---:B------:R-:W-:Y:S02]  /*0210*/  ISETP.GE.U32.AND P1, PT, R232.reuse, 0x60, PT ;  /* 0x00000060e800780c */ /* 0x040fe40003f26070 */
[C---:B------:R-:W-:Y:S02]  /*0220*/  ISETP.GE.U32.AND P2, PT, R232.reuse, 0x80, PT ;  /* 0x00000080e800780c */ /* 0x040fe40003f46070 */
[----:B------:R-:W-:-:S05]  /*0230*/  ISETP.GE.U32.AND P4, PT, R232, 0xa0, PT ;  /* 0x000000a0e800780c */ /* 0x000fca0003f86070 */
[----:B------:R-:W0:Y:S08]  /*0240*/  @P3 LDC.64 R2, c[0x0][0x3d0] ;  /* 0x0000f400ff023b82 */ /* 0x000e300000000a00 */
[----:B------:R-:W1:Y:S08]  /*0250*/  @P0 LDC.64 R4, c[0x0][0x3d0] ;  /* 0x0000f400ff040b82 */ /* 0x000e700000000a00 */
[----:B------:R-:W4:Y:S01]  /*0260*/  @P1 LDC.64 R8, c[0x0][0x3d0] ;  /* 0x0000f400ff081b82 */ /* 0x000f220000000a00 */
[C---:B0-----:R-:W-:Y:S01]  /*0270*/  @P3 IMAD.WIDE.U32 R2, R15.reuse, 0x20, R2 ;  /* 0x000000200f023825 */ /* 0x041fe200078e0002 */
[----:B------:R-:W-:-:S06]  /*0280*/  @P3 LOP3.LUT R15, R15, 0x20, RZ, 0xfc, !PT ;  /* 0x000000200f0f3812 */ /* 0x000fcc00078efcff */
[----:B------:R-:W0:Y:S01]  /*0290*/  @P2 LDC.64 R10, c[0x0][0x3d0] ;  /* 0x0000f400ff0a2b82 */ /* 0x000e220000000a00 */
[C---:B-1----:R-:W-:Y:S01]  /*02a0*/  @P0 IMAD.WIDE.U32 R6, R15.reuse, 0x20, R4 ;  /* 0x000000200f060825 */ /* 0x042fe200078e0004 */
[----:B------:R-:W-:-:S06]  /*02b0*/  @P0 IADD3 R15, PT, PT, R15, 0x20, RZ ;  /* 0x000000200f0f0810 */ /* 0x000fcc0007ffe0ff */
[----:B------:R-:W1:Y:S01]  /*02c0*/  @P4 LDC.64 R12, c[0x0][0x3d0] ;  /* 0x0000f400ff0c4b82 */ /* 0x000e620000000a00 */
[C---:B----4-:R-:W-:Y:S01]  /*02d0*/  @P1 IMAD.WIDE.U32 R8, R15.reuse, 0x20, R8 ;  /* 0x000000200f081825 */ /* 0x050fe200078e0008 */
[----:B------:R-:W-:-:S05]  /*02e0*/  @P1 IADD3 R15, PT, PT, R15, 0x20, RZ ;  /* 0x000000200f0f1810 */ /* 0x000fca0007ffe0ff */
[C---:B0-----:R-:W-:Y:S01]  /*02f0*/  @P2 IMAD.WIDE.U32 R10, R15.reuse, 0x20, R10 ;  /* 0x000000200f0a2825 */ /* 0x041fe200078e000a */
[----:B------:R-:W-:-:S04]  /*0300*/  @P2 IADD3 R15, PT, PT, R15, 0x20, RZ ;  /* 0x000000200f0f2810 */ /* 0x000fc80007ffe0ff */
[----:B------:R0:W5:Y:S01]  /*0310*/  @P2 LDG.E.128 R248, desc[UR10][R10.64] ;  /* 0x0000000a0af82981 */ /* 0x000162000c1e1d00 */
[----:B-1----:R-:W-:-:S03]  /*0320*/  @P4 IMAD.WIDE.U32 R4, R15, 0x20, R12 ;  /* 0x000000200f044825 */ /* 0x002fc600078e000c */
[----:B------:R0:W5:Y:S04]  /*0330*/  @P2 LDG.E.128 R244, desc[UR10][R10.64+0x10] ;  /* 0x0000100a0af42981 */ /* 0x000168000c1e1d00 */
[----:B------:R0:W5:Y:S04]  /*0340*/  @P4 LDG.E.128 R240, desc[UR10][R4.64] ;  /* 0x0000000a04f04981 */ /* 0x000168000c1e1d00 */
[----:B------:R0:W5:Y:S04]  /*0350*/  @P4 LDG.E.128 R236, desc[UR10][R4.64+0x10] ;  /* 0x0000100a04ec4981 */ /* 0x000168000c1e1d00 */
[----:B---3--:R-:W3:Y:S04]  /*0360*/  @P3 LDG.E.128 R36, desc[UR10][R2.64] ;  /* 0x0000000a02243981 */ /* 0x008ee8000c1e1d00 */
[----:B--2---:R-:W2:Y:S04]  /*0370*/  @P3 LDG.E.128 R32, desc[UR10][R2.64+0x10] ;  /* 0x0000100a02203981 */ /* 0x004ea8000c1e1d00 */
[----:B------:R-:W4:Y:S04]  /*0380*/  @P0 LDG.E.128 R28, desc[UR10][R6.64] ;  /* 0x0000000a061c0981 */ /* 0x000f28000c1e1d00 */
[----:B------:R-:W4:Y:S04]  /*0390*/  @P0 LDG.E.128 R24, desc[UR10][R6.64+0x10] ;  /* 0x0000100a06180981 */ /* 0x000f28000c1e1d00 */
        /* <DEDUP_REMOVED lines=53> */
[----:B------:R0:W-:Y:S04]  /*06f0*/  @P0 STL.64 [R1+0x20], R24 ;  /* 0x0000201801000387 */ /* 0x0001e80000100a00 */
[----:B------:R0:W-:Y:S04]  /*0700*/  @P0 STL.64 [R1+0x28], R26 ;  /* 0x0000281a01000387 */ /* 0x0001e80000100a00 */
[----:B------:R0:W-:Y:S04]  /*0710*/  @P1 STL.64 [R1+0x10], R20 ;  /* 0x0000101401001387 */ /* 0x0001e80000100a00 */
        /* <DEDUP_REMOVED lines=48> */
.L_x_2721:
        /* <DEDUP_REMOVED lines=9> */
[C---:B------:R-:W-:Y:S02]  /*0ab0*/  ISETP.GE.U32.AND P6, PT, R232.reuse, 0x40, PT ;  /* 0x00000040e800780c */ /* 0x040fe40003fc6070 */
[----:B------:R-:W-:Y:S02]  /*0ac0*/  CS2R R212, SRZ ;  /* 0x0000000000d47805 */ /* 0x000fe4000001ff00 */
[C---:B------:R-:W-:Y:S02]  /*0ad0*/  ISETP.GE.U32.AND P5, PT, R232.reuse, 0x60, PT ;  /* 0x00000060e800780c */ /* 0x040fe40003fa6070 */
[C---:B------:R-:W-:Y:S02]  /*0ae0*/  ISETP.GE.U32.AND P4, PT, R232.reuse, 0x80, PT ;  /* 0x00000080e800780c */ /* 0x040fe40003f86070 */
[----:B------:R-:W-:Y:S02]  /*0af0*/  ISETP.GE.U32.AND P1, PT, R232, 0xa0, PT ;  /* 0x000000a0e800780c */ /* 0x000fe40003f26070 */
        /* <DEDUP_REMOVED lines=13> */
[----:B------:R-:W4:Y:S01]  /*0bd0*/  LDL R140, [R1+0x44] ;  /* 0x00004400018c7983 */ /* 0x000f220000100800 */
[----:B0-----:R-:W-:-:S03]  /*0be0*/  IMAD.WIDE.U32 R12, R2, 0x20, R12 ;  /* 0x00000020020c7825 */ /* 0x001fc600078e000c */
[----:B------:R-:W4:Y:S04]  /*0bf0*/  LDL R143, [R1+0x48] ;  /* 0x00004800018f7983 */ /* 0x000f280000100800 */
[----:B------:R-:W2:Y:S01]  /*0c00*/  LDG.E.128 R4, desc[UR10][R12.64] ;  /* 0x0000000a0c047981 */ /* 0x000ea2000c1e1d00 */
[----:B-1----:R-:W-:-:S03]  /*0c10*/  IMAD.WIDE.U32 R8, R2, 0x10, R8 ;  /* 0x0000001002087825 */ /* 0x002fc600078e0008 */
[----:B------:R-:W4:Y:S04]  /*0c20*/  LDL R139, [R1+0x4c] ;  /* 0x00004c00018b7983 */ /* 0x000f280000100800 */
[----:B------:R-:W3:Y:S04]  /*0c30*/  LDG.E.128 R8, desc[UR10][R8.64] ;  /* 0x0000000a08087981 */ /* 0x000ee8000c1e1d00 */
[----:B------:R-:W4:Y:S01]  /*0c40*/  LDG.E.128 R12, desc[UR10][R12.64+0x10] ;  /* 0x0000100a0c0c7981 */ /* 0x000f22000c1e1d00 */
[----:B------:R-:W-:-:S04]  /*0c50*/  ISETP.NE.U32.AND P0, PT, RZ, UR12, PT ;  /* 0x0000000cff007c0c */ /* 0x000fc8000bf05070 */
[----:B------:R-:W-:-:S13]  /*0c60*/  ISETP.NE.AND.EX P0, PT, RZ, UR13, PT, P0 ;  /* 0x0000000dff007c0c */ /* 0x000fda000bf05300 */
[----:B------:R-:W0:Y:S02]  /*0c70*/  @P0 LDC.64 R16, c[0x0][0x438] ;  /* 0x00010e00ff100b82 */ /* 0x000e240000000a00 */
[----:B0-----:R-:W-:-:S05]  /*0c80*/  @P0 IMAD.WIDE.U32 R16, R2, 0x20, R16 ;  /* 0x0000002002100825 */ /* 0x001fca00078e0010 */
[----:B------:R-:W5:Y:S04]  /*0c90*/  @P0 LDG.E.128 R92, desc[UR10][R16.64] ;  /* 0x0000000a105c0981 */ /* 0x000f68000c1e1d00 */
[----:B------:R4:W5:Y:S01]  /*0ca0*/  @P0 LDG.E.128 R96, desc[UR10][R16.64+0x10] ;  /* 0x0000100a10600981 */ /* 0x000962000c1e1d00 */
[----:B------:R-:W-:Y:S01]  /*0cb0*/  IADD3 R214, PT, PT, R2, 0x20, RZ ;  /* 0x0000002002d67810 */ /* 0x000fe20007ffe0ff */
[C---:B--2---:R-:W-:Y:S01]  /*0cc0*/  FADD.FTZ R0, -R195.reuse, R4 ;  /* 0x00000004c3007221 */ /* 0x044fe20000010100 */
[C-C-:B------:R-:W-:Y:S01]  /*0cd0*/  FADD.FTZ R4, -R195.reuse, R6.reuse ;  /* 0x00000006c3047221 */ /* 0x140fe20000010100 */
[C---:B------:R-:W-:Y:S01]  /*0ce0*/  FADD.FTZ R3, -R195.reuse, R5 ;  /* 0x00000005c3037221 */ /* 0x040fe20000010100 */
[----:B------:R-:W-:Y:S01]  /*0cf0*/  FADD.FTZ R5, -R195, R7 ;  /* 0x00000007c3057221 */ /* 0x000fe20000010100 */
[C---:B-----5:R-:W-:Y:S01]  /*0d00*/  FMUL.FTZ R0, R163.reuse, R0 ;  /* 0x00000000a3007220 */ /* 0x060fe20000410000 */
[----:B------:R-:W-:Y:S01]  /*0d10*/  FMUL.FTZ R4, R163, R4 ;  /* 0x00000004a3047220 */ /* 0x000fe20000410000 */
[----:B---3--:R-:W-:-:S02]  /*0d20*/  PRMT R6, R8, 0x7632, R6 ;  /* 0x0000763208067816 */ /* 0x008fc40000000006 */
[----:B------:R-:W-:Y:S02]  /*0d30*/  SHF.L.U32 R8, R8, 0x10, RZ ;  /* 0x0000001008087819 */ /* 0x000fe400000006ff */
[----:B------:R-:W-:Y:S01]  /*0d40*/  PRMT R7, R9, 0x7632, R7 ;  /* 0x0000763209077816 */ /* 0x000fe20000000007 */
[----:B----4-:R-:W-:Y:S01]  /*0d50*/  FADD.FTZ R16, -R195, R13 ;  /* 0x0000000dc3107221 */ /* 0x010fe20000010100 */
[----:B------:R-:W-:Y:S01]  /*0d60*/  SHF.L.U32 R9, R9, 0x10, RZ ;  /* 0x0000001009097819 */ /* 0x000fe200000006ff */
[C---:B------:R-:W-:Y:S01]  /*0d70*/  FADD.FTZ R12, -R195.reuse, R12 ;  /* 0x0000000cc30c7221 */ /* 0x040fe20000010100 */
[----:B------:R-:W-:Y:S01]  /*0d80*/  SHF.L.U32 R13, R6, 0x10, RZ ;  /* 0x00000010060d7819 */ /* 0x000fe200000006ff */
[----:B------:R-:W-:Y:S01]  /*0d90*/  FADD.FTZ R14, -R195, R14 ;  /* 0x0000000ec30e7221 */ /* 0x000fe20000010100 */
[----:B------:R-:W-:Y:S01]  /*0da0*/  FMUL.FTZ R3, R163, R3 ;  /* 0x00000003a3037220 */ /* 0x000fe20000410000 */
[----:B------:R-:W-:Y:S01]  /*0db0*/  FADD.FTZ R17, -R195, R15 ;  /* 0x0000000fc3117221 */ /* 0x000fe20000010100 */
[-C--:B------:R-:W-:Y:S01]  /*0dc0*/  FMUL.FTZ R6, R146, R8.reuse ;  /* 0x0000000892067220 */ /* 0x080fe20000410000 */
[----:B------:R-:W-:Y:S01]  /*0dd0*/  FADD.FTZ R48, R48, R8 ;  /* 0x0000000830307221 */ /* 0x000fe20000010000 */
[----:B------:R-:W-:Y:S01]  /*0de0*/  FFMA.FTZ R228, R0, R8, R228 ;  /* 0x0000000800e47223 */ /* 0x000fe200000100e4 */
[----:B------:R-:W-:Y:S01]  /*0df0*/  SHF.L.U32 R15, R7, 0x10, RZ ;  /* 0x00000010070f7819 */ /* 0x000fe200000006ff */
[----:B------:R-:W-:Y:S01]  /*0e00*/  FADD.FTZ R50, R50, R9 ;  /* 0x0000000932327221 */ /* 0x000fe20000010000 */
[-C--:B------:R-:W-:Y:S01]  /*0e10*/  FFMA.FTZ R230, R4, R9.reuse, R230 ;  /* 0x0000000904e67223 */ /* 0x080fe200000100e6 */
[----:B------:R-:W-:Y:S01]  /*0e20*/  FMUL.FTZ R7, R145, R9 ;  /* 0x0000000991077220 */ /* 0x000fe20000410000 */
[C---:B------:R-:W-:Y:S01]  /*0e30*/  FMUL.FTZ R8, R163.reuse, R12 ;  /* 0x0000000ca3087220 */ /* 0x040fe20000410000 */
[----:B------:R-:W-:Y:S01]  /*0e40*/  FMUL.FTZ R9, R163, R14 ;  /* 0x0000000ea3097220 */ /* 0x000fe20000410000 */
[-C--:B------:R-:W-:Y:S01]  /*0e50*/  FFMA.FTZ R229, R3, R13.reuse, R229 ;  /* 0x0000000d03e57223 */ /* 0x080fe200000100e5 */
[----:B------:R-:W-:Y:S01]  /*0e60*/  FADD.FTZ R49, R49, R13 ;  /* 0x0000000d31317221 */ /* 0x000fe20000010000 */
[----:B------:R-:W-:Y:S01]  /*0e70*/  FMUL.FTZ R12, R142, R13 ;  /* 0x0000000d8e0c7220 */ /* 0x000fe20000410000 */
[----:B------:R-:W-:Y:S01]  /*0e80*/  FADD.FTZ R13, RZ, R6 ;  /* 0x00000006ff0d7221 */ /* 0x000fe20000010000 */
[----:B------:R-:W-:Y:S01]  /*0e90*/  FFMA.FTZ R14, R0, R6, RZ ;  /* 0x00000006000e7223 */ /* 0x000fe200000100ff */
[----:B------:R-:W-:Y:S01]  /*0ea0*/  FMUL.FTZ R5, R163, R5 ;  /* 0x00000005a3057220 */ /* 0x000fe20000410000 */
[C---:B------:R-:W-:Y:S01]  /*0eb0*/  PRMT R136, R10.reuse, 0x7632, R136 ;  /* 0x000076320a887816 */ /* 0x040fe20000000088 */
[----:B------:R-:W-:Y:S01]  /*0ec0*/  FADD.FTZ R138, R13, R12 ;  /* 0x0000000c0d8a7221 */ /* 0x000fe20000010000 */
[----:B------:R-:W-:Y:S01]  /*0ed0*/  FFMA.FTZ R14, R3, R12, R14 ;  /* 0x0000000c030e7223 */ /* 0x000fe2000001000e */
[----:B------:R-:W-:Y:S01]  /*0ee0*/  SHF.L.U32 R10, R10, 0x10, RZ ;  /* 0x000000100a0a7819 */ /* 0x000fe200000006ff */
[-C--:B------:R-:W-:Y:S01]  /*0ef0*/  FFMA.FTZ R231, R5, R15.reuse, R231 ;  /* 0x0000000f05e77223 */ /* 0x080fe200000100e7 */
[----:B------:R-:W-:Y:S01]  /*0f00*/  FADD.FTZ R51, R51, R15 ;  /* 0x0000000f33337221 */ /* 0x000fe20000010000 */
        /* <DEDUP_REMOVED lines=30> */
[----:B------:R-:W-:-:S07]  /*10f0*/  FFMA.FTZ R213, R16, R17, R136 ;  /* 0x0000001110d57223 */ /* 0x000fce0000010088 */
.L_x_2661:
[----:B------:R-:W-:Y:S05]  /*1100*/  BSYNC.RECONVERGENT B1 ;  /* 0x0000000000017941 */ /* 0x000fea0003800200 */
.L_x_2660:
        /* <DEDUP_REMOVED lines=14> */
[----:B------:R0:W3:Y:S04]  /*11f0*/  LDG.E.128 R28, desc[UR10][R18.64+0x10] ;  /* 0x0000100a121c7981 */ /* 0x0000e8000c1e1d00 */
[----:B------:R-:W4:Y:S04]  /*1200*/  LDL R141, [R1+0x2c] ;  /* 0x00002c00018d7983 */ /* 0x000f280000100800 */
[----:B------:R-:W3:Y:S01]  /*1210*/  LDG.E.128 R24, desc[UR10][R24.64] ;  /* 0x0000000a18187981 */ /* 0x000ee2000c1e1d00 */
[----:B------:R-:W-:-:S04]  /*1220*/  ISETP.NE.U32.AND P0, PT, RZ, UR12, PT ;  /* 0x0000000cff007c0c */ /* 0x000fc8000bf05070 */
[----:B------:R-:W-:-:S13]  /*1230*/  ISETP.NE.AND.EX P0, PT, RZ, UR13, PT, P0 ;  /* 0x0000000dff007c0c */ /* 0x000fda000bf05300 */
[----:B0-----:R-:W0:Y:S02]  /*1240*/  @P0 LDC.64 R18, c[0x0][0x438] ;  /* 0x00010e00ff120b82 */ /* 0x001e240000000a00 */
[----:B0-----:R-:W-:-:S05]  /*1250*/  @P0 IMAD.WIDE.U32 R18, R214, 0x20, R18 ;  /* 0x00000020d6120825 */ /* 0x001fca00078e0012 */
[----:B------:R-:W5:Y:S04]  /*1260*/  @P0 LDG.E.128 R100, desc[UR10][R18.64] ;  /* 0x0000000a12640981 */ /* 0x000f68000c1e1d00 */
[----:B------:R2:W5:Y:S01]  /*1270*/  @P0 LDG.E.128 R104, desc[UR10][R18.64+0x10] ;  /* 0x0000100a12680981 */ /* 0x000562000c1e1d00 */
[----:B------:R-:W-:Y:S01]  /*1280*/  IADD3 R214, PT, PT, R214, 0x20, RZ ;  /* 0x00000020d6d67810 */ /* 0x000fe20007ffe0ff */
[C---:B--2---:R-:W-:Y:S01]  /*1290*/  FADD.FTZ R18, -R195.reuse, R20 ;  /* 0x00000014c3127221 */ /* 0x044fe20000010100 */
[C---:B------:R-:W-:Y:S01]  /*12a0*/  FADD.FTZ R20, -R195.reuse, R22 ;  /* 0x00000016c3147221 */ /* 0x040fe20000010100 */
[----:B------:R-:W-:Y:S02]  /*12b0*/  FADD.FTZ R19, -R195, R21 ;  /* 0x00000015c3137221 */ /* 0x000fe40000010100 */
[----:B-----5:R-:W-:-:S02]  /*12c0*/  FMUL.FTZ R18, R163, R18 ;  /* 0x00000012a3127220 */ /* 0x020fc40000410000 */
[----:B------:R-:W-:Y:S01]  /*12d0*/  FMUL.FTZ R19, R163, R19 ;  /* 0x00000013a3137220 */ /* 0x000fe20000410000 */
[C---:B---3--:R-:W-:Y:S02]  /*12e0*/  PRMT R136, R24.reuse, 0x7632, R136 ;  /* 0x0000763218887816 */ /* 0x048fe40000000088 */
[----:B------:R-:W-:Y:S02]  /*12f0*/  SHF.L.U32 R22, R24, 0x10, RZ ;  /* 0x0000001018167819 */ /* 0x000fe400000006ff */
[C---:B------:R-:W-:Y:S02]  /*1300*/  PRMT R140, R27.reuse, 0x7632, R140 ;  /* 0x000076321b8c7816 */ /* 0x040fe4000000008c */
[----:B------:R-:W-:Y:S01]  /*1310*/  SHF.L.U32 R137, R27, 0x10, RZ ;  /* 0x000000101b897819 */ /* 0x000fe200000006ff */
[----:B------:R-:W-:Y:S01]  /*1320*/  FADD.FTZ R56, R56, R22 ;  /* 0x0000001638387221 */ /* 0x000fe20000010000 */
[----:B------:R-:W-:Y:S01]  /*1330*/  SHF.L.U32 R27, R136, 0x10, RZ ;  /* 0x00000010881b7819 */ /* 0x000fe200000006ff */
[-C--:B------:R-:W-:Y:S01]  /*1340*/  FFMA.FTZ R220, R18, R22.reuse, R220 ;  /* 0x0000001612dc7223 */ /* 0x080fe200000100dc */
[C---:B------:R-:W-:Y:S01]  /*1350*/  PRMT R138, R25.reuse, 0x7632, R138 ;  /* 0x00007632198a7816 */ /* 0x040fe2000000008a */
[----:B------:R-:W-:Y:S01]  /*1360*/  FMUL.FTZ R22, R234, R22 ;  /* 0x00000016ea167220 */ /* 0x000fe20000410000 */
[----:B------:R-:W-:Y:S01]  /*1370*/  SHF.L.U32 R24, R25, 0x10, RZ ;  /* 0x0000001019187819 */ /* 0x000fe200000006ff */
[C---:B------:R-:W-:Y:S01]  /*1380*/  FADD.FTZ R32, -R195.reuse, R29 ;  /* 0x0000001dc3207221 */ /* 0x040fe20000010100 */
[C---:B------:R-:W-:Y:S01]  /*1390*/  PRMT R139, R26.reuse, 0x7632, R139 ;  /* 0x000076321a8b7816 */ /* 0x040fe2000000008b */
[C---:B------:R-:W-:Y:S01]  /*13a0*/  FADD.FTZ R21, -R195.reuse, R23 ;  /* 0x00000017c3157221 */ /* 0x040fe20000010100 */
[----:B------:R-:W-:Y:S01]  /*13b0*/  SHF.L.U32 R25, R26, 0x10, RZ ;  /* 0x000000101a197819 */ /* 0x000fe200000006ff */
[----:B------:R-:W-:Y:S01]  /*13c0*/  FADD.FTZ R26, -R195, R30 ;  /* 0x0000001ec31a7221 */ /* 0x000fe20000010100 */
[----:B------:R-:W-:Y:S01]  /*13d0*/  FMUL.FTZ R20, R163, R20 ;  /* 0x00000014a3147220 */ /* 0x000fe20000410000 */
[----:B------:R-:W-:Y:S01]  /*13e0*/  SHF.L.U32 R29, R138, 0x10, RZ ;  /* 0x000000108a1d7819 */ /* 0x000fe200000006ff */
[-C--:B------:R-:W-:Y:S01]  /*13f0*/  FFMA.FTZ R221, R19, R27.reuse, R221 ;  /* 0x0000001b13dd7223 */ /* 0x080fe200000100dd */
[----:B------:R-:W-:Y:S01]  /*1400*/  FADD.FTZ R57, R57, R27 ;  /* 0x0000001b39397221 */ /* 0x000fe20000010000 */
[----:B------:R-:W-:Y:S01]  /*1410*/  FADD.FTZ R30, R212, R22 ;  /* 0x00000016d41e7221 */ /* 0x000fe20000010000 */
[----:B------:R-:W-:Y:S01]  /*1420*/  FFMA.FTZ R138, R18, R22, R213 ;  /* 0x00000016128a7223 */ /* 0x000fe200000100d5 */
[----:B------:R-:W-:Y:S01]  /*1430*/  FMUL.FTZ R27, R145, R27 ;  /* 0x0000001b911b7220 */ /* 0x000fe20000410000 */
[----:B------:R-:W-:Y:S01]  /*1440*/  FADD.FTZ R23, -R195, R28 ;  /* 0x0000001cc3177221 */ /* 0x000fe20000010100 */
[C---:B------:R-:W-:Y:S01]  /*1450*/  FMUL.FTZ R21, R163.reuse, R21 ;  /* 0x00000015a3157220 */ /* 0x040fe20000410000 */
[----:B------:R-:W-:Y:S01]  /*1460*/  FADD.FTZ R58, R58, R24 ;  /* 0x000000183a3a7221 */ /* 0x000fe20000010000 */
[----:B------:R-:W-:Y:S01]  /*1470*/  FFMA.FTZ R222, R20, R24, R222 ;  /* 0x0000001814de7223 */ /* 0x000fe200000100de */
[----:B------:R-:W-:Y:S01]  /*1480*/  FMUL.FTZ R26, R163, R26 ;  /* 0x0000001aa31a7220 */ /* 0x000fe20000410000 */
[----:B----4-:R-:W-:Y:S01]  /*1490*/  FMUL.FTZ R24, R147, R24 ;  /* 0x0000001893187220 */ /* 0x010fe20000410000 */
[----:B------:R-:W-:Y:S01]  /*14a0*/  FADD.FTZ R30, R30, R27 ;  /* 0x0000001b1e1e7221 */ /* 0x000fe20000010000 */
[----:B------:R-:W-:Y:S01]  /*14b0*/  FFMA.FTZ R138, R19, R27, R138 ;  /* 0x0000001b138a7223 */ /* 0x000fe2000001008a */
[----:B------:R-:W-:Y:S01]  /*14c0*/  FMUL.FTZ R23, R163, R23 ;  /* 0x00000017a3177220 */ /* 0x000fe20000410000 */
[----:B------:R-:W-:Y:S01]  /*14d0*/  FADD.FTZ R62, R62, R137 ;  /* 0x000000893e3e7221 */ /* 0x000fe20000010000 */
[-C--:B------:R-:W-:Y:S01]  /*14e0*/  FFMA.FTZ R218, R26, R137.reuse, R218 ;  /* 0x000000891ada7223 */ /* 0x080fe200000100da */
[----:B------:R-:W-:Y:S01]  /*14f0*/  FMUL.FTZ R28, R144, R137 ;  /* 0x00000089901c7220 */ /* 0x000fe20000410000 */
[-C--:B------:R-:W-:Y:S01]  /*1500*/  FFMA.FTZ R223, R21, R29.reuse, R223 ;  /* 0x0000001d15df7223 */ /* 0x080fe200000100df */
[----:B------:R-:W-:Y:S01]  /*1510*/  FADD.FTZ R59, R59, R29 ;  /* 0x0000001d3b3b7221 */ /* 0x000fe20000010000 */
[----:B------:R-:W-:Y:S01]  /*1520*/  FMUL.FTZ R29, R143, R29 ;  /* 0x0000001d8f1d7220 */ /* 0x000fe20000410000 */
[----:B------:R-:W-:Y:S01]  /*1530*/  FADD.FTZ R137, R30, R24 ;  /* 0x000000181e897221 */ /* 0x000fe20000010000 */
[----:B------:R-:W-:Y:S01]  /*1540*/  FFMA.FTZ R138, R20, R24, R138 ;  /* 0x00000018148a7223 */ /* 0x000fe2000001008a */
[----:B------:R-:W-:Y:S01]  /*1550*/  FADD.FTZ R33, -R195, R31 ;  /* 0x0000001fc3217221 */ /* 0x000fe20000010100 */
[----:B------:R-:W-:Y:S01]  /*1560*/  SHF.L.U32 R31, R139, 0x10, RZ ;  /* 0x000000108b1f7819 */ /* 0x000fe200000006ff */
        /* <DEDUP_REMOVED lines=11> */
[----:B------:R-:W-:-:S02]  /*1620*/  SHF.L.U32 R136, R140, 0x10, RZ ;  /* 0x000000108c887819 */ /* 0x000fc400000006ff */
        /* <DEDUP_REMOVED lines=10> */
.L_x_2663:
[----:B------:R-:W-:Y:S05]  /*16d0*/  BSYNC.RECONVERGENT B1 ;  /* 0x0000000000017941 */ /* 0x000fea0003800200 */
.L_x_2662:
[----:B------:R-:W-:Y:S04]  /*16e0*/  BSSY.RECONVERGENT B1, `(.L_x_2664) ;  /* 0x000005c000017945 */ /* 0x000fe80003800200 */
[----:B------:R-:W-:Y:S05]  /*16f0*/  @!P5 BRA `(.L_x_2665) ;  /* 0x000000040068d947 */ /* 0x000fea0003800000 */
[----:B------:R-:W0:Y:S01]  /*1700*/  LDC.64 R34, c[0x0][0x3a8] ;  /* 0x0000ea00ff227b82 */ /* 0x000e220000000a00 */
[----:B------:R-:W2:Y:S04]  /*1710*/  LDL R155, [R1+0x10] ;  /* 0x00001000019b7983 */ /* 0x000ea80000100800 */
[----:B------:R-:W3:Y:S03]  /*1720*/  LDL R157, [R1+0x18] ;  /* 0x00001800019d7983 */ /* 0x000ee60000100800 */
[----:B------:R-:W1:Y:S01]  /*1730*/  LDC.64 R140, c[0x0][0x428] ;  /* 0x00010a00ff8c7b82 */ /* 0x000e620000000a00 */
[----:B------:R-:W4:Y:S04]  /*1740*/  LDL R158, [R1] ;  /* 0x00000000019e7983 */ /* 0x000f280000100800 */
        /* <DEDUP_REMOVED lines=20> */
[C---:B-----5:R-:W-:Y:S01]  /*1890*/  FMUL.FTZ R34, R163.reuse, R34 ;  /* 0x00000022a3227220 */ /* 0x060fe20000410000 */
[----:B------:R-:W-:Y:S01]  /*18a0*/  FMUL.FTZ R148, R163, R148 ;  /* 0x00000094a3947220 */ /* 0x000fe20000410000 */
[----:B---3--:R-:W-:-:S02]  /*18b0*/  PRMT R150, R140, 0x7632, R150 ;  /* 0x000076328c967816 */ /* 0x008fc40000000096 */
[----:B------:R-:W-:Y:S02]  /*18c0*/  SHF.L.U32 R140, R140, 0x10, RZ ;  /* 0x000000108c8c7819 */ /* 0x000fe400000006ff */
[----:B------:R-:W-:Y:S02]  /*18d0*/  PRMT R151, R141, 0x7632, R151 ;  /* 0x000076328d977816 */ /* 0x000fe40000000097 */
[C---:B------:R-:W-:Y:S02]  /*18e0*/  PRMT R153, R142.reuse, 0x7632, R153 ;  /* 0x000076328e997816 */ /* 0x040fe40000000099 */
[----:B------:R-:W-:Y:S01]  /*18f0*/  SHF.L.U32 R139, R142, 0x10, RZ ;  /* 0x000000108e8b7819 */ /* 0x000fe200000006ff */
[----:B------:R-:W-:Y:S01]  /*1900*/  FADD.FTZ R142, -R195, R144 ;  /* 0x00000090c38e7221 */ /* 0x000fe20000010100 */
[C---:B------:R-:W-:Y:S02]  /*1910*/  PRMT R154, R143.reuse, 0x7632, R154 ;  /* 0x000076328f9a7816 */ /* 0x040fe4000000009a */
[----:B------:R-:W-:Y:S01]  /*1920*/  SHF.L.U32 R156, R143, 0x10, RZ ;  /* 0x000000108f9c7819 */ /* 0x000fe200000006ff */
[----:B------:R-:W-:Y:S01]  /*1930*/  FADD.FTZ R64, R64, R140 ;  /* 0x0000008c40407221 */ /* 0x000fe20000010000 */
[----:B------:R-:W-:Y:S01]  /*1940*/  SHF.L.U32 R138, R141, 0x10, RZ ;  /* 0x000000108d8a7819 */ /* 0x000fe200000006ff */
[-C--:B------:R-:W-:Y:S01]  /*1950*/  FFMA.FTZ R208, R34, R140.reuse, R208 ;  /* 0x0000008c22d07223 */ /* 0x080fe200000100d0 */
[----:B------:R-:W-:Y:S01]  /*1960*/  SHF.L.U32 R143, R150, 0x10, RZ ;  /* 0x00000010968f7819 */ /* 0x000fe200000006ff */
[----:B------:R-:W-:Y:S01]  /*1970*/  FMUL.FTZ R150, R155, R140 ;  /* 0x0000008c9b967220 */ /* 0x000fe20000410000 */
[----:B------:R-:W-:Y:S01]  /*1980*/  SHF.L.U32 R140, R151, 0x10, RZ ;  /* 0x00000010978c7819 */ /* 0x000fe200000006ff */
[----:B------:R-:W-:Y:S01]  /*1990*/  FADD.FTZ R141, -R195, R146 ;  /* 0x00000092c38d7221 */ /* 0x000fe20000010100 */
[----:B------:R-:W-:Y:S01]  /*19a0*/  FMUL.FTZ R151, R163, R142 ;  /* 0x0000008ea3977220 */ /* 0x000fe20000410000 */
[----:B------:R-:W-:Y:S01]  /*19b0*/  FADD.FTZ R35, -R195, R137 ;  /* 0x00000089c3237221 */ /* 0x000fe20000010100 */
[----:B------:R-:W-:Y:S01]  /*19c0*/  FADD.FTZ R66, R66, R138 ;  /* 0x0000008a42427221 */ /* 0x000fe20000010000 */
[-C--:B------:R-:W-:Y:S01]  /*19d0*/  FFMA.FTZ R210, R148, R138.reuse, R210 ;  /* 0x0000008a94d27223 */ /* 0x080fe200000100d2 */
[----:B------:R-:W-:Y:S01]  /*19e0*/  FMUL.FTZ R152, R157, R138 ;  /* 0x0000008a9d987220 */ /* 0x000fe20000410000 */
[----:B------:R-:W-:Y:S01]  /*19f0*/  SHF.L.U32 R142, R153, 0x10, RZ ;  /* 0x00000010998e7819 */ /* 0x000fe200000006ff */
[----:B------:R-:W-:Y:S01]  /*1a00*/  FADD.FTZ R68, R68, R139 ;  /* 0x0000008b44447221 */ /* 0x000fe20000010000 */
[----:B------:R-:W-:Y:S01]  /*1a10*/  SHF.L.U32 R138, R154, 0x10, RZ ;  /* 0x000000109a8a7819 */ /* 0x000fe200000006ff */
[-C--:B------:R-:W-:Y:S01]  /*1a20*/  FFMA.FTZ R204, R151, R139.reuse, R204 ;  /* 0x0000008b97cc7223 */ /* 0x080fe200000100cc */
[----:B----4-:R-:W-:Y:S01]  /*1a30*/  FMUL.FTZ R153, R158, R139 ;  /* 0x0000008b9e997220 */ /* 0x010fe20000410000 */
[C---:B------:R-:W-:Y:S01]  /*1a40*/  FMUL.FTZ R154, R163.reuse, R141 ;  /* 0x0000008da39a7220 */ /* 0x040fe20000410000 */
[----:B------:R-:W-:Y:S01]  /*1a50*/  FMUL.FTZ R35, R163, R35 ;  /* 0x00000023a3237220 */ /* 0x000fe20000410000 */
[----:B------:R-:W-:Y:S01]  /*1a60*/  FADD.FTZ R139, R212, R150 ;  /* 0x00000096d48b7221 */ /* 0x000fe20000010000 */
[----:B------:R-:W-:Y:S01]  /*1a70*/  FFMA.FTZ R141, R34, R150, R213 ;  /* 0x00000096228d7223 */ /* 0x000fe200000100d5 */
[----:B------:R-:W-:Y:S01]  /*1a80*/  FMUL.FTZ R155, R159, R143 ;  /* 0x0000008f9f9b7220 */ /* 0x000fe20000410000 */
[----:B------:R-:W-:-:S03]  /*1a90*/  FADD.FTZ R136, -R195, R145 ;  /* 0x00000091c3887221 */ /* 0x000fc60000010100 */
[----:B------:R-:W-:Y:S01]  /*1aa0*/  FADD.FTZ R139, R139, R155 ;  /* 0x0000009b8b8b7221 */ /* 0x000fe20000010000 */
[----:B------:R-:W-:Y:S01]  /*1ab0*/  FFMA.FTZ R141, R35, R155, R141 ;  /* 0x0000009b238d7223 */ /* 0x000fe2000001008d */
[----:B------:R-:W-:Y:S01]  /*1ac0*/  FMUL.FTZ R149, R163, R149 ;  /* 0x00000095a3957220 */ /* 0x000fe20000410000 */
[----:B------:R-:W-:Y:S01]  /*1ad0*/  FMUL.FTZ R157, R161, R140 ;  /* 0x0000008ca19d7220 */ /* 0x000fe20000410000 */
[----:B------:R-:W-:Y:S01]  /*1ae0*/  FADD.FTZ R139, R139, R152 ;  /* 0x000000988b8b7221 */ /* 0x000fe20000010000 */
[----:B------:R-:W-:Y:S01]  /*1af0*/  FFMA.FTZ R141, R148, R152, R141 ;  /* 0x00000098948d7223 */ /* 0x000fe2000001008d */
[----:B------:R-:W-:Y:S02]  /*1b00*/  FMUL.FTZ R158, R163, R136 ;  /* 0x00000088a39e7220 */ /* 0x000fe40000410000 */
[----:B------:R-:W-:Y:S01]  /*1b10*/  FADD.FTZ R139, R139, R157 ;  /* 0x0000009d8b8b7221 */ /* 0x000fe20000010000 */
[----:B------:R-:W-:Y:S01]  /*1b20*/  FFMA.FTZ R136, R149, R157, R141 ;  /* 0x0000009d95887223 */ /* 0x000fe2000001008d */
[----:B------:R-:W-:-:S02]  /*1b30*/  FMUL.FTZ R159, R252, R142 ;  /* 0x0000008efc9f7220 */ /* 0x000fc40000410000 */
[----:B------:R-:W-:Y:S01]  /*1b40*/  FADD.FTZ R139, R139, R153 ;  /* 0x000000998b8b7221 */ /* 0x000fe20000010000 */
[----:B------:R-:W-:Y:S01]  /*1b50*/  FFMA.FTZ R136, R151, R153, R136 ;  /* 0x0000009997887223 */ /* 0x000fe20000010088 */
[----:B------:R-:W-:Y:S01]  /*1b60*/  FADD.FTZ R70, R70, R156 ;  /* 0x0000009c46467221 */ /* 0x000fe20000010000 */
[-C--:B------:R-:W-:Y:S01]  /*1b70*/  FFMA.FTZ R206, R154, R156.reuse, R206 ;  /* 0x0000009c9ace7223 */ /* 0x080fe200000100ce */
        /* <DEDUP_REMOVED lines=12> */
[----:B------:R-:W-:Y:S01]  /*1c40*/  FADD.FTZ R69, R69, R142 ;  /* 0x0000008e45457221 */ /* 0x000fe20000010000 */
[----:B------:R-:W-:Y:S01]  /*1c50*/  FFMA.FTZ R205, R158, R142, R205 ;  /* 0x0000008e9ecd7223 */ /* 0x000fe200000100cd */
[----:B------:R-:W-:Y:S01]  /*1c60*/  FADD.FTZ R71, R71, R138 ;  /* 0x0000008a47477221 */ /* 0x000fe20000010000 */
[C---:B------:R-:W-:Y:S01]  /*1c70*/  FFMA.FTZ R207, R160.reuse, R138, R207 ;  /* 0x0000008aa0cf7223 */ /* 0x040fe200000100cf */
[----:B------:R-:W-:Y:S01]  /*1c80*/  FADD.FTZ R212, R139, R161 ;  /* 0x000000a18bd47221 */ /* 0x000fe20000010000 */
[----:B------:R-:W-:-:S07]  /*1c90*/  FFMA.FTZ R213, R160, R161, R136 ;  /* 0x000000a1a0d57223 */ /* 0x000fce0000010088 */
.L_x_2665:
[----:B------:R-:W-:Y:S05]  /*1ca0*/  BSYNC.RECONVERGENT B1 ;  /* 0x0000000000017941 */ /* 0x000fea0003800200 */
.L_x_2664:
        /* <DEDUP_REMOVED lines=17> */
[C---:B0-----:R-:W-:Y:S01]  /*1dc0*/  FADD.FTZ R165, -R195.reuse, R138 ;  /* 0x0000008ac3a57221 */ /* 0x041fe20000010100 */
[----:B------:R-:W-:Y:S02]  /*1dd0*/  FADD.FTZ R166, -R195, R139 ;  /* 0x0000008bc3a67221 */ /* 0x000fe40000010100 */
[----:B-----5:R-:W-:Y:S01]  /*1de0*/  FMUL.FTZ R162, R163, R162 ;  /* 0x000000a2a3a27220 */ /* 0x020fe20000410000 */
[----:B---3--:R-:W-:-:S02]  /*1df0*/  PRMT R167, R140, 0x7632, R167 ;  /* 0x000076328ca77816 */ /* 0x008fc400000000a7 */
[----:B------:R-:W-:Y:S02]  /*1e00*/  SHF.L.U32 R140, R140, 0x10, RZ ;  /* 0x000000108c8c7819 */ /* 0x000fe400000006ff */
[----:B------:R-:W-:Y:S02]  /*1e10*/  PRMT R168, R141, 0x7632, R168 ;  /* 0x000076328da87816 */ /* 0x000fe400000000a8 */
[C---:B------:R-:W-:Y:S02]  /*1e20*/  PRMT R170, R142.reuse, 0x7632, R170 ;  /* 0x000076328eaa7816 */ /* 0x040fe400000000aa */
[----:B------:R-:W-:Y:S01]  /*1e30*/  SHF.L.U32 R139, R142, 0x10, RZ ;  /* 0x000000108e8b7819 */ /* 0x000fe200000006ff */
[----:B----4-:R-:W-:Y:S01]  /*1e40*/  FADD.FTZ R142, -R195, R144 ;  /* 0x00000090c38e7221 */ /* 0x010fe20000010100 */
[C---:B------:R-:W-:Y:S02]  /*1e50*/  PRMT R171, R143.reuse, 0x7632, R171 ;  /* 0x000076328fab7816 */ /* 0x040fe400000000ab */
[----:B------:R-:W-:Y:S01]  /*1e60*/  SHF.L.U32 R173, R143, 0x10, RZ ;  /* 0x000000108fad7819 */ /* 0x000fe200000006ff */
[----:B------:R-:W-:Y:S01]  /*1e70*/  FMUL.FTZ R165, R163, R165 ;  /* 0x000000a5a3a57220 */ /* 0x000fe20000410000 */
[----:B------:R-:W-:Y:S01]  /*1e80*/  SHF.L.U32 R138, R141, 0x10, RZ ;  /* 0x000000108d8a7819 */ /* 0x000fe200000006ff */
[----:B------:R-:W-:Y:S01]  /*1e90*/  FADD.FTZ R72, R72, R140 ;  /* 0x0000008c48487221 */ /* 0x000fe20000010000 */
[----:B------:R-:W-:Y:S01]  /*1ea0*/  SHF.L.U32 R143, R167, 0x10, RZ ;  /* 0x00000010a78f7819 */ /* 0x000fe200000006ff */
[-C--:B------:R-:W-:Y:S01]  /*1eb0*/  FFMA.FTZ R200, R162, R140.reuse, R200 ;  /* 0x0000008ca2c87223 */ /* 0x080fe200000100c8 */
        /* <DEDUP_REMOVED lines=12> */
[----:B------:R-:W-:Y:S01]  /*1f80*/  FMUL.FTZ R170, R244, R139 ;  /* 0x0000008bf4aa7220 */ /* 0x000fe20000410000 */
        /* <DEDUP_REMOVED lines=35> */
[----:B------:R-:W-:Y:S01]  /*21c0*/  FFMA.FTZ R199, R177, R138, R199 ;  /* 0x0000008ab1c77223 */ /* 0x000fe200000100c7 */
[----:B------:R-:W-:Y:S01]  /*21d0*/  FADD.FTZ R212, R139, R178 ;  /* 0x000000b28bd47221 */ /* 0x000fe20000010000 */
[----:B------:R-:W-:-:S07]  /*21e0*/  FFMA.FTZ R213, R177, R178, R136 ;  /* 0x000000b2b1d57223 */ /* 0x000fce0000010088 */
.L_x_2667:
[----:B------:R-:W-:Y:S05]  /*21f0*/  BSYNC.RECONVERGENT B1 ;  /* 0x0000000000017941 */ /* 0x000fea0003800200 */
.L_x_2666:
        /* <DEDUP_REMOVED lines=15> */
[C---:B--2---:R-:W-:Y:S01]  /*22f0*/  FADD.FTZ R179, -R195.reuse, R136 ;  /* 0x00000088c3b37221 */ /* 0x044fe20000010100 */
[----:B------:R-:W-:-:S03]  /*2300*/  FADD.FTZ R137, -R195, R137 ;  /* 0x00000089c3897221 */ /* 0x000fc60000010100 */
[----:B-----5:R-:W-:Y:S01]  /*2310*/  FMUL.FTZ R179, R163, R179 ;  /* 0x000000b3a3b37220 */ /* 0x020fe20000410000 */
[C---:B---3--:R-:W-:Y:S01]  /*2320*/  PRMT R187, R144.reuse, 0x7632, R187 ;  /* 0x0000763290bb7816 */ /* 0x048fe200000000bb */
[C---:B----4-:R-:W-:Y:S01]  /*2330*/  FADD.FTZ R136, -R195.reuse, R140 ;  /* 0x0000008cc3887221 */ /* 0x050fe20000010100 */
[----:B------:R-:W-:Y:S01]  /*2340*/  SHF.L.U32 R140, R144, 0x10, RZ ;  /* 0x00000010908c7819 */ /* 0x000fe200000006ff */
[----:B------:R-:W-:Y:S02]  /*2350*/  FADD.FTZ R141, -R195, R141 ;  /* 0x0000008dc38d7221 */ /* 0x000fe40000010100 */
[----:B------:R-:W-:Y:S01]  /*2360*/  FMUL.FTZ R183, R163, R136 ;  /* 0x00000088a3b77220 */ /* 0x000fe20000410000 */
[----:B------:R-:W-:Y:S01]  /*2370*/  SHF.L.U32 R136, R187, 0x10, RZ ;  /* 0x00000010bb887819 */ /* 0x000fe200000006ff */
[-C--:B------:R-:W-:Y:S01]  /*2380*/  FMUL.FTZ R187, R240, R140.reuse ;  /* 0x0000008cf0bb7220 */ /* 0x080fe20000410000 */
[----:B------:R-:W-:Y:S01]  /*2390*/  FADD.FTZ R186, -R195, R143 ;  /* 0x0000008fc3ba7221 */ /* 0x000fe20000010100 */
[----:B------:R-:W-:Y:S01]  /*23a0*/  PRMT R188, R145, 0x7632, R188 ;  /* 0x0000763291bc7816 */ /* 0x000fe200000000bc */
[----:B0-----:R-:W-:Y:S01]  /*23b0*/  FMUL.FTZ R180, R163, R137 ;  /* 0x00000089a3b47220 */ /* 0x001fe20000410000 */
[----:B------:R-:W-:Y:S01]  /*23c0*/  FADD.FTZ R84, R84, R140 ;  /* 0x0000008c54547221 */ /* 0x000fe20000010000 */
[----:B------:R-:W-:Y:S01]  /*23d0*/  FFMA.FTZ R80, R179, R140, R80 ;  /* 0x0000008cb3507223 */ /* 0x000fe20000010050 */
[----:B------:R-:W-:Y:S01]  /*23e0*/  FADD.FTZ R139, -R195, R139 ;  /* 0x0000008bc38b7221 */ /* 0x000fe20000010100 */
[----:B------:R-:W-:Y:S01]  /*23f0*/  SHF.L.U32 R143, R145, 0x10, RZ ;  /* 0x00000010918f7819 */ /* 0x000fe200000006ff */
[----:B------:R-:W-:Y:S01]  /*2400*/  FMUL.FTZ R184, R163, R141 ;  /* 0x0000008da3b87220 */ /* 0x000fe20000410000 */
[----:B------:R-:W-:Y:S01]  /*2410*/  FADD.FTZ R140, R212, R187 ;  /* 0x000000bbd48c7221 */ /* 0x000fe20000010000 */
[-C--:B------:R-:W-:Y:S01]  /*2420*/  FMUL.FTZ R190, R241, R136.reuse ;  /* 0x00000088f1be7220 */ /* 0x080fe20000410000 */
[----:B------:R-:W-:Y:S01]  /*2430*/  FADD.FTZ R138, -R195, R138 ;  /* 0x0000008ac38a7221 */ /* 0x000fe20000010100 */
[----:B------:R-:W-:Y:S01]  /*2440*/  FFMA.FTZ R141, R179, R187, R213 ;  /* 0x000000bbb38d7223 */ /* 0x000fe200000100d5 */
[----:B------:R-:W-:Y:S01]  /*2450*/  SHF.L.U32 R137, R188, 0x10, RZ ;  /* 0x00000010bc897819 */ /* 0x000fe200000006ff */
[----:B------:R-:W-:Y:S01]  /*2460*/  FFMA.FTZ R81, R180, R136, R81 ;  /* 0x00000088b4517223 */ /* 0x000fe20000010051 */
[----:B------:R-:W-:Y:S01]  /*2470*/  FADD.FTZ R85, R85, R136 ;  /* 0x0000008855557221 */ /* 0x000fe20000010000 */
[C---:B------:R-:W-:Y:S01]  /*2480*/  FMUL.FTZ R182, R163.reuse, R139 ;  /* 0x0000008ba3b67220 */ /* 0x040fe20000410000 */
[----:B------:R-:W-:Y:S01]  /*2490*/  FADD.FTZ R136, R140, R190 ;  /* 0x000000be8c887221 */ /* 0x000fe20000010000 */
[----:B------:R-:W-:Y:S01]  /*24a0*/  FMUL.FTZ R181, R163, R138 ;  /* 0x0000008aa3b57220 */ /* 0x000fe20000410000 */
[----:B------:R-:W-:Y:S01]  /*24b0*/  FMUL.FTZ R188, R242, R143 ;  /* 0x0000008ff2bc7220 */ /* 0x000fe20000410000 */
[----:B------:R-:W-:Y:S01]  /*24c0*/  FFMA.FTZ R140, R180, R190, R141 ;  /* 0x000000beb48c7223 */ /* 0x000fe2000001008d */
[----:B------:R-:W-:Y:S01]  /*24d0*/  PRMT R145, R146, 0x7632, R145 ;  /* 0x0000763292917816 */ /* 0x000fe20000000091 */
[-C--:B------:R-:W-:Y:S01]  /*24e0*/  FFMA.FTZ R83, R182, R137.reuse, R83 ;  /* 0x00000089b6537223 */ /* 0x080fe20000010053 */
[----:B------:R-:W-:Y:S01]  /*24f0*/  SHF.L.U32 R146, R146, 0x10, RZ ;  /* 0x0000001092927819 */ /* 0x000fe200000006ff */
[----:B------:R-:W-:Y:S01]  /*2500*/  FADD.FTZ R87, R87, R137 ;  /* 0x0000008957577221 */ /* 0x000fe20000010000 */
[----:B------:R-:W-:Y:S01]  /*2510*/  FMUL.FTZ R191, R243, R137 ;  /* 0x00000089f3bf7220 */ /* 0x000fe20000410000 */
[----:B------:R-:W-:Y:S01]  /*2520*/  FADD.FTZ R136, R136, R188 ;  /* 0x000000bc88887221 */ /* 0x000fe20000010000 */
[----:B------:R-:W-:Y:S01]  /*2530*/  FFMA.FTZ R137, R181, R188, R140 ;  /* 0x000000bcb5897223 */ /* 0x000fe2000001008c */
[----:B------:R-:W-:Y:S01]  /*2540*/  SHF.L.U32 R138, R145, 0x10, RZ ;  /* 0x00000010918a7819 */ /* 0x000fe200000006ff */
[----:B------:R-:W-:Y:S01]  /*2550*/  FMUL.FTZ R189, R236, R146 ;  /* 0x00000092ecbd7220 */ /* 0x000fe20000410000 */
[----:B------:R-:W-:Y:S01]  /*2560*/  FADD.FTZ R136, R136, R191 ;  /* 0x000000bf88887221 */ /* 0x000fe20000010000 */
[----:B------:R-:W-:Y:S01]  /*2570*/  FFMA.FTZ R137, R182, R191, R137 ;  /* 0x000000bfb6897223 */ /* 0x000fe20000010089 */
[----:B------:R-:W-:Y:S01]  /*2580*/  PRMT R144, R147, 0x7632, R144 ;  /* 0x0000763293907816 */ /* 0x000fe20000000090 */
[----:B------:R-:W-:Y:S01]  /*2590*/  FADD.FTZ R142, -R195, R142 ;  /* 0x0000008ec38e7221 */ /* 0x000fe20000010100 */
[----:B------:R-:W-:Y:S01]  /*25a0*/  SHF.L.U32 R147, R147, 0x10, RZ ;  /* 0x0000001093937819 */ /* 0x000fe200000006ff */
[----:B------:R-:W-:Y:S01]  /*25b0*/  FMUL.FTZ R192, R237, R138 ;  /* 0x0000008aedc07220 */ /* 0x000fe20000410000 */
[----:B------:R-:W-:Y:S01]  /*25c0*/  FADD.FTZ R136, R136, R189 ;  /* 0x000000bd88887221 */ /* 0x000fe20000010000 */
[----:B------:R-:W-:Y:S01]  /*25d0*/  FFMA.FTZ R137, R183, R189, R137 ;  /* 0x000000bdb7897223 */ /* 0x000fe20000010089 */
[----:B------:R-:W-:Y:S01]  /*25e0*/  SHF.L.U32 R139, R144, 0x10, RZ ;  /* 0x00000010908b7819 */ /* 0x000fe200000006ff */
[C---:B------:R-:W-:Y:S01]  /*25f0*/  FMUL.FTZ R185, R163.reuse, R142 ;  /* 0x0000008ea3b97220 */ /* 0x040fe20000410000 */
        /* <DEDUP_REMOVED lines=17> */
[----:B------:R-:W-:Y:S01]  /*2710*/  FADD.FTZ R212, R136, R194 ;  /* 0x000000c288d47221 */ /* 0x000fe20000010000 */
[----:B------:R-:W-:-:S07]  /*2720*/  FFMA.FTZ R213, R186, R194, R137 ;  /* 0x000000c2bad57223 */ /* 0x000fce0000010089 */
.L_x_2669:
[----:B------:R-:W-:Y:S05]  /*2730*/  BSYNC.RECONVERGENT B1 ;  /* 0x0000000000017941 */ /* 0x000fea0003800200 */
.L_x_2668:
        /* <DEDUP_REMOVED lines=23> */
.L_x_2733:
        /* <DEDUP_REMOVED lines=47> */
.L_x_2675:
        /* <DEDUP_REMOVED lines=14> */
[----:B------:R-:W-:Y:S01]  /*2c80*/  FFMA.FTZ R129, R16, R141, R140 ;  /* 0x0000008d10817223 */ /* 0x000fe2000001008c */
[----:B------:R-:W-:Y:S02]  /*2c90*/  F2FP.BF16.F32.PACK_AB R138, R131, R130 ;  /* 0x00000082838a723e */ /* 0x000fe400000010ff */
[----:B------:R-:W-:Y:S01]  /*2ca0*/  FADD.FTZ R128, R11, -R128 ;  /* 0x800000800b807221 */ /* 0x000fe20000010000 */
[----:B------:R-:W-:Y:S01]  /*2cb0*/  FADD.FTZ R129, R17, -R129 ;  /* 0x8000008111817221 */ /* 0x000fe20000010000 */
[----:B------:R-:W-:Y:S02]  /*2cc0*/  MOV R130, R138 ;  /* 0x0000008a00827202 */ /* 0x000fe40000000f00 */
[C---:B------:R-:W-:Y:S01]  /*2cd0*/  FMUL.FTZ R128, R163.reuse, R128 ;  /* 0x00000080a3807220 */ /* 0x040fe20000410000 */
[----:B------:R-:W-:-:S05]  /*2ce0*/  FMUL.FTZ R129, R163, R129 ;  /* 0x00000081a3817220 */ /* 0x000fca0000410000 */
[----:B------:R-:W-:Y:S01]  /*2cf0*/  F2FP.BF16.F32.PACK_AB R139, R129, R128 ;  /* 0x00000080818b723e */ /* 0x000fe200000010ff */
[-CC-:B------:R-:W-:Y:S01]  /*2d00*/  FFMA.FTZ R129, R0, R141.reuse, R140.reuse ;  /* 0x0000008d00817223 */ /* 0x180fe2000001008c */
[----:B------:R-:W-:Y:S02]  /*2d10*/  FFMA.FTZ R128, R3, R141, R140 ;  /* 0x0000008d03807223 */ /* 0x000fe4000001008c */
[----:B------:R-:W-:Y:S01]  /*2d20*/  MOV R131, R139 ;  /* 0x0000008b00837202 */ /* 0x000fe20000000f00 */
[----:B------:R-:W-:Y:S01]  /*2d30*/  FADD.FTZ R129, R6, -R129 ;  /* 0x8000008106817221 */ /* 0x000fe20000010000 */
[----:B------:R-:W-:-:S03]  /*2d40*/  FADD.FTZ R128, R12, -R128 ;  /* 0x800000800c807221 */ /* 0x000fc60000010000 */
[C---:B------:R-:W-:Y:S01]  /*2d50*/  FMUL.FTZ R129, R163.reuse, R129 ;  /* 0x00000081a3817220 */ /* 0x040fe20000410000 */
[----:B------:R-:W-:-:S05]  /*2d60*/  FMUL.FTZ R128, R163, R128 ;  /* 0x00000080a3807220 */ /* 0x000fca0000410000 */
[----:B------:R-:W-:Y:S02]  /*2d70*/  F2FP.BF16.F32.PACK_AB R136, R128, R129 ;  /* 0x000000818088723e */ /* 0x000fe400000010ff */
[----:B------:R-:W-:Y:S02]  /*2d80*/  MOV R129, R137 ;  /* 0x0000008900817202 */ /* 0x000fe40000000f00 */
[----:B------:R-:W-:Y:S01]  /*2d90*/  MOV R128, R136 ;  /* 0x0000008800807202 */ /* 0x000fe20000000f00 */
[----:B------:R-:W-:Y:S06]  /*2da0*/  BRA `(.L_x_2676) ;  /* 0x0000000c001c7947 */ /* 0x000fec0003800000 */
.L_x_2674:
        /* <DEDUP_REMOVED lines=32> */
.L_x_2677:
        /* <DEDUP_REMOVED lines=33> */
.L_x_2673:
        /* <DEDUP_REMOVED lines=22> */
[----:B------:R-:W-:Y:S01]  /*3320*/  FFMA.FTZ R137, R5, R141, R140 ;  /* 0x0000008d05897223 */ /* 0x000fe2000001008c */
[----:B------:R-:W-:-:S03]  /*3330*/  FADD.FTZ R142, R11, -R142 ;  /* 0x8000008e0b8e7221 */ /* 0x000fc60000010000 */
[----:B------:R-:W-:Y:S01]  /*3340*/  FADD.FTZ R137, R13, -R137 ;  /* 0x800000890d897221 */ /* 0x000fe20000010000 */
[----:B------:R-:W-:-:S03]  /*3350*/  FFMA.FTZ R142, R163, R142, R98 ;  /* 0x0000008ea38e7223 */ /* 0x000fc60000010062 */
[----:B------:R-:W-:-:S05]  /*3360*/  FFMA.FTZ R137, R163, R137, R95 ;  /* 0x00000089a3897223 */ /* 0x000fca000001005f */
[----:B------:R-:W-:Y:S01]  /*3370*/  F2FP.BF16.F32.PACK_AB R137, R137, R138 ;  /* 0x0000008a8989723e */ /* 0x000fe200000010ff */
[----:B------:R-:W-:-:S04]  /*3380*/  FFMA.FTZ R138, R14, R141, R140 ;  /* 0x0000008d0e8a7223 */ /* 0x000fc8000001008c */
[----:B------:R-:W-:-:S04]  /*3390*/  FADD.FTZ R138, R15, -R138 ;  /* 0x8000008a0f8a7221 */ /* 0x000fc80000010000 */
[----:B------:R-:W-:-:S05]  /*33a0*/  FFMA.FTZ R138, R163, R138, R97 ;  /* 0x0000008aa38a7223 */ /* 0x000fca0000010061 */
[----:B------:R-:W-:Y:S01]  /*33b0*/  F2FP.BF16.F32.PACK_AB R138, R138, R139 ;  /* 0x0000008b8a8a723e */ /* 0x000fe200000010ff */
[----:B------:R-:W-:-:S04]  /*33c0*/  FFMA.FTZ R139, R16, R141, R140 ;  /* 0x0000008d108b7223 */ /* 0x000fc8000001008c */
[----:B------:R-:W-:-:S04]  /*33d0*/  FADD.FTZ R139, R17, -R139 ;  /* 0x8000008b118b7221 */ /* 0x000fc80000010000 */
[----:B------:R-:W-:-:S05]  /*33e0*/  FFMA.FTZ R139, R163, R139, R99 ;  /* 0x0000008ba38b7223 */ /* 0x000fca0000010063 */
[----:B------:R-:W-:Y:S01]  /*33f0*/  F2FP.BF16.F32.PACK_AB R139, R139, R142 ;  /* 0x0000008e8b8b723e */ /* 0x000fe200000010ff */
[----:B------:R-:W-:Y:S06]  /*3400*/  BRA `(.L_x_2676) ;  /* 0x0000000400847947 */ /* 0x000fec0003800000 */
.L_x_2679:
        /* <DEDUP_REMOVED lines=14> */
[----:B------:R-:W-:Y:S01]  /*34f0*/  FFMA.FTZ R129, R16, R141, R140 ;  /* 0x0000008d10817223 */ /* 0x000fe2000001008c */
[----:B------:R-:W-:Y:S02]  /*3500*/  F2FP.BF16.F32.PACK_AB R138, R131, R130 ;  /* 0x00000082838a723e */ /* 0x000fe400000010ff */
[----:B------:R-:W-:Y:S01]  /*3510*/  FADD.FTZ R128, R11, -R128 ;  /* 0x800000800b807221 */ /* 0x000fe20000010000 */
[----:B------:R-:W-:Y:S01]  /*3520*/  FADD.FTZ R129, R17, -R129 ;  /* 0x8000008111817221 */ /* 0x000fe20000010000 */
[----:B------:R-:W-:Y:S02]  /*3530*/  MOV R130, R138 ;  /* 0x0000008a00827202 */ /* 0x000fe40000000f00 */
[C---:B------:R-:W-:Y:S01]  /*3540*/  FFMA.FTZ R128, R163.reuse, R128, R98 ;  /* 0x00000080a3807223 */ /* 0x040fe20000010062 */
[----:B------:R-:W-:-:S05]  /*3550*/  FFMA.FTZ R129, R163, R129, R99 ;  /* 0x00000081a3817223 */ /* 0x000fca0000010063 */
[----:B------:R-:W-:Y:S01]  /*3560*/  F2FP.BF16.F32.PACK_AB R139, R129, R128 ;  /* 0x00000080818b723e */ /* 0x000fe200000010ff */
[-CC-:B------:R-:W-:Y:S01]  /*3570*/  FFMA.FTZ R129, R0, R141.reuse, R140.reuse ;  /* 0x0000008d00817223 */ /* 0x180fe2000001008c */
[----:B------:R-:W-:Y:S02]  /*3580*/  FFMA.FTZ R128, R3, R141, R140 ;  /* 0x0000008d03807223 */ /* 0x000fe4000001008c */
[----:B------:R-:W-:Y:S01]  /*3590*/  MOV R131, R139 ;  /* 0x0000008b00837202 */ /* 0x000fe20000000f00 */
[----:B------:R-:W-:Y:S01]  /*35a0*/  FADD.FTZ R129, R6, -R129 ;  /* 0x8000008106817221 */ /* 0x000fe20000010000 */
[----:B------:R-:W-:-:S03]  /*35b0*/  FADD.FTZ R128, R12, -R128 ;  /* 0x800000800c807221 */ /* 0x000fc60000010000 */
[C---:B------:R-:W-:Y:S01]  /*35c0*/  FFMA.FTZ R129, R163.reuse, R129, R92 ;  /* 0x00000081a3817223 */ /* 0x040fe2000001005c */
[----:B------:R-:W-:-:S05]  /*35d0*/  FFMA.FTZ R128, R163, R128, R93 ;  /* 0x00000080a3807223 */ /* 0x000fca000001005d */
[----:B------:R-:W-:Y:S02]  /*35e0*/  F2FP.BF16.F32.PACK_AB R136, R128, R129 ;  /* 0x000000818088723e */ /* 0x000fe400000010ff */
[----:B------:R-:W-:Y:S02]  /*35f0*/  MOV R129, R137 ;  /* 0x0000008900817202 */ /* 0x000fe40000000f00 */
[----:B------:R-:W-:Y:S01]  /*3600*/  MOV R128, R136 ;  /* 0x0000008800807202 */ /* 0x000fe20000000f00 */
[----:B------:R-:W-:Y:S06]  /*3610*/  BRA `(.L_x_2676) ;  /* 0x0000000400007947 */ /* 0x000fec0003800000 */
.L_x_2678:
        /* <DEDUP_REMOVED lines=32> */
.L_x_2680:
        /* <DEDUP_REMOVED lines=32> */
.L_x_2676:
        /* <DEDUP_REMOVED lines=15> */
.L_x_2672:
[----:B------:R-:W-:Y:S05]  /*3b10*/  BSYNC.RECONVERGENT B1 ;  /* 0x0000000000017941 */ /* 0x000fea0003800200 */
.L_x_2671:
        /* <DEDUP_REMOVED lines=46> */
.L_x_2685:
        /* <DEDUP_REMOVED lines=29> */
.L_x_2684:
[----:B0-----:R-:W0:Y:S02]  /*3fd0*/  LDC.64 R136, c[0x0][0x470] ;  /* 0x00011c00ff887b82 */ /* 0x001e240000000a00 */
        /* <DEDUP_REMOVED lines=36> */
.L_x_2687:
        /* <DEDUP_REMOVED lines=29> */
.L_x_2683:
        /* <DEDUP_REMOVED lines=41> */
.L_x_2689:
        /* <DEDUP_REMOVED lines=29> */
.L_x_2688:
        /* <DEDUP_REMOVED lines=37> */
.L_x_2690:
        /* <DEDUP_REMOVED lines=28> */
.L_x_2686:
        /* <DEDUP_REMOVED lines=11> */
.L_x_2682:
[----:B------:R-:W-:Y:S05]  /*4d10*/  BSYNC.RECONVERGENT B1 ;  /* 0x0000000000017941 */ /* 0x000fea0003800200 */
.L_x_2681:
        /* <DEDUP_REMOVED lines=16> */
[-C--:B01----:R-:W-:Y:S01]  /*4e20*/  FFMA.FTZ R131, R151, R141.reuse, R140 ;  /* 0x0000008d97837223 */ /* 0x083fe2000001008c */
        /* <DEDUP_REMOVED lines=29> */
.L_x_2695:
        /* <DEDUP_REMOVED lines=29> */
.L_x_2694:
[----:B01----:R-:W0:Y:S02]  /*51d0*/  LDC.64 R136, c[0x0][0x470] ;  /* 0x00011c00ff887b82 */ /* 0x003e240000000a00 */
        /* <DEDUP_REMOVED lines=36> */
.L_x_2697:
        /* <DEDUP_REMOVED lines=29> */
.L_x_2693:
        /* <DEDUP_REMOVED lines=41> */
.L_x_2699:
        /* <DEDUP_REMOVED lines=29> */
.L_x_2698:
        /* <DEDUP_REMOVED lines=37> */
.L_x_2700:
        /* <DEDUP_REMOVED lines=28> */
.L_x_2696:
        /* <DEDUP_REMOVED lines=11> */
.L_x_2692:
[----:B------:R-:W-:Y:S05]  /*5f10*/  BSYNC.RECONVERGENT B1 ;  /* 0x0000000000017941 */ /* 0x000fea0003800200 */
.L_x_2691:
        /* <DEDUP_REMOVED lines=16> */
[-CC-:B------:R-:W-:Y:S01]  /*6020*/  FFMA.FTZ R127, R166, R141.reuse, R140.reuse ;  /* 0x0000008da67f7223 */ /* 0x180fe2000001008c */
[-CC-:B012---:R-:W-:Y:S01]  /*6030*/  FFMA.FTZ R131, R168, R141.reuse, R140.reuse ;  /* 0x0000008da8837223 */ /* 0x187fe2000001008c */
        /* <DEDUP_REMOVED lines=28> */
.L_x_2705:
        /* <DEDUP_REMOVED lines=29> */
.L_x_2704:
        /* <DEDUP_REMOVED lines=37> */
.L_x_2707:
        /* <DEDUP_REMOVED lines=29> */
.L_x_2703:
        /* <DEDUP_REMOVED lines=41> */
.L_x_2709:
        /* <DEDUP_REMOVED lines=29> */
.L_x_2708:
        /* <DEDUP_REMOVED lines=37> */
.L_x_2710:
        /* <DEDUP_REMOVED lines=28> */
.L_x_2706:
        /* <DEDUP_REMOVED lines=11> */
.L_x_2702:
[----:B------:R-:W-:Y:S05]  /*7110*/  BSYNC.RECONVERGENT B1 ;  /* 0x0000000000017941 */ /* 0x000fea0003800200 */
.L_x_2701:
        /* <DEDUP_REMOVED lines=13> */
[-CC-:B0123--:R-:W-:Y:S01]  /*71f0*/  FFMA.FTZ R131, R186, R141.reuse, R140.reuse ;  /* 0x0000008dba837223 */ /* 0x18ffe2000001008c */
        /* <DEDUP_REMOVED lines=32> */
.L_x_2715:
        /* <DEDUP_REMOVED lines=24> */
[----:B0123--:R-:W-:-:S02]  /*7580*/  F2FP.BF16.F32.PACK_AB R136, R125, R124 ;  /* 0x0000007c7d88723e */ /* 0x00ffc400000010ff */
[----:B------:R-:W-:Y:S02]  /*7590*/  F2FP.BF16.F32.PACK_AB R137, R127, R126 ;  /* 0x0000007e7f89723e */ /* 0x000fe400000010ff */
[----:B------:R-:W-:Y:S02]  /*75a0*/  F2FP.BF16.F32.PACK_AB R139, R135, R134 ;  /* 0x00000086878b723e */ /* 0x000fe400000010ff */
[----:B------:R-:W-:Y:S01]  /*75b0*/  F2FP.BF16.F32.PACK_AB R138, R133, R132 ;  /* 0x00000084858a723e */ /* 0x000fe200000010ff */
[----:B------:R-:W-:Y:S06]  /*75c0*/  BRA `(.L_x_2716) ;  /* 0x0000000c00247947 */ /* 0x000fec0003800000 */
.L_x_2714:
[----:B0123--:R-:W0:Y:S02]  /*75d0*/  LDC.64 R136, c[0x0][0x470] ;  /* 0x00011c00ff887b82 */ /* 0x00fe240000000a00 */
[----:B0-----:R-:W-:-:S04]  /*75e0*/  ISETP.NE.U32.AND P1, PT, R136, RZ, PT ;  /* 0x000000ff8800720c */ /* 0x001fc80003f25070 */
[----:B------:R-:W-:-:S13]  /*75f0*/  ISETP.NE.AND.EX P1, PT, R137, RZ, PT, P1 ;  /* 0x000000ff8900720c */ /* 0x000fda0003f25310 */
[----:B------:R-:W-:Y:S05]  /*7600*/  @!P1 BRA `(.L_x_2717) ;  /* 0x0000000000849947 */ /* 0x000fea0003800000 */
[-CC-:B------:R-:W-:Y:S01]  /*7610*/  FFMA.FTZ R128, R179, R141.reuse, R140.reuse ;  /* 0x0000008db3807223 */ /* 0x180fe2000001008c */
[----:B------:R-:W-:-:S03]  /*7620*/  FFMA.FTZ R129, R180, R141, R140 ;  /* 0x0000008db4817223 */ /* 0x000fc6000001008c */
[----:B------:R-:W-:Y:S01]  /*7630*/  FADD.FTZ R128, R187, -R128 ;  /* 0x80000080bb807221 */ /* 0x000fe20000010000 */
[----:B------:R-:W-:-:S03]  /*7640*/  FADD.FTZ R129, R190, -R129 ;  /* 0x80000081be817221 */ /* 0x000fc60000010000 */
[C---:B-----5:R-:W-:Y:S01]  /*7650*/  FFMA.FTZ R128, R163.reuse, R128, R40 ;  /* 0x00000080a3807223 */ /* 0x060fe20000010028 */
[----:B------:R-:W-:-:S05]  /*7660*/  FFMA.FTZ R129, R163, R129, R41 ;  /* 0x00000081a3817223 */ /* 0x000fca0000010029 */
[----:B------:R-:W-:Y:S01]  /*7670*/  F2FP.BF16.F32.PACK_AB R136, R129, R128 ;  /* 0x000000808188723e */ /* 0x000fe200000010ff */
[-CC-:B------:R-:W-:Y:S01]  /*7680*/  FFMA.FTZ R129, R181, R141.reuse, R140.reuse ;  /* 0x0000008db5817223 */ /* 0x180fe2000001008c */
[----:B------:R-:W-:-:S03]  /*7690*/  FFMA.FTZ R128, R182, R141, R140 ;  /* 0x0000008db6807223 */ /* 0x000fc6000001008c */
[----:B------:R-:W-:Y:S01]  /*76a0*/  FADD.FTZ R129, R188, -R129 ;  /* 0x80000081bc817221 */ /* 0x000fe20000010000 */
[----:B------:R-:W-:-:S03]  /*76b0*/  FADD.FTZ R128, R191, -R128 ;  /* 0x80000080bf807221 */ /* 0x000fc60000010000 */
[C---:B------:R-:W-:Y:S01]  /*76c0*/  FFMA.FTZ R129, R163.reuse, R129, R42 ;  /* 0x00000081a3817223 */ /* 0x040fe2000001002a */
        /* <DEDUP_REMOVED lines=18> */
[----:B------:R-:W-:Y:S02]  /*77f0*/  MOV R131, R139 ;  /* 0x0000008b00837202 */ /* 0x000fe40000000f00 */
[----:B------:R-:W-:Y:S01]  /*7800*/  MOV R128, R136 ;  /* 0x0000008800807202 */ /* 0x000fe20000000f00 */
[----:B------:R-:W-:Y:S06]  /*7810*/  BRA `(.L_x_2716) ;  /* 0x0000000800907947 */ /* 0x000fec0003800000 */
.L_x_2717:
        /* <DEDUP_REMOVED lines=28> */
[----:B------:R-:W-:Y:S06]  /*79e0*/  BRA `(.L_x_2716) ;  /* 0x00000008001c7947 */ /* 0x000fec0003800000 */
.L_x_2713:
        /* <DEDUP_REMOVED lines=41> */
.L_x_2719:
        /* <DEDUP_REMOVED lines=29> */
.L_x_2718:
[----:B------:R-:W0:Y:S02]  /*7e50*/  LDC.64 R136, c[0x0][0x470] ;  /* 0x00011c00ff887b82 */ /* 0x000e240000000a00 */
[----:B0-----:R-:W-:-:S04]  /*7e60*/  ISETP.NE.U32.AND P1, PT, R136, RZ, PT ;  /* 0x000000ff8800720c */ /* 0x001fc80003f25070 */
[----:B------:R-:W-:-:S13]  /*7e70*/  ISETP.NE.AND.EX P1, PT, R137, RZ, PT, P1 ;  /* 0x000000ff8900720c */ /* 0x000fda0003f25310 */
[----:B------:R-:W-:Y:S05]  /*7e80*/  @!P1 BRA `(.L_x_2720) ;  /* 0x0000000000849947 */ /* 0x000fea0003800000 */
[-CC-:B------:R-:W-:Y:S01]  /*7e90*/  FFMA.FTZ R128, R179, R141.reuse, R140.reuse ;  /* 0x0000008db3807223 */ /* 0x180fe2000001008c */
[----:B------:R-:W-:-:S03]  /*7ea0*/  FFMA.FTZ R129, R180, R141, R140 ;  /* 0x0000008db4817223 */ /* 0x000fc6000001008c */
[----:B------:R-:W-:Y:S01]  /*7eb0*/  FADD.FTZ R128, R187, -R128 ;  /* 0x80000080bb807221 */ /* 0x000fe20000010000 */
[----:B------:R-:W-:-:S03]  /*7ec0*/  FADD.FTZ R129, R190, -R129 ;  /* 0x80000081be817221 */ /* 0x000fc60000010000 */
[C---:B-----5:R-:W-:Y:S01]  /*7ed0*/  FMUL.FTZ R128, R163.reuse, R128 ;  /* 0x00000080a3807220 */ /* 0x060fe20000410000 */
[----:B------:R-:W-:-:S05]  /*7ee0*/  FMUL.FTZ R129, R163, R129 ;  /* 0x00000081a3817220 */ /* 0x000fca0000410000 */
        /* <DEDUP_REMOVED lines=24> */
[----:B------:R-:W-:Y:S02]  /*8070*/  MOV R131, R139 ;  /* 0x0000008b00837202 */ /* 0x000fe40000000f00 */
[----:B------:R-:W-:Y:S01]  /*8080*/  MOV R128, R136 ;  /* 0x0000008800807202 */ /* 0x000fe20000000f00 */
[----:B------:R-:W-:Y:S06]  /*8090*/  BRA `(.L_x_2716) ;  /* 0x0000000000707947 */ /* 0x000fec0003800000 */
.L_x_2720:
        /* <DEDUP_REMOVED lines=27> */
[----:B------:R-:W-:-:S07]  /*8250*/  F2FP.BF16.F32.PACK_AB R139, R139, R140 ;  /* 0x0000008c8b8b723e */ /* 0x000fce00000010ff */
.L_x_2716:
        /* <DEDUP_REMOVED lines=10> */
.L_x_2712:
[----:B------:R-:W-:Y:S05]  /*8300*/  BSYNC.RECONVERGENT B1 ;  /* 0x0000000000017941 */ /* 0x000fea0003800200 */
.L_x_2711:
[----:B01234-:R-:W0:Y:S02]  /*8310*/  LDC.64 R136, c[0x0][0x380] ;  /* 0x0000e000ff887b82 */ /* 0x01fe240000000a00 */
[----:B0-----:R-:W-:-:S04]  /*8320*/  LEA R215, R136, R215, 0x2 ;  /* 0x000000d788d77211 */ /* 0x001fc800078e10ff */
[----:B------:R-:W-:-:S13]  /*8330*/  ISETP.GE.AND P0, PT, R215, R137, PT ;  /* 0x00000089d700720c */ /* 0x000fda0003f06270 */
[----:B------:R-:W-:Y:S05]  /*8340*/  @!P0 BRA `(.L_x_2721) ;  /* 0xffffff8400b48947 */ /* 0x000fea000383ffff */
.L_x_2659:
[----:B------:R-:W-:Y:S05]  /*8350*/  BSYNC B0 ;  /* 0x0000000000007941 */ /* 0x000fea0003800000 */
.L_x_2658:
        /* <DEDUP_REMOVED lines=13> */
[----:B------:R0:W-:Y:S04]  /*8430*/  STS.128 [R0+0x10], R52 ;  /* 0x0000103400007388 */ /* 0x0001e80000000c00 */
[----:B------:R-:W-:Y:S04]  /*8440*/  STS.128 [R0+0x400], R56 ;  /* 0x0004003800007388 */ /* 0x000fe80000000c00 */
[----:B------:R-:W-:Y:S04]  /*8450*/  STS.128 [R0+0x410], R60 ;  /* 0x0004103c00007388 */ /* 0x000fe80000000c00 */
[----:B------:R-:W-:Y:S04]  /*8460*/  STS.128 [R0+0x800], R64 ;  /* 0x0008004000007388 */ /* 0x000fe80000000c00 */
[----:B------:R-:W-:Y:S01]  /*8470*/  STS.128 [R0+0x810], R68 ;  /* 0x0008104400007388 */ /* 0x000fe20000000c00 */
[----:B0-----:R-:W-:-:S03]  /*8480*/  LOP3.LUT R52, R92, 0x7f, RZ, 0x3c, !PT ;  /* 0x0000007f5c347812 */ /* 0x001fc600078e3cff */
[----:B------:R-:W-:Y:S01]  /*8490*/  STS.128 [R0+0xc00], R72 ;  /* 0x000c004800007388 */ /* 0x000fe20000000c00 */
[----:B------:R-:W-:-:S03]  /*84a0*/  IADD3 R52, PT, PT, R52, R233, RZ ;  /* 0x000000e934347210 */ /* 0x000fc60007ffe0ff */
[----:B------:R-:W-:Y:S01]  /*84b0*/  STS.128 [R0+0xc10], R76 ;  /* 0x000c104c00007388 */ /* 0x000fe20000000c00 */
[C---:B------:R-:W-:Y:S02]  /*84c0*/  ISETP.GE.U32.AND P5, PT, R52.reuse, 0x180, PT ;  /* 0x000001803400780c */ /* 0x040fe40003fa6070 */
[----:B------:R-:W-:Y:S01]  /*84d0*/  ISETP.GE.U32.AND P4, PT, R52, 0x280, PT ;  /* 0x000002803400780c */ /* 0x000fe20003f86070 */
[----:B------:R-:W-:Y:S04]  /*84e0*/  STS.128 [R0+0x1000], R84 ;  /* 0x0010005400007388 */ /* 0x000fe80000000c00 */
[----:B------:R2:W-:Y:S01]  /*84f0*/  STS.128 [R0+0x1010], R44 ;  /* 0x0010102c00007388 */ /* 0x0005e20000000c00 */
[----:B------:R-:W-:Y:S01]  /*8500*/  BAR.SYNC.DEFER_BLOCKING 0x0 ;  /* 0x0000000000007b1d */ /* 0x000fe20000010000 */
[----:B--2---:R-:W-:-:S05]  /*8510*/  IMAD R47, R233, UR4, RZ ;  /* 0x00000004e92f7c24 */ /* 0x004fca000f8e02ff */
[----:B------:R-:W-:-:S04]  /*8520*/  IADD3 R54, P0, PT, R47, R92, RZ ;  /* 0x0000005c2f367210 */ /* 0x000fc80007f1e0ff */
[----:B------:R-:W-:Y:S01]  /*8530*/  IADD3.X R57, PT, PT, RZ, RZ, RZ, P0, !PT ;  /* 0x000000ffff397210 */ /* 0x000fe200007fe4ff */
[----:B------:R-:W0:Y:S03]  /*8540*/  LDS R2, [R6] ;  /* 0x0000000006027984 */ /* 0x000e260000000800 */
[C---:B------:R-:W-:Y:S02]  /*8550*/  SHF.L.U64.HI R57, R54.reuse, 0x2, R57 ;  /* 0x0000000236397819 */ /* 0x040fe40000010239 */
[----:B------:R-:W-:Y:S01]  /*8560*/  SHF.L.U32 R54, R54, 0x2, RZ ;  /* 0x0000000236367819 */ /* 0x000fe200000006ff */
[----:B------:R-:W1:Y:S03]  /*8570*/  LDS R5, [R6+0x1400] ;  /* 0x0014000006057984 */ /* 0x000e660000000800 */
[C---:B---3--:R-:W-:Y:S01]  /*8580*/  IADD3 R56, P0, PT, R54.reuse, UR18, RZ ;  /* 0x0000001236387c10 */ /* 0x048fe2000ff1e0ff */
[----:B------:R-:W2:Y:S01]  /*8590*/  LDS R3, [R6+0x200] ;  /* 0x0002000006037984 */ /* 0x000ea20000000800 */
[----:B------:R-:W-:-:S02]  /*85a0*/  IADD3 R54, P1, PT, R54, UR16, RZ ;  /* 0x0000001036367c10 */ /* 0x000fc4000ff3e0ff */
[C---:B------:R-:W-:Y:S01]  /*85b0*/  IADD3.X R59, PT, PT, R57.reuse, UR19, RZ, P0, !PT ;  /* 0x00000013393b7c10 */ /* 0x040fe200087fe4ff */
[----:B------:R-:W3:Y:S01]  /*85c0*/  LDS R14, [R6+0x1600] ;  /* 0x00160000060e7984 */ /* 0x000ee20000000800 */
[C---:B------:R-:W-:Y:S02]  /*85d0*/  ISETP.GE.U32.AND P0, PT, R52.reuse, 0x80, PT ;  /* 0x000000803400780c */ /* 0x040fe40003f06070 */
[----:B------:R-:W-:Y:S01]  /*85e0*/  IADD3.X R57, PT, PT, R57, UR17, RZ, P1, !PT ;  /* 0x0000001139397c10 */ /* 0x000fe20008ffe4ff */
[----:B------:R-:W4:Y:S01]  /*85f0*/  LDS R4, [R6+0x400] ;  /* 0x0004000006047984 */ /* 0x000f220000000800 */
[----:B------:R-:W-:-:S03]  /*8600*/  ISETP.GE.U32.AND P1, PT, R52, 0x100, PT ;  /* 0x000001003400780c */ /* 0x000fc60003f26070 */
        /* <DEDUP_REMOVED lines=69> */
[----:B------:R-:W-:Y:S02]  /*8a60*/  @P0 MOV R3, R59 ;  /* 0x0000003b00030202 */ /* 0x000fe40000000f00 */
[----:B------:R-:W-:Y:S01]  /*8a70*/  @P0 IADD3 R56, P2, PT, R56, 0x200, RZ ;  /* 0x0000020038380810 */ /* 0x000fe20007f5e0ff */
[----:B------:R-:W-:-:S03]  /*8a80*/  FADD.FTZ R35, R4, R35 ;  /* 0x0000002304237221 */ /* 0x000fc60000010000 */
[----:B------:R-:W-:Y:S01]  /*8a90*/  @P0 IADD3.X R59, PT, PT, RZ, R59, RZ, P2, !PT ;  /* 0x0000003bff3b0210 */ /* 0x000fe200017fe4ff */
        /* <DEDUP_REMOVED lines=198> */
.L_x_2670:
        /* <DEDUP_REMOVED lines=8> */
.L_x_2723:
[----:B------:R-:W-:Y:S05]  /*9780*/  BSYNC B1 ;  /* 0x0000000000017941 */ /* 0x000fea0003800000 */
.L_x_2722:
        /* <DEDUP_REMOVED lines=9> */
.L_x_2724:
        /* <DEDUP_REMOVED lines=8> */
.L_x_2725:
[----:B------:R-:W-:Y:S02]  /*98a0*/  MOV R139, R141 ;  /* 0x0000008d008b7202 */ /* 0x000fe40000000f00 */
[----:B------:R-:W-:-:S05]  /*98b0*/  MOV R136, R142 ;  /* 0x0000008e00887202 */ /* 0x000fca0000000f00 */
[----:B------:R-:W-:Y:S01]  /*98c0*/  FADD.FTZ R140, R140, R136 ;  /* 0x000000888c8c7221 */ /* 0x000fe20000010000 */
[----:B------:R-:W-:-:S07]  /*98d0*/  MOV R136, 0xffffffff ;  /* 0xffffffff00887802 */ /* 0x000fce0000000f00 */
[----:B------:R-:W-:Y:S05]  /*98e0*/  WARPSYNC.COLLECTIVE R136, `(.L_x_2726) ;  /* 0x0000000088087348 */ /* 0x000fea0003c00000 */
[----:B------:R0:W1:Y:S02]  /*98f0*/  SHFL.BFLY P0, R142, R139, R138, R137 ;  /* 0x0c00008a8b8e7389 */ /* 0x0000640000000089 */
[----:B01----:R-:W-:Y:S05]  /*9900*/  ENDCOLLECTIVE ;  /* 0x000000000000791b */ /* 0x003fea0003800000 */
.L_x_2726:
        /* <DEDUP_REMOVED lines=8> */
.L_x_2727:
[----:B------:R-:W-:Y:S02]  /*9990*/  MOV R139, R141 ;  /* 0x0000008d008b7202 */ /* 0x000fe40000000f00 */
[----:B------:R-:W-:-:S05]  /*99a0*/  MOV R136, R142 ;  /* 0x0000008e00887202 */ /* 0x000fca0000000f00 */
[----:B------:R-:W-:Y:S01]  /*99b0*/  FADD.FTZ R140, R140, R136 ;  /* 0x000000888c8c7221 */ /* 0x000fe20000010000 */
[----:B------:R-:W-:-:S07]  /*99c0*/  MOV R136, 0xffffffff ;  /* 0xffffffff00887802 */ /* 0x000fce0000000f00 */
[----:B------:R-:W-:Y:S05]  /*99d0*/  WARPSYNC.COLLECTIVE R136, `(.L_x_2728) ;  /* 0x0000000088087348 */ /* 0x000fea0003c00000 */
[----:B------:R0:W1:Y:S02]  /*99e0*/  SHFL.BFLY P0, R142, R139, R138, R137 ;  /* 0x0c00008a8b8e7389 */ /* 0x0000640000000089 */
[----:B01----:R-:W-:Y:S05]  /*99f0*/  ENDCOLLECTIVE ;  /* 0x000000000000791b */ /* 0x003fea0003800000 */
.L_x_2728:
        /* <DEDUP_REMOVED lines=8> */
.L_x_2729:
[----:B------:R-:W-:Y:S02]  /*9a80*/  MOV R139, R141 ;  /* 0x0000008d008b7202 */ /* 0x000fe40000000f00 */
[----:B------:R-:W-:-:S05]  /*9a90*/  MOV R136, R142 ;  /* 0x0000008e00887202 */ /* 0x000fca0000000f00 */
[----:B------:R-:W-:Y:S01]  /*9aa0*/  FADD.FTZ R140, R140, R136 ;  /* 0x000000888c8c7221 */ /* 0x000fe20000010000 */
[----:B------:R-:W-:-:S07]  /*9ab0*/  MOV R136, 0xffffffff ;  /* 0xffffffff00887802 */ /* 0x000fce0000000f00 */
[----:B------:R-:W-:Y:S05]  /*9ac0*/  WARPSYNC.COLLECTIVE R136, `(.L_x_2730) ;  /* 0x0000000088087348 */ /* 0x000fea0003c00000 */
[----:B------:R0:W1:Y:S02]  /*9ad0*/  SHFL.BFLY P0, R142, R139, R138, R137 ;  /* 0x0c00008a8b8e7389 */ /* 0x0000640000000089 */
[----:B01----:R-:W-:Y:S05]  /*9ae0*/  ENDCOLLECTIVE ;  /* 0x000000000000791b */ /* 0x003fea0003800000 */
.L_x_2730:
        /* <DEDUP_REMOVED lines=8> */
.L_x_2731:
[----:B------:R-:W-:Y:S02]  /*9b70*/  MOV R139, R141 ;  /* 0x0000008d008b7202 */ /* 0x000fe40000000f00 */
[----:B------:R-:W-:-:S07]  /*9b80*/  MOV R143, R142 ;  /* 0x0000008e008f7202 */ /* 0x000fce0000000f00 */
[----:B------:R-:W-:Y:S05]  /*9b90*/  WARPSYNC.COLLECTIVE R136, `(.L_x_2732) ;  /* 0x0000000088087348 */ /* 0x000fea0003c00000 */
[----:B------:R0:W1:Y:S02]  /*9ba0*/  SHFL.BFLY P0, R142, R139, R138, R137 ;  /* 0x0c00008a8b8e7389 */ /* 0x0000640000000089 */
[----:B01----:R-:W-:Y:S05]  /*9bb0*/  ENDCOLLECTIVE ;  /* 0x000000000000791b */ /* 0x003fea0003800000 */
.L_x_2732:
[----:B------:R-:W-:Y:S01]  /*9bc0*/  MOV R136, R142 ;  /* 0x0000008e00887202 */ /* 0x000fe20000000f00 */
[----:B------:R-:W-:Y:S06]  /*9bd0*/  BRA `(.L_x_2733) ;  /* 0xffffff8c00347947 */ /* 0x000fec000383ffff */
.L_x_2734:
        /* <DEDUP_REMOVED lines=10> */
.L_x_7116:


//--------------------- .text._ZN10layer_norm31ln_parallel_residual_bwd_kernelINS_13Kernel_traitsIf13__nv_bfloat16fS2_fjLj1280ELj1ELj4ELj1ELj16ENS_18Kernel_traits_baseILj1280EfS2_fS2_fjLj128EEEEELb0ELb1ELb1EEEvNS_9BwdParamsE --------------------------
	.section	.text._ZN10layer_norm31ln_parallel_residual_bwd_kernelINS_13Kernel_traitsIf13__nv_bfloat16fS2_fjLj1280ELj1ELj4ELj1ELj16ENS_18Kernel_traits_baseILj1280EfS2_fS2_fjLj128EEEEELb0ELb1ELb1EEEvNS_9BwdParamsE,"ax",@progbits
	.align	128
        .global         _ZN10layer_norm31ln_parallel_residual_bwd_kernelINS_13Kernel_traitsIf13__nv_bfloat16fS2_fjLj1280ELj1ELj4ELj1ELj16ENS_18Kernel_traits_baseILj1280EfS2_fS2_fjLj128EEEEELb0ELb1ELb1EEEvNS_9BwdParamsE
        .type           _ZN10layer_norm31ln_parallel_residual_bwd_kernelINS_13Kernel_traitsIf13__nv_bfloat16fS2_fjLj1280ELj1ELj4ELj1ELj16ENS_18Kernel_traits_baseILj1280EfS2_fS2_fjLj128EEEEELb0ELb1ELb1EEEvNS_9BwdParamsE,@function
        .size           _ZN10layer_norm31ln_parallel_residual_bwd_kernelINS_13Kernel_traitsIf13__nv_bfloat16fS2_fjLj1280ELj1ELj4ELj1ELj16ENS_18Kernel_traits_baseILj1280EfS2_fS2_fjLj128EEEEELb0ELb1ELb1EEEvNS_9BwdParamsE,(.L_x_7117 - _ZN10layer_norm31ln_parallel_residual_bwd_kernelINS_13Kernel_traitsIf13__nv_bfloat16fS2_fjLj1280ELj1ELj4ELj1ELj16ENS_18Kernel_traits_baseILj1280EfS2_fS2_fjLj128EEEEELb0ELb1ELb1EEEvNS_9BwdParamsE)
        .other          _ZN10layer_norm31ln_parallel_residual_bwd_kernelINS_13Kernel_traitsIf13__nv_bfloat16fS2_fjLj1280ELj1ELj4ELj1ELj16ENS_18Kernel_traits_baseILj1280EfS2_fS2_fjLj128EEEEELb0ELb1ELb1EEEvNS_9BwdParamsE,@"STO_CUDA_ENTRY STV_DEFAULT"
_ZN10layer_norm31ln_parallel_residual_bwd_kernelINS_13Kernel_traitsIf13__nv_bfloat16fS2_fjLj1280ELj1ELj4ELj1ELj16ENS_18Kernel_traits_baseILj1280EfS2_fS2_fjLj128EEEEELb0ELb1ELb1EEEvNS_9BwdParamsE:
.text._ZN10layer_norm31ln_parallel_residual_bwd_kernelINS_13Kernel_traitsIf13__nv_bfloat16fS2_fjLj1280ELj1ELj4ELj1ELj16ENS_18Kernel_traits_baseILj1280EfS2_fS2_fjLj128EEEEELb0ELb1ELb1EEEvNS_9BwdParamsE:
        /* <DEDUP_REMOVED lines=119> */
[----:B01----:R-:W-:-:S07]  /*0770*/  CS2R R2, SRZ ;  /* 0x0000000000027805 */ /* 0x003fce000001ff00 */
.L_x_2779:
[----:B0-----:R-:W0:Y:S01]  /*0780*/  S2R R120, SR_TID.X ;  /* 0x0000000000787919 */ /* 0x001e220000002100 */
[----:B------:R-:W1:Y:S01]  /*0790*/  LDC.64 R222, c[0x0][0x3c0] ;  /* 0x0000f000ffde7b82 */ /* 0x000e620000000a00 */
[----:B------:R-:W-:-:S05]  /*07a0*/  IMAD R0, R212, UR13, RZ ;  /* 0x0000000dd4007c24 */ /* 0x000fca000f8e02ff */
[----:B------:R-:W-:Y:S02]  /*07b0*/  SHF.R.S32.HI R121, RZ, 0x1f, R0 ;  /* 0x0000001fff797819 */ /* 0x000fe40000011400 */
[----:B------:R-:W2:Y:S02]  /*07c0*/  LDC.64 R164, c[0x0][0x3a8] ;  /* 0x0000ea00ffa47b82 */ /* 0x000ea40000000a00 */
[----:B------:R-:W-:-:S06]  /*07d0*/  LEA.HI R121, R121, R0, RZ, 0x3 ;  /* 0x0000000079797211 */ /* 0x000fcc00078f18ff */
[----:B------:R-:W3:Y:S01]  /*07e0*/  LDC.64 R176, c[0x0][0x428] ;  /* 0x00010a00ffb07b82 */ /* 0x000ee20000000a00 */
[----:B-1----:R-:W-:-:S07]  /*07f0*/  IMAD.WIDE R222, R212, 0x4, R222 ;  /* 0x00000004d4de7825 */ /* 0x002fce00078e02de */
[----:B------:R-:W1:Y:S01]  /*0800*/  LDC.64 R202, c[0x0][0x3c8] ;  /* 0x0000f200ffca7b82 */ /* 0x000e620000000a00 */
[----:B------:R-:W4:Y:S01]  /*0810*/  LDG.E R222, desc[UR10][R222.64] ;  /* 0x0000000adede7981 */ /* 0x000f22000c1e1900 */
[----:B0-----:R-:W-:-:S04]  /*0820*/  LOP3.LUT R120, R120, 0x1f, RZ, 0xc0, !PT ;  /* 0x0000001f78787812 */ /* 0x001fc800078ec0ff */
[----:B------:R-:W-:-:S05]  /*0830*/  LEA.HI.SX32 R218, R121, R120, 0x1d ;  /* 0x0000007879da7211 */ /* 0x000fca00078feaff */
[----:B--2---:R-:W-:-:S05]  /*0840*/  IMAD.WIDE.U32 R128, R218, 0x20, R164 ;  /* 0x00000020da807825 */ /* 0x004fca00078e00a4 */
[----:B------:R-:W2:Y:S01]  /*0850*/  LDG.E.128 R120, desc[UR10][R128.64] ;  /* 0x0000000a80787981 */ /* 0x000ea2000c1e1d00 */
[C---:B------:R-:W-:Y:S02]  /*0860*/  IADD3 R214, PT, PT, R218.reuse, 0x60, RZ ;  /* 0x00000060dad67810 */ /* 0x040fe40007ffe0ff */
[C---:B------:R-:W-:Y:S02]  /*0870*/  IADD3 R216, PT, PT, R218.reuse, 0x20, RZ ;  /* 0x00000020dad87810 */ /* 0x040fe40007ffe0ff */
[C---:B------:R-:W-:Y:S02]  /*0880*/  IADD3 R215, PT, PT, R218.reuse, 0x40, RZ ;  /* 0x00000040dad77810 */ /* 0x040fe40007ffe0ff */
[----:B------:R-:W-:Y:S01]  /*0890*/  IADD3 R213, PT, PT, R218, 0x80, RZ ;  /* 0x00000080dad57810 */ /* 0x000fe20007ffe0ff */
[--C-:B---3--:R-:W-:Y:S01]  /*08a0*/  IMAD.WIDE.U32 R172, R214, 0x10, R176.reuse ;  /* 0x00000010d6ac7825 */ /* 0x108fe200078e00b0 */
[----:B------:R-:W3:Y:S03]  /*08b0*/  LDG.E.128 R128, desc[UR10][R128.64+0x10] ;  /* 0x0000100a80807981 */ /* 0x000ee6000c1e1d00 */
[----:B------:R-:W-:-:S02]  /*08c0*/  IMAD.WIDE.U32 R124, R218, 0x10, R176 ;  /* 0x00000010da7c7825 */ /* 0x000fc400078e00b0 */
[----:B------:R-:W3:Y:S02]  /*08d0*/  LDG.E.128 R172, desc[UR10][R172.64] ;  /* 0x0000000aacac7981 */ /* 0x000ee4000c1e1d00 */
[----:B------:R-:W-:Y:S02]  /*08e0*/  IMAD.WIDE.U32 R136, R216, 0x10, R176 ;  /* 0x00000010d8887825 */ /* 0x000fe400078e00b0 */
[----:B------:R-:W3:Y:S02]  /*08f0*/  LDG.E.128 R124, desc[UR10][R124.64] ;  /* 0x0000000a7c7c7981 */ /* 0x000ee4000c1e1d00 */
[----:B------:R-:W-:Y:S02]  /*0900*/  IMAD.WIDE.U32 R156, R214, 0x20, R164 ;  /* 0x00000020d69c7825 */ /* 0x000fe400078e00a4 */
[----:B------:R-:W3:Y:S02]  /*0910*/  LDG.E.128 R136, desc[UR10][R136.64] ;  /* 0x0000000a88887981 */ /* 0x000ee4000c1e1d00 */
[----:B------:R-:W-:-:S02]  /*0920*/  IMAD.WIDE.U32 R168, R215, 0x10, R176 ;  /* 0x00000010d7a87825 */ /* 0x000fc400078e00b0 */
[----:B------:R-:W3:Y:S02]  /*0930*/  LDG.E.128 R152, desc[UR10][R156.64] ;  /* 0x0000000a9c987981 */ /* 0x000ee4000c1e1d00 */
[----:B------:R-:W-:Y:S01]  /*0940*/  IMAD.WIDE.U32 R176, R213, 0x10, R176 ;  /* 0x00000010d5b07825 */ /* 0x000fe200078e00b0 */
[----:B------:R-:W-:Y:S01]  /*0950*/  ISETP.NE.U32.AND P0, PT, RZ, UR14, PT ;  /* 0x0000000eff007c0c */ /* 0x000fe2000bf05070 */
[----:B------:R-:W3:Y:S02]  /*0960*/  LDG.E.128 R168, desc[UR10][R168.64] ;  /* 0x0000000aa8a87981 */ /* 0x000ee4000c1e1d00 */
[--C-:B------:R-:W-:Y:S02]  /*0970*/  IMAD.WIDE.U32 R140, R216, 0x20, R164.reuse ;  /* 0x00000020d88c7825 */ /* 0x100fe400078e00a4 */
[----:B------:R-:W3:Y:S02]  /*0980*/  LDG.E.128 R176, desc[UR10][R176.64] ;  /* 0x0000000ab0b07981 */ /* 0x000ee4000c1e1d00 */
[----:B------:R-:W-:-:S02]  /*0990*/  IMAD.WIDE.U32 R148, R215, 0x20, R164 ;  /* 0x00000020d7947825 */ /* 0x000fc400078e00a4 */
[----:B------:R-:W3:Y:S02]  /*09a0*/  LDG.E.128 R156, desc[UR10][R156.64+0x10] ;  /* 0x0000100a9c9c7981 */ /* 0x000ee4000c1e1d00 */
[----:B-1----:R-:W-:Y:S02]  /*09b0*/  IMAD.WIDE R202, R212, 0x4, R202 ;  /* 0x00000004d4ca7825 */ /* 0x002fe400078e02ca */
[----:B------:R-:W3:Y:S02]  /*09c0*/  LDG.E.128 R132, desc[UR10][R140.64] ;  /* 0x0000000a8c847981 */ /* 0x000ee4000c1e1d00 */
[----:B------:R-:W-:Y:S02]  /*09d0*/  IMAD.WIDE.U32 R164, R213, 0x20, R164 ;  /* 0x00000020d5a47825 */ /* 0x000fe400078e00a4 */
[----:B------:R-:W3:Y:S04]  /*09e0*/  LDG.E.128 R144, desc[UR10][R148.64] ;  /* 0x0000000a94907981 */ /* 0x000ee8000c1e1d00 */
[----:B------:R0:W3:Y:S04]  /*09f0*/  LDG.E R217, desc[UR10][R202.64] ;  /* 0x0000000acad97981 */ /* 0x0000e8000c1e1900 */
[----:B------:R-:W3:Y:S04]  /*0a00*/  LDG.E.128 R160, desc[UR10][R164.64] ;  /* 0x0000000aa4a07981 */ /* 0x000ee8000c1e1d00 */
[----:B------:R-:W3:Y:S04]  /*0a10*/  LDG.E.128 R148, desc[UR10][R148.64+0x10] ;  /* 0x0000100a94947981 */ /* 0x000ee8000c1e1d00 */
[----:B------:R-:W3:Y:S04]  /*0a20*/  LDG.E.128 R140, desc[UR10][R140.64+0x10] ;  /* 0x0000100a8c8c7981 */ /* 0x000ee8000c1e1d00 */
[----:B------:R-:W3:Y:S01]  /*0a30*/  LDG.E.128 R164, desc[UR10][R164.64+0x10] ;  /* 0x0000100aa4a47981 */ /* 0x000ee2000c1e1d00 */
[----:B------:R-:W-:-:S13]  /*0a40*/  ISETP.NE.AND.EX P0, PT, RZ, UR15, PT, P0 ;  /* 0x0000000fff007c0c */ /* 0x000fda000bf05300 */
[----:B------:R-:W1:Y:S01]  /*0a50*/  @P0 LDC.64 R224, c[0x0][0x438] ;  /* 0x00010e00ffe00b82 */ /* 0x000e620000000a00 */
[----:B------:R-:W-:-:S07]  /*0a60*/  ISETP.NE.AND P2, PT, RZ, UR12, PT ;  /* 0x0000000cff007c0c */ /* 0x000fce000bf45270 */
[----:B------:R-:W1:Y:S08]  /*0a70*/  @P0 LDC.64 R226, c[0x0][0x438] ;  /* 0x00010e00ffe20b82 */ /* 0x000e700000000a00 */
[----:B0-----:R-:W0:Y:S08]  /*0a80*/  @P0 LDC.64 R202, c[0x0][0x438] ;  /* 0x00010e00ffca0b82 */ /* 0x001e300000000a00 */
[----:B------:R-:W3:Y:S01]  /*0a90*/  @P0 LDC.64 R234, c[0x0][0x438] ;  /* 0x00010e00ffea0b82 */ /* 0x000ee20000000a00 */
[----:B0-----:R-:W-:-:S05]  /*0aa0*/  @P0 IMAD.WIDE.U32 R202, R218, 0x20, R202 ;  /* 0x00000020daca0825 */ /* 0x001fca00078e00ca */
[----:B-----5:R-:W5:Y:S04]  /*0ab0*/  @P0 LDG.E.128 R64, desc[UR10][R202.64] ;  /* 0x0000000aca400981 */ /* 0x020f68000c1e1d00 */
[----:B------:R-:W5:Y:S01]  /*0ac0*/  @P0 LDG.E.128 R60, desc[UR10][R202.64+0x10] ;  /* 0x0000100aca3c0981 */ /* 0x000f62000c1e1d00 */
[----:B----4-:R-:W-:-:S05]  /*0ad0*/  FSEL R222, R222, RZ, !P2 ;  /* 0x000000ffdede7208 */ /* 0x010fca0005000000 */
[C---:B--2---:R-:W-:Y:S01]  /*0ae0*/  FADD.FTZ R0, -R222.reuse, R120 ;  /* 0x00000078de007221 */ /* 0x044fe20000010100 */
[----:B------:R-:W-:Y:S01]  /*0af0*/  FADD.FTZ R219, -R222, R121 ;  /* 0x00000079dedb7221 */ /* 0x000fe20000010100 */
[----:B-1----:R-:W-:-:S05]  /*0b00*/  @P0 IMAD.WIDE.U32 R120, R216, 0x20, R224 ;  /* 0x00000020d8780825 */ /* 0x002fca00078e00e0 */
[----:B------:R-:W5:Y:S04]  /*0b10*/  @P0 LDG.E.128 R56, desc[UR10][R120.64] ;  /* 0x0000000a78380981 */ /* 0x000f68000c1e1d00 */
[----:B------:R0:W5:Y:S02]  /*0b20*/  @P0 LDG.E.128 R52, desc[UR10][R120.64+0x10] ;  /* 0x0000100a78340981 */ /* 0x000164000c1e1d00 */
[----:B0-----:R-:W0:Y:S01]  /*0b30*/  @P0 LDC.64 R120, c[0x0][0x438] ;  /* 0x00010e00ff780b82 */ /* 0x001e220000000a00 */
[C---:B------:R-:W-:Y:S01]  /*0b40*/  FADD.FTZ R220, -R222.reuse, R122 ;  /* 0x0000007adedc7221 */ /* 0x040fe20000010100 */
[----:B------:R-:W-:Y:S01]  /*0b50*/  FADD.FTZ R221, -R222, R123 ;  /* 0x0000007bdedd7221 */ /* 0x000fe20000010100 */
[----:B------:R-:W-:Y:S01]  /*0b60*/  @P0 IMAD.WIDE.U32 R122, R215, 0x20, R226 ;  /* 0x00000020d77a0825 */ /* 0x000fe200078e00e2 */
[----:B---3--:R-:W-:-:S04]  /*0b70*/  PRMT R237, R138, 0x7632, R237 ;  /* 0x000076328aed7816 */ /* 0x008fc800000000ed */
[----:B------:R-:W5:Y:S04]  /*0b80*/  @P0 LDG.E.128 R48, desc[UR10][R122.64] ;  /* 0x0000000a7a300981 */ /* 0x000f68000c1e1d00 */
[----:B------:R1:W5:Y:S01]  /*0b90*/  @P0 LDG.E.128 R44, desc[UR10][R122.64+0x10] ;  /* 0x0000100a7a2c0981 */ /* 0x000362000c1e1d00 */
[C---:B------:R-:W-:Y:S01]  /*0ba0*/  FADD.FTZ R203, -R222.reuse, R128 ;  /* 0x00000080decb7221 */ /* 0x040fe20000010100 */
[----:B------:R-:W-:Y:S01]  /*0bb0*/  FADD.FTZ R249, -R222, R157 ;  /* 0x0000009ddef97221 */ /* 0x000fe20000010100 */
[----:B0-----:R-:W-:-:S04]  /*0bc0*/  @P0 IMAD.WIDE.U32 R120, R213, 0x20, R120 ;  /* 0x00000020d5780825 */ /* 0x001fc800078e0078 */
[----:B------:R-:W-:Y:S01]  /*0bd0*/  FADD.FTZ R227, -R222, R133 ;  /* 0x00000085dee37221 */ /* 0x000fe20000010100 */
[----:B------:R-:W-:Y:S01]  /*0be0*/  SHF.L.U32 R157, R175, 0x10, RZ ;  /* 0x00000010af9d7819 */ /* 0x000fe200000006ff */
[----:B------:R-:W5:Y:S01]  /*0bf0*/  @P0 LDG.E.128 R32, desc[UR10][R120.64] ;  /* 0x0000000a78200981 */ /* 0x000f62000c1e1d00 */
[----:B-1----:R-:W-:-:S03]  /*0c00*/  PRMT R122, R176, 0x7632, R122 ;  /* 0x00007632b07a7816 */ /* 0x002fc6000000007a */
[----:B------:R0:W5:Y:S01]  /*0c10*/  @P0 LDG.E.128 R28, desc[UR10][R120.64+0x10] ;  /* 0x0000100a781c0981 */ /* 0x000162000c1e1d00 */
[C---:B------:R-:W-:Y:S01]  /*0c20*/  FADD.FTZ R228, -R222.reuse, R132 ;  /* 0x00000084dee47221 */ /* 0x040fe20000010100 */
[----:B------:R-:W-:Y:S01]  /*0c30*/  SHF.L.U32 R133, R177, 0x10, RZ ;  /* 0x00000010b1857819 */ /* 0x000fe200000006ff */
[----:B------:R-:W-:Y:S01]  /*0c40*/  FADD.FTZ R247, -R222, R161 ;  /* 0x000000a1def77221 */ /* 0x000fe20000010100 */
[----:B------:R-:W-:Y:S02]  /*0c50*/  PRMT R224, R136, 0x7632, R224 ;  /* 0x0000763288e07816 */ /* 0x000fe400000000e0 */
[----:B0-----:R-:W-:Y:S02]  /*0c60*/  PRMT R121, R175, 0x7632, R121 ;  /* 0x00007632af797816 */ /* 0x001fe40000000079 */
[----:B------:R-:W-:Y:S02]  /*0c70*/  PRMT R175, R177, 0x7632, R175 ;  /* 0x00007632b1af7816 */ /* 0x000fe400000000af */
[----:B------:R-:W-:Y:S01]  /*0c80*/  MOV R177, R121 ;  /* 0x0000007900b17202 */ /* 0x000fe20000000f00 */
[----:B------:R-:W-:Y:S01]  /*0c90*/  FMUL.FTZ R121, R217, R220 ;  /* 0x000000dcd9797220 */ /* 0x000fe20000410000 */
[----:B------:R-:W-:Y:S01]  /*0ca0*/  PRMT R231, R124, 0x7632, R231 ;  /* 0x000076327ce77816 */ /* 0x000fe200000000e7 */
[----:B------:R-:W-:Y:S01]  /*0cb0*/  FADD.FTZ R128, -R222, R148 ;  /* 0x00000094de807221 */ /* 0x000fe20000010100 */
[----:B------:R-:W-:Y:S01]  /*0cc0*/  SHF.L.U32 R202, R124, 0x10, RZ ;  /* 0x000000107cca7819 */ /* 0x000fe200000006ff */
[C---:B------:R-:W-:Y:S01]  /*0cd0*/  FADD.FTZ R223, -R222.reuse, R130 ;  /* 0x00000082dedf7221 */ /* 0x040fe20000010100 */
[C---:B------:R-:W-:Y:S01]  /*0ce0*/  PRMT R230, R125.reuse, 0x7632, R230 ;  /* 0x000076327de67816 */ /* 0x040fe200000000e6 */
[----:B------:R-:W-:Y:S01]  /*0cf0*/  FADD.FTZ R225, -R222, R135 ;  /* 0x00000087dee17221 */ /* 0x000fe20000010100 */
[----:B------:R-:W-:Y:S01]  /*0d00*/  SHF.L.U32 R229, R125, 0x10, RZ ;  /* 0x000000107de57819 */ /* 0x000fe200000006ff */
[----:B------:R-:W-:Y:S01]  /*0d10*/  @P0 IMAD.WIDE.U32 R124, R214, 0x20, R234 ;  /* 0x00000020d67c0825 */ /* 0x000fe200078e00ea */
[----:B------:R-:W-:-:S03]  /*0d20*/  SHF.L.U32 R136, R136, 0x10, RZ ;  /* 0x0000001088887819 */ /* 0x000fc600000006ff */
[C---:B------:R-:W-:Y:S01]  /*0d30*/  FADD.FTZ R148, -R222.reuse, R152 ;  /* 0x00000098de947221 */ /* 0x040fe20000010100 */
[----:B------:R-:W-:Y:S01]  /*0d40*/  MOV R220, R122 ;  /* 0x0000007a00dc7202 */ /* 0x000fe20000000f00 */
[C-C-:B------:R-:W-:Y:S01]  /*0d50*/  FADD.FTZ R161, -R222.reuse, R165.reuse ;  /* 0x000000a5dea17221 */ /* 0x140fe20000010100 */
[C---:B------:R-:W-:Y:S01]  /*0d60*/  FMUL.FTZ R122, R217.reuse, R221 ;  /* 0x000000ddd97a7220 */ /* 0x040fe20000410000 */
[----:B------:R-:W-:Y:S01]  /*0d70*/  FMUL.FTZ R228, R217, R228 ;  /* 0x000000e4d9e47220 */ /* 0x000fe20000410000 */
[C---:B------:R-:W-:Y:S01]  /*0d80*/  FADD.FTZ R135, -R222.reuse, R142 ;  /* 0x0000008ede877221 */ /* 0x040fe20000010100 */
[----:B------:R-:W-:Y:S01]  /*0d90*/  FADD.FTZ R130, -R222, R150 ;  /* 0x00000096de827221 */ /* 0x000fe20000010100 */
[----:B------:R-:W-:Y:S01]  /*0da0*/  PRMT R165, R172, 0x7632, R165 ;  /* 0x00007632aca57816 */ /* 0x000fe200000000a5 */
[----:B------:R-:W-:Y:S01]  /*0db0*/  FADD.FTZ R150, -R222, R154 ;  /* 0x0000009ade967221 */ /* 0x000fe20000010100 */
[----:B------:R-:W-:Y:S01]  /*0dc0*/  SHF.L.U32 R152, R172, 0x10, RZ ;  /* 0x00000010ac987819 */ /* 0x000fe200000006ff */
[----:B------:R-:W-:Y:S01]  /*0dd0*/  FADD.FTZ R141, -R222, R141 ;  /* 0x0000008dde8d7221 */ /* 0x000fe20000010100 */
[----:B------:R-:W-:Y:S01]  /*0de0*/  PRMT R120, R174, 0x7632, R120 ;  /* 0x00007632ae787816 */ /* 0x000fe20000000078 */
[----:B------:R-:W5:Y:S01]  /*0df0*/  @P0 LDG.E.128 R40, desc[UR10][R124.64] ;  /* 0x0000000a7c280981 */ /* 0x000f62000c1e1d00 */
[----:B------:R-:W-:Y:S01]  /*0e00*/  MOV R221, R237 ;  /* 0x000000ed00dd7202 */ /* 0x000fe20000000f00 */
[----:B------:R-:W-:Y:S01]  /*0e10*/  FADD.FTZ R154, -R222, R156 ;  /* 0x0000009cde9a7221 */ /* 0x000fe20000010100 */
[----:B------:R-:W-:-:S02]  /*0e20*/  PRMT R172, R179, 0x7632, R172 ;  /* 0x00007632b3ac7816 */ /* 0x000fc400000000ac */
[----:B------:R-:W-:Y:S01]  /*0e30*/  SHF.L.U32 R123, R179, 0x10, RZ ;  /* 0x00000010b37b7819 */ /* 0x000fe200000006ff */
[----:B------:R-:W-:Y:S01]  /*0e40*/  FADD.FTZ R240, R136, R240 ;  /* 0x000000f088f07221 */ /* 0x000fe20000010000 */
[----:B------:R-:W-:Y:S01]  /*0e50*/  SHF.L.U32 R179, R224, 0x10, RZ ;  /* 0x00000010e0b37819 */ /* 0x000fe200000006ff */
[-C--:B------:R-:W-:Y:S01]  /*0e60*/  FFMA.FTZ R10, R228, R136.reuse, R10 ;  /* 0x00000088e40a7223 */ /* 0x080fe2000001000a */
[----:B------:R-:W-:Y:S01]  /*0e70*/  SHF.L.U32 R156, R174, 0x10, RZ ;  /* 0x00000010ae9c7819 */ /* 0x000fe200000006ff */
[----:B------:R-:W-:Y:S01]  /*0e80*/  FMUL.FTZ R224, R76, R136 ;  /* 0x000000884ce07220 */ /* 0x000fe20000410000 */
[----:B------:R0:W5:Y:S01]  /*0e90*/  @P0 LDG.E.128 R36, desc[UR10][R124.64+0x10] ;  /* 0x0000100a7c240981 */ /* 0x000162000c1e1d00 */
[----:B------:R-:W-:Y:S01]  /*0ea0*/  MOV R174, R120 ;  /* 0x0000007800ae7202 */ /* 0x000fe20000000f00 */
[----:B------:R-:W-:Y:S01]  /*0eb0*/  FADD.FTZ R131, -R222, R131 ;  /* 0x00000083de837221 */ /* 0x000fe20000010100 */
[----:B------:R-:W-:Y:S01]  /*0ec0*/  SHF.L.U32 R136, R221, 0x10, RZ ;  /* 0x00000010dd887819 */ /* 0x000fe200000006ff */
[----:B------:R-:W-:Y:S01]  /*0ed0*/  FMUL.FTZ R120, R217, R219 ;  /* 0x000000dbd9787220 */ /* 0x000fe20000410000 */
[----:B------:R-:W-:Y:S01]  /*0ee0*/  PRMT R132, R139, 0x7632, R132 ;  /* 0x000076328b847816 */ /* 0x000fe20000000084 */
[----:B------:R-:W-:Y:S01]  /*0ef0*/  FMUL.FTZ R221, R217, R135 ;  /* 0x00000087d9dd7220 */ /* 0x000fe20000410000 */
[----:B------:R-:W-:Y:S01]  /*0f00*/  MOV R219, R123 ;  /* 0x0000007b00db7202 */ /* 0x000fe20000000f00 */
[----:B------:R-:W2:Y:S01]  /*0f10*/  LDL.LU R135, [R1+0x4] ;  /* 0x0000040001877983 */ /* 0x000ea20000300800 */
[----:B0-----:R-:W-:Y:S01]  /*0f20*/  SHF.L.U32 R124, R139, 0x10, RZ ;  /* 0x000000108b7c7819 */ /* 0x001fe200000006ff */
[C---:B------:R-:W-:Y:S01]  /*0f30*/  FMUL.FTZ R139, R217.reuse, R203 ;  /* 0x000000cbd98b7220 */ /* 0x040fe20000410000 */
[C---:B------:R-:W-:Y:S01]  /*0f40*/  FMUL.FTZ R203, R217.reuse, R141 ;  /* 0x0000008dd9cb7220 */ /* 0x040fe20000410000 */
[----:B------:R-:W-:Y:S01]  /*0f50*/  FMUL.FTZ R237, R217, R131 ;  /* 0x00000083d9ed7220 */ /* 0x000fe20000410000 */
[----:B------:R-:W3:Y:S01]  /*0f60*/  LDL.LU R141, [R1+0xc] ;  /* 0x00000c00018d7983 */ /* 0x000ee20000300800 */
[----:B------:R-:W-:Y:S01]  /*0f70*/  MOV R131, R219 ;  /* 0x000000db00837202 */ /* 0x000fe20000000f00 */
[----:B------:R-:W-:Y:S01]  /*0f80*/  FADD.FTZ R250, R124, R250 ;  /* 0x000000fa7cfa7221 */ /* 0x000fe20000010000 */
[-C--:B------:R-:W-:Y:S01]  /*0f90*/  FFMA.FTZ R16, R221, R124.reuse, R16 ;  /* 0x0000007cdd107223 */ /* 0x080fe20000010010 */
[----:B------:R-:W-:-:S02]  /*0fa0*/  FMUL.FTZ R219, R82, R124 ;  /* 0x0000007c52db7220 */ /* 0x000fc40000410000 */
[----:B------:R-:W4:Y:S01]  /*0fb0*/  LDL.LU R124, [R1+0x14] ;  /* 0x00001400017c7983 */ /* 0x000f220000300800 */
[C---:B------:R-:W-:Y:S01]  /*0fc0*/  FADD.FTZ R248, -R222.reuse, R160 ;  /* 0x000000a0def87221 */ /* 0x040fe20000010100 */
[C---:B------:R-:W-:Y:S01]  /*0fd0*/  FADD.FTZ R142, -R222.reuse, R144 ;  /* 0x00000090de8e7221 */ /* 0x040fe20000010100 */
[C---:B------:R-:W-:Y:S01]  /*0fe0*/  FADD.FTZ R239, -R222.reuse, R163 ;  /* 0x000000a3deef7221 */ /* 0x040fe20000010100 */
[C---:B------:R-:W-:Y:S01]  /*0ff0*/  FADD.FTZ R160, -R222.reuse, R166 ;  /* 0x000000a6dea07221 */ /* 0x040fe20000010100 */
[----:B------:R-:W-:Y:S01]  /*1000*/  FADD.FTZ R144, -R222, R167 ;  /* 0x000000a7de907221 */ /* 0x000fe20000010100 */
[C---:B------:R-:W-:Y:S02]  /*1010*/  PRMT R163, R168.reuse, 0x7632, R163 ;  /* 0x00007632a8a37816 */ /* 0x040fe400000000a3 */
[----:B------:R-:W-:Y:S02]  /*1020*/  SHF.L.U32 R166, R168, 0x10, RZ ;  /* 0x00000010a8a67819 */ /* 0x000fe400000006ff */
[----:B------:R-:W-:-:S02]  /*1030*/  PRMT R168, R169, 0x7632, R168 ;  /* 0x00007632a9a87816 */ /* 0x000fc400000000a8 */
[----:B------:R-:W-:Y:S01]  /*1040*/  SHF.L.U32 R167, R169, 0x10, RZ ;  /* 0x00000010a9a77819 */ /* 0x000fe200000006ff */
[C---:B------:R-:W-:Y:S01]  /*1050*/  FADD.FTZ R238, -R222.reuse, R149 ;  /* 0x00000095deee7221 */ /* 0x040fe20000010100 */
[----:B------:R-:W-:Y:S01]  /*1060*/  PRMT R233, R127, 0x7632, R233 ;  /* 0x000076327fe97816 */ /* 0x000fe200000000e9 */
[----:B------:R-:W-:Y:S01]  /*1070*/  FADD.FTZ R246, -R222, R162 ;  /* 0x000000a2def67221 */ /* 0x000fe20000010100 */
[----:B------:R-:W-:Y:S02]  /*1080*/  PRMT R236, R137, 0x7632, R236 ;  /* 0x0000763289ec7816 */ /* 0x000fe400000000ec */
[----:B------:R-:W-:Y:S01]  /*1090*/  PRMT R169, R170, 0x7632, R169 ;  /* 0x00007632aaa97816 */ /* 0x000fe200000000a9 */
[C---:B------:R-:W-:Y:S01]  /*10a0*/  FADD.FTZ R129, -R222.reuse, R129 ;  /* 0x00000081de817221 */ /* 0x040fe20000010100 */
[----:B------:R-:W-:Y:S01]  /*10b0*/  SHF.L.U32 R127, R127, 0x10, RZ ;  /* 0x000000107f7f7819 */ /* 0x000fe200000006ff */
[----:B------:R-:W-:Y:S01]  /*10c0*/  FADD.FTZ R226, -R222, R134 ;  /* 0x00000086dee27221 */ /* 0x000fe20000010100 */
[----:B------:R-:W-:Y:S01]  /*10d0*/  SHF.L.U32 R125, R138, 0x10, RZ ;  /* 0x000000108a7d7819 */ /* 0x000fe200000006ff */
[----:B------:R-:W-:Y:S01]  /*10e0*/  FADD.FTZ R140, -R222, R140 ;  /* 0x0000008cde8c7221 */ /* 0x000fe20000010100 */
        /* <DEDUP_REMOVED lines=11> */
[----:B------:R-:W-:Y:S01]  /*11a0*/  PRMT R235, R173, 0x7632, R235 ;  /* 0x00007632adeb7816 */ /* 0x000fe200000000eb */
[----:B------:R-:W-:Y:S01]  /*11b0*/  FMUL.FTZ R138, R217, R223 ;  /* 0x000000dfd98a7220 */ /* 0x000fe20000410000 */
[----:B------:R-:W-:-:S02]  /*11c0*/  SHF.L.U32 R153, R173, 0x10, RZ ;  /* 0x00000010ad997819 */ /* 0x000fc400000006ff */
[C---:B------:R-:W-:Y:S02]  /*11d0*/  PRMT R222, R178.reuse, 0x7632, R222 ;  /* 0x00007632b2de7816 */ /* 0x040fe400000000de */
[----:B------:R-:W-:Y:S02]  /*11e0*/  SHF.L.U32 R134, R178, 0x10, RZ ;  /* 0x00000010b2867819 */ /* 0x000fe400000006ff */
[----:B------:R-:W-:Y:S02]  /*11f0*/  PRMT R164, R171, 0x7632, R164 ;  /* 0x00007632aba47816 */ /* 0x000fe400000000a4 */
[----:B------:R-:W-:Y:S02]  /*1200*/  MOV R173, R132 ;  /* 0x0000008400ad7202 */ /* 0x000fe40000000f00 */
[----:B------:R-:W-:Y:S01]  /*1210*/  MOV R178, R236 ;  /* 0x000000ec00b27202 */ /* 0x000fe20000000f00 */
[----:B------:R-:W-:Y:S01]  /*1220*/  FADD.FTZ R200, R127, R200 ;  /* 0x000000c87fc87221 */ /* 0x000fe20000010000 */
[----:B------:R-:W-:Y:S01]  /*1230*/  PRMT R232, R126, 0x7632, R232 ;  /* 0x000076327ee87816 */ /* 0x000fe200000000e8 */
[----:B------:R-:W-:Y:S01]  /*1240*/  FFMA.FTZ R8, R138, R127, R8 ;  /* 0x0000007f8a087223 */ /* 0x000fe20000010008 */
[----:B------:R-:W-:-:S02]  /*1250*/  SHF.L.U32 R171, R171, 0x10, RZ ;  /* 0x00000010abab7819 */ /* 0x000fc400000006ff */
[----:B------:R-:W-:Y:S02]  /*1260*/  SHF.L.U32 R132, R176, 0x10, RZ ;  /* 0x00000010b0847819 */ /* 0x000fe400000006ff */
[----:B------:R-:W-:Y:S01]  /*1270*/  SHF.L.U32 R236, R231, 0x10, RZ ;  /* 0x00000010e7ec7819 */ /* 0x000fe200000006ff */
[----:B------:R-:W-:Y:S01]  /*1280*/  FMUL.FTZ R231, R74, R127 ;  /* 0x0000007f4ae77220 */ /* 0x000fe20000410000 */
[----:B------:R-:W-:Y:S02]  /*1290*/  MOV R176, R235 ;  /* 0x000000eb00b07202 */ /* 0x000fe40000000f00 */
[----:B------:R-:W-:Y:S01]  /*12a0*/  MOV R127, R222 ;  /* 0x000000de007f7202 */ /* 0x000fe20000000f00 */
[C---:B------:R-:W-:Y:S01]  /*12b0*/  FMUL.FTZ R222, R217.reuse, R140 ;  /* 0x0000008cd9de7220 */ /* 0x040fe20000410000 */
[----:B------:R-:W-:Y:S01]  /*12c0*/  SHF.L.U32 R234, R232, 0x10, RZ ;  /* 0x00000010e8ea7819 */ /* 0x000fe200000006ff */
[----:B------:R-:W-:Y:S01]  /*12d0*/  FMUL.FTZ R232, R217, R129 ;  /* 0x00000081d9e87220 */ /* 0x000fe20000410000 */
[----:B------:R-:W-:-:S02]  /*12e0*/  SHF.L.U32 R140, R173, 0x10, RZ ;  /* 0x00000010ad8c7819 */ /* 0x000fc400000006ff */
[----:B------:R-:W-:Y:S01]  /*12f0*/  MOV R173, R164 ;  /* 0x000000a400ad7202 */ /* 0x000fe20000000f00 */
[C---:B------:R-:W-:Y:S01]  /*1300*/  FMUL.FTZ R164, R217.reuse, R146 ;  /* 0x00000092d9a47220 */ /* 0x040fe20000410000 */
[----:B------:R-:W-:Y:S02]  /*1310*/  MOV R129, R175 ;  /* 0x000000af00817202 */ /* 0x000fe40000000f00 */
[----:B------:R-:W-:Y:S01]  /*1320*/  SHF.L.U32 R175, R168, 0x10, RZ ;  /* 0x00000010a8af7819 */ /* 0x000fe200000006ff */
[----:B------:R-:W-:Y:S01]  /*1330*/  FMUL.FTZ R168, R217, R128 ;  /* 0x00000080d9a87220 */ /* 0x000fe20000410000 */
[----:B--2---:R-:W-:Y:S01]  /*1340*/  FADD.FTZ R135, R167, R135 ;  /* 0x00000087a7877221 */ /* 0x004fe20000010000 */
[----:B---3--:R-:W-:-:S04]  /*1350*/  FADD.FTZ R141, R170, R141 ;  /* 0x0000008daa8d7221 */ /* 0x008fc80000010000 */
[----:B------:R0:W-:Y:S04]  /*1360*/  STL [R1+0x4], R135 ;  /* 0x0000048701007387 */ /* 0x0001e80000100800 */
[----:B------:R-:W-:Y:S01]  /*1370*/  STL [R1+0xc], R141 ;  /* 0x00000c8d01007387 */ /* 0x000fe20000100800 */
[----:B----4-:R-:W-:-:S03]  /*1380*/  FADD.FTZ R124, R171, R124 ;  /* 0x0000007cab7c7221 */ /* 0x010fc60000010000 */
[----:B------:R-:W2:Y:S01]  /*1390*/  LDL.LU R146, [R1+0x1c] ;  /* 0x00001c0001927983 */ /* 0x000ea20000300800 */
[----:B0-----:R-:W-:Y:S02]  /*13a0*/  MOV R135, R176 ;  /* 0x000000b000877202 */ /* 0x001fe40000000f00 */
[----:B------:R-:W-:Y:S01]  /*13b0*/  SHF.L.U32 R176, R169, 0x10, RZ ;  /* 0x00000010a9b07819 */ /* 0x000fe200000006ff */
[----:B------:R-:W-:Y:S02]  /*13c0*/  FMUL.FTZ R169, R217, R130 ;  /* 0x00000082d9a97220 */ /* 0x000fe40000410000 */
[----:B------:R-:W3:Y:S04]  /*13d0*/  LDL.LU R130, [R1+0x24] ;  /* 0x0000240001827983 */ /* 0x000ee80000300800 */
[----:B------:R-:W4:Y:S04]  /*13e0*/  LDL.LU R128, [R1+0x2c] ;  /* 0x00002c0001807983 */ /* 0x000f280000300800 */
[----:B------:R0:W-:Y:S04]  /*13f0*/  STL [R1+0x14], R124 ;  /* 0x0000147c01007387 */ /* 0x0001e80000100800 */
[----:B0-----:R-:W4:Y:S01]  /*1400*/  LDL.LU R124, [R1+0x34] ;  /* 0x00003400017c7983 */ /* 0x001f220000300800 */
[----:B------:R-:W-:Y:S01]  /*1410*/  SHF.L.U32 R137, R137, 0x10, RZ ;  /* 0x0000001089897819 */ /* 0x000fe200000006ff */
[----:B------:R-:W-:Y:S01]  /*1420*/  FMUL.FTZ R226, R217, R226 ;  /* 0x000000e2d9e27220 */ /* 0x000fe20000410000 */
[----:B------:R-:W-:Y:S01]  /*1430*/  FMUL.FTZ R123, R68, R202 ;  /* 0x000000ca447b7220 */ /* 0x000fe20000410000 */
[----:B------:R-:W-:-:S02]  /*1440*/  SHF.L.U32 R126, R126, 0x10, RZ ;  /* 0x000000107e7e7819 */ /* 0x000fc400000006ff */
[----:B------:R-:W-:Y:S01]  /*1450*/  FADD.FTZ R242, R137, R242 ;  /* 0x000000f289f27221 */ /* 0x000fe20000010000 */
[-C--:B------:R-:W-:Y:S01]  /*1460*/  FFMA.FTZ R12, R226, R137.reuse, R12 ;  /* 0x00000089e20c7223 */ /* 0x080fe2000001000c */
[----:B------:R-:W-:Y:S01]  /*1470*/  FMUL.FTZ R223, R78, R137 ;  /* 0x000000894edf7220 */ /* 0x000fe20000410000 */
[----:B------:R-:W-:Y:S01]  /*1480*/  MOV R137, R165 ;  /* 0x000000a500897202 */ /* 0x000fe20000000f00 */
[----:B------:R-:W-:Y:S01]  /*1490*/  FMUL.FTZ R165, R217, R147 ;  /* 0x00000093d9a57220 */ /* 0x000fe20000410000 */
[-C--:B------:R-:W-:Y:S01]  /*14a0*/  FFMA.FTZ R3, R120, R236.reuse, R3 ;  /* 0x000000ec78037223 */ /* 0x080fe20000010003 */
[----:B------:R-:W-:Y:S01]  /*14b0*/  FADD.FTZ R195, R236, R195 ;  /* 0x000000c3ecc37221 */ /* 0x000fe20000010000 */
[----:B------:R-:W-:Y:S01]  /*14c0*/  MOV R147, R129 ;  /* 0x0000008100937202 */ /* 0x000fe20000000f00 */
[----:B------:R-:W-:Y:S01]  /*14d0*/  FMUL.FTZ R236, R69, R236 ;  /* 0x000000ec45ec7220 */ /* 0x000fe20000410000 */
[----:B------:R-:W-:Y:S01]  /*14e0*/  FADD.FTZ R129, RZ, R123 ;  /* 0x0000007bff817221 */ /* 0x000fe20000010000 */
[----:B------:R-:W-:Y:S01]  /*14f0*/  SHF.L.U32 R235, R230, 0x10, RZ ;  /* 0x00000010e6eb7819 */ /* 0x000fe200000006ff */
[----:B------:R-:W-:Y:S01]  /*1500*/  FMUL.FTZ R0, R217, R0 ;  /* 0x00000000d9007220 */ /* 0x000fe20000410000 */
[----:B------:R-:W-:Y:S01]  /*1510*/  FADD.FTZ R198, R126, R198 ;  /* 0x000000c67ec67221 */ /* 0x000fe20000010000 */
[-C--:B------:R-:W-:Y:S01]  /*1520*/  FFMA.FTZ R6, R139, R126.reuse, R6 ;  /* 0x0000007e8b067223 */ /* 0x080fe20000010006 */
[----:B------:R-:W-:Y:S01]  /*1530*/  FMUL.FTZ R230, R72, R126 ;  /* 0x0000007e48e67220 */ /* 0x000fe20000410000 */
[----:B------:R-:W-:Y:S01]  /*1540*/  FADD.FTZ R196, R229, R196 ;  /* 0x000000c4e5c47221 */ /* 0x000fe20000010000 */
[-C--:B------:R-:W-:Y:S01]  /*1550*/  FFMA.FTZ R4, R121, R229.reuse, R4 ;  /* 0x000000e579047223 */ /* 0x080fe20000010004 */
[----:B------:R-:W-:Y:S01]  /*1560*/  MOV R126, R220 ;  /* 0x000000dc007e7202 */ /* 0x000fe20000000f00 */
[----:B------:R-:W-:Y:S01]  /*1570*/  FMUL.FTZ R229, R70, R229 ;  /* 0x000000e546e57220 */ /* 0x000fe20000410000 */
[----:B------:R-:W-:Y:S01]  /*1580*/  FADD.FTZ R244, R125, R244 ;  /* 0x000000f47df47221 */ /* 0x000fe20000010000 */
[-C--:B------:R-:W-:Y:S01]  /*1590*/  FFMA.FTZ R14, R222, R125.reuse, R14 ;  /* 0x0000007dde0e7223 */ /* 0x080fe2000001000e */
[----:B------:R-:W-:Y:S01]  /*15a0*/  FMUL.FTZ R220, R80, R125 ;  /* 0x0000007d50dc7220 */ /* 0x000fe20000410000 */
[----:B------:R-:W-:Y:S01]  /*15b0*/  FADD.FTZ R129, R236, R129 ;  /* 0x00000081ec817221 */ /* 0x000fe20000010000 */
[----:B------:R-:W-:Y:S01]  /*15c0*/  MOV R125, R174 ;  /* 0x000000ae007d7202 */ /* 0x000fe20000000f00 */
[----:B------:R-:W-:Y:S01]  /*15d0*/  FADD.FTZ R194, R202, R194 ;  /* 0x000000c2cac27221 */ /* 0x000fe20000010000 */
[----:B------:R-:W-:Y:S01]  /*15e0*/  FFMA.FTZ R2, R0, R202, R2 ;  /* 0x000000ca00027223 */ /* 0x000fe20000010002 */
[----:B------:R-:W-:Y:S01]  /*15f0*/  FFMA.FTZ R5, R122, R235, R5 ;  /* 0x000000eb7a057223 */ /* 0x000fe20000010005 */
[----:B------:R-:W-:Y:S01]  /*1600*/  FADD.FTZ R197, R235, R197 ;  /* 0x000000c5ebc57221 */ /* 0x000fe20000010000 */
[----:B------:R-:W-:Y:S01]  /*1610*/  FMUL.FTZ R202, R217, R143 ;  /* 0x0000008fd9ca7220 */ /* 0x000fe20000410000 */
[----:B------:R-:W-:Y:S01]  /*1620*/  FMUL.FTZ R235, R71, R235 ;  /* 0x000000eb47eb7220 */ /* 0x000fe20000410000 */
[----:B------:R-:W-:Y:S01]  /*1630*/  FMUL.FTZ R143, R217, R145 ;  /* 0x00000091d98f7220 */ /* 0x000fe20000410000 */
[----:B------:R-:W-:Y:S01]  /*1640*/  FADD.FTZ R129, R229, R129 ;  /* 0x00000081e5817221 */ /* 0x000fe20000010000 */
[----:B------:R-:W-:-:S02]  /*1650*/  MOV R145, R125 ;  /* 0x0000007d00917202 */ /* 0x000fc40000000f00 */
[----:B------:R-:W-:Y:S02]  /*1660*/  MOV R141, R177 ;  /* 0x000000b1008d7202 */ /* 0x000fe40000000f00 */
[----:B------:R-:W-:Y:S02]  /*1670*/  MOV R125, R131 ;  /* 0x00000083007d7202 */ /* 0x000fe40000000f00 */
[----:B------:R-:W-:Y:S01]  /*1680*/  SHF.L.U32 R177, R173, 0x10, RZ ;  /* 0x00000010adb17819 */ /* 0x000fe200000006ff */
[C---:B------:R-:W-:Y:S01]  /*1690*/  FMUL.FTZ R173, R217.reuse, R151 ;  /* 0x00000097d9ad7220 */ /* 0x040fe20000410000 */
[----:B------:R-:W-:Y:S01]  /*16a0*/  MOV R131, R172 ;  /* 0x000000ac00837202 */ /* 0x000fe20000000f00 */
[----:B------:R-:W-:Y:S01]  /*16b0*/  FMUL.FTZ R151, R217, R155 ;  /* 0x0000009bd9977220 */ /* 0x000fe20000410000 */
[----:B------:R-:W-:Y:S01]  /*16c0*/  FADD.FTZ R129, R235, R129 ;  /* 0x00000081eb817221 */ /* 0x000fe20000010000 */
[C---:B------:R-:W-:Y:S01]  /*16d0*/  FMUL.FTZ R155, R217.reuse, R158 ;  /* 0x0000009ed99b7220 */ /* 0x040fe20000410000 */
[C---:B------:R-:W-:Y:S01]  /*16e0*/  FMUL.FTZ R158, R217.reuse, R249 ;  /* 0x000000f9d99e7220 */ /* 0x040fe20000410000 */
[----:B------:R-:W-:Y:S01]  /*16f0*/  MOV R249, R131 ;  /* 0x0000008300f97202 */ /* 0x000fe20000000f00 */
[----:B------:R-:W-:Y:S01]  /*1700*/  FADD.FTZ R131, R230, R129 ;  /* 0x00000081e6837221 */ /* 0x000fe20000010000 */
[----:B------:R-:W-:Y:S01]  /*1710*/  FMUL.FTZ R129, R217, R161 ;  /* 0x000000a1d9817220 */ /* 0x000fe20000410000 */
[----:B--2---:R-:W-:Y:S01]  /*1720*/  FADD.FTZ R146, R152, R146 ;  /* 0x0000009298927221 */ /* 0x004fe20000010000 */
[----:B---3--:R-:W-:-:S04]  /*1730*/  FADD.FTZ R130, R153, R130 ;  /* 0x0000008299827221 */ /* 0x008fc80000010000 */
[----:B------:R-:W-:Y:S01]  /*1740*/  STL [R1+0x1c], R146 ;  /* 0x00001c9201007387 */ /* 0x000fe20000100800 */
[----:B----4-:R-:W-:-:S03]  /*1750*/  FADD.FTZ R128, R156, R128 ;  /* 0x000000809c807221 */ /* 0x010fc60000010000 */
[----:B------:R-:W-:Y:S04]  /*1760*/  STL [R1+0x24], R130 ;  /* 0x0000248201007387 */ /* 0x000fe80000100800 */
[----:B------:R-:W-:Y:S01]  /*1770*/  STL [R1+0x2c], R128 ;  /* 0x00002c8001007387 */ /* 0x000fe20000100800 */
[----:B------:R-:W-:-:S05]  /*1780*/  FADD.FTZ R124, R157, R124 ;  /* 0x0000007c9d7c7221 */ /* 0x000fca0000010000 */
[----:B------:R0:W-:Y:S04]  /*1790*/  STL [R1+0x34], R124 ;  /* 0x0000347c01007387 */ /* 0x0001e80000100800 */
[----:B------:R-:W2:Y:S01]  /*17a0*/  LDL.LU R161, [R1] ;  /* 0x0000000001a17983 */ /* 0x000ea20000300800 */
[C---:B0-----:R-:W-:Y:S01]  /*17b0*/  FMUL.FTZ R124, R217.reuse, R248 ;  /* 0x000000f8d97c7220 */ /* 0x041fe20000410000 */
[----:B------:R-:W-:Y:S01]  /*17c0*/  MOV R248, R127 ;  /* 0x0000007f00f87202 */ /* 0x000fe20000000f00 */
[----:B------:R-:W-:Y:S02]  /*17d0*/  FMUL.FTZ R127, R217, R239 ;  /* 0x000000efd97f7220 */ /* 0x000fe40000410000 */
[----:B------:R-:W3:Y:S01]  /*17e0*/  LDL.LU R239, [R1+0x8] ;  /* 0x0000080001ef7983 */ /* 0x000ee20000300800 */
[----:B------:R-:W-:-:S04]  /*17f0*/  FFMA.FTZ R128, R0, R123, RZ ;  /* 0x0000007b00807223 */ /* 0x000fc800000100ff */
[----:B------:R-:W-:Y:S01]  /*1800*/  FFMA.FTZ R128, R120, R236, R128 ;  /* 0x000000ec78807223 */ /* 0x000fe20000010080 */
[----:B------:R-:W-:-:S03]  /*1810*/  SHF.L.U32 R174, R163, 0x10, RZ ;  /* 0x00000010a3ae7819 */ /* 0x000fc600000006ff */
[----:B------:R-:W-:-:S04]  /*1820*/  FFMA.FTZ R128, R121, R229, R128 ;  /* 0x000000e579807223 */ /* 0x000fc80000010080 */
[----:B------:R-:W-:-:S04]  /*1830*/  FFMA.FTZ R128, R122, R235, R128 ;  /* 0x000000eb7a807223 */ /* 0x000fc80000010080 */
[----:B------:R-:W-:Y:S01]  /*1840*/  FFMA.FTZ R130, R139, R230, R128 ;  /* 0x000000e68b827223 */ /* 0x000fe20000010080 */
[----:B------:R-:W-:Y:S02]  /*1850*/  FMUL.FTZ R128, R217, R162 ;  /* 0x000000a2d9807220 */ /* 0x000fe40000410000 */
[----:B------:R-:W4:Y:S01]  /*1860*/  LDL.LU R162, [R1+0x10] ;  /* 0x0000100001a27983 */ /* 0x000f220000300800 */
[----:B--2---:R-:W-:-:S05]  /*1870*/  FADD.FTZ R161, R174, R161 ;  /* 0x000000a1aea17221 */ /* 0x004fca0000010000 */
[----:B------:R0:W-:Y:S04]  /*1880*/  STL [R1], R161 ;  /* 0x000000a101007387 */ /* 0x0001e80000100800 */
[----:B0-----:R-:W2:Y:S01]  /*1890*/  LDL.LU R161, [R1+0x18] ;  /* 0x0000180001a17983 */ /* 0x001ea20000300800 */
[----:B---3--:R-:W-:-:S05]  /*18a0*/  FADD.FTZ R239, R175, R239 ;  /* 0x000000efafef7221 */ /* 0x008fca0000010000 */
[----:B------:R0:W-:Y:S04]  /*18b0*/  STL [R1+0x8], R239 ;  /* 0x000008ef01007387 */ /* 0x0001e80000100800 */
[----:B0-----:R-:W3:Y:S01]  /*18c0*/  LDL.LU R239, [R1+0x20] ;  /* 0x0000200001ef7983 */ /* 0x001ee20000300800 */
[----:B----4-:R-:W-:Y:S01]  /*18d0*/  FADD.FTZ R162, R176, R162 ;  /* 0x000000a2b0a27221 */ /* 0x010fe20000010000 */
[C---:B------:R-:W-:Y:S01]  /*18e0*/  FMUL.FTZ R172, R217.reuse, R238 ;  /* 0x000000eed9ac7220 */ /* 0x040fe20000410000 */
[----:B------:R-:W-:Y:S01]  /*18f0*/  MOV R238, R125 ;  /* 0x0000007d00ee7202 */ /* 0x000fe20000000f00 */
[C---:B------:R-:W-:Y:S01]  /*1900*/  FMUL.FTZ R125, R217.reuse, R247 ;  /* 0x000000f7d97d7220 */ /* 0x040fe20000410000 */
[----:B------:R-:W-:Y:S01]  /*1910*/  MOV R247, R126 ;  /* 0x0000007e00f77202 */ /* 0x000fe20000000f00 */
[----:B------:R-:W-:Y:S01]  /*1920*/  FMUL.FTZ R126, R217, R246 ;  /* 0x000000f6d97e7220 */ /* 0x000fe20000410000 */
[----:B------:R0:W-:Y:S04]  /*1930*/  STL [R1+0x10], R162 ;  /* 0x000010a201007387 */ /* 0x0001e80000100800 */
[----:B------:R-:W4:Y:S01]  /*1940*/  LDL.LU R246, [R1+0x28] ;  /* 0x0000280001f67983 */ /* 0x000f220000300800 */
[----:B------:R-:W-:Y:S01]  /*1950*/  SHF.L.U32 R137, R137, 0x10, RZ ;  /* 0x0000001089897819 */ /* 0x000fe200000006ff */
[----:B------:R-:W-:Y:S01]  /*1960*/  FADD.FTZ R199, R234, R199 ;  /* 0x000000c7eac77221 */ /* 0x000fe20000010000 */
[-C--:B------:R-:W-:Y:S01]  /*1970*/  FFMA.FTZ R7, R232, R234.reuse, R7 ;  /* 0x000000eae8077223 */ /* 0x080fe20000010007 */
[----:B------:R-:W-:Y:S01]  /*1980*/  FMUL.FTZ R234, R73, R234 ;  /* 0x000000ea49ea7220 */ /* 0x000fe20000410000 */
[----:B------:R-:W-:-:S02]  /*1990*/  SHF.L.U32 R233, R233, 0x10, RZ ;  /* 0x00000010e9e97819 */ /* 0x000fc400000006ff */
[----:B------:R-:W-:Y:S01]  /*19a0*/  SHF.L.U32 R163, R141, 0x10, RZ ;  /* 0x000000108da37819 */ /* 0x000fe200000006ff */
[----:B------:R-:W-:Y:S01]  /*19b0*/  FFMA.FTZ R141, R232, R234, R130 ;  /* 0x000000eae88d7223 */ /* 0x000fe20000010082 */
[----:B------:R-:W-:Y:S01]  /*19c0*/  FADD.FTZ R146, R234, R131 ;  /* 0x00000083ea927221 */ /* 0x000fe20000010000 */
[----:B------:R-:W-:Y:S01]  /*19d0*/  FADD.FTZ R201, R233, R201 ;  /* 0x000000c9e9c97221 */ /* 0x000fe20000010000 */
[-C--:B------:R-:W-:Y:S01]  /*19e0*/  FFMA.FTZ R9, R237, R233.reuse, R9 ;  /* 0x000000e9ed097223 */ /* 0x080fe20000010009 */
[----:B------:R-:W-:Y:S01]  /*19f0*/  FMUL.FTZ R233, R75, R233 ;  /* 0x000000e94be97220 */ /* 0x000fe20000410000 */
[----:B------:R-:W-:Y:S01]  /*1a00*/  FFMA.FTZ R141, R138, R231, R141 ;  /* 0x000000e78a8d7223 */ /* 0x000fe2000001008d */
[----:B------:R-:W-:Y:S01]  /*1a10*/  FADD.FTZ R146, R231, R146 ;  /* 0x00000092e7927221 */ /* 0x000fe20000010000 */
[----:B------:R-:W-:Y:S02]  /*1a20*/  FMUL.FTZ R227, R217, R227 ;  /* 0x000000e3d9e37220 */ /* 0x000fe40000410000 */
[----:B------:R-:W-:Y:S01]  /*1a30*/  FFMA.FTZ R141, R237, R233, R141 ;  /* 0x000000e9ed8d7223 */ /* 0x000fe2000001008d */
[----:B------:R-:W-:Y:S01]  /*1a40*/  FADD.FTZ R146, R233, R146 ;  /* 0x00000092e9927221 */ /* 0x000fe20000010000 */
[-C--:B------:R-:W-:Y:S01]  /*1a50*/  FFMA.FTZ R11, R227, R179.reuse, R11 ;  /* 0x000000b3e30b7223 */ /* 0x080fe2000001000b */
[----:B------:R-:W-:Y:S01]  /*1a60*/  FADD.FTZ R241, R179, R241 ;  /* 0x000000f1b3f17221 */ /* 0x000fe20000010000 */
[----:B------:R-:W-:Y:S01]  /*1a70*/  FMUL.FTZ R179, R77, R179 ;  /* 0x000000b34db37220 */ /* 0x000fe20000410000 */
[----:B------:R-:W-:Y:S01]  /*1a80*/  FFMA.FTZ R141, R228, R224, R141 ;  /* 0x000000e0e48d7223 */ /* 0x000fe2000001008d */
[----:B------:R-:W-:Y:S01]  /*1a90*/  FADD.FTZ R146, R224, R146 ;  /* 0x00000092e0927221 */ /* 0x000fe20000010000 */
[----:B------:R-:W-:Y:S01]  /*1aa0*/  SHF.L.U32 R178, R178, 0x10, RZ ;  /* 0x00000010b2b27819 */ /* 0x000fe200000006ff */
[----:B------:R-:W-:Y:S01]  /*1ab0*/  FMUL.FTZ R225, R217, R225 ;  /* 0x000000e1d9e17220 */ /* 0x000fe20000410000 */
[----:B------:R-:W-:Y:S01]  /*1ac0*/  FFMA.FTZ R141, R227, R179, R141 ;  /* 0x000000b3e38d7223 */ /* 0x000fe2000001008d */
[----:B------:R-:W-:-:S02]  /*1ad0*/  FADD.FTZ R146, R179, R146 ;  /* 0x00000092b3927221 */ /* 0x000fc40000010000 */
[-C--:B------:R-:W-:Y:S01]  /*1ae0*/  FFMA.FTZ R13, R225, R178.reuse, R13 ;  /* 0x000000b2e10d7223 */ /* 0x080fe2000001000d */
[----:B------:R-:W-:Y:S01]  /*1af0*/  FADD.FTZ R243, R178, R243 ;  /* 0x000000f3b2f37221 */ /* 0x000fe20000010000 */
[----:B------:R-:W-:Y:S01]  /*1b00*/  FMUL.FTZ R178, R79, R178 ;  /* 0x000000b24fb27220 */ /* 0x000fe20000410000 */
[----:B------:R-:W-:Y:S01]  /*1b10*/  FFMA.FTZ R141, R226, R223, R141 ;  /* 0x000000dfe28d7223 */ /* 0x000fe2000001008d */
[----:B------:R-:W-:Y:S01]  /*1b20*/  FMUL.FTZ R131, R217, R144 ;  /* 0x00000090d9837220 */ /* 0x000fe20000410000 */
[----:B--2---:R-:W-:-:S05]  /*1b30*/  FADD.FTZ R161, R177, R161 ;  /* 0x000000a1b1a17221 */ /* 0x004fca0000010000 */
[----:B------:R-:W-:Y:S04]  /*1b40*/  STL [R1+0x18], R161 ;  /* 0x000018a101007387 */ /* 0x000fe80000100800 */
[----:B0-----:R-:W2:Y:S01]  /*1b50*/  LDL.LU R162, [R1+0x30] ;  /* 0x0000300001a27983 */ /* 0x001ea20000300800 */
[----:B---3--:R-:W-:-:S05]  /*1b60*/  FADD.FTZ R239, R137, R239 ;  /* 0x000000ef89ef7221 */ /* 0x008fca0000010000 */
[----:B------:R0:W-:Y:S04]  /*1b70*/  STL [R1+0x20], R239 ;  /* 0x000020ef01007387 */ /* 0x0001e80000100800 */
[----:B0-----:R-:W3:Y:S01]  /*1b80*/  LDL.LU R239, [R1+0x38] ;  /* 0x0000380001ef7983 */ /* 0x001ee20000300800 */
[----:B------:R-:W-:Y:S01]  /*1b90*/  FADD.FTZ R146, R223, R146 ;  /* 0x00000092df927221 */ /* 0x000fe20000010000 */
[----:B------:R-:W-:Y:S02]  /*1ba0*/  SHF.L.U32 R144, R247, 0x10, RZ ;  /* 0x00000010f7907819 */ /* 0x000fe400000006ff */
[----:B------:R-:W-:Y:S01]  /*1bb0*/  MOV R247, R147 ;  /* 0x0000009300f77202 */ /* 0x000fe20000000f00 */
[----:B------:R-:W-:Y:S01]  /*1bc0*/  FFMA.FTZ R147, R225, R178, R141 ;  /* 0x000000b2e1937223 */ /* 0x000fe2000001008d */
[----:B------:R-:W-:Y:S01]  /*1bd0*/  FADD.FTZ R146, R178, R146 ;  /* 0x00000092b2927221 */ /* 0x000fe20000010000 */
[----:B------:R-:W-:-:S02]  /*1be0*/  FMUL.FTZ R141, R81, R136 ;  /* 0x00000088518d7220 */ /* 0x000fc40000410000 */
[----:B------:R-:W-:Y:S01]  /*1bf0*/  FFMA.FTZ R147, R222, R220, R147 ;  /* 0x000000dcde937223 */ /* 0x000fe20000010093 */
[----:B------:R-:W-:-:S03]  /*1c00*/  FADD.FTZ R146, R220, R146 ;  /* 0x00000092dc927221 */ /* 0x000fc60000010000 */
[----:B------:R-:W-:Y:S01]  /*1c10*/  FFMA.FTZ R147, R203, R141, R147 ;  /* 0x0000008dcb937223 */ /* 0x000fe20000010093 */
[----:B------:R-:W-:Y:S01]  /*1c20*/  FADD.FTZ R146, R141, R146 ;  /* 0x000000928d927221 */ /* 0x000fe20000010000 */
[C---:B------:R-:W-:Y:S01]  /*1c30*/  FMUL.FTZ R142, R217.reuse, R142 ;  /* 0x0000008ed98e7220 */ /* 0x040fe20000410000 */
[----:B------:R-:W-:Y:S01]  /*1c40*/  FADD.FTZ R251, R140, R251 ;  /* 0x000000fb8cfb7221 */ /* 0x000fe20000010000 */
[----:B------:R-:W-:Y:S01]  /*1c50*/  FFMA.FTZ R17, R202, R140, R17 ;  /* 0x0000008cca117223 */ /* 0x000fe20000010011 */
[----:B------:R-:W-:Y:S01]  /*1c60*/  FMUL.FTZ R130, R217, R160 ;  /* 0x000000a0d9827220 */ /* 0x000fe20000410000 */
[----:B------:R-:W-:Y:S01]  /*1c70*/  FMUL.FTZ R140, R83, R140 ;  /* 0x0000008c538c7220 */ /* 0x000fe20000410000 */
[----:B------:R-:W-:Y:S01]  /*1c80*/  FFMA.FTZ R147, R221, R219, R147 ;  /* 0x000000dbdd937223 */ /* 0x000fe20000010093 */
[----:B------:R-:W-:Y:S01]  /*1c90*/  FADD.FTZ R160, R219, R146 ;  /* 0x00000092dba07221 */ /* 0x000fe20000010000 */
[----:B------:R-:W-:Y:S01]  /*1ca0*/  FADD.FTZ R252, R166, R252 ;  /* 0x000000fca6fc7221 */ /* 0x000fe20000010000 */
[-C--:B------:R-:W-:Y:S01]  /*1cb0*/  FFMA.FTZ R18, R142, R166.reuse, R18 ;  /* 0x000000a68e127223 */ /* 0x080fe20000010012 */
[----:B------:R-:W-:Y:S01]  /*1cc0*/  FMUL.FTZ R166, R84, R166 ;  /* 0x000000a654a67220 */ /* 0x000fe20000410000 */
[----:B------:R-:W-:Y:S01]  /*1cd0*/  FFMA.FTZ R146, R202, R140, R147 ;  /* 0x0000008cca927223 */ /* 0x000fe20000010093 */
        /* <DEDUP_REMOVED lines=27> */
[----:B------:R-:W-:Y:S01]  /*1e90*/  FMUL.FTZ R177, R91, R177 ;  /* 0x000000b15bb17220 */ /* 0x000fe20000410000 */
[----:B------:R-:W-:Y:S01]  /*1ea0*/  FFMA.FTZ R147, R169, R171, R147 ;  /* 0x000000aba9937223 */ /* 0x000fe20000010093 */
[----:B------:R-:W-:Y:S01]  /*1eb0*/  FADD.FTZ R160, R171, R146 ;  /* 0x00000092aba07221 */ /* 0x000fe20000010000 */
[----:B------:R-:W-:Y:S01]  /*1ec0*/  FMUL.FTZ R149, R217, R149 ;  /* 0x00000095d9957220 */ /* 0x000fe20000410000 */
[-C--:B------:R-:W-:Y:S01]  /*1ed0*/  FFMA.FTZ R26, R148, R152.reuse, R26 ;  /* 0x00000098941a7223 */ /* 0x080fe2000001001a */
[----:B------:R-:W-:Y:S01]  /*1ee0*/  FFMA.FTZ R161, R173, R177, R147 ;  /* 0x000000b1ada17223 */ /* 0x000fe20000010093 */
[----:B------:R-:W-:Y:S01]  /*1ef0*/  FMUL.FTZ R152, R92, R152 ;  /* 0x000000985c987220 */ /* 0x000fe20000410000 */
[----:B------:R-:W-:Y:S01]  /*1f00*/  FADD.FTZ R147, R177, R160 ;  /* 0x000000a0b1937221 */ /* 0x000fe20000010000 */
[----:B------:R-:W-:Y:S01]  /*1f10*/  FMUL.FTZ R150, R217, R150 ;  /* 0x00000096d9967220 */ /* 0x000fe20000410000 */
[-C--:B------:R-:W-:Y:S01]  /*1f20*/  FFMA.FTZ R27, R149, R137.reuse, R27 ;  /* 0x00000089951b7223 */ /* 0x080fe2000001001b */
[----:B------:R-:W-:Y:S01]  /*1f30*/  FMUL.FTZ R160, R93, R137 ;  /* 0x000000895da07220 */ /* 0x000fe20000410000 */
[----:B------:R-:W-:Y:S01]  /*1f40*/  FFMA.FTZ R137, R148, R152, R161 ;  /* 0x0000009894897223 */ /* 0x000fe200000100a1 */
[----:B------:R-:W-:Y:S01]  /*1f50*/  FADD.FTZ R147, R152, R147 ;  /* 0x0000009398937221 */ /* 0x000fe20000010000 */
[----:B------:R-:W-:Y:S01]  /*1f60*/  SHF.L.U32 R135, R135, 0x10, RZ ;  /* 0x0000001087877819 */ /* 0x000fe200000006ff */
[-C--:B------:R-:W-:Y:S01]  /*1f70*/  FFMA.FTZ R180, R150, R153.reuse, R180 ;  /* 0x0000009996b47223 */ /* 0x080fe200000100b4 */
[----:B------:R-:W-:Y:S01]  /*1f80*/  FMUL.FTZ R153, R94, R153 ;  /* 0x000000995e997220 */ /* 0x000fe20000410000 */
[----:B------:R-:W-:Y:S01]  /*1f90*/  FFMA.FTZ R137, R149, R160, R137 ;  /* 0x000000a095897223 */ /* 0x000fe20000010089 */
[----:B------:R-:W-:Y:S01]  /*1fa0*/  FADD.FTZ R147, R147, R160 ;  /* 0x000000a093937221 */ /* 0x000fe20000010000 */
[----:B------:R-:W-:Y:S01]  /*1fb0*/  SHF.L.U32 R145, R145, 0x10, RZ ;  /* 0x0000001091917819 */ /* 0x000fe200000006ff */
[----:B------:R-:W-:Y:S01]  /*1fc0*/  FMUL.FTZ R154, R217, R154 ;  /* 0x0000009ad99a7220 */ /* 0x000fe20000410000 */
[-C--:B------:R-:W-:Y:S01]  /*1fd0*/  FFMA.FTZ R181, R151, R135.reuse, R181 ;  /* 0x0000008797b57223 */ /* 0x080fe200000100b5 */
[----:B----4-:R-:W-:Y:S01]  /*1fe0*/  FADD.FTZ R246, R135, R246 ;  /* 0x000000f687f67221 */ /* 0x010fe20000010000 */
[----:B------:R-:W-:Y:S01]  /*1ff0*/  FMUL.FTZ R161, R95, R135 ;  /* 0x000000875fa17220 */ /* 0x000fe20000410000 */
[----:B------:R-:W-:Y:S01]  /*2000*/  FFMA.FTZ R137, R150, R153, R137 ;  /* 0x0000009996897223 */ /* 0x000fe20000010089 */
[----:B------:R-:W-:Y:S01]  /*2010*/  FADD.FTZ R135, R147, R153 ;  /* 0x0000009993877221 */ /* 0x000fe20000010000 */
[-C--:B------:R-:W-:Y:S01]  /*2020*/  FFMA.FTZ R182, R154, R156.reuse, R182 ;  /* 0x0000009c9ab67223 */ /* 0x080fe200000100b6 */
[----:B------:R-:W-:Y:S01]  /*2030*/  FMUL.FTZ R156, R96, R156 ;  /* 0x0000009c609c7220 */ /* 0x000fe20000410000 */
[----:B------:R-:W-:Y:S01]  /*2040*/  FFMA.FTZ R137, R151, R161, R137 ;  /* 0x000000a197897223 */ /* 0x000fe20000010089 */
[----:B------:R-:W-:Y:S01]  /*2050*/  FADD.FTZ R135, R135, R161 ;  /* 0x000000a187877221 */ /* 0x000fe20000010000 */
[----:B------:R-:W-:Y:S02]  /*2060*/  STL [R1+0x28], R246 ;  /* 0x000028f601007387 */ /* 0x000fe40000100800 */
[----:B------:R-:W-:Y:S01]  /*2070*/  FFMA.FTZ R137, R154, R156, R137 ;  /* 0x0000009c9a897223 */ /* 0x000fe20000010089 */
[----:B------:R-:W-:Y:S01]  /*2080*/  FADD.FTZ R135, R135, R156 ;  /* 0x0000009c87877221 */ /* 0x000fe20000010000 */
[----:B------:R-:W-:Y:S01]  /*2090*/  FFMA.FTZ R184, R155, R157, R184 ;  /* 0x0000009d9bb87223 */ /* 0x000fe200000100b8 */
[----:B------:R-:W-:Y:S01]  /*20a0*/  FMUL.FTZ R159, R217, R159 ;  /* 0x0000009fd99f7220 */ /* 0x000fe20000410000 */
[----:B------:R-:W-:-:S03]  /*20b0*/  FMUL.FTZ R157, R98, R157 ;  /* 0x0000009d629d7220 */ /* 0x000fc60000410000 */
[----:B------:R-:W-:Y:S01]  /*20c0*/  FFMA.FTZ R185, R159, R163, R185 ;  /* 0x000000a39fb97223 */ /* 0x000fe200000100b9 */
[----:B------:R-:W-:Y:S01]  /*20d0*/  FADD.FTZ R204, R132, R204 ;  /* 0x000000cc84cc7221 */ /* 0x000fe20000010000 */
[-C--:B------:R-:W-:Y:S01]  /*20e0*/  FFMA.FTZ R186, R124, R132.reuse, R186 ;  /* 0x000000847cba7223 */ /* 0x080fe200000100ba */
[----:B------:R-:W-:Y:S01]  /*20f0*/  FMUL.FTZ R132, R100, R132 ;  /* 0x0000008464847220 */ /* 0x000fe20000410000 */
[----:B------:R-:W-:Y:S01]  /*2100*/  FFMA.FTZ R187, R125, R144, R187 ;  /* 0x000000907dbb7223 */ /* 0x000fe200000100bb */
[----:B------:R-:W-:Y:S01]  /*2110*/  FADD.FTZ R205, R144, R205 ;  /* 0x000000cd90cd7221 */ /* 0x000fe20000010000 */
[----:B------:R-:W-:Y:S01]  /*2120*/  FADD.FTZ R245, R136, R245 ;  /* 0x000000f588f57221 */ /* 0x000fe20000010000 */
[----:B------:R-:W-:Y:S01]  /*2130*/  FFMA.FTZ R15, R203, R136, R15 ;  /* 0x00000088cb0f7223 */ /* 0x000fe2000001000f */
[----:B------:R-:W-:Y:S01]  /*2140*/  SHF.L.U32 R136, R247, 0x10, RZ ;  /* 0x00000010f7887819 */ /* 0x000fe200000006ff */
[----:B------:R-:W-:Y:S01]  /*2150*/  FADD.FTZ R206, R133, R206 ;  /* 0x000000ce85ce7221 */ /* 0x000fe20000010000 */
[-C--:B------:R-:W-:Y:S01]  /*2160*/  FFMA.FTZ R188, R126, R133.reuse, R188 ;  /* 0x000000857ebc7223 */ /* 0x080fe200000100bc */
[----:B------:R-:W-:-:S02]  /*2170*/  FMUL.FTZ R133, R102, R133 ;  /* 0x0000008566857220 */ /* 0x000fc40000410000 */
[-C--:B------:R-:W-:Y:S01]  /*2180*/  FFMA.FTZ R189, R127, R136.reuse, R189 ;  /* 0x000000887fbd7223 */ /* 0x080fe200000100bd */
[----:B------:R-:W-:Y:S01]  /*2190*/  FADD.FTZ R207, R136, R207 ;  /* 0x000000cf88cf7221 */ /* 0x000fe20000010000 */
[----:B------:R-:W-:Y:S01]  /*21a0*/  FMUL.FTZ R136, R103, R136 ;  /* 0x0000008867887220 */ /* 0x000fe20000410000 */
[----:B------:R-:W-:Y:S01]  /*21b0*/  SHF.L.U32 R146, R248, 0x10, RZ ;  /* 0x00000010f8927819 */ /* 0x000fe200000006ff */
[----:B------:R-:W-:Y:S01]  /*21c0*/  FADD.FTZ R208, R134, R208 ;  /* 0x000000d086d07221 */ /* 0x000fe20000010000 */
[-C--:B------:R-:W-:Y:S01]  /*21d0*/  FFMA.FTZ R190, R128, R134.reuse, R190 ;  /* 0x0000008680be7223 */ /* 0x080fe200000100be */
[----:B------:R-:W-:Y:S02]  /*21e0*/  FMUL.FTZ R134, R104, R134 ;  /* 0x0000008668867220 */ /* 0x000fe40000410000 */
[----:B------:R-:W-:Y:S01]  /*21f0*/  FFMA.FTZ R191, R129, R146, R191 ;  /* 0x0000009281bf7223 */ /* 0x000fe200000100bf */
[----:B------:R-:W-:Y:S01]  /*2200*/  FADD.FTZ R209, R146, R209 ;  /* 0x000000d192d17221 */ /* 0x000fe20000010000 */
[----:B------:R-:W-:Y:S01]  /*2210*/  FFMA.FTZ R183, R158, R145, R183 ;  /* 0x000000919eb77223 */ /* 0x000fe200000100b7 */
[----:B------:R-:W-:Y:S01]  /*2220*/  UMOV UR4, 0xffffffff ;  /* 0xffffffff00047882 */ /* 0x000fe20000000000 */
[----:B------:R-:W-:Y:S01]  /*2230*/  ISETP.NE.U32.AND P1, PT, RZ, UR14, PT ;  /* 0x0000000eff007c0c */ /* 0x000fe2000bf25070 */
[----:B------:R-:W-:Y:S01]  /*2240*/  FADD.FTZ R210, R238, R210 ;  /* 0x000000d2eed27221 */ /* 0x000fe20000010000 */
[----:B------:R-:W-:-:S02]  /*2250*/  FFMA.FTZ R192, R130, R238, R192 ;  /* 0x000000ee82c07223 */ /* 0x000fc400000100c0 */
[----:B------:R-:W-:Y:S01]  /*2260*/  ISETP.NE.AND.EX P1, PT, RZ, UR15, PT, P1 ;  /* 0x0000000fff007c0c */ /* 0x000fe2000bf25310 */
[----:B--2---:R-:W-:-:S05]  /*2270*/  FADD.FTZ R162, R145, R162 ;  /* 0x000000a291a27221 */ /* 0x004fca0000010000 */
[----:B------:R0:W-:Y:S02]  /*2280*/  STL [R1+0x30], R162 ;  /* 0x000030a201007387 */ /* 0x0001e40000100800 */
[----:B0-----:R-:W-:-:S04]  /*2290*/  FMUL.FTZ R162, R97, R145 ;  /* 0x0000009161a27220 */ /* 0x001fc80000410000 */
[----:B------:R-:W-:Y:S01]  /*22a0*/  FFMA.FTZ R137, R158, R162, R137 ;  /* 0x000000a29e897223 */ /* 0x000fe20000010089 */
[----:B------:R-:W-:Y:S01]  /*22b0*/  FADD.FTZ R135, R135, R162 ;  /* 0x000000a287877221 */ /* 0x000fe20000010000 */
[----:B---3--:R-:W-:Y:S01]  /*22c0*/  FADD.FTZ R239, R163, R239 ;  /* 0x000000efa3ef7221 */ /* 0x008fe20000010000 */
[----:B------:R-:W-:Y:S01]  /*22d0*/  FMUL.FTZ R163, R99, R163 ;  /* 0x000000a363a37220 */ /* 0x000fe20000410000 */
        /* <DEDUP_REMOVED lines=9> */
[----:B------:R0:W-:Y:S02]  /*2370*/  STL [R1+0x38], R239 ;  /* 0x000038ef01007387 */ /* 0x0001e40000100800 */
[----:B------:R-:W-:Y:S01]  /*2380*/  FFMA.FTZ R137, R126, R133, R137 ;  /* 0x000000857e897223 */ /* 0x000fe20000010089 */
[----:B------:R-:W-:-:S03]  /*2390*/  FADD.FTZ R144, R144, R133 ;  /* 0x0000008590907221 */ /* 0x000fc60000010000 */
[----:B------:R-:W-:Y:S01]  /*23a0*/  FFMA.FTZ R147, R127, R136, R137 ;  /* 0x000000887f937223 */ /* 0x000fe20000010089 */
[----:B------:R-:W-:Y:S01]  /*23b0*/  FADD.FTZ R144, R144, R136 ;  /* 0x0000008890907221 */ /* 0x000fe20000010000 */
[----:B------:R-:W-:Y:S02]  /*23c0*/  FMUL.FTZ R137, R105, R146 ;  /* 0x0000009269897220 */ /* 0x000fe40000410000 */
[----:B------:R-:W-:Y:S01]  /*23d0*/  FFMA.FTZ R147, R128, R134, R147 ;  /* 0x0000008680937223 */ /* 0x000fe20000010093 */
[----:B------:R-:W-:Y:S01]  /*23e0*/  FADD.FTZ R146, R144, R134 ;  /* 0x0000008690927221 */ /* 0x000fe20000010000 */
[----:B------:R-:W-:Y:S01]  /*23f0*/  SHF.L.U32 R145, R249, 0x10, RZ ;  /* 0x00000010f9917819 */ /* 0x000fe200000006ff */
[----:B------:R-:W-:Y:S01]  /*2400*/  FMUL.FTZ R144, R106, R238 ;  /* 0x000000ee6a907220 */ /* 0x000fe20000410000 */
[----:B------:R-:W-:Y:S01]  /*2410*/  FFMA.FTZ R147, R129, R137, R147 ;  /* 0x0000008981937223 */ /* 0x000fe20000010093 */
[----:B------:R-:W-:Y:S02]  /*2420*/  FADD.FTZ R146, R146, R137 ;  /* 0x0000008992927221 */ /* 0x000fe40000010000 */
[-C--:B------:R-:W-:Y:S01]  /*2430*/  FFMA.FTZ R193, R131, R145.reuse, R193 ;  /* 0x0000009183c17223 */ /* 0x080fe200000100c1 */
[----:B------:R-:W-:Y:S01]  /*2440*/  FADD.FTZ R211, R145, R211 ;  /* 0x000000d391d37221 */ /* 0x000fe20000010000 */
[----:B------:R-:W-:Y:S01]  /*2450*/  FMUL.FTZ R145, R107, R145 ;  /* 0x000000916b917220 */ /* 0x000fe20000410000 */
        /* <DEDUP_REMOVED lines=23> */
.L_x_2791:
[----:B------:R-:W-:Y:S01]  /*25d0*/  FADD.FTZ R238, R146, R238 ;  /* 0x000000ee92ee7221 */ /* 0x000fe20000010000 */
[----:B01----:R-:W-:-:S03]  /*25e0*/  FADD.FTZ R146, R147, R239 ;  /* 0x000000ef93927221 */ /* 0x003fc60000010000 */
        /* <DEDUP_REMOVED lines=41> */
.L_x_2741:
        /* <DEDUP_REMOVED lines=33> */
.L_x_2740:
        /* <DEDUP_REMOVED lines=32> */
.L_x_2743:
        /* <DEDUP_REMOVED lines=33> */
.L_x_2739:
        /* <DEDUP_REMOVED lines=37> */
.L_x_2745:
        /* <DEDUP_REMOVED lines=24> */
[----:B------:R-:W-:Y:S01]  /*3270*/  FFMA.FTZ R113, R217, R120, R65 ;  /* 0x00000078d9717223 */ /* 0x000fe20000010041 */
[----:B------:R-:W-:-:S02]  /*3280*/  MOV R115, R123 ;  /* 0x0000007b00737202 */ /* 0x000fc40000000f00 */
[----:B------:R-:W-:Y:S02]  /*3290*/  F2FP.BF16.F32.PACK_AB R122, R234, R139 ;  /* 0x0000008bea7a723e */ /* 0x000fe400000010ff */
[----:B------:R-:W-:Y:S02]  /*32a0*/  F2FP.BF16.F32.PACK_AB R121, R112, R121 ;  /* 0x000000797079723e */ /* 0x000fe400000010ff */
[----:B------:R-:W-:Y:S02]  /*32b0*/  F2FP.BF16.F32.PACK_AB R120, R113, R0 ;  /* 0x000000007178723e */ /* 0x000fe400000010ff */
[----:B------:R-:W-:Y:S02]  /*32c0*/  MOV R114, R122 ;  /* 0x0000007a00727202 */ /* 0x000fe40000000f00 */
[----:B------:R-:W-:Y:S02]  /*32d0*/  MOV R113, R121 ;  /* 0x0000007900717202 */ /* 0x000fe40000000f00 */
[----:B------:R-:W-:Y:S01]  /*32e0*/  MOV R112, R120 ;  /* 0x0000007800707202 */ /* 0x000fe20000000f00 */
[----:B------:R-:W-:Y:S06]  /*32f0*/  BRA `(.L_x_2742) ;  /* 0x0000000400007947 */ /* 0x000fec0003800000 */
.L_x_2744:
        /* <DEDUP_REMOVED lines=32> */
.L_x_2746:
        /* <DEDUP_REMOVED lines=32> */
.L_x_2742:
        /* <DEDUP_REMOVED lines=50> */
.L_x_2749:
        /* <DEDUP_REMOVED lines=29> */
.L_x_2748:
[----:B------:R-:W-:Y:S05]  /*3bf0*/  @!P2 BRA `(.L_x_2751) ;  /* 0x000000000084a947 */ /* 0x000fea0003800000 */
[-CC-:B0-----:R-:W-:Y:S01]  /*3c00*/  FFMA.FTZ R113, R228, R146.reuse, R147.reuse ;  /* 0x00000092e4717223 */ /* 0x181fe20000010093 */
        /* <DEDUP_REMOVED lines=32> */
.L_x_2751:
        /* <DEDUP_REMOVED lines=29> */
.L_x_2747:
        /* <DEDUP_REMOVED lines=35> */
.L_x_2753:
        /* <DEDUP_REMOVED lines=13> */
[----:B0-----:R-:W-:Y:S01]  /*42e0*/  FADD.FTZ R120, R141, -R110 ;  /* 0x8000006e8d787221 */ /* 0x001fe20000010000 */
        /* <DEDUP_REMOVED lines=15> */
.L_x_2752:
        /* <DEDUP_REMOVED lines=12> */
[----:B------:R-:W-:Y:S01]  /*44a0*/  FMUL.FTZ R120, R217, R120 ;  /* 0x00000078d9787220 */ /* 0x000fe20000410000 */
[----:B------:R-:W-:Y:S01]  /*44b0*/  FADD.FTZ R0, R179, -R0 ;  /* 0x80000000b3007221 */ /* 0x000fe20000010000 */
[----:B------:R-:W-:Y:S01]  /*44c0*/  FMUL.FTZ R123, R217, R140 ;  /* 0x0000008cd97b7220 */ /* 0x000fe20000410000 */
        /* <DEDUP_REMOVED lines=19> */
.L_x_2754:
        /* <DEDUP_REMOVED lines=13> */
[----:B------:R-:W-:Y:S01]  /*46d0*/  FMUL.FTZ R123, R217, R138 ;  /* 0x0000008ad97b7220 */ /* 0x000fe20000410000 */
        /* <DEDUP_REMOVED lines=14> */
.L_x_2750:
        /* <DEDUP_REMOVED lines=45> */
.L_x_2757:
        /* <DEDUP_REMOVED lines=15> */
[----:B0-----:R-:W-:Y:S01]  /*4b80*/  FADD.FTZ R120, R177, -R110 ;  /* 0x8000006eb1787221 */ /* 0x001fe20000010000 */
        /* <DEDUP_REMOVED lines=13> */
.L_x_2756:
        /* <DEDUP_REMOVED lines=34> */
.L_x_2759:
        /* <DEDUP_REMOVED lines=29> */
.L_x_2755:
        /* <DEDUP_REMOVED lines=35> */
.L_x_2761:
        /* <DEDUP_REMOVED lines=29> */
.L_x_2760:
        /* <DEDUP_REMOVED lines=34> */
.L_x_2762:
        /* <DEDUP_REMOVED lines=28> */
.L_x_2758:
        /* <DEDUP_REMOVED lines=45> */
.L_x_2765:
        /* <DEDUP_REMOVED lines=29> */
.L_x_2764:
        /* <DEDUP_REMOVED lines=34> */
.L_x_2767:
        /* <DEDUP_REMOVED lines=29> */
.L_x_2763:
        /* <DEDUP_REMOVED lines=35> */
.L_x_2769:
        /* <DEDUP_REMOVED lines=29> */
.L_x_2768:
        /* <DEDUP_REMOVED lines=34> */
.L_x_2770:
        /* <DEDUP_REMOVED lines=28> */
.L_x_2766:
        /* <DEDUP_REMOVED lines=45> */
.L_x_2773:
        /* <DEDUP_REMOVED lines=29> */
.L_x_2772:
        /* <DEDUP_REMOVED lines=34> */
.L_x_2775:
        /* <DEDUP_REMOVED lines=29> */
.L_x_2771:
        /* <DEDUP_REMOVED lines=35> */
.L_x_2777:
        /* <DEDUP_REMOVED lines=29> */
.L_x_2776:
        /* <DEDUP_REMOVED lines=34> */
.L_x_2778:
        /* <DEDUP_REMOVED lines=28> */
.L_x_2774:
        /* <DEDUP_REMOVED lines=14> */
.L_x_2737:
[----:B-----5:R1:W5:Y:S01]  /*79f0*/  LDL.LU R41, [R1] ;  /* 0x0000000001297983 */ /* 0x0203620000300800 */
        /* <DEDUP_REMOVED lines=64> */
[----:B-1----:R-:W-:-:S07]  /*7e00*/  MOV R59, R193 ;  /* 0x000000c1003b7202 */ /* 0x002fce0000000f00 */
.L_x_2736:
[----:B------:R-:W-:Y:S05]  /*7e10*/  BSYNC B0 ;  /* 0x0000000000007941 */ /* 0x000fea0003800000 */
.L_x_2735:
        /* <DEDUP_REMOVED lines=72> */
[----:B------:R-:W-:Y:S01]  /*82a0*/  FADD.FTZ R32, R32, R43 ;  /* 0x0000002b20207221 */ /* 0x000fe20000010000 */
[----:B------:R-:W-:Y:S02]  /*82b0*/  FADD.FTZ R33, RZ, R33 ;  /* 0x00000021ff217221 */ /* 0x000fe40000010000 */
[----:B------:R-:W4:Y:S01]  /*82c0*/  LDS R67, [R68+0x3e00] ;  /* 0x003e000044437984 */ /* 0x000f220000000800 */
[----:B-1----:R-:W-:Y:S01]  /*82d0*/  FADD.FTZ R2, R2, R41 ;  /* 0x0000002902027221 */ /* 0x002fe20000010000 */
[----:B------:R-:W-:Y:S02]  /*82e0*/  FADD.FTZ R33, R33, R42 ;  /* 0x0000002a21217221 */ /* 0x000fe40000010000 */
        /* <DEDUP_REMOVED lines=10> */
[----:B------:R-:W-:Y:S01]  /*8390*/  LDS R74, [R68+0x4a00] ;  /* 0x004a0000444a7984 */ /* 0x000fe20000000800 */
[----:B---3--:R-:W-:-:S03]  /*83a0*/  FADD.FTZ R3, R3, R62 ;  /* 0x0000003e03037221 */ /* 0x008fc60000010000 */
[----:B------:R-:W2:Y:S01]  /*83b0*/  LDS R75, [R68+0x4c00] ;  /* 0x004c0000444b7984 */ /* 0x000ea20000000800 */
[----:B----4-:R-:W-:-:S03]  /*83c0*/  FADD.FTZ R32, R32, R65 ;  /* 0x0000004120207221 */ /* 0x010fc60000010000 */
[----:B------:R-:W3:Y:S01]  /*83d0*/  LDS R76, [R68+0x4e00] ;  /* 0x004e0000444c7984 */ /* 0x000ee20000000800 */
        /* <DEDUP_REMOVED lines=10> */
[----:B------:R0:W-:Y:S04]  /*8480*/  STS.128 [R0+0x10], R4 ;  /* 0x0000100400007388 */ /* 0x0001e80000000c00 */
[----:B------:R-:W-:Y:S01]  /*8490*/  STS.128 [R0+0x400], R8 ;  /* 0x0004000800007388 */ /* 0x000fe20000000c00 */
[----:B--2---:R-:W-:-:S03]  /*84a0*/  FADD.FTZ R75, R32, R75 ;  /* 0x0000004b204b7221 */ /* 0x004fc60000010000 */
[----:B------:R-:W-:Y:S01]  /*84b0*/  STS.128 [R0+0x410], R12 ;  /* 0x0004100c00007388 */ /* 0x000fe20000000c00 */
[----:B---3--:R-:W-:-:S03]  /*84c0*/  FADD.FTZ R33, R33, R76 ;  /* 0x0000004c21217221 */ /* 0x008fc60000010000 */
[----:B------:R-:W-:Y:S04]  /*84d0*/  STS.128 [R0+0x800], R16 ;  /* 0x0008001000007388 */ /* 0x000fe80000000c00 */
[----:B------:R-:W-:Y:S01]  /*84e0*/  STS.128 [R0+0x810], R20 ;  /* 0x0008101400007388 */ /* 0x000fe20000000c00 */
[----:B0-----:R-:W-:-:S03]  /*84f0*/  FADD.FTZ R7, R3, R74 ;  /* 0x0000004a03077221 */ /* 0x001fc60000010000 */
        /* <DEDUP_REMOVED lines=23> */
[----:B---3--:R-:W-:-:S03]  /*8670*/  FADD.FTZ R4, R4, R13 ;  /* 0x0000000d04047221 */ /* 0x008fc60000010000 */
[----:B------:R-:W3:Y:S01]  /*8680*/  LDS R13, [R68+0x1a00] ;  /* 0x001a0000440d7984 */ /* 0x000ee20000000800 */
[----:B----4-:R-:W-:Y:S01]  /*8690*/  FADD.FTZ R5, RZ, R5 ;  /* 0x00000005ff057221 */ /* 0x010fe20000010000 */
[----:B0-----:R-:W-:Y:S02]  /*86a0*/  FADD.FTZ R6, RZ, R6 ;  /* 0x00000006ff067221 */ /* 0x001fe40000010000 */
[----:B------:R-:W0:Y:S01]  /*86b0*/  LDS R9, [R68+0xc00] ;  /* 0x000c000044097984 */ /* 0x000e220000000800 */
[----:B------:R-:W-:-:S03]  /*86c0*/  FADD.FTZ R5, R5, R8 ;  /* 0x0000000805057221 */ /* 0x000fc60000010000 */
[----:B------:R-:W4:Y:S01]  /*86d0*/  LDS R23, [R68+0x2e00] ;  /* 0x002e000044177984 */ /* 0x000f220000000800 */
[----:B------:R-:W-:-:S03]  /*86e0*/  FADD.FTZ R6, R6, R11 ;  /* 0x0000000b06067221 */ /* 0x000fc60000010000 */
[----:B------:R-:W4:Y:S01]  /*86f0*/  LDS R8, [R68+0xa00] ;  /* 0x000a000044087984 */ /* 0x000f220000000800 */
[----:B------:R-:W-:-:S03]  /*8700*/  FADD.FTZ R5, R5, R10 ;  /* 0x0000000a05057221 */ /* 0x000fc60000010000 */
[----:B------:R-:W-:Y:S01]  /*8710*/  LDS R25, [R68+0x3000] ;  /* 0x0030000044197984 */ /* 0x000fe20000000800 */
[----:B------:R-:W-:-:S03]  /*8720*/  FADD.FTZ R10, R6, R15 ;  /* 0x0000000f060a7221 */ /* 0x000fc60000010000 */
[----:B------:R-:W4:Y:S01]  /*8730*/  LDS R14, [R68+0x2000] ;  /* 0x00200000440e7984 */ /* 0x000f220000000800 */
[----:B------:R-:W-:-:S03]  /*8740*/  FADD.FTZ R41, R4, R17 ;  /* 0x0000001104297221 */ /* 0x000fc60000010000 */
[----:B------:R-:W4:Y:S01]  /*8750*/  LDS R6, [R68+0x800] ;  /* 0x0008000044067984 */ /* 0x000f220000000800 */
[----:B------:R-:W-:Y:S01]  /*8760*/  SHF.L.U32 R4, R2, 0x2, RZ ;  /* 0x0000000202047819 */ /* 0x000fe200000006ff */
[----:B------:R-:W-:Y:S02]  /*8770*/  FADD.FTZ R45, R10, R19 ;  /* 0x000000130a2d7221 */ /* 0x000fe40000010000 */
[----:B------:R-:W4:Y:S01]  /*8780*/  LDS R15, [R68+0x1c00] ;  /* 0x001c0000440f7984 */ /* 0x000f220000000800 */
        /* <DEDUP_REMOVED lines=12> */
[----:B0-----:R-:W-:Y:S01]  /*8850*/  FADD.FTZ R9, RZ, R9 ;  /* 0x00000009ff097221 */ /* 0x001fe20000010000 */
[----:B------:R-:W-:Y:S01]  /*8860*/  IADD3.X R5, PT, PT, R5, UR21, RZ, P1, !PT ;  /* 0x0000001505057c10 */ /* 0x000fe20008ffe4ff */
[----:B------:R-:W0:Y:S01]  /*8870*/  LDS R27, [R68+0x3200] ;  /* 0x00320000441b7984 */ /* 0x000e220000000800 */
[----:B----4-:R-:W-:-:S03]  /*8880*/  FADD.FTZ R0, R0, R23 ;  /* 0x0000001700007221 */ /* 0x010fc60000010000 */
[----:B------:R-:W4:Y:S01]  /*8890*/  LDS R19, [R68+0x2200] ;  /* 0x0022000044137984 */ /* 0x000f220000000800 */
[----:B------:R-:W-:-:S03]  /*88a0*/  FADD.FTZ R8, RZ, R8 ;  /* 0x00000008ff087221 */ /* 0x000fc60000010000 */
[----:B------:R-:W4:Y:S04]  /*88b0*/  LDS R12, [R68+0x1200] ;  /* 0x00120000440c7984 */ /* 0x000f280000000800 */
[----:B------:R-:W4:Y:S01]  /*88c0*/  LDS R49, [R68+0x4400] ;  /* 0x0044000044317984 */ /* 0x000f220000000800 */
[----:B------:R-:W-:-:S03]  /*88d0*/  FADD.FTZ R9, R9, R14 ;  /* 0x0000000e09097221 */ /* 0x000fc60000010000 */
[----:B------:R-:W4:Y:S01]  /*88e0*/  LDS R18, [R68+0x3400] ;  /* 0x0034000044127984 */ /* 0x000f220000000800 */
[----:B------:R-:W-:-:S03]  /*88f0*/  FADD.FTZ R6, RZ, R6 ;  /* 0x00000006ff067221 */ /* 0x000fc60000010000 */
[----:B------:R-:W4:Y:S01]  /*8900*/  LDS R16, [R68+0x2400] ;  /* 0x0024000044107984 */ /* 0x000f220000000800 */
[----:B------:R-:W-:-:S03]  /*8910*/  FADD.FTZ R6, R6, R15 ;  /* 0x0000000f06067221 */ /* 0x000fc60000010000 */
[----:B------:R-:W4:Y:S01]  /*8920*/  LDS R51, [R68+0x4600] ;  /* 0x0046000044337984 */ /* 0x000f220000000800 */
[----:B-1----:R-:W-:Y:S01]  /*8930*/  FADD.FTZ R8, R8, R17 ;  /* 0x0000001108087221 */ /* 0x002fe20000010000 */
[----:B------:R-:W-:Y:S02]  /*8940*/  FADD.FTZ R6, R6, R25 ;  /* 0x0000001906067221 */ /* 0x000fe40000010000 */
[----:B------:R-:W1:Y:S01]  /*8950*/  LDS R29, [R68+0x3600] ;  /* 0x00360000441d7984 */ /* 0x000e620000000800 */
[----:B--2---:R-:W-:-:S03]  /*8960*/  FADD.FTZ R10, RZ, R10 ;  /* 0x0000000aff0a7221 */ /* 0x004fc60000010000 */
        /* <DEDUP_REMOVED lines=45> */
.L_x_2738:
        /* <DEDUP_REMOVED lines=8> */
.L_x_2781:
[----:B------:R-:W-:Y:S05]  /*8cc0*/  BSYNC B2 ;  /* 0x0000000000027941 */ /* 0x000fea0003800000 */
.L_x_2780:
        /* <DEDUP_REMOVED lines=8> */
.L_x_2782:
[----:B------:R-:W-:Y:S01]  /*8d50*/  HFMA2 R247, -RZ, RZ, 0, 1.1920928955078125e-07 ;  /* 0x00000002fff77431 */ /* 0x000fe200000001ff */
[----:B------:R-:W-:Y:S01]  /*8d60*/  MOV R248, R146 ;  /* 0x0000009200f87202 */ /* 0x000fe20000000f00 */
[----:B------:R-:W-:-:S07]  /*8d70*/  FADD.FTZ R147, R147, R249 ;  /* 0x000000f993937221 */ /* 0x000fce0000010000 */
[----:B------:R-:W-:Y:S05]  /*8d80*/  WARPSYNC.COLLECTIVE R239, `(.L_x_2783) ;  /* 0x00000000ef087348 */ /* 0x000fea0003c00000 */
[----:B------:R0:W1:Y:S02]  /*8d90*/  SHFL.BFLY P3, R249, R248, R247, R246 ;  /* 0x0c0000f7f8f97389 */ /* 0x00006400000600f6 */
[----:B01----:R-:W-:Y:S05]  /*8da0*/  ENDCOLLECTIVE ;  /* 0x000000000000791b */ /* 0x003fea0003800000 */
.L_x_2783:
[----:B------:R-:W-:Y:S01]  /*8db0*/  MOV R248, R147 ;  /* 0x0000009300f87202 */ /* 0x000fe20000000f00 */
[----:B------:R-:W-:-:S07]  /*8dc0*/  FADD.FTZ R146, R146, R249 ;  /* 0x000000f992927221 */ /* 0x000fce0000010000 */
[----:B------:R-:W-:Y:S05]  /*8dd0*/  WARPSYNC.COLLECTIVE R239, `(.L_x_2784) ;  /* 0x00000000ef087348 */ /* 0x000fea0003c00000 */
[----:B------:R0:W1:Y:S02]  /*8de0*/  SHFL.BFLY P3, R249, R248, R247, R246 ;  /* 0x0c0000f7f8f97389 */ /* 0x00006400000600f6 */
[----:B01----:R-:W-:Y:S05]  /*8df0*/  ENDCOLLECTIVE ;  /* 0x000000000000791b */ /* 0x003fea0003800000 */
.L_x_2784:
[----:B------:R-:W-:Y:S01]  /*8e00*/  HFMA2 R247, -RZ, RZ, 0, 2.384185791015625e-07 ;  /* 0x00000004fff77431 */ /* 0x000fe200000001ff */
[----:B------:R-:W-:Y:S01]  /*8e10*/  MOV R248, R146 ;  /* 0x0000009200f87202 */ /* 0x000fe20000000f00 */
[----:B------:R-:W-:-:S07]  /*8e20*/  FADD.FTZ R147, R147, R249 ;  /* 0x000000f993937221 */ /* 0x000fce0000010000 */
[----:B------:R-:W-:Y:S05]  /*8e30*/  WARPSYNC.COLLECTIVE R239, `(.L_x_2785) ;  /* 0x00000000ef087348 */ /* 0x000fea0003c00000 */
[----:B------:R0:W1:Y:S02]  /*8e40*/  SHFL.BFLY P3, R249, R248, R247, R246 ;  /* 0x0c0000f7f8f97389 */ /* 0x00006400000600f6 */
[----:B01----:R-:W-:Y:S05]  /*8e50*/  ENDCOLLECTIVE ;  /* 0x000000000000791b */ /* 0x003fea0003800000 */
.L_x_2785:
[----:B------:R-:W-:Y:S01]  /*8e60*/  MOV R248, R147 ;  /* 0x0000009300f87202 */ /* 0x000fe20000000f00 */
[----:B------:R-:W-:-:S07]  /*8e70*/  FADD.FTZ R146, R146, R249 ;  /* 0x000000f992927221 */ /* 0x000fce0000010000 */
[----:B------:R-:W-:Y:S05]  /*8e80*/  WARPSYNC.COLLECTIVE R239, `(.L_x_2786) ;  /* 0x00000000ef087348 */ /* 0x000fea0003c00000 */
[----:B------:R0:W1:Y:S02]  /*8e90*/  SHFL.BFLY P3, R249, R248, R247, R246 ;  /* 0x0c0000f7f8f97389 */ /* 0x00006400000600f6 */
[----:B01----:R-:W-:Y:S05]  /*8ea0*/  ENDCOLLECTIVE ;  /* 0x000000000000791b */ /* 0x003fea0003800000 */
.L_x_2786:
[----:B------:R-:W-:Y:S01]  /*8eb0*/  HFMA2 R247, -RZ, RZ, 0, 4.76837158203125e-07 ;  /* 0x00000008fff77431 */ /* 0x000fe200000001ff */
[----:B------:R-:W-:Y:S01]  /*8ec0*/  MOV R248, R146 ;  /* 0x0000009200f87202 */ /* 0x000fe20000000f00 */
[----:B------:R-:W-:-:S07]  /*8ed0*/  FADD.FTZ R147, R147, R249 ;  /* 0x000000f993937221 */ /* 0x000fce0000010000 */
[----:B------:R-:W-:Y:S05]  /*8ee0*/  WARPSYNC.COLLECTIVE R239, `(.L_x_2787) ;  /* 0x00000000ef087348 */ /* 0x000fea0003c00000 */
[----:B------:R0:W1:Y:S02]  /*8ef0*/  SHFL.BFLY P3, R249, R248, R247, R246 ;  /* 0x0c0000f7f8f97389 */ /* 0x00006400000600f6 */
[----:B01----:R-:W-:Y:S05]  /*8f00*/  ENDCOLLECTIVE ;  /* 0x000000000000791b */ /* 0x003fea0003800000 */
.L_x_2787:
[----:B------:R-:W-:Y:S01]  /*8f10*/  MOV R248, R147 ;  /* 0x0000009300f87202 */ /* 0x000fe20000000f00 */
[----:B------:R-:W-:-:S07]  /*8f20*/  FADD.FTZ R146, R146, R249 ;  /* 0x000000f992927221 */ /* 0x000fce0000010000 */
[----:B------:R-:W-:Y:S05]  /*8f30*/  WARPSYNC.COLLECTIVE R239, `(.L_x_2788) ;  /* 0x00000000ef087348 */ /* 0x000fea0003c00000 */
[----:B------:R0:W1:Y:S02]  /*8f40*/  SHFL.BFLY P3, R249, R248, R247, R246 ;  /* 0x0c0000f7f8f97389 */ /* 0x00006400000600f6 */
[----:B01----:R-:W-:Y:S05]  /*8f50*/  ENDCOLLECTIVE ;  /* 0x000000000000791b */ /* 0x003fea0003800000 */
.L_x_2788:
[----:B------:R-:W-:Y:S01]  /*8f60*/  HFMA2 R247, -RZ, RZ, 0, 9.5367431640625e-07 ;  /* 0x00000010fff77431 */ /* 0x000fe200000001ff */
[----:B------:R-:W-:Y:S01]  /*8f70*/  MOV R248, R146 ;  /* 0x0000009200f87202 */ /* 0x000fe20000000f00 */
[----:B------:R-:W-:-:S07]  /*8f80*/  FADD.FTZ R147, R147, R249 ;  /* 0x000000f993937221 */ /* 0x000fce0000010000 */
[----:B------:R-:W-:Y:S05]  /*8f90*/  WARPSYNC.COLLECTIVE R239, `(.L_x_2789) ;  /* 0x00000000ef087348 */ /* 0x000fea0003c00000 */
[----:B------:R0:W1:Y:S02]  /*8fa0*/  SHFL.BFLY P3, R249, R248, R247, R246 ;  /* 0x0c0000f7f8f97389 */ /* 0x00006400000600f6 */
[----:B01----:R-:W-:Y:S05]  /*8fb0*/  ENDCOLLECTIVE ;  /* 0x000000000000791b */ /* 0x003fea0003800000 */
.L_x_2789:
[----:B------:R-:W-:Y:S02]  /*8fc0*/  MOV R248, R147 ;  /* 0x0000009300f87202 */ /* 0x000fe40000000f00 */
[----:B------:R-:W-:-:S07]  /*8fd0*/  MOV R238, R249 ;  /* 0x000000f900ee7202 */ /* 0x000fce0000000f00 */
[----:B------:R-:W-:Y:S05]  /*8fe0*/  WARPSYNC.COLLECTIVE R239, `(.L_x_2790) ;  /* 0x00000000ef087348 */ /* 0x000fea0003c00000 */
[----:B------:R0:W1:Y:S02]  /*8ff0*/  SHFL.BFLY P3, R249, R248, R247, R246 ;  /* 0x0c0000f7f8f97389 */ /* 0x00006400000600f6 */
[----:B01----:R-:W-:Y:S05]  /*9000*/  ENDCOLLECTIVE ;  /* 0x000000000000791b */ /* 0x003fea0003800000 */
.L_x_2790:
[----:B------:R-:W-:Y:S01]  /*9010*/  MOV R239, R249 ;  /* 0x000000f900ef7202 */ /* 0x000fe20000000f00 */
[----:B------:R-:W-:Y:S06]  /*9020*/  BRA `(.L_x_2791) ;  /* 0xffffff9400687947 */ /* 0x000fec000383ffff */
.L_x_2792:
        /* <DEDUP_REMOVED lines=13> */
.L_x_7117:


//--------------------- .text._ZN10layer_norm31ln_parallel_residual_bwd_kernelINS_13Kernel_traitsIf13__nv_bfloat16fS2_fjLj1280ELj1ELj4ELj1ELj16ENS_18Kernel_traits_baseILj1280EfS2_fS2_fjLj128EEEEELb1ELb0ELb0EEEvNS_9BwdParamsE --------------------------
	.section	.text._ZN10layer_norm31ln_parallel_residual_bwd_kernelINS_13Kernel_traitsIf13__nv_bfloat16fS2_fjLj1280ELj1ELj4ELj1ELj16ENS_18Kernel_traits_baseILj1280EfS2_fS2_fjLj128EEEEELb1ELb0ELb0EEEvNS_9BwdParamsE,"ax",@progbits
	.align	128
        .global         _ZN10layer_norm31ln_parallel_residual_bwd_kernelINS_13Kernel_traitsIf13__nv_bfloat16fS2_fjLj1280ELj1ELj4ELj1ELj16ENS_18Kernel_traits_baseILj1280EfS2_fS2_fjLj128EEEEELb1ELb0ELb0EEEvNS_9BwdParamsE
        .type           _ZN10layer_norm31ln_parallel_residual_bwd_kernelINS_13Kernel_traitsIf13__nv_bfloat16fS2_fjLj1280ELj1ELj4ELj1ELj16ENS_18Kernel_traits_baseILj1280EfS2_fS2_fjLj128EEEEELb1ELb0ELb0EEEvNS_9BwdParamsE,@function
        .size           _ZN10layer_norm31ln_parallel_residual_bwd_kernelINS_13Kernel_traitsIf13__nv_bfloat16fS2_fjLj1280ELj1ELj4ELj1ELj16ENS_18Kernel_traits_baseILj1280EfS2_fS2_fjLj128EEEEELb1ELb0ELb0EEEvNS_9BwdParamsE,(.L_x_7118 - _ZN10layer_norm31ln_parallel_residual_bwd_kernelINS_13Kernel_traitsIf13__nv_bfloat16fS2_fjLj1280ELj1ELj4ELj1ELj16ENS_18Kernel_traits_baseILj1280EfS2_fS2_fjLj128EEEEELb1ELb0ELb0EEEvNS_9BwdParamsE)
        .other          _ZN10layer_norm31ln_parallel_residual_bwd_kernelINS_13Kernel_traitsIf13__nv_bfloat16fS2_fjLj1280ELj1ELj4ELj1ELj16ENS_18Kernel_traits_baseILj1280EfS2_fS2_fjLj128EEEEELb1ELb0ELb0EEEvNS_9BwdParamsE,@"STO_CUDA_ENTRY STV_DEFAULT"
_ZN10layer_norm31ln_parallel_residual_bwd_kernelINS_13Kernel_traitsIf13__nv_bfloat16fS2_fjLj1280ELj1ELj4ELj1ELj16ENS_18Kernel_traits_baseILj1280EfS2_fS2_fjLj128EEEEELb1ELb0ELb0EEEvNS_9BwdParamsE:
.text._ZN10layer_norm31ln_parallel_residual_bwd_kernelINS_13Kernel_traitsIf13__nv_bfloat16fS2_fjLj1280ELj1ELj4ELj1ELj16ENS_18Kernel_traits_baseILj1280EfS2_fS2_fjLj128EEEEELb1ELb0ELb0EEEvNS_9BwdParamsE:
        /* <DEDUP_REMOVED lines=113> */
[----:B0-----:R-:W-:Y:S01]  /*0710*/  USHF.L.U32 UR4, UR4, 0x2, URZ ;  /* 0x0000000204047899 */ /* 0x001fe200080006ff */
        /* <DEDUP_REMOVED lines=121> */
[----:B------:R-:W-:-:S03]  /*0eb0*/  LOP3.LUT R203, R0, UR4, RZ, 0xfc, !PT ;  /* 0x0000000400cb7c12 */ /* 0x000fc6000f8efcff */
[----:B------:R2:W-:Y:S04]  /*0ec0*/  STL [R1+0x4], RZ ;  /* 0x000004ff01007387 */ /* 0x0005e80000100800 */
[----:B------:R2:W-:Y:S04]  /*0ed0*/  STL [R1+0x8], RZ ;  /* 0x000008ff01007387 */ /* 0x0005e80000100800 */
[----:B------:R2:W-:Y:S01]  /*0ee0*/  STL [R1+0xc], RZ ;  /* 0x00000cff01007387 */ /* 0x0005e20000100800 */
[----:B------:R-:W-:Y:S02]  /*0ef0*/  ISETP.GE.AND P0, PT, R203, UR5, PT ;  /* 0x00000005cb007c0c */ /* 0x000fe4000bf06270 */
        /* <DEDUP_REMOVED lines=164> */
.L_x_2856:
        /* <DEDUP_REMOVED lines=23> */
[----:B------:R-:W-:Y:S01]  /*1ab0*/  ISETP.NE.U32.AND P3, PT, RZ, UR10, PT ;  /* 0x0000000aff007c0c */ /* 0x000fe2000bf65070 */
[----:B------:R-:W1:Y:S01]  /*1ac0*/  LDC.64 R116, c[0x0][0x428] ;  /* 0x00010a00ff747b82 */ /* 0x000e620000000a00 */
[----:B------:R-:W-:Y:S01]  /*1ad0*/  ISETP.NE.U32.AND P0, PT, RZ, UR24, PT ;  /* 0x00000018ff007c0c */ /* 0x000fe2000bf05070 */
[----:B------:R-:W-:Y:S01]  /*1ae0*/  STL [R1+0x2a0], R5 ;  /* 0x0002a00501007387 */ /* 0x000fe20000100800 */
[----:B------:R-:W-:Y:S02]  /*1af0*/  ISETP.NE.AND.EX P3, PT, RZ, UR11, PT, P3 ;  /* 0x0000000bff007c0c */ /* 0x000fe4000bf65330 */
[----:B------:R-:W-:Y:S01]  /*1b00*/  ISETP.NE.AND.EX P0, PT, RZ, UR25, PT, P0 ;  /* 0x00000019ff007c0c */ /* 0x000fe2000bf05300 */
[----:B------:R2:W-:Y:S02]  /*1b10*/  STL [R1+0x29c], R4 ;  /* 0x00029c0401007387 */ /* 0x0005e40000100800 */
[----:B------:R-:W3:Y:S02]  /*1b20*/  LDC.64 R124, c[0x0][0x3a8] ;  /* 0x0000ea00ff7c7b82 */ /* 0x000ee40000000a00 */
[----:B------:R4:W-:Y:S04]  /*1b30*/  STL [R1+0x298], R3 ;  /* 0x0002980301007387 */ /* 0x0009e80000100800 */
[----:B------:R-:W4:Y:S02]  /*1b40*/  LDL R12, [R1+0x268] ;  /* 0x00026800010c7983 */ /* 0x000f240000100800 */
[----:B------:R-:W0:Y:S08]  /*1b50*/  @P3 LDC.64 R132, c[0x0][0x3b8] ;  /* 0x0000ee00ff843b82 */ /* 0x000e300000000a00 */
[----:B------:R-:W0:Y:S01]  /*1b60*/  LDC.64 R120, c[0x0][0x430] ;  /* 0x00010c00ff787b82 */ /* 0x000e220000000a00 */
[----:B-1----:R-:W-:-:S06]  /*1b70*/  IMAD.WIDE.U32 R116, R2, 0x10, R116 ;  /* 0x0000001002747825 */ /* 0x002fcc00078e0074 */
[----:B------:R-:W4:Y:S01]  /*1b80*/  LDG.E.128 R116, desc[UR8][R116.64] ;  /* 0x0000000874747981 */ /* 0x000f22000c1e1d00 */
[----:B------:R-:W1:Y:S01]  /*1b90*/  @P0 LDC.64 R200, c[0x0][0x438] ;  /* 0x00010e00ffc80b82 */ /* 0x000e620000000a00 */
[----:B---3--:R-:W-:-:S05]  /*1ba0*/  IMAD.WIDE.U32 R124, R2, 0x20, R124 ;  /* 0x00000020027c7825 */ /* 0x008fca00078e007c */
[----:B------:R-:W3:Y:S02]  /*1bb0*/  LDG.E.128 R128, desc[UR8][R124.64] ;  /* 0x000000087c807981 */ /* 0x000ee4000c1e1d00 */
[----:B--2---:R-:W2:Y:S01]  /*1bc0*/  LDC.64 R4, c[0x0][0x3b0] ;  /* 0x0000ec00ff047b82 */ /* 0x004ea20000000a00 */
[----:B0-----:R-:W-:-:S05]  /*1bd0*/  @P3 IMAD.WIDE.U32 R132, R2, 0x8, R132 ;  /* 0x0000000802843825 */ /* 0x001fca00078e0084 */
[----:B------:R1:W5:Y:S01]  /*1be0*/  @P3 LDG.E.64 R134, desc[UR8][R132.64] ;  /* 0x0000000884863981 */ /* 0x000362000c1e1b00 */
[----:B------:R-:W-:-:S03]  /*1bf0*/  IMAD.WIDE.U32 R120, R2, 0x10, R120 ;  /* 0x0000001002787825 */ /* 0x000fc600078e0078 */
[----:B------:R-:W3:Y:S04]  /*1c00*/  LDG.E.128 R124, desc[UR8][R124.64+0x10] ;  /* 0x000010087c7c7981 */ /* 0x000ee8000c1e1d00 */
[----:B------:R-:W3:Y:S01]  /*1c10*/  LDG.E.128 R120, desc[UR8][R120.64] ;  /* 0x0000000878787981 */ /* 0x000ee2000c1e1d00 */
[----:B-1----:R-:W-:-:S05]  /*1c20*/  @P0 IMAD.WIDE.U32 R132, R2, 0x20, R200 ;  /* 0x0000002002840825 */ /* 0x002fca00078e00c8 */
[----:B------:R-:W5:Y:S04]  /*1c30*/  @P0 LDG.E.128 R80, desc[UR8][R132.64] ;  /* 0x0000000884500981 */ /* 0x000f68000c1e1d00 */
[----:B------:R2:W5:Y:S02]  /*1c40*/  @P0 LDG.E.128 R84, desc[UR8][R132.64+0x10] ;  /* 0x0000100884540981 */ /* 0x000564000c1e1d00 */
[----:B--2---:R-:W-:Y:S02]  /*1c50*/  IMAD.WIDE.U32 R132, R2, 0x8, R4 ;  /* 0x0000000802847825 */ /* 0x004fe400078e0004 */
[----:B------:R-:W2:Y:S04]  /*1c60*/  LDL.LU R5, [R1+0xa4] ;  /* 0x0000a40001057983 */ /* 0x000ea80000300800 */
[----:B------:R-:W2:Y:S04]  /*1c70*/  LDL.LU R4, [R1+0x144] ;  /* 0x0001440001047983 */ /* 0x000ea80000300800 */
[----:B----4-:R-:W4:Y:S04]  /*1c80*/  LDL R3, [R1+0x288] ;  /* 0x0002880001037983 */ /* 0x010f280000100800 */
[----:B------:R-:W4:Y:S04]  /*1c90*/  LDL R20, [R1+0x26c] ;  /* 0x00026c0001147983 */ /* 0x000f280000100800 */
[----:B------:R-:W4:Y:S04]  /*1ca0*/  LDL.LU R202, [R1+0xa8] ;  /* 0x0000a80001ca7983 */ /* 0x000f280000300800 */
[----:B------:R-:W4:Y:S04]  /*1cb0*/  LDL R201, [R1+0x28c] ;  /* 0x00028c0001c97983 */ /* 0x000f280000100800 */
[----:B------:R-:W4:Y:S04]  /*1cc0*/  LDL.LU R31, [R1+0x4] ;  /* 0x00000400011f7983 */ /* 0x000f280000300800 */
[----:B------:R-:W4:Y:S04]  /*1cd0*/  LDL R32, [R1+0x270] ;  /* 0x0002700001207983 */ /* 0x000f280000100800 */
[----:B------:R-:W4:Y:S04]  /*1ce0*/  LDL.LU R200, [R1+0xac] ;  /* 0x0000ac0001c87983 */ /* 0x000f280000300800 */
        /* <DEDUP_REMOVED lines=8> */
[----:B------:R-:W5:Y:S01]  /*1d70*/  LDG.E.64 R132, desc[UR8][R132.64] ;  /* 0x0000000884847981 */ /* 0x000f62000c1e1b00 */
[----:B------:R-:W-:Y:S01]  /*1d80*/  SHF.L.U32 R9, R116, 0x10, RZ ;  /* 0x0000001074097819 */ /* 0x000fe200000006ff */
[----:B---3--:R-:W-:-:S02]  /*1d90*/  FADD.FTZ R0, -R183, R128 ;  /* 0x00000080b7007221 */ /* 0x008fc40000010100 */
[----:B------:R-:W3:Y:S02]  /*1da0*/  LDL.LU R128, [R1+0x148] ;  /* 0x0001480001807983 */ /* 0x000ee40000300800 */
[----:B-----5:R-:W-:Y:S01]  /*1db0*/  FMUL.FTZ R0, R11, R0 ;  /* 0x000000000b007220 */ /* 0x020fe20000410000 */
[----:B------:R-:W-:-:S05]  /*1dc0*/  SHF.L.U32 R10, R120, 0x10, RZ ;  /* 0x00000010780a7819 */ /* 0x000fca00000006ff */
[----:B------:R-:W-:Y:S01]  /*1dd0*/  FMUL.FTZ R12, R12, R10 ;  /* 0x0000000a0c0c7220 */ /* 0x000fe20000410000 */
[----:B--2---:R-:W-:Y:S01]  /*1de0*/  FADD.FTZ R5, R5, R9 ;  /* 0x0000000905057221 */ /* 0x004fe20000010000 */
[----:B------:R-:W-:-:S04]  /*1df0*/  FFMA.FTZ R4, R0, R9, R4 ;  /* 0x0000000900047223 */ /* 0x000fc80000010004 */
[----:B------:R0:W-:Y:S01]  /*1e00*/  STL [R1+0xa4], R5 ;  /* 0x0000a40501007387 */ /* 0x0001e20000100800 */
[----:B----4-:R-:W-:-:S03]  /*1e10*/  FFMA.FTZ R9, R3, R9, R12 ;  /* 0x0000000903097223 */ /* 0x010fc6000001000c */
[----:B0-----:R1:W5:Y:S04]  /*1e20*/  LDL.LU R5, [R1+0x2a0] ;  /* 0x0002a00001057983 */ /* 0x0013680000300800 */
[----:B------:R0:W-:Y:S04]  /*1e30*/  STL [R1+0x144], R4 ;  /* 0x0001440401007387 */ /* 0x0001e80000100800 */
[----:B0-----:R1:W5:Y:S04]  /*1e40*/  LDL.LU R4, [R1+0x29c] ;  /* 0x00029c0001047983 */ /* 0x0013680000300800 */
[----:B------:R1:W5:Y:S04]  /*1e50*/  LDL.LU R3, [R1+0x298] ;  /* 0x0002980001037983 */ /* 0x0003680000300800 */
[----:B------:R-:W2:Y:S01]  /*1e60*/  LDL.LU R12, [R1] ;  /* 0x00000000010c7983 */ /* 0x000ea20000300800 */
[----:B------:R-:W-:Y:S01]  /*1e70*/  FADD.FTZ R212, R212, R10 ;  /* 0x0000000ad4d47221 */ /* 0x000fe20000010000 */
[----:B------:R-:W-:-:S04]  /*1e80*/  PRMT R19, R120, 0x7632, R19 ;  /* 0x0000763278137816 */ /* 0x000fc80000000013 */
[----:B------:R-:W-:-:S05]  /*1e90*/  SHF.L.U32 R19, R19, 0x10, RZ ;  /* 0x0000001013137819 */ /* 0x000fca00000006ff */
[----:B------:R-:W-:Y:S01]  /*1ea0*/  FMUL.FTZ R20, R20, R19 ;  /* 0x0000001314147220 */ /* 0x000fe20000410000 */
[----:B------:R-:W-:Y:S01]  /*1eb0*/  FADD.FTZ R213, R213, R19 ;  /* 0x00000013d5d57221 */ /* 0x000fe20000010000 */
[----:B------:R-:W-:Y:S01]  /*1ec0*/  FADD.FTZ R120, -R183, R124 ;  /* 0x0000007cb7787221 */ /* 0x000fe20000010100 */
[----:B--2---:R-:W-:Y:S01]  /*1ed0*/  FFMA.FTZ R12, R0, R10, R12 ;  /* 0x0000000a000c7223 */ /* 0x004fe2000001000c */
[----:B------:R-:W-:-:S04]  /*1ee0*/  PRMT R10, R116, 0x7632, R10 ;  /* 0x00007632740a7816 */ /* 0x000fc8000000000a */
[----:B------:R0:W-:Y:S01]  /*1ef0*/  STL [R1], R12 ;  /* 0x0000000c01007387 */ /* 0x0001e20000100800 */
[----:B------:R-:W-:Y:S01]  /*1f00*/  SHF.L.U32 R10, R10, 0x10, RZ ;  /* 0x000000100a0a7819 */ /* 0x000fe200000006ff */
[----:B0-----:R-:W-:-:S04]  /*1f10*/  FADD.FTZ R12, -R183, R129 ;  /* 0x00000081b70c7221 */ /* 0x001fc80000010100 */
[----:B------:R-:W-:Y:S01]  /*1f20*/  FMUL.FTZ R12, R11, R12 ;  /* 0x0000000c0b0c7220 */ /* 0x000fe20000410000 */
[----:B------:R-:W-:-:S03]  /*1f30*/  FADD.FTZ R202, R202, R10 ;  /* 0x0000000acaca7221 */ /* 0x000fc60000010000 */
[CC--:B---3--:R-:W-:Y:S01]  /*1f40*/  FFMA.FTZ R128, R12.reuse, R10.reuse, R128 ;  /* 0x0000000a0c807223 */ /* 0x0c8fe20000010080 */
[----:B------:R-:W-:Y:S01]  /*1f50*/  FFMA.FTZ R31, R12, R19, R31 ;  /* 0x000000130c1f7223 */ /* 0x000fe2000001001f */
[----:B------:R-:W-:-:S03]  /*1f60*/  FFMA.FTZ R10, R201, R10, R20 ;  /* 0x0000000ac90a7223 */ /* 0x000fc60000010014 */
[----:B------:R-:W-:Y:S01]  /*1f70*/  STL [R1+0x148], R128 ;  /* 0x0001488001007387 */ /* 0x000fe20000100800 */
[----:B------:R-:W-:-:S03]  /*1f80*/  FADD.FTZ R20, -R183, R130 ;  /* 0x00000082b7147221 */ /* 0x000fc60000010100 */
[----:B------:R-:W-:Y:S04]  /*1f90*/  STL [R1+0xa8], R202 ;  /* 0x0000a8ca01007387 */ /* 0x000fe80000100800 */
[----:B------:R0:W-:Y:S01]  /*1fa0*/  STL [R1+0x4], R31 ;  /* 0x0000041f01007387 */ /* 0x0001e20000100800 */
[----:B------:R-:W-:Y:S01]  /*1fb0*/  SHF.L.U32 R19, R117, 0x10, RZ ;  /* 0x0000001075137819 */ /* 0x000fe200000006ff */
[----:B------:R-:W-:Y:S01]  /*1fc0*/  FMUL.FTZ R20, R11, R20 ;  /* 0x000000140b147220 */ /* 0x000fe20000410000 */
[----:B0-----:R-:W-:-:S03]  /*1fd0*/  SHF.L.U32 R31, R121, 0x10, RZ ;  /* 0x00000010791f7819 */ /* 0x001fc600000006ff */
[----:B------:R-:W-:Y:S01]  /*1fe0*/  FADD.FTZ R200, R200, R19 ;  /* 0x00000013c8c87221 */ /* 0x000fe20000010000 */
[----:B------:R-:W-:Y:S01]  /*1ff0*/  FFMA.FTZ R174, R20, R19, R174 ;  /* 0x0000001314ae7223 */ /* 0x000fe200000100ae */
[-C--:B------:R-:W-:Y:S01]  /*2000*/  FMUL.FTZ R32, R32, R31.reuse ;  /* 0x0000001f20207220 */ /* 0x080fe20000410000 */
[--C-:B------:R-:W-:Y:S01]  /*2010*/  FADD.FTZ R214, R214, R31.reuse ;  /* 0x0000001fd6d67221 */ /* 0x100fe20000010000 */
[----:B------:R-:W-:Y:S01]  /*2020*/  FFMA.FTZ R168, R20, R31, R168 ;  /* 0x0000001f14a87223 */ /* 0x000fe200000100a8 */
[----:B------:R-:W-:Y:S01]  /*2030*/  PRMT R31, R117, 0x7632, R31 ;  /* 0x00007632751f7816 */ /* 0x000fe2000000001f */
[----:B------:R-:W-:Y:S01]  /*2040*/  FFMA.FTZ R19, R173, R19, R32 ;  /* 0x00000013ad137223 */ /* 0x000fe20000010020 */
[----:B------:R-:W-:Y:S01]  /*2050*/  FADD.FTZ R32, -R183, R131 ;  /* 0x00000083b7207221 */ /* 0x000fe20000010100 */
[----:B------:R-:W-:Y:S02]  /*2060*/  PRMT R116, R121, 0x7632, R116 ;  /* 0x0000763279747816 */ /* 0x000fe40000000074 */
[----:B------:R-:W-:Y:S01]  /*2070*/  SHF.L.U32 R31, R31, 0x10, RZ ;  /* 0x000000101f1f7819 */ /* 0x000fe200000006ff */
[----:B------:R-:W-:Y:S01]  /*2080*/  FMUL.FTZ R32, R11, R32 ;  /* 0x000000200b207220 */ /* 0x000fe20000410000 */
[----:B------:R-:W-:Y:S01]  /*2090*/  SHF.L.U32 R116, R116, 0x10, RZ ;  /* 0x0000001074747819 */ /* 0x000fe200000006ff */
[----:B------:R-:W-:Y:S02]  /*20a0*/  STL [R1+0xac], R200 ;  /* 0x0000acc801007387 */ /* 0x000fe40000100800 */
[C---:B------:R-:W-:Y:S01]  /*20b0*/  FFMA.FTZ R160, R32.reuse, R31, R160 ;  /* 0x0000001f20a07223 */ /* 0x040fe200000100a0 */
[----:B------:R-:W-:Y:S01]  /*20c0*/  FADD.FTZ R159, R159, R31 ;  /* 0x0000001f9f9f7221 */ /* 0x000fe20000010000 */
[----:B------:R-:W-:Y:S01]  /*20d0*/  STL [R1+0x14c], R174 ;  /* 0x00014cae01007387 */ /* 0x000fe20000100800 */
[----:B------:R-:W-:-:S03]  /*20e0*/  FFMA.FTZ R141, R32, R116, R141 ;  /* 0x00000074208d7223 */ /* 0x000fc6000001008d */
[----:B------:R-:W-:Y:S04]  /*20f0*/  STL [R1+0x8], R168 ;  /* 0x000008a801007387 */ /* 0x000fe80000100800 */
[----:B------:R0:W-:Y:S04]  /*2100*/  STL [R1+0x150], R160 ;  /* 0x000150a001007387 */ /* 0x0001e80000100800 */
[----:B------:R-:W2:Y:S04]  /*2110*/  LDL.LU R202, [R1+0x94] ;  /* 0x0000940001ca7983 */ /* 0x000ea80000300800 */
[----:B------:R-:W-:Y:S04]  /*2120*/  STL [R1+0xb0], R159 ;  /* 0x0000b09f01007387 */ /* 0x000fe80000100800 */
[----:B0-----:R-:W3:Y:S04]  /*2130*/  LDL.LU R160, [R1+0x134] ;  /* 0x0001340001a07983 */ /* 0x001ee80000300800 */
[----:B------:R0:W-:Y:S04]  /*2140*/  STL [R1+0xc], R141 ;  /* 0x00000c8d01007387 */ /* 0x0001e80000100800 */
[----:B------:R-:W4:Y:S01]  /*2150*/  LDL R201, [R1+0x25c] ;  /* 0x00025c0001c97983 */ /* 0x000f220000100800 */
[----:B------:R-:W-:-:S03]  /*2160*/  FMUL.FTZ R117, R167, R116 ;  /* 0x00000074a7757220 */ /* 0x000fc60000410000 */
[----:B0-----:R-:W4:Y:S04]  /*2170*/  LDL R141, [R1+0x278] ;  /* 0x00027800018d7983 */ /* 0x001f280000100800 */
        /* <DEDUP_REMOVED lines=11> */
[----:B------:R-:W4:Y:S01]  /*2230*/  LDL R121, [R1+0x284] ;  /* 0x0002840001797983 */ /* 0x000f220000100800 */
[----:B------:R-:W-:Y:S01]  /*2240*/  FADD.FTZ R215, R215, R116 ;  /* 0x00000074d7d77221 */ /* 0x000fe20000010000 */
[----:B------:R-:W-:Y:S01]  /*2250*/  FFMA.FTZ R31, R142, R31, R117 ;  /* 0x0000001f8e1f7223 */ /* 0x000fe20000010075 */
        /* <DEDUP_REMOVED lines=42> */
[----:B--2---:R-:W-:Y:S01]  /*2500*/  FMUL.FTZ R173, R11, R117 ;  /* 0x000000750bad7220 */ /* 0x004fe20000410000 */
        /* <DEDUP_REMOVED lines=25> */
.L_x_2796:
[----:B------:R-:W-:Y:S05]  /*26a0*/  BSYNC.RECONVERGENT B1 ;  /* 0x0000000000017941 */ /* 0x000fea0003800200 */
.L_x_2795:
[----:B------:R-:W-:Y:S04]  /*26b0*/  BSSY.RECONVERGENT B1, `(.L_x_2797) ;  /* 0x00000b9000017945 */ /* 0x000fe80003800200 */
[----:B------:R-:W-:Y:S05]  /*26c0*/  @!P6 BRA `(.L_x_2798) ;  /* 0x0000000800dce947 */ /* 0x000fea0003800000 */
[----:B------:R-:W1:Y:S01]  /*26d0*/  LDC.64 R48, c[0x0][0x3a8] ;  /* 0x0000ea00ff307b82 */ /* 0x000e620000000a00 */
[----:B-----5:R-:W-:Y:S01]  /*26e0*/  STL [R1+0x2a0], R3 ;  /* 0x0002a00301007387 */ /* 0x020fe20000100800 */
[----:B------:R-:W-:-:S03]  /*26f0*/  ISETP.NE.U32.AND P0, PT, RZ, UR10, PT ;  /* 0x0000000aff007c0c */ /* 0x000fc6000bf05070 */
[----:B------:R2:W-:Y:S03]  /*2700*/  STL [R1+0x29c], R2 ;  /* 0x00029c0201007387 */ /* 0x0005e60000100800 */
[----:B------:R-:W3:Y:S08]  /*2710*/  LDC.64 R120, c[0x0][0x430] ;  /* 0x00010c00ff787b82 */ /* 0x000ef00000000a00 */
[----:B------:R-:W4:Y:S01]  /*2720*/  LDC.64 R116, c[0x0][0x428] ;  /* 0x00010a00ff747b82 */ /* 0x000f220000000a00 */
[----:B-1----:R-:W-:Y:S01]  /*2730*/  IMAD.WIDE.U32 R48, R202, 0x20, R48 ;  /* 0x00000020ca307825 */ /* 0x002fe200078e0030 */
[----:B------:R-:W-:-:S06]  /*2740*/  ISETP.NE.AND.EX P3, PT, RZ, UR11, PT, P0 ;  /* 0x0000000bff007c0c */ /* 0x000fcc000bf65300 */
[----:B--2---:R-:W1:Y:S01]  /*2750*/  LDC.64 R2, c[0x0][0x3b0] ;  /* 0x0000ec00ff027b82 */ /* 0x004e620000000a00 */
[----:B------:R2:W-:Y:S04]  /*2760*/  STL [R1+0x298], R0 ;  /* 0x0002980001007387 */ /* 0x0005e80000100800 */
[----:B------:R-:W2:Y:S01]  /*2770*/  LDG.E.128 R128, desc[UR8][R48.64] ;  /* 0x0000000830807981 */ /* 0x000ea2000c1e1d00 */
[----:B---3--:R-:W-:-:S03]  /*2780*/  IMAD.WIDE.U32 R120, R202, 0x10, R120 ;  /* 0x00000010ca787825 */ /* 0x008fc600078e0078 */
[----:B------:R3:W2:Y:S01]  /*2790*/  LDG.E.128 R124, desc[UR8][R48.64+0x10] ;  /* 0x00001008307c7981 */ /* 0x0006a2000c1e1d00 */
[----:B------:R-:W-:-:S03]  /*27a0*/  ISETP.NE.U32.AND P0, PT, RZ, UR24, PT ;  /* 0x00000018ff007c0c */ /* 0x000fc6000bf05070 */
[----:B------:R-:W2:Y:S01]  /*27b0*/  LDG.E.128 R120, desc[UR8][R120.64] ;  /* 0x0000000878787981 */ /* 0x000ea2000c1e1d00 */
[----:B----4-:R-:W-:-:S03]  /*27c0*/  IMAD.WIDE.U32 R116, R202, 0x10, R116 ;  /* 0x00000010ca747825 */ /* 0x010fc600078e0074 */
[----:B------:R-:W4:Y:S01]  /*27d0*/  LDL R14, [R1+0x228] ;  /* 0x00022800010e7983 */ /* 0x000f220000100800 */
[----:B---3--:R-:W3:Y:S01]  /*27e0*/  @P3 LDC.64 R48, c[0x0][0x3b8] ;  /* 0x0000ee00ff303b82 */ /* 0x008ee20000000a00 */
[----:B------:R-:W-:Y:S02]  /*27f0*/  ISETP.NE.AND.EX P0, PT, RZ, UR25, PT, P0 ;  /* 0x00000019ff007c0c */ /* 0x000fe4000bf05300 */
[----:B------:R-:W4:Y:S01]  /*2800*/  LDG.E.128 R116, desc[UR8][R116.64] ;  /* 0x0000000874747981 */ /* 0x000f22000c1e1d00 */
[----:B---3--:R-:W-:-:S05]  /*2810*/  @P3 IMAD.WIDE.U32 R48, R202, 0x8, R48 ;  /* 0x00000008ca303825 */ /* 0x008fca00078e0030 */
[----:B------:R3:W5:Y:S05]  /*2820*/  @P3 LDG.E.64 R50, desc[UR8][R48.64] ;  /* 0x0000000830323981 */ /* 0x00076a000c1e1b00 */
[----:B---3--:R-:W3:Y:S02]  /*2830*/  @P0 LDC.64 R48, c[0x0][0x438] ;  /* 0x00010e00ff300b82 */ /* 0x008ee40000000a00 */
[----:B---3--:R-:W-:-:S05]  /*2840*/  @P0 IMAD.WIDE.U32 R48, R202, 0x20, R48 ;  /* 0x00000020ca300825 */ /* 0x008fca00078e0030 */
[----:B------:R-:W5:Y:S04]  /*2850*/  @P0 LDG.E.128 R56, desc[UR8][R48.64] ;  /* 0x0000000830380981 */ /* 0x000f68000c1e1d00 */
[----:B------:R1:W5:Y:S02]  /*2860*/  @P0 LDG.E.128 R52, desc[UR8][R48.64+0x10] ;  /* 0x0000100830340981 */ /* 0x000364000c1e1d00 */
[----:B-1----:R-:W-:Y:S02]  /*2870*/  IMAD.WIDE.U32 R48, R202, 0x8, R2 ;  /* 0x00000008ca307825 */ /* 0x002fe400078e0002 */
[----:B------:R-:W3:Y:S04]  /*2880*/  LDL.LU R3, [R1+0x84] ;  /* 0x0000840001037983 */ /* 0x000ee80000300800 */
[----:B------:R-:W3:Y:S04]  /*2890*/  LDL.LU R2, [R1+0x124] ;  /* 0x0001240001027983 */ /* 0x000ee80000300800 */
        /* <DEDUP_REMOVED lines=11> */
[----:B--2---:R-:W2:Y:S04]  /*2950*/  LDL R0, [R1+0x254] ;  /* 0x0002540001007983 */ /* 0x004ea80000100800 */
[----:B------:R-:W5:Y:S01]  /*2960*/  LDG.E.64 R48, desc[UR8][R48.64] ;  /* 0x0000000830307981 */ /* 0x000f62000c1e1b00 */
[----:B------:R-:W-:-:S03]  /*2970*/  FADD.FTZ R8, -R183, R128 ;  /* 0x00000080b7087221 */ /* 0x000fc60000010100 */
[----:B------:R-:W2:Y:S01]  /*2980*/  LDL R128, [R1+0x22c] ;  /* 0x00022c0001807983 */ /* 0x000ea20000100800 */
[----:B------:R-:W-:Y:S01]  /*2990*/  FMUL.FTZ R8, R11, R8 ;  /* 0x000000080b087220 */ /* 0x000fe20000410000 */
[C---:B------:R-:W-:Y:S02]  /*29a0*/  SHF.L.U32 R13, R120.reuse, 0x10, RZ ;  /* 0x00000010780d7819 */ /* 0x040fe400000006ff */
[----:B------:R-:W-:-:S03]  /*29b0*/  PRMT R21, R120, 0x7632, R21 ;  /* 0x0000763278157816 */ /* 0x000fc60000000015 */
[-C--:B----4-:R-:W-:Y:S01]  /*29c0*/  FMUL.FTZ R14, R14, R13.reuse ;  /* 0x0000000d0e0e7220 */ /* 0x090fe20000410000 */
[----:B------:R-:W-:Y:S01]  /*29d0*/  SHF.L.U32 R7, R116, 0x10, RZ ;  /* 0x0000001074077819 */ /* 0x000fe200000006ff */
[--C-:B------:R-:W-:Y:S01]  /*29e0*/  FADD.FTZ R204, R204, R13.reuse ;  /* 0x0000000dcccc7221 */ /* 0x100fe20000010000 */
[----:B------:R-:W-:Y:S01]  /*29f0*/  FFMA.FTZ R244, R8, R13, R244 ;  /* 0x0000000d08f47223 */ /* 0x000fe200000100f4 */
[----:B------:R-:W-:Y:S02]  /*2a00*/  PRMT R13, R116, 0x7632, R13 ;  /* 0x00007632740d7816 */ /* 0x000fe4000000000d */
[----:B------:R-:W-:-:S05]  /*2a10*/  SHF.L.U32 R21, R21, 0x10, RZ ;  /* 0x0000001015157819 */ /* 0x000fca00000006ff */
[----:B------:R-:W-:Y:S01]  /*2a20*/  FADD.FTZ R205, R205, R21 ;  /* 0x00000015cdcd7221 */ /* 0x000fe20000010000 */
[----:B------:R-:W-:-:S04]  /*2a30*/  PRMT R116, R121, 0x7632, R116 ;  /* 0x0000763279747816 */ /* 0x000fc80000000074 */
[----:B------:R-:W-:Y:S01]  /*2a40*/  SHF.L.U32 R116, R116, 0x10, RZ ;  /* 0x0000001074747819 */ /* 0x000fe200000006ff */
[----:B------:R-:W-:Y:S01]  /*2a50*/  FADD.FTZ R120, -R183, R124 ;  /* 0x0000007cb7787221 */ /* 0x000fe20000010100 */
[----:B---3--:R-:W-:Y:S01]  /*2a60*/  FADD.FTZ R3, R3, R7 ;  /* 0x0000000703037221 */ /* 0x008fe20000010000 */
[-C--:B------:R-:W-:Y:S01]  /*2a70*/  FFMA.FTZ R2, R8, R7.reuse, R2 ;  /* 0x0000000708027223 */ /* 0x080fe20000010002 */
[----:B------:R-:W-:Y:S01]  /*2a80*/  FFMA.FTZ R7, R22, R7, R14 ;  /* 0x0000000716077223 */ /* 0x000fe2000001000e */
[----:B------:R-:W-:Y:S01]  /*2a90*/  FADD.FTZ R14, -R183, R129 ;  /* 0x00000081b70e7221 */ /* 0x000fe20000010100 */
[----:B------:R-:W-:-:S03]  /*2aa0*/  SHF.L.U32 R22, R13, 0x10, RZ ;  /* 0x000000100d167819 */ /* 0x000fc600000006ff */
[----:B------:R-:W-:-:S04]  /*2ab0*/  FMUL.FTZ R13, R11, R14 ;  /* 0x0000000e0b0d7220 */ /* 0x000fc80000410000 */
[CC--:B------:R-:W-:Y:S01]  /*2ac0*/  FFMA.FTZ R245, R13.reuse, R21.reuse, R245 ;  /* 0x000000150df57223 */ /* 0x0c0fe200000100f5 */
[----:B------:R-:W-:Y:S01]  /*2ad0*/  FADD.FTZ R176, R176, R22 ;  /* 0x00000016b0b07221 */ /* 0x000fe20000010000 */
[----:B------:R-:W-:Y:S01]  /*2ae0*/  FFMA.FTZ R175, R13, R22, R175 ;  /* 0x000000160daf7223 */ /* 0x000fe200000100af */
[----:B------:R1:W-:Y:S04]  /*2af0*/  STL [R1+0x84], R3 ;  /* 0x0000840301007387 */ /* 0x0003e80000100800 */
[----:B-1----:R1:W5:Y:S04]  /*2b00*/  LDL.LU R3, [R1+0x2a0] ;  /* 0x0002a00001037983 */ /* 0x0023680000300800 */
[----:B------:R3:W-:Y:S04]  /*2b10*/  STL [R1+0x124], R2 ;  /* 0x0001240201007387 */ /* 0x0007e80000100800 */
[----:B---3--:R1:W5:Y:S04]  /*2b20*/  LDL.LU R2, [R1+0x29c] ;  /* 0x00029c0001027983 */ /* 0x0083680000300800 */
[----:B------:R-:W-:Y:S04]  /*2b30*/  STL [R1+0x88], R176 ;  /* 0x000088b001007387 */ /* 0x000fe80000100800 */
[----:B------:R-:W-:Y:S01]  /*2b40*/  STL [R1+0x128], R175 ;  /* 0x000128af01007387 */ /* 0x000fe20000100800 */
[----:B--2---:R-:W-:Y:S01]  /*2b50*/  FMUL.FTZ R14, R128, R21 ;  /* 0x00000015800e7220 */ /* 0x004fe20000410000 */
[----:B------:R-:W-:-:S03]  /*2b60*/  FADD.FTZ R21, -R183, R130 ;  /* 0x00000082b7157221 */ /* 0x000fc60000010100 */
[----:B------:R-:W-:Y:S01]  /*2b70*/  FFMA.FTZ R14, R29, R22, R14 ;  /* 0x000000161d0e7223 */ /* 0x000fe2000001000e */
[----:B------:R-:W-:Y:S01]  /*2b80*/  SHF.L.U32 R29, R121, 0x10, RZ ;  /* 0x00000010791d7819 */ /* 0x000fe200000006ff */
[----:B------:R-:W-:Y:S01]  /*2b90*/  FMUL.FTZ R21, R11, R21 ;  /* 0x000000150b157220 */ /* 0x000fe20000410000 */
[----:B------:R-:W-:-:S03]  /*2ba0*/  SHF.L.U32 R22, R117, 0x10, RZ ;  /* 0x0000001075167819 */ /* 0x000fc600000006ff */
[-C--:B------:R-:W-:Y:S01]  /*2bb0*/  FMUL.FTZ R30, R30, R29.reuse ;  /* 0x0000001d1e1e7220 */ /* 0x080fe20000410000 */
[--C-:B------:R-:W-:Y:S01]  /*2bc0*/  FADD.FTZ R206, R206, R29.reuse ;  /* 0x0000001dcece7221 */ /* 0x100fe20000010000 */
[----:B------:R-:W-:Y:S01]  /*2bd0*/  FFMA.FTZ R246, R21, R29, R246 ;  /* 0x0000001d15f67223 */ /* 0x000fe200000100f6 */
[----:B------:R-:W-:Y:S01]  /*2be0*/  PRMT R29, R117, 0x7632, R29 ;  /* 0x00007632751d7816 */ /* 0x000fe2000000001d */
[----:B------:R-:W-:Y:S01]  /*2bf0*/  FADD.FTZ R166, R166, R22 ;  /* 0x00000016a6a67221 */ /* 0x000fe20000010000 */
[-C--:B------:R-:W-:Y:S01]  /*2c00*/  FFMA.FTZ R165, R21, R22.reuse, R165 ;  /* 0x0000001615a57223 */ /* 0x080fe200000100a5 */
[----:B------:R-:W-:Y:S01]  /*2c10*/  FFMA.FTZ R22, R158, R22, R30 ;  /* 0x000000169e167223 */ /* 0x000fe2000001001e */
[----:B------:R-:W-:Y:S01]  /*2c20*/  FADD.FTZ R30, -R183, R131 ;  /* 0x00000083b71e7221 */ /* 0x000fe20000010100 */
[----:B------:R-:W-:Y:S01]  /*2c30*/  SHF.L.U32 R29, R29, 0x10, RZ ;  /* 0x000000101d1d7819 */ /* 0x000fe200000006ff */
[----:B------:R-:W-:Y:S02]  /*2c40*/  FMUL.FTZ R117, R157, R116 ;  /* 0x000000749d757220 */ /* 0x000fe40000410000 */
[----:B------:R-:W-:-:S02]  /*2c50*/  FMUL.FTZ R30, R11, R30 ;  /* 0x0000001e0b1e7220 */ /* 0x000fc40000410000 */
[----:B------:R-:W-:Y:S01]  /*2c60*/  FADD.FTZ R140, R140, R29 ;  /* 0x0000001d8c8c7221 */ /* 0x000fe20000010000 */
[----:B------:R-:W-:Y:S01]  /*2c70*/  STL [R1+0x8c], R166 ;  /* 0x00008ca601007387 */ /* 0x000fe20000100800 */
[-C--:B------:R-:W-:Y:S01]  /*2c80*/  FFMA.FTZ R139, R30, R29.reuse, R139 ;  /* 0x0000001d1e8b7223 */ /* 0x080fe2000001008b */
[----:B------:R-:W-:Y:S02]  /*2c90*/  FFMA.FTZ R29, R0, R29, R117 ;  /* 0x0000001d001d7223 */ /* 0x000fe40000010075 */
[----:B------:R-:W-:Y:S04]  /*2ca0*/  STL [R1+0x12c], R165 ;  /* 0x00012ca501007387 */ /* 0x000fe80000100800 */
[----:B------:R-:W2:Y:S04]  /*2cb0*/  LDL.LU R0, [R1+0x74] ;  /* 0x0000740001007983 */ /* 0x000ea80000300800 */
[----:B------:R-:W-:Y:S04]  /*2cc0*/  STL [R1+0x90], R140 ;  /* 0x0000908c01007387 */ /* 0x000fe80000100800 */
[----:B------:R-:W3:Y:S04]  /*2cd0*/  LDL.LU R158, [R1+0x114] ;  /* 0x00011400019e7983 */ /* 0x000ee80000300800 */
[----:B------:R4:W-:Y:S04]  /*2ce0*/  STL [R1+0x130], R139 ;  /* 0x0001308b01007387 */ /* 0x0009e80000100800 */
[----:B----4-:R-:W4:Y:S04]  /*2cf0*/  LDL R139, [R1+0x238] ;  /* 0x00023800018b7983 */ /* 0x010f280000100800 */
[----:B------:R-:W3:Y:S04]  /*2d00*/  LDL.LU R166, [R1+0x118] ;  /* 0x0001180001a67983 */ /* 0x000ee80000300800 */
[----:B------:R-:W3:Y:S04]  /*2d10*/  LDL R157, [R1+0x23c] ;  /* 0x00023c00019d7983 */ /* 0x000ee80000100800 */
[----:B------:R-:W3:Y:S04]  /*2d20*/  LDL R176, [R1+0x220] ;  /* 0x0002200001b07983 */ /* 0x000ee80000100800 */
[----:B------:R-:W3:Y:S04]  /*2d30*/  LDL.LU R175, [R1+0x7c] ;  /* 0x00007c0001af7983 */ /* 0x000ee80000300800 */
[----:B------:R-:W3:Y:S04]  /*2d40*/  LDL.LU R165, [R1+0x11c] ;  /* 0x00011c0001a57983 */ /* 0x000ee80000300800 */
[----:B------:R-:W3:Y:S04]  /*2d50*/  LDL R131, [R1+0x240] ;  /* 0x0002400001837983 */ /* 0x000ee80000100800 */
[----:B------:R-:W3:Y:S01]  /*2d60*/  LDL R130, [R1+0x224] ;  /* 0x0002240001827983 */ /* 0x000ee20000100800 */
[----:B------:R-:W-:-:S03]  /*2d70*/  FMUL.FTZ R140, R11, R120 ;  /* 0x000000780b8c7220 */ /* 0x000fc60000410000 */
[----:B------:R-:W3:Y:S04]  /*2d80*/  LDL.LU R129, [R1+0x80] ;  /* 0x0000800001817983 */ /* 0x000ee80000300800 */
[----:B------:R-:W3:Y:S04]  /*2d90*/  LDL.LU R128, [R1+0x120] ;  /* 0x0001200001807983 */ /* 0x000ee80000300800 */
[----:B------:R-:W3:Y:S04]  /*2da0*/  LDL R121, [R1+0x244] ;  /* 0x0002440001797983 */ /* 0x000ee80000100800 */
[----:B------:R-:W3:Y:S04]  /*2db0*/  LDL.LU R124, [R1+0x78] ;  /* 0x00007800017c7983 */ /* 0x000ee80000300800 */
[----:B------:R-:W4:Y:S01]  /*2dc0*/  LDL R120, [R1+0x218] ;  /* 0x0002180001787983 */ /* 0x000f220000100800 */
[----:B------:R-:W-:Y:S01]  /*2dd0*/  FADD.FTZ R207, R207, R116 ;  /* 0x00000074cfcf7221 */ /* 0x000fe20000010000 */
[----:B------:R-:W-:Y:S01]  /*2de0*/  FFMA.FTZ R247, R30, R116, R247 ;  /* 0x000000741ef77223 */ /* 0x000fe200000100f7 */
[----:B------:R-:W-:-:S02]  /*2df0*/  SHF.L.U32 R117, R118, 0x10, RZ ;  /* 0x0000001076757819 */ /* 0x000fc400000006ff */
[----:B------:R-:W-:-:S03]  /*2e00*/  SHF.L.U32 R116, R122, 0x10, RZ ;  /* 0x000000107a747819 */ /* 0x000fc600000006ff */
[----:B--2---:R-:W-:-:S05]  /*2e10*/  FADD.FTZ R0, R0, R117 ;  /* 0x0000007500007221 */ /* 0x004fca0000010000 */
[----:B------:R2:W-:Y:S04]  /*2e20*/  STL [R1+0x74], R0 ;  /* 0x0000740001007387 */ /* 0x0005e80000100800 */
[----:B--2---:R1:W5:Y:S01]  /*2e30*/  LDL.LU R0, [R1+0x298] ;  /* 0x0002980001007983 */ /* 0x0043620000300800 */
[----:B----4-:R-:W-:-:S04]  /*2e40*/  FMUL.FTZ R120, R120, R116 ;  /* 0x0000007478787220 */ /* 0x010fc80000410000 */
[-C--:B------:R-:W-:Y:S02]  /*2e50*/  FFMA.FTZ R139, R139, R117.reuse, R120 ;  /* 0x000000758b8b7223 */ /* 0x080fe40000010078 */
[----:B------:R-:W2:Y:S01]  /*2e60*/  LDL R120, [R1+0x21c] ;  /* 0x00021c0001787983 */ /* 0x000ea20000100800 */
[----:B------:R-:W-:Y:S01]  /*2e70*/  FADD.FTZ R196, R196, R116 ;  /* 0x00000074c4c47221 */ /* 0x000fe20000010000 */
[----:B------:R-:W-:Y:S01]  /*2e80*/  FFMA.FTZ R240, R140, R116, R240 ;  /* 0x000000748cf07223 */ /* 0x000fe200000100f0 */
[----:B------:R-:W-:Y:S01]  /*2e90*/  PRMT R116, R122, 0x7632, R116 ;  /* 0x000076327a747816 */ /* 0x000fe20000000074 */
[----:B---3--:R-:W-:Y:S01]  /*2ea0*/  FFMA.FTZ R158, R140, R117, R158 ;  /* 0x000000758c9e7223 */ /* 0x008fe2000001009e */
[----:B------:R-:W-:Y:S01]  /*2eb0*/  PRMT R118, R118, 0x7632, R118 ;  /* 0x0000763276767816 */ /* 0x000fe20000000076 */
[----:B------:R-:W-:Y:S01]  /*2ec0*/  FADD.FTZ R117, -R183, R125 ;  /* 0x0000007db7757221 */ /* 0x000fe20000010100 */
[----:B------:R-:W-:Y:S02]  /*2ed0*/  SHF.L.U32 R116, R116, 0x10, RZ ;  /* 0x0000001074747819 */ /* 0x000fe400000006ff */
[----:B------:R-:W-:Y:S01]  /*2ee0*/  SHF.L.U32 R118, R118, 0x10, RZ ;  /* 0x0000001076767819 */ /* 0x000fe200000006ff */
[----:B------:R3:W-:Y:S04]  /*2ef0*/  STL [R1+0x114], R158 ;  /* 0x0001149e01007387 */ /* 0x0007e80000100800 */
[----:B------:R-:W-:Y:S01]  /*2f00*/  FADD.FTZ R124, R124, R118 ;  /* 0x000000767c7c7221 */ /* 0x000fe20000010000 */
[----:B---3--:R-:W-:-:S04]  /*2f10*/  FMUL.FTZ R158, R11, R117 ;  /* 0x000000750b9e7220 */ /* 0x008fc80000410000 */
[C---:B------:R-:W-:Y:S01]  /*2f20*/  FFMA.FTZ R166, R158.reuse, R118, R166 ;  /* 0x000000769ea67223 */ /* 0x040fe200000100a6 */
[----:B------:R-:W-:Y:S01]  /*2f30*/  STL [R1+0x78], R124 ;  /* 0x0000787c01007387 */ /* 0x000fe20000100800 */
[----:B------:R-:W-:Y:S01]  /*2f40*/  FADD.FTZ R197, R197, R116 ;  /* 0x00000074c5c57221 */ /* 0x000fe20000010000 */
[-C--:B------:R-:W-:Y:S02]  /*2f50*/  FFMA.FTZ R241, R158, R116.reuse, R241 ;  /* 0x000000749ef17223 */ /* 0x080fe400000100f1 */
[----:B------:R3:W-:Y:S01]  /*2f60*/  STL [R1+0x118], R166 ;  /* 0x000118a601007387 */ /* 0x0007e20000100800 */
[----:B------:R-:W-:Y:S01]  /*2f70*/  IADD3 R202, PT, PT, R202, 0x20, RZ ;  /* 0x00000020caca7810 */ /* 0x000fe20007ffe0ff */
[----:B--2---:R-:W-:-:S04]  /*2f80*/  FMUL.FTZ R117, R120, R116 ;  /* 0x0000007478757220 */ /* 0x004fc80000410000 */
[----:B------:R-:W-:Y:S01]  /*2f90*/  FFMA.FTZ R157, R157, R118, R117 ;  /* 0x000000769d9d7223 */ /* 0x000fe20000010075 */
[----:B------:R-:W-:Y:S01]  /*2fa0*/  FADD.FTZ R118, -R183, R126 ;  /* 0x0000007eb7767221 */ /* 0x000fe20000010100 */
[----:B------:R-:W-:Y:S02]  /*2fb0*/  SHF.L.U32 R117, R119, 0x10, RZ ;  /* 0x0000001077757819 */ /* 0x000fe400000006ff */
[----:B------:R-:W-:Y:S01]  /*2fc0*/  SHF.L.U32 R116, R123, 0x10, RZ ;  /* 0x000000107b747819 */ /* 0x000fe200000006ff */
[----:B---3--:R-:W-:-:S04]  /*2fd0*/  FMUL.FTZ R166, R11, R118 ;  /* 0x000000760ba67220 */ /* 0x008fc80000410000 */
[-C--:B------:R-:W-:Y:S01]  /*2fe0*/  FFMA.FTZ R165, R166, R117.reuse, R165 ;  /* 0x00000075a6a57223 */ /* 0x080fe200000100a5 */
[-C--:B------:R-:W-:Y:S01]  /*2ff0*/  FMUL.FTZ R118, R176, R116.reuse ;  /* 0x00000074b0767220 */ /* 0x080fe20000410000 */
[----:B------:R-:W-:Y:S01]  /*3000*/  FADD.FTZ R198, R198, R116 ;  /* 0x00000074c6c67221 */ /* 0x000fe20000010000 */
[----:B------:R-:W-:Y:S01]  /*3010*/  FFMA.FTZ R242, R166, R116, R242 ;  /* 0x00000074a6f27223 */ /* 0x000fe200000100f2 */
[----:B------:R-:W-:Y:S01]  /*3020*/  PRMT R116, R123, 0x7632, R116 ;  /* 0x000076327b747816 */ /* 0x000fe20000000074 */
[----:B------:R-:W-:Y:S01]  /*3030*/  FADD.FTZ R175, R175, R117 ;  /* 0x00000075afaf7221 */ /* 0x000fe20000010000 */
[----:B------:R2:W-:Y:S01]  /*3040*/  STL [R1+0x11c], R165 ;  /* 0x00011ca501007387 */ /* 0x0005e20000100800 */
[----:B------:R-:W-:Y:S02]  /*3050*/  PRMT R119, R119, 0x7632, R119 ;  /* 0x0000763277777816 */ /* 0x000fe40000000077 */
[----:B------:R-:W-:Y:S01]  /*3060*/  SHF.L.U32 R116, R116, 0x10, RZ ;  /* 0x0000001074747819 */ /* 0x000fe200000006ff */
[----:B------:R3:W-:Y:S01]  /*3070*/  STL [R1+0x7c], R175 ;  /* 0x00007caf01007387 */ /* 0x0007e20000100800 */
[----:B------:R-:W-:Y:S01]  /*3080*/  SHF.L.U32 R119, R119, 0x10, RZ ;  /* 0x0000001077777819 */ /* 0x000fe200000006ff */
[----:B--2---:R-:W-:Y:S01]  /*3090*/  FFMA.FTZ R165, R131, R117, R118 ;  /* 0x0000007583a57223 */ /* 0x004fe20000010076 */
[----:B------:R-:W-:-:S04]  /*30a0*/  FADD.FTZ R117, -R183, R127 ;  /* 0x0000007fb7757221 */ /* 0x000fc80000010100 */
[----:B---3--:R-:W-:Y:S01]  /*30b0*/  FMUL.FTZ R175, R11, R117 ;  /* 0x000000750baf7220 */ /* 0x008fe20000410000 */
[-C--:B------:R-:W-:Y:S01]  /*30c0*/  FMUL.FTZ R117, R130, R116.reuse ;  /* 0x0000007482757220 */ /* 0x080fe20000410000 */
[----:B------:R-:W-:Y:S02]  /*30d0*/  FADD.FTZ R199, R199, R116 ;  /* 0x00000074c7c77221 */ /* 0x000fe40000010000 */
[----:B------:R-:W-:Y:S01]  /*30e0*/  FFMA.FTZ R243, R175, R116, R243 ;  /* 0x00000074aff37223 */ /* 0x000fe200000100f3 */
[----:B------:R-:W-:Y:S01]  /*30f0*/  FFMA.FTZ R176, R121, R119, R117 ;  /* 0x0000007779b07223 */ /* 0x000fe20000010075 */
[----:B------:R-:W-:Y:S01]  /*3100*/  FADD.FTZ R116, R200, R7 ;  /* 0x00000007c8747221 */ /* 0x000fe20000010000 */
[----:B------:R-:W-:Y:S01]  /*3110*/  FFMA.FTZ R117, R8, R7, R201 ;  /* 0x0000000708757223 */ /* 0x000fe200000100c9 */
        /* <DEDUP_REMOVED lines=18> */
.L_x_2798:
[----:B------:R-:W-:Y:S05]  /*3240*/  BSYNC.RECONVERGENT B1 ;  /* 0x0000000000017941 */ /* 0x000fea0003800200 */
.L_x_2797:
        /* <DEDUP_REMOVED lines=185> */
.L_x_2800:
[----:B------:R-:W-:Y:S05]  /*3de0*/  BSYNC.RECONVERGENT B1 ;  /* 0x0000000000017941 */ /* 0x000fea0003800200 */
.L_x_2799:
[----:B------:R-:W-:Y:S04]  /*3df0*/  BSSY.RECONVERGENT B1, `(.L_x_2801) ;  /* 0x00000b9000017945 */ /* 0x000fe80003800200 */
[----:B------:R-:W-:Y:S05]  /*3e00*/  @!P5 BRA `(.L_x_2802) ;  /* 0x0000000800dcd947 */ /* 0x000fea0003800000 */
[----:B------:R-:W1:Y:S01]  /*3e10*/  LDC.64 R40, c[0x0][0x3a8] ;  /* 0x0000ea00ff287b82 */ /* 0x000e620000000a00 */
[----:B-----5:R2:W-:Y:S01]  /*3e20*/  STL [R1+0x2a0], R5 ;  /* 0x0002a00501007387 */ /* 0x0205e20000100800 */
[----:B------:R-:W-:-:S03]  /*3e30*/  ISETP.NE.U32.AND P0, PT, RZ, UR10, PT ;  /* 0x0000000aff007c0c */ /* 0x000fc6000bf05070 */
[----:B------:R3:W-:Y:S03]  /*3e40*/  STL [R1+0x29c], R2 ;  /* 0x00029c0201007387 */ /* 0x0007e60000100800 */
[----:B------:R-:W4:Y:S08]  /*3e50*/  LDC.64 R120, c[0x0][0x430] ;  /* 0x00010c00ff787b82 */ /* 0x000f300000000a00 */
[----:B------:R-:W0:Y:S01]  /*3e60*/  LDC.64 R116, c[0x0][0x428] ;  /* 0x00010a00ff747b82 */ /* 0x000e220000000a00 */
[----:B-1----:R-:W-:Y:S01]  /*3e70*/  IMAD.WIDE.U32 R40, R202, 0x20, R40 ;  /* 0x00000020ca287825 */ /* 0x002fe200078e0028 */
[----:B------:R-:W-:-:S06]  /*3e80*/  ISETP.NE.AND.EX P3, PT, RZ, UR11, PT, P0 ;  /* 0x0000000bff007c0c */ /* 0x000fcc000bf65300 */
[----:B--2---:R-:W1:Y:S01]  /*3e90*/  LDC.64 R4, c[0x0][0x3b0] ;  /* 0x0000ec00ff047b82 */ /* 0x004e620000000a00 */
[----:B------:R2:W-:Y:S04]  /*3ea0*/  STL [R1+0x298], R0 ;  /* 0x0002980001007387 */ /* 0x0005e80000100800 */
[----:B------:R-:W2:Y:S01]  /*3eb0*/  LDG.E.128 R128, desc[UR8][R40.64] ;  /* 0x0000000828807981 */ /* 0x000ea2000c1e1d00 */
[----:B------:R-:W-:Y:S01]  /*3ec0*/  ISETP.NE.U32.AND P0, PT, RZ, UR24, PT ;  /* 0x00000018ff007c0c */ /* 0x000fe2000bf05070 */
[----:B----4-:R-:W-:Y:S02]  /*3ed0*/  IMAD.WIDE.U32 R120, R202, 0x10, R120 ;  /* 0x00000010ca787825 */ /* 0x010fe400078e0078 */
[----:B------:R4:W2:Y:S01]  /*3ee0*/  LDG.E.128 R124, desc[UR8][R40.64+0x10] ;  /* 0x00001008287c7981 */ /* 0x0008a2000c1e1d00 */
[----:B------:R-:W-:-:S03]  /*3ef0*/  ISETP.NE.AND.EX P0, PT, RZ, UR25, PT, P0 ;  /* 0x00000019ff007c0c */ /* 0x000fc6000bf05300 */
[----:B------:R-:W2:Y:S01]  /*3f00*/  LDG.E.128 R120, desc[UR8][R120.64] ;  /* 0x0000000878787981 */ /* 0x000ea2000c1e1d00 */
[----:B0-----:R-:W-:-:S03]  /*3f10*/  IMAD.WIDE.U32 R116, R202, 0x10, R116 ;  /* 0x00000010ca747825 */ /* 0x001fc600078e0074 */
[----:B------:R-:W2:Y:S01]  /*3f20*/  LDL R18, [R1+0x1a8] ;  /* 0x0001a80001127983 */ /* 0x000ea20000100800 */
[----:B----4-:R-:W0:Y:S03]  /*3f30*/  @P3 LDC.64 R40, c[0x0][0x3b8] ;  /* 0x0000ee00ff283b82 */ /* 0x010e260000000a00 */
[----:B------:R-:W4:Y:S05]  /*3f40*/  LDG.E.128 R116, desc[UR8][R116.64] ;  /* 0x0000000874747981 */ /* 0x000f2a000c1e1d00 */
[----:B---3--:R-:W3:Y:S01]  /*3f50*/  @P0 LDC.64 R2, c[0x0][0x438] ;  /* 0x00010e00ff020b82 */ /* 0x008ee20000000a00 */
[----:B0-----:R-:W-:-:S05]  /*3f60*/  @P3 IMAD.WIDE.U32 R40, R202, 0x8, R40 ;  /* 0x00000008ca283825 */ /* 0x001fca00078e0028 */
[----:B------:R3:W5:Y:S02]  /*3f70*/  @P3 LDG.E.64 R42, desc[UR8][R40.64] ;  /* 0x00000008282a3981 */ /* 0x000764000c1e1b00 */
        /* <DEDUP_REMOVED lines=24> */
[-C--:B------:R-:W-:Y:S01]  /*4100*/  FMUL.FTZ R18, R18, R17.reuse ;  /* 0x0000001112127220 */ /* 0x080fe20000410000 */
[----:B----4-:R-:W-:Y:S01]  /*4110*/  SHF.L.U32 R3, R116, 0x10, RZ ;  /* 0x0000001074037819 */ /* 0x010fe200000006ff */
        /* <DEDUP_REMOVED lines=18> */
[----:B0-----:R1:W5:Y:S04]  /*4240*/  LDL.LU R5, [R1+0x2a0] ;  /* 0x0002a00001057983 */ /* 0x0013680000300800 */
[----:B------:R0:W-:Y:S04]  /*4250*/  STL [R1+0xe4], R2 ;  /* 0x0000e40201007387 */ /* 0x0001e80000100800 */
[----:B0-----:R1:W5:Y:S04]  /*4260*/  LDL.LU R2, [R1+0x29c] ;  /* 0x00029c0001027983 */ /* 0x0013680000300800 */
        /* <DEDUP_REMOVED lines=16> */
[----:B------:R-:W-:-:S03]  /*4370*/  SHF.L.U32 R117, R33, 0x10, RZ ;  /* 0x0000001021757819 */ /* 0x000fc600000006ff */
[----:B------:R-:W-:Y:S01]  /*4380*/  FMUL.FTZ R33, R11, R34 ;  /* 0x000000220b217220 */ /* 0x000fe20000410000 */
[----:B------:R-:W-:Y:S01]  /*4390*/  FMUL.FTZ R34, R153, R116 ;  /* 0x0000007499227220 */ /* 0x000fe20000410000 */
[----:B------:R-:W-:Y:S01]  /*43a0*/  FADD.FTZ R144, R144, R117 ;  /* 0x0000007590907221 */ /* 0x000fe20000010000 */
[----:B------:R-:W-:Y:S01]  /*43b0*/  STL [R1+0x4c], R162 ;  /* 0x00004ca201007387 */ /* 0x000fe20000100800 */
[-C--:B------:R-:W-:Y:S01]  /*43c0*/  FFMA.FTZ R143, R33, R117.reuse, R143 ;  /* 0x00000075218f7223 */ /* 0x080fe2000001008f */
[----:B------:R-:W-:Y:S02]  /*43d0*/  FFMA.FTZ R34, R0, R117, R34 ;  /* 0x0000007500227223 */ /* 0x000fe40000010022 */
[----:B------:R-:W-:Y:S04]  /*43e0*/  STL [R1+0xec], R161 ;  /* 0x0000eca101007387 */ /* 0x000fe80000100800 */
[----:B------:R-:W2:Y:S04]  /*43f0*/  LDL.LU R0, [R1+0x34] ;  /* 0x0000340001007983 */ /* 0x000ea80000300800 */
[----:B------:R0:W-:Y:S04]  /*4400*/  STL [R1+0x50], R144 ;  /* 0x0000509001007387 */ /* 0x0001e80000100800 */
[----:B------:R-:W3:Y:S04]  /*4410*/  LDL.LU R154, [R1+0xd4] ;  /* 0x0000d400019a7983 */ /* 0x000ee80000300800 */
[----:B------:R4:W-:Y:S04]  /*4420*/  STL [R1+0xf0], R143 ;  /* 0x0000f08f01007387 */ /* 0x0009e80000100800 */
[----:B0-----:R-:W3:Y:S04]  /*4430*/  LDL R144, [R1+0x1b8] ;  /* 0x0001b80001907983 */ /* 0x001ee80000100800 */
[----:B------:R-:W3:Y:S04]  /*4440*/  LDL.LU R162, [R1+0xd8] ;  /* 0x0000d80001a27983 */ /* 0x000ee80000300800 */
[----:B------:R-:W3:Y:S04]  /*4450*/  LDL R153, [R1+0x1bc] ;  /* 0x0001bc0001997983 */ /* 0x000ee80000100800 */
[----:B------:R-:W3:Y:S04]  /*4460*/  LDL R180, [R1+0x1a0] ;  /* 0x0001a00001b47983 */ /* 0x000ee80000100800 */
[----:B------:R-:W3:Y:S04]  /*4470*/  LDL.LU R179, [R1+0x3c] ;  /* 0x00003c0001b37983 */ /* 0x000ee80000300800 */
[----:B------:R-:W3:Y:S04]  /*4480*/  LDL.LU R161, [R1+0xdc] ;  /* 0x0000dc0001a17983 */ /* 0x000ee80000300800 */
[----:B------:R-:W3:Y:S04]  /*4490*/  LDL R131, [R1+0x1c0] ;  /* 0x0001c00001837983 */ /* 0x000ee80000100800 */
[----:B------:R-:W3:Y:S01]  /*44a0*/  LDL R130, [R1+0x1a4] ;  /* 0x0001a40001827983 */ /* 0x000ee20000100800 */
[----:B----4-:R-:W-:-:S03]  /*44b0*/  FMUL.FTZ R143, R11, R120 ;  /* 0x000000780b8f7220 */ /* 0x010fc60000410000 */
[----:B------:R-:W4:Y:S04]  /*44c0*/  LDL.LU R129, [R1+0x40] ;  /* 0x0000400001817983 */ /* 0x000f280000300800 */
[----:B------:R-:W4:Y:S04]  /*44d0*/  LDL.LU R128, [R1+0xe0] ;  /* 0x0000e00001807983 */ /* 0x000f280000300800 */
[----:B------:R-:W4:Y:S04]  /*44e0*/  LDL R121, [R1+0x1c4] ;  /* 0x0001c40001797983 */ /* 0x000f280000100800 */
[----:B------:R-:W4:Y:S04]  /*44f0*/  LDL.LU R124, [R1+0x38] ;  /* 0x00003800017c7983 */ /* 0x000f280000300800 */
[----:B------:R-:W3:Y:S01]  /*4500*/  LDL R120, [R1+0x198] ;  /* 0x0001980001787983 */ /* 0x000ee20000100800 */
[----:B------:R-:W-:Y:S01]  /*4510*/  FADD.FTZ R187, R187, R116 ;  /* 0x00000074bbbb7221 */ /* 0x000fe20000010000 */
[----:B------:R-:W-:Y:S01]  /*4520*/  FFMA.FTZ R231, R33, R116, R231 ;  /* 0x0000007421e77223 */ /* 0x000fe200000100e7 */
[----:B------:R-:W-:-:S02]  /*4530*/  SHF.L.U32 R117, R118, 0x10, RZ ;  /* 0x0000001076757819 */ /* 0x000fc400000006ff */
[----:B------:R-:W-:-:S03]  /*4540*/  SHF.L.U32 R116, R122, 0x10, RZ ;  /* 0x000000107a747819 */ /* 0x000fc600000006ff */
[----:B--2---:R-:W-:-:S05]  /*4550*/  FADD.FTZ R0, R0, R117 ;  /* 0x0000007500007221 */ /* 0x004fca0000010000 */
[----:B------:R0:W-:Y:S04]  /*4560*/  STL [R1+0x34], R0 ;  /* 0x0000340001007387 */ /* 0x0001e80000100800 */
[----:B0-----:R1:W5:Y:S01]  /*4570*/  LDL.LU R0, [R1+0x298] ;  /* 0x0002980001007983 */ /* 0x0013620000300800 */
[----:B---3--:R-:W-:-:S04]  /*4580*/  FMUL.FTZ R120, R120, R116 ;  /* 0x0000007478787220 */ /* 0x008fc80000410000 */
[-C--:B------:R-:W-:Y:S02]  /*4590*/  FFMA.FTZ R144, R144, R117.reuse, R120 ;  /* 0x0000007590907223 */ /* 0x080fe40000010078 */
[----:B------:R-:W2:Y:S01]  /*45a0*/  LDL R120, [R1+0x19c] ;  /* 0x00019c0001787983 */ /* 0x000ea20000100800 */
[----:B------:R-:W-:Y:S01]  /*45b0*/  FADD.FTZ R64, R64, R116 ;  /* 0x0000007440407221 */ /* 0x000fe20000010000 */
[C---:B------:R-:W-:Y:S01]  /*45c0*/  FFMA.FTZ R224, R143.reuse, R116, R224 ;  /* 0x000000748fe07223 */ /* 0x040fe200000100e0 */
[----:B------:R-:W-:Y:S01]  /*45d0*/  PRMT R116, R122, 0x7632, R116 ;  /* 0x000076327a747816 */ /* 0x000fe20000000074 */
[----:B------:R-:W-:Y:S01]  /*45e0*/  FFMA.FTZ R154, R143, R117, R154 ;  /* 0x000000758f9a7223 */ /* 0x000fe2000001009a */
[----:B------:R-:W-:Y:S01]  /*45f0*/  PRMT R118, R118, 0x7632, R118 ;  /* 0x0000763276767816 */ /* 0x000fe20000000076 */
[----:B------:R-:W-:Y:S01]  /*4600*/  FADD.FTZ R117, -R183, R125 ;  /* 0x0000007db7757221 */ /* 0x000fe20000010100 */
[----:B------:R-:W-:Y:S02]  /*4610*/  SHF.L.U32 R116, R116, 0x10, RZ ;  /* 0x0000001074747819 */ /* 0x000fe400000006ff */
[----:B------:R-:W-:Y:S01]  /*4620*/  SHF.L.U32 R118, R118, 0x10, RZ ;  /* 0x0000001076767819 */ /* 0x000fe200000006ff */
[----:B------:R0:W-:Y:S04]  /*4630*/  STL [R1+0xd4], R154 ;  /* 0x0000d49a01007387 */ /* 0x0001e80000100800 */
[----:B----4-:R-:W-:Y:S01]  /*4640*/  FADD.FTZ R124, R124, R118 ;  /* 0x000000767c7c7221 */ /* 0x010fe20000010000 */
[----:B0-----:R-:W-:-:S04]  /*4650*/  FMUL.FTZ R154, R11, R117 ;  /* 0x000000750b9a7220 */ /* 0x001fc80000410000 */
        /* <DEDUP_REMOVED lines=11> */
[----:B0-----:R-:W-:-:S04]  /*4710*/  FMUL.FTZ R162, R11, R118 ;  /* 0x000000760ba27220 */ /* 0x001fc80000410000 */
        /* <DEDUP_REMOVED lines=38> */
.L_x_2802:
[----:B------:R-:W-:Y:S05]  /*4980*/  BSYNC.RECONVERGENT B1 ;  /* 0x0000000000017941 */ /* 0x000fea0003800200 */
.L_x_2801:
[----:B------:R-:W-:Y:S04]  /*4990*/  BSSY.RECONVERGENT B1, `(.L_x_2803) ;  /* 0x00000b2000017945 */ /* 0x000fe80003800200 */
[----:B------:R-:W-:Y:S05]  /*49a0*/  @!P2 BRA `(.L_x_2804) ;  /* 0x0000000800c0a947 */ /* 0x000fea0003800000 */
[----:B------:R-:W1:Y:S01]  /*49b0*/  LDC.64 R36, c[0x0][0x3a8] ;  /* 0x0000ea00ff247b82 */ /* 0x000e620000000a00 */
[----:B------:R-:W-:Y:S01]  /*49c0*/  ISETP.NE.U32.AND P0, PT, RZ, UR10, PT ;  /* 0x0000000aff007c0c */ /* 0x000fe2000bf05070 */
[----:B------:R-:W2:Y:S04]  /*49d0*/  LDL R136, [R1+0x168] ;  /* 0x0001680001887983 */ /* 0x000ea80000100800 */
[----:B------:R-:W3:Y:S02]  /*49e0*/  LDL R152, [R1+0x18c] ;  /* 0x00018c0001987983 */ /* 0x000ee40000100800 */
[----:B------:R-:W4:Y:S02]  /*49f0*/  LDC.64 R116, c[0x0][0x430] ;  /* 0x00010c00ff747b82 */ /* 0x000f240000000a00 */
[----:B------:R-:W3:Y:S06]  /*4a00*/  LDL R151, [R1+0x170] ;  /* 0x0001700001977983 */ /* 0x000eec0000100800 */
[----:B------:R-:W0:Y:S01]  /*4a10*/  LDC.64 R120, c[0x0][0x428] ;  /* 0x00010a00ff787b82 */ /* 0x000e220000000a00 */
[----:B-1----:R-:W-:Y:S01]  /*4a20*/  IMAD.WIDE.U32 R36, R202, 0x20, R36 ;  /* 0x00000020ca247825 */ /* 0x002fe200078e0024 */
[----:B------:R-:W-:-:S06]  /*4a30*/  ISETP.NE.AND.EX P3, PT, RZ, UR11, PT, P0 ;  /* 0x0000000bff007c0c */ /* 0x000fcc000bf65300 */
[----:B------:R-:W1:Y:S01]  /*4a40*/  LDC.64 R148, c[0x0][0x3b0] ;  /* 0x0000ec00ff947b82 */ /* 0x000e620000000a00 */
[----:B------:R-:W3:Y:S04]  /*4a50*/  LDL.LU R150, [R1+0x28] ;  /* 0x0000280001967983 */ /* 0x000ee80000300800 */
[----:B------:R-:W2:Y:S04]  /*4a60*/  LDG.E.128 R124, desc[UR8][R36.64] ;  /* 0x00000008247c7981 */ /* 0x000ea8000c1e1d00 */
[----:B------:R0:W3:Y:S01]  /*4a70*/  LDG.E.128 R128, desc[UR8][R36.64+0x10] ;  /* 0x0000100824807981 */ /* 0x0000e2000c1e1d00 */
[----:B------:R-:W-:Y:S01]  /*4a80*/  ISETP.NE.U32.AND P0, PT, RZ, UR24, PT ;  /* 0x00000018ff007c0c */ /* 0x000fe2000bf05070 */
[----:B----4-:R-:W-:-:S02]  /*4a90*/  IMAD.WIDE.U32 R116, R202, 0x10, R116 ;  /* 0x00000010ca747825 */ /* 0x010fc400078e0074 */
[----:B------:R-:W4:Y:S01]  /*4aa0*/  LDL.LU R169, [R1+0xcc] ;  /* 0x0000cc0001a97983 */ /* 0x000f220000300800 */
[----:B------:R-:W-:Y:S01]  /*4ab0*/  ISETP.NE.AND.EX P0, PT, RZ, UR25, PT, P0 ;  /* 0x00000019ff007c0c */ /* 0x000fe2000bf05300 */
[C---:B0-----:R-:W-:Y:S02]  /*4ac0*/  IMAD.WIDE.U32 R120, R202.reuse, 0x10, R120 ;  /* 0x00000010ca787825 */ /* 0x041fe400078e0078 */
[----:B------:R-:W4:Y:S01]  /*4ad0*/  LDG.E.128 R116, desc[UR8][R116.64] ;  /* 0x0000000874747981 */ /* 0x000f22000c1e1d00 */
[----:B------:R-:W0:Y:S03]  /*4ae0*/  @P3 LDC.64 R36, c[0x0][0x3b8] ;  /* 0x0000ee00ff243b82 */ /* 0x000e260000000a00 */
[----:B------:R-:W4:Y:S04]  /*4af0*/  LDL R170, [R1+0x190] ;  /* 0x0001900001aa7983 */ /* 0x000f280000100800 */
[----:B------:R-:W4:Y:S02]  /*4b00*/  LDL R171, [R1+0x174] ;  /* 0x0001740001ab7983 */ /* 0x000f240000100800 */
[----:B------:R-:W1:Y:S02]  /*4b10*/  @P0 LDC.64 R146, c[0x0][0x438] ;  /* 0x00010e00ff920b82 */ /* 0x000e640000000a00 */
[----:B------:R-:W4:Y:S04]  /*4b20*/  LDL.LU R172, [R1+0x2c] ;  /* 0x00002c0001ac7983 */ /* 0x000f280000300800 */
[----:B------:R-:W4:Y:S04]  /*4b30*/  LDL.LU R181, [R1+0xd0] ;  /* 0x0000d00001b57983 */ /* 0x000f280000300800 */
[----:B------:R-:W4:Y:S04]  /*4b40*/  LDG.E.128 R120, desc[UR8][R120.64] ;  /* 0x0000000878787981 */ /* 0x000f28000c1e1d00 */
[----:B------:R-:W4:Y:S01]  /*4b50*/  LDL R182, [R1+0x194] ;  /* 0x0001940001b67983 */ /* 0x000f220000100800 */
[----:B0-----:R-:W-:-:S05]  /*4b60*/  @P3 IMAD.WIDE.U32 R36, R202, 0x8, R36 ;  /* 0x00000008ca243825 */ /* 0x001fca00078e0024 */
[----:B------:R1:W5:Y:S02]  /*4b70*/  @P3 LDG.E.64 R38, desc[UR8][R36.64] ;  /* 0x0000000824263981 */ /* 0x000364000c1e1b00 */
[----:B-1----:R-:W-:-:S04]  /*4b80*/  @P0 IMAD.WIDE.U32 R36, R202, 0x20, R146 ;  /* 0x00000020ca240825 */ /* 0x002fc800078e0092 */
[----:B------:R-:W-:Y:S01]  /*4b90*/  IMAD.WIDE.U32 R146, R202, 0x8, R148 ;  /* 0x00000008ca927825 */ /* 0x000fe200078e0094 */
[----:B------:R-:W5:Y:S04]  /*4ba0*/  @P0 LDG.E.128 R108, desc[UR8][R36.64] ;  /* 0x00000008246c0981 */ /* 0x000f68000c1e1d00 */
[----:B------:R-:W4:Y:S04]  /*4bb0*/  LDL R202, [R1+0x16c] ;  /* 0x00016c0001ca7983 */ /* 0x000f280000100800 */
[----:B------:R-:W4:Y:S04]  /*4bc0*/  LDL.LU R148, [R1+0x24] ;  /* 0x0000240001947983 */ /* 0x000f280000300800 */
[----:B------:R-:W5:Y:S04]  /*4bd0*/  @P0 LDG.E.128 R112, desc[UR8][R36.64+0x10] ;  /* 0x0000100824700981 */ /* 0x000f68000c1e1d00 */
[----:B------:R-:W4:Y:S04]  /*4be0*/  LDL.LU R149, [R1+0xc8] ;  /* 0x0000c80001957983 */ /* 0x000f280000300800 */
[----:B------:R0:W5:Y:S04]  /*4bf0*/  LDG.E.64 R36, desc[UR8][R146.64] ;  /* 0x0000000892247981 */ /* 0x000168000c1e1b00 */
[----:B------:R-:W0:Y:S04]  /*4c00*/  LDL.LU R146, [R1+0xc4] ;  /* 0x0000c40001927983 */ /* 0x000e280000300800 */
[----:B------:R-:W4:Y:S01]  /*4c10*/  LDL R147, [R1+0x188] ;  /* 0x0001880001937983 */ /* 0x000f220000100800 */
[C---:B--2---:R-:W-:Y:S01]  /*4c20*/  FADD.FTZ R35, -R183.reuse, R124 ;  /* 0x0000007cb7237221 */ /* 0x044fe20000010100 */
[C---:B------:R-:W-:Y:S01]  /*4c30*/  FADD.FTZ R145, -R183.reuse, R125 ;  /* 0x0000007db7917221 */ /* 0x040fe20000010100 */
[C---:B------:R-:W-:Y:S01]  /*4c40*/  FADD.FTZ R126, -R183.reuse, R126 ;  /* 0x0000007eb77e7221 */ /* 0x040fe20000010100 */
[C---:B------:R-:W-:Y:S01]  /*4c50*/  FADD.FTZ R127, -R183.reuse, R127 ;  /* 0x0000007fb77f7221 */ /* 0x040fe20000010100 */
[C---:B---3--:R-:W-:Y:S01]  /*4c60*/  FADD.FTZ R125, -R183.reuse, R128 ;  /* 0x00000080b77d7221 */ /* 0x048fe20000010100 */
[C---:B------:R-:W-:Y:S01]  /*4c70*/  FADD.FTZ R124, -R183.reuse, R129 ;  /* 0x00000081b77c7221 */ /* 0x040fe20000010100 */
[C---:B------:R-:W-:Y:S01]  /*4c80*/  FADD.FTZ R130, -R183.reuse, R130 ;  /* 0x00000082b7827221 */ /* 0x040fe20000010100 */
[----:B------:R-:W-:-:S02]  /*4c90*/  FADD.FTZ R131, -R183, R131 ;  /* 0x00000083b7837221 */ /* 0x000fc40000010100 */
[----:B------:R-:W2:Y:S01]  /*4ca0*/  LDL.LU R183, [R1+0x20] ;  /* 0x0000200001b77983 */ /* 0x000ea20000300800 */
[C---:B----4-:R-:W-:Y:S02]  /*4cb0*/  SHF.L.U32 R128, R116.reuse, 0x10, RZ ;  /* 0x0000001074807819 */ /* 0x050fe400000006ff */
[----:B------:R-:W-:Y:S01]  /*4cc0*/  PRMT R116, R116, 0x7632, R116 ;  /* 0x0000763274747816 */ /* 0x000fe20000000074 */
[C---:B-----5:R-:W-:Y:S01]  /*4cd0*/  FMUL.FTZ R35, R11.reuse, R35 ;  /* 0x000000230b237220 */ /* 0x060fe20000410000 */
[----:B------:R-:W-:Y:S02]  /*4ce0*/  FMUL.FTZ R145, R11, R145 ;  /* 0x000000910b917220 */ /* 0x000fe40000410000 */
[----:B------:R-:W-:Y:S01]  /*4cf0*/  SHF.L.U32 R116, R116, 0x10, RZ ;  /* 0x0000001074747819 */ /* 0x000fe200000006ff */
[-C--:B------:R-:W-:Y:S01]  /*4d00*/  FMUL.FTZ R136, R136, R128.reuse ;  /* 0x0000008088887220 */ /* 0x080fe20000410000 */
[----:B------:R-:W-:Y:S01]  /*4d10*/  FADD.FTZ R68, R68, R128 ;  /* 0x0000008044447221 */ /* 0x000fe20000010000 */
[----:B------:R-:W-:-:S02]  /*4d20*/  FFMA.FTZ R220, R35, R128, R220 ;  /* 0x0000008023dc7223 */ /* 0x000fc400000100dc */
[----:B------:R-:W-:Y:S01]  /*4d30*/  FADD.FTZ R69, R69, R116 ;  /* 0x0000007445457221 */ /* 0x000fe20000010000 */
[----:B------:R-:W-:Y:S01]  /*4d40*/  FFMA.FTZ R221, R145, R116, R221 ;  /* 0x0000007491dd7223 */ /* 0x000fe200000100dd */
[C---:B------:R-:W-:Y:S02]  /*4d50*/  SHF.L.U32 R129, R120.reuse, 0x10, RZ ;  /* 0x0000001078817819 */ /* 0x040fe400000006ff */
[----:B------:R-:W-:-:S04]  /*4d60*/  PRMT R120, R120, 0x7632, R120 ;  /* 0x0000763278787816 */ /* 0x000fc80000000078 */
[----:B------:R-:W-:Y:S01]  /*4d70*/  SHF.L.U32 R120, R120, 0x10, RZ ;  /* 0x0000001078787819 */ /* 0x000fe200000006ff */
[----:B------:R-:W-:Y:S01]  /*4d80*/  FMUL.FTZ R128, R202, R116 ;  /* 0x00000074ca807220 */ /* 0x000fe20000410000 */
[----:B------:R-:W-:-:S05]  /*4d90*/  SHF.L.U32 R116, R117, 0x10, RZ ;  /* 0x0000001075747819 */ /* 0x000fca00000006ff */
[----:B------:R-:W-:Y:S01]  /*4da0*/  FADD.FTZ R70, R70, R116 ;  /* 0x0000007446467221 */ /* 0x000fe20000010000 */
[----:B------:R-:W-:Y:S01]  /*4db0*/  FADD.FTZ R148, R148, R120 ;  /* 0x0000007894947221 */ /* 0x000fe20000010000 */
[----:B------:R-:W-:Y:S01]  /*4dc0*/  FFMA.FTZ R149, R145, R120, R149 ;  /* 0x0000007891957223 */ /* 0x000fe20000010095 */
[-C--:B0-----:R-:W-:Y:S01]  /*4dd0*/  FFMA.FTZ R146, R35, R129.reuse, R146 ;  /* 0x0000008123927223 */ /* 0x081fe20000010092 */
[----:B------:R-:W-:Y:S01]  /*4de0*/  FFMA.FTZ R136, R147, R129, R136 ;  /* 0x0000008193887223 */ /* 0x000fe20000010088 */
[----:B------:R-:W-:Y:S01]  /*4df0*/  FMUL.FTZ R147, R11, R126 ;  /* 0x0000007e0b937220 */ /* 0x000fe20000410000 */
[----:B------:R-:W-:-:S03]  /*4e00*/  FMUL.FTZ R126, R151, R116 ;  /* 0x00000074977e7220 */ /* 0x000fc60000410000 */
[----:B------:R-:W-:Y:S01]  /*4e10*/  FFMA.FTZ R222, R147, R116, R222 ;  /* 0x0000007493de7223 */ /* 0x000fe200000100de */
[----:B------:R-:W-:Y:S02]  /*4e20*/  PRMT R116, R117, 0x7632, R116 ;  /* 0x0000763275747816 */ /* 0x000fe40000000074 */
[----:B------:R-:W-:Y:S02]  /*4e30*/  PRMT R117, R121, 0x7632, R117 ;  /* 0x0000763279757816 */ /* 0x000fe40000000075 */
[----:B------:R-:W-:Y:S02]  /*4e40*/  SHF.L.U32 R116, R116, 0x10, RZ ;  /* 0x0000001074747819 */ /* 0x000fe400000006ff */
[----:B------:R-:W-:-:S05]  /*4e50*/  SHF.L.U32 R117, R117, 0x10, RZ ;  /* 0x0000001075757819 */ /* 0x000fca00000006ff */
[----:B------:R-:W-:Y:S01]  /*4e60*/  FADD.FTZ R172, R172, R117 ;  /* 0x00000075acac7221 */ /* 0x000fe20000010000 */
[----:B--2---:R-:W-:-:S05]  /*4e70*/  FADD.FTZ R183, R183, R129 ;  /* 0x00000081b7b77221 */ /* 0x004fca0000010000 */
[----:B------:R-:W-:Y:S04]  /*4e80*/  STL [R1+0x20], R183 ;  /* 0x000020b701007387 */ /* 0x000fe80000100800 */
[----:B------:R0:W-:Y:S04]  /*4e90*/  STL [R1+0xc4], R146 ;  /* 0x0000c49201007387 */ /* 0x0001e80000100800 */
[----:B------:R1:W-:Y:S01]  /*4ea0*/  STL [R1+0x24], R148 ;  /* 0x0000249401007387 */ /* 0x0003e20000100800 */
[----:B0-----:R-:W-:Y:S01]  /*4eb0*/  FFMA.FTZ R146, R152, R120, R128 ;  /* 0x0000007898927223 */ /* 0x001fe20000010080 */
[----:B------:R-:W-:Y:S01]  /*4ec0*/  SHF.L.U32 R120, R121, 0x10, RZ ;  /* 0x0000001079787819 */ /* 0x000fe200000006ff */
[----:B------:R-:W-:-:S04]  /*4ed0*/  FMUL.FTZ R152, R11, R127 ;  /* 0x0000007f0b987220 */ /* 0x000fc80000410000 */
[----:B------:R-:W-:Y:S01]  /*4ee0*/  FADD.FTZ R150, R150, R120 ;  /* 0x0000007896967221 */ /* 0x000fe20000010000 */
[-C--:B------:R-:W-:Y:S01]  /*4ef0*/  FFMA.FTZ R169, R147, R120.reuse, R169 ;  /* 0x0000007893a97223 */ /* 0x080fe200000100a9 */
[----:B-1----:R-:W-:Y:S01]  /*4f00*/  FFMA.FTZ R148, R170, R120, R126 ;  /* 0x00000078aa947223 */ /* 0x002fe2000001007e */
[----:B------:R-:W-:Y:S01]  /*4f10*/  FMUL.FTZ R120, R171, R116 ;  /* 0x00000074ab787220 */ /* 0x000fe20000410000 */
[----:B------:R-:W-:Y:S01]  /*4f20*/  STL [R1+0xc8], R149 ;  /* 0x0000c89501007387 */ /* 0x000fe20000100800 */
[-C--:B------:R-:W-:Y:S02]  /*4f30*/  FFMA.FTZ R181, R152, R117.reuse, R181 ;  /* 0x0000007598b57223 */ /* 0x080fe400000100b5 */
[----:B------:R-:W-:Y:S01]  /*4f40*/  FFMA.FTZ R151, R182, R117, R120 ;  /* 0x00000075b6977223 */ /* 0x000fe20000010078 */
[----:B------:R-:W-:Y:S04]  /*4f50*/  STL [R1+0x28], R150 ;  /* 0x0000289601007387 */ /* 0x000fe80000100800 */
[----:B------:R0:W-:Y:S04]  /*4f60*/  STL [R1+0xcc], R169 ;  /* 0x0000cca901007387 */ /* 0x0001e80000100800 */
[----:B------:R-:W2:Y:S04]  /*4f70*/  LDL R120, [R1+0x158] ;  /* 0x0001580001787983 */ /* 0x000ea80000100800 */
[----:B------:R-:W-:Y:S04]  /*4f80*/  STL [R1+0x2c], R172 ;  /* 0x00002cac01007387 */ /* 0x000fe80000100800 */
[----:B0-----:R-:W3:Y:S04]  /*4f90*/  LDL.LU R169, [R1+0xb4] ;  /* 0x0000b40001a97983 */ /* 0x001ee80000300800 */
        /* <DEDUP_REMOVED lines=8> */
[----:B------:R-:W4:Y:S01]  /*5020*/  LDL.LU R172, [R1+0xbc] ;  /* 0x0000bc0001ac7983 */ /* 0x000f220000300800 */
[----:B------:R-:W-:-:S03]  /*5030*/  FMUL.FTZ R150, R11, R125 ;  /* 0x0000007d0b967220 */ /* 0x000fc60000410000 */
[----:B------:R-:W4:Y:S04]  /*5040*/  LDL R129, [R1+0x180] ;  /* 0x0001800001817983 */ /* 0x000f280000100800 */
[----:B------:R-:W4:Y:S04]  /*5050*/  LDL R128, [R1+0x164] ;  /* 0x0001640001807983 */ /* 0x000f280000100800 */
[----:B------:R-:W4:Y:S04]  /*5060*/  LDL.LU R127, [R1+0x1c] ;  /* 0x00001c00017f7983 */ /* 0x000f280000300800 */
[----:B------:R-:W4:Y:S04]  /*5070*/  LDL.LU R126, [R1+0xc0] ;  /* 0x0000c000017e7983 */ /* 0x000f280000300800 */
[----:B------:R-:W4:Y:S04]  /*5080*/  LDL R121, [R1+0x184] ;  /* 0x0001840001797983 */ /* 0x000f280000100800 */
[----:B------:R-:W4:Y:S01]  /*5090*/  LDL.LU R125, [R1+0x10] ;  /* 0x00001000017d7983 */ /* 0x000f220000300800 */
[----:B------:R-:W-:Y:S01]  /*50a0*/  FADD.FTZ R71, R71, R116 ;  /* 0x0000007447477221 */ /* 0x000fe20000010000 */
[----:B------:R-:W-:Y:S01]  /*50b0*/  FFMA.FTZ R223, R152, R116, R223 ;  /* 0x0000007498df7223 */ /* 0x000fe200000100df */
[----:B------:R-:W-:-:S02]  /*50c0*/  SHF.L.U32 R116, R118, 0x10, RZ ;  /* 0x0000001076747819 */ /* 0x000fc400000006ff */
[----:B------:R-:W-:-:S03]  /*50d0*/  SHF.L.U32 R117, R122, 0x10, RZ ;  /* 0x000000107a757819 */ /* 0x000fc600000006ff */
[----:B------:R-:W-:Y:S01]  /*50e0*/  FADD.FTZ R72, R72, R116 ;  /* 0x0000007448487221 */ /* 0x000fe20000010000 */
[-C--:B------:R-:W-:Y:S01]  /*50f0*/  FFMA.FTZ R216, R150, R116.reuse, R216 ;  /* 0x0000007496d87223 */ /* 0x080fe200000100d8 */
[----:B--2---:R-:W-:Y:S01]  /*5100*/  FMUL.FTZ R120, R120, R116 ;  /* 0x0000007478787220 */ /* 0x004fe20000410000 */
[----:B------:R-:W-:Y:S01]  /*5110*/  PRMT R116, R118, 0x7632, R116 ;  /* 0x0000763276747816 */ /* 0x000fe20000000074 */
[----:B---3--:R-:W-:-:S03]  /*5120*/  FFMA.FTZ R169, R150, R117, R169 ;  /* 0x0000007596a97223 */ /* 0x008fc600000100a9 */
[----:B------:R-:W-:Y:S01]  /*5130*/  SHF.L.U32 R116, R116, 0x10, RZ ;  /* 0x0000001074747819 */ /* 0x000fe200000006ff */
[----:B----4-:R-:W-:-:S04]  /*5140*/  FFMA.FTZ R149, R149, R117, R120 ;  /* 0x0000007595957223 */ /* 0x010fc80000010078 */
[----:B------:R-:W-:Y:S01]  /*5150*/  FMUL.FTZ R118, R202, R116 ;  /* 0x00000074ca767220 */ /* 0x000fe20000410000 */
[----:B------:R-:W-:Y:S01]  /*5160*/  FADD.FTZ R73, R73, R116 ;  /* 0x0000007449497221 */ /* 0x000fe20000010000 */
[--C-:B------:R-:W-:Y:S01]  /*5170*/  FADD.FTZ R125, R125, R117.reuse ;  /* 0x000000757d7d7221 */ /* 0x100fe20000010000 */
[----:B------:R-:W-:-:S04]  /*5180*/  PRMT R117, R122, 0x7632, R117 ;  /* 0x000076327a757816 */ /* 0x000fc80000000075 */
[----:B------:R-:W-:Y:S01]  /*5190*/  STL [R1+0x10], R125 ;  /* 0x0000107d01007387 */ /* 0x000fe20000100800 */
[----:B------:R-:W-:-:S03]  /*51a0*/  SHF.L.U32 R117, R117, 0x10, RZ ;  /* 0x0000001075757819 */ /* 0x000fc600000006ff */
[----:B------:R0:W-:Y:S02]  /*51b0*/  STL [R1+0xb4], R169 ;  /* 0x0000b4a901007387 */ /* 0x0001e40000100800 */
[----:B------:R-:W-:Y:S01]  /*51c0*/  FADD.FTZ R183, R183, R117 ;  /* 0x00000075b7b77221 */ /* 0x000fe20000010000 */
[----:B0-----:R-:W-:-:S04]  /*51d0*/  FMUL.FTZ R169, R11, R124 ;  /* 0x0000007c0ba97220 */ /* 0x001fc80000410000 */
[-C--:B------:R-:W-:Y:S01]  /*51e0*/  FFMA.FTZ R171, R169, R117.reuse, R171 ;  /* 0x00000075a9ab7223 */ /* 0x080fe200000100ab */
[----:B------:R-:W-:Y:S01]  /*51f0*/  FFMA.FTZ R170, R170, R117, R118 ;  /* 0x00000075aaaa7223 */ /* 0x000fe20000010076 */
[----:B------:R-:W-:Y:S01]  /*5200*/  STL [R1+0x14], R183 ;  /* 0x000014b701007387 */ /* 0x000fe20000100800 */
[----:B------:R-:W-:Y:S01]  /*5210*/  SHF.L.U32 R117, R123, 0x10, RZ ;  /* 0x000000107b757819 */ /* 0x000fe200000006ff */
[----:B------:R-:W-:Y:S02]  /*5220*/  FFMA.FTZ R217, R169, R116, R217 ;  /* 0x00000074a9d97223 */ /* 0x000fe400000100d9 */
[----:B------:R0:W-:Y:S01]  /*5230*/  STL [R1+0xb8], R171 ;  /* 0x0000b8ab01007387 */ /* 0x0001e20000100800 */
[----:B------:R-:W-:Y:S01]  /*5240*/  SHF.L.U32 R116, R119, 0x10, RZ ;  /* 0x0000001077747819 */ /* 0x000fe200000006ff */
[----:B0-----:R-:W-:-:S04]  /*5250*/  FMUL.FTZ R171, R11, R130 ;  /* 0x000000820bab7220 */ /* 0x001fc80000410000 */
[-C--:B------:R-:W-:Y:S01]  /*5260*/  FMUL.FTZ R118, R182, R116.reuse ;  /* 0x00000074b6767220 */ /* 0x080fe20000410000 */
[----:B------:R-:W-:Y:S01]  /*5270*/  FADD.FTZ R74, R74, R116 ;  /* 0x000000744a4a7221 */ /* 0x000fe20000010000 */
[C---:B------:R-:W-:Y:S01]  /*5280*/  FFMA.FTZ R172, R171.reuse, R117, R172 ;  /* 0x00000075abac7223 */ /* 0x040fe200000100ac */
[----:B------:R-:W-:Y:S01]  /*5290*/  FFMA.FTZ R218, R171, R116, R218 ;  /* 0x00000074abda7223 */ /* 0x000fe200000100da */
[----:B------:R-:W-:Y:S01]  /*52a0*/  PRMT R116, R119, 0x7632, R116 ;  /* 0x0000763277747816 */ /* 0x000fe20000000074 */
[----:B------:R-:W-:Y:S02]  /*52b0*/  FADD.FTZ R181, R181, R117 ;  /* 0x00000075b5b57221 */ /* 0x000fe40000010000 */
[----:B------:R0:W-:Y:S01]  /*52c0*/  STL [R1+0xbc], R172 ;  /* 0x0000bcac01007387 */ /* 0x0001e20000100800 */
[----:B------:R-:W-:-:S03]  /*52d0*/  SHF.L.U32 R116, R116, 0x10, RZ ;  /* 0x0000001074747819 */ /* 0x000fc600000006ff */
[----:B------:R1:W-:Y:S01]  /*52e0*/  STL [R1+0x18], R181 ;  /* 0x000018b501007387 */ /* 0x0003e20000100800 */
[----:B0-----:R-:W-:Y:S01]  /*52f0*/  FFMA.FTZ R172, R129, R117, R118 ;  /* 0x0000007581ac7223 */ /* 0x001fe20000010076 */
[----:B------:R-:W-:Y:S01]  /*5300*/  PRMT R117, R123, 0x7632, R117 ;  /* 0x000076327b757816 */ /* 0x000fe20000000075 */
[-C--:B------:R-:W-:Y:S01]  /*5310*/  FMUL.FTZ R118, R128, R116.reuse ;  /* 0x0000007480767220 */ /* 0x080fe20000410000 */
[----:B-1----:R-:W-:Y:S02]  /*5320*/  FMUL.FTZ R181, R11, R131 ;  /* 0x000000830bb57220 */ /* 0x002fe40000410000 */
[----:B------:R-:W-:Y:S01]  /*5330*/  SHF.L.U32 R117, R117, 0x10, RZ ;  /* 0x0000001075757819 */ /* 0x000fe200000006ff */
[----:B------:R-:W-:Y:S01]  /*5340*/  FADD.FTZ R75, R75, R116 ;  /* 0x000000744b4b7221 */ /* 0x000fe20000010000 */
[----:B------:R-:W-:Y:S01]  /*5350*/  FFMA.FTZ R219, R181, R116, R219 ;  /* 0x00000074b5db7223 */ /* 0x000fe200000100db */
[----:B------:R-:W-:Y:S02]  /*5360*/  FADD.FTZ R116, R200, R136 ;  /* 0x00000088c8747221 */ /* 0x000fe40000010000 */
[----:B------:R-:W-:Y:S01]  /*5370*/  FADD.FTZ R127, R127, R117 ;  /* 0x000000757f7f7221 */ /* 0x000fe20000010000 */
[-C--:B------:R-:W-:Y:S01]  /*5380*/  FFMA.FTZ R126, R181, R117.reuse, R126 ;  /* 0x00000075b57e7223 */ /* 0x080fe2000001007e */
        /* <DEDUP_REMOVED lines=17> */
[----:B-1----:R-:W-:-:S07]  /*54a0*/  FFMA.FTZ R201, R181, R182, R117 ;  /* 0x000000b6b5c97223 */ /* 0x002fce0000010075 */
.L_x_2804:
[----:B------:R-:W-:Y:S05]  /*54b0*/  BSYNC.RECONVERGENT B1 ;  /* 0x0000000000017941 */ /* 0x000fea0003800200 */
.L_x_2803:
        /* <DEDUP_REMOVED lines=23> */
.L_x_2886:
        /* <DEDUP_REMOVED lines=72> */
.L_x_2810:
        /* <DEDUP_REMOVED lines=27> */
[----:B------:R-:W-:Y:S01]  /*5c60*/  FSEL R124, R63, RZ, P0 ;  /* 0x000000ff3f7c7208 */ /* 0x000fe20000000000 */
[----:B------:R-:W-:Y:S01]  /*5c70*/  FFMA.FTZ R63, R32, R121, R120 ;  /* 0x00000079203f7223 */ /* 0x000fe20000010078 */
[----:B------:R-:W-:-:S03]  /*5c80*/  LOP3.LUT P0, RZ, R132, 0xff00, RZ, 0xc0, !PT ;  /* 0x0000ff0084ff7812 */ /* 0x000fc6000780c0ff */
[----:B------:R-:W-:Y:S01]  /*5c90*/  FADD.FTZ R63, R31, -R63 ;  /* 0x8000003f1f3f7221 */ /* 0x000fe20000010000 */
[----:B------:R-:W-:Y:S01]  /*5ca0*/  FSEL R116, R88, RZ, P0 ;  /* 0x000000ff58747208 */ /* 0x000fe20000000000 */
[----:B------:R-:W-:Y:S01]  /*5cb0*/  FFMA.FTZ R88, R142, R121, R120 ;  /* 0x000000798e587223 */ /* 0x000fe20000010078 */
[----:B------:R-:W-:Y:S01]  /*5cc0*/  LOP3.LUT P0, RZ, R132, 0xff0000, RZ, 0xc0, !PT ;  /* 0x00ff000084ff7812 */ /* 0x000fe2000780c0ff */
[----:B------:R-:W-:Y:S01]  /*5cd0*/  FMUL.FTZ R63, R11, R63 ;  /* 0x0000003f0b3f7220 */ /* 0x000fe20000410000 */
[----:B------:R-:W-:Y:S01]  /*5ce0*/  F2FP.BF16.F32.PACK_AB R116, R116, R124 ;  /* 0x0000007c7474723e */ /* 0x000fe200000010ff */
[----:B------:R-:W-:Y:S01]  /*5cf0*/  FADD.FTZ R88, R141, -R88 ;  /* 0x800000588d587221 */ /* 0x000fe20000010000 */
[----:B------:R-:W-:Y:S01]  /*5d00*/  FSEL R122, R89, RZ, P0 ;  /* 0x000000ff597a7208 */ /* 0x000fe20000000000 */
[----:B------:R-:W-:Y:S01]  /*5d10*/  FFMA.FTZ R89, R160, R121, R120 ;  /* 0x00000079a0597223 */ /* 0x000fe20000010078 */
[----:B------:R-:W-:Y:S01]  /*5d20*/  FMUL.FTZ R117, R63, UR13 ;  /* 0x0000000d3f757c20 */ /* 0x000fe20008410000 */
        /* <DEDUP_REMOVED lines=8> */
[----:B------:R-:W-:Y:S01]  /*5db0*/  FSEL R118, R118, RZ, P0 ;  /* 0x000000ff76767208 */ /* 0x000fe20000000000 */
[----:B------:R-:W-:Y:S01]  /*5dc0*/  FMUL.FTZ R123, R89, UR13 ;  /* 0x0000000d597b7c20 */ /* 0x000fe20008410000 */
[----:B------:R-:W-:-:S04]  /*5dd0*/  LOP3.LUT P0, RZ, R133, 0xff00, RZ, 0xc0, !PT ;  /* 0x0000ff0085ff7812 */ /* 0x000fc8000780c0ff */
[----:B------:R-:W-:-:S04]  /*5de0*/  FSEL R123, R123, RZ, P0 ;  /* 0x000000ff7b7b7208 */ /* 0x000fc80000000000 */
[----:B------:R-:W-:Y:S01]  /*5df0*/  F2FP.BF16.F32.PACK_AB R118, R123, R118 ;  /* 0x000000767b76723e */ /* 0x000fe200000010ff */
[----:B------:R-:W-:Y:S06]  /*5e00*/  BRA `(.L_x_2811) ;  /* 0x0000001800a47947 */ /* 0x000fec0003800000 */
.L_x_2809:
        /* <DEDUP_REMOVED lines=59> */
.L_x_2812:
        /* <DEDUP_REMOVED lines=34> */
[----:B------:R-:W-:Y:S01]  /*63e0*/  FFMA.FTZ R63, R11, R63, R83 ;  /* 0x0000003f0b3f7223 */ /* 0x000fe20000010053 */
[----:B------:R-:W-:Y:S01]  /*63f0*/  F2FP.BF16.F32.PACK_AB R116, R116, R124 ;  /* 0x0000007c7474723e */ /* 0x000fe200000010ff */
[----:B------:R-:W-:Y:S01]  /*6400*/  FADD.FTZ R88, R141, -R88 ;  /* 0x800000588d587221 */ /* 0x000fe20000010000 */
[----:B------:R-:W-:Y:S01]  /*6410*/  FSEL R122, R89, RZ, P0 ;  /* 0x000000ff597a7208 */ /* 0x000fe20000000000 */
[----:B------:R-:W-:Y:S01]  /*6420*/  FFMA.FTZ R89, R160, R121, R120 ;  /* 0x00000079a0597223 */ /* 0x000fe20000010078 */
[----:B------:R-:W-:Y:S01]  /*6430*/  FMUL.FTZ R117, R63, UR13 ;  /* 0x0000000d3f757c20 */ /* 0x000fe20008410000 */
[----:B------:R-:W-:Y:S01]  /*6440*/  LOP3.LUT P0, RZ, R132, 0xff000000, RZ, 0xc0, !PT ;  /* 0xff00000084ff7812 */ /* 0x000fe2000780c0ff */
[----:B------:R-:W-:Y:S01]  /*6450*/  FFMA.FTZ R88, R11, R88, R84 ;  /* 0x000000580b587223 */ /* 0x000fe20000010054 */
[----:B------:R-:W-:-:S02]  /*6460*/  FADD.FTZ R89, R159, -R89 ;  /* 0x800000599f597221 */ /* 0x000fc40000010000 */
[----:B------:R-:W-:Y:S01]  /*6470*/  FSEL R117, R117, RZ, P0 ;  /* 0x000000ff75757208 */ /* 0x000fe20000000000 */
[----:B------:R-:W-:Y:S01]  /*6480*/  FMUL.FTZ R118, R88, UR13 ;  /* 0x0000000d58767c20 */ /* 0x000fe20008410000 */
[----:B------:R-:W-:Y:S01]  /*6490*/  LOP3.LUT P0, RZ, R133, 0xff, RZ, 0xc0, !PT ;  /* 0x000000ff85ff7812 */ /* 0x000fe2000780c0ff */
[----:B------:R-:W-:Y:S01]  /*64a0*/  FFMA.FTZ R89, R11, R89, R85 ;  /* 0x000000590b597223 */ /* 0x000fe20000010055 */
[----:B------:R-:W-:Y:S02]  /*64b0*/  F2FP.BF16.F32.PACK_AB R117, R117, R122 ;  /* 0x0000007a7575723e */ /* 0x000fe400000010ff */
[----:B------:R-:W-:Y:S01]  /*64c0*/  FSEL R118, R118, RZ, P0 ;  /* 0x000000ff76767208 */ /* 0x000fe20000000000 */
[----:B------:R-:W-:Y:S01]  /*64d0*/  FMUL.FTZ R123, R89, UR13 ;  /* 0x0000000d597b7c20 */ /* 0x000fe20008410000 */
[----:B------:R-:W-:-:S04]  /*64e0*/  LOP3.LUT P0, RZ, R133, 0xff00, RZ, 0xc0, !PT ;  /* 0x0000ff0085ff7812 */ /* 0x000fc8000780c0ff */
[----:B------:R-:W-:-:S04]  /*64f0*/  FSEL R123, R123, RZ, P0 ;  /* 0x000000ff7b7b7208 */ /* 0x000fc80000000000 */
[----:B------:R-:W-:Y:S01]  /*6500*/  F2FP.BF16.F32.PACK_AB R118, R123, R118 ;  /* 0x000000767b76723e */ /* 0x000fe200000010ff */
[----:B------:R-:W-:Y:S06]  /*6510*/  BRA `(.L_x_2811) ;  /* 0x0000001000e07947 */ /* 0x000fec0003800000 */
.L_x_2808:
        /* <DEDUP_REMOVED lines=83> */
.L_x_2814:
        /* <DEDUP_REMOVED lines=34> */
[-CC-:B------:R-:W-:Y:S01]  /*6c70*/  FFMA.FTZ R62, R20, R121.reuse, R120.reuse ;  /* 0x00000079143e7223 */ /* 0x180fe20000010078 */
[----:B------:R-:W-:Y:S01]  /*6c80*/  FSEL R60, R60, RZ, P0 ;  /* 0x000000ff3c3c7208 */ /* 0x000fe20000000000 */
[----:B------:R-:W-:Y:S01]  /*6c90*/  FFMA.FTZ R63, R32, R121, R120 ;  /* 0x00000079203f7223 */ /* 0x000fe20000010078 */
[----:B------:R-:W-:Y:S01]  /*6ca0*/  LOP3.LUT P0, RZ, R133, 0xff00, RZ, 0xc0, !PT ;  /* 0x0000ff0085ff7812 */ /* 0x000fe2000780c0ff */
[----:B------:R-:W-:Y:S02]  /*6cb0*/  FADD.FTZ R62, R19, -R62 ;  /* 0x8000003e133e7221 */ /* 0x000fe40000010000 */
[----:B------:R-:W-:Y:S01]  /*6cc0*/  FADD.FTZ R63, R31, -R63 ;  /* 0x8000003f1f3f7221 */ /* 0x000fe20000010000 */
[----:B------:R-:W-:Y:S01]  /*6cd0*/  FSEL R61, R61, RZ, P0 ;  /* 0x000000ff3d3d7208 */ /* 0x000fe20000000000 */
[C---:B------:R-:W-:Y:S01]  /*6ce0*/  FMUL.FTZ R62, R11.reuse, R62 ;  /* 0x0000003e0b3e7220 */ /* 0x040fe20000410000 */
[----:B------:R-:W-:Y:S01]  /*6cf0*/  LOP3.LUT P0, RZ, R134, 0xff0000, RZ, 0xc0, !PT ;  /* 0x00ff000086ff7812 */ /* 0x000fe2000780c0ff */
[----:B------:R-:W-:Y:S01]  /*6d00*/  FMUL.FTZ R63, R11, R63 ;  /* 0x0000003f0b3f7220 */ /* 0x000fe20000410000 */
[----:B------:R-:W-:Y:S01]  /*6d10*/  F2FP.BF16.F32.PACK_AB R118, R61, R60 ;  /* 0x0000003c3d76723e */ /* 0x000fe200000010ff */
[----:B------:R-:W-:-:S02]  /*6d20*/  FMUL.FTZ R60, R62, UR13 ;  /* 0x0000000d3e3c7c20 */ /* 0x000fc40008410000 */
[----:B------:R-:W-:-:S03]  /*6d30*/  FMUL.FTZ R76, R63, UR13 ;  /* 0x0000000d3f4c7c20 */ /* 0x000fc60008410000 */
        /* <DEDUP_REMOVED lines=17> */
[----:B------:R-:W-:Y:S01]  /*6e50*/  LOP3.LUT P0, RZ, R134, 0xff00, RZ, 0xc0, !PT ;  /* 0x0000ff0086ff7812 */ /* 0x000fe2000780c0ff */
[----:B------:R-:W-:-:S03]  /*6e60*/  FMUL.FTZ R60, R11, R60 ;  /* 0x0000003c0b3c7220 */ /* 0x000fc60000410000 */
[----:B------:R-:W-:Y:S01]  /*6e70*/  FSEL R76, R76, RZ, P0 ;  /* 0x000000ff4c4c7208 */ /* 0x000fe20000000000 */
[----:B------:R-:W-:Y:S01]  /*6e80*/  FMUL.FTZ R123, R60, UR13 ;  /* 0x0000000d3c7b7c20 */ /* 0x000fe20008410000 */
[----:B------:R-:W-:-:S04]  /*6e90*/  LOP3.LUT P0, RZ, R132, 0xff, RZ, 0xc0, !PT ;  /* 0x000000ff84ff7812 */ /* 0x000fc8000780c0ff */
[C---:B------:R-:W-:Y:S02]  /*6ea0*/  FSEL R122, R123.reuse, RZ, P0 ;  /* 0x000000ff7b7a7208 */ /* 0x040fe40000000000 */
[----:B------:R-:W-:Y:S02]  /*6eb0*/  LOP3.LUT P0, RZ, R134, 0xff, RZ, 0xc0, !PT ;  /* 0x000000ff86ff7812 */ /* 0x000fe4000780c0ff */
[----:B------:R-:W-:Y:S02]  /*6ec0*/  F2FP.BF16.F32.PACK_AB R116, R116, R122 ;  /* 0x0000007a7474723e */ /* 0x000fe400000010ff */
[----:B------:R-:W-:-:S04]  /*6ed0*/  FSEL R123, R123, RZ, P0 ;  /* 0x000000ff7b7b7208 */ /* 0x000fc80000000000 */
[----:B------:R-:W-:Y:S01]  /*6ee0*/  F2FP.BF16.F32.PACK_AB R76, R76, R123 ;  /* 0x0000007b4c4c723e */ /* 0x000fe200000010ff */
[----:B------:R-:W-:Y:S06]  /*6ef0*/  BRA `(.L_x_2811) ;  /* 0x0000000800687947 */ /* 0x000fec0003800000 */
.L_x_2813:
        /* <DEDUP_REMOVED lines=80> */
.L_x_2815:
        /* <DEDUP_REMOVED lines=41> */
[C---:B------:R-:W-:Y:S01]  /*7690*/  FFMA.FTZ R62, R11.reuse, R62, R82 ;  /* 0x0000003e0b3e7223 */ /* 0x040fe20000010052 */
[----:B------:R-:W-:Y:S01]  /*76a0*/  LOP3.LUT P0, RZ, R134, 0xff0000, RZ, 0xc0, !PT ;  /* 0x00ff000086ff7812 */ /* 0x000fe2000780c0ff */
[----:B------:R-:W-:Y:S01]  /*76b0*/  FFMA.FTZ R63, R11, R63, R83 ;  /* 0x0000003f0b3f7223 */ /* 0x000fe20000010053 */
        /* <DEDUP_REMOVED lines=20> */
[----:B------:R-:W-:Y:S01]  /*7800*/  LOP3.LUT P0, RZ, R134, 0xff00, RZ, 0xc0, !PT ;  /* 0x0000ff0086ff7812 */ /* 0x000fe2000780c0ff */
[----:B------:R-:W-:-:S03]  /*7810*/  FFMA.FTZ R60, R11, R60, R80 ;  /* 0x0000003c0b3c7223 */ /* 0x000fc60000010050 */
[----:B------:R-:W-:Y:S01]  /*7820*/  FSEL R76, R76, RZ, P0 ;  /* 0x000000ff4c4c7208 */ /* 0x000fe20000000000 */
[----:B------:R-:W-:Y:S01]  /*7830*/  FMUL.FTZ R123, R60, UR13 ;  /* 0x0000000d3c7b7c20 */ /* 0x000fe20008410000 */
[----:B------:R-:W-:-:S04]  /*7840*/  LOP3.LUT P0, RZ, R132, 0xff, RZ, 0xc0, !PT ;  /* 0x000000ff84ff7812 */ /* 0x000fc8000780c0ff */
[C---:B------:R-:W-:Y:S02]  /*7850*/  FSEL R122, R123.reuse, RZ, P0 ;  /* 0x000000ff7b7a7208 */ /* 0x040fe40000000000 */
[----:B------:R-:W-:Y:S02]  /*7860*/  LOP3.LUT P0, RZ, R134, 0xff, RZ, 0xc0, !PT ;  /* 0x000000ff86ff7812 */ /* 0x000fe4000780c0ff */
[----:B------:R-:W-:Y:S02]  /*7870*/  F2FP.BF16.F32.PACK_AB R116, R116, R122 ;  /* 0x0000007a7474723e */ /* 0x000fe400000010ff */
[----:B------:R-:W-:-:S04]  /*7880*/  FSEL R123, R123, RZ, P0 ;  /* 0x000000ff7b7b7208 */ /* 0x000fc80000000000 */
[----:B------:R-:W-:-:S07]  /*7890*/  F2FP.BF16.F32.PACK_AB R76, R76, R123 ;  /* 0x0000007b4c4c723e */ /* 0x000fce00000010ff */
.L_x_2811:
        /* <DEDUP_REMOVED lines=15> */
.L_x_2807:
[----:B------:R-:W-:Y:S05]  /*7990*/  BSYNC.RECONVERGENT B1 ;  /* 0x0000000000017941 */ /* 0x000fea0003800200 */
.L_x_2806:
        /* <DEDUP_REMOVED lines=12> */
[----:B-----5:R-:W-:Y:S01]  /*7a60*/  LOP3.LUT P6, RZ, R49, 0xff0000, RZ, 0xc0, !PT ;  /* 0x00ff000031ff7812 */ /* 0x020fe200078cc0ff */
[----:B------:R-:W-:Y:S02]  /*7a70*/  FFMA.FTZ R62, R175, R121, R120 ;  /* 0x00000079af3e7223 */ /* 0x000fe40000010078 */
[----:B------:R-:W-:Y:S02]  /*7a80*/  FADD.FTZ R60, R165, -R60 ;  /* 0x8000003ca53c7221 */ /* 0x000fe40000010000 */
[----:B------:R-:W-:Y:S02]  /*7a90*/  FADD.FTZ R62, R176, -R62 ;  /* 0x8000003eb03e7221 */ /* 0x000fe40000010000 */
[C---:B------:R-:W-:Y:S02]  /*7aa0*/  FFMA.FTZ R90, R11.reuse, R60, R54 ;  /* 0x0000003c0b5a7223 */ /* 0x040fe40000010036 */
        /* <DEDUP_REMOVED lines=10> */
[----:B-1----:R-:W-:Y:S01]  /*7b50*/  F2FP.BF16.F32.PACK_AB R79, R63, R60 ;  /* 0x0000003c3f4f723e */ /* 0x002fe200000010ff */
        /* <DEDUP_REMOVED lines=58> */
.L_x_2820:
[-CC-:B-1----:R-:W-:Y:S01]  /*7f00*/  FFMA.FTZ R76, R166, R121.reuse, R120.reuse ;  /* 0x00000079a64c7223 */ /* 0x182fe20000010078 */
        /* <DEDUP_REMOVED lines=74> */
.L_x_2819:
        /* <DEDUP_REMOVED lines=8> */
[C---:B------:R-:W-:Y:S02]  /*8430*/  FMUL.FTZ R90, R11.reuse, R60 ;  /* 0x0000003c0b5a7220 */ /* 0x040fe40000410000 */
        /* <DEDUP_REMOVED lines=69> */
.L_x_2822:
        /* <DEDUP_REMOVED lines=75> */
.L_x_2818:
[----:B------:R-:W-:-:S04]  /*8d40*/  UISETP.NE.U32.AND UP0, UPT, UR24, URZ, UPT ;  /* 0x000000ff1800728c */ /* 0x000fc8000bf05070 */
[----:B------:R-:W-:-:S09]  /*8d50*/  UISETP.NE.AND.EX UP0, UPT, UR25, URZ, UPT, UP0 ;  /* 0x000000ff1900728c */ /* 0x000fd2000bf05300 */
[----:B------:R-:W-:Y:S05]  /*8d60*/  BRA.U !UP0, `(.L_x_2823) ;  /* 0x0000000508bc7547 */ /* 0x000fea000b800000 */
        /* <DEDUP_REMOVED lines=10> */
[C---:B------:R-:W-:Y:S01]  /*8e10*/  FFMA.FTZ R90, R11.reuse, R60, R54 ;  /* 0x0000003c0b5a7223 */ /* 0x040fe20000010036 */
        /* <DEDUP_REMOVED lines=23> */
[----:B-1----:R-:W-:Y:S01]  /*8f90*/  FSEL R116, R88, RZ, P6 ;  /* 0x000000ff58747208 */ /* 0x002fe20003000000 */
        /* <DEDUP_REMOVED lines=22> */
.L_x_2824:
        /* <DEDUP_REMOVED lines=54> */
.L_x_2823:
        /* <DEDUP_REMOVED lines=57> */
.L_x_2825:
        /* <DEDUP_REMOVED lines=53> */
.L_x_2821:
[----:B------:R-:W1:Y:S01]  /*9b40*/  @UP0 LDCU.64 UR4, c[0x0][0x478] ;  /* 0x00008f00ff0407ac */ /* 0x000e620008000a00 */
[----:B------:R-:W-:Y:S01]  /*9b50*/  PLOP3.LUT P6, PT, PT, PT, UP0, 0x80, 0x8 ;  /* 0x000000000008781c */ /* 0x000fe20003fcf008 */
[----:B------:R-:W-:-:S12]  /*9b60*/  HFMA2 R122, -RZ, RZ, 0, 1.9073486328125e-06 ;  /* 0x00000020ff7a7431 */ /* 0x000fd800000001ff */
[----:B-1----:R-:W-:Y:S01]  /*9b70*/  @P6 IMAD.WIDE.U32 R122, R2, R122, UR4 ;  /* 0x00000004027a6e25 */ /* 0x002fe2000f8e007a */
[----:B------:R-:W-:-:S13]  /*9b80*/  PLOP3.LUT P6, PT, PT, PT, UP0, 0x80, 0x8 ;  /* 0x000000000008781c */ /* 0x000fda0003fcf008 */
[----:B------:R-:W-:Y:S01]  /*9b90*/  @P6 STG.E.128 desc[UR8][R122.64], R60 ;  /* 0x0000003c7a006986 */ /* 0x000fe2000c101d08 */
        /* <DEDUP_REMOVED lines=9> */
.L_x_2817:
[----:B------:R-:W-:Y:S05]  /*9c30*/  BSYNC.RECONVERGENT B1 ;  /* 0x0000000000017941 */ /* 0x000fea0003800200 */
.L_x_2816:
        /* <DEDUP_REMOVED lines=28> */
[----:B-12---:R-:W-:Y:S01]  /*9e00*/  F2FP.BF16.F32.PACK_AB R79, R63, R60 ;  /* 0x0000003c3f4f723e */ /* 0x006fe200000010ff */
        /* <DEDUP_REMOVED lines=58> */
.L_x_2830:
[-CC-:B-12---:R-:W-:Y:S01]  /*a1b0*/  FFMA.FTZ R76, R164, R121.reuse, R120.reuse ;  /* 0x00000079a44c7223 */ /* 0x186fe20000010078 */
        /* <DEDUP_REMOVED lines=74> */
.L_x_2829:
[----:B-12---:R-:W1:Y:S02]  /*a660*/  LDC.64 R76, c[0x0][0x478] ;  /* 0x00011e00ff4c7b82 */ /* 0x006e640000000a00 */
[----:B-1----:R-:W-:-:S04]  /*a670*/  ISETP.NE.U32.AND P1, PT, R76, RZ, PT ;  /* 0x000000ff4c00720c */ /* 0x002fc80003f25070 */
[----:B------:R-:W-:-:S13]  /*a680*/  ISETP.NE.AND.EX P1, PT, R77, RZ, PT, P1 ;  /* 0x000000ff4d00720c */ /* 0x000fda0003f25310 */
[----:B------:R-:W-:Y:S05]  /*a690*/  @!P1 BRA `(.L_x_2832) ;  /* 0x00000004002c9947 */ /* 0x000fea0003800000 */
        /* <DEDUP_REMOVED lines=75> */
.L_x_2832:
        /* <DEDUP_REMOVED lines=75> */
.L_x_2828:
        /* <DEDUP_REMOVED lines=61> */
.L_x_2834:
        /* <DEDUP_REMOVED lines=54> */
.L_x_2833:
        /* <DEDUP_REMOVED lines=58> */
.L_x_2835:
        /* <DEDUP_REMOVED lines=53> */
.L_x_2831:
        /* <DEDUP_REMOVED lines=11> */
.L_x_2827:
[----:B------:R-:W-:Y:S05]  /*bed0*/  BSYNC.RECONVERGENT B1 ;  /* 0x0000000000017941 */ /* 0x000fea0003800200 */
.L_x_2826:
        /* <DEDUP_REMOVED lines=26> */
[----:B-123--:R-:W-:Y:S01]  /*c080*/  F2FP.BF16.F32.PACK_AB R79, R63, R60 ;  /* 0x0000003c3f4f723e */ /* 0x00efe200000010ff */
        /* <DEDUP_REMOVED lines=60> */
.L_x_2840:
[-CC-:B-123--:R-:W-:Y:S01]  /*c450*/  FFMA.FTZ R78, R179, R121.reuse, R120.reuse ;  /* 0x00000079b34e7223 */ /* 0x18efe20000010078 */
        /* <DEDUP_REMOVED lines=74> */
.L_x_2839:
[----:B-123--:R-:W1:Y:S02]  /*c900*/  LDC.64 R76, c[0x0][0x478] ;  /* 0x00011e00ff4c7b82 */ /* 0x00ee640000000a00 */
[----:B-1----:R-:W-:-:S04]  /*c910*/  ISETP.NE.U32.AND P1, PT, R76, RZ, PT ;  /* 0x000000ff4c00720c */ /* 0x002fc80003f25070 */
        /* <DEDUP_REMOVED lines=77> */
.L_x_2842:
        /* <DEDUP_REMOVED lines=75> */
.L_x_2838:
        /* <DEDUP_REMOVED lines=15> */
[C---:B------:R-:W-:Y:S01]  /*d390*/  FFMA.FTZ R90, R11.reuse, R60, R106 ;  /* 0x0000003c0b5a7223 */ /* 0x040fe2000001006a */
[----:B------:R-:W-:Y:S01]  /*d3a0*/  FFMA.FTZ R60, R154, R121, R120 ;  /* 0x000000799a3c7223 */ /* 0x000fe20000010078 */
[----:B------:R-:W-:Y:S01]  /*d3b0*/  FFMA.FTZ R91, R11, R63, R107 ;  /* 0x0000003f0b5b7223 */ /* 0x000fe2000001006b */
[----:B------:R-:W-:Y:S01]  /*d3c0*/  ISETP.GE.U32.AND.EX P5, PT, R41, 0x1000000, PT, P5 ;  /* 0x010000002900780c */ /* 0x000fe20003fa6150 */
[----:B------:R-:W-:Y:S01]  /*d3d0*/  FMUL.FTZ R62, R90, UR13 ;  /* 0x0000000d5a3e7c20 */ /* 0x000fe20008410000 */
[----:B------:R-:W-:Y:S01]  /*d3e0*/  FADD.FTZ R60, R153, -R60 ;  /* 0x8000003c993c7221 */ /* 0x000fe20000010000 */
[----:B------:R-:W-:Y:S01]  /*d3f0*/  FMUL.FTZ R63, R91, UR13 ;  /* 0x0000000d5b3f7c20 */ /* 0x000fe20008410000 */
[----:B------:R-:W-:-:S02]  /*d400*/  FFMA.FTZ R88, R11, R61, R104 ;  /* 0x0000003d0b587223 */ /* 0x000fc40000010068 */
[----:B------:R-:W-:Y:S01]  /*d410*/  FFMA.FTZ R89, R11, R60, R105 ;  /* 0x0000003c0b597223 */ /* 0x000fe20000010069 */
        /* <DEDUP_REMOVED lines=37> */
.L_x_2844:
        /* <DEDUP_REMOVED lines=54> */
.L_x_2843:
        /* <DEDUP_REMOVED lines=12> */
[C---:B------:R-:W-:Y:S01]  /*da90*/  FMUL.FTZ R90, R11.reuse, R60 ;  /* 0x0000003c0b5a7220 */ /* 0x040fe20000410000 */
[----:B------:R-:W-:Y:S01]  /*daa0*/  FFMA.FTZ R60, R154, R121, R120 ;  /* 0x000000799a3c7223 */ /* 0x000fe20000010078 */
[----:B------:R-:W-:Y:S01]  /*dab0*/  FMUL.FTZ R91, R11, R63 ;  /* 0x0000003f0b5b7220 */ /* 0x000fe20000410000 */
[----:B------:R-:W-:Y:S01]  /*dac0*/  ISETP.GE.U32.AND.EX P5, PT, R41, 0x1000000, PT, P5 ;  /* 0x010000002900780c */ /* 0x000fe20003fa6150 */
[----:B------:R-:W-:Y:S01]  /*dad0*/  FMUL.FTZ R62, R90, UR13 ;  /* 0x0000000d5a3e7c20 */ /* 0x000fe20008410000 */
[----:B------:R-:W-:Y:S01]  /*dae0*/  FADD.FTZ R60, R153, -R60 ;  /* 0x8000003c993c7221 */ /* 0x000fe20000010000 */
[----:B------:R-:W-:Y:S01]  /*daf0*/  FMUL.FTZ R63, R91, UR13 ;  /* 0x0000000d5b3f7c20 */ /* 0x000fe20008410000 */
[----:B------:R-:W-:-:S02]  /*db00*/  FMUL.FTZ R88, R11, R61 ;  /* 0x0000003d0b587220 */ /* 0x000fc40000410000 */
[----:B------:R-:W-:Y:S01]  /*db10*/  FMUL.FTZ R89, R11, R60 ;  /* 0x0000003c0b597220 */ /* 0x000fe20000410000 */
        /* <DEDUP_REMOVED lines=37> */
.L_x_2845:
        /* <DEDUP_REMOVED lines=53> */
.L_x_2841:
        /* <DEDUP_REMOVED lines=11> */
.L_x_2837:
[----:B------:R-:W-:Y:S05]  /*e170*/  BSYNC.RECONVERGENT B1 ;  /* 0x0000000000017941 */ /* 0x000fea0003800200 */
.L_x_2836:
        /* <DEDUP_REMOVED lines=22> */
[----:B-----5:R-:W-:Y:S01]  /*e2e0*/  FFMA.FTZ R91, R11, R79, R115 ;  /* 0x0000004f0b5b7223 */ /* 0x020fe20000010073 */
[----:B------:R-:W-:Y:S01]  /*e2f0*/  ISETP.GE.U32.AND P2, PT, R36, RZ, PT ;  /* 0x000000ff2400720c */ /* 0x000fe20003f46070 */
[----:B------:R-:W-:Y:S01]  /*e300*/  FADD.FTZ R76, R170, -R76 ;  /* 0x8000004caa4c7221 */ /* 0x000fe20000010000 */
[----:B------:R-:W-:Y:S01]  /*e310*/  FADD.FTZ R77, R149, -R77 ;  /* 0x8000004d954d7221 */ /* 0x000fe20000010000 */
        /* <DEDUP_REMOVED lines=61> */
.L_x_2850:
[-CC-:B------:R-:W-:Y:S01]  /*e6f0*/  FFMA.FTZ R118, R171, R121.reuse, R120.reuse ;  /* 0x00000079ab767223 */ /* 0x180fe20000010078 */
[-CC-:B-1234-:R-:W-:Y:S01]  /*e700*/  FFMA.FTZ R79, R181, R121.reuse, R120.reuse ;  /* 0x00000079b54f7223 */ /* 0x19efe20000010078 */
        /* <DEDUP_REMOVED lines=73> */
.L_x_2849:
        /* <DEDUP_REMOVED lines=14> */
[----:B-----5:R-:W-:Y:S01]  /*ec80*/  FMUL.FTZ R91, R11, R79 ;  /* 0x0000004f0b5b7220 */ /* 0x020fe20000410000 */
[----:B------:R-:W-:Y:S01]  /*ec90*/  ISETP.GE.U32.AND P2, PT, R36, RZ, PT ;  /* 0x000000ff2400720c */ /* 0x000fe20003f46070 */
[----:B------:R-:W-:Y:S01]  /*eca0*/  FADD.FTZ R76, R170, -R76 ;  /* 0x8000004caa4c7221 */ /* 0x000fe20000010000 */
[----:B------:R-:W-:Y:S01]  /*ecb0*/  FADD.FTZ R77, R149, -R77 ;  /* 0x8000004d954d7221 */ /* 0x000fe20000010000 */
        /* <DEDUP_REMOVED lines=61> */
.L_x_2852:
        /* <DEDUP_REMOVED lines=75> */
.L_x_2848:
        /* <DEDUP_REMOVED lines=61> */
.L_x_2854:
        /* <DEDUP_REMOVED lines=54> */
.L_x_2853:
        /* <DEDUP_REMOVED lines=58> */
.L_x_2855:
        /* <DEDUP_REMOVED lines=53> */
.L_x_2851:
        /* <DEDUP_REMOVED lines=10> */
.L_x_2847:
[----:B------:R-:W-:Y:S05]  /*10400*/  BSYNC.RECONVERGENT B1 ;  /* 0x0000000000017941 */ /* 0x000fea0003800200 */
.L_x_2846:
[----:B-1234-:R-:W1:Y:S02]  /*10410*/  LDC.64 R116, c[0x0][0x380] ;  /* 0x0000e000ff747b82 */ /* 0x01ee640000000a00 */
[----:B-1----:R-:W-:-:S04]  /*10420*/  LEA R203, R116, R203, 0x2 ;  /* 0x000000cb74cb7211 */ /* 0x002fc800078e10ff */
[----:B------:R-:W-:-:S13]  /*10430*/  ISETP.GE.AND P0, PT, R203, R117, PT ;  /* 0x00000075cb00720c */ /* 0x000fda0003f06270 */
[----:B------:R-:W-:Y:S05]  /*10440*/  @!P0 BRA `(.L_x_2856) ;  /* 0xffffff14003c8947 */ /* 0x000fea000383ffff */
.L_x_2794:
[----:B------:R-:W-:Y:S05]  /*10450*/  BSYNC B0 ;  /* 0x0000000000007941 */ /* 0x000fea0003800000 */
.L_x_2793:
        /* <DEDUP_REMOVED lines=368> */
.L_x_2858:
[----:B------:R-:W-:Y:S05]  /*11b60*/  BSYNC.RECONVERGENT B0 ;  /* 0x0000000000007941 */ /* 0x000fea0003800200 */
.L_x_2857:
        /* <DEDUP_REMOVED lines=22> */
.L_x_2860:
[----:B------:R-:W-:Y:S05]  /*11cd0*/  BSYNC.RECONVERGENT B0 ;  /* 0x0000000000007941 */ /* 0x000fea0003800200 */
.L_x_2859:
        /* <DEDUP_REMOVED lines=22> */
.L_x_2862:
[----:B------:R-:W-:Y:S05]  /*11e40*/  BSYNC.RECONVERGENT B0 ;  /* 0x0000000000007941 */ /* 0x000fea0003800200 */
.L_x_2861:
        /* <DEDUP_REMOVED lines=167> */
.L_x_2864:
[----:B------:R-:W-:Y:S05]  /*128c0*/  BSYNC.RECONVERGENT B0 ;  /* 0x0000000000007941 */ /* 0x000fea0003800200 */
.L_x_2863:
        /* <DEDUP_REMOVED lines=22> */
.L_x_2866:
[----:B------:R-:W-:Y:S05]  /*12a30*/  BSYNC.RECONVERGENT B0 ;  /* 0x0000000000007941 */ /* 0x000fea0003800200 */
.L_x_2865:
        /* <DEDUP_REMOVED lines=22> */
.L_x_2868:
[----:B------:R-:W-:Y:S05]  /*12ba0*/  BSYNC.RECONVERGENT B0 ;  /* 0x0000000000007941 */ /* 0x000fea0003800200 */
.L_x_2867:
        /* <DEDUP_REMOVED lines=22> */
.L_x_2870:
[----:B------:R-:W-:Y:S05]  /*12d10*/  BSYNC.RECONVERGENT B0 ;  /* 0x0000000000007941 */ /* 0x000fea0003800200 */
.L_x_2869:
        /* <DEDUP_REMOVED lines=22> */
.L_x_2872:
[----:B------:R-:W-:Y:S05]  /*12e80*/  BSYNC.RECONVERGENT B0 ;  /* 0x0000000000007941 */ /* 0x000fea0003800200 */
.L_x_2871:
        /* <DEDUP_REMOVED lines=22> */
.L_x_2874:
[----:B------:R-:W-:Y:S05]  /*12ff0*/  BSYNC.RECONVERGENT B0 ;  /* 0x0000000000007941 */ /* 0x000fea0003800200 */
.L_x_2873:
        /* <DEDUP_REMOVED lines=9> */
.L_x_2805:
        /* <DEDUP_REMOVED lines=8> */
.L_x_2876:
[----:B------:R-:W-:Y:S05]  /*13110*/  BSYNC B1 ;  /* 0x0000000000017941 */ /* 0x000fea0003800000 */
.L_x_2875:
        /* <DEDUP_REMOVED lines=9> */
.L_x_2877:
        /* <DEDUP_REMOVED lines=8> */
.L_x_2878:
[----:B------:R-:W-:Y:S02]  /*13230*/  MOV R119, R121 ;  /* 0x0000007900777202 */ /* 0x000fe40000000f00 */
[----:B------:R-:W-:-:S05]  /*13240*/  MOV R116, R122 ;  /* 0x0000007a00747202 */ /* 0x000fca0000000f00 */
[----:B------:R-:W-:Y:S01]  /*13250*/  FADD.FTZ R120, R120, R116 ;  /* 0x0000007478787221 */ /* 0x000fe20000010000 */
[----:B------:R-:W-:-:S07]  /*13260*/  MOV R116, 0xffffffff ;  /* 0xffffffff00747802 */ /* 0x000fce0000000f00 */
[----:B------:R-:W-:Y:S05]  /*13270*/  WARPSYNC.COLLECTIVE R116, `(.L_x_2879) ;  /* 0x0000000074087348 */ /* 0x000fea0003c00000 */
[----:B------:R0:W1:Y:S02]  /*13280*/  SHFL.BFLY P0, R122, R119, R118, R117 ;  /* 0x0c000076777a7389 */ /* 0x0000640000000075 */
[----:B01----:R-:W-:Y:S05]  /*13290*/  ENDCOLLECTIVE ;  /* 0x000000000000791b */ /* 0x003fea0003800000 */
.L_x_2879:
        /* <DEDUP_REMOVED lines=8> */
.L_x_2880:
[----:B------:R-:W-:Y:S02]  /*13320*/  MOV R119, R121 ;  /* 0x0000007900777202 */ /* 0x000fe40000000f00 */
[----:B------:R-:W-:-:S05]  /*13330*/  MOV R116, R122 ;  /* 0x0000007a00747202 */ /* 0x000fca0000000f00 */
[----:B------:R-:W-:Y:S01]  /*13340*/  FADD.FTZ R120, R120, R116 ;  /* 0x0000007478787221 */ /* 0x000fe20000010000 */
[----:B------:R-:W-:-:S07]  /*13350*/  MOV R116, 0xffffffff ;  /* 0xffffffff00747802 */ /* 0x000fce0000000f00 */
[----:B------:R-:W-:Y:S05]  /*13360*/  WARPSYNC.COLLECTIVE R116, `(.L_x_2881) ;  /* 0x0000000074087348 */ /* 0x000fea0003c00000 */
[----:B------:R0:W1:Y:S02]  /*13370*/  SHFL.BFLY P0, R122, R119, R118, R117 ;  /* 0x0c000076777a7389 */ /* 0x0000640000000075 */
[----:B01----:R-:W-:Y:S05]  /*13380*/  ENDCOLLECTIVE ;  /* 0x000000000000791b */ /* 0x003fea0003800000 */
.L_x_2881:
        /* <DEDUP_REMOVED lines=8> */
.L_x_2882:
[----:B------:R-:W-:Y:S02]  /*13410*/  MOV R119, R121 ;  /* 0x0000007900777202 */ /* 0x000fe40000000f00 */
[----:B------:R-:W-:-:S05]  /*13420*/  MOV R116, R122 ;  /* 0x0000007a00747202 */ /* 0x000fca0000000f00 */
[----:B------:R-:W-:Y:S01]  /*13430*/  FADD.FTZ R120, R120, R116 ;  /* 0x0000007478787221 */ /* 0x000fe20000010000 */
[----:B------:R-:W-:-:S07]  /*13440*/  MOV R116, 0xffffffff ;  /* 0xffffffff00747802 */ /* 0x000fce0000000f00 */
[----:B------:R-:W-:Y:S05]  /*13450*/  WARPSYNC.COLLECTIVE R116, `(.L_x_2883) ;  /* 0x0000000074087348 */ /* 0x000fea0003c00000 */
[----:B------:R0:W1:Y:S02]  /*13460*/  SHFL.BFLY P0, R122, R119, R118, R117 ;  /* 0x0c000076777a7389 */ /* 0x0000640000000075 */
[----:B01----:R-:W-:Y:S05]  /*13470*/  ENDCOLLECTIVE ;  /* 0x000000000000791b */ /* 0x003fea0003800000 */
.L_x_2883:
        /* <DEDUP_REMOVED lines=8> */
.L_x_2884:
[----:B------:R-:W-:Y:S02]  /*13500*/  MOV R119, R121 ;  /* 0x0000007900777202 */ /* 0x000fe40000000f00 */
[----:B------:R-:W-:-:S07]  /*13510*/  MOV R123, R122 ;  /* 0x0000007a007b7202 */ /* 0x000fce0000000f00 */
[----:B------:R-:W-:Y:S05]  /*13520*/  WARPSYNC.COLLECTIVE R116, `(.L_x_2885) ;  /* 0x0000000074087348 */ /* 0x000fea0003c00000 */
[----:B------:R0:W1:Y:S02]  /*13530*/  SHFL.BFLY P0, R122, R119, R118, R117 ;  /* 0x0c000076777a7389 */ /* 0x0000640000000075 */
[----:B01----:R-:W-:Y:S05]  /*13540*/  ENDCOLLECTIVE ;  /* 0x000000000000791b */ /* 0x003fea0003800000 */
.L_x_2885:
[----:B------:R-:W-:Y:S01]  /*13550*/  MOV R116, R122 ;  /* 0x0000007a00747202 */ /* 0x000fe20000000f00 */
[----:B------:R-:W-:Y:S06]  /*13560*/  BRA `(.L_x_2886) ;  /* 0xffffff2000307947 */ /* 0x000fec000383ffff */
.L_x_2887:
        /* <DEDUP_REMOVED lines=9> */
.L_x_7118:


//--------------------- .text._ZN10layer_norm31ln_parallel_residual_bwd_kernelINS_13Kernel_traitsIf13__nv_bfloat16fS2_fjLj1280ELj1ELj4ELj1ELj16ENS_18Kernel_traits_baseILj1280EfS2_fS2_fjLj128EEEEELb1ELb0ELb1EEEvNS_9BwdParamsE --------------------------
	.section	.text._ZN10layer_norm31ln_parallel_residual_bwd_kernelINS_13Kernel_traitsIf13__nv_bfloat16fS2_fjLj1280ELj1ELj4ELj1ELj16ENS_18Kernel_traits_baseILj1280EfS2_fS2_fjLj128EEEEELb1ELb0ELb1EEEvNS_9BwdParamsE,"ax",@progbits
	.align	128
        .global         _ZN10layer_norm31ln_parallel_residual_bwd_kernelINS_13Kernel_traitsIf13__nv_bfloat16fS2_fjLj1280ELj1ELj4ELj1ELj16ENS_18Kernel_traits_baseILj1280EfS2_fS2_fjLj128EEEEELb1ELb0ELb1EEEvNS_9BwdParamsE
        .type           _ZN10layer_norm31ln_parallel_residual_bwd_kernelINS_13Kernel_traitsIf13__nv_bfloat16fS2_fjLj1280ELj1ELj4ELj1ELj16ENS_18Kernel_traits_baseILj1280EfS2_fS2_fjLj128EEEEELb1ELb0ELb1EEEvNS_9BwdParamsE,@function
        .size           _ZN10layer_norm31ln_parallel_residual_bwd_kernelINS_13Kernel_traitsIf13__nv_bfloat16fS2_fjLj1280ELj1ELj4ELj1ELj16ENS_18Kernel_traits_baseILj1280EfS2_fS2_fjLj128EEEEELb1ELb0ELb1EEEvNS_9BwdParamsE,(.L_x_7119 - _ZN10layer_norm31ln_parallel_residual_bwd_kernelINS_13Kernel_traitsIf13__nv_bfloat16fS2_fjLj1280ELj1ELj4ELj1ELj16ENS_18Kernel_traits_baseILj1280EfS2_fS2_fjLj128EEEEELb1ELb0ELb1EEEvNS_9BwdParamsE)
        .other          _ZN10layer_norm31ln_parallel_residual_bwd_kernelINS_13Kernel_traitsIf13__nv_bfloat16fS2_fjLj1280ELj1ELj4ELj1ELj16ENS_18Kernel_traits_baseILj1280EfS2_fS2_fjLj128EEEEELb1ELb0ELb1EEEvNS_9BwdParamsE,@"STO_CUDA_ENTRY STV_DEFAULT"
_ZN10layer_norm31ln_parallel_residual_bwd_kernelINS_13Kernel_traitsIf13__nv_bfloat16fS2_fjLj1280ELj1ELj4ELj1ELj16ENS_18Kernel_traits_baseILj1280EfS2_fS2_fjLj128EEEEELb1ELb0ELb1EEEvNS_9BwdParamsE:
.text._ZN10layer_norm31ln_parallel_residual_bwd_kernelINS_13Kernel_traitsIf13__nv_bfloat16fS2_fjLj1280ELj1ELj4ELj1ELj16ENS_18Kernel_traits_baseILj1280EfS2_fS2_fjLj128EEEEELb1ELb0ELb1EEEvNS_9BwdParamsE:
        /* <DEDUP_REMOVED lines=106> */
[----:B------:R-:W4:Y:S04]  /*06a0*/  LDG.E.128 R20, desc[UR10][R2.64+0x410] ;  /* 0x0004100a02147981 */ /* 0x000f28000c1e1d00 */
[----:B------:R-:W4:Y:S04]  /*06b0*/  LDG.E.128 R16, desc[UR10][R4.64] ;  /* 0x0000000a04107981 */ /* 0x000f28000c1e1d00 */
[----:B------:R-:W4:Y:S04]  /*06c0*/  LDG.E.128 R12, desc[UR10][R4.64+0x10] ;  /* 0x0000100a040c7981 */ /* 0x000f28000c1e1d00 */
[----:B------:R-:W4:Y:S04]  /*06d0*/  LDG.E.128 R8, desc[UR10][R4.64+0x400] ;  /* 0x0004000a04087981 */ /* 0x000f28000c1e1d00 */
        /* <DEDUP_REMOVED lines=22> */
[----:B------:R-:W-:Y:S02]  /*0840*/  MOV R233, RZ ;  /* 0x000000ff00e97202 */ /* 0x000fe40000000f00 */
        /* <DEDUP_REMOVED lines=8> */
[----:B------:R-:W-:Y:S02]  /*08d0*/  MOV R248, RZ ;  /* 0x000000ff00f87202 */ /* 0x000fe40000000f00 */
[----:B------:R-:W-:Y:S01]  /*08e0*/  MOV R225, RZ ;  /* 0x000000ff00e17202 */ /* 0x000fe20000000f00 */
[----:B--2---:R0:W-:Y:S04]  /*08f0*/  STL.64 [R1+0x80], R32 ;  /* 0x0000802001007387 */ /* 0x0041e80000100a00 */
[----:B------:R0:W-:Y:S04]  /*0900*/  STL.64 [R1+0x88], R34 ;  /* 0x0000882201007387 */ /* 0x0001e80000100a00 */
[----:B---3--:R0:W-:Y:S04]  /*0910*/  STL.64 [R1+0x70], R28 ;  /* 0x0000701c01007387 */ /* 0x0081e80000100a00 */
[----:B------:R0:W-:Y:S04]  /*0920*/  STL.64 [R1+0x78], R30 ;  /* 0x0000781e01007387 */ /* 0x0001e80000100a00 */
[----:B------:R0:W-:Y:S04]  /*0930*/  STL [R1+0x274], RZ ;  /* 0x000274ff01007387 */ /* 0x0001e80000100800 */
[----:B----4-:R0:W-:Y:S04]  /*0940*/  STL.64 [R1+0x40], R24 ;  /* 0x0000401801007387 */ /* 0x0101e80000100a00 */
[----:B------:R0:W-:Y:S04]  /*0950*/  STL.64 [R1+0x48], R26 ;  /* 0x0000481a01007387 */ /* 0x0001e80000100a00 */
[----:B------:R0:W-:Y:S04]  /*0960*/  STL.64 [R1+0x30], R20 ;  /* 0x0000301401007387 */ /* 0x0001e80000100a00 */
[----:B------:R0:W-:Y:S04]  /*0970*/  STL.64 [R1+0x38], R22 ;  /* 0x0000381601007387 */ /* 0x0001e80000100a00 */
[----:B------:R0:W-:Y:S04]  /*0980*/  STL [R1+0x264], RZ ;  /* 0x000264ff01007387 */ /* 0x0001e80000100800 */
[----:B------:R0:W-:Y:S04]  /*0990*/  STL [R1+0x254], RZ ;  /* 0x000254ff01007387 */ /* 0x0001e80000100800 */
[----:B------:R0:W-:Y:S04]  /*09a0*/  STL [R1+0x244], RZ ;  /* 0x000244ff01007387 */ /* 0x0001e80000100800 */
[----:B------:R0:W-:Y:S04]  /*09b0*/  STL [R1+0x234], RZ ;  /* 0x000234ff01007387 */ /* 0x0001e80000100800 */
[----:B------:R0:W-:Y:S04]  /*09c0*/  STL.64 [R1+0x60], R16 ;  /* 0x0000601001007387 */ /* 0x0001e80000100a00 */
[----:B------:R0:W-:Y:S04]  /*09d0*/  STL.64 [R1+0x68], R18 ;  /* 0x0000681201007387 */ /* 0x0001e80000100a00 */
[----:B------:R0:W-:Y:S04]  /*09e0*/  STL.64 [R1+0x50], R12 ;  /* 0x0000500c01007387 */ /* 0x0001e80000100a00 */
[----:B------:R0:W-:Y:S04]  /*09f0*/  STL.64 [R1+0x58], R14 ;  /* 0x0000580e01007387 */ /* 0x0001e80000100a00 */
[----:B------:R0:W-:Y:S04]  /*0a00*/  STL [R1+0x224], RZ ;  /* 0x000224ff01007387 */ /* 0x0001e80000100800 */
[----:B------:R0:W-:Y:S04]  /*0a10*/  STL.64 [R1], R8 ;  /* 0x0000000801007387 */ /* 0x0001e80000100a00 */
        /* <DEDUP_REMOVED lines=128> */
.L_x_2932:
[----:B0-----:R-:W0:Y:S01]  /*1220*/  S2R R4, SR_TID.X ;  /* 0x0000000000047919 */ /* 0x001e220000002100 */
[----:B-12---:R-:W1:Y:S01]  /*1230*/  LDC.64 R2, c[0x0][0x3c0] ;  /* 0x0000f000ff027b82 */ /* 0x006e620000000a00 */
[----:B------:R-:W-:Y:S01]  /*1240*/  IMAD R5, R6, UR12, RZ ;  /* 0x0000000c06057c24 */ /* 0x000fe2000f8e02ff */
[----:B------:R-:W2:Y:S04]  /*1250*/  LDL.LU R158, [R1+0x94] ;  /* 0x00009400019e7983 */ /* 0x000ea80000300800 */
[----:B------:R-:W-:Y:S01]  /*1260*/  SHF.R.S32.HI R0, RZ, 0x1f, R5 ;  /* 0x0000001fff007819 */ /* 0x000fe20000011405 */
[----:B------:R-:W3:Y:S01]  /*1270*/  LDL.LU R157, [R1+0x90] ;  /* 0x00009000019d7983 */ /* 0x000ee20000300800 */
[----:B------:R-:W4:Y:S02]  /*1280*/  LDC.64 R204, c[0x0][0x3a8] ;  /* 0x0000ea00ffcc7b82 */ /* 0x000f240000000a00 */
[----:B------:R-:W-:Y:S01]  /*1290*/  LEA.HI R5, R0, R5, RZ, 0x3 ;  /* 0x0000000500057211 */ /* 0x000fe200078f18ff */
[----:B------:R-:W3:Y:S04]  /*12a0*/  LDL R156, [R1+0x60] ;  /* 0x00006000019c7983 */ /* 0x000ee80000100800 */
[----:B------:R-:W3:Y:S01]  /*12b0*/  LDL.LU R19, [R1+0x2c] ;  /* 0x00002c0001137983 */ /* 0x000ee20000300800 */
[----:B------:R-:W4:Y:S03]  /*12c0*/  LDC.64 R206, c[0x0][0x430] ;  /* 0x00010c00ffce7b82 */ /* 0x000f260000000a00 */
[----:B------:R-:W3:Y:S04]  /*12d0*/  LDL.LU R18, [R1+0x28] ;  /* 0x0000280001127983 */ /* 0x000ee80000300800 */
[----:B------:R-:W3:Y:S01]  /*12e0*/  LDL R162, [R1+0x80] ;  /* 0x0000800001a27983 */ /* 0x000ee20000100800 */
[----:B------:R-:W4:Y:S01]  /*12f0*/  LDC.64 R8, c[0x0][0x3c8] ;  /* 0x0000f200ff087b82 */ /* 0x000f220000000a00 */
[----:B-1----:R-:W-:-:S02]  /*1300*/  IMAD.WIDE R2, R6, 0x4, R2 ;  /* 0x0000000406027825 */ /* 0x002fc400078e0202 */
[----:B------:R-:W3:Y:S01]  /*1310*/  LDL.LU R161, [R1+0xb4] ;  /* 0x0000b40001a17983 */ /* 0x000ee20000300800 */
[----:B0-----:R-:W-:-:S04]  /*1320*/  LOP3.LUT R4, R4, 0x1f, RZ, 0xc0, !PT ;  /* 0x0000001f04047812 */ /* 0x001fc800078ec0ff */
[----:B------:R-:W0:Y:S01]  /*1330*/  LDC.64 R208, c[0x0][0x428] ;  /* 0x00010a00ffd07b82 */ /* 0x000e220000000a00 */
[----:B------:R1:W2:Y:S01]  /*1340*/  LDG.E R0, desc[UR10][R2.64] ;  /* 0x0000000a02007981 */ /* 0x0002a2000c1e1900 */
[----:B------:R-:W-:-:S03]  /*1350*/  LEA.HI.SX32 R5, R5, R4, 0x1d ;  /* 0x0000000405057211 */ /* 0x000fc600078feaff */
[----:B------:R-:W3:Y:S02]  /*1360*/  LDL.LU R160, [R1+0xb0] ;  /* 0x0000b00001a07983 */ /* 0x000ee40000300800 */
[C---:B----4-:R-:W-:Y:S02]  /*1370*/  IMAD.WIDE.U32 R176, R5.reuse, 0x20, R204 ;  /* 0x0000002005b07825 */ /* 0x050fe400078e00cc */
[----:B------:R-:W4:Y:S01]  /*1380*/  LDL R155, [R1+0x68] ;  /* 0x00006800019b7983 */ /* 0x000f220000100800 */
[----:B------:R-:W-:Y:S01]  /*1390*/  ISETP.NE.AND P3, PT, RZ, UR7, PT ;  /* 0x00000007ff007c0c */ /* 0x000fe2000bf65270 */
[----:B------:R-:W4:Y:S01]  /*13a0*/  LDC.64 R200, c[0x0][0x438] ;  /* 0x00010e00ffc87b82 */ /* 0x000f220000000a00 */
[C---:B------:R-:W-:Y:S01]  /*13b0*/  IMAD.WIDE.U32 R20, R5.reuse, 0x10, R206 ;  /* 0x0000001005147825 */ /* 0x040fe200078e00ce */
[----:B------:R-:W4:Y:S03]  /*13c0*/  LDL.LU R154, [R1+0xac] ;  /* 0x0000ac00019a7983 */ /* 0x000f260000300800 */
[----:B-1----:R-:W-:Y:S01]  /*13d0*/  IMAD.WIDE R2, R6, 0x4, R8 ;  /* 0x0000000406027825 */ /* 0x002fe200078e0208 */
[----:B------:R-:W4:Y:S04]  /*13e0*/  LDL.LU R153, [R1+0xa8] ;  /* 0x0000a80001997983 */ /* 0x000f280000300800 */
[----:B------:R-:W3:Y:S01]  /*13f0*/  LDG.E.128 R8, desc[UR10][R176.64] ;  /* 0x0000000ab0087981 */ /* 0x000ee2000c1e1d00 */
[----:B0-----:R-:W-:-:S03]  /*1400*/  IMAD.WIDE.U32 R168, R5, 0x10, R208 ;  /* 0x0000001005a87825 */ /* 0x001fc600078e00d0 */
[----:B------:R-:W4:Y:S04]  /*1410*/  LDG.E.128 R20, desc[UR10][R20.64] ;  /* 0x0000000a14147981 */ /* 0x000f28000c1e1d00 */
[----:B------:R0:W4:Y:S04]  /*1420*/  LDG.E R4, desc[UR10][R2.64] ;  /* 0x0000000a02047981 */ /* 0x000128000c1e1900 */
[----:B------:R-:W4:Y:S04]  /*1430*/  LDG.E.128 R168, desc[UR10][R168.64] ;  /* 0x0000000aa8a87981 */ /* 0x000f28000c1e1d00 */
[----:B------:R-:W4:Y:S01]  /*1440*/  LDL R152, [R1+0x88] ;  /* 0x0000880001987983 */ /* 0x000f220000100800 */
[----:B0-----:R-:W-:-:S03]  /*1450*/  IADD3 R2, PT, PT, R5, 0x40, RZ ;  /* 0x0000004005027810 */ /* 0x001fc60007ffe0ff */
[----:B------:R-:W4:Y:S02]  /*1460*/  LDG.E.128 R176, desc[UR10][R176.64+0x10] ;  /* 0x0000100ab0b07981 */ /* 0x000f24000c1e1d00 */
[----:B------:R-:W-:-:S05]  /*1470*/  IMAD.WIDE.U32 R12, R2, 0x10, R206 ;  /* 0x00000010020c7825 */ /* 0x000fca00078e00ce */
[----:B------:R0:W4:Y:S02]  /*1480*/  LDG.E.128 R144, desc[UR10][R12.64] ;  /* 0x0000000a0c907981 */ /* 0x000124000c1e1d00 */
[----:B0-----:R-:W-:-:S05]  /*1490*/  IMAD.WIDE.U32 R12, R2, 0x10, R208 ;  /* 0x00000010020c7825 */ /* 0x001fca00078e00d0 */
[----:B------:R2:W4:Y:S02]  /*14a0*/  LDG.E.128 R148, desc[UR10][R12.64] ;  /* 0x0000000a0c947981 */ /* 0x000524000c1e1d00 */
[----:B--2---:R-:W-:-:S05]  /*14b0*/  FSEL R12, R0, RZ, !P3 ;  /* 0x000000ff000c7208 */ /* 0x004fca0005800000 */
[C---:B---3--:R-:W-:Y:S01]  /*14c0*/  FADD.FTZ R0, -R12.reuse, R8 ;  /* 0x000000080c007221 */ /* 0x048fe20000010100 */
[----:B------:R-:W-:Y:S01]  /*14d0*/  FADD.FTZ R15, -R12, R11 ;  /* 0x0000000b0c0f7221 */ /* 0x000fe20000010100 */
[----:B----4-:R-:W-:Y:S02]  /*14e0*/  SHF.L.U32 R7, R20, 0x10, RZ ;  /* 0x0000001014077819 */ /* 0x010fe400000006ff */
[----:B------:R-:W-:-:S03]  /*14f0*/  FMUL.FTZ R0, R4, R0 ;  /* 0x0000000004007220 */ /* 0x000fc60000410000 */
[----:B------:R-:W-:Y:S01]  /*1500*/  FADD.FTZ R158, R7, R158 ;  /* 0x0000009e079e7221 */ /* 0x000fe20000010000 */
[----:B------:R-:W-:Y:S01]  /*1510*/  SHF.L.U32 R11, R168, 0x10, RZ ;  /* 0x00000010a80b7819 */ /* 0x000fe200000006ff */
[----:B------:R-:W-:-:S03]  /*1520*/  FFMA.FTZ R157, R0, R7, R157 ;  /* 0x00000007009d7223 */ /* 0x000fc6000001009d */
[----:B------:R-:W-:Y:S01]  /*1530*/  STL [R1+0x94], R158 ;  /* 0x0000949e01007387 */ /* 0x000fe20000100800 */
[----:B------:R-:W-:Y:S01]  /*1540*/  FADD.FTZ R19, R11, R19 ;  /* 0x000000130b137221 */ /* 0x000fe20000010000 */
[----:B------:R-:W-:Y:S02]  /*1550*/  FFMA.FTZ R18, R0, R11, R18 ;  /* 0x0000000b00127223 */ /* 0x000fe40000010012 */
[----:B------:R-:W-:Y:S01]  /*1560*/  STL [R1+0x90], R157 ;  /* 0x0000909d01007387 */ /* 0x000fe20000100800 */
[----:B------:R-:W-:Y:S01]  /*1570*/  FADD.FTZ R10, -R12, R10 ;  /* 0x0000000a0c0a7221 */ /* 0x000fe20000010100 */
[----:B------:R-:W-:Y:S02]  /*1580*/  FMUL.FTZ R8, R156, R7 ;  /* 0x000000079c087220 */ /* 0x000fe40000410000 */
[----:B------:R-:W2:Y:S01]  /*1590*/  LDL.LU R159, [R1+0xa0] ;  /* 0x0000a000019f7983 */ /* 0x000ea20000300800 */
[----:B------:R-:W-:-:S03]  /*15a0*/  SHF.L.U32 R7, R21, 0x10, RZ ;  /* 0x0000001015077819 */ /* 0x000fc600000006ff */
[----:B------:R0:W-:Y:S01]  /*15b0*/  STL [R1+0x2c], R19 ;  /* 0x00002c1301007387 */ /* 0x0001e20000100800 */
[----:B------:R-:W-:Y:S01]  /*15c0*/  FMUL.FTZ R10, R4, R10 ;  /* 0x0000000a040a7220 */ /* 0x000fe20000410000 */
[----:B------:R-:W-:Y:S01]  /*15d0*/  FADD.FTZ R14, -R12, R9 ;  /* 0x000000090c0e7221 */ /* 0x000fe20000010100 */
[----:B------:R-:W-:Y:S01]  /*15e0*/  SHF.L.U32 R9, R169, 0x10, RZ ;  /* 0x00000010a9097819 */ /* 0x000fe200000006ff */
[----:B------:R-:W-:Y:S01]  /*15f0*/  FADD.FTZ R161, R7, R161 ;  /* 0x000000a107a17221 */ /* 0x000fe20000010000 */
[----:B0-----:R-:W3:Y:S04]  /*1600*/  LDL.LU R19, [R1+0xa4] ;  /* 0x0000a40001137983 */ /* 0x001ee80000300800 */
[----:B------:R0:W-:Y:S01]  /*1610*/  STL [R1+0x28], R18 ;  /* 0x0000281201007387 */ /* 0x0001e20000100800 */
[----:B------:R-:W-:Y:S01]  /*1620*/  FFMA.FTZ R160, R10, R7, R160 ;  /* 0x000000070aa07223 */ /* 0x000fe200000100a0 */
[----:B------:R-:W-:-:S02]  /*1630*/  FADD.FTZ R154, R9, R154 ;  /* 0x0000009a099a7221 */ /* 0x000fc40000010000 */
[----:B0-----:R-:W4:Y:S04]  /*1640*/  LDL R18, [R1+0x64] ;  /* 0x0000640001127983 */ /* 0x001f280000100800 */
[----:B------:R-:W4:Y:S04]  /*1650*/  LDL.LU R158, [R1+0x98] ;  /* 0x00009800019e7983 */ /* 0x000f280000300800 */
[----:B------:R-:W4:Y:S04]  /*1660*/  LDL.LU R157, [R1+0x9c] ;  /* 0x00009c00019d7983 */ /* 0x000f280000300800 */
[----:B------:R-:W4:Y:S01]  /*1670*/  LDL R156, [R1+0x84] ;  /* 0x00008400019c7983 */ /* 0x000f220000100800 */
[----:B------:R-:W-:-:S03]  /*1680*/  FFMA.FTZ R153, R10, R9, R153 ;  /* 0x000000090a997223 */ /* 0x000fc60000010099 */
[----:B------:R-:W-:Y:S04]  /*1690*/  STL [R1+0xb4], R161 ;  /* 0x0000b4a101007387 */ /* 0x000fe80000100800 */
[----:B------:R-:W-:Y:S04]  /*16a0*/  STL [R1+0xb0], R160 ;  /* 0x0000b0a001007387 */ /* 0x000fe80000100800 */
[----:B------:R-:W4:Y:S04]  /*16b0*/  LDL.LU R184, [R1+0xc0] ;  /* 0x0000c00001b87983 */ /* 0x000f280000300800 */
[----:B------:R-:W4:Y:S04]  /*16c0*/  LDL.LU R183, [R1+0xc4] ;  /* 0x0000c40001b77983 */ /* 0x000f280000300800 */
[----:B------:R-:W-:Y:S04]  /*16d0*/  STL [R1+0xac], R154 ;  /* 0x0000ac9a01007387 */ /* 0x000fe80000100800 */
[----:B------:R-:W4:Y:S01]  /*16e0*/  LDL R182, [R1+0x6c] ;  /* 0x00006c0001b67983 */ /* 0x000f220000100800 */
[----:B------:R-:W-:-:S03]  /*16f0*/  FFMA.FTZ R11, R162, R11, R8 ;  /* 0x0000000ba20b7223 */ /* 0x000fc60000010008 */
[----:B------:R0:W-:Y:S04]  /*1700*/  STL [R1+0xa8], R153 ;  /* 0x0000a89901007387 */ /* 0x0001e80000100800 */
[----:B------:R-:W4:Y:S04]  /*1710*/  LDL.LU R181, [R1+0xb8] ;  /* 0x0000b80001b57983 */ /* 0x000f280000300800 */
[----:B------:R-:W4:Y:S01]  /*1720*/  LDL.LU R165, [R1+0xbc] ;  /* 0x0000bc0001a57983 */ /* 0x000f220000300800 */
[----:B------:R-:W-:-:S03]  /*1730*/  PRMT R13, R168, 0x7632, R13 ;  /* 0x00007632a80d7816 */ /* 0x000fc6000000000d */
[----:B------:R-:W4:Y:S04]  /*1740*/  LDL R164, [R1+0x8c] ;  /* 0x00008c0001a47983 */ /* 0x000f280000100800 */
[----:B------:R-:W4:Y:S04]  /*1750*/  LDL R8, [R1+0x50] ;  /* 0x0000500001087983 */ /* 0x000f280000100800 */
[----:B------:R-:W4:Y:S04]  /*1760*/  LDL.LU R180, [R1+0xcc] ;  /* 0x0000cc0001b47983 */ /* 0x000f280000300800 */
[----:B------:R-:W4:Y:S04]  /*1770*/  LDL R168, [R1+0x70] ;  /* 0x0000700001a87983 */ /* 0x000f280000100800 */
[----:B------:R-:W4:Y:S01]  /*1780*/  LDL.LU R167, [R1+0xc8] ;  /* 0x0000c80001a77983 */ /* 0x000f220000300800 */
[----:B------:R-:W-:Y:S01]  /*1790*/  FMUL.FTZ R7, R155, R7 ;  /* 0x000000079b077220 */ /* 0x000fe20000410000 */
[----:B------:R-:W-:Y:S01]  /*17a0*/  PRMT R20, R20, 0x7632, R20 ;  /* 0x0000763214147816 */ /* 0x000fe20000000014 */
[----:B------:R-:W-:-:S02]  /*17b0*/  FMUL.FTZ R14, R4, R14 ;  /* 0x0000000e040e7220 */ /* 0x000fc40000410000 */
[----:B------:R-:W-:Y:S01]  /*17c0*/  FFMA.FTZ R9, R152, R9, R7 ;  /* 0x0000000998097223 */ /* 0x000fe20000010007 */
[----:B------:R-:W-:Y:S02]  /*17d0*/  SHF.L.U32 R7, R20, 0x10, RZ ;  /* 0x0000001014077819 */ /* 0x000fe400000006ff */
[----:B------:R-:W-:Y:S01]  /*17e0*/  SHF.L.U32 R13, R13, 0x10, RZ ;  /* 0x000000100d0d7819 */ /* 0x000fe200000006ff */
[----:B------:R-:W-:Y:S01]  /*17f0*/  IMAD.WIDE.U32 R16, R2, 0x20, R204 ;  /* 0x0000002002107825 */ /* 0x000fe200078e00cc */
[----:B------:R-:W-:-:S03]  /*1800*/  PRMT R169, R169, 0x7632, R169 ;  /* 0x00007632a9a97816 */ /* 0x000fc600000000a9 */
[----:B------:R-:W-:Y:S01]  /*1810*/  FMUL.FTZ R15, R4, R15 ;  /* 0x0000000f040f7220 */ /* 0x000fe20000410000 */
[----:B------:R-:W-:Y:S01]  /*1820*/  SHF.L.U32 R169, R169, 0x10, RZ ;  /* 0x00000010a9a97819 */ /* 0x000fe200000006ff */
[----:B------:R-:W4:Y:S04]  /*1830*/  LDG.E.128 R140, desc[UR10][R16.64] ;  /* 0x0000000a108c7981 */ /* 0x000f28000c1e1d00 */
[----:B0-----:R0:W4:Y:S02]  /*1840*/  LDG.E.128 R152, desc[UR10][R16.64+0x10] ;  /* 0x0000100a10987981 */ /* 0x001124000c1e1d00 */
[----:B0-----:R-:W-:-:S04]  /*1850*/  FADD.FTZ R17, -R12, R176 ;  /* 0x000000b00c117221 */ /* 0x001fc80000010100 */
[----:B------:R-:W-:Y:S01]  /*1860*/  FMUL.FTZ R17, R4, R17 ;  /* 0x0000001104117220 */ /* 0x000fe20000410000 */
[-C--:B--2---:R-:W-:Y:S01]  /*1870*/  FFMA.FTZ R159, R14, R7.reuse, R159 ;  /* 0x000000070e9f7223 */ /* 0x084fe2000001009f */
[----:B---3--:R-:W-:Y:S01]  /*1880*/  FADD.FTZ R19, R7, R19 ;  /* 0x0000001307137221 */ /* 0x008fe20000010000 */
[----:B----4-:R-:W-:Y:S01]  /*1890*/  FMUL.FTZ R7, R18, R7 ;  /* 0x0000000712077220 */ /* 0x010fe20000410000 */
[-C--:B------:R-:W-:Y:S01]  /*18a0*/  FFMA.FTZ R158, R14, R13.reuse, R158 ;  /* 0x0000000d0e9e7223 */ /* 0x080fe2000001009e */
[----:B------:R-:W-:Y:S02]  /*18b0*/  FADD.FTZ R157, R13, R157 ;  /* 0x0000009d0d9d7221 */ /* 0x000fe40000010000 */
[--C-:B------:R-:W-:Y:S01]  /*18c0*/  FFMA.FTZ R13, R156, R13, R7.reuse ;  /* 0x0000000d9c0d7223 */ /* 0x100fe20000010007 */
[----:B------:R-:W-:-:S04]  /*18d0*/  PRMT R7, R21, 0x7632, R7 ;  /* 0x0000763215077816 */ /* 0x000fc80000000007 */
[----:B------:R-:W-:Y:S01]  /*18e0*/  SHF.L.U32 R7, R7, 0x10, RZ ;  /* 0x0000001007077819 */ /* 0x000fe200000006ff */
[----:B------:R-:W-:Y:S04]  /*18f0*/  STL [R1+0xa0], R159 ;  /* 0x0000a09f01007387 */ /* 0x000fe80000100800 */
[----:B------:R-:W-:Y:S01]  /*1900*/  STL [R1+0xa4], R19 ;  /* 0x0000a41301007387 */ /* 0x000fe20000100800 */
[-C--:B------:R-:W-:Y:S01]  /*1910*/  FFMA.FTZ R184, R15, R7.reuse, R184 ;  /* 0x000000070fb87223 */ /* 0x080fe200000100b8 */
[----:B------:R-:W-:Y:S02]  /*1920*/  FADD.FTZ R183, R7, R183 ;  /* 0x000000b707b77221 */ /* 0x000fe40000010000 */
[----:B------:R-:W-:Y:S01]  /*1930*/  STL [R1+0x98], R158 ;  /* 0x0000989e01007387 */ /* 0x000fe20000100800 */
[----:B------:R-:W-:Y:S01]  /*1940*/  FMUL.FTZ R16, R182, R7 ;  /* 0x00000007b6107220 */ /* 0x000fe20000410000 */
[----:B------:R-:W-:-:S02]  /*1950*/  SHF.L.U32 R7, R170, 0x10, RZ ;  /* 0x00000010aa077819 */ /* 0x000fc400000006ff */
[----:B------:R-:W-:Y:S01]  /*1960*/  STL [R1+0x9c], R157 ;  /* 0x00009c9d01007387 */ /* 0x000fe20000100800 */
[----:B------:R-:W-:-:S03]  /*1970*/  FFMA.FTZ R181, R15, R169, R181 ;  /* 0x000000a90fb57223 */ /* 0x000fc600000100b5 */
[----:B------:R-:W-:Y:S01]  /*1980*/  STL [R1+0xc0], R184 ;  /* 0x0000c0b801007387 */ /* 0x000fe20000100800 */
[----:B------:R-:W-:-:S03]  /*1990*/  FADD.FTZ R165, R169, R165 ;  /* 0x000000a5a9a57221 */ /* 0x000fc60000010000 */
[----:B------:R-:W-:Y:S04]  /*19a0*/  STL [R1+0xc4], R183 ;  /* 0x0000c4b701007387 */ /* 0x000fe80000100800 */
[----:B------:R-:W-:Y:S04]  /*19b0*/  STL [R1+0xb8], R181 ;  /* 0x0000b8b501007387 */ /* 0x000fe80000100800 */
[----:B------:R-:W-:Y:S01]  /*19c0*/  STL [R1+0xbc], R165 ;  /* 0x0000bca501007387 */ /* 0x000fe20000100800 */
[----:B------:R-:W-:-:S03]  /*19d0*/  FADD.FTZ R180, R7, R180 ;  /* 0x000000b407b47221 */ /* 0x000fc60000010000 */
[----:B------:R-:W2:Y:S04]  /*19e0*/  LDL.LU R188, [R1+0xd4] ;  /* 0x0000d40001bc7983 */ /* 0x000ea80000300800 */
[----:B------:R-:W-:Y:S01]  /*19f0*/  STL [R1+0xcc], R180 ;  /* 0x0000ccb401007387 */ /* 0x000fe20000100800 */
[----:B------:R-:W-:-:S03]  /*1a00*/  FFMA.FTZ R167, R17, R7, R167 ;  /* 0x0000000711a77223 */ /* 0x000fc600000100a7 */
[----:B------:R-:W3:Y:S04]  /*1a10*/  LDL.LU R187, [R1+0xd0] ;  /* 0x0000d00001bb7983 */ /* 0x000ee80000300800 */
[----:B------:R-:W4:Y:S04]  /*1a20*/  LDL.LU R202, [R1+0xdc] ;  /* 0x0000dc0001ca7983 */ /* 0x000f280000300800 */
[----:B------:R0:W-:Y:S04]  /*1a30*/  STL [R1+0xc8], R167 ;  /* 0x0000c8a701007387 */ /* 0x0001e80000100800 */
[----:B------:R-:W4:Y:S04]  /*1a40*/  LDL R176, [R1+0x54] ;  /* 0x0000540001b07983 */ /* 0x000f280000100800 */
[----:B0-----:R-:W4:Y:S04]  /*1a50*/  LDL.LU R167, [R1+0xd8] ;  /* 0x0000d80001a77983 */ /* 0x001f280000300800 */
[----:B------:R-:W4:Y:S04]  /*1a60*/  LDL R186, [R1+0x74] ;  /* 0x0000740001ba7983 */ /* 0x000f280000100800 */
[----:B------:R-:W4:Y:S04]  /*1a70*/  LDL.LU R185, [R1+0xe4] ;  /* 0x0000e40001b97983 */ /* 0x000f280000300800 */
[----:B------:R-:W4:Y:S01]  /*1a80*/  LDL.LU R184, [R1+0xe0] ;  /* 0x0000e00001b87983 */ /* 0x000f220000300800 */
[----:B------:R-:W-:-:S02]  /*1a90*/  ISETP.NE.U32.AND P0, PT, RZ, UR14, PT ;  /* 0x0000000eff007c0c */ /* 0x000fc4000bf05070 */
[----:B------:R-:W-:Y:S01]  /*1aa0*/  ISETP.NE.U32.AND P2, PT, R200, RZ, PT ;  /* 0x000000ffc800720c */ /* 0x000fe20003f45070 */
[----:B------:R-:W-:Y:S01]  /*1ab0*/  FFMA.FTZ R16, R164, R169, R16 ;  /* 0x000000a9a4107223 */ /* 0x000fe20000010010 */
[----:B------:R-:W-:Y:S01]  /*1ac0*/  ISETP.NE.AND.EX P0, PT, RZ, UR15, PT, P0 ;  /* 0x0000000fff007c0c */ /* 0x000fe2000bf05300 */
[----:B------:R-:W4:Y:S01]  /*1ad0*/  LDL R211, [R1+0x58] ;  /* 0x0000580001d37983 */ /* 0x000f220000100800 */
[----:B------:R-:W-:Y:S02]  /*1ae0*/  ISETP.NE.AND.EX P2, PT, R201, RZ, PT, P2 ;  /* 0x000000ffc900720c */ /* 0x000fe40003f45320 */
[----:B------:R-:W-:Y:S01]  /*1af0*/  SHF.L.U32 R166, R22, 0x10, RZ ;  /* 0x0000001016a67819 */ /* 0x000fe200000006ff */
[----:B------:R-:W4:Y:S08]  /*1b00*/  LDL.LU R210, [R1+0xec] ;  /* 0x0000ec0001d27983 */ /* 0x000f300000300800 */
[----:B------:R-:W0:Y:S01]  /*1b10*/  @P0 LDC.64 R18, c[0x0][0x3b8] ;  /* 0x0000ee00ff120b82 */ /* 0x000e220000000a00 */
[----:B------:R-:W-:Y:S01]  /*1b20*/  PRMT R22, R170, 0x7632, R22 ;  /* 0x00007632aa167816 */ /* 0x000fe20000000016 */
[----:B------:R-:W4:Y:S06]  /*1b30*/  LDL.LU R203, [R1+0xe8] ;  /* 0x0000e80001cb7983 */ /* 0x000f2c0000300800 */
[----:B------:R-:W1:Y:S01]  /*1b40*/  @P2 LDC.64 R20, c[0x0][0x438] ;  /* 0x00010e00ff142b82 */ /* 0x000e620000000a00 */
[----:B------:R-:W-:-:S02]  /*1b50*/  SHF.L.U32 R170, R22, 0x10, RZ ;  /* 0x0000001016aa7819 */ /* 0x000fc400000006ff */
[----:B------:R-:W-:-:S05]  /*1b60*/  IADD3 R3, PT, PT, R5, 0x20, RZ ;  /* 0x0000002005037810 */ /* 0x000fca0007ffe0ff */
[----:B------:R-:W4:Y:S01]  /*1b70*/  @P2 LDC.64 R182, c[0x0][0x438] ;  /* 0x00010e00ffb62b82 */ /* 0x000f220000000a00 */
[----:B0-----:R-:W-:Y:S01]  /*1b80*/  @P0 IMAD.WIDE.U32 R164, R5, 0x8, R18 ;  /* 0x0000000805a40825 */ /* 0x001fe200078e0012 */
[----:B------:R-:W-:-:S06]  /*1b90*/  PRMT R19, R22, 0x7632, R19 ;  /* 0x0000763216137816 */ /* 0x000fcc0000000013 */
[----:B------:R-:W0:Y:S01]  /*1ba0*/  @P2 LDC.64 R180, c[0x0][0x438] ;  /* 0x00010e00ffb42b82 */ /* 0x000e220000000a00 */
[----:B-----5:R1:W5:Y:S01]  /*1bb0*/  @P0 LDG.E.64 R198, desc[UR10][R164.64] ;  /* 0x0000000aa4c60981 */ /* 0x020362000c1e1b00 */
[----:B------:R-:W-:-:S06]  /*1bc0*/  SHF.L.U32 R22, R19, 0x10, RZ ;  /* 0x0000001013167819 */ /* 0x000fcc00000006ff */
[----:B------:R-:W0:Y:S01]  /*1bd0*/  @P0 LDC.64 R160, c[0x0][0x3b8] ;  /* 0x0000ee00ffa00b82 */ /* 0x000e220000000a00 */
[C---:B-1----:R-:W-:Y:S01]  /*1be0*/  FADD.FTZ R164, -R12.reuse, R177 ;  /* 0x000000b10ca47221 */ /* 0x042fe20000010100 */
[C---:B------:R-:W-:Y:S01]  /*1bf0*/  FADD.FTZ R141, -R12.reuse, R141 ;  /* 0x0000008d0c8d7221 */ /* 0x040fe20000010100 */
[----:B------:R-:W-:-:S05]  /*1c00*/  FADD.FTZ R143, -R12, R143 ;  /* 0x0000008f0c8f7221 */ /* 0x000fca0000010100 */
[----:B------:R-:W1:Y:S01]  /*1c10*/  @P0 LDC.64 R162, c[0x0][0x3b8] ;  /* 0x0000ee00ffa20b82 */ /* 0x000e620000000a00 */
[----:B------:R-:W-:Y:S01]  /*1c20*/  FMUL.FTZ R19, R4, R164 ;  /* 0x000000a404137220 */ /* 0x000fe20000410000 */
[----:B------:R-:W-:Y:S01]  /*1c30*/  FMUL.FTZ R8, R8, R166 ;  /* 0x000000a608087220 */ /* 0x000fe20000410000 */
[----:B------:R-:W-:-:S04]  /*1c40*/  @P2 IMAD.WIDE.U32 R20, R5, 0x20, R20 ;  /* 0x0000002005142825 */ /* 0x000fc800078e0014 */
[----:B------:R-:W-:Y:S01]  /*1c50*/  FFMA.FTZ R18, R168, R7, R8 ;  /* 0x00000007a8127223 */ /* 0x000fe20000010008 */
[----:B------:R-:W-:Y:S01]  /*1c60*/  IADD3 R8, PT, PT, R5, 0x60, RZ ;  /* 0x0000006005087810 */ /* 0x000fe20007ffe0ff */
[----:B------:R-:W5:Y:S01]  /*1c70*/  @P2 LDG.E.128 R44, desc[UR10][R20.64] ;  /* 0x0000000a142c2981 */ /* 0x000f62000c1e1d00 */
[----:B------:R-:W1:Y:S03]  /*1c80*/  @P0 LDC.64 R158, c[0x0][0x3b8] ;  /* 0x0000ee00ff9e0b82 */ /* 0x000e660000000a00 */
[----:B------:R0:W5:Y:S05]  /*1c90*/  @P2 LDG.E.128 R40, desc[UR10][R20.64+0x10] ;  /* 0x0000100a14282981 */ /* 0x00016a000c1e1d00 */
[----:B------:R-:W1:Y:S01]  /*1ca0*/  @P0 LDC.64 R156, c[0x0][0x3b8] ;  /* 0x0000ee00ff9c0b82 */ /* 0x000e620000000a00 */
[----:B0-----:R-:W-:-:S04]  /*1cb0*/  IMAD.WIDE.U32 R20, R8, 0x10, R208 ;  /* 0x0000001008147825 */ /* 0x001fc800078e00d0 */
[----:B--2---:R-:W-:-:S05]  /*1cc0*/  FADD.FTZ R188, R166, R188 ;  /* 0x000000bca6bc7221 */ /* 0x004fca0000010000 */
[----:B------:R0:W-:Y:S01]  /*1cd0*/  STL [R1+0xd4], R188 ;  /* 0x0000d4bc01007387 */ /* 0x0001e20000100800 */
[----:B---3--:R-:W-:-:S03]  /*1ce0*/  FFMA.FTZ R187, R17, R166, R187 ;  /* 0x000000a611bb7223 */ /* 0x008fc600000100bb */
[----:B------:R-:W2:Y:S01]  /*1cf0*/  LDL R189, [R1+0x78] ;  /* 0x0000780001bd7983 */ /* 0x000ea20000100800 */
[----:B----4-:R-:W-:-:S03]  /*1d00*/  FADD.FTZ R202, R170, R202 ;  /* 0x000000caaaca7221 */ /* 0x010fc60000010000 */
[----:B0-----:R-:W3:Y:S04]  /*1d10*/  LDL.LU R188, [R1+0xf4] ;  /* 0x0000f40001bc7983 */ /* 0x001ee80000300800 */
[----:B------:R0:W-:Y:S01]  /*1d20*/  STL [R1+0xd0], R187 ;  /* 0x0000d0bb01007387 */ /* 0x0001e20000100800 */
[----:B------:R-:W-:-:S03]  /*1d30*/  FFMA.FTZ R167, R19, R170, R167 ;  /* 0x000000aa13a77223 */ /* 0x000fc600000100a7 */
[----:B0-----:R-:W4:Y:S04]  /*1d40*/  LDL.LU R187, [R1+0xf0] ;  /* 0x0000f00001bb7983 */ /* 0x001f280000300800 */
[----:B------:R0:W-:Y:S01]  /*1d50*/  STL [R1+0xd8], R167 ;  /* 0x0000d8a701007387 */ /* 0x0001e20000100800 */
[----:B------:R-:W-:Y:S01]  /*1d60*/  FADD.FTZ R185, R22, R185 ;  /* 0x000000b916b97221 */ /* 0x000fe20000010000 */
[-C--:B------:R-:W-:Y:S02]  /*1d70*/  FFMA.FTZ R184, R19, R22.reuse, R184 ;  /* 0x0000001613b87223 */ /* 0x080fe400000100b8 */
[----:B------:R-:W-:Y:S04]  /*1d80*/  STL [R1+0xdc], R202 ;  /* 0x0000dcca01007387 */ /* 0x000fe80000100800 */
[----:B------:R1:W-:Y:S01]  /*1d90*/  STL [R1+0xe0], R184 ;  /* 0x0000e0b801007387 */ /* 0x0003e20000100800 */
[----:B------:R-:W-:-:S03]  /*1da0*/  FMUL.FTZ R176, R176, R22 ;  /* 0x00000016b0b07220 */ /* 0x000fc60000410000 */
[----:B0-----:R0:W4:Y:S04]  /*1db0*/  LDG.E.128 R164, desc[UR10][R20.64] ;  /* 0x0000000a14a47981 */ /* 0x001128000c1e1d00 */
[----:B-1----:R-:W4:Y:S04]  /*1dc0*/  LDL R184, [R1+0x5c] ;  /* 0x00005c0001b87983 */ /* 0x002f280000100800 */
[----:B------:R1:W-:Y:S04]  /*1dd0*/  STL [R1+0xe4], R185 ;  /* 0x0000e4b901007387 */ /* 0x0003e80000100800 */
[----:B------:R-:W4:Y:S01]  /*1de0*/  LDL.LU R202, [R1+0xfc] ;  /* 0x0000fc0001ca7983 */ /* 0x000f220000300800 */
[----:B0-----:R-:W-:-:S03]  /*1df0*/  FFMA.FTZ R20, R186, R170, R176 ;  /* 0x000000aaba147223 */ /* 0x001fc600000100b0 */
[----:B------:R-:W4:Y:S04]  /*1e00*/  LDL.LU R214, [R1+0xf8] ;  /* 0x0000f80001d67983 */ /* 0x000f280000300800 */
[----:B------:R-:W4:Y:S04]  /*1e10*/  LDL R213, [R1+0x7c] ;  /* 0x00007c0001d57983 */ /* 0x000f280000100800 */
[----:B------:R-:W4:Y:S01]  /*1e20*/  LDL.LU R186, [R1+0x104] ;  /* 0x0001040001ba7983 */ /* 0x000f220000300800 */
[----:B------:R-:W-:Y:S01]  /*1e30*/  FADD.FTZ R21, -R12, R178 ;  /* 0x000000b20c157221 */ /* 0x000fe20000010100 */
[----:B------:R-:W-:Y:S01]  /*1e40*/  SHF.L.U32 R22, R171, 0x10, RZ ;  /* 0x00000010ab167819 */ /* 0x000fe200000006ff */
[----:B------:R-:W-:Y:S01]  /*1e50*/  IMAD.WIDE.U32 R136, R3, 0x20, R204 ;  /* 0x0000002003887825 */ /* 0x000fe200078e00cc */
[----:B-1----:R-:W4:Y:S03]  /*1e60*/  LDL.LU R185, [R1+0x100] ;  /* 0x0001000001b97983 */ /* 0x002f260000300800 */
[----:B------:R-:W-:Y:S01]  /*1e70*/  FMUL.FTZ R21, R4, R21 ;  /* 0x0000001504157220 */ /* 0x000fe20000410000 */
[----:B------:R-:W-:Y:S01]  /*1e80*/  SHF.L.U32 R170, R23, 0x10, RZ ;  /* 0x0000001017aa7819 */ /* 0x000fe200000006ff */
[----:B------:R-:W-:-:S04]  /*1e90*/  IMAD.WIDE.U32 R128, R3, 0x10, R206 ;  /* 0x0000001003807825 */ /* 0x000fc800078e00ce */
[----:B------:R-:W-:Y:S01]  /*1ea0*/  FADD.FTZ R210, R22, R210 ;  /* 0x000000d216d27221 */ /* 0x000fe20000010000 */
[----:B------:R-:W4:Y:S01]  /*1eb0*/  LDG.E.128 R172, desc[UR10][R136.64] ;  /* 0x0000000a88ac7981 */ /* 0x000f22000c1e1d00 */
[----:B------:R-:W-:Y:S01]  /*1ec0*/  FFMA.FTZ R203, R21, R22, R203 ;  /* 0x0000001615cb7223 */ /* 0x000fe200000100cb */
[----:B------:R-:W-:-:S04]  /*1ed0*/  IMAD.WIDE.U32 R132, R3, 0x10, R208 ;  /* 0x0000001003847825 */ /* 0x000fc800078e00d0 */
[----:B------:R-:W-:Y:S01]  /*1ee0*/  FMUL.FTZ R178, R211, R170 ;  /* 0x000000aad3b27220 */ /* 0x000fe20000410000 */
[----:B------:R-:W4:Y:S01]  /*1ef0*/  LDG.E.128 R128, desc[UR10][R128.64] ;  /* 0x0000000a80807981 */ /* 0x000f22000c1e1d00 */
[----:B------:R-:W-:-:S03]  /*1f00*/  PRMT R171, R171, 0x7632, R171 ;  /* 0x00007632abab7816 */ /* 0x000fc600000000ab */
[----:B------:R0:W-:Y:S04]  /*1f10*/  STL [R1+0xec], R210 ;  /* 0x0000ecd201007387 */ /* 0x0001e80000100800 */
[----:B------:R-:W-:Y:S04]  /*1f20*/  STL [R1+0xe8], R203 ;  /* 0x0000e8cb01007387 */ /* 0x000fe80000100800 */
[----:B------:R-:W4:Y:S01]  /*1f30*/  LDL.LU R212, [R1+0x114] ;  /* 0x0001140001d47983 */ /* 0x000f220000300800 */
[----:B------:R-:W-:-:S03]  /*1f40*/  SHF.L.U32 R171, R171, 0x10, RZ ;  /* 0x00000010abab7819 */ /* 0x000fc600000006ff */
[----:B------:R-:W4:Y:S01]  /*1f50*/  LDG.E.128 R132, desc[UR10][R132.64] ;  /* 0x0000000a84847981 */ /* 0x000f22000c1e1d00 */
[----:B------:R-:W-:Y:S01]  /*1f60*/  @P2 IMAD.WIDE.U32 R182, R2, 0x20, R182 ;  /* 0x0000002002b62825 */ /* 0x000fe200078e00b6 */
[----:B------:R-:W-:Y:S02]  /*1f70*/  IADD3 R7, PT, PT, R5, 0x80, RZ ;  /* 0x0000008005077810 */ /* 0x000fe40007ffe0ff */
[----:B------:R-:W4:Y:S04]  /*1f80*/  LDG.E.128 R136, desc[UR10][R136.64+0x10] ;  /* 0x0000100a88887981 */ /* 0x000f28000c1e1d00 */
[----:B------:R-:W5:Y:S04]  /*1f90*/  @P2 LDG.E.128 R28, desc[UR10][R182.64] ;  /* 0x0000000ab61c2981 */ /* 0x000f68000c1e1d00 */
[----:B------:R-:W5:Y:S01]  /*1fa0*/  @P2 LDG.E.128 R24, desc[UR10][R182.64+0x10] ;  /* 0x0000100ab6182981 */ /* 0x000f62000c1e1d00 */
[----:B--2---:R-:W-:-:S03]  /*1fb0*/  FFMA.FTZ R22, R189, R22, R178 ;  /* 0x00000016bd167223 */ /* 0x004fc600000100b2 */
[----:B------:R-:W2:Y:S01]  /*1fc0*/  LDL.LU R189, [R1+0x110] ;  /* 0x0001100001bd7983 */ /* 0x000ea20000300800 */
[----:B---3--:R-:W-:Y:S01]  /*1fd0*/  FADD.FTZ R188, R170, R188 ;  /* 0x000000bcaabc7221 */ /* 0x008fe20000010000 */
[----:B------:R-:W-:-:S04]  /*1fe0*/  PRMT R178, R23, 0x7632, R178 ;  /* 0x0000763217b27816 */ /* 0x000fc800000000b2 */
[----:B------:R1:W-:Y:S01]  /*1ff0*/  STL [R1+0xf4], R188 ;  /* 0x0000f4bc01007387 */ /* 0x0003e20000100800 */
[----:B------:R-:W-:-:S03]  /*2000*/  FADD.FTZ R23, -R12, R179 ;  /* 0x000000b30c177221 */ /* 0x000fc60000010100 */
[----:B------:R-:W3:Y:S01]  /*2010*/  LDL R211, [R1] ;  /* 0x0000000001d37983 */ /* 0x000ee20000100800 */
[----:B----4-:R-:W-:-:S05]  /*2020*/  FFMA.FTZ R187, R21, R170, R187 ;  /* 0x000000aa15bb7223 */ /* 0x010fca00000100bb */
[----:B------:R4:W-:Y:S04]  /*2030*/  STL [R1+0xf0], R187 ;  /* 0x0000f0bb01007387 */ /* 0x0009e80000100800 */
[----:B0-----:R-:W3:Y:S04]  /*2040*/  LDL.LU R210, [R1+0x10c] ;  /* 0x00010c0001d27983 */ /* 0x001ee80000300800 */
[----:B-1----:R-:W3:Y:S01]  /*2050*/  LDL.LU R188, [R1+0x108] ;  /* 0x0001080001bc7983 */ /* 0x002ee20000300800 */
[----:B------:R-:W-:-:S03]  /*2060*/  FMUL.FTZ R23, R4, R23 ;  /* 0x0000001704177220 */ /* 0x000fc60000410000 */
[----:B----4-:R-:W4:Y:S01]  /*2070*/  LDL R187, [R1+0x40] ;  /* 0x0000400001bb7983 */ /* 0x010f220000100800 */
[----:B------:R-:W-:-:S03]  /*2080*/  SHF.L.U32 R178, R178, 0x10, RZ ;  /* 0x00000010b2b27819 */ /* 0x000fc600000006ff */
[----:B------:R-:W4:Y:S01]  /*2090*/  LDL.LU R203, [R1+0x134] ;  /* 0x0001340001cb7983 */ /* 0x000f220000300800 */
[----:B------:R-:W-:Y:S01]  /*20a0*/  FADD.FTZ R202, R171, R202 ;  /* 0x000000caabca7221 */ /* 0x000fe20000010000 */
[----:B------:R-:W-:-:S04]  /*20b0*/  FFMA.FTZ R214, R23, R171, R214 ;  /* 0x000000ab17d67223 */ /* 0x000fc800000100d6 */
[----:B------:R0:W-:Y:S01]  /*20c0*/  STL [R1+0xfc], R202 ;  /* 0x0000fcca01007387 */ /* 0x0001e20000100800 */
[----:B------:R-:W-:-:S03]  /*20d0*/  FADD.FTZ R186, R178, R186 ;  /* 0x000000bab2ba7221 */ /* 0x000fc60000010000 */
[----:B0-----:R-:W4:Y:S04]  /*20e0*/  LDL.LU R202, [R1+0x130] ;  /* 0x0001300001ca7983 */ /* 0x001f280000300800 */
[----:B------:R-:W-:Y:S04]  /*20f0*/  STL [R1+0xf8], R214 ;  /* 0x0000f8d601007387 */ /* 0x000fe80000100800 */
[----:B------:R-:W4:Y:S04]  /*2100*/  LDL R183, [R1+0x8] ;  /* 0x0000080001b77983 */ /* 0x000f280000100800 */
[----:B------:R-:W4:Y:S04]  /*2110*/  LDL.LU R182, [R1+0x12c] ;  /* 0x00012c0001b67983 */ /* 0x000f280000300800 */
[----:B------:R0:W-:Y:S04]  /*2120*/  STL [R1+0x104], R186 ;  /* 0x000104ba01007387 */ /* 0x0001e80000100800 */
[----:B------:R-:W4:Y:S01]  /*2130*/  LDL.LU R179, [R1+0x128] ;  /* 0x0001280001b37983 */ /* 0x000f220000300800 */
[----:B------:R-:W-:-:S05]  /*2140*/  FFMA.FTZ R185, R23, R178, R185 ;  /* 0x000000b217b97223 */ /* 0x000fca00000100b9 */
[----:B------:R1:W-:Y:S01]  /*2150*/  STL [R1+0x100], R185 ;  /* 0x000100b901007387 */ /* 0x0003e20000100800 */
[----:B------:R-:W-:Y:S01]  /*2160*/  @P2 IMAD.WIDE.U32 R176, R3, 0x20, R180 ;  /* 0x0000002003b02825 */ /* 0x000fe200078e00b4 */
[----:B0-----:R-:W-:-:S03]  /*2170*/  SHF.L.U32 R186, R132, 0x10, RZ ;  /* 0x0000001084ba7819 */ /* 0x001fc600000006ff */
[C---:B------:R-:W-:Y:S01]  /*2180*/  FADD.FTZ R174, -R12.reuse, R174 ;  /* 0x000000ae0cae7221 */ /* 0x040fe20000010100 */
[----:B------:R-:W0:Y:S01]  /*2190*/  @P2 LDC.64 R180, c[0x0][0x438] ;  /* 0x00010e00ffb42b82 */ /* 0x000e220000000a00 */
[----:B------:R-:W5:Y:S01]  /*21a0*/  @P2 LDG.E.128 R36, desc[UR10][R176.64] ;  /* 0x0000000ab0242981 */ /* 0x000f62000c1e1d00 */
[----:B-1----:R-:W-:Y:S01]  /*21b0*/  FADD.FTZ R185, -R12, R172 ;  /* 0x000000ac0cb97221 */ /* 0x002fe20000010100 */
[----:B------:R-:W-:Y:S02]  /*21c0*/  SHF.L.U32 R172, R128, 0x10, RZ ;  /* 0x0000001080ac7819 */ /* 0x000fe400000006ff */
[----:B------:R1:W5:Y:S01]  /*21d0*/  @P2 LDG.E.128 R32, desc[UR10][R176.64+0x10] ;  /* 0x0000100ab0202981 */ /* 0x000362000c1e1d00 */
[----:B------:R-:W-:Y:S02]  /*21e0*/  FMUL.FTZ R185, R4, R185 ;  /* 0x000000b904b97220 */ /* 0x000fe40000410000 */
[----:B------:R-:W-:Y:S01]  /*21f0*/  FADD.FTZ R212, R172, R212 ;  /* 0x000000d4acd47221 */ /* 0x000fe20000010000 */
[----:B-1----:R-:W1:Y:S01]  /*2200*/  @P2 LDC.64 R176, c[0x0][0x438] ;  /* 0x00010e00ffb02b82 */ /* 0x002e620000000a00 */
[----:B------:R-:W-:-:S04]  /*2210*/  FMUL.FTZ R184, R184, R178 ;  /* 0x000000b2b8b87220 */ /* 0x000fc80000410000 */
[----:B------:R-:W-:Y:S01]  /*2220*/  FFMA.FTZ R184, R213, R171, R184 ;  /* 0x000000abd5b87223 */ /* 0x000fe200000100b8 */
[----:B-1----:R-:W-:-:S04]  /*2230*/  @P2 IMAD.WIDE.U32 R170, R8, 0x20, R176 ;  /* 0x0000002008aa2825 */ /* 0x002fc800078e00b0 */
[----:B0-----:R-:W-:-:S04]  /*2240*/  @P2 IMAD.WIDE.U32 R176, R7, 0x20, R180 ;  /* 0x0000002007b02825 */ /* 0x001fc800078e00b4 */
[C---:B------:R-:W-:Y:S01]  /*2250*/  FADD.FTZ R173, -R12.reuse, R173 ;  /* 0x000000ad0cad7221 */ /* 0x040fe20000010100 */
[C---:B------:R-:W-:Y:S01]  /*2260*/  FADD.FTZ R175, -R12.reuse, R175 ;  /* 0x000000af0caf7221 */ /* 0x040fe20000010100 */
[C---:B------:R-:W-:Y:S01]  /*2270*/  FADD.FTZ R136, -R12.reuse, R136 ;  /* 0x000000880c887221 */ /* 0x040fe20000010100 */
[----:B------:R-:W-:Y:S01]  /*2280*/  FADD.FTZ R137, -R12, R137 ;  /* 0x000000890c897221 */ /* 0x000fe20000010100 */
[----:B------:R-:W5:Y:S04]  /*2290*/  @P2 LDG.E.128 R108, desc[UR10][R176.64] ;  /* 0x0000000ab06c2981 */ /* 0x000f68000c1e1d00 */
[----:B------:R0:W5:Y:S01]  /*22a0*/  @P2 LDG.E.128 R112, desc[UR10][R176.64+0x10] ;  /* 0x0000100ab0702981 */ /* 0x000162000c1e1d00 */
[----:B--2---:R-:W-:Y:S01]  /*22b0*/  FFMA.FTZ R189, R185, R172, R189 ;  /* 0x000000acb9bd7223 */ /* 0x004fe200000100bd */
[----:B------:R-:W-:-:S04]  /*22c0*/  IMAD.WIDE.U32 R168, R8, 0x20, R204 ;  /* 0x0000002008a87825 */ /* 0x000fc800078e00cc */
[----:B------:R-:W-:Y:S01]  /*22d0*/  FADD.FTZ R154, -R12, R154 ;  /* 0x0000009a0c9a7221 */ /* 0x000fe20000010100 */
[----:B------:R-:W5:Y:S01]  /*22e0*/  @P2 LDG.E.128 R100, desc[UR10][R170.64] ;  /* 0x0000000aaa642981 */ /* 0x000f62000c1e1d00 */
[----:B------:R-:W-:-:S03]  /*22f0*/  @P0 IMAD.WIDE.U32 R160, R8, 0x8, R160 ;  /* 0x0000000808a00825 */ /* 0x000fc600078e00a0 */
[----:B------:R-:W5:Y:S01]  /*2300*/  @P2 LDG.E.128 R104, desc[UR10][R170.64+0x10] ;  /* 0x0000100aaa682981 */ /* 0x000f62000c1e1d00 */
[----:B---3--:R-:W-:-:S03]  /*2310*/  FMUL.FTZ R172, R211, R172 ;  /* 0x000000acd3ac7220 */ /* 0x008fc60000410000 */
[----:B------:R1:W-:Y:S01]  /*2320*/  STL [R1+0x110], R189 ;  /* 0x000110bd01007387 */ /* 0x0003e20000100800 */
[----:B------:R-:W-:-:S03]  /*2330*/  FADD.FTZ R210, R186, R210 ;  /* 0x000000d2bad27221 */ /* 0x000fc60000010000 */
[----:B-1----:R-:W2:Y:S01]  /*2340*/  LDL R189, [R1+0x48] ;  /* 0x0000480001bd7983 */ /* 0x002ea20000100800 */
[-C--:B------:R-:W-:Y:S01]  /*2350*/  FFMA.FTZ R188, R185, R186.reuse, R188 ;  /* 0x000000bab9bc7223 */ /* 0x080fe200000100bc */
[C---:B------:R-:W-:Y:S02]  /*2360*/  FMUL.FTZ R137, R4.reuse, R137 ;  /* 0x0000008904897220 */ /* 0x040fe40000410000 */
[----:B------:R1:W5:Y:S01]  /*2370*/  @P0 LDG.E.64 R192, desc[UR10][R160.64] ;  /* 0x0000000aa0c00981 */ /* 0x000362000c1e1b00 */
[----:B----4-:R-:W-:Y:S01]  /*2380*/  FFMA.FTZ R186, R187, R186, R172 ;  /* 0x000000babbba7223 */ /* 0x010fe200000100ac */
[----:B------:R-:W-:Y:S01]  /*2390*/  SHF.L.U32 R172, R129, 0x10, RZ ;  /* 0x0000001081ac7819 */ /* 0x000fe200000006ff */
[----:B------:R-:W-:Y:S01]  /*23a0*/  FMUL.FTZ R187, R4, R174 ;  /* 0x000000ae04bb7220 */ /* 0x000fe20000410000 */
[----:B------:R-:W-:Y:S03]  /*23b0*/  STL [R1+0x114], R212 ;  /* 0x000114d401007387 */ /* 0x000fe60000100800 */
[----:B------:R-:W-:Y:S01]  /*23c0*/  FADD.FTZ R203, R172, R203 ;  /* 0x000000cbaccb7221 */ /* 0x000fe20000010000 */
[----:B------:R-:W-:Y:S04]  /*23d0*/  STL [R1+0x10c], R210 ;  /* 0x00010cd201007387 */ /* 0x000fe80000100800 */
[----:B------:R3:W-:Y:S04]  /*23e0*/  STL [R1+0x108], R188 ;  /* 0x000108bc01007387 */ /* 0x0007e80000100800 */
[----:B------:R-:W4:Y:S04]  /*23f0*/  LDL.LU R215, [R1+0x120] ;  /* 0x0001200001d77983 */ /* 0x000f280000300800 */
[----:B------:R-:W4:Y:S01]  /*2400*/  LDL.LU R214, [R1+0x124] ;  /* 0x0001240001d67983 */ /* 0x000f220000300800 */
[----:B---3--:R-:W-:-:S03]  /*2410*/  SHF.L.U32 R188, R133, 0x10, RZ ;  /* 0x0000001085bc7819 */ /* 0x008fc600000006ff */
[----:B------:R3:W-:Y:S04]  /*2420*/  STL [R1+0x134], R203 ;  /* 0x000134cb01007387 */ /* 0x0007e80000100800 */
[----:B------:R-:W4:Y:S01]  /*2430*/  LDL R213, [R1+0x4] ;  /* 0x0000040001d57983 */ /* 0x000f220000100800 */
[----:B------:R-:W-:-:S05]  /*2440*/  FFMA.FTZ R202, R187, R172, R202 ;  /* 0x000000acbbca7223 */ /* 0x000fca00000100ca */
[----:B------:R0:W-:Y:S04]  /*2450*/  STL [R1+0x130], R202 ;  /* 0x000130ca01007387 */ /* 0x0001e80000100800 */
[----:B------:R-:W4:Y:S01]  /*2460*/  LDL.LU R212, [R1+0x118] ;  /* 0x0001180001d47983 */ /* 0x000f220000300800 */
[----:B------:R-:W-:-:S03]  /*2470*/  FADD.FTZ R182, R188, R182 ;  /* 0x000000b6bcb67221 */ /* 0x000fc60000010000 */
[----:B------:R-:W4:Y:S01]  /*2480*/  LDL.LU R211, [R1+0x11c] ;  /* 0x00011c0001d37983 */ /* 0x000f220000300800 */
[----:B------:R-:W-:-:S03]  /*2490*/  FMUL.FTZ R172, R183, R172 ;  /* 0x000000acb7ac7220 */ /* 0x000fc60000410000 */
[----:B---3--:R-:W3:Y:S01]  /*24a0*/  LDL R203, [R1+0x44] ;  /* 0x0000440001cb7983 */ /* 0x008ee20000100800 */
[----:B------:R-:W-:-:S03]  /*24b0*/  FFMA.FTZ R179, R187, R188, R179 ;  /* 0x000000bcbbb37223 */ /* 0x000fc600000100b3 */
[----:B------:R-:W3:Y:S04]  /*24c0*/  LDL.LU R210, [R1+0x140] ;  /* 0x0001400001d27983 */ /* 0x000ee80000300800 */
[----:B0-----:R-:W3:Y:S04]  /*24d0*/  LDL.LU R202, [R1+0x144] ;  /* 0x0001440001ca7983 */ /* 0x001ee80000300800 */
[----:B------:R0:W-:Y:S04]  /*24e0*/  STL [R1+0x12c], R182 ;  /* 0x00012cb601007387 */ /* 0x0001e80000100800 */
[----:B------:R-:W3:Y:S04]  /*24f0*/  LDL R183, [R1+0xc] ;  /* 0x00000c0001b77983 */ /* 0x000ee80000100800 */
[----:B------:R1:W-:Y:S04]  /*2500*/  STL [R1+0x128], R179 ;  /* 0x000128b301007387 */ /* 0x0003e80000100800 */
[----:B0-----:R-:W3:Y:S04]  /*2510*/  LDL.LU R182, [R1+0x138] ;  /* 0x0001380001b67983 */ /* 0x001ee80000300800 */
[----:B------:R-:W3:Y:S04]  /*2520*/  LDL.LU R181, [R1+0x13c] ;  /* 0x00013c0001b57983 */ /* 0x000ee80000300800 */
[----:B------:R-:W3:Y:S04]  /*2530*/  LDL R180, [R1+0x4c] ;  /* 0x00004c0001b47983 */ /* 0x000ee80000100800 */
[----:B-1----:R-:W3:Y:S04]  /*2540*/  LDL.LU R179, [R1+0x14c] ;  /* 0x00014c0001b37983 */ /* 0x002ee80000300800 */
[----:B------:R-:W3:Y:S01]  /*2550*/  LDL.LU R178, [R1+0x148] ;  /* 0x0001480001b27983 */ /* 0x000ee20000300800 */
[----:B------:R-:W-:-:S02]  /*2560*/  PRMT R133, R128, 0x7632, R133 ;  /* 0x0000763280857816 */ /* 0x000fc40000000085 */
[----:B------:R-:W-:Y:S01]  /*2570*/  PRMT R129, R132, 0x7632, R129 ;  /* 0x0000763284817816 */ /* 0x000fe20000000081 */
[----:B------:R-:W3:Y:S01]  /*2580*/  LDL R177, [R1+0x30] ;  /* 0x0000300001b17983 */ /* 0x000ee20000100800 */
[C---:B------:R-:W-:Y:S01]  /*2590*/  PRMT R128, R133.reuse, 0x7632, R128 ;  /* 0x0000763285807816 */ /* 0x040fe20000000080 */
[----:B------:R-:W-:Y:S01]  /*25a0*/  FMUL.FTZ R132, R4, R173 ;  /* 0x000000ad04847220 */ /* 0x000fe20000410000 */
[----:B------:R-:W-:Y:S01]  /*25b0*/  SHF.L.U32 R133, R133, 0x10, RZ ;  /* 0x0000001085857819 */ /* 0x000fe200000006ff */
[----:B------:R-:W3:Y:S04]  /*25c0*/  LDL.LU R176, [R1+0x154] ;  /* 0x0001540001b07983 */ /* 0x000ee80000300800 */
[----:B------:R-:W3:Y:S01]  /*25d0*/  LDL.LU R174, [R1+0x150] ;  /* 0x0001500001ae7983 */ /* 0x000ee20000300800 */
[--C-:B--2---:R-:W-:Y:S01]  /*25e0*/  FFMA.FTZ R188, R189, R188, R172.reuse ;  /* 0x000000bcbdbc7223 */ /* 0x104fe200000100ac */
[----:B------:R-:W-:-:S02]  /*25f0*/  PRMT R172, R129, 0x7632, R172 ;  /* 0x0000763281ac7816 */ /* 0x000fc400000000ac */
[----:B------:R-:W-:Y:S01]  /*2600*/  SHF.L.U32 R129, R129, 0x10, RZ ;  /* 0x0000001081817819 */ /* 0x000fe200000006ff */
[----:B------:R-:W-:Y:S01]  /*2610*/  FMUL.FTZ R189, R4, R175 ;  /* 0x000000af04bd7220 */ /* 0x000fe20000410000 */
[----:B------:R-:W-:Y:S01]  /*2620*/  SHF.L.U32 R172, R172, 0x10, RZ ;  /* 0x00000010acac7819 */ /* 0x000fe200000006ff */
[-C--:B----4-:R-:W-:Y:S01]  /*2630*/  FFMA.FTZ R215, R132, R133.reuse, R215 ;  /* 0x0000008584d77223 */ /* 0x090fe200000100d7 */
[----:B------:R-:W-:Y:S01]  /*2640*/  FADD.FTZ R214, R133, R214 ;  /* 0x000000d685d67221 */ /* 0x000fe20000010000 */
[----:B------:R-:W-:-:S03]  /*2650*/  FMUL.FTZ R133, R213, R133 ;  /* 0x00000085d5857220 */ /* 0x000fc60000410000 */
[----:B------:R0:W-:Y:S04]  /*2660*/  STL [R1+0x120], R215 ;  /* 0x000120d701007387 */ /* 0x0001e80000100800 */
[----:B------:R1:W-:Y:S01]  /*2670*/  STL [R1+0x124], R214 ;  /* 0x000124d601007387 */ /* 0x0003e20000100800 */
[-C--:B------:R-:W-:Y:S01]  /*2680*/  FFMA.FTZ R212, R132, R129.reuse, R212 ;  /* 0x0000008184d47223 */ /* 0x080fe200000100d4 */
[----:B------:R-:W-:Y:S01]  /*2690*/  FADD.FTZ R211, R129, R211 ;  /* 0x000000d381d37221 */ /* 0x000fe20000010000 */
[----:B---3--:R-:W-:Y:S01]  /*26a0*/  FFMA.FTZ R133, R203, R129, R133 ;  /* 0x00000081cb857223 */ /* 0x008fe20000010085 */
[----:B------:R-:W-:Y:S01]  /*26b0*/  SHF.L.U32 R203, R128, 0x10, RZ ;  /* 0x0000001080cb7819 */ /* 0x000fe200000006ff */
[----:B------:R-:W-:Y:S01]  /*26c0*/  FFMA.FTZ R210, R189, R172, R210 ;  /* 0x000000acbdd27223 */ /* 0x000fe200000100d2 */
[----:B------:R-:W-:Y:S01]  /*26d0*/  STL [R1+0x118], R212 ;  /* 0x000118d401007387 */ /* 0x000fe20000100800 */
[----:B------:R-:W-:-:S03]  /*26e0*/  FADD.FTZ R202, R172, R202 ;  /* 0x000000caacca7221 */ /* 0x000fc60000010000 */
[----:B------:R-:W-:Y:S04]  /*26f0*/  STL [R1+0x11c], R211 ;  /* 0x00011cd301007387 */ /* 0x000fe80000100800 */
[----:B------:R-:W-:Y:S04]  /*2700*/  STL [R1+0x140], R210 ;  /* 0x000140d201007387 */ /* 0x000fe80000100800 */
[----:B------:R2:W-:Y:S04]  /*2710*/  STL [R1+0x144], R202 ;  /* 0x000144ca01007387 */ /* 0x0005e80000100800 */
[----:B------:R-:W3:Y:S01]  /*2720*/  LDL.LU R220, [R1+0x15c] ;  /* 0x00015c0001dc7983 */ /* 0x000ee20000300800 */
[----:B------:R-:W-:Y:S01]  /*2730*/  FFMA.FTZ R182, R189, R203, R182 ;  /* 0x000000cbbdb67223 */ /* 0x000fe200000100b6 */
[----:B------:R-:W-:-:S04]  /*2740*/  FADD.FTZ R181, R203, R181 ;  /* 0x000000b5cbb57221 */ /* 0x000fc80000010000 */
[----:B------:R-:W-:Y:S04]  /*2750*/  STL [R1+0x138], R182 ;  /* 0x000138b601007387 */ /* 0x000fe80000100800 */
[----:B------:R-:W4:Y:S04]  /*2760*/  LDL.LU R217, [R1+0x158] ;  /* 0x0001580001d97983 */ /* 0x000f280000300800 */
[----:B------:R2:W-:Y:S04]  /*2770*/  STL [R1+0x13c], R181 ;  /* 0x00013cb501007387 */ /* 0x0005e80000100800 */
[----:B0-----:R-:W4:Y:S04]  /*2780*/  LDL R215, [R1+0x34] ;  /* 0x0000340001d77983 */ /* 0x001f280000100800 */
[----:B-1----:R-:W4:Y:S01]  /*2790*/  LDL.LU R214, [R1+0x164] ;  /* 0x0001640001d67983 */ /* 0x002f220000300800 */
[----:B------:R-:W-:Y:S01]  /*27a0*/  SHF.L.U32 R129, R134, 0x10, RZ ;  /* 0x0000001086817819 */ /* 0x000fe200000006ff */
[----:B--2---:R-:W-:-:S02]  /*27b0*/  FMUL.FTZ R202, R4, R136 ;  /* 0x0000008804ca7220 */ /* 0x004fc40000410000 */
[----:B------:R-:W2:Y:S02]  /*27c0*/  LDL.LU R213, [R1+0x160] ;  /* 0x0001600001d57983 */ /* 0x000ea40000300800 */
[----:B------:R-:W-:Y:S01]  /*27d0*/  FADD.FTZ R179, R129, R179 ;  /* 0x000000b381b37221 */ /* 0x000fe20000010000 */
[----:B------:R-:W-:-:S04]  /*27e0*/  FFMA.FTZ R178, R202, R129, R178 ;  /* 0x00000081cab27223 */ /* 0x000fc800000100b2 */
[----:B------:R-:W-:Y:S01]  /*27f0*/  STL [R1+0x14c], R179 ;  /* 0x00014cb301007387 */ /* 0x000fe20000100800 */
[----:B------:R-:W-:-:S03]  /*2800*/  SHF.L.U32 R128, R130, 0x10, RZ ;  /* 0x0000001082807819 */ /* 0x000fc600000006ff */
[----:B------:R-:W-:Y:S04]  /*2810*/  STL [R1+0x148], R178 ;  /* 0x000148b201007387 */ /* 0x000fe80000100800 */
[----:B------:R-:W2:Y:S04]  /*2820*/  LDL.LU R228, [R1+0x16c] ;  /* 0x00016c0001e47983 */ /* 0x000ea80000300800 */
[----:B------:R-:W2:Y:S01]  /*2830*/  LDL.LU R212, [R1+0x168] ;  /* 0x0001680001d47983 */ /* 0x000ea20000300800 */
[----:B------:R-:W-:Y:S01]  /*2840*/  FADD.FTZ R176, R128, R176 ;  /* 0x000000b080b07221 */ /* 0x000fe20000010000 */
[----:B------:R-:W-:-:S04]  /*2850*/  FFMA.FTZ R174, R202, R128, R174 ;  /* 0x00000080caae7223 */ /* 0x000fc800000100ae */
[----:B------:R0:W-:Y:S04]  /*2860*/  STL [R1+0x154], R176 ;  /* 0x000154b001007387 */ /* 0x0001e80000100800 */
[----:B------:R-:W2:Y:S04]  /*2870*/  LDL R224, [R1+0x38] ;  /* 0x0000380001e07983 */ /* 0x000ea80000100800 */
[----:B------:R-:W-:Y:S04]  /*2880*/  STL [R1+0x150], R174 ;  /* 0x000150ae01007387 */ /* 0x000fe80000100800 */
[----:B------:R-:W2:Y:S01]  /*2890*/  LDL.LU R211, [R1+0x174] ;  /* 0x0001740001d37983 */ /* 0x000ea20000300800 */
[----:B------:R-:W-:-:S03]  /*28a0*/  PRMT R134, R134, 0x7632, R134 ;  /* 0x0000763286867816 */ /* 0x000fc60000000086 */
[----:B------:R-:W2:Y:S01]  /*28b0*/  LDL.LU R210, [R1+0x170] ;  /* 0x0001700001d27983 */ /* 0x000ea20000300800 */
[----:B------:R-:W-:Y:S01]  /*28c0*/  FMUL.FTZ R172, R183, R172 ;  /* 0x000000acb7ac7220 */ /* 0x000fe20000410000 */
[----:B------:R-:W-:Y:S02]  /*28d0*/  SHF.L.U32 R134, R134, 0x10, RZ ;  /* 0x0000001086867819 */ /* 0x000fe400000006ff */
[----:B------:R-:W-:Y:S01]  /*28e0*/  PRMT R130, R130, 0x7632, R130 ;  /* 0x0000763282827816 */ /* 0x000fe20000000082 */
[----:B------:R-:W-:Y:S01]  /*28f0*/  FFMA.FTZ R203, R180, R203, R172 ;  /* 0x000000cbb4cb7223 */ /* 0x000fe200000100ac */
[----:B------:R-:W-:Y:S01]  /*2900*/  FMUL.FTZ R136, R72, R128 ;  /* 0x0000008048887220 */ /* 0x000fe20000410000 */
[----:B------:R-:W-:Y:S01]  /*2910*/  IMAD.WIDE.U32 R180, R7, 0x10, R208 ;  /* 0x0000001007b47825 */ /* 0x000fe200078e00d0 */
[----:B------:R-:W-:Y:S01]  /*2920*/  SHF.L.U32 R130, R130, 0x10, RZ ;  /* 0x0000001082827819 */ /* 0x000fe200000006ff */
[----:B------:R-:W2:Y:S02]  /*2930*/  LDL.LU R208, [R1+0x17c] ;  /* 0x00017c0001d07983 */ /* 0x000ea40000300800 */
[----:B------:R-:W-:Y:S01]  /*2940*/  FFMA.FTZ R136, R177, R129, R136 ;  /* 0x00000081b1887223 */ /* 0x000fe20000010088 */
[----:B------:R-:W-:-:S04]  /*2950*/  IMAD.WIDE.U32 R128, R7, 0x20, R204 ;  /* 0x0000002007807825 */ /* 0x000fc800078e00cc */
[----:B------:R-:W-:Y:S01]  /*2960*/  FMUL.FTZ R204, R73, R130 ;  /* 0x0000008249cc7220 */ /* 0x000fe20000410000 */
[----:B------:R-:W2:Y:S01]  /*2970*/  LDG.E.128 R180, desc[UR10][R180.64] ;  /* 0x0000000ab4b47981 */ /* 0x000ea2000c1e1d00 */
[----:B---3--:R-:W-:Y:S01]  /*2980*/  FADD.FTZ R220, R134, R220 ;  /* 0x000000dc86dc7221 */ /* 0x008fe20000010000 */
[----:B----4-:R-:W-:-:S04]  /*2990*/  FFMA.FTZ R217, R137, R134, R217 ;  /* 0x0000008689d97223 */ /* 0x010fc800000100d9 */
[----:B------:R1:W-:Y:S04]  /*29a0*/  STL [R1+0x15c], R220 ;  /* 0x00015cdc01007387 */ /* 0x0003e80000100800 */
[----:B------:R3:W-:Y:S01]  /*29b0*/  STL [R1+0x158], R217 ;  /* 0x000158d901007387 */ /* 0x0007e20000100800 */
[----:B------:R-:W-:Y:S01]  /*29c0*/  FFMA.FTZ R134, R215, R134, R204 ;  /* 0x00000086d7867223 */ /* 0x000fe200000100cc */
[----:B------:R-:W-:Y:S02]  /*29d0*/  IMAD.WIDE.U32 R160, R8, 0x10, R206 ;  /* 0x0000001008a07825 */ /* 0x000fe400078e00ce */
[----:B0-----:R-:W4:Y:S02]  /*29e0*/  LDG.E.128 R176, desc[UR10][R128.64] ;  /* 0x0000000a80b07981 */ /* 0x001f24000c1e1d00 */
[----:B------:R-:W-:-:S02]  /*29f0*/  FADD.FTZ R214, R130, R214 ;  /* 0x000000d682d67221 */ /* 0x000fc40000010000 */
[----:B-1----:R-:W4:Y:S04]  /*2a00*/  LDL.LU R220, [R1+0x178] ;  /* 0x0001780001dc7983 */ /* 0x002f280000300800 */
[----:B---3--:R-:W3:Y:S04]  /*2a10*/  LDL R217, [R1+0x3c] ;  /* 0x00003c0001d97983 */ /* 0x008ee80000100800 */
[----:B------:R-:W3:Y:S04]  /*2a20*/  LDL.LU R215, [R1+0x184] ;  /* 0x0001840001d77983 */ /* 0x000ee80000300800 */
[----:B------:R0:W-:Y:S04]  /*2a30*/  STL [R1+0x164], R214 ;  /* 0x000164d601007387 */ /* 0x0001e80000100800 */
[----:B0-----:R-:W3:Y:S04]  /*2a40*/  LDL.LU R214, [R1+0x180] ;  /* 0x0001800001d67983 */ /* 0x001ee80000300800 */
[----:B------:R-:W3:Y:S01]  /*2a50*/  LDL.LU R209, [R1+0x194] ;  /* 0x0001940001d17983 */ /* 0x000ee20000300800 */
[----:B------:R-:W-:Y:S01]  /*2a60*/  FADD.FTZ R204, -R12, R138 ;  /* 0x0000008a0ccc7221 */ /* 0x000fe20000010100 */
[----:B------:R-:W-:Y:S01]  /*2a70*/  SHF.L.U32 R138, R135, 0x10, RZ ;  /* 0x00000010878a7819 */ /* 0x000fe200000006ff */
[----:B--2---:R-:W-:-:S02]  /*2a80*/  FFMA.FTZ R213, R137, R130, R213 ;  /* 0x0000008289d57223 */ /* 0x004fc400000100d5 */
[----:B------:R-:W-:Y:S02]  /*2a90*/  FMUL.FTZ R204, R4, R204 ;  /* 0x000000cc04cc7220 */ /* 0x000fe40000410000 */
[----:B------:R-:W-:Y:S02]  /*2aa0*/  FADD.FTZ R228, R138, R228 ;  /* 0x000000e48ae47221 */ /* 0x000fe40000010000 */
[C---:B------:R-:W-:Y:S01]  /*2ab0*/  FFMA.FTZ R212, R204.reuse, R138, R212 ;  /* 0x0000008accd47223 */ /* 0x040fe200000100d4 */
[----:B------:R0:W-:Y:S01]  /*2ac0*/  STL [R1+0x160], R213 ;  /* 0x000160d501007387 */ /* 0x0001e20000100800 */
[----:B------:R-:W-:Y:S01]  /*2ad0*/  IMAD.WIDE.U32 R172, R7, 0x10, R206 ;  /* 0x0000001007ac7825 */ /* 0x000fe200078e00ce */
[----:B------:R-:W-:Y:S02]  /*2ae0*/  SHF.L.U32 R130, R131, 0x10, RZ ;  /* 0x0000001083827819 */ /* 0x000fe400000006ff */
[----:B0-----:R-:W2:Y:S04]  /*2af0*/  LDL.LU R213, [R1+0x190] ;  /* 0x0001900001d57983 */ /* 0x001ea80000300800 */
[----:B------:R0:W-:Y:S01]  /*2b00*/  STL [R1+0x168], R212 ;  /* 0x000168d401007387 */ /* 0x0001e20000100800 */
[----:B------:R-:W-:Y:S01]  /*2b10*/  FFMA.FTZ R210, R204, R130, R210 ;  /* 0x00000082ccd27223 */ /* 0x000fe200000100d2 */
[----:B------:R-:W-:-:S04]  /*2b20*/  @P0 IMAD.WIDE.U32 R162, R7, 0x8, R162 ;  /* 0x0000000807a20825 */ /* 0x000fc800078e00a2 */
[----:B------:R-:W-:Y:S01]  /*2b30*/  FADD.FTZ R211, R130, R211 ;  /* 0x000000d382d37221 */ /* 0x000fe20000010000 */
[----:B------:R-:W-:Y:S01]  /*2b40*/  FMUL.FTZ R205, R74, R130 ;  /* 0x000000824acd7220 */ /* 0x000fe20000410000 */
[----:B------:R-:W2:Y:S04]  /*2b50*/  LDG.E.128 R172, desc[UR10][R172.64] ;  /* 0x0000000aacac7981 */ /* 0x000ea8000c1e1d00 */
[----:B0-----:R-:W2:Y:S04]  /*2b60*/  LDL.LU R212, [R1+0x18c] ;  /* 0x00018c0001d47983 */ /* 0x001ea80000300800 */
[----:B------:R-:W-:Y:S04]  /*2b70*/  STL [R1+0x16c], R228 ;  /* 0x00016ce401007387 */ /* 0x000fe80000100800 */
[----:B------:R-:W2:Y:S01]  /*2b80*/  LDL.LU R206, [R1+0x188] ;  /* 0x0001880001ce7983 */ /* 0x000ea20000300800 */
[----:B------:R-:W-:-:S02]  /*2b90*/  PRMT R130, R131, 0x7632, R130 ;  /* 0x0000763283827816 */ /* 0x000fc40000000082 */
[----:B------:R-:W-:Y:S01]  /*2ba0*/  PRMT R131, R135, 0x7632, R131 ;  /* 0x0000763287837816 */ /* 0x000fe20000000083 */
[----:B------:R-:W2:Y:S04]  /*2bb0*/  LDL.LU R207, [R1+0x1b4] ;  /* 0x0001b40001cf7983 */ /* 0x000ea80000300800 */
[----:B------:R0:W-:Y:S01]  /*2bc0*/  STL [R1+0x170], R210 ;  /* 0x000170d201007387 */ /* 0x0001e20000100800 */
[----:B------:R-:W-:-:S03]  /*2bd0*/  SHF.L.U32 R131, R131, 0x10, RZ ;  /* 0x0000001083837819 */ /* 0x000fc600000006ff */
[----:B------:R1:W-:Y:S01]  /*2be0*/  STL [R1+0x174], R211 ;  /* 0x000174d301007387 */ /* 0x0003e20000100800 */
[----:B------:R-:W-:Y:S01]  /*2bf0*/  FADD.FTZ R135, -R12, R139 ;  /* 0x0000008b0c877221 */ /* 0x000fe20000010100 */
[----:B------:R-:W-:Y:S01]  /*2c00*/  SHF.L.U32 R130, R130, 0x10, RZ ;  /* 0x0000001082827819 */ /* 0x000fe200000006ff */
[----:B------:R-:W-:Y:S01]  /*2c10*/  @P0 IMAD.WIDE.U32 R158, R3, 0x8, R158 ;  /* 0x00000008039e0825 */ /* 0x000fe200078e009e */
[----:B------:R-:W5:Y:S04]  /*2c20*/  @P0 LDG.E.64 R190, desc[UR10][R162.64] ;  /* 0x0000000aa2be0981 */ /* 0x000f68000c1e1b00 */
[----:B0-----:R-:W2:Y:S01]  /*2c30*/  LDL.LU R210, [R1+0x1b0] ;  /* 0x0001b00001d27983 */ /* 0x001ea20000300800 */
[----:B------:R-:W-:Y:S01]  /*2c40*/  FADD.FTZ R208, R131, R208 ;  /* 0x000000d083d07221 */ /* 0x000fe20000010000 */
[----:B------:R-:W-:Y:S01]  /*2c50*/  FMUL.FTZ R139, R4, R135 ;  /* 0x00000087048b7220 */ /* 0x000fe20000410000 */
[----:B------:R-:W-:Y:S01]  /*2c60*/  FMUL.FTZ R135, R75, R130 ;  /* 0x000000824b877220 */ /* 0x000fe20000410000 */
[----:B-1----:R-:W2:Y:S04]  /*2c70*/  LDL.LU R211, [R1+0x1ac] ;  /* 0x0001ac0001d37983 */ /* 0x002ea80000300800 */
[----:B------:R0:W-:Y:S01]  /*2c80*/  STL [R1+0x17c], R208 ;  /* 0x00017cd001007387 */ /* 0x0001e20000100800 */
[----:B------:R-:W-:Y:S01]  /*2c90*/  FFMA.FTZ R138, R224, R138, R205 ;  /* 0x0000008ae08a7223 */ /* 0x000fe200000100cd */
[----:B------:R-:W-:-:S02]  /*2ca0*/  @P0 IMAD.WIDE.U32 R156, R2, 0x8, R156 ;  /* 0x00000008029c0825 */ /* 0x000fc400078e009c */
[----:B------:R-:W2:Y:S04]  /*2cb0*/  LDG.E.128 R160, desc[UR10][R160.64] ;  /* 0x0000000aa0a07981 */ /* 0x000ea8000c1e1d00 */
[----:B------:R-:W5:Y:S04]  /*2cc0*/  @P0 LDG.E.64 R196, desc[UR10][R158.64] ;  /* 0x0000000a9ec40981 */ /* 0x000f68000c1e1b00 */
[----:B0-----:R-:W2:Y:S04]  /*2cd0*/  LDL.LU R208, [R1+0x1a8] ;  /* 0x0001a80001d07983 */ /* 0x001ea80000300800 */
[----:B------:R0:W5:Y:S04]  /*2ce0*/  @P0 LDG.E.64 R194, desc[UR10][R156.64] ;  /* 0x0000000a9cc20981 */ /* 0x000168000c1e1b00 */
[----:B------:R-:W2:Y:S04]  /*2cf0*/  LDG.E.128 R156, desc[UR10][R168.64] ;  /* 0x0000000aa89c7981 */ /* 0x000ea8000c1e1d00 */
[----:B------:R-:W2:Y:S01]  /*2d00*/  LDG.E.128 R168, desc[UR10][R168.64+0x10] ;  /* 0x0000100aa8a87981 */ /* 0x000ea2000c1e1d00 */
[-C--:B----4-:R-:W-:Y:S01]  /*2d10*/  FFMA.FTZ R220, R139, R131.reuse, R220 ;  /* 0x000000838bdc7223 */ /* 0x090fe200000100dc */
[----:B---3--:R-:W-:Y:S01]  /*2d20*/  FFMA.FTZ R135, R217, R131, R135 ;  /* 0x00000083d9877223 */ /* 0x008fe20000010087 */
[----:B------:R-:W-:Y:S01]  /*2d30*/  SHF.L.U32 R131, R144, 0x10, RZ ;  /* 0x0000001090837819 */ /* 0x000fe200000006ff */
[----:B------:R-:W-:-:S02]  /*2d40*/  FADD.FTZ R215, R130, R215 ;  /* 0x000000d782d77221 */ /* 0x000fc40000010000 */
[----:B------:R-:W-:Y:S04]  /*2d50*/  STL [R1+0x178], R220 ;  /* 0x000178dc01007387 */ /* 0x000fe80000100800 */
[----:B------:R1:W-:Y:S01]  /*2d60*/  STL [R1+0x184], R215 ;  /* 0x000184d701007387 */ /* 0x0003e20000100800 */
[----:B------:R-:W-:Y:S01]  /*2d70*/  FFMA.FTZ R214, R139, R130, R214 ;  /* 0x000000828bd67223 */ /* 0x000fe200000100d6 */
[----:B------:R-:W-:-:S04]  /*2d80*/  FADD.FTZ R209, R131, R209 ;  /* 0x000000d183d17221 */ /* 0x000fc80000010000 */
[----:B------:R-:W-:Y:S04]  /*2d90*/  STL [R1+0x180], R214 ;  /* 0x000180d601007387 */ /* 0x000fe80000100800 */
[----:B-1----:R-:W3:Y:S04]  /*2da0*/  LDL.LU R215, [R1+0x1a0] ;  /* 0x0001a00001d77983 */ /* 0x002ee80000300800 */
[----:B------:R1:W-:Y:S04]  /*2db0*/  STL [R1+0x194], R209 ;  /* 0x000194d101007387 */ /* 0x0003e80000100800 */
[----:B-1----:R-:W4:Y:S01]  /*2dc0*/  LDL.LU R209, [R1+0x1a4] ;  /* 0x0001a40001d17983 */ /* 0x002f220000300800 */
[----:B------:R-:W-:-:S03]  /*2dd0*/  FADD.FTZ R130, -R12, R140 ;  /* 0x0000008c0c827221 */ /* 0x000fc60000010100 */
[----:B------:R-:W3:Y:S01]  /*2de0*/  LDL.LU R214, [R1+0x198] ;  /* 0x0001980001d67983 */ /* 0x000ee20000300800 */
[----:B------:R-:W-:Y:S01]  /*2df0*/  FMUL.FTZ R205, R4, R130 ;  /* 0x0000008204cd7220 */ /* 0x000fe20000410000 */
[----:B------:R-:W-:-:S03]  /*2e00*/  SHF.L.U32 R130, R148, 0x10, RZ ;  /* 0x0000001094827819 */ /* 0x000fc600000006ff */
[----:B--2---:R-:W-:Y:S02]  /*2e10*/  FFMA.FTZ R213, R205, R131, R213 ;  /* 0x00000083cdd57223 */ /* 0x004fe400000100d5 */
[----:B------:R-:W-:-:S03]  /*2e20*/  FADD.FTZ R212, R130, R212 ;  /* 0x000000d482d47221 */ /* 0x000fc60000010000 */
[----:B------:R1:W-:Y:S01]  /*2e30*/  STL [R1+0x190], R213 ;  /* 0x000190d501007387 */ /* 0x0003e20000100800 */
[----:B------:R-:W-:-:S03]  /*2e40*/  FFMA.FTZ R206, R205, R130, R206 ;  /* 0x00000082cdce7223 */ /* 0x000fc600000100ce */
[----:B-1----:R-:W2:Y:S04]  /*2e50*/  LDL.LU R213, [R1+0x19c] ;  /* 0x00019c0001d57983 */ /* 0x002ea80000300800 */
[----:B------:R1:W-:Y:S04]  /*2e60*/  STL [R1+0x18c], R212 ;  /* 0x00018cd401007387 */ /* 0x0003e80000100800 */
[----:B------:R0:W-:Y:S04]  /*2e70*/  STL [R1+0x188], R206 ;  /* 0x000188ce01007387 */ /* 0x0001e80000100800 */
[----:B-1----:R-:W2:Y:S01]  /*2e80*/  LDL.LU R212, [R1+0x1c0] ;  /* 0x0001c00001d47983 */ /* 0x002ea20000300800 */
[----:B0-----:R-:W-:Y:S01]  /*2e90*/  FADD.FTZ R206, -R12, R142 ;  /* 0x0000008e0cce7221 */ /* 0x001fe20000010100 */
[----:B------:R-:W-:-:S03]  /*2ea0*/  SHF.L.U32 R142, R145, 0x10, RZ ;  /* 0x00000010918e7819 */ /* 0x000fc600000006ff */
[----:B------:R-:W-:Y:S02]  /*2eb0*/  FMUL.FTZ R206, R4, R206 ;  /* 0x000000ce04ce7220 */ /* 0x000fe40000410000 */
[----:B------:R-:W-:Y:S02]  /*2ec0*/  FADD.FTZ R207, R142, R207 ;  /* 0x000000cf8ecf7221 */ /* 0x000fe40000010000 */
[----:B------:R-:W-:-:S03]  /*2ed0*/  FFMA.FTZ R210, R206, R142, R210 ;  /* 0x0000008eced27223 */ /* 0x000fc600000100d2 */
[----:B------:R0:W-:Y:S04]  /*2ee0*/  STL [R1+0x1b4], R207 ;  /* 0x0001b4cf01007387 */ /* 0x0001e80000100800 */
[----:B------:R1:W-:Y:S01]  /*2ef0*/  STL [R1+0x1b0], R210 ;  /* 0x0001b0d201007387 */ /* 0x0003e20000100800 */
[----:B0-----:R-:W-:-:S03]  /*2f00*/  SHF.L.U32 R207, R149, 0x10, RZ ;  /* 0x0000001095cf7819 */ /* 0x001fc600000006ff */
[----:B-1----:R-:W2:Y:S02]  /*2f10*/  LDL.LU R210, [R1+0x1c4] ;  /* 0x0001c40001d27983 */ /* 0x002ea40000300800 */
[----:B------:R-:W-:Y:S01]  /*2f20*/  FFMA.FTZ R208, R206, R207, R208 ;  /* 0x000000cfced07223 */ /* 0x000fe200000100d0 */
[----:B------:R-:W-:Y:S01]  /*2f30*/  FADD.FTZ R211, R207, R211 ;  /* 0x000000d3cfd37221 */ /* 0x000fe20000010000 */
[----:B------:R-:W-:Y:S01]  /*2f40*/  PRMT R144, R144, 0x7632, R144 ;  /* 0x0000763290907816 */ /* 0x000fe20000000090 */
[----:B------:R-:W2:Y:S01]  /*2f50*/  LDL.LU R217, [R1+0x1b8] ;  /* 0x0001b80001d97983 */ /* 0x000ea20000300800 */
[----:B------:R-:W-:-:S03]  /*2f60*/  PRMT R145, R148, 0x7632, R145 ;  /* 0x0000763294917816 */ /* 0x000fc60000000091 */
[----:B------:R0:W-:Y:S01]  /*2f70*/  STL [R1+0x1a8], R208 ;  /* 0x0001a8d001007387 */ /* 0x0001e20000100800 */
[----:B------:R-:W-:-:S03]  /*2f80*/  SHF.L.U32 R148, R144, 0x10, RZ ;  /* 0x0000001090947819 */ /* 0x000fc600000006ff */
[----:B------:R1:W-:Y:S04]  /*2f90*/  STL [R1+0x1ac], R211 ;  /* 0x0001acd301007387 */ /* 0x0003e80000100800 */
[----:B0-----:R-:W2:Y:S04]  /*2fa0*/  LDL.LU R208, [R1+0x1bc] ;  /* 0x0001bc0001d07983 */ /* 0x001ea80000300800 */
[----:B-1----:R-:W2:Y:S01]  /*2fb0*/  LDL.LU R211, [R1+0x1cc] ;  /* 0x0001cc0001d37983 */ /* 0x002ea20000300800 */
[----:B------:R-:W-:Y:S01]  /*2fc0*/  FMUL.FTZ R144, R4, R141 ;  /* 0x0000008d04907220 */ /* 0x000fe20000410000 */
[----:B----4-:R-:W-:-:S05]  /*2fd0*/  FADD.FTZ R209, R148, R209 ;  /* 0x000000d194d17221 */ /* 0x010fca0000010000 */
[----:B------:R0:W-:Y:S04]  /*2fe0*/  STL [R1+0x1a4], R209 ;  /* 0x0001a4d101007387 */ /* 0x0001e80000100800 */
[----:B0-----:R-:W4:Y:S01]  /*2ff0*/  LDL.LU R209, [R1+0x1c8] ;  /* 0x0001c80001d17983 */ /* 0x001f220000300800 */
[----:B---3--:R-:W-:-:S05]  /*3000*/  FFMA.FTZ R215, R144, R148, R215 ;  /* 0x0000009490d77223 */ /* 0x008fca00000100d7 */
[----:B------:R0:W-:Y:S04]  /*3010*/  STL [R1+0x1a0], R215 ;  /* 0x0001a0d701007387 */ /* 0x0001e80000100800 */
[----:B0-----:R-:W3:Y:S01]  /*3020*/  LDL.LU R215, [R1+0x1d4] ;  /* 0x0001d40001d77983 */ /* 0x001ee20000300800 */
[----:B------:R-:W-:Y:S01]  /*3030*/  SHF.L.U32 R141, R145, 0x10, RZ ;  /* 0x00000010918d7819 */ /* 0x000fe200000006ff */
[----:B------:R-:W-:Y:S01]  /*3040*/  FMUL.FTZ R148, R69, R148 ;  /* 0x0000009445947220 */ /* 0x000fe20000410000 */
[----:B------:R-:W-:-:S03]  /*3050*/  PRMT R145, R145, 0x7632, R145 ;  /* 0x0000763291917816 */ /* 0x000fc60000000091 */
[-C--:B------:R-:W-:Y:S01]  /*3060*/  FFMA.FTZ R214, R144, R141.reuse, R214 ;  /* 0x0000008d90d67223 */ /* 0x080fe200000100d6 */
[----:B--2---:R-:W-:Y:S01]  /*3070*/  FADD.FTZ R213, R141, R213 ;  /* 0x000000d58dd57221 */ /* 0x004fe20000010000 */
[----:B------:R-:W-:Y:S01]  /*3080*/  FFMA.FTZ R141, R97, R141, R148 ;  /* 0x0000008d618d7223 */ /* 0x000fe20000010094 */
[----:B------:R-:W-:Y:S02]  /*3090*/  SHF.L.U32 R148, R145, 0x10, RZ ;  /* 0x0000001091947819 */ /* 0x000fe400000006ff */
[----:B------:R0:W-:Y:S01]  /*30a0*/  STL [R1+0x198], R214 ;  /* 0x000198d601007387 */ /* 0x0001e20000100800 */
[----:B------:R-:W-:-:S04]  /*30b0*/  FMUL.FTZ R145, R4, R143 ;  /* 0x0000008f04917220 */ /* 0x000fc80000410000 */
[----:B------:R-:W-:Y:S01]  /*30c0*/  FFMA.FTZ R212, R145, R148, R212 ;  /* 0x0000009491d47223 */ /* 0x000fe200000100d4 */
[----:B0-----:R-:W2:Y:S04]  /*30d0*/  LDL.LU R214, [R1+0x1d0] ;  /* 0x0001d00001d67983 */ /* 0x001ea80000300800 */
[----:B------:R-:W-:Y:S04]  /*30e0*/  STL [R1+0x19c], R213 ;  /* 0x00019cd501007387 */ /* 0x000fe80000100800 */
[----:B------:R0:W-:Y:S01]  /*30f0*/  STL [R1+0x1c0], R212 ;  /* 0x0001c0d401007387 */ /* 0x0001e20000100800 */
[----:B------:R-:W-:-:S03]  /*3100*/  PRMT R149, R149, 0x7632, R149 ;  /* 0x0000763295957816 */ /* 0x000fc60000000095 */
[----:B0-----:R-:W2:Y:S01]  /*3110*/  LDL.LU R212, [R1+0x1dc] ;  /* 0x0001dc0001d47983 */ /* 0x001ea20000300800 */
[----:B------:R-:W-:-:S03]  /*3120*/  FADD.FTZ R210, R148, R210 ;  /* 0x000000d294d27221 */ /* 0x000fc60000010000 */
[----:B------:R-:W2:Y:S01]  /*3130*/  LDL.LU R213, [R1+0x1d8] ;  /* 0x0001d80001d57983 */ /* 0x000ea20000300800 */
[----:B------:R-:W-:-:S03]  /*3140*/  SHF.L.U32 R143, R149, 0x10, RZ ;  /* 0x00000010958f7819 */ /* 0x000fc600000006ff */
[----:B------:R0:W-:Y:S01]  /*3150*/  STL [R1+0x1c4], R210 ;  /* 0x0001c4d201007387 */ /* 0x0001e20000100800 */
[----:B------:R-:W-:-:S03]  /*3160*/  FMUL.FTZ R148, R71, R148 ;  /* 0x0000009447947220 */ /* 0x000fc60000410000 */
[----:B0-----:R-:W2:Y:S01]  /*3170*/  LDL.LU R210, [R1+0x1e4] ;  /* 0x0001e40001d27983 */ /* 0x001ea20000300800 */
[----:B------:R-:W-:Y:S01]  /*3180*/  FADD.FTZ R208, R143, R208 ;  /* 0x000000d08fd07221 */ /* 0x000fe20000010000 */
[-C--:B------:R-:W-:Y:S01]  /*3190*/  FFMA.FTZ R217, R145, R143.reuse, R217 ;  /* 0x0000008f91d97223 */ /* 0x080fe200000100d9 */
[----:B------:R-:W-:Y:S01]  /*31a0*/  FFMA.FTZ R143, R99, R143, R148 ;  /* 0x0000008f638f7223 */ /* 0x000fe20000010094 */
[----:B------:R-:W-:Y:S01]  /*31b0*/  FADD.FTZ R149, -R12, R152 ;  /* 0x000000980c957221 */ /* 0x000fe20000010100 */
[----:B------:R-:W-:Y:S01]  /*31c0*/  SHF.L.U32 R148, R150, 0x10, RZ ;  /* 0x0000001096947819 */ /* 0x000fe200000006ff */
[----:B------:R0:W-:Y:S02]  /*31d0*/  STL [R1+0x1bc], R208 ;  /* 0x0001bcd001007387 */ /* 0x0001e40000100800 */
[----:B------:R-:W-:Y:S02]  /*31e0*/  FMUL.FTZ R149, R4, R149 ;  /* 0x0000009504957220 */ /* 0x000fe40000410000 */
[----:B------:R-:W-:Y:S01]  /*31f0*/  FADD.FTZ R211, R148, R211 ;  /* 0x000000d394d37221 */ /* 0x000fe20000010000 */
[----:B0-----:R-:W2:Y:S04]  /*3200*/  LDL.LU R208, [R1+0x1e0] ;  /* 0x0001e00001d07983 */ /* 0x001ea80000300800 */
[----:B------:R-:W-:Y:S04]  /*3210*/  STL [R1+0x1b8], R217 ;  /* 0x0001b8d901007387 */ /* 0x000fe80000100800 */
[----:B------:R-:W2:Y:S04]  /*3220*/  LDL.LU R224, [R1+0x1ec] ;  /* 0x0001ec0001e07983 */ /* 0x000ea80000300800 */
[----:B------:R0:W-:Y:S01]  /*3230*/  STL [R1+0x1cc], R211 ;  /* 0x0001ccd301007387 */ /* 0x0001e20000100800 */
[----:B------:R-:W-:-:S03]  /*3240*/  SHF.L.U32 R152, R146, 0x10, RZ ;  /* 0x0000001092987819 */ /* 0x000fc600000006ff */
[----:B0-----:R-:W2:Y:S01]  /*3250*/  LDL.LU R211, [R1+0x1e8] ;  /* 0x0001e80001d37983 */ /* 0x001ea20000300800 */
[----:B----4-:R-:W-:-:S05]  /*3260*/  FFMA.FTZ R209, R149, R148, R209 ;  /* 0x0000009495d17223 */ /* 0x010fca00000100d1 */
[----:B------:R0:W-:Y:S04]  /*3270*/  STL [R1+0x1c8], R209 ;  /* 0x0001c8d101007387 */ /* 0x0001e80000100800 */
[----:B0-----:R-:W4:Y:S04]  /*3280*/  LDL.LU R209, [R1+0x1f4] ;  /* 0x0001f40001d17983 */ /* 0x001f280000300800 */
[----:B------:R-:W4:Y:S01]  /*3290*/  LDL.LU R217, [R1+0x1f0] ;  /* 0x0001f00001d97983 */ /* 0x000f220000300800 */
[----:B---3--:R-:W-:-:S05]  /*32a0*/  FADD.FTZ R215, R152, R215 ;  /* 0x000000d798d77221 */ /* 0x008fca0000010000 */
[----:B------:R0:W-:Y:S04]  /*32b0*/  STL [R1+0x1d4], R215 ;  /* 0x0001d4d701007387 */ /* 0x0001e80000100800 */
[----:B0-----:R-:W3:Y:S01]  /*32c0*/  LDL.LU R215, [R1+0x1fc] ;  /* 0x0001fc0001d77983 */ /* 0x001ee20000300800 */
[----:B------:R-:W-:Y:S01]  /*32d0*/  FMUL.FTZ R142, R70, R142 ;  /* 0x0000008e468e7220 */ /* 0x000fe20000410000 */
[----:B--2---:R-:W-:-:S03]  /*32e0*/  FFMA.FTZ R214, R149, R152, R214 ;  /* 0x0000009895d67223 */ /* 0x004fc600000100d6 */
[----:B------:R-:W-:Y:S01]  /*32f0*/  FFMA.FTZ R142, R98, R207, R142 ;  /* 0x000000cf628e7223 */ /* 0x000fe2000001008e */
[----:B------:R-:W-:Y:S01]  /*3300*/  FMUL.FTZ R207, R64, R152 ;  /* 0x0000009840cf7220 */ /* 0x000fe20000410000 */
[----:B------:R-:W-:Y:S02]  /*3310*/  PRMT R152, R146, 0x7632, R152 ;  /* 0x0000763292987816 */ /* 0x000fe40000000098 */
[----:B------:R-:W-:-:S04]  /*3320*/  PRMT R146, R150, 0x7632, R146 ;  /* 0x0000763296927816 */ /* 0x000fc80000000092 */
[----:B------:R-:W-:Y:S01]  /*3330*/  SHF.L.U32 R146, R146, 0x10, RZ ;  /* 0x0000001092927819 */ /* 0x000fe200000006ff */
[----:B------:R-:W-:Y:S01]  /*3340*/  FADD.FTZ R150, -R12, R153 ;  /* 0x000000990c967221 */ /* 0x000fe20000010100 */
[----:B------:R-:W-:Y:S03]  /*3350*/  STL [R1+0x1d0], R214 ;  /* 0x0001d0d601007387 */ /* 0x000fe60000100800 */
[----:B------:R-:W-:Y:S01]  /*3360*/  FADD.FTZ R212, R146, R212 ;  /* 0x000000d492d47221 */ /* 0x000fe20000010000 */
[----:B------:R-:W-:Y:S01]  /*3370*/  SHF.L.U32 R152, R152, 0x10, RZ ;  /* 0x0000001098987819 */ /* 0x000fe200000006ff */
[----:B------:R-:W-:-:S03]  /*3380*/  FMUL.FTZ R150, R4, R150 ;  /* 0x0000009604967220 */ /* 0x000fc60000410000 */
[----:B------:R0:W-:Y:S01]  /*3390*/  STL [R1+0x1dc], R212 ;  /* 0x0001dcd401007387 */ /* 0x0001e20000100800 */
[----:B------:R-:W-:-:S03]  /*33a0*/  FFMA.FTZ R213, R150, R146, R213 ;  /* 0x0000009296d57223 */ /* 0x000fc600000100d5 */
[----:B0-----:R-:W2:Y:S01]  /*33b0*/  LDL.LU R212, [R1+0x1f8] ;  /* 0x0001f80001d47983 */ /* 0x001ea20000300800 */
[----:B------:R-:W-:-:S03]  /*33c0*/  FADD.FTZ R210, R152, R210 ;  /* 0x000000d298d27221 */ /* 0x000fc60000010000 */
[----:B------:R-:W2:Y:S04]  /*33d0*/  LDL.LU R220, [R1+0x204] ;  /* 0x0002040001dc7983 */ /* 0x000ea80000300800 */
[----:B------:R-:W-:Y:S04]  /*33e0*/  STL [R1+0x1d8], R213 ;  /* 0x0001d8d501007387 */ /* 0x000fe80000100800 */
[----:B------:R0:W-:Y:S01]  /*33f0*/  STL [R1+0x1e4], R210 ;  /* 0x0001e4d201007387 */ /* 0x0001e20000100800 */
[----:B------:R-:W-:-:S03]  /*3400*/  FMUL.FTZ R153, R65, R152 ;  /* 0x0000009841997220 */ /* 0x000fc60000410000 */
[----:B0-----:R-:W2:Y:S01]  /*3410*/  LDL.LU R210, [R1+0x200] ;  /* 0x0002000001d27983 */ /* 0x001ea20000300800 */
[----:B------:R-:W-:-:S03]  /*3420*/  FFMA.FTZ R208, R150, R152, R208 ;  /* 0x0000009896d07223 */ /* 0x000fc600000100d0 */
[----:B------:R-:W2:Y:S01]  /*3430*/  LDL.LU R214, [R1+0x214] ;  /* 0x0002140001d67983 */ /* 0x000ea20000300800 */
[----:B------:R-:W-:Y:S01]  /*3440*/  FFMA.FTZ R146, R93, R146, R153 ;  /* 0x000000925d927223 */ /* 0x000fe20000010099 */
[----:B------:R-:W-:Y:S02]  /*3450*/  SHF.L.U32 R153, R151, 0x10, RZ ;  /* 0x0000001097997819 */ /* 0x000fe400000006ff */
[----:B------:R-:W2:Y:S01]  /*3460*/  LDL.LU R213, [R1+0x210] ;  /* 0x0002100001d57983 */ /* 0x000ea20000300800 */
[----:B------:R-:W-:-:S03]  /*3470*/  SHF.L.U32 R152, R147, 0x10, RZ ;  /* 0x0000001093987819 */ /* 0x000fc600000006ff */
[----:B------:R0:W-:Y:S01]  /*3480*/  STL [R1+0x1e0], R208 ;  /* 0x0001e0d001007387 */ /* 0x0001e20000100800 */
[----:B------:R-:W-:Y:S01]  /*3490*/  FADD.FTZ R224, R153, R224 ;  /* 0x000000e099e07221 */ /* 0x000fe20000010000 */
[----:B0-----:R-:W-:-:S04]  /*34a0*/  FMUL.FTZ R208, R4, R154 ;  /* 0x0000009a04d07220 */ /* 0x001fc80000410000 */
[----:B------:R-:W-:Y:S01]  /*34b0*/  FFMA.FTZ R211, R208, R153, R211 ;  /* 0x00000099d0d37223 */ /* 0x000fe200000100d3 */
[----:B------:R-:W-:Y:S01]  /*34c0*/  STL [R1+0x1ec], R224 ;  /* 0x0001ece001007387 */ /* 0x000fe20000100800 */
[----:B------:R-:W-:-:S03]  /*34d0*/  FMUL.FTZ R154, R66, R152 ;  /* 0x00000098429a7220 */ /* 0x000fc60000410000 */
[----:B------:R0:W-:Y:S04]  /*34e0*/  STL [R1+0x1e8], R211 ;  /* 0x0001e8d301007387 */ /* 0x0001e80000100800 */
[----:B0-----:R-:W2:Y:S01]  /*34f0*/  LDL.LU R211, [R1+0x20c] ;  /* 0x00020c0001d37983 */ /* 0x001ea20000300800 */
[----:B----4-:R-:W-:Y:S01]  /*3500*/  FADD.FTZ R209, R152, R209 ;  /* 0x000000d198d17221 */ /* 0x010fe20000010000 */
[----:B------:R-:W-:-:S04]  /*3510*/  FFMA.FTZ R217, R208, R152, R217 ;  /* 0x00000098d0d97223 */ /* 0x000fc800000100d9 */
[----:B------:R0:W-:Y:S01]  /*3520*/  STL [R1+0x1f4], R209 ;  /* 0x0001f4d101007387 */ /* 0x0001e20000100800 */
[----:B------:R-:W-:Y:S02]  /*3530*/  PRMT R152, R147, 0x7632, R152 ;  /* 0x0000763293987816 */ /* 0x000fe40000000098 */
[----:B------:R-:W-:Y:S01]  /*3540*/  PRMT R147, R151, 0x7632, R147 ;  /* 0x0000763297937816 */ /* 0x000fe20000000093 */
[----:B0-----:R-:W4:Y:S03]  /*3550*/  LDL.LU R209, [R1+0x208] ;  /* 0x0002080001d17983 */ /* 0x001f260000300800 */
[----:B------:R-:W-:-:S05]  /*3560*/  SHF.L.U32 R147, R147, 0x10, RZ ;  /* 0x0000001093937819 */ /* 0x000fca00000006ff */
[----:B---3--:R-:W-:Y:S01]  /*3570*/  FADD.FTZ R215, R147, R215 ;  /* 0x000000d793d77221 */ /* 0x008fe20000010000 */
[----:B------:R0:W-:Y:S04]  /*3580*/  STL [R1+0x1f0], R217 ;  /* 0x0001f0d901007387 */ /* 0x0001e80000100800 */
[----:B0-----:R-:W3:Y:S04]  /*3590*/  LDL.LU R217, [R1+0x234] ;  /* 0x0002340001d97983 */ /* 0x001ee80000300800 */
[----:B------:R0:W-:Y:S04]  /*35a0*/  STL [R1+0x1fc], R215 ;  /* 0x0001fcd701007387 */ /* 0x0001e80000100800 */
[----:B0-----:R-:W3:Y:S01]  /*35b0*/  LDL.LU R215, [R1+0x230] ;  /* 0x0002300001d77983 */ /* 0x001ee20000300800 */
[----:B------:R-:W-:-:S04]  /*35c0*/  FADD.FTZ R151, -R12, R155 ;  /* 0x0000009b0c977221 */ /* 0x000fc80000010100 */
[----:B------:R-:W-:-:S04]  /*35d0*/  FMUL.FTZ R151, R4, R151 ;  /* 0x0000009704977220 */ /* 0x000fc80000410000 */
[----:B--2---:R-:W-:Y:S01]  /*35e0*/  FFMA.FTZ R212, R151, R147, R212 ;  /* 0x0000009397d47223 */ /* 0x004fe200000100d4 */
[----:B------:R-:W-:Y:S01]  /*35f0*/  SHF.L.U32 R152, R152, 0x10, RZ ;  /* 0x0000001098987819 */ /* 0x000fe200000006ff */
[----:B------:R-:W-:-:S03]  /*3600*/  FFMA.FTZ R148, R92, R148, R207 ;  /* 0x000000945c947223 */ /* 0x000fc600000100cf */
[----:B------:R0:W-:Y:S01]  /*3610*/  STL [R1+0x1f8], R212 ;  /* 0x0001f8d401007387 */ /* 0x0001e20000100800 */
[----:B------:R-:W-:Y:S01]  /*3620*/  FFMA.FTZ R207, R94, R153, R154 ;  /* 0x000000995ecf7223 */ /* 0x000fe2000001009a */
[-C--:B------:R-:W-:Y:S01]  /*3630*/  FMUL.FTZ R153, R67, R152.reuse ;  /* 0x0000009843997220 */ /* 0x080fe20000410000 */
[----:B------:R-:W-:Y:S01]  /*3640*/  FADD.FTZ R220, R152, R220 ;  /* 0x000000dc98dc7221 */ /* 0x000fe20000010000 */
[----:B0-----:R-:W2:Y:S02]  /*3650*/  LDL.LU R212, [R1+0x22c] ;  /* 0x00022c0001d47983 */ /* 0x001ea40000300800 */
[----:B------:R-:W-:Y:S01]  /*3660*/  FFMA.FTZ R147, R95, R147, R153 ;  /* 0x000000935f937223 */ /* 0x000fe20000010099 */
[----:B------:R-:W-:Y:S01]  /*3670*/  FADD.FTZ R153, -R12, R156 ;  /* 0x0000009c0c997221 */ /* 0x000fe20000010100 */
[----:B------:R-:W2:Y:S01]  /*3680*/  LDL.LU R155, [R1+0x228] ;  /* 0x00022800019b7983 */ /* 0x000ea20000300800 */
[----:B------:R-:W-:Y:S01]  /*3690*/  FFMA.FTZ R210, R151, R152, R210 ;  /* 0x0000009897d27223 */ /* 0x000fe200000100d2 */
[----:B------:R-:W-:-:S02]  /*36a0*/  SHF.L.U32 R152, R160, 0x10, RZ ;  /* 0x00000010a0987819 */ /* 0x000fc400000006ff */
[----:B------:R-:W-:Y:S04]  /*36b0*/  STL [R1+0x204], R220 ;  /* 0x000204dc01007387 */ /* 0x000fe80000100800 */
[----:B------:R0:W-:Y:S01]  /*36c0*/  STL [R1+0x200], R210 ;  /* 0x000200d201007387 */ /* 0x0001e20000100800 */
[----:B------:R-:W-:-:S03]  /*36d0*/  FADD.FTZ R214, R152, R214 ;  /* 0x000000d698d67221 */ /* 0x000fc60000010000 */
[----:B------:R-:W2:Y:S01]  /*36e0*/  LDL.LU R228, [R1+0x220] ;  /* 0x0002200001e47983 */ /* 0x000ea20000300800 */
[----:B0-----:R-:W-:-:S03]  /*36f0*/  FMUL.FTZ R210, R4, R153 ;  /* 0x0000009904d27220 */ /* 0x001fc60000410000 */
[----:B------:R0:W-:Y:S01]  /*3700*/  STL [R1+0x214], R214 ;  /* 0x000214d601007387 */ /* 0x0001e20000100800 */
[----:B------:R-:W-:-:S03]  /*3710*/  FFMA.FTZ R213, R210, R152, R213 ;  /* 0x00000098d2d57223 */ /* 0x000fc600000100d5 */
[----:B------:R-:W2:Y:S01]  /*3720*/  LDL.LU R224, [R1+0x224] ;  /* 0x0002240001e07983 */ /* 0x000ea20000300800 */
[----:B------:R-:W-:-:S03]  /*3730*/  SHF.L.U32 R153, R164, 0x10, RZ ;  /* 0x00000010a4997819 */ /* 0x000fc600000006ff */
[----:B0-----:R-:W2:Y:S04]  /*3740*/  LDL.LU R214, [R1+0x218] ;  /* 0x0002180001d67983 */ /* 0x001ea80000300800 */
[----:B------:R0:W-:Y:S04]  /*3750*/  STL [R1+0x210], R213 ;  /* 0x000210d501007387 */ /* 0x0001e80000100800 */
[----:B0-----:R-:W2:Y:S01]  /*3760*/  LDL.LU R213, [R1+0x21c] ;  /* 0x00021c0001d57983 */ /* 0x001ea20000300800 */
[----:B------:R-:W-:Y:S01]  /*3770*/  FADD.FTZ R211, R153, R211 ;  /* 0x000000d399d37221 */ /* 0x000fe20000010000 */
[----:B------:R-:W-:Y:S01]  /*3780*/  FMUL.FTZ R152, R60, R152 ;  /* 0x000000983c987220 */ /* 0x000fe20000410000 */
[----:B----4-:R-:W-:-:S05]  /*3790*/  FFMA.FTZ R209, R210, R153, R209 ;  /* 0x00000099d2d17223 */ /* 0x010fca00000100d1 */
[----:B------:R0:W-:Y:S04]  /*37a0*/  STL [R1+0x208], R209 ;  /* 0x000208d101007387 */ /* 0x0001e80000100800 */
[----:B------:R1:W-:Y:S04]  /*37b0*/  STL [R1+0x20c], R211 ;  /* 0x00020cd301007387 */ /* 0x0003e80000100800 */
[----:B------:R-:W4:Y:S01]  /*37c0*/  LDL.LU R220, [R1+0x240] ;  /* 0x0002400001dc7983 */ /* 0x000f220000300800 */
[----:B0-----:R-:W-:Y:S01]  /*37d0*/  FFMA.FTZ R209, R88, R153, R152 ;  /* 0x0000009958d17223 */ /* 0x001fe20000010098 */
[----:B------:R-:W-:Y:S01]  /*37e0*/  FADD.FTZ R153, -R12, R158 ;  /* 0x0000009e0c997221 */ /* 0x000fe20000010100 */
[----:B------:R-:W-:-:S03]  /*37f0*/  SHF.L.U32 R152, R161, 0x10, RZ ;  /* 0x00000010a1987819 */ /* 0x000fc600000006ff */
[----:B-1----:R-:W-:Y:S02]  /*3800*/  FMUL.FTZ R211, R4, R153 ;  /* 0x0000009904d37220 */ /* 0x002fe40000410000 */
[----:B---3--:R-:W-:-:S05]  /*3810*/  FADD.FTZ R217, R152, R217 ;  /* 0x000000d998d97221 */ /* 0x008fca0000010000 */
[----:B------:R0:W-:Y:S01]  /*3820*/  STL [R1+0x234], R217 ;  /* 0x000234d901007387 */ /* 0x0001e20000100800 */
[----:B------:R-:W-:-:S05]  /*3830*/  FFMA.FTZ R215, R211, R152, R215 ;  /* 0x00000098d3d77223 */ /* 0x000fca00000100d7 */
[----:B------:R1:W-:Y:S04]  /*3840*/  STL [R1+0x230], R215 ;  /* 0x000230d701007387 */ /* 0x0003e80000100800 */
[----:B0-----:R-:W3:Y:S01]  /*3850*/  LDL.LU R217, [R1+0x244] ;  /* 0x0002440001d97983 */ /* 0x001ee20000300800 */
[----:B------:R-:W-:Y:S01]  /*3860*/  SHF.L.U32 R153, R165, 0x10, RZ ;  /* 0x00000010a5997819 */ /* 0x000fe200000006ff */
[----:B------:R-:W-:Y:S02]  /*3870*/  FMUL.FTZ R152, R62, R152 ;  /* 0x000000983e987220 */ /* 0x000fe40000410000 */
[----:B-1----:R-:W3:Y:S02]  /*3880*/  LDL.LU R215, [R1+0x238] ;  /* 0x0002380001d77983 */ /* 0x002ee40000300800 */
[----:B--2---:R-:W-:Y:S01]  /*3890*/  FADD.FTZ R212, R153, R212 ;  /* 0x000000d499d47221 */ /* 0x004fe20000010000 */
[----:B------:R-:W-:-:S04]  /*38a0*/  FFMA.FTZ R155, R211, R153, R155 ;  /* 0x00000099d39b7223 */ /* 0x000fc8000001009b */
[----:B------:R0:W-:Y:S01]  /*38b0*/  STL [R1+0x22c], R212 ;  /* 0x00022cd401007387 */ /* 0x0001e20000100800 */
[----:B------:R-:W-:-:S03]  /*38c0*/  PRMT R154, R164, 0x7632, R154 ;  /* 0x00007632a49a7816 */ /* 0x000fc6000000009a */
[----:B------:R-:W2:Y:S01]  /*38d0*/  LDL.LU R156, [R1+0x23c] ;  /* 0x00023c00019c7983 */ /* 0x000ea20000300800 */
[----:B0-----:R-:W-:Y:S01]  /*38e0*/  FFMA.FTZ R212, R90, R153, R152 ;  /* 0x000000995ad47223 */ /* 0x001fe20000010098 */
[----:B------:R-:W-:Y:S01]  /*38f0*/  PRMT R153, R160, 0x7632, R153 ;  /* 0x00007632a0997816 */ /* 0x000fe20000000099 */
[----:B------:R-:W-:-:S03]  /*3900*/  FADD.FTZ R152, -R12, R157 ;  /* 0x0000009d0c987221 */ /* 0x000fc60000010100 */
[----:B------:R-:W-:Y:S01]  /*3910*/  SHF.L.U32 R153, R153, 0x10, RZ ;  /* 0x0000001099997819 */ /* 0x000fe200000006ff */
[----:B------:R-:W-:Y:S01]  /*3920*/  FMUL.FTZ R164, R4, R152 ;  /* 0x0000009804a47220 */ /* 0x000fe20000410000 */
[----:B------:R-:W-:-:S03]  /*3930*/  SHF.L.U32 R152, R154, 0x10, RZ ;  /* 0x000000109a987819 */ /* 0x000fc600000006ff */
[CC--:B------:R-:W-:Y:S01]  /*3940*/  FFMA.FTZ R228, R164.reuse, R153.reuse, R228 ;  /* 0x00000099a4e47223 */ /* 0x0c0fe200000100e4 */
[----:B------:R0:W-:Y:S01]  /*3950*/  STL [R1+0x228], R155 ;  /* 0x0002289b01007387 */ /* 0x0001e20000100800 */
[----:B------:R-:W-:Y:S01]  /*3960*/  FADD.FTZ R224, R153, R224 ;  /* 0x000000e099e07221 */ /* 0x000fe20000010000 */
[----:B------:R-:W-:Y:S01]  /*3970*/  FMUL.FTZ R153, R61, R153 ;  /* 0x000000993d997220 */ /* 0x000fe20000410000 */
[----:B------:R-:W-:Y:S01]  /*3980*/  FFMA.FTZ R214, R164, R152, R214 ;  /* 0x00000098a4d67223 */ /* 0x000fe200000100d6 */
[----:B0-----:R-:W2:Y:S04]  /*3990*/  LDL.LU R155, [R1+0x24c] ;  /* 0x00024c00019b7983 */ /* 0x001ea80000300800 */
[----:B------:R0:W-:Y:S04]  /*39a0*/  STL [R1+0x220], R228 ;  /* 0x000220e401007387 */ /* 0x0001e80000100800 */
[----:B------:R1:W-:Y:S01]  /*39b0*/  STL [R1+0x224], R224 ;  /* 0x000224e001007387 */ /* 0x0003e20000100800 */
[----:B------:R-:W-:-:S03]  /*39c0*/  FADD.FTZ R213, R152, R213 ;  /* 0x000000d598d57221 */ /* 0x000fc60000010000 */
[----:B------:R-:W2:Y:S04]  /*39d0*/  LDL.LU R232, [R1+0x248] ;  /* 0x0002480001e87983 */ /* 0x000ea80000300800 */
[----:B0-----:R-:W2:Y:S01]  /*39e0*/  LDL.LU R228, [R1+0x254] ;  /* 0x0002540001e47983 */ /* 0x001ea20000300800 */
[----:B------:R-:W-:-:S03]  /*39f0*/  PRMT R154, R161, 0x7632, R154 ;  /* 0x00007632a19a7816 */ /* 0x000fc6000000009a */
[----:B------:R-:W-:Y:S04]  /*3a00*/  STL [R1+0x218], R214 ;  /* 0x000218d601007387 */ /* 0x000fe80000100800 */
[----:B------:R-:W2:Y:S04]  /*3a10*/  LDL.LU R158, [R1+0x250] ;  /* 0x00025000019e7983 */ /* 0x000ea80000300800 */
[----:B------:R0:W-:Y:S01]  /*3a20*/  STL [R1+0x21c], R213 ;  /* 0x00021cd501007387 */ /* 0x0001e20000100800 */
[----:B------:R-:W-:-:S03]  /*3a30*/  SHF.L.U32 R154, R154, 0x10, RZ ;  /* 0x000000109a9a7819 */ /* 0x000fc600000006ff */
[----:B-1----:R-:W2:Y:S01]  /*3a40*/  LDL.LU R224, [R1+0x25c] ;  /* 0x00025c0001e07983 */ /* 0x002ea20000300800 */
[----:B0-----:R-:W-:Y:S01]  /*3a50*/  FFMA.FTZ R213, R89, R152, R153 ;  /* 0x0000009859d57223 */ /* 0x001fe20000010099 */
[----:B------:R-:W-:-:S04]  /*3a60*/  FADD.FTZ R152, -R12, R159 ;  /* 0x0000009f0c987221 */ /* 0x000fc80000010100 */
[----:B------:R-:W-:-:S04]  /*3a70*/  FMUL.FTZ R214, R4, R152 ;  /* 0x0000009804d67220 */ /* 0x000fc80000410000 */
[----:B----4-:R-:W-:-:S05]  /*3a80*/  FFMA.FTZ R220, R214, R154, R220 ;  /* 0x0000009ad6dc7223 */ /* 0x010fca00000100dc */
[----:B------:R0:W-:Y:S04]  /*3a90*/  STL [R1+0x240], R220 ;  /* 0x000240dc01007387 */ /* 0x0001e80000100800 */
[----:B0-----:R-:W4:Y:S01]  /*3aa0*/  LDL.LU R220, [R1+0x258] ;  /* 0x0002580001dc7983 */ /* 0x001f220000300800 */
[----:B---3--:R-:W-:-:S05]  /*3ab0*/  FADD.FTZ R217, R154, R217 ;  /* 0x000000d99ad97221 */ /* 0x008fca0000010000 */
[----:B------:R0:W-:Y:S04]  /*3ac0*/  STL [R1+0x244], R217 ;  /* 0x000244d901007387 */ /* 0x0001e80000100800 */
[----:B0-----:R-:W3:Y:S04]  /*3ad0*/  LDL.LU R217, [R1+0x264] ;  /* 0x0002640001d97983 */ /* 0x001ee80000300800 */
[----:B------:R-:W3:Y:S01]  /*3ae0*/  LDL.LU R161, [R1+0x260] ;  /* 0x0002600001a17983 */ /* 0x000ee20000300800 */
[----:B------:R-:W-:Y:S01]  /*3af0*/  PRMT R153, R165, 0x7632, R153 ;  /* 0x00007632a5997816 */ /* 0x000fe20000000099 */
[----:B------:R-:W-:-:S03]  /*3b00*/  FMUL.FTZ R154, R63, R154 ;  /* 0x0000009a3f9a7220 */ /* 0x000fc60000410000 */
[----:B------:R-:W-:Y:S02]  /*3b10*/  SHF.L.U32 R153, R153, 0x10, RZ ;  /* 0x0000001099997819 */ /* 0x000fe400000006ff */
[----:B------:R-:W-:-:S03]  /*3b20*/  SHF.L.U32 R152, R162, 0x10, RZ ;  /* 0x00000010a2987819 */ /* 0x000fc600000006ff */
[-C--:B------:R-:W-:Y:S01]  /*3b30*/  FFMA.FTZ R215, R214, R153.reuse, R215 ;  /* 0x00000099d6d77223 */ /* 0x080fe200000100d7 */
[----:B------:R-:W-:Y:S01]  /*3b40*/  FFMA.FTZ R165, R91, R153, R154 ;  /* 0x000000995ba57223 */ /* 0x000fe2000001009a */
[----:B------:R-:W-:Y:S01]  /*3b50*/  FADD.FTZ R154, -R12, R168 ;  /* 0x000000a80c9a7221 */ /* 0x000fe20000010100 */
[----:B--2---:R-:W-:Y:S01]  /*3b60*/  FADD.FTZ R156, R153, R156 ;  /* 0x0000009c999c7221 */ /* 0x004fe20000010000 */
[----:B------:R-:W-:Y:S01]  /*3b70*/  SHF.L.U32 R153, R166, 0x10, RZ ;  /* 0x00000010a6997819 */ /* 0x000fe200000006ff */
[----:B------:R0:W-:Y:S04]  /*3b80*/  STL [R1+0x238], R215 ;  /* 0x000238d701007387 */ /* 0x0001e80000100800 */
[----:B------:R1:W-:Y:S04]  /*3b90*/  STL [R1+0x23c], R156 ;  /* 0x00023c9c01007387 */ /* 0x0003e80000100800 */
[----:B------:R-:W2:Y:S01]  /*3ba0*/  LDL.LU R160, [R1+0x26c] ;  /* 0x00026c0001a07983 */ /* 0x000ea20000300800 */
[----:B0-----:R-:W-:Y:S01]  /*3bb0*/  FMUL.FTZ R215, R4, R154 ;  /* 0x0000009a04d77220 */ /* 0x001fe20000410000 */
[----:B------:R-:W-:-:S02]  /*3bc0*/  FMUL.FTZ R154, R56, R152 ;  /* 0x00000098389a7220 */ /* 0x000fc40000410000 */
[----:B------:R-:W2:Y:S02]  /*3bd0*/  LDL.LU R157, [R1+0x268] ;  /* 0x00026800019d7983 */ /* 0x000ea40000300800 */
[-C--:B------:R-:W-:Y:S01]  /*3be0*/  FFMA.FTZ R168, R84, R153.reuse, R154 ;  /* 0x0000009954a87223 */ /* 0x080fe2000001009a */
[----:B------:R-:W-:Y:S01]  /*3bf0*/  FADD.FTZ R155, R153, R155 ;  /* 0x0000009b999b7221 */ /* 0x000fe20000010000 */
[----:B------:R-:W-:Y:S01]  /*3c00*/  FADD.FTZ R154, -R12, R169 ;  /* 0x000000a90c9a7221 */ /* 0x000fe20000010100 */
[----:B-1----:R-:W2:Y:S01]  /*3c10*/  LDL.LU R156, [R1+0x274] ;  /* 0x00027400019c7983 */ /* 0x002ea20000300800 */
[----:B------:R-:W-:Y:S01]  /*3c20*/  FFMA.FTZ R232, R215, R153, R232 ;  /* 0x00000099d7e87223 */ /* 0x000fe200000100e8 */
[----:B------:R-:W-:Y:S01]  /*3c30*/  PRMT R153, R166, 0x7632, R153 ;  /* 0x00007632a6997816 */ /* 0x000fe20000000099 */
[----:B------:R-:W-:-:S03]  /*3c40*/  FMUL.FTZ R166, R4, R154 ;  /* 0x0000009a04a67220 */ /* 0x000fc60000410000 */
[----:B------:R-:W-:Y:S01]  /*3c50*/  SHF.L.U32 R153, R153, 0x10, RZ ;  /* 0x0000001099997819 */ /* 0x000fe200000006ff */
[----:B------:R-:W-:Y:S01]  /*3c60*/  FADD.FTZ R228, R152, R228 ;  /* 0x000000e498e47221 */ /* 0x000fe20000010000 */
[----:B------:R0:W-:Y:S01]  /*3c70*/  STL [R1+0x24c], R155 ;  /* 0x00024c9b01007387 */ /* 0x0001e20000100800 */
[----:B------:R-:W-:-:S03]  /*3c80*/  FFMA.FTZ R158, R215, R152, R158 ;  /* 0x00000098d79e7223 */ /* 0x000fc6000001009e */
[----:B0-----:R-:W2:Y:S01]  /*3c90*/  LDL.LU R155, [R1+0x270] ;  /* 0x00027000019b7983 */ /* 0x001ea20000300800 */
[----:B------:R-:W-:-:S03]  /*3ca0*/  FADD.FTZ R224, R153, R224 ;  /* 0x000000e099e07221 */ /* 0x000fc60000010000 */
[----:B------:R-:W-:Y:S04]  /*3cb0*/  STL [R1+0x248], R232 ;  /* 0x000248e801007387 */ /* 0x000fe80000100800 */
[----:B------:R-:W-:Y:S01]  /*3cc0*/  STL [R1+0x254], R228 ;  /* 0x000254e401007387 */ /* 0x000fe20000100800 */
[----:B------:R-:W-:-:S03]  /*3cd0*/  PRMT R152, R162, 0x7632, R152 ;  /* 0x00007632a2987816 */ /* 0x000fc60000000098 */
[----:B------:R0:W-:Y:S04]  /*3ce0*/  STL [R1+0x250], R158 ;  /* 0x0002509e01007387 */ /* 0x0001e80000100800 */
[----:B------:R-:W-:Y:S01]  /*3cf0*/  STL [R1+0x25c], R224 ;  /* 0x00025ce001007387 */ /* 0x000fe20000100800 */
[----:B------:R-:W-:Y:S02]  /*3d00*/  SHF.L.U32 R152, R152, 0x10, RZ ;  /* 0x0000001098987819 */ /* 0x000fe400000006ff */
[----:B------:R-:W-:Y:S01]  /*3d10*/  PRMT R216, R167, 0x7632, R216 ;  /* 0x00007632a7d87816 */ /* 0x000fe200000000d8 */
[----:B------:R-:W-:Y:S01]  /*3d20*/  FMUL.FTZ R131, R68, R131 ;  /* 0x0000008344837220 */ /* 0x000fe20000410000 */
[----:B0-----:R-:W0:Y:S01]  /*3d30*/  LDC.64 R158, c[0x0][0x3b0] ;  /* 0x0000ec00ff9e7b82 */ /* 0x001e220000000a00 */
[----:B----4-:R-:W-:-:S05]  /*3d40*/  FFMA.FTZ R220, R166, R153, R220 ;  /* 0x00000099a6dc7223 */ /* 0x010fca00000100dc */
[----:B------:R1:W-:Y:S04]  /*3d50*/  STL [R1+0x258], R220 ;  /* 0x000258dc01007387 */ /* 0x0003e80000100800 */
[----:B------:R-:W4:Y:S04]  /*3d60*/  LDL.LU R240, [R1+0x27c] ;  /* 0x00027c0001f07983 */ /* 0x000f280000300800 */
[----:B------:R-:W4:Y:S01]  /*3d70*/  LDL.LU R232, [R1+0x278] ;  /* 0x0002780001e87983 */ /* 0x000f220000300800 */
[----:B---3--:R-:W-:Y:S01]  /*3d80*/  FADD.FTZ R217, R152, R217 ;  /* 0x000000d998d97221 */ /* 0x008fe20000010000 */
[----:B------:R-:W-:-:S04]  /*3d90*/  FFMA.FTZ R161, R166, R152, R161 ;  /* 0x00000098a6a17223 */ /* 0x000fc800000100a1 */
[----:B------:R3:W-:Y:S04]  /*3da0*/  STL [R1+0x264], R217 ;  /* 0x000264d901007387 */ /* 0x0007e80000100800 */
[----:B------:R-:W4:Y:S04]  /*3db0*/  LDL.LU R228, [R1+0x284] ;  /* 0x0002840001e47983 */ /* 0x000f280000300800 */
[----:B------:R-:W-:Y:S04]  /*3dc0*/  STL [R1+0x260], R161 ;  /* 0x000260a101007387 */ /* 0x000fe80000100800 */
[----:B-1----:R-:W4:Y:S01]  /*3dd0*/  LDL.LU R220, [R1+0x280] ;  /* 0x0002800001dc7983 */ /* 0x002f220000300800 */
[----:B------:R-:W-:-:S04]  /*3de0*/  FMUL.FTZ R154, R57, R152 ;  /* 0x00000098399a7220 */ /* 0x000fc80000410000 */
[----:B------:R-:W-:Y:S01]  /*3df0*/  FFMA.FTZ R162, R85, R153, R154 ;  /* 0x0000009955a27223 */ /* 0x000fe2000001009a */
[----:B------:R-:W-:Y:S01]  /*3e00*/  FADD.FTZ R154, -R12, R170 ;  /* 0x000000aa0c9a7221 */ /* 0x000fe20000010100 */
[----:B------:R-:W-:-:S03]  /*3e10*/  SHF.L.U32 R153, R167, 0x10, RZ ;  /* 0x00000010a7997819 */ /* 0x000fc600000006ff */
[----:B------:R-:W-:Y:S02]  /*3e20*/  FMUL.FTZ R170, R4, R154 ;  /* 0x0000009a04aa7220 */ /* 0x000fe40000410000 */
[----:B--2---:R-:W-:Y:S02]  /*3e30*/  FADD.FTZ R160, R153, R160 ;  /* 0x000000a099a07221 */ /* 0x004fe40000010000 */
[----:B------:R-:W-:Y:S01]  /*3e40*/  FFMA.FTZ R157, R170, R153, R157 ;  /* 0x00000099aa9d7223 */ /* 0x000fe2000001009d */
[C---:B------:R-:W-:Y:S02]  /*3e50*/  SHF.L.U32 R152, R163.reuse, 0x10, RZ ;  /* 0x00000010a3987819 */ /* 0x040fe400000006ff */
[----:B------:R-:W-:Y:S01]  /*3e60*/  STL [R1+0x26c], R160 ;  /* 0x00026ca001007387 */ /* 0x000fe20000100800 */
[----:B------:R-:W-:-:S03]  /*3e70*/  PRMT R163, R163, 0x7632, R163 ;  /* 0x00007632a3a37816 */ /* 0x000fc600000000a3 */
[----:B------:R-:W-:Y:S01]  /*3e80*/  STL [R1+0x268], R157 ;  /* 0x0002689d01007387 */ /* 0x000fe20000100800 */
[----:B------:R-:W-:-:S03]  /*3e90*/  FADD.FTZ R167, -R12, R171 ;  /* 0x000000ab0ca77221 */ /* 0x000fc60000010100 */
[----:B------:R-:W2:Y:S01]  /*3ea0*/  LDL.LU R224, [R1+0x10] ;  /* 0x0000100001e07983 */ /* 0x000ea20000300800 */
[----:B------:R-:W-:-:S03]  /*3eb0*/  SHF.L.U32 R171, R163, 0x10, RZ ;  /* 0x00000010a3ab7819 */ /* 0x000fc600000006ff */
[----:B---3--:R-:W3:Y:S01]  /*3ec0*/  LDL.LU R217, [R1+0x14] ;  /* 0x0000140001d97983 */ /* 0x008ee20000300800 */
[----:B------:R-:W-:Y:S01]  /*3ed0*/  SHF.L.U32 R163, R216, 0x10, RZ ;  /* 0x00000010d8a37819 */ /* 0x000fe200000006ff */
[----:B------:R-:W-:Y:S01]  /*3ee0*/  FMUL.FTZ R167, R4, R167 ;  /* 0x000000a704a77220 */ /* 0x000fe20000410000 */
[----:B------:R-:W-:-:S05]  /*3ef0*/  FADD.FTZ R156, R152, R156 ;  /* 0x0000009c989c7221 */ /* 0x000fca0000010000 */
[----:B------:R-:W-:Y:S01]  /*3f00*/  STL [R1+0x274], R156 ;  /* 0x0002749c01007387 */ /* 0x000fe20000100800 */
[----:B------:R-:W-:-:S05]  /*3f10*/  FFMA.FTZ R155, R170, R152, R155 ;  /* 0x00000098aa9b7223 */ /* 0x000fca000001009b */
[----:B------:R-:W-:Y:S01]  /*3f20*/  STL [R1+0x270], R155 ;  /* 0x0002709b01007387 */ /* 0x000fe20000100800 */
[----:B------:R-:W-:-:S03]  /*3f30*/  FFMA.FTZ R140, R96, R130, R131 ;  /* 0x00000082608c7223 */ /* 0x000fc60000010083 */
[----:B------:R-:W3:Y:S01]  /*3f40*/  LDG.E.128 R128, desc[UR10][R128.64+0x10] ;  /* 0x0000100a80807981 */ /* 0x000ee2000c1e1d00 */
[----:B----4-:R-:W-:Y:S01]  /*3f50*/  FADD.FTZ R240, R163, R240 ;  /* 0x000000f0a3f07221 */ /* 0x010fe20000010000 */
[----:B------:R-:W-:-:S04]  /*3f60*/  FFMA.FTZ R232, R167, R163, R232 ;  /* 0x000000a3a7e87223 */ /* 0x000fc800000100e8 */
[----:B------:R-:W-:Y:S04]  /*3f70*/  STL [R1+0x27c], R240 ;  /* 0x00027cf001007387 */ /* 0x000fe80000100800 */
[----:B------:R1:W-:Y:S04]  /*3f80*/  STL [R1+0x278], R232 ;  /* 0x000278e801007387 */ /* 0x0003e80000100800 */
[----:B------:R-:W4:Y:S04]  /*3f90*/  LDL.LU R246, [R1+0x18] ;  /* 0x0000180001f67983 */ /* 0x000f280000300800 */
[----:B-1----:R-:W4:Y:S01]  /*3fa0*/  LDL.LU R232, [R1+0x1c] ;  /* 0x00001c0001e87983 */ /* 0x002f220000300800 */
[----:B------:R-:W-:Y:S01]  /*3fb0*/  FADD.FTZ R228, R171, R228 ;  /* 0x000000e4abe47221 */ /* 0x000fe20000010000 */
[----:B------:R-:W-:-:S04]  /*3fc0*/  FFMA.FTZ R220, R167, R171, R220 ;  /* 0x000000aba7dc7223 */ /* 0x000fc800000100dc */
[----:B------:R-:W-:Y:S04]  /*3fd0*/  STL [R1+0x284], R228 ;  /* 0x000284e401007387 */ /* 0x000fe80000100800 */
[----:B------:R1:W-:Y:S04]  /*3fe0*/  STL [R1+0x280], R220 ;  /* 0x000280dc01007387 */ /* 0x0003e80000100800 */
[----:B------:R-:W4:Y:S04]  /*3ff0*/  LDL.LU R240, [R1+0x20] ;  /* 0x0000200001f07983 */ /* 0x000f280000300800 */
[----:B------:R-:W4:Y:S01]  /*4000*/  LDL.LU R250, [R1+0x24] ;  /* 0x0000240001fa7983 */ /* 0x000f220000300800 */
[----:B------:R-:W-:Y:S01]  /*4010*/  FMUL.FTZ R154, R58, R152 ;  /* 0x000000983a9a7220 */ /* 0x000fe20000410000 */
[----:B0-----:R-:W-:-:S04]  /*4020*/  IMAD.WIDE.U32 R160, R5, 0x8, R158 ;  /* 0x0000000805a07825 */ /* 0x001fc800078e009e */
[----:B------:R-:W-:Y:S01]  /*4030*/  FFMA.FTZ R169, R86, R153, R154 ;  /* 0x0000009956a97223 */ /* 0x000fe2000001009a */
[--C-:B------:R-:W-:Y:S01]  /*4040*/  IMAD.WIDE.U32 R152, R3, 0x8, R158.reuse ;  /* 0x0000000803987825 */ /* 0x100fe200078e009e */
[----:B------:R-:W5:Y:S03]  /*4050*/  LDG.E.64 R160, desc[UR10][R160.64] ;  /* 0x0000000aa0a07981 */ /* 0x000f66000c1e1b00 */
[--C-:B------:R-:W-:Y:S02]  /*4060*/  IMAD.WIDE.U32 R154, R2, 0x8, R158.reuse ;  /* 0x00000008029a7825 */ /* 0x100fe400078e009e */
[----:B------:R-:W5:Y:S02]  /*4070*/  LDG.E.64 R152, desc[UR10][R152.64] ;  /* 0x0000000a98987981 */ /* 0x000f64000c1e1b00 */
[--C-:B------:R-:W-:Y:S02]  /*4080*/  IMAD.WIDE.U32 R156, R8, 0x8, R158.reuse ;  /* 0x00000008089c7825 */ /* 0x100fe400078e009e */
[----:B------:R-:W5:Y:S02]  /*4090*/  LDG.E.64 R154, desc[UR10][R154.64] ;  /* 0x0000000a9a9a7981 */ /* 0x000f64000c1e1b00 */
[----:B------:R-:W-:-:S02]  /*40a0*/  IMAD.WIDE.U32 R158, R7, 0x8, R158 ;  /* 0x00000008079e7825 */ /* 0x000fc400078e009e */
[----:B------:R-:W5:Y:S04]  /*40b0*/  LDG.E.64 R156, desc[UR10][R156.64] ;  /* 0x0000000a9c9c7981 */ /* 0x000f68000c1e1b00 */
[----:B------:R-:W5:Y:S01]  /*40c0*/  LDG.E.64 R158, desc[UR10][R158.64] ;  /* 0x0000000a9e9e7981 */ /* 0x000f62000c1e1b00 */
[----:B------:R-:W-:Y:S01]  /*40d0*/  FMUL.FTZ R216, R59, R171 ;  /* 0x000000ab3bd87220 */ /* 0x000fe20000410000 */
[----:B------:R-:W-:Y:S01]  /*40e0*/  FADD.FTZ R171, -R12, R176 ;  /* 0x000000b00cab7221 */ /* 0x000fe20000010100 */
[----:B------:R-:W-:-:S03]  /*40f0*/  SHF.L.U32 R176, R172, 0x10, RZ ;  /* 0x00000010acb07819 */ /* 0x000fc600000006ff */
[----:B------:R-:W-:Y:S01]  /*4100*/  FMUL.FTZ R171, R4, R171 ;  /* 0x000000ab04ab7220 */ /* 0x000fe20000410000 */
[----:B------:R-:W-:Y:S01]  /*4110*/  FFMA.FTZ R163, R87, R163, R216 ;  /* 0x000000a357a37223 */ /* 0x000fe200000100d8 */
[----:B-1----:R-:W-:Y:S01]  /*4120*/  FADD.FTZ R220, R176, R218 ;  /* 0x000000dab0dc7221 */ /* 0x002fe20000010000 */
[----:B------:R-:W-:Y:S01]  /*4130*/  SHF.L.U32 R216, R180, 0x10, RZ ;  /* 0x00000010b4d87819 */ /* 0x000fe200000006ff */
[CC--:B------:R-:W-:Y:S01]  /*4140*/  FFMA.FTZ R219, R171.reuse, R176.reuse, R219 ;  /* 0x000000b0abdb7223 */ /* 0x0c0fe200000100db */
[----:B------:R-:W-:Y:S01]  /*4150*/  FMUL.FTZ R176, R52, R176 ;  /* 0x000000b034b07220 */ /* 0x000fe20000410000 */
[----:B------:R-:W-:Y:S02]  /*4160*/  FADD.FTZ R178, -R12, R178 ;  /* 0x000000b20cb27221 */ /* 0x000fe40000010100 */
[----:B--2---:R-:W-:Y:S01]  /*4170*/  FADD.FTZ R218, R216, R224 ;  /* 0x000000e0d8da7221 */ /* 0x004fe20000010000 */
[-C--:B---3--:R-:W-:Y:S01]  /*4180*/  FFMA.FTZ R217, R171, R216.reuse, R217 ;  /* 0x000000d8abd97223 */ /* 0x088fe200000100d9 */
[----:B------:R-:W-:Y:S01]  /*4190*/  FFMA.FTZ R176, R80, R216, R176 ;  /* 0x000000d850b07223 */ /* 0x000fe200000100b0 */
[----:B------:R-:W-:Y:S01]  /*41a0*/  SHF.L.U32 R216, R173, 0x10, RZ ;  /* 0x00000010add87819 */ /* 0x000fe200000006ff */
[----:B------:R-:W-:Y:S01]  /*41b0*/  FMUL.FTZ R178, R4, R178 ;  /* 0x000000b204b27220 */ /* 0x000fe20000410000 */
[----:B------:R-:W-:Y:S01]  /*41c0*/  PRMT R173, R172, 0x7632, R173 ;  /* 0x00007632acad7816 */ /* 0x000fe200000000ad */
[----:B------:R-:W-:Y:S01]  /*41d0*/  FADD.FTZ R172, -R12, R177 ;  /* 0x000000b10cac7221 */ /* 0x000fe20000010100 */
[----:B------:R-:W-:Y:S01]  /*41e0*/  SHF.L.U32 R228, R181, 0x10, RZ ;  /* 0x00000010b5e47819 */ /* 0x000fe200000006ff */
[----:B------:R-:W-:Y:S01]  /*41f0*/  FADD.FTZ R224, R216, R221 ;  /* 0x000000ddd8e07221 */ /* 0x000fe20000010000 */
        /* <DEDUP_REMOVED lines=11> */
[----:B------:R-:W-:Y:S01]  /*42b0*/  FMUL.FTZ R180, R53, R180 ;  /* 0x000000b435b47220 */ /* 0x000fe20000410000 */
[----:B------:R-:W-:-:S04]  /*42c0*/  FADD.FTZ R128, -R12, R128 ;  /* 0x000000800c807221 */ /* 0x000fc80000010100 */
[----:B------:R-:W-:Y:S01]  /*42d0*/  FMUL.FTZ R128, R4, R128 ;  /* 0x0000008004807220 */ /* 0x000fe20000410000 */
[-C--:B----4-:R-:W-:Y:S01]  /*42e0*/  FFMA.FTZ R226, R172, R177.reuse, R246 ;  /* 0x000000b1ace27223 */ /* 0x090fe200000100f6 */
        /* <DEDUP_REMOVED lines=11> */
[-C--:B------:R-:W-:Y:S01]  /*43a0*/  FFMA.FTZ R230, R173, R179.reuse, R230 ;  /* 0x000000b3ade67223 */ /* 0x080fe200000100e6 */
[C---:B------:R-:W-:Y:S01]  /*43b0*/  FADD.FTZ R181, -R12.reuse, R130 ;  /* 0x000000820cb57221 */ /* 0x040fe20000010100 */
[C---:B------:R-:W-:Y:S01]  /*43c0*/  FADD.FTZ R246, -R12.reuse, R131 ;  /* 0x000000830cf67221 */ /* 0x040fe20000010100 */
[----:B------:R-:W-:Y:S01]  /*43d0*/  FADD.FTZ R229, R179, R240 ;  /* 0x000000f0b3e57221 */ /* 0x000fe20000010000 */
[----:B------:R-:W-:Y:S01]  /*43e0*/  FFMA.FTZ R179, R83, R179, R180 ;  /* 0x000000b353b37223 */ /* 0x000fe200000100b4 */
[----:B------:R-:W-:Y:S01]  /*43f0*/  FADD.FTZ R180, -R12, R129 ;  /* 0x000000810cb47221 */ /* 0x000fe20000010100 */
[----:B------:R-:W-:Y:S02]  /*4400*/  SHF.L.U32 R12, R174, 0x10, RZ ;  /* 0x00000010ae0c7819 */ /* 0x000fe400000006ff */
        /* <DEDUP_REMOVED lines=24> */
[----:B------:R-:W-:Y:S02]  /*4590*/  PRMT R181, R183, 0x7632, R181 ;  /* 0x00007632b7b57816 */ /* 0x000fe400000000b5 */
[----:B------:R-:W-:Y:S01]  /*45a0*/  SHF.L.U32 R183, R175, 0x10, RZ ;  /* 0x00000010afb77819 */ /* 0x000fe200000006ff */
[----:B------:R-:W-:Y:S01]  /*45b0*/  FMUL.FTZ R175, R4, R246 ;  /* 0x000000f604af7220 */ /* 0x000fe20000410000 */
[----:B------:R-:W-:Y:S01]  /*45c0*/  SHF.L.U32 R181, R181, 0x10, RZ ;  /* 0x00000010b5b57819 */ /* 0x000fe200000006ff */
[----:B------:R-:W-:Y:S01]  /*45d0*/  FADD.FTZ R233, R12, R233 ;  /* 0x000000e90ce97221 */ /* 0x000fe20000010000 */
[----:B------:R-:W-:Y:S01]  /*45e0*/  FFMA.FTZ R12, R128, R12, R244 ;  /* 0x0000000c800c7223 */ /* 0x000fe200000100f4 */
[-C--:B------:R-:W-:Y:S01]  /*45f0*/  FMUL.FTZ R244, R51, R183.reuse ;  /* 0x000000b733f47220 */ /* 0x080fe20000410000 */
[----:B------:R-:W-:Y:S01]  /*4600*/  FADD.FTZ R247, R183, R247 ;  /* 0x000000f7b7f77221 */ /* 0x000fe20000010000 */
[----:B------:R-:W-:Y:S01]  /*4610*/  FADD.FTZ R249, R181, R243 ;  /* 0x000000f3b5f97221 */ /* 0x000fe20000010000 */
[----:B------:R-:W-:Y:S01]  /*4620*/  FFMA.FTZ R246, R175, R183, R250 ;  /* 0x000000b7aff67223 */ /* 0x000fe200000100fa */
        /* <DEDUP_REMOVED lines=77> */
[----:B------:R-:W-:Y:S01]  /*4b00*/  UMOV UR4, 0xffffffff ;  /* 0xffffffff00047882 */ /* 0x000fe20000000000 */
[----:B------:R-:W-:Y:S01]  /*4b10*/  FFMA.FTZ R181, R79, R181, R244 ;  /* 0x000000b54fb57223 */ /* 0x000fe200000100f4 */
[----:B------:R-:W-:Y:S01]  /*4b20*/  ISETP.NE.U32.AND P1, PT, RZ, UR14, PT ;  /* 0x0000000eff007c0c */ /* 0x000fe2000bf25070 */
[----:B------:R-:W-:Y:S01]  /*4b30*/  FADD.FTZ R243, R243, R180 ;  /* 0x000000b4f3f37221 */ /* 0x000fe20000010000 */
[----:B------:R-:W-:Y:S01]  /*4b40*/  FFMA.FTZ R183, R174, R180, R183 ;  /* 0x000000b4aeb77223 */ /* 0x000fe200000100b7 */
[----:B------:R-:W-:Y:S01]  /*4b50*/  FADD.FTZ R236, R182, R236 ;  /* 0x000000ecb6ec7221 */ /* 0x000fe20000010000 */
[----:B------:R-:W-:Y:S01]  /*4b60*/  FFMA.FTZ R182, R174, R182, R252 ;  /* 0x000000b6aeb67223 */ /* 0x000fe200000100fc */
[----:B------:R-:W-:Y:S01]  /*4b70*/  ISETP.NE.AND.EX P1, PT, RZ, UR15, PT, P1 ;  /* 0x0000000fff007c0c */ /* 0x000fe2000bf25310 */
[----:B------:R-:W-:Y:S01]  /*4b80*/  FADD.FTZ R245, R243, R181 ;  /* 0x000000b5f3f57221 */ /* 0x000fe20000010000 */
[----:B------:R-:W-:Y:S01]  /*4b90*/  FFMA.FTZ R251, R175, R181, R183 ;  /* 0x000000b5affb7223 */ /* 0x000fe200000100b7 */
[----:B------:R-:W-:Y:S10]  /*4ba0*/  BRA.DIV UR4, `(.L_x_2891) ;  /* 0x000000ce04d07947 */ /* 0x000ff4000b800000 */
[----:B------:R-:W0:Y:S01]  /*4bb0*/  SHFL.BFLY PT, R183, R245, 0x1, 0x1f ;  /* 0x0c201f00f5b77f89 */ /* 0x000e2200000e0000 */
[----:B------:R-:W-:Y:S02]  /*4bc0*/  MOV R244, R12 ;  /* 0x0000000c00f47202 */ /* 0x000fe40000000f00 */
[----:B------:R-:W-:Y:S01]  /*4bd0*/  MOV R252, R182 ;  /* 0x000000b600fc7202 */ /* 0x000fe20000000f00 */
[----:B------:R-:W-:Y:S01]  /*4be0*/  STL [R1+0x14], R217 ;  /* 0x000014d901007387 */ /* 0x000fe20000100800 */
[----:B------:R-:W-:-:S03]  /*4bf0*/  MOV R243, R249 ;  /* 0x000000f900f37202 */ /* 0x000fc60000000f00 */
[----:B------:R1:W-:Y:S04]  /*4c00*/  STL [R1+0x10], R218 ;  /* 0x000010da01007387 */ /* 0x0003e80000100800 */
[----:B------:R2:W-:Y:S04]  /*4c10*/  STL [R1+0x18], R226 ;  /* 0x000018e201007387 */ /* 0x0005e80000100800 */
[----:B------:R3:W-:Y:S01]  /*4c20*/  STL [R1+0x1c], R225 ;  /* 0x00001ce101007387 */ /* 0x0007e20000100800 */
[----:B-1----:R-:W-:-:S03]  /*4c30*/  MOV R218, R220 ;  /* 0x000000dc00da7202 */ /* 0x002fc60000000f00 */
[----:B------:R1:W-:Y:S01]  /*4c40*/  STL [R1+0x20], R229 ;  /* 0x000020e501007387 */ /* 0x0003e20000100800 */
[----:B--2---:R-:W-:Y:S01]  /*4c50*/  MOV R226, R228 ;  /* 0x000000e400e27202 */ /* 0x004fe20000000f00 */
[----:B0-----:R-:W-:Y:S02]  /*4c60*/  FADD.FTZ R250, R245, R183 ;  /* 0x000000b7f5fa7221 */ /* 0x001fe40000010000 */
[----:B------:R-:W-:Y:S01]  /*4c70*/  STL [R1+0x24], R246 ;  /* 0x000024f601007387 */ /* 0x000fe20000100800 */
[----:B---3--:R-:W-:Y:S02]  /*4c80*/  MOV R225, R221 ;  /* 0x000000dd00e17202 */ /* 0x008fe40000000f00 */
[----:B------:R-:W-:Y:S01]  /*4c90*/  MOV R245, R239 ;  /* 0x000000ef00f57202 */ /* 0x000fe20000000f00 */
[----:B------:R-:W0:Y:S01]  /*4ca0*/  SHFL.BFLY PT, R183, R251, 0x1, 0x1f ;  /* 0x0c201f00fbb77f89 */ /* 0x000e2200000e0000 */
[----:B------:R-:W-:Y:S02]  /*4cb0*/  MOV R221, R224 ;  /* 0x000000e000dd7202 */ /* 0x000fe40000000f00 */
[----:B-1----:R-:W-:-:S02]  /*4cc0*/  MOV R229, R232 ;  /* 0x000000e800e57202 */ /* 0x002fc40000000f00 */
[----:B------:R-:W-:Y:S01]  /*4cd0*/  MOV R239, R240 ;  /* 0x000000f000ef7202 */ /* 0x000fe20000000f00 */
[----:B0-----:R-:W-:Y:S02]  /*4ce0*/  FADD.FTZ R251, R251, R183 ;  /* 0x000000b7fbfb7221 */ /* 0x001fe40000010000 */
        /* <DEDUP_REMOVED lines=14> */
.L_x_2944:
        /* <DEDUP_REMOVED lines=22> */
[----:B------:R-:W-:Y:S01]  /*4f30*/  FADD.FTZ R17, R184, -R17 ;  /* 0x80000011b8117221 */ /* 0x000fe20000010000 */
[----:B------:R-:W-:Y:S01]  /*4f40*/  FADD.FTZ R9, R9, -R10 ;  /* 0x8000000a09097221 */ /* 0x000fe20000010000 */
[----:B------:R-:W-:Y:S01]  /*4f50*/  FADD.FTZ R14, R22, -R14 ;  /* 0x8000000e160e7221 */ /* 0x000fe20000010000 */
[----:B------:R-:W-:Y:S01]  /*4f60*/  FADD.FTZ R18, R20, -R18 ;  /* 0x8000001214127221 */ /* 0x000fe20000010000 */
[----:B------:R-:W-:Y:S01]  /*4f70*/  FMUL.FTZ R17, R4, R17 ;  /* 0x0000001104117220 */ /* 0x000fe20000410000 */
[----:B-----5:R-:W-:Y:S01]  /*4f80*/  ISETP.GE.U32.AND P1, PT, R160, RZ, PT ;  /* 0x000000ffa000720c */ /* 0x020fe20003f26070 */
[C---:B------:R-:W-:Y:S01]  /*4f90*/  FMUL.FTZ R14, R4.reuse, R14 ;  /* 0x0000000e040e7220 */ /* 0x040fe20000410000 */
[C---:B------:R-:W-:Y:S01]  /*4fa0*/  FMUL.FTZ R12, R4.reuse, R12 ;  /* 0x0000000c040c7220 */ /* 0x040fe20000410000 */
[----:B------:R-:W-:Y:S01]  /*4fb0*/  FMUL.FTZ R10, R4, R18 ;  /* 0x00000012040a7220 */ /* 0x000fe20000410000 */
[----:B------:R-:W-:Y:S01]  /*4fc0*/  FMUL.FTZ R17, R17, UR6 ;  /* 0x0000000611117c20 */ /* 0x000fe20008410000 */
[----:B------:R-:W-:Y:S01]  /*4fd0*/  FMUL.FTZ R14, R14, UR6 ;  /* 0x000000060e0e7c20 */ /* 0x000fe20008410000 */
[C---:B------:R-:W-:Y:S01]  /*4fe0*/  LOP3.LUT P5, RZ, R161.reuse, 0xff0000, RZ, 0xc0, !PT ;  /* 0x00ff0000a1ff7812 */ /* 0x040fe200078ac0ff */
[----:B------:R-:W-:Y:S01]  /*4ff0*/  FMUL.FTZ R12, R12, UR6 ;  /* 0x000000060c0c7c20 */ /* 0x000fe20008410000 */
[C---:B------:R-:W-:Y:S01]  /*5000*/  ISETP.GE.U32.AND.EX P1, PT, R161.reuse, 0x1000000, PT, P1 ;  /* 0x01000000a100780c */ /* 0x040fe20003f26110 */
[----:B------:R-:W-:Y:S01]  /*5010*/  FMUL.FTZ R10, R10, UR6 ;  /* 0x000000060a0a7c20 */ /* 0x000fe20008410000 */
[----:B------:R-:W-:Y:S01]  /*5020*/  LOP3.LUT P4, RZ, R161, 0xff, RZ, 0xc0, !PT ;  /* 0x000000ffa1ff7812 */ /* 0x000fe2000788c0ff */
[-CC-:B------:R-:W-:Y:S01]  /*5030*/  FFMA.FTZ R15, R15, R183.reuse, R182.reuse ;  /* 0x000000b70f0f7223 */ /* 0x180fe200000100b6 */
        /* <DEDUP_REMOVED lines=10> */
[----:B------:R-:W-:Y:S01]  /*50e0*/  F2FP.BF16.F32.PACK_AB R15, R17, R14 ;  /* 0x0000000e110f723e */ /* 0x000fe200000010ff */
[----:B------:R-:W-:Y:S01]  /*50f0*/  FMUL.FTZ R11, R4, R13 ;  /* 0x0000000d040b7220 */ /* 0x000fe20000410000 */
[----:B------:R-:W-:Y:S01]  /*5100*/  F2FP.BF16.F32.PACK_AB R14, R10, R12 ;  /* 0x0000000c0a0e723e */ /* 0x000fe200000010ff */
[----:B------:R-:W-:Y:S01]  /*5110*/  FMUL.FTZ R10, R4, R16 ;  /* 0x00000010040a7220 */ /* 0x000fe20000410000 */
        /* <DEDUP_REMOVED lines=15> */
.L_x_2894:
[-CC-:B------:R-:W-:Y:S01]  /*5210*/  FFMA.FTZ R14, R14, R183.reuse, R182.reuse ;  /* 0x000000b70e0e7223 */ /* 0x180fe200000100b6 */
[-CC-:B------:R-:W-:Y:S01]  /*5220*/  FFMA.FTZ R12, R17, R183.reuse, R182.reuse ;  /* 0x000000b7110c7223 */ /* 0x180fe200000100b6 */
[-CC-:B------:R-:W-:Y:S01]  /*5230*/  FFMA.FTZ R17, R23, R183.reuse, R182.reuse ;  /* 0x000000b717117223 */ /* 0x180fe200000100b6 */
[-C--:B------:R-:W-:Y:S01]  /*5240*/  FFMA.FTZ R0, R0, R183.reuse, R182 ;  /* 0x000000b700007223 */ /* 0x080fe200000100b6 */
[----:B------:R-:W-:Y:S01]  /*5250*/  FADD.FTZ R13, R13, -R14 ;  /* 0x8000000e0d0d7221 */ /* 0x000fe20000010000 */
[-C--:B------:R-:W-:Y:S01]  /*5260*/  FFMA.FTZ R14, R21, R183.reuse, R182 ;  /* 0x000000b7150e7223 */ /* 0x080fe200000100b6 */
[----:B------:R-:W-:Y:S01]  /*5270*/  FADD.FTZ R12, R18, -R12 ;  /* 0x8000000c120c7221 */ /* 0x000fe20000010000 */
[----:B------:R-:W-:Y:S01]  /*5280*/  FFMA.FTZ R18, R19, R183, R182 ;  /* 0x000000b713127223 */ /* 0x000fe200000100b6 */
[----:B------:R-:W-:Y:S01]  /*5290*/  FADD.FTZ R17, R184, -R17 ;  /* 0x80000011b8117221 */ /* 0x000fe20000010000 */
[----:B------:R-:W-:Y:S01]  /*52a0*/  FADD.FTZ R14, R22, -R14 ;  /* 0x8000000e160e7221 */ /* 0x000fe20000010000 */
[----:B------:R-:W-:Y:S01]  /*52b0*/  FMUL.FTZ R116, R4, R12 ;  /* 0x0000000c04747220 */ /* 0x000fe20000410000 */
[----:B------:R-:W-:Y:S01]  /*52c0*/  FADD.FTZ R18, R20, -R18 ;  /* 0x8000001214127221 */ /* 0x000fe20000010000 */
[C---:B------:R-:W-:Y:S01]  /*52d0*/  FMUL.FTZ R119, R4.reuse, R17 ;  /* 0x0000001104777220 */ /* 0x040fe20000410000 */
[----:B------:R-:W-:Y:S01]  /*52e0*/  FMUL.FTZ R118, R4, R14 ;  /* 0x0000000e04767220 */ /* 0x000fe20000410000 */
[----:B------:R-:W-:Y:S01]  /*52f0*/  FMUL.FTZ R14, R116, UR6 ;  /* 0x00000006740e7c20 */ /* 0x000fe20008410000 */
[----:B-----5:R-:W-:Y:S01]  /*5300*/  ISETP.GE.U32.AND P1, PT, R160, RZ, PT ;  /* 0x000000ffa000720c */ /* 0x020fe20003f26070 */
[----:B------:R-:W-:Y:S01]  /*5310*/  FMUL.FTZ R117, R4, R18 ;  /* 0x0000001204757220 */ /* 0x000fe20000410000 */
[----:B------:R-:W-:Y:S01]  /*5320*/  LOP3.LUT P6, RZ, R161, 0xff, RZ, 0xc0, !PT ;  /* 0x000000ffa1ff7812 */ /* 0x000fe200078cc0ff */
[-CC-:B------:R-:W-:Y:S01]  /*5330*/  FFMA.FTZ R10, R10, R183.reuse, R182.reuse ;  /* 0x000000b70a0a7223 */ /* 0x180fe200000100b6 */
[----:B------:R-:W-:Y:S01]  /*5340*/  FFMA.FTZ R15, R15, R183, R182 ;  /* 0x000000b70f0f7223 */ /* 0x000fe200000100b6 */
[----:B------:R-:W-:Y:S01]  /*5350*/  FMUL.FTZ R17, R119, UR6 ;  /* 0x0000000677117c20 */ /* 0x000fe20008410000 */
[----:B------:R-:W-:Y:S01]  /*5360*/  FADD.FTZ R0, R11, -R0 ;  /* 0x800000000b007221 */ /* 0x000fe20000010000 */
[----:B------:R-:W-:Y:S01]  /*5370*/  ISETP.GE.U32.AND.EX P1, PT, R161, 0x1000000, PT, P1 ;  /* 0x01000000a100780c */ /* 0x000fe20003f26110 */
[----:B------:R-:W-:Y:S01]  /*5380*/  FMUL.FTZ R11, R117, UR6 ;  /* 0x00000006750b7c20 */ /* 0x000fe20008410000 */
[----:B------:R-:W-:Y:S01]  /*5390*/  FSEL R14, R14, RZ, P6 ;  /* 0x000000ff0e0e7208 */ /* 0x000fe20003000000 */
[----:B------:R-:W-:Y:S01]  /*53a0*/  FADD.FTZ R9, R9, -R10 ;  /* 0x8000000a09097221 */ /* 0x000fe20000010000 */
[----:B------:R-:W-:Y:S01]  /*53b0*/  LOP3.LUT P6, RZ, R161, 0xff00, RZ, 0xc0, !PT ;  /* 0x0000ff00a1ff7812 */ /* 0x000fe200078cc0ff */
[----:B------:R-:W-:Y:S01]  /*53c0*/  FADD.FTZ R10, R16, -R15 ;  /* 0x8000000f100a7221 */ /* 0x000fe20000010000 */
[----:B------:R-:W-:Y:S01]  /*53d0*/  FSEL R12, R17, RZ, P1 ;  /* 0x000000ff110c7208 */ /* 0x000fe20000800000 */
[----:B------:R-:W-:Y:S01]  /*53e0*/  FMUL.FTZ R17, R118, UR6 ;  /* 0x0000000676117c20 */ /* 0x000fe20008410000 */
[----:B------:R-:W-:Y:S01]  /*53f0*/  FSEL R11, R11, RZ, P6 ;  /* 0x000000ff0b0b7208 */ /* 0x000fe20003000000 */
[C---:B------:R-:W-:Y:S01]  /*5400*/  FMUL.FTZ R120, R4.reuse, R0 ;  /* 0x0000000004787220 */ /* 0x040fe20000410000 */
[----:B------:R-:W-:Y:S01]  /*5410*/  LOP3.LUT P4, RZ, R161, 0xff0000, RZ, 0xc0, !PT ;  /* 0x00ff0000a1ff7812 */ /* 0x000fe2000788c0ff */
[C---:B------:R-:W-:Y:S01]  /*5420*/  FMUL.FTZ R122, R4.reuse, R9 ;  /* 0x00000009047a7220 */ /* 0x040fe20000410000 */
[C---:B------:R-:W-:Y:S01]  /*5430*/  FMUL.FTZ R123, R4.reuse, R10 ;  /* 0x0000000a047b7220 */ /* 0x040fe20000410000 */
[----:B------:R-:W-:Y:S01]  /*5440*/  FMUL.FTZ R121, R4, R13 ;  /* 0x0000000d04797220 */ /* 0x000fe20000410000 */
[----:B------:R-:W-:Y:S01]  /*5450*/  F2FP.BF16.F32.PACK_AB R14, R11, R14 ;  /* 0x0000000e0b0e723e */ /* 0x000fe200000010ff */
        /* <DEDUP_REMOVED lines=17> */
.L_x_2893:
        /* <DEDUP_REMOVED lines=17> */
[----:B-----5:R-:W-:Y:S01]  /*5680*/  FFMA.FTZ R17, R4, R17, R43 ;  /* 0x0000001104117223 */ /* 0x020fe2000001002b */
[----:B------:R-:W-:Y:S01]  /*5690*/  ISETP.GE.U32.AND P1, PT, R160, RZ, PT ;  /* 0x000000ffa000720c */ /* 0x000fe20003f26070 */
[C---:B------:R-:W-:Y:S01]  /*56a0*/  FFMA.FTZ R14, R4.reuse, R14, R42 ;  /* 0x0000000e040e7223 */ /* 0x040fe2000001002a */
[C---:B------:R-:W-:Y:S01]  /*56b0*/  FFMA.FTZ R12, R4.reuse, R12, R40 ;  /* 0x0000000c040c7223 */ /* 0x040fe20000010028 */
[----:B------:R-:W-:Y:S01]  /*56c0*/  FFMA.FTZ R10, R4, R18, R41 ;  /* 0x00000012040a7223 */ /* 0x000fe20000010029 */
        /* <DEDUP_REMOVED lines=15> */
[----:B------:R-:W-:Y:S01]  /*57c0*/  FFMA.FTZ R9, R4, R9, R46 ;  /* 0x0000000904097223 */ /* 0x000fe2000001002e */
[----:B------:R-:W-:Y:S01]  /*57d0*/  FSEL R10, R10, RZ, P3 ;  /* 0x000000ff0a0a7208 */ /* 0x000fe20001800000 */
[C---:B------:R-:W-:Y:S01]  /*57e0*/  FFMA.FTZ R0, R4.reuse, R0, R44 ;  /* 0x0000000004007223 */ /* 0x040fe2000001002c */
[----:B------:R-:W-:Y:S01]  /*57f0*/  F2FP.BF16.F32.PACK_AB R15, R17, R14 ;  /* 0x0000000e110f723e */ /* 0x000fe200000010ff */
[----:B------:R-:W-:Y:S01]  /*5800*/  FFMA.FTZ R11, R4, R13, R45 ;  /* 0x0000000d040b7223 */ /* 0x000fe2000001002d */
[----:B------:R-:W-:Y:S01]  /*5810*/  F2FP.BF16.F32.PACK_AB R14, R10, R12 ;  /* 0x0000000c0a0e723e */ /* 0x000fe200000010ff */
[----:B------:R-:W-:Y:S01]  /*5820*/  FFMA.FTZ R10, R4, R16, R47 ;  /* 0x00000010040a7223 */ /* 0x000fe2000001002f */
        /* <DEDUP_REMOVED lines=15> */
.L_x_2896:
        /* <DEDUP_REMOVED lines=10> */
[----:B-----5:R-:W-:Y:S01]  /*59c0*/  FFMA.FTZ R116, R4, R12, R40 ;  /* 0x0000000c04747223 */ /* 0x020fe20000010028 */
        /* <DEDUP_REMOVED lines=20> */
[C---:B------:R-:W-:Y:S01]  /*5b10*/  FFMA.FTZ R120, R4.reuse, R0, R44 ;  /* 0x0000000004787223 */ /* 0x040fe2000001002c */
[----:B------:R-:W-:Y:S01]  /*5b20*/  LOP3.LUT P4, RZ, R161, 0xff0000, RZ, 0xc0, !PT ;  /* 0x00ff0000a1ff7812 */ /* 0x000fe2000788c0ff */
[C---:B------:R-:W-:Y:S01]  /*5b30*/  FFMA.FTZ R122, R4.reuse, R9, R46 ;  /* 0x00000009047a7223 */ /* 0x040fe2000001002e */
[C---:B------:R-:W-:Y:S01]  /*5b40*/  FFMA.FTZ R123, R4.reuse, R10, R47 ;  /* 0x0000000a047b7223 */ /* 0x040fe2000001002f */
[----:B------:R-:W-:Y:S01]  /*5b50*/  FFMA.FTZ R121, R4, R13, R45 ;  /* 0x0000000d04797223 */ /* 0x000fe2000001002d */
        /* <DEDUP_REMOVED lines=18> */
.L_x_2892:
        /* <DEDUP_REMOVED lines=20> */
[C---:B------:R-:W-:Y:S01]  /*5dc0*/  FMUL.FTZ R14, R4.reuse, R14 ;  /* 0x0000000e040e7220 */ /* 0x040fe20000410000 */
[----:B------:R-:W-:Y:S01]  /*5dd0*/  ISETP.GE.U32.AND.EX P4, PT, R161, 0x1000000, PT, P1 ;  /* 0x01000000a100780c */ /* 0x000fe20003f86110 */
[C---:B------:R-:W-:Y:S01]  /*5de0*/  FMUL.FTZ R17, R4.reuse, R17 ;  /* 0x0000001104117220 */ /* 0x040fe20000410000 */
[----:B------:R-:W-:Y:S01]  /*5df0*/  FADD.FTZ R9, R9, -R10 ;  /* 0x8000000a09097221 */ /* 0x000fe20000010000 */
[----:B------:R-:W-:Y:S01]  /*5e00*/  LOP3.LUT P3, RZ, R161, 0xff0000, RZ, 0xc0, !PT ;  /* 0x00ff0000a1ff7812 */ /* 0x000fe2000786c0ff */
[----:B------:R-:W-:Y:S01]  /*5e10*/  FMUL.FTZ R13, R4, R13 ;  /* 0x0000000d040d7220 */ /* 0x000fe20000410000 */
[----:B------:R-:W-:Y:S01]  /*5e20*/  FMUL.FTZ R21, R17, UR6 ;  /* 0x0000000611157c20 */ /* 0x000fe20008410000 */
[----:B------:R-:W-:Y:S01]  /*5e30*/  ISETP.GE.U32.AND P1, PT, R198, RZ, PT ;  /* 0x000000ffc600720c */ /* 0x000fe20003f26070 */
[----:B------:R-:W-:Y:S01]  /*5e40*/  FMUL.FTZ R10, R4, R19 ;  /* 0x00000013040a7220 */ /* 0x000fe20000410000 */
[----:B------:R-:W-:Y:S01]  /*5e50*/  FMUL.FTZ R14, R14, UR6 ;  /* 0x000000060e0e7c20 */ /* 0x000fe20008410000 */
[-CC-:B------:R-:W-:Y:S01]  /*5e60*/  FFMA.FTZ R19, R15, R183.reuse, R182.reuse ;  /* 0x000000b70f137223 */ /* 0x180fe200000100b6 */
[----:B------:R-:W-:Y:S01]  /*5e70*/  FSEL R18, R21, RZ, P3 ;  /* 0x000000ff15127208 */ /* 0x000fe20001800000 */
[----:B------:R-:W-:Y:S01]  /*5e80*/  FMUL.FTZ R13, R13, UR6 ;  /* 0x000000060d0d7c20 */ /* 0x000fe20008410000 */
[----:B------:R-:W-:Y:S01]  /*5e90*/  ISETP.GE.U32.AND.EX P1, PT, R199, 0x1000000, PT, P1 ;  /* 0x01000000c700780c */ /* 0x000fe20003f26110 */
[----:B------:R-:W-:Y:S01]  /*5ea0*/  FFMA.FTZ R0, R0, R183, R182 ;  /* 0x000000b700007223 */ /* 0x000fe200000100b6 */
[----:B------:R-:W-:Y:S01]  /*5eb0*/  FMUL.FTZ R15, R10, UR6 ;  /* 0x000000060a0f7c20 */ /* 0x000fe20008410000 */
[C---:B------:R-:W-:Y:S01]  /*5ec0*/  LOP3.LUT P5, RZ, R161.reuse, 0xff, RZ, 0xc0, !PT ;  /* 0x000000ffa1ff7812 */ /* 0x040fe200078ac0ff */
[----:B------:R-:W-:Y:S01]  /*5ed0*/  FMUL.FTZ R9, R4, R9 ;  /* 0x0000000904097220 */ /* 0x000fe20000410000 */
        /* <DEDUP_REMOVED lines=8> */
[----:B------:R-:W-:-:S02]  /*5f60*/  FSEL R11, R15, RZ, P3 ;  /* 0x000000ff0f0b7208 */ /* 0x000fc40001800000 */
[----:B------:R-:W-:Y:S01]  /*5f70*/  LOP3.LUT P6, RZ, R199, 0xff0000, RZ, 0xc0, !PT ;  /* 0x00ff0000c7ff7812 */ /* 0x000fe200078cc0ff */
[----:B------:R-:W-:Y:S01]  /*5f80*/  FMUL.FTZ R10, R10, UR6 ;  /* 0x000000060a0a7c20 */ /* 0x000fe20008410000 */
[----:B------:R-:W-:Y:S01]  /*5f90*/  F2FP.BF16.F32.PACK_AB R14, R11, R14 ;  /* 0x0000000e0b0e723e */ /* 0x000fe200000010ff */
[----:B------:R-:W-:Y:S01]  /*5fa0*/  FMUL.FTZ R11, R9, UR6 ;  /* 0x00000006090b7c20 */ /* 0x000fe20008410000 */
[----:B------:R-:W-:Y:S02]  /*5fb0*/  FSEL R21, R21, RZ, P6 ;  /* 0x000000ff15157208 */ /* 0x000fe40003000000 */
[C---:B------:R-:W-:Y:S02]  /*5fc0*/  LOP3.LUT P4, RZ, R199.reuse, 0xff, RZ, 0xc0, !PT ;  /* 0x000000ffc7ff7812 */ /* 0x040fe4000788c0ff */
[----:B------:R-:W-:Y:S02]  /*5fd0*/  LOP3.LUT P6, RZ, R160, 0xff0000, RZ, 0xc0, !PT ;  /* 0x00ff0000a0ff7812 */ /* 0x000fe400078cc0ff */
[----:B------:R-:W-:-:S02]  /*5fe0*/  LOP3.LUT P3, RZ, R199, 0xff00, RZ, 0xc0, !PT ;  /* 0x0000ff00c7ff7812 */ /* 0x000fc4000786c0ff */
[----:B------:R-:W-:Y:S02]  /*5ff0*/  FSEL R13, R13, RZ, P4 ;  /* 0x000000ff0d0d7208 */ /* 0x000fe40002000000 */
[----:B------:R-:W-:Y:S02]  /*6000*/  FSEL R16, R15, RZ, P3 ;  /* 0x000000ff0f107208 */ /* 0x000fe40001800000 */
[----:B------:R-:W-:Y:S02]  /*6010*/  FSEL R9, R11, RZ, P6 ;  /* 0x000000ff0b097208 */ /* 0x000fe40003000000 */
[C---:B------:R-:W-:Y:S02]  /*6020*/  LOP3.LUT P3, RZ, R198.reuse, 0xff0000, RZ, 0xc0, !PT ;  /* 0x00ff0000c6ff7812 */ /* 0x040fe4000786c0ff */
[----:B------:R-:W-:Y:S02]  /*6030*/  LOP3.LUT P6, RZ, R198, 0xff000000, RZ, 0xc0, !PT ;  /* 0xff000000c6ff7812 */ /* 0x000fe400078cc0ff */
[----:B------:R-:W-:-:S02]  /*6040*/  LOP3.LUT P1, RZ, R160, 0xff000000, RZ, 0xc0, !PT ;  /* 0xff000000a0ff7812 */ /* 0x000fc4000782c0ff */
[----:B------:R-:W-:Y:S02]  /*6050*/  F2FP.BF16.F32.PACK_AB R126, R16, R13 ;  /* 0x0000000d107e723e */ /* 0x000fe400000010ff */
[----:B------:R-:W-:Y:S02]  /*6060*/  FSEL R11, R11, RZ, P3 ;  /* 0x000000ff0b0b7208 */ /* 0x000fe40001800000 */
[C---:B------:R-:W-:Y:S02]  /*6070*/  FSEL R13, R10.reuse, RZ, P6 ;  /* 0x000000ff0a0d7208 */ /* 0x040fe40003000000 */
[----:B------:R-:W-:Y:S02]  /*6080*/  FSEL R10, R10, RZ, P1 ;  /* 0x000000ff0a0a7208 */ /* 0x000fe40000800000 */
[----:B------:R-:W-:Y:S02]  /*6090*/  F2FP.BF16.F32.PACK_AB R125, R13, R11 ;  /* 0x0000000b0d7d723e */ /* 0x000fe400000010ff */
[----:B------:R-:W-:Y:S01]  /*60a0*/  F2FP.BF16.F32.PACK_AB R13, R10, R9 ;  /* 0x000000090a0d723e */ /* 0x000fe200000010ff */
[----:B------:R-:W-:Y:S01]  /*60b0*/  FMUL.FTZ R10, R4, R12 ;  /* 0x0000000c040a7220 */ /* 0x000fe20000410000 */
[----:B------:R-:W-:Y:S01]  /*60c0*/  FMUL.FTZ R9, R0, UR6 ;  /* 0x0000000600097c20 */ /* 0x000fe20008410000 */
[----:B------:R-:W-:-:S02]  /*60d0*/  LOP3.LUT P5, RZ, R160, 0xff00, RZ, 0xc0, !PT ;  /* 0x0000ff00a0ff7812 */ /* 0x000fc400078ac0ff */
[----:B------:R-:W-:Y:S01]  /*60e0*/  FMUL.FTZ R10, R10, UR6 ;  /* 0x000000060a0a7c20 */ /* 0x000fe20008410000 */
[----:B------:R-:W-:Y:S02]  /*60f0*/  LOP3.LUT P1, RZ, R198, 0xff, RZ, 0xc0, !PT ;  /* 0x000000ffc6ff7812 */ /* 0x000fe4000782c0ff */
[----:B------:R-:W-:Y:S02]  /*6100*/  LOP3.LUT P4, RZ, R160, 0xff, RZ, 0xc0, !PT ;  /* 0x000000ffa0ff7812 */ /* 0x000fe4000788c0ff */
[----:B------:R-:W-:Y:S02]  /*6110*/  LOP3.LUT P3, RZ, R198, 0xff00, RZ, 0xc0, !PT ;  /* 0x0000ff00c6ff7812 */ /* 0x000fe4000786c0ff */
        /* <DEDUP_REMOVED lines=9> */
.L_x_2898:
[-CC-:B------:R-:W-:Y:S01]  /*61b0*/  FFMA.FTZ R12, R10, R183.reuse, R182.reuse ;  /* 0x000000b70a0c7223 */ /* 0x180fe200000100b6 */
[-CC-:B------:R-:W-:Y:S01]  /*61c0*/  FFMA.FTZ R14, R14, R183.reuse, R182.reuse ;  /* 0x000000b70e0e7223 */ /* 0x180fe200000100b6 */
[----:B-----5:R-:W-:Y:S01]  /*61d0*/  ISETP.GE.U32.AND P3, PT, R160, RZ, PT ;  /* 0x000000ffa000720c */ /* 0x020fe20003f66070 */
[-C--:B------:R-:W-:Y:S01]  /*61e0*/  FFMA.FTZ R15, R15, R183.reuse, R182 ;  /* 0x000000b70f0f7223 */ /* 0x080fe200000100b6 */
[----:B------:R-:W-:Y:S01]  /*61f0*/  FADD.FTZ R9, R9, -R12 ;  /* 0x8000000c09097221 */ /* 0x000fe20000010000 */
[----:B------:R-:W-:Y:S01]  /*6200*/  FADD.FTZ R10, R13, -R14 ;  /* 0x8000000e0d0a7221 */ /* 0x000fe20000010000 */
[-CC-:B------:R-:W-:Y:S01]  /*6210*/  FFMA.FTZ R12, R17, R183.reuse, R182.reuse ;  /* 0x000000b7110c7223 */ /* 0x180fe200000100b6 */
[-CC-:B------:R-:W-:Y:S01]  /*6220*/  FFMA.FTZ R13, R21, R183.reuse, R182.reuse ;  /* 0x000000b7150d7223 */ /* 0x180fe200000100b6 */
[-C--:B------:R-:W-:Y:S01]  /*6230*/  FFMA.FTZ R17, R23, R183.reuse, R182 ;  /* 0x000000b717117223 */ /* 0x080fe200000100b6 */
[----:B------:R-:W-:Y:S01]  /*6240*/  LOP3.LUT P4, RZ, R199, 0xff0000, RZ, 0xc0, !PT ;  /* 0x00ff0000c7ff7812 */ /* 0x000fe2000788c0ff */
[----:B------:R-:W-:Y:S01]  /*6250*/  FADD.FTZ R12, R18, -R12 ;  /* 0x8000000c120c7221 */ /* 0x000fe20000010000 */
[----:B------:R-:W-:Y:S01]  /*6260*/  FADD.FTZ R14, R22, -R13 ;  /* 0x8000000d160e7221 */ /* 0x000fe20000010000 */
[----:B------:R-:W-:Y:S01]  /*6270*/  FADD.FTZ R18, R184, -R17 ;  /* 0x80000011b8127221 */ /* 0x000fe20000010000 */
[--C-:B------:R-:W-:Y:S01]  /*6280*/  FFMA.FTZ R13, R19, R183, R182.reuse ;  /* 0x000000b7130d7223 */ /* 0x100fe200000100b6 */
[----:B------:R-:W-:Y:S01]  /*6290*/  ISETP.GE.U32.AND.EX P3, PT, R161, 0x1000000, PT, P3 ;  /* 0x01000000a100780c */ /* 0x000fe20003f66130 */
[C---:B------:R-:W-:Y:S01]  /*62a0*/  FMUL.FTZ R118, R4.reuse, R14 ;  /* 0x0000000e04767220 */ /* 0x040fe20000410000 */
[----:B------:R-:W-:Y:S01]  /*62b0*/  FMUL.FTZ R119, R4, R18 ;  /* 0x0000001204777220 */ /* 0x000fe20000410000 */
[----:B------:R-:W-:Y:S01]  /*62c0*/  FADD.FTZ R13, R20, -R13 ;  /* 0x8000000d140d7221 */ /* 0x000fe20000010000 */
[----:B------:R-:W-:Y:S01]  /*62d0*/  ISETP.GE.U32.AND P1, PT, R198, RZ, PT ;  /* 0x000000ffc600720c */ /* 0x000fe20003f26070 */
[----:B------:R-:W-:Y:S01]  /*62e0*/  FMUL.FTZ R17, R118, UR6 ;  /* 0x0000000676117c20 */ /* 0x000fe20008410000 */
[----:B------:R-:W-:Y:S01]  /*62f0*/  FMUL.FTZ R14, R119, UR6 ;  /* 0x00000006770e7c20 */ /* 0x000fe20008410000 */
[C---:B------:R-:W-:Y:S01]  /*6300*/  FMUL.FTZ R117, R4.reuse, R13 ;  /* 0x0000000d04757220 */ /* 0x040fe20000410000 */
[----:B------:R-:W-:Y:S01]  /*6310*/  FMUL.FTZ R116, R4, R12 ;  /* 0x0000000c04747220 */ /* 0x000fe20000410000 */
[----:B------:R-:W-:Y:S01]  /*6320*/  LOP3.LUT P6, RZ, R161, 0xff0000, RZ, 0xc0, !PT ;  /* 0x00ff0000a1ff7812 */ /* 0x000fe200078cc0ff */
[----:B------:R-:W-:Y:S01]  /*6330*/  FFMA.FTZ R0, R0, R183, R182 ;  /* 0x000000b700007223 */ /* 0x000fe200000100b6 */
[----:B------:R-:W-:Y:S01]  /*6340*/  FSEL R20, R17, RZ, P4 ;  /* 0x000000ff11147208 */ /* 0x000fe20002000000 */
[----:B------:R-:W-:Y:S01]  /*6350*/  FMUL.FTZ R12, R117, UR6 ;  /* 0x00000006750c7c20 */ /* 0x000fe20008410000 */
[----:B------:R-:W-:Y:S01]  /*6360*/  FSEL R19, R14, RZ, P3 ;  /* 0x000000ff0e137208 */ /* 0x000fe20001800000 */
[----:B------:R-:W-:Y:S01]  /*6370*/  FMUL.FTZ R13, R116, UR6 ;  /* 0x00000006740d7c20 */ /* 0x000fe20008410000 */
[----:B------:R-:W-:Y:S01]  /*6380*/  LOP3.LUT P4, RZ, R161, 0xff00, RZ, 0xc0, !PT ;  /* 0x0000ff00a1ff7812 */ /* 0x000fe2000788c0ff */
[----:B------:R-:W-:Y:S01]  /*6390*/  FMUL.FTZ R122, R4, R9 ;  /* 0x00000009047a7220 */ /* 0x000fe20000410000 */
[C---:B------:R-:W-:Y:S01]  /*63a0*/  LOP3.LUT P3, RZ, R199.reuse, 0xff00, RZ, 0xc0, !PT ;  /* 0x0000ff00c7ff7812 */ /* 0x040fe2000786c0ff */
[----:B------:R-:W-:Y:S01]  /*63b0*/  FADD.FTZ R16, R16, -R15 ;  /* 0x8000000f10107221 */ /* 0x000fe20000010000 */
[----:B------:R-:W-:Y:S01]  /*63c0*/  ISETP.GE.U32.AND.EX P1, PT, R199, 0x1000000, PT, P1 ;  /* 0x01000000c700780c */ /* 0x000fe20003f26110 */
[----:B------:R-:W-:Y:S01]  /*63d0*/  FADD.FTZ R0, R11, -R0 ;  /* 0x800000000b007221 */ /* 0x000fe20000010000 */
[----:B------:R-:W-:Y:S01]  /*63e0*/  LOP3.LUT P5, RZ, R161, 0xff, RZ, 0xc0, !PT ;  /* 0x000000ffa1ff7812 */ /* 0x000fe200078ac0ff */
[C---:B------:R-:W-:Y:S01]  /*63f0*/  FMUL.FTZ R123, R4.reuse, R16 ;  /* 0x00000010047b7220 */ /* 0x040fe20000410000 */
[----:B------:R-:W-:Y:S01]  /*6400*/  FSEL R18, R17, RZ, P6 ;  /* 0x000000ff11127208 */ /* 0x000fe20003000000 */
[----:B------:R-:W-:Y:S01]  /*6410*/  FMUL.FTZ R121, R4, R10 ;  /* 0x0000000a04797220 */ /* 0x000fe20000410000 */
[----:B------:R-:W-:Y:S01]  /*6420*/  FSEL R21, R14, RZ, P1 ;  /* 0x000000ff0e157208 */ /* 0x000fe20000800000 */
[----:B------:R-:W-:Y:S01]  /*6430*/  FMUL.FTZ R120, R4, R0 ;  /* 0x0000000004787220 */ /* 0x000fe20000410000 */
[C---:B------:R-:W-:Y:S01]  /*6440*/  FSEL R17, R12.reuse, RZ, P3 ;  /* 0x000000ff0c117208 */ /* 0x040fe20001800000 */
[----:B------:R-:W-:Y:S01]  /*6450*/  FMUL.FTZ R10, R121, UR6 ;  /* 0x00000006790a7c20 */ /* 0x000fe20008410000 */
[----:B------:R-:W-:Y:S01]  /*6460*/  FSEL R11, R12, RZ, P4 ;  /* 0x000000ff0c0b7208 */ /* 0x000fe20002000000 */
[----:B------:R-:W-:Y:S01]  /*6470*/  FMUL.FTZ R12, R122, UR6 ;  /* 0x000000067a0c7c20 */ /* 0x000fe20008410000 */
[----:B------:R-:W-:-:S02]  /*6480*/  FSEL R14, R13, RZ, P5 ;  /* 0x000000ff0d0e7208 */ /* 0x000fc40002800000 */
[----:B------:R-:W-:Y:S02]  /*6490*/  LOP3.LUT P6, RZ, R199, 0xff, RZ, 0xc0, !PT ;  /* 0x000000ffc7ff7812 */ /* 0x000fe400078cc0ff */
[----:B------:R-:W-:Y:S02]  /*64a0*/  LOP3.LUT P1, RZ, R160, 0xff0000, RZ, 0xc0, !PT ;  /* 0x00ff0000a0ff7812 */ /* 0x000fe4000782c0ff */
[----:B------:R-:W-:Y:S01]  /*64b0*/  F2FP.BF16.F32.PACK_AB R14, R11, R14 ;  /* 0x0000000e0b0e723e */ /* 0x000fe200000010ff */
[----:B------:R-:W-:Y:S01]  /*64c0*/  FMUL.FTZ R11, R123, UR6 ;  /* 0x000000067b0b7c20 */ /* 0x000fe20008410000 */
[----:B------:R-:W-:Y:S02]  /*64d0*/  FSEL R13, R13, RZ, P6 ;  /* 0x000000ff0d0d7208 */ /* 0x000fe40003000000 */
[----:B------:R-:W-:Y:S02]  /*64e0*/  FSEL R9, R12, RZ, P1 ;  /* 0x000000ff0c097208 */ /* 0x000fe40000800000 */
[----:B------:R-:W-:-:S02]  /*64f0*/  LOP3.LUT P4, RZ, R198, 0xff0000, RZ, 0xc0, !PT ;  /* 0x00ff0000c6ff7812 */ /* 0x000fc4000788c0ff */
        /* <DEDUP_REMOVED lines=10> */
[----:B------:R-:W-:Y:S02]  /*65a0*/  LOP3.LUT P1, RZ, R198, 0xff, RZ, 0xc0, !PT ;  /* 0x000000ffc6ff7812 */ /* 0x000fe4000782c0ff */
[----:B------:R-:W-:Y:S02]  /*65b0*/  LOP3.LUT P3, RZ, R160, 0xff, RZ, 0xc0, !PT ;  /* 0x000000ffa0ff7812 */ /* 0x000fe4000786c0ff */
        /* <DEDUP_REMOVED lines=8> */
[----:B------:R-:W-:Y:S01]  /*6640*/  F2FP.BF16.F32.PACK_AB R12, R0, R9 ;  /* 0x00000009000c723e */ /* 0x000fe200000010ff */
[----:B------:R-:W-:Y:S06]  /*6650*/  BRA `(.L_x_2895) ;  /* 0x0000000800687947 */ /* 0x000fec0003800000 */
.L_x_2897:
        /* <DEDUP_REMOVED lines=17> */
[C---:B------:R-:W-:Y:S01]  /*6770*/  FFMA.FTZ R14, R4.reuse, R14, R43 ;  /* 0x0000000e040e7223 */ /* 0x040fe2000001002b */
[----:B------:R-:W-:Y:S01]  /*6780*/  ISETP.GE.U32.AND.EX P4, PT, R161, 0x1000000, PT, P1 ;  /* 0x01000000a100780c */ /* 0x000fe20003f86110 */
[C---:B------:R-:W-:Y:S01]  /*6790*/  FFMA.FTZ R17, R4.reuse, R17, R42 ;  /* 0x0000001104117223 */ /* 0x040fe2000001002a */
[----:B------:R-:W-:Y:S01]  /*67a0*/  FADD.FTZ R9, R9, -R10 ;  /* 0x8000000a09097221 */ /* 0x000fe20000010000 */
[----:B------:R-:W-:Y:S01]  /*67b0*/  LOP3.LUT P3, RZ, R161, 0xff0000, RZ, 0xc0, !PT ;  /* 0x00ff0000a1ff7812 */ /* 0x000fe2000786c0ff */
[----:B------:R-:W-:Y:S01]  /*67c0*/  FFMA.FTZ R13, R4, R13, R40 ;  /* 0x0000000d040d7223 */ /* 0x000fe20000010028 */
[----:B------:R-:W-:Y:S01]  /*67d0*/  FMUL.FTZ R21, R17, UR6 ;  /* 0x0000000611157c20 */ /* 0x000fe20008410000 */
[----:B------:R-:W-:Y:S01]  /*67e0*/  ISETP.GE.U32.AND P1, PT, R198, RZ, PT ;  /* 0x000000ffc600720c */ /* 0x000fe20003f26070 */
[----:B------:R-:W-:Y:S01]  /*67f0*/  FFMA.FTZ R10, R4, R19, R41 ;  /* 0x00000013040a7223 */ /* 0x000fe20000010029 */
        /* <DEDUP_REMOVED lines=8> */
[----:B------:R-:W-:Y:S01]  /*6880*/  FFMA.FTZ R9, R4, R9, R46 ;  /* 0x0000000904097223 */ /* 0x000fe2000001002e */
[----:B------:R-:W-:Y:S01]  /*6890*/  LOP3.LUT P3, RZ, R161, 0xff00, RZ, 0xc0, !PT ;  /* 0x0000ff00a1ff7812 */ /* 0x000fe2000786c0ff */
[----:B------:R-:W-:Y:S01]  /*68a0*/  FADD.FTZ R0, R11, -R0 ;  /* 0x800000000b007221 */ /* 0x000fe20000010000 */
[----:B------:R-:W-:Y:S01]  /*68b0*/  FSEL R17, R14, RZ, P4 ;  /* 0x000000ff0e117208 */ /* 0x000fe20002000000 */
[----:B------:R-:W-:Y:S01]  /*68c0*/  FADD.FTZ R10, R16, -R19 ;  /* 0x80000013100a7221 */ /* 0x000fe20000010000 */
[----:B------:R-:W-:Y:S01]  /*68d0*/  FSEL R22, R14, RZ, P1 ;  /* 0x000000ff0e167208 */ /* 0x000fe20000800000 */
[C---:B------:R-:W-:Y:S01]  /*68e0*/  FFMA.FTZ R0, R4.reuse, R0, R44 ;  /* 0x0000000004007223 */ /* 0x040fe2000001002c */
[----:B------:R-:W-:Y:S01]  /*68f0*/  FSEL R14, R13, RZ, P5 ;  /* 0x000000ff0d0e7208 */ /* 0x000fe20002800000 */
[----:B------:R-:W-:Y:S01]  /*6900*/  FFMA.FTZ R10, R4, R10, R47 ;  /* 0x0000000a040a7223 */ /* 0x000fe2000001002f */
        /* <DEDUP_REMOVED lines=21> */
[----:B------:R-:W-:Y:S01]  /*6a60*/  FFMA.FTZ R10, R4, R12, R45 ;  /* 0x0000000c040a7223 */ /* 0x000fe2000001002d */
        /* <DEDUP_REMOVED lines=15> */
.L_x_2899:
        /* <DEDUP_REMOVED lines=13> */
[----:B------:R-:W-:Y:S01]  /*6c30*/  FFMA.FTZ R13, R19, R183, R182 ;  /* 0x000000b7130d7223 */ /* 0x000fe200000100b6 */
[----:B------:R-:W-:Y:S01]  /*6c40*/  ISETP.GE.U32.AND.EX P3, PT, R161, 0x1000000, PT, P3 ;  /* 0x01000000a100780c */ /* 0x000fe20003f66130 */
[C---:B------:R-:W-:Y:S01]  /*6c50*/  FFMA.FTZ R118, R4.reuse, R14, R42 ;  /* 0x0000000e04767223 */ /* 0x040fe2000001002a */
[----:B------:R-:W-:Y:S01]  /*6c60*/  FFMA.FTZ R119, R4, R18, R43 ;  /* 0x0000001204777223 */ /* 0x000fe2000001002b */
[----:B------:R-:W-:Y:S01]  /*6c70*/  FADD.FTZ R13, R20, -R13 ;  /* 0x8000000d140d7221 */ /* 0x000fe20000010000 */
[----:B------:R-:W-:Y:S01]  /*6c80*/  ISETP.GE.U32.AND P1, PT, R198, RZ, PT ;  /* 0x000000ffc600720c */ /* 0x000fe20003f26070 */
[----:B------:R-:W-:Y:S01]  /*6c90*/  FMUL.FTZ R17, R118, UR6 ;  /* 0x0000000676117c20 */ /* 0x000fe20008410000 */
[----:B------:R-:W-:Y:S01]  /*6ca0*/  FMUL.FTZ R14, R119, UR6 ;  /* 0x00000006770e7c20 */ /* 0x000fe20008410000 */
[C---:B------:R-:W-:Y:S01]  /*6cb0*/  FFMA.FTZ R117, R4.reuse, R13, R41 ;  /* 0x0000000d04757223 */ /* 0x040fe20000010029 */
[----:B------:R-:W-:Y:S01]  /*6cc0*/  FFMA.FTZ R116, R4, R12, R40 ;  /* 0x0000000c04747223 */ /* 0x000fe20000010028 */
[----:B------:R-:W-:Y:S01]  /*6cd0*/  LOP3.LUT P6, RZ, R161, 0xff0000, RZ, 0xc0, !PT ;  /* 0x00ff0000a1ff7812 */ /* 0x000fe200078cc0ff */
[----:B------:R-:W-:Y:S01]  /*6ce0*/  FFMA.FTZ R0, R0, R183, R182 ;  /* 0x000000b700007223 */ /* 0x000fe200000100b6 */
[----:B------:R-:W-:Y:S01]  /*6cf0*/  FSEL R20, R17, RZ, P4 ;  /* 0x000000ff11147208 */ /* 0x000fe20002000000 */
[----:B------:R-:W-:Y:S01]  /*6d00*/  FMUL.FTZ R12, R117, UR6 ;  /* 0x00000006750c7c20 */ /* 0x000fe20008410000 */
[----:B------:R-:W-:Y:S01]  /*6d10*/  FSEL R19, R14, RZ, P3 ;  /* 0x000000ff0e137208 */ /* 0x000fe20001800000 */
[----:B------:R-:W-:Y:S01]  /*6d20*/  FMUL.FTZ R13, R116, UR6 ;  /* 0x00000006740d7c20 */ /* 0x000fe20008410000 */
[----:B------:R-:W-:Y:S01]  /*6d30*/  LOP3.LUT P4, RZ, R161, 0xff00, RZ, 0xc0, !PT ;  /* 0x0000ff00a1ff7812 */ /* 0x000fe2000788c0ff */
[----:B------:R-:W-:Y:S01]  /*6d40*/  FFMA.FTZ R122, R4, R9, R46 ;  /* 0x00000009047a7223 */ /* 0x000fe2000001002e */
[C---:B------:R-:W-:Y:S01]  /*6d50*/  LOP3.LUT P3, RZ, R199.reuse, 0xff00, RZ, 0xc0, !PT ;  /* 0x0000ff00c7ff7812 */ /* 0x040fe2000786c0ff */
[----:B------:R-:W-:Y:S01]  /*6d60*/  FADD.FTZ R16, R16, -R15 ;  /* 0x8000000f10107221 */ /* 0x000fe20000010000 */
[----:B------:R-:W-:Y:S01]  /*6d70*/  ISETP.GE.U32.AND.EX P1, PT, R199, 0x1000000, PT, P1 ;  /* 0x01000000c700780c */ /* 0x000fe20003f26110 */
[----:B------:R-:W-:Y:S01]  /*6d80*/  FADD.FTZ R0, R11, -R0 ;  /* 0x800000000b007221 */ /* 0x000fe20000010000 */
[----:B------:R-:W-:Y:S01]  /*6d90*/  LOP3.LUT P5, RZ, R161, 0xff, RZ, 0xc0, !PT ;  /* 0x000000ffa1ff7812 */ /* 0x000fe200078ac0ff */
[C---:B------:R-:W-:Y:S01]  /*6da0*/  FFMA.FTZ R123, R4.reuse, R16, R47 ;  /* 0x00000010047b7223 */ /* 0x040fe2000001002f */
        /* <DEDUP_REMOVED lines=36> */
[----:B------:R-:W-:-:S07]  /*6ff0*/  F2FP.BF16.F32.PACK_AB R12, R0, R9 ;  /* 0x00000009000c723e */ /* 0x000fce00000010ff */
.L_x_2895:
[----:B------:R-:W-:Y:S01]  /*7000*/  ISETP.NE.U32.AND P1, PT, RZ, UR4, PT ;  /* 0x00000004ff007c0c */ /* 0x000fe2000bf25070 */
[----:B------:R-:W0:Y:S03]  /*7010*/  LDC.64 R16, c[0x0][0x468] ;  /* 0x00011a00ff107b82 */ /* 0x000e260000000a00 */
[----:B------:R-:W-:-:S13]  /*7020*/  ISETP.NE.AND.EX P1, PT, RZ, UR5, PT, P1 ;  /* 0x00000005ff007c0c */ /* 0x000fda000bf25310 */
[----:B------:R-:W2:Y:S02]  /*7030*/  @P1 LDC.64 R10, c[0x0][0x478] ;  /* 0x00011e00ff0a1b82 */ /* 0x000ea40000000a00 */
[----:B--2---:R-:W-:-:S05]  /*7040*/  @P1 IMAD.WIDE.U32 R10, R5, 0x20, R10 ;  /* 0x00000020050a1825 */ /* 0x004fca00078e000a */
        /* <DEDUP_REMOVED lines=44> */
[----:B------:R-:W-:Y:S01]  /*7310*/  FFMA.FTZ R120, R185, R183, R182 ;  /* 0x000000b7b9787223 */ /* 0x000fe200000100b6 */
[----:B------:R-:W-:Y:S01]  /*7320*/  LOP3.LUT P6, RZ, R152, 0xff0000, RZ, 0xc0, !PT ;  /* 0x00ff000098ff7812 */ /* 0x000fe200078cc0ff */
[----:B------:R-:W-:Y:S01]  /*7330*/  FFMA.FTZ R123, R4, R123, R39 ;  /* 0x0000007b047b7223 */ /* 0x000fe20000010027 */
[----:B------:R-:W-:Y:S01]  /*7340*/  FSEL R127, R127, RZ, P5 ;  /* 0x000000ff7f7f7208 */ /* 0x000fe20002800000 */
[----:B------:R-:W-:Y:S01]  /*7350*/  FADD.FTZ R0, R133, -R0 ;  /* 0x8000000085007221 */ /* 0x000fe20000010000 */
[----:B------:R-:W-:Y:S01]  /*7360*/  FSEL R11, R11, RZ, P3 ;  /* 0x000000ff0b0b7208 */ /* 0x000fe20001800000 */
[----:B------:R-:W-:Y:S01]  /*7370*/  FADD.FTZ R120, R186, -R120 ;  /* 0x80000078ba787221 */ /* 0x000fe20000010000 */
[----:B------:R-:W-:Y:S01]  /*7380*/  FSEL R5, R9, RZ, P4 ;  /* 0x000000ff09057208 */ /* 0x000fe20002000000 */
[C---:B------:R-:W-:Y:S01]  /*7390*/  FFMA.FTZ R121, R4.reuse, R0, R37 ;  /* 0x0000000004797223 */ /* 0x040fe20000010025 */
[----:B------:R-:W-:Y:S01]  /*73a0*/  FSEL R13, R125, RZ, P6 ;  /* 0x000000ff7d0d7208 */ /* 0x000fe20003000000 */
[----:B------:R-:W-:Y:S01]  /*73b0*/  FFMA.FTZ R120, R4, R120, R36 ;  /* 0x0000007804787223 */ /* 0x000fe20000010024 */
[----:B------:R-:W-:Y:S01]  /*73c0*/  LOP3.LUT P5, RZ, R197, 0xff, RZ, 0xc0, !PT ;  /* 0x000000ffc5ff7812 */ /* 0x000fe200078ac0ff */
[----:B------:R-:W-:Y:S01]  /*73d0*/  FMUL.FTZ R124, R121, UR6 ;  /* 0x00000006797c7c20 */ /* 0x000fe20008410000 */
        /* <DEDUP_REMOVED lines=14> */
[----:B------:R-:W-:Y:S02]  /*74c0*/  LOP3.LUT P5, RZ, R196, 0xff, RZ, 0xc0, !PT ;  /* 0x000000ffc4ff7812 */ /* 0x000fe400078ac0ff */
        /* <DEDUP_REMOVED lines=11> */
[----:B------:R-:W-:Y:S01]  /*7580*/  F2FP.BF16.F32.PACK_AB R12, R12, R0 ;  /* 0x000000000c0c723e */ /* 0x000fe200000010ff */
[----:B------:R-:W-:Y:S06]  /*7590*/  BRA `(.L_x_2903) ;  /* 0x0000001800f07947 */ /* 0x000fec0003800000 */
.L_x_2902:
        /* <DEDUP_REMOVED lines=8> */
[C---:B0-----:R-:W-:Y:S01]  /*7620*/  FFMA.FTZ R11, R4.reuse, R204, R34 ;  /* 0x000000cc040b7223 */ /* 0x041fe20000010022 */
        /* <DEDUP_REMOVED lines=20> */
[-CC-:B------:R-:W-:Y:S01]  /*7770*/  FFMA.FTZ R189, R189, R183.reuse, R182.reuse ;  /* 0x000000b7bdbd7223 */ /* 0x180fe200000100b6 */
        /* <DEDUP_REMOVED lines=10> */
[C---:B------:R-:W-:Y:S01]  /*7820*/  FSEL R5, R9.reuse, RZ, P6 ;  /* 0x000000ff09057208 */ /* 0x040fe20003000000 */
[----:B------:R-:W-:Y:S01]  /*7830*/  FADD.FTZ R186, R186, -R185 ;  /* 0x800000b9baba7221 */ /* 0x000fe20000010000 */
[----:B------:R-:W-:Y:S01]  /*7840*/  LOP3.LUT P5, RZ, R152, 0xff0000, RZ, 0xc0, !PT ;  /* 0x00ff000098ff7812 */ /* 0x000fe200078ac0ff */
[----:B------:R-:W-:Y:S01]  /*7850*/  FFMA.FTZ R0, R4, R0, R37 ;  /* 0x0000000004007223 */ /* 0x000fe20000010025 */
[----:B------:R-:W-:Y:S01]  /*7860*/  FSEL R126, R126, RZ, P4 ;  /* 0x000000ff7e7e7208 */ /* 0x000fe20002000000 */
[----:B------:R-:W-:Y:S01]  /*7870*/  FFMA.FTZ R186, R4, R186, R36 ;  /* 0x000000ba04ba7223 */ /* 0x000fe20000010024 */
[----:B------:R-:W-:Y:S01]  /*7880*/  FSEL R9, R9, RZ, P3 ;  /* 0x000000ff09097208 */ /* 0x000fe20001800000 */
[----:B------:R-:W-:Y:S01]  /*7890*/  FMUL.FTZ R124, R0, UR6 ;  /* 0x00000006007c7c20 */ /* 0x000fe20008410000 */
[----:B------:R-:W-:Y:S01]  /*78a0*/  FSEL R13, R188, RZ, P5 ;  /* 0x000000ffbc0d7208 */ /* 0x000fe20002800000 */
[----:B------:R-:W-:Y:S01]  /*78b0*/  FMUL.FTZ R0, R186, UR6 ;  /* 0x00000006ba007c20 */ /* 0x000fe20008410000 */
[----:B------:R-:W-:Y:S01]  /*78c0*/  F2FP.BF16.F32.PACK_AB R126, R9, R126 ;  /* 0x0000007e097e723e */ /* 0x000fe200000010ff */
[----:B------:R-:W-:Y:S01]  /*78d0*/  FFMA.FTZ R9, R4, R203, R39 ;  /* 0x000000cb04097223 */ /* 0x000fe20000010027 */
[----:B------:R-:W-:-:S02]  /*78e0*/  LOP3.LUT P5, RZ, R196, 0xff0000, RZ, 0xc0, !PT ;  /* 0x00ff0000c4ff7812 */ /* 0x000fc400078ac0ff */
[----:B------:R-:W-:Y:S01]  /*78f0*/  LOP3.LUT P4, RZ, R152, 0xff000000, RZ, 0xc0, !PT ;  /* 0xff00000098ff7812 */ /* 0x000fe2000788c0ff */
[----:B------:R-:W-:Y:S01]  /*7900*/  FMUL.FTZ R9, R9, UR6 ;  /* 0x0000000609097c20 */ /* 0x000fe20008410000 */
[----:B------:R-:W-:Y:S02]  /*7910*/  FSEL R125, R188, RZ, P5 ;  /* 0x000000ffbc7d7208 */ /* 0x000fe40002800000 */
[----:B------:R-:W-:Y:S02]  /*7920*/  LOP3.LUT P5, RZ, R196, 0xff000000, RZ, 0xc0, !PT ;  /* 0xff000000c4ff7812 */ /* 0x000fe400078ac0ff */
[----:B------:R-:W-:Y:S02]  /*7930*/  F2FP.BF16.F32.PACK_AB R14, R5, R14 ;  /* 0x0000000e050e723e */ /* 0x000fe400000010ff */
[C---:B------:R-:W-:Y:S02]  /*7940*/  FSEL R5, R9.reuse, RZ, P5 ;  /* 0x000000ff09057208 */ /* 0x040fe40002800000 */
        /* <DEDUP_REMOVED lines=16> */
.L_x_2901:
        /* <DEDUP_REMOVED lines=37> */
[----:B------:R-:W-:Y:S01]  /*7ca0*/  FMUL.FTZ R123, R4, R123 ;  /* 0x0000007b047b7220 */ /* 0x000fe20000410000 */
[----:B------:R-:W-:Y:S01]  /*7cb0*/  FSEL R127, R127, RZ, P5 ;  /* 0x000000ff7f7f7208 */ /* 0x000fe20002800000 */
[----:B------:R-:W-:Y:S01]  /*7cc0*/  FADD.FTZ R0, R133, -R0 ;  /* 0x8000000085007221 */ /* 0x000fe20000010000 */
[----:B------:R-:W-:Y:S01]  /*7cd0*/  FSEL R11, R11, RZ, P3 ;  /* 0x000000ff0b0b7208 */ /* 0x000fe20001800000 */
[----:B------:R-:W-:Y:S01]  /*7ce0*/  FADD.FTZ R120, R186, -R120 ;  /* 0x80000078ba787221 */ /* 0x000fe20000010000 */
[----:B------:R-:W-:Y:S01]  /*7cf0*/  FSEL R5, R9, RZ, P4 ;  /* 0x000000ff09057208 */ /* 0x000fe20002000000 */
[C---:B------:R-:W-:Y:S01]  /*7d00*/  FMUL.FTZ R121, R4.reuse, R0 ;  /* 0x0000000004797220 */ /* 0x040fe20000410000 */
[----:B------:R-:W-:Y:S01]  /*7d10*/  FSEL R13, R125, RZ, P6 ;  /* 0x000000ff7d0d7208 */ /* 0x000fe20003000000 */
[----:B------:R-:W-:Y:S01]  /*7d20*/  FMUL.FTZ R120, R4, R120 ;  /* 0x0000007804787220 */ /* 0x000fe20000410000 */
        /* <DEDUP_REMOVED lines=30> */
.L_x_2904:
        /* <DEDUP_REMOVED lines=8> */
[C---:B0-----:R-:W-:Y:S01]  /*7f90*/  FMUL.FTZ R11, R4.reuse, R204 ;  /* 0x000000cc040b7220 */ /* 0x041fe20000410000 */
        /* <DEDUP_REMOVED lines=34> */
[----:B------:R-:W-:Y:S01]  /*81c0*/  FMUL.FTZ R0, R4, R0 ;  /* 0x0000000004007220 */ /* 0x000fe20000410000 */
[----:B------:R-:W-:Y:S01]  /*81d0*/  FSEL R126, R126, RZ, P4 ;  /* 0x000000ff7e7e7208 */ /* 0x000fe20002000000 */
[----:B------:R-:W-:Y:S01]  /*81e0*/  FMUL.FTZ R186, R4, R186 ;  /* 0x000000ba04ba7220 */ /* 0x000fe20000410000 */
[----:B------:R-:W-:Y:S01]  /*81f0*/  FSEL R9, R9, RZ, P3 ;  /* 0x000000ff09097208 */ /* 0x000fe20001800000 */
[----:B------:R-:W-:Y:S01]  /*8200*/  FMUL.FTZ R124, R0, UR6 ;  /* 0x00000006007c7c20 */ /* 0x000fe20008410000 */
[----:B------:R-:W-:Y:S01]  /*8210*/  FSEL R13, R188, RZ, P5 ;  /* 0x000000ffbc0d7208 */ /* 0x000fe20002800000 */
[----:B------:R-:W-:Y:S01]  /*8220*/  FMUL.FTZ R0, R186, UR6 ;  /* 0x00000006ba007c20 */ /* 0x000fe20008410000 */
[----:B------:R-:W-:Y:S01]  /*8230*/  F2FP.BF16.F32.PACK_AB R126, R9, R126 ;  /* 0x0000007e097e723e */ /* 0x000fe200000010ff */
[----:B------:R-:W-:Y:S01]  /*8240*/  FMUL.FTZ R9, R4, R203 ;  /* 0x000000cb04097220 */ /* 0x000fe20000410000 */
        /* <DEDUP_REMOVED lines=23> */
.L_x_2900:
[----:B------:R-:W-:Y:S05]  /*83c0*/  @!P2 BRA `(.L_x_2905) ;  /* 0x0000000400b4a947 */ /* 0x000fea0003800000 */
        /* <DEDUP_REMOVED lines=10> */
[----:B------:R-:W-:Y:S01]  /*8470*/  ISETP.GE.U32.AND.EX P3, PT, R153, 0x1000000, PT, P3 ;  /* 0x010000009900780c */ /* 0x000fe20003f66130 */
[C---:B------:R-:W-:Y:S01]  /*8480*/  FFMA.FTZ R116, R4.reuse, R116, R32 ;  /* 0x0000007404747223 */ /* 0x040fe20000010020 */
[----:B------:R-:W-:Y:S01]  /*8490*/  FFMA.FTZ R117, R4, R137, R33 ;  /* 0x0000008904757223 */ /* 0x000fe20000010021 */
[----:B------:R-:W-:Y:S01]  /*84a0*/  FMUL.FTZ R15, R119, UR6 ;  /* 0x00000006770f7c20 */ /* 0x000fe20008410000 */
[----:B------:R-:W-:Y:S01]  /*84b0*/  FADD.FTZ R204, R138, -R204 ;  /* 0x800000cc8acc7221 */ /* 0x000fe20000010000 */
[-CC-:B------:R-:W-:Y:S01]  /*84c0*/  FFMA.FTZ R0, R132, R183.reuse, R182.reuse ;  /* 0x000000b784007223 */ /* 0x180fe200000100b6 */
[-CC-:B------:R-:W-:Y:S01]  /*84d0*/  FFMA.FTZ R122, R187, R183.reuse, R182.reuse ;  /* 0x000000b7bb7a7223 */ /* 0x180fe200000100b6 */
[-CC-:B------:R-:W-:Y:S01]  /*84e0*/  FFMA.FTZ R120, R185, R183.reuse, R182.reuse ;  /* 0x000000b7b9787223 */ /* 0x180fe200000100b6 */
[----:B------:R-:W-:Y:S01]  /*84f0*/  FFMA.FTZ R123, R189, R183, R182 ;  /* 0x000000b7bd7b7223 */ /* 0x000fe200000100b6 */
[----:B------:R-:W-:Y:S01]  /*8500*/  FSEL R15, R15, RZ, P3 ;  /* 0x000000ff0f0f7208 */ /* 0x000fe20001800000 */
[----:B------:R-:W-:Y:S01]  /*8510*/  FMUL.FTZ R14, R116, UR6 ;  /* 0x00000006740e7c20 */ /* 0x000fe20008410000 */
[----:B------:R-:W-:Y:S01]  /*8520*/  FMUL.FTZ R5, R117, UR6 ;  /* 0x0000000675057c20 */ /* 0x000fe20008410000 */
[C---:B------:R-:W-:Y:S01]  /*8530*/  LOP3.LUT P4, RZ, R153.reuse, 0xff, RZ, 0xc0, !PT ;  /* 0x000000ff99ff7812 */ /* 0x040fe2000788c0ff */
[----:B------:R-:W-:Y:S01]  /*8540*/  FFMA.FTZ R118, R4, R204, R34 ;  /* 0x000000cc04767223 */ /* 0x000fe20000010022 */
[----:B------:R-:W-:Y:S01]  /*8550*/  LOP3.LUT P3, RZ, R153, 0xff00, RZ, 0xc0, !PT ;  /* 0x0000ff0099ff7812 */ /* 0x000fe2000786c0ff */
[----:B------:R-:W-:Y:S01]  /*8560*/  FADD.FTZ R0, R133, -R0 ;  /* 0x8000000085007221 */ /* 0x000fe20000010000 */
[----:B------:R-:W-:Y:S01]  /*8570*/  FADD.FTZ R122, R188, -R122 ;  /* 0x8000007abc7a7221 */ /* 0x000fe20000010000 */
[----:B------:R-:W-:Y:S01]  /*8580*/  FADD.FTZ R120, R186, -R120 ;  /* 0x80000078ba787221 */ /* 0x000fe20000010000 */
[----:B------:R-:W-:Y:S01]  /*8590*/  FADD.FTZ R123, R203, -R123 ;  /* 0x8000007bcb7b7221 */ /* 0x000fe20000010000 */
[----:B------:R-:W-:Y:S01]  /*85a0*/  FMUL.FTZ R9, R118, UR6 ;  /* 0x0000000676097c20 */ /* 0x000fe20008410000 */
[----:B------:R-:W-:Y:S01]  /*85b0*/  FSEL R14, R14, RZ, P4 ;  /* 0x000000ff0e0e7208 */ /* 0x000fe20002000000 */
[C---:B------:R-:W-:Y:S01]  /*85c0*/  FFMA.FTZ R120, R4.reuse, R120, R36 ;  /* 0x0000007804787223 */ /* 0x040fe20000010024 */
[----:B------:R-:W-:Y:S01]  /*85d0*/  FSEL R5, R5, RZ, P3 ;  /* 0x000000ff05057208 */ /* 0x000fe20001800000 */
[C---:B------:R-:W-:Y:S01]  /*85e0*/  FFMA.FTZ R122, R4.reuse, R122, R38 ;  /* 0x0000007a047a7223 */ /* 0x040fe20000010026 */
[----:B------:R-:W-:Y:S01]  /*85f0*/  LOP3.LUT P6, RZ, R153, 0xff0000, RZ, 0xc0, !PT ;  /* 0x00ff000099ff7812 */ /* 0x000fe200078cc0ff */
        /* <DEDUP_REMOVED lines=20> */
.L_x_2906:
[-CC-:B------:R-:W-:Y:S01]  /*8740*/  FFMA.FTZ R5, R202, R183.reuse, R182.reuse ;  /* 0x000000b7ca057223 */ /* 0x180fe200000100b6 */
[-CC-:B------:R-:W-:Y:S01]  /*8750*/  FFMA.FTZ R9, R137, R183.reuse, R182.reuse ;  /* 0x000000b789097223 */ /* 0x180fe200000100b6 */
[-CC-:B------:R-:W-:Y:S01]  /*8760*/  FFMA.FTZ R204, R204, R183.reuse, R182.reuse ;  /* 0x000000b7cccc7223 */ /* 0x180fe200000100b6 */
[-C--:B------:R-:W-:Y:S01]  /*8770*/  FFMA.FTZ R139, R139, R183.reuse, R182 ;  /* 0x000000b78b8b7223 */ /* 0x080fe200000100b6 */
[----:B------:R-:W-:Y:S01]  /*8780*/  FADD.FTZ R5, R136, -R5 ;  /* 0x8000000588057221 */ /* 0x000fe20000010000 */
[----:B------:R-:W-:Y:S01]  /*8790*/  FADD.FTZ R9, R134, -R9 ;  /* 0x8000000986097221 */ /* 0x000fe20000010000 */
[----:B------:R-:W-:Y:S01]  /*87a0*/  FADD.FTZ R204, R138, -R204 ;  /* 0x800000cc8acc7221 */ /* 0x000fe20000010000 */
[----:B0-----:R-:W-:Y:S01]  /*87b0*/  FADD.FTZ R10, R135, -R139 ;  /* 0x8000008b870a7221 */ /* 0x001fe20000010000 */
        /* <DEDUP_REMOVED lines=46> */
.L_x_2905:
        /* <DEDUP_REMOVED lines=9> */
[C---:B------:R-:W-:Y:S01]  /*8b30*/  FMUL.FTZ R119, R4.reuse, R139 ;  /* 0x0000008b04777220 */ /* 0x040fe20000410000 */
[----:B------:R-:W-:Y:S01]  /*8b40*/  ISETP.GE.U32.AND.EX P3, PT, R153, 0x1000000, PT, P3 ;  /* 0x010000009900780c */ /* 0x000fe20003f66130 */
[C---:B------:R-:W-:Y:S01]  /*8b50*/  FMUL.FTZ R116, R4.reuse, R116 ;  /* 0x0000007404747220 */ /* 0x040fe20000410000 */
[----:B------:R-:W-:Y:S01]  /*8b60*/  FMUL.FTZ R117, R4, R137 ;  /* 0x0000008904757220 */ /* 0x000fe20000410000 */
        /* <DEDUP_REMOVED lines=10> */
[----:B------:R-:W-:Y:S01]  /*8c10*/  FMUL.FTZ R118, R4, R204 ;  /* 0x000000cc04767220 */ /* 0x000fe20000410000 */
[----:B------:R-:W-:Y:S01]  /*8c20*/  LOP3.LUT P3, RZ, R153, 0xff00, RZ, 0xc0, !PT ;  /* 0x0000ff0099ff7812 */ /* 0x000fe2000786c0ff */
[----:B------:R-:W-:Y:S01]  /*8c30*/  FADD.FTZ R0, R133, -R0 ;  /* 0x8000000085007221 */ /* 0x000fe20000010000 */
[----:B------:R-:W-:Y:S01]  /*8c40*/  FADD.FTZ R122, R188, -R122 ;  /* 0x8000007abc7a7221 */ /* 0x000fe20000010000 */
[----:B------:R-:W-:Y:S01]  /*8c50*/  FADD.FTZ R120, R186, -R120 ;  /* 0x80000078ba787221 */ /* 0x000fe20000010000 */
[----:B------:R-:W-:Y:S01]  /*8c60*/  FADD.FTZ R123, R203, -R123 ;  /* 0x8000007bcb7b7221 */ /* 0x000fe20000010000 */
[----:B------:R-:W-:Y:S01]  /*8c70*/  FMUL.FTZ R9, R118, UR6 ;  /* 0x0000000676097c20 */ /* 0x000fe20008410000 */
[----:B------:R-:W-:Y:S01]  /*8c80*/  FSEL R14, R14, RZ, P4 ;  /* 0x000000ff0e0e7208 */ /* 0x000fe20002000000 */
[C---:B------:R-:W-:Y:S01]  /*8c90*/  FMUL.FTZ R120, R4.reuse, R120 ;  /* 0x0000007804787220 */ /* 0x040fe20000410000 */
[----:B------:R-:W-:Y:S01]  /*8ca0*/  FSEL R5, R5, RZ, P3 ;  /* 0x000000ff05057208 */ /* 0x000fe20001800000 */
[C---:B------:R-:W-:Y:S01]  /*8cb0*/  FMUL.FTZ R122, R4.reuse, R122 ;  /* 0x0000007a047a7220 */ /* 0x040fe20000410000 */
[----:B------:R-:W-:Y:S01]  /*8cc0*/  LOP3.LUT P6, RZ, R153, 0xff0000, RZ, 0xc0, !PT ;  /* 0x00ff000099ff7812 */ /* 0x000fe200078cc0ff */
        /* <DEDUP_REMOVED lines=20> */
.L_x_2907:
        /* <DEDUP_REMOVED lines=53> */
.L_x_2903:
        /* <DEDUP_REMOVED lines=44> */
[--C-:B------:R-:W-:Y:S01]  /*9420*/  FFMA.FTZ R121, R144, R183, R182.reuse ;  /* 0x000000b790797223 */ /* 0x100fe200000100b6 */
        /* <DEDUP_REMOVED lines=42> */
.L_x_2910:
        /* <DEDUP_REMOVED lines=23> */
[----:B------:R-:W-:Y:S01]  /*9840*/  FSEL R5, R127, RZ, P4 ;  /* 0x000000ff7f057208 */ /* 0x000fe20002000000 */
[----:B------:R-:W-:Y:S01]  /*9850*/  FMUL.FTZ R3, R3, UR6 ;  /* 0x0000000603037c20 */ /* 0x000fe20008410000 */
[----:B------:R-:W-:Y:S01]  /*9860*/  FSEL R15, R9, RZ, P5 ;  /* 0x000000ff090f7208 */ /* 0x000fe20002800000 */
[----:B------:R-:W-:Y:S01]  /*9870*/  FFMA.FTZ R142, R4, R142, R30 ;  /* 0x0000008e048e7223 */ /* 0x000fe2000001001e */
        /* <DEDUP_REMOVED lines=20> */
[----:B------:R-:W-:Y:S02]  /*99c0*/  FSEL R13, R142, RZ, P5 ;  /* 0x000000ff8e0d7208 */ /* 0x000fe40002800000 */
[----:B------:R-:W-:Y:S01]  /*99d0*/  F2FP.BF16.F32.PACK_AB R126, R3, R126 ;  /* 0x0000007e037e723e */ /* 0x000fe200000010ff */
[----:B------:R-:W-:Y:S01]  /*99e0*/  FFMA.FTZ R3, R4, R143, R31 ;  /* 0x0000008f04037223 */ /* 0x000fe2000001001f */
        /* <DEDUP_REMOVED lines=25> */
.L_x_2909:
        /* <DEDUP_REMOVED lines=76> */
.L_x_2912:
        /* <DEDUP_REMOVED lines=75> */
.L_x_2908:
        /* <DEDUP_REMOVED lines=21> */
[----:B------:R-:W-:Y:S01]  /*a640*/  FMUL.FTZ R3, R118, UR6 ;  /* 0x0000000676037c20 */ /* 0x000fe20008410000 */
        /* <DEDUP_REMOVED lines=34> */
.L_x_2914:
        /* <DEDUP_REMOVED lines=54> */
.L_x_2913:
        /* <DEDUP_REMOVED lines=55> */
.L_x_2915:
        /* <DEDUP_REMOVED lines=53> */
.L_x_2911:
        /* <DEDUP_REMOVED lines=87> */
.L_x_2918:
        /* <DEDUP_REMOVED lines=75> */
.L_x_2917:
        /* <DEDUP_REMOVED lines=76> */
.L_x_2920:
        /* <DEDUP_REMOVED lines=75> */
.L_x_2916:
        /* <DEDUP_REMOVED lines=56> */
.L_x_2922:
        /* <DEDUP_REMOVED lines=54> */
.L_x_2921:
        /* <DEDUP_REMOVED lines=55> */
.L_x_2923:
        /* <DEDUP_REMOVED lines=53> */
.L_x_2919:
        /* <DEDUP_REMOVED lines=22> */
[-CC-:B------:R-:W-:Y:S01]  /*d520*/  FFMA.FTZ R128, R128, R183.reuse, R182.reuse ;  /* 0x000000b780807223 */ /* 0x180fe200000100b6 */
[----:B------:R-:W-:Y:S01]  /*d530*/  FFMA.FTZ R171, R171, R183, R182 ;  /* 0x000000b7abab7223 */ /* 0x000fe200000100b6 */
[----:B------:R-:W-:Y:S01]  /*d540*/  FADD.FTZ R122, R216, -R122 ;  /* 0x8000007ad87a7221 */ /* 0x000fe20000010000 */
[----:B------:R-:W-:Y:S01]  /*d550*/  ISETP.GE.U32.AND P2, PT, R158, RZ, PT ;  /* 0x000000ff9e00720c */ /* 0x000fe20003f46070 */
[----:B------:R-:W-:Y:S01]  /*d560*/  FADD.FTZ R130, R131, -R130 ;  /* 0x8000008283827221 */ /* 0x000fe20000010000 */
[----:B0-----:R-:W-:Y:S01]  /*d570*/  FMUL.FTZ R127, R118, UR6 ;  /* 0x00000006767f7c20 */ /* 0x001fe20008410000 */
[----:B------:R-:W-:Y:S01]  /*d580*/  FMUL.FTZ R2, R119, UR6 ;  /* 0x0000000677027c20 */ /* 0x000fe20008410000 */
[----:B------:R-:W-:Y:S01]  /*d590*/  FADD.FTZ R121, R177, -R121 ;  /* 0x80000079b1797221 */ /* 0x000fe20000010000 */
[----:B------:R-:W-:Y:S01]  /*d5a0*/  FADD.FTZ R128, R129, -R128 ;  /* 0x8000008081807221 */ /* 0x000fe20000010000 */
[----:B------:R-:W-:Y:S01]  /*d5b0*/  LOP3.LUT P5, RZ, R159, 0xff0000, RZ, 0xc0, !PT ;  /* 0x00ff00009fff7812 */ /* 0x000fe200078ac0ff */
[----:B------:R-:W-:Y:S01]  /*d5c0*/  FADD.FTZ R173, R179, -R173 ;  /* 0x800000adb3ad7221 */ /* 0x000fe20000010000 */
[----:B------:R-:W-:Y:S01]  /*d5d0*/  ISETP.GE.U32.AND.EX P2, PT, R159, 0x1000000, PT, P2 ;  /* 0x010000009f00780c */ /* 0x000fe20003f46120 */
[----:B------:R-:W-:Y:S01]  /*d5e0*/  FADD.FTZ R171, R176, -R171 ;  /* 0x800000abb0ab7221 */ /* 0x000fe20000010000 */
[C---:B------:R-:W-:Y:S01]  /*d5f0*/  FFMA.FTZ R122, R4.reuse, R122, R110 ;  /* 0x0000007a047a7223 */ /* 0x040fe2000001006e */
[----:B------:R-:W-:Y:S01]  /*d600*/  LOP3.LUT P4, RZ, R191, 0xff0000, RZ, 0xc0, !PT ;  /* 0x00ff0000bfff7812 */ /* 0x000fe2000788c0ff */
[----:B------:R-:W-:Y:S01]  /*d610*/  FFMA.FTZ R117, R4, R130, R113 ;  /* 0x0000008204757223 */ /* 0x000fe20000010071 */
[----:B------:R-:W-:Y:S01]  /*d620*/  ISETP.GE.U32.AND P3, PT, R190, RZ, PT ;  /* 0x000000ffbe00720c */ /* 0x000fe20003f66070 */
[C---:B------:R-:W-:Y:S01]  /*d630*/  FFMA.FTZ R116, R4.reuse, R128, R112 ;  /* 0x0000008004747223 */ /* 0x040fe20000010070 */
[C---:B------:R-:W-:Y:S01]  /*d640*/  FSEL R11, R127.reuse, RZ, P5 ;  /* 0x000000ff7f0b7208 */ /* 0x040fe20002800000 */
[----:B------:R-:W-:Y:S01]  /*d650*/  FFMA.FTZ R121, R4, R121, R109 ;  /* 0x0000007904797223 */ /* 0x000fe2000001006d */
[----:B------:R-:W-:Y:S01]  /*d660*/  FSEL R0, R2, RZ, P2 ;  /* 0x000000ff02007208 */ /* 0x000fe20001000000 */
[C---:B------:R-:W-:Y:S01]  /*d670*/  FFMA.FTZ R123, R4.reuse, R173, R111 ;  /* 0x000000ad047b7223 */ /* 0x040fe2000001006f */
[----:B------:R-:W-:Y:S01]  /*d680*/  FFMA.FTZ R120, R4, R171, R108 ;  /* 0x000000ab04787223 */ /* 0x000fe2000001006c */
[----:B------:R-:W-:Y:S01]  /*d690*/  FMUL.FTZ R125, R122, UR6 ;  /* 0x000000067a7d7c20 */ /* 0x000fe20008410000 */
[----:B------:R-:W-:Y:S01]  /*d6a0*/  FSEL R127, R127, RZ, P4 ;  /* 0x000000ff7f7f7208 */ /* 0x000fe20002000000 */
[----:B------:R-:W-:Y:S01]  /*d6b0*/  FMUL.FTZ R4, R117, UR6 ;  /* 0x0000000675047c20 */ /* 0x000fe20008410000 */
[----:B------:R-:W-:Y:S01]  /*d6c0*/  ISETP.GE.U32.AND.EX P3, PT, R191, 0x1000000, PT, P3 ;  /* 0x01000000bf00780c */ /* 0x000fe20003f66130 */
        /* <DEDUP_REMOVED lines=11> */
[----:B------:R-:W-:Y:S02]  /*d780*/  LOP3.LUT P4, RZ, R191, 0xff00, RZ, 0xc0, !PT ;  /* 0x0000ff00bfff7812 */ /* 0x000fe4000788c0ff */
[----:B------:R-:W-:Y:S02]  /*d790*/  F2FP.BF16.F32.PACK_AB R127, R2, R127 ;  /* 0x0000007f027f723e */ /* 0x000fe400000010ff */
[----:B------:R-:W-:Y:S02]  /*d7a0*/  FSEL R2, R0, RZ, P2 ;  /* 0x000000ff00027208 */ /* 0x000fe40001000000 */
[----:B------:R-:W-:Y:S02]  /*d7b0*/  FSEL R4, R4, RZ, P4 ;  /* 0x000000ff04047208 */ /* 0x000fe40002000000 */
[----:B------:R-:W-:Y:S02]  /*d7c0*/  FSEL R0, R0, RZ, P3 ;  /* 0x000000ff00007208 */ /* 0x000fe40001800000 */
[----:B------:R-:W-:-:S02]  /*d7d0*/  LOP3.LUT P6, RZ, R159, 0xff, RZ, 0xc0, !PT ;  /* 0x000000ff9fff7812 */ /* 0x000fc400078cc0ff */
[----:B------:R-:W-:Y:S02]  /*d7e0*/  LOP3.LUT P4, RZ, R190, 0xff0000, RZ, 0xc0, !PT ;  /* 0x00ff0000beff7812 */ /* 0x000fe4000788c0ff */
[----:B------:R-:W-:Y:S02]  /*d7f0*/  LOP3.LUT P5, RZ, R191, 0xff, RZ, 0xc0, !PT ;  /* 0x000000ffbfff7812 */ /* 0x000fe400078ac0ff */
[----:B------:R-:W-:Y:S01]  /*d800*/  F2FP.BF16.F32.PACK_AB R9, R0, R9 ;  /* 0x000000090009723e */ /* 0x000fe200000010ff */
[----:B------:R-:W-:Y:S01]  /*d810*/  FMUL.FTZ R0, R120, UR6 ;  /* 0x0000000678007c20 */ /* 0x000fe20008410000 */
[----:B------:R-:W-:Y:S02]  /*d820*/  FSEL R10, R126, RZ, P6 ;  /* 0x000000ff7e0a7208 */ /* 0x000fe40003000000 */
[----:B------:R-:W-:Y:S02]  /*d830*/  FSEL R125, R125, RZ, P4 ;  /* 0x000000ff7d7d7208 */ /* 0x000fe40002000000 */
[----:B------:R-:W-:-:S02]  /*d840*/  LOP3.LUT P6, RZ, R158, 0xff00, RZ, 0xc0, !PT ;  /* 0x0000ff009eff7812 */ /* 0x000fc400078cc0ff */
[----:B------:R-:W-:Y:S02]  /*d850*/  FSEL R126, R126, RZ, P5 ;  /* 0x000000ff7e7e7208 */ /* 0x000fe40002800000 */
        /* <DEDUP_REMOVED lines=13> */
.L_x_2926:
        /* <DEDUP_REMOVED lines=8> */
[C---:B0-----:R-:W-:Y:S01]  /*d9b0*/  FFMA.FTZ R127, R4.reuse, R174, R114 ;  /* 0x000000ae047f7223 */ /* 0x041fe20000010072 */
[----:B------:R-:W-:Y:S01]  /*d9c0*/  FFMA.FTZ R3, R4, R130, R113 ;  /* 0x0000008204037223 */ /* 0x000fe20000010071 */
[----:B------:R-:W-:Y:S01]  /*d9d0*/  FADD.FTZ R178, R216, -R178 ;  /* 0x800000b2d8b27221 */ /* 0x000fe20000010000 */
[-CC-:B------:R-:W-:Y:S01]  /*d9e0*/  FFMA.FTZ R128, R128, R183.reuse, R182.reuse ;  /* 0x000000b780807223 */ /* 0x180fe200000100b6 */
[----:B------:R-:W-:Y:S01]  /*d9f0*/  FMUL.FTZ R127, R127, UR6 ;  /* 0x000000067f7f7c20 */ /* 0x000fe20008410000 */
[----:B------:R-:W-:Y:S01]  /*da00*/  ISETP.GE.U32.AND P2, PT, R158, RZ, PT ;  /* 0x000000ff9e00720c */ /* 0x000fe20003f46070 */
[----:B------:R-:W-:Y:S01]  /*da10*/  FFMA.FTZ R173, R173, R183, R182 ;  /* 0x000000b7adad7223 */ /* 0x000fe200000100b6 */
[C---:B------:R-:W-:Y:S01]  /*da20*/  FFMA.FTZ R2, R4.reuse, R175, R115 ;  /* 0x000000af04027223 */ /* 0x040fe20000010073 */
[----:B------:R-:W-:Y:S01]  /*da30*/  FMUL.FTZ R3, R3, UR6 ;  /* 0x0000000603037c20 */ /* 0x000fe20008410000 */
[----:B------:R-:W-:Y:S01]  /*da40*/  FSEL R0, R127, RZ, P3 ;  /* 0x000000ff7f007208 */ /* 0x000fe20001800000 */
[----:B------:R-:W-:Y:S01]  /*da50*/  FADD.FTZ R128, R129, -R128 ;  /* 0x8000008081807221 */ /* 0x000fe20000010000 */
[----:B------:R-:W-:Y:S01]  /*da60*/  LOP3.LUT P6, RZ, R191, 0xff0000, RZ, 0xc0, !PT ;  /* 0x00ff0000bfff7812 */ /* 0x000fe200078cc0ff */
[----:B------:R-:W-:Y:S01]  /*da70*/  FFMA.FTZ R178, R4, R178, R110 ;  /* 0x000000b204b27223 */ /* 0x000fe2000001006e */
[C---:B------:R-:W-:Y:S01]  /*da80*/  ISETP.GE.U32.AND.EX P4, PT, R159.reuse, 0x1000000, PT, P2 ;  /* 0x010000009f00780c */ /* 0x040fe20003f86120 */
[-CC-:B------:R-:W-:Y:S01]  /*da90*/  FFMA.FTZ R172, R172, R183.reuse, R182.reuse ;  /* 0x000000b7acac7223 */ /* 0x180fe200000100b6 */
[----:B------:R-:W-:Y:S01]  /*daa0*/  LOP3.LUT P3, RZ, R159, 0xff00, RZ, 0xc0, !PT ;  /* 0x0000ff009fff7812 */ /* 0x000fe2000786c0ff */
[----:B------:R-:W-:Y:S01]  /*dab0*/  FADD.FTZ R173, R179, -R173 ;  /* 0x800000adb3ad7221 */ /* 0x000fe20000010000 */
[----:B------:R-:W-:Y:S01]  /*dac0*/  ISETP.GE.U32.AND P2, PT, R190, RZ, PT ;  /* 0x000000ffbe00720c */ /* 0x000fe20003f46070 */
[----:B------:R-:W-:Y:S01]  /*dad0*/  FFMA.FTZ R171, R171, R183, R182 ;  /* 0x000000b7abab7223 */ /* 0x000fe200000100b6 */
[----:B------:R-:W-:Y:S01]  /*dae0*/  FMUL.FTZ R2, R2, UR6 ;  /* 0x0000000602027c20 */ /* 0x000fe20008410000 */
[----:B------:R-:W-:Y:S01]  /*daf0*/  FFMA.FTZ R126, R4, R128, R112 ;  /* 0x00000080047e7223 */ /* 0x000fe20000010070 */
[----:B------:R-:W-:Y:S01]  /*db00*/  FSEL R127, R127, RZ, P6 ;  /* 0x000000ff7f7f7208 */ /* 0x000fe20003000000 */
[----:B------:R-:W-:Y:S01]  /*db10*/  FMUL.FTZ R178, R178, UR6 ;  /* 0x00000006b2b27c20 */ /* 0x000fe20008410000 */
[----:B------:R-:W-:Y:S01]  /*db20*/  FSEL R5, R3, RZ, P3 ;  /* 0x000000ff03057208 */ /* 0x000fe20001800000 */
[----:B------:R-:W-:Y:S01]  /*db30*/  FADD.FTZ R172, R177, -R172 ;  /* 0x800000acb1ac7221 */ /* 0x000fe20000010000 */
[C---:B------:R-:W-:Y:S01]  /*db40*/  ISETP.GE.U32.AND.EX P2, PT, R191.reuse, 0x1000000, PT, P2 ;  /* 0x01000000bf00780c */ /* 0x040fe20003f46120 */
[----:B------:R-:W-:Y:S01]  /*db50*/  FFMA.FTZ R173, R4, R173, R111 ;  /* 0x000000ad04ad7223 */ /* 0x000fe2000001006f */
[----:B------:R-:W-:Y:S01]  /*db60*/  LOP3.LUT P6, RZ, R158, 0xff0000, RZ, 0xc0, !PT ;  /* 0x00ff00009eff7812 */ /* 0x000fe200078cc0ff */
[----:B------:R-:W-:Y:S01]  /*db70*/  FADD.FTZ R171, R176, -R171 ;  /* 0x800000abb0ab7221 */ /* 0x000fe20000010000 */
[----:B------:R-:W-:Y:S01]  /*db80*/  LOP3.LUT P3, RZ, R191, 0xff00, RZ, 0xc0, !PT ;  /* 0x0000ff00bfff7812 */ /* 0x000fe2000786c0ff */
[----:B------:R-:W-:Y:S01]  /*db90*/  FMUL.FTZ R126, R126, UR6 ;  /* 0x000000067e7e7c20 */ /* 0x000fe20008410000 */
[----:B------:R-:W-:Y:S01]  /*dba0*/  FSEL R11, R2, RZ, P4 ;  /* 0x000000ff020b7208 */ /* 0x000fe20002000000 */
        /* <DEDUP_REMOVED lines=35> */
.L_x_2925:
        /* <DEDUP_REMOVED lines=24> */
[C---:B------:R-:W-:Y:S01]  /*df60*/  FMUL.FTZ R122, R4.reuse, R122 ;  /* 0x0000007a047a7220 */ /* 0x040fe20000410000 */
[----:B------:R-:W-:Y:S01]  /*df70*/  LOP3.LUT P4, RZ, R191, 0xff0000, RZ, 0xc0, !PT ;  /* 0x00ff0000bfff7812 */ /* 0x000fe2000788c0ff */
[----:B------:R-:W-:Y:S01]  /*df80*/  FMUL.FTZ R117, R4, R130 ;  /* 0x0000008204757220 */ /* 0x000fe20000410000 */
[----:B------:R-:W-:Y:S01]  /*df90*/  ISETP.GE.U32.AND P3, PT, R190, RZ, PT ;  /* 0x000000ffbe00720c */ /* 0x000fe20003f66070 */
[C---:B------:R-:W-:Y:S01]  /*dfa0*/  FMUL.FTZ R116, R4.reuse, R128 ;  /* 0x0000008004747220 */ /* 0x040fe20000410000 */
[C---:B------:R-:W-:Y:S01]  /*dfb0*/  FSEL R11, R127.reuse, RZ, P5 ;  /* 0x000000ff7f0b7208 */ /* 0x040fe20002800000 */
[----:B------:R-:W-:Y:S01]  /*dfc0*/  FMUL.FTZ R121, R4, R121 ;  /* 0x0000007904797220 */ /* 0x000fe20000410000 */
[----:B------:R-:W-:Y:S01]  /*dfd0*/  FSEL R0, R2, RZ, P2 ;  /* 0x000000ff02007208 */ /* 0x000fe20001000000 */
[C---:B------:R-:W-:Y:S01]  /*dfe0*/  FMUL.FTZ R123, R4.reuse, R173 ;  /* 0x000000ad047b7220 */ /* 0x040fe20000410000 */
[----:B------:R-:W-:Y:S01]  /*dff0*/  FMUL.FTZ R120, R4, R171 ;  /* 0x000000ab04787220 */ /* 0x000fe20000410000 */
        /* <DEDUP_REMOVED lines=42> */
.L_x_2928:
        /* <DEDUP_REMOVED lines=8> */
[C---:B0-----:R-:W-:Y:S01]  /*e320*/  FMUL.FTZ R127, R4.reuse, R174 ;  /* 0x000000ae047f7220 */ /* 0x041fe20000410000 */
[----:B------:R-:W-:Y:S01]  /*e330*/  FMUL.FTZ R3, R4, R130 ;  /* 0x0000008204037220 */ /* 0x000fe20000410000 */
[----:B------:R-:W-:Y:S01]  /*e340*/  FADD.FTZ R178, R216, -R178 ;  /* 0x800000b2d8b27221 */ /* 0x000fe20000010000 */
[-CC-:B------:R-:W-:Y:S01]  /*e350*/  FFMA.FTZ R128, R128, R183.reuse, R182.reuse ;  /* 0x000000b780807223 */ /* 0x180fe200000100b6 */
[----:B------:R-:W-:Y:S01]  /*e360*/  FMUL.FTZ R127, R127, UR6 ;  /* 0x000000067f7f7c20 */ /* 0x000fe20008410000 */
[----:B------:R-:W-:Y:S01]  /*e370*/  ISETP.GE.U32.AND P2, PT, R158, RZ, PT ;  /* 0x000000ff9e00720c */ /* 0x000fe20003f46070 */
[----:B------:R-:W-:Y:S01]  /*e380*/  FFMA.FTZ R173, R173, R183, R182 ;  /* 0x000000b7adad7223 */ /* 0x000fe200000100b6 */
[C---:B------:R-:W-:Y:S01]  /*e390*/  FMUL.FTZ R2, R4.reuse, R175 ;  /* 0x000000af04027220 */ /* 0x040fe20000410000 */
[----:B------:R-:W-:Y:S01]  /*e3a0*/  FMUL.FTZ R3, R3, UR6 ;  /* 0x0000000603037c20 */ /* 0x000fe20008410000 */
[----:B------:R-:W-:Y:S01]  /*e3b0*/  FSEL R0, R127, RZ, P3 ;  /* 0x000000ff7f007208 */ /* 0x000fe20001800000 */
[----:B------:R-:W-:Y:S01]  /*e3c0*/  FADD.FTZ R128, R129, -R128 ;  /* 0x8000008081807221 */ /* 0x000fe20000010000 */
[----:B------:R-:W-:Y:S01]  /*e3d0*/  LOP3.LUT P6, RZ, R191, 0xff0000, RZ, 0xc0, !PT ;  /* 0x00ff0000bfff7812 */ /* 0x000fe200078cc0ff */
[----:B------:R-:W-:Y:S01]  /*e3e0*/  FMUL.FTZ R178, R4, R178 ;  /* 0x000000b204b27220 */ /* 0x000fe20000410000 */
[C---:B------:R-:W-:Y:S01]  /*e3f0*/  ISETP.GE.U32.AND.EX P4, PT, R159.reuse, 0x1000000, PT, P2 ;  /* 0x010000009f00780c */ /* 0x040fe20003f86120 */
[-CC-:B------:R-:W-:Y:S01]  /*e400*/  FFMA.FTZ R172, R172, R183.reuse, R182.reuse ;  /* 0x000000b7acac7223 */ /* 0x180fe200000100b6 */
        /* <DEDUP_REMOVED lines=10> */
[C---:B------:R-:W-:Y:S01]  /*e4b0*/  ISETP.GE.U32.AND.EX P2, PT, R191.reuse, 0x1000000, PT, P2 ;  /* 0x01000000bf00780c */ /* 0x040fe20003f46120 */
        /* <DEDUP_REMOVED lines=41> */
.L_x_2924:
        /* <DEDUP_REMOVED lines=56> */
.L_x_2930:
        /* <DEDUP_REMOVED lines=23> */
[C---:B------:R-:W-:Y:S01]  /*ec40*/  LOP3.LUT P5, RZ, R159.reuse, 0xff0000, RZ, 0xc0, !PT ;  /* 0x00ff00009fff7812 */ /* 0x040fe200078ac0ff */
[C---:B0-----:R-:W-:Y:S01]  /*ec50*/  FFMA.FTZ R2, R4.reuse, R130, R113 ;  /* 0x0000008204027223 */ /* 0x041fe20000010071 */
        /* <DEDUP_REMOVED lines=29> */
.L_x_2929:
        /* <DEDUP_REMOVED lines=55> */
.L_x_2931:
        /* <DEDUP_REMOVED lines=24> */
[C---:B0-----:R-:W-:Y:S01]  /*f320*/  FMUL.FTZ R2, R4.reuse, R130 ;  /* 0x0000008204027220 */ /* 0x041fe20000410000 */
        /* <DEDUP_REMOVED lines=28> */
.L_x_2927:
[----:B------:R-:W0:Y:S08]  /*f4f0*/  @P1 LDC.64 R2, c[0x0][0x478] ;  /* 0x00011e00ff021b82 */ /* 0x000e300000000a00 */
[----:B------:R-:W2:Y:S01]  /*f500*/  LDC.64 R4, c[0x0][0x380] ;  /* 0x0000e000ff047b82 */ /* 0x000ea20000000a00 */
[----:B0-----:R-:W-:-:S05]  /*f510*/  @P1 IMAD.WIDE.U32 R2, R7, 0x20, R2 ;  /* 0x0000002007021825 */ /* 0x001fca00078e0002 */
[----:B------:R-:W-:Y:S01]  /*f520*/  @P1 STG.E.128 desc[UR10][R2.64], R120 ;  /* 0x0000007802001986 */ /* 0x000fe2000c101d0a */
[----:B--2---:R-:W-:-:S03]  /*f530*/  LEA R6, R4, R6, 0x2 ;  /* 0x0000000604067211 */ /* 0x004fc600078e10ff */
[----:B------:R0:W-:Y:S02]  /*f540*/  @P1 STG.E.128 desc[UR10][R2.64+0x10], R116 ;  /* 0x0000107402001986 */ /* 0x0001e4000c101d0a */
[----:B0-----:R-:W-:-:S05]  /*f550*/  IMAD.WIDE.U32 R2, R7, 0x10, R16 ;  /* 0x0000001007027825 */ /* 0x001fca00078e0010 */
[----:B------:R0:W-:Y:S02]  /*f560*/  STG.E.128 desc[UR10][R2.64], R8 ;  /* 0x0000000802007986 */ /* 0x0001e4000c101d0a */
[----:B0-----:R-:W0:Y:S02]  /*f570*/  @P0 LDC.64 R2, c[0x0][0x470] ;  /* 0x00011c00ff020b82 */ /* 0x001e240000000a00 */
[----:B0-----:R-:W-:-:S05]  /*f580*/  @P0 IMAD.WIDE.U32 R2, R7, 0x10, R2 ;  /* 0x0000001007020825 */ /* 0x001fca00078e0002 */
[----:B------:R2:W-:Y:S01]  /*f590*/  @P0 STG.E.128 desc[UR10][R2.64], R124 ;  /* 0x0000007c02000986 */ /* 0x0005e2000c101d0a */
[----:B------:R-:W-:-:S13]  /*f5a0*/  ISETP.GE.AND P0, PT, R6, R5, PT ;  /* 0x000000050600720c */ /* 0x000fda0003f06270 */
[----:B------:R-:W-:Y:S05]  /*f5b0*/  @!P0 BRA `(.L_x_2932) ;  /* 0xffffff1c00188947 */ /* 0x000fea000383ffff */
[----:B------:R-:W-:Y:S05]  /*f5c0*/  BSYNC B1 ;  /* 0x0000000000017941 */ /* 0x000fea0003800000 */
.L_x_2890:
        /* <DEDUP_REMOVED lines=16> */
[----:B--2---:R0:W5:Y:S04]  /*f6d0*/  LDL.LU R124, [R1+0xc8] ;  /* 0x0000c800017c7983 */ /* 0x0041680000300800 */
        /* <DEDUP_REMOVED lines=141> */
.L_x_2889:
[----:B------:R-:W-:Y:S05]  /*ffb0*/  BSYNC B0 ;  /* 0x0000000000007941 */ /* 0x000fea0003800000 */
.L_x_2888:
        /* <DEDUP_REMOVED lines=435> */
.L_x_2891:
[----:B------:R-:W-:Y:S01]  /*11af0*/  HFMA2 R244, -RZ, RZ, 0, 5.9604644775390625e-08 ;  /* 0x00000001fff47431 */ /* 0x000fe200000001ff */
[----:B------:R-:W-:Y:S01]  /*11b00*/  BSSY B2, `(.L_x_2933) ;  /* 0x0000006000027945 */ /* 0x000fe20003800000 */
[----:B------:R-:W-:Y:S02]  /*11b10*/  MOV R243, 0x1f ;  /* 0x0000001f00f37802 */ /* 0x000fe40000000f00 */
[----:B------:R-:W-:-:S07]  /*11b20*/  MOV R183, 0xffffffff ;  /* 0xffffffff00b77802 */ /* 0x000fce0000000f00 */
[----:B-----5:R-:W-:Y:S05]  /*11b30*/  WARPSYNC.COLLECTIVE R183, `(.L_x_2934) ;  /* 0x00000000b7087348 */ /* 0x020fea0003c00000 */
[----:B------:R0:W1:Y:S02]  /*11b40*/  SHFL.BFLY P4, R183, R245, R244, R243 ;  /* 0x0c0000f4f5b77389 */ /* 0x00006400000800f3 */
[----:B01---5:R-:W-:Y:S05]  /*11b50*/  ENDCOLLECTIVE ;  /* 0x000000000000791b */ /* 0x023fea0003800000 */
.L_x_2934:
[----:B------:R-:W-:Y:S05]  /*11b60*/  BSYNC B2 ;  /* 0x0000000000027941 */ /* 0x000fea0003800000 */
.L_x_2933:
[----:B------:R-:W-:Y:S01]  /*11b70*/  FADD.FTZ R250, R245, R183 ;  /* 0x000000b7f5fa7221 */ /* 0x000fe20000010000 */
[----:B------:R-:W-:Y:S01]  /*11b80*/  HFMA2 R244, -RZ, RZ, 0, 5.9604644775390625e-08 ;  /* 0x00000001fff47431 */ /* 0x000fe200000001ff */
[----:B------:R-:W-:Y:S01]  /*11b90*/  MOV R183, 0xffffffff ;  /* 0xffffffff00b77802 */ /* 0x000fe20000000f00 */
[----:B------:R0:W-:Y:S01]  /*11ba0*/  STL [R1+0x14], R217 ;  /* 0x000014d901007387 */ /* 0x0001e20000100800 */
[----:B------:R-:W-:Y:S02]  /*11bb0*/  MOV R245, R251 ;  /* 0x000000fb00f57202 */ /* 0x000fe40000000f00 */
[----:B------:R-:W-:Y:S01]  /*11bc0*/  MOV R243, 0x1f ;  /* 0x0000001f00f37802 */ /* 0x000fe20000000f00 */
[----:B------:R0:W-:Y:S01]  /*11bd0*/  STL [R1+0x10], R218 ;  /* 0x000010da01007387 */ /* 0x0001e20000100800 */
[----:B------:R-:W-:-:S07]  /*11be0*/  MOV R252, R182 ;  /* 0x000000b600fc7202 */ /* 0x000fce0000000f00 */
[----:B0-----:R-:W-:Y:S05]  /*11bf0*/  WARPSYNC.COLLECTIVE R183, `(.L_x_2935) ;  /* 0x00000000b7087348 */ /* 0x001fea0003c00000 */
[----:B------:R1:W2:Y:S02]  /*11c00*/  SHFL.BFLY P4, R183, R245, R244, R243 ;  /* 0x0c0000f4f5b77389 */ /* 0x0002a400000800f3 */
[----:B012---:R-:W-:Y:S05]  /*11c10*/  ENDCOLLECTIVE ;  /* 0x000000000000791b */ /* 0x007fea0003800000 */
.L_x_2935:
[----:B------:R0:W-:Y:S01]  /*11c20*/  STL [R1+0x18], R226 ;  /* 0x000018e201007387 */ /* 0x0001e20000100800 */
[----:B------:R-:W-:-:S03]  /*11c30*/  MOV R218, R220 ;  /* 0x000000dc00da7202 */ /* 0x000fc60000000f00 */
[----:B------:R1:W-:Y:S04]  /*11c40*/  STL [R1+0x1c], R225 ;  /* 0x00001ce101007387 */ /* 0x0003e80000100800 */
[----:B------:R2:W-:Y:S01]  /*11c50*/  STL [R1+0x20], R229 ;  /* 0x000020e501007387 */ /* 0x0005e20000100800 */
[----:B------:R-:W-:Y:S01]  /*11c60*/  HFMA2 R244, -RZ, RZ, 0, 1.1920928955078125e-07 ;  /* 0x00000002fff47431 */ /* 0x000fe200000001ff */
[----:B------:R-:W-:Y:S02]  /*11c70*/  MOV R245, R250 ;  /* 0x000000fa00f57202 */ /* 0x000fe40000000f00 */
[----:B------:R3:W-:Y:S01]  /*11c80*/  STL [R1+0x24], R246 ;  /* 0x000024f601007387 */ /* 0x0007e20000100800 */
[----:B0-----:R-:W-:Y:S02]  /*11c90*/  MOV R226, R228 ;  /* 0x000000e400e27202 */ /* 0x001fe40000000f00 */
[----:B-1----:R-:W-:-:S02]  /*11ca0*/  MOV R225, R221 ;  /* 0x000000dd00e17202 */ /* 0x002fc40000000f00 */
[----:B------:R-:W-:Y:S02]  /*11cb0*/  MOV R221, R224 ;  /* 0x000000e000dd7202 */ /* 0x000fe40000000f00 */
[----:B--2---:R-:W-:Y:S01]  /*11cc0*/  MOV R229, R232 ;  /* 0x000000e800e57202 */ /* 0x004fe20000000f00 */
[----:B------:R-:W-:Y:S01]  /*11cd0*/  FADD.FTZ R251, R251, R183 ;  /* 0x000000b7fbfb7221 */ /* 0x000fe20000010000 */
[----:B------:R-:W-:-:S07]  /*11ce0*/  MOV R183, 0xffffffff ;  /* 0xffffffff00b77802 */ /* 0x000fce0000000f00 */
[----:B---3--:R-:W-:Y:S05]  /*11cf0*/  WARPSYNC.COLLECTIVE R183, `(.L_x_2936) ;  /* 0x00000000b7087348 */ /* 0x008fea0003c00000 */
[----:B------:R0:W1:Y:S02]  /*11d00*/  SHFL.BFLY P4, R183, R245, R244, R243 ;  /* 0x0c0000f4f5b77389 */ /* 0x00006400000800f3 */
[----:B01-3--:R-:W-:Y:S05]  /*11d10*/  ENDCOLLECTIVE ;  /* 0x000000000000791b */ /* 0x00bfea0003800000 */
.L_x_2936:
[----:B------:R-:W-:Y:S01]  /*11d20*/  MOV R245, R251 ;  /* 0x000000fb00f57202 */ /* 0x000fe20000000f00 */
[----:B------:R-:W-:Y:S01]  /*11d30*/  FADD.FTZ R250, R250, R183 ;  /* 0x000000b7fafa7221 */ /* 0x000fe20000010000 */
[----:B------:R-:W-:-:S07]  /*11d40*/  MOV R183, 0xffffffff ;  /* 0xffffffff00b77802 */ /* 0x000fce0000000f00 */
[----:B------:R-:W-:Y:S05]  /*11d50*/  WARPSYNC.COLLECTIVE R183, `(.L_x_2937) ;  /* 0x00000000b7087348 */ /* 0x000fea0003c00000 */
[----:B------:R0:W1:Y:S02]  /*11d60*/  SHFL.BFLY P4, R183, R245, R244, R243 ;  /* 0x0c0000f4f5b77389 */ /* 0x00006400000800f3 */
[----:B01----:R-:W-:Y:S05]  /*11d70*/  ENDCOLLECTIVE ;  /* 0x000000000000791b */ /* 0x003fea0003800000 */
.L_x_2937:
[----:B------:R-:W-:Y:S01]  /*11d80*/  HFMA2 R244, -RZ, RZ, 0, 2.384185791015625e-07 ;  /* 0x00000004fff47431 */ /* 0x000fe200000001ff */
[----:B------:R-:W-:Y:S01]  /*11d90*/  MOV R245, R250 ;  /* 0x000000fa00f57202 */ /* 0x000fe20000000f00 */
[----:B------:R-:W-:Y:S01]  /*11da0*/  FADD.FTZ R251, R251, R183 ;  /* 0x000000b7fbfb7221 */ /* 0x000fe20000010000 */
[----:B------:R-:W-:-:S07]  /*11db0*/  MOV R183, 0xffffffff ;  /* 0xffffffff00b77802 */ /* 0x000fce0000000f00 */
[----:B------:R-:W-:Y:S05]  /*11dc0*/  WARPSYNC.COLLECTIVE R183, `(.L_x_2938) ;  /* 0x00000000b7087348 */ /* 0x000fea0003c00000 */
[----:B------:R0:W1:Y:S02]  /*11dd0*/  SHFL.BFLY P4, R183, R245, R244, R243 ;  /* 0x0c0000f4f5b77389 */ /* 0x00006400000800f3 */
[----:B01----:R-:W-:Y:S05]  /*11de0*/  ENDCOLLECTIVE ;  /* 0x000000000000791b */ /* 0x003fea0003800000 */
.L_x_2938:
[----:B------:R-:W-:Y:S01]  /*11df0*/  MOV R245, R251 ;  /* 0x000000fb00f57202 */ /* 0x000fe20000000f00 */
[----:B------:R-:W-:Y:S01]  /*11e00*/  FADD.FTZ R250, R250, R183 ;  /* 0x000000b7fafa7221 */ /* 0x000fe20000010000 */
[----:B------:R-:W-:-:S07]  /*11e10*/  MOV R183, 0xffffffff ;  /* 0xffffffff00b77802 */ /* 0x000fce0000000f00 */
[----:B------:R-:W-:Y:S05]  /*11e20*/  WARPSYNC.COLLECTIVE R183, `(.L_x_2939) ;  /* 0x00000000b7087348 */ /* 0x000fea0003c00000 */
[----:B------:R0:W1:Y:S02]  /*11e30*/  SHFL.BFLY P4, R183, R245, R244, R243 ;  /* 0x0c0000f4f5b77389 */ /* 0x00006400000800f3 */
[----:B01----:R-:W-:Y:S05]  /*11e40*/  ENDCOLLECTIVE ;  /* 0x000000000000791b */ /* 0x003fea0003800000 */
.L_x_2939:
[----:B------:R-:W-:Y:S01]  /*11e50*/  HFMA2 R244, -RZ, RZ, 0, 4.76837158203125e-07 ;  /* 0x00000008fff47431 */ /* 0x000fe200000001ff */
[----:B------:R-:W-:Y:S01]  /*11e60*/  MOV R245, R250 ;  /* 0x000000fa00f57202 */ /* 0x000fe20000000f00 */
[----:B------:R-:W-:Y:S01]  /*11e70*/  FADD.FTZ R251, R251, R183 ;  /* 0x000000b7fbfb7221 */ /* 0x000fe20000010000 */
[----:B------:R-:W-:-:S07]  /*11e80*/  MOV R183, 0xffffffff ;  /* 0xffffffff00b77802 */ /* 0x000fce0000000f00 */
[----:B------:R-:W-:Y:S05]  /*11e90*/  WARPSYNC.COLLECTIVE R183, `(.L_x_2940) ;  /* 0x00000000b7087348 */ /* 0x000fea0003c00000 */
[----:B------:R0:W1:Y:S02]  /*11ea0*/  SHFL.BFLY P4, R183, R245, R244, R243 ;  /* 0x0c0000f4f5b77389 */ /* 0x00006400000800f3 */
[----:B01----:R-:W-:Y:S05]  /*11eb0*/  ENDCOLLECTIVE ;  /* 0x000000000000791b */ /* 0x003fea0003800000 */
.L_x_2940:
[----:B------:R-:W-:Y:S01]  /*11ec0*/  MOV R245, R251 ;  /* 0x000000fb00f57202 */ /* 0x000fe20000000f00 */
[----:B------:R-:W-:Y:S01]  /*11ed0*/  FADD.FTZ R250, R250, R183 ;  /* 0x000000b7fafa7221 */ /* 0x000fe20000010000 */
[----:B------:R-:W-:-:S07]  /*11ee0*/  MOV R183, 0xffffffff ;  /* 0xffffffff00b77802 */ /* 0x000fce0000000f00 */
[----:B------:R-:W-:Y:S05]  /*11ef0*/  WARPSYNC.COLLECTIVE R183, `(.L_x_2941) ;  /* 0x00000000b7087348 */ /* 0x000fea0003c00000 */
[----:B------:R0:W1:Y:S02]  /*11f00*/  SHFL.BFLY P4, R183, R245, R244, R243 ;  /* 0x0c0000f4f5b77389 */ /* 0x00006400000800f3 */
[----:B01----:R-:W-:Y:S05]  /*11f10*/  ENDCOLLECTIVE ;  /* 0x000000000000791b */ /* 0x003fea0003800000 */
.L_x_2941:
[----:B------:R-:W-:Y:S01]  /*11f20*/  HFMA2 R244, -RZ, RZ, 0, 9.5367431640625e-07 ;  /* 0x00000010fff47431 */ /* 0x000fe200000001ff */
[----:B------:R-:W-:Y:S01]  /*11f30*/  MOV R245, R250 ;  /* 0x000000fa00f57202 */ /* 0x000fe20000000f00 */
[----:B------:R-:W-:Y:S01]  /*11f40*/  FADD.FTZ R251, R251, R183 ;  /* 0x000000b7fbfb7221 */ /* 0x000fe20000010000 */
[----:B------:R-:W-:-:S07]  /*11f50*/  MOV R183, 0xffffffff ;  /* 0xffffffff00b77802 */ /* 0x000fce0000000f00 */
[----:B------:R-:W-:Y:S05]  /*11f60*/  WARPSYNC.COLLECTIVE R183, `(.L_x_2942) ;  /* 0x00000000b7087348 */ /* 0x000fea0003c00000 */
[----:B------:R0:W1:Y:S02]  /*11f70*/  SHFL.BFLY P4, R183, R245, R244, R243 ;  /* 0x0c0000f4f5b77389 */ /* 0x00006400000800f3 */
[----:B01----:R-:W-:Y:S05]  /*11f80*/  ENDCOLLECTIVE ;  /* 0x000000000000791b */ /* 0x003fea0003800000 */
.L_x_2942:
[----:B------:R-:W-:Y:S02]  /*11f90*/  MOV R245, R251 ;  /* 0x000000fb00f57202 */ /* 0x000fe40000000f00 */
[----:B------:R-:W-:Y:S02]  /*11fa0*/  MOV R217, R183 ;  /* 0x000000b700d97202 */ /* 0x000fe40000000f00 */
[----:B------:R-:W-:-:S07]  /*11fb0*/  MOV R183, 0xffffffff ;  /* 0xffffffff00b77802 */ /* 0x000fce0000000f00 */
[----:B------:R-:W-:Y:S05]  /*11fc0*/  WARPSYNC.COLLECTIVE R183, `(.L_x_2943) ;  /* 0x00000000b7087348 */ /* 0x000fea0003c00000 */
[----:B------:R0:W1:Y:S02]  /*11fd0*/  SHFL.BFLY P4, R183, R245, R244, R243 ;  /* 0x0c0000f4f5b77389 */ /* 0x00006400000800f3 */
[----:B01----:R-:W-:Y:S05]  /*11fe0*/  ENDCOLLECTIVE ;  /* 0x000000000000791b */ /* 0x003fea0003800000 */
.L_x_2943:
[----:B------:R-:W-:Y:S02]  /*11ff0*/  MOV R245, R239 ;  /* 0x000000ef00f57202 */ /* 0x000fe40000000f00 */
[----:B------:R-:W-:Y:S02]  /*12000*/  MOV R244, R12 ;  /* 0x0000000c00f47202 */ /* 0x000fe40000000f00 */
[----:B------:R-:W-:Y:S02]  /*12010*/  MOV R239, R240 ;  /* 0x000000f000ef7202 */ /* 0x000fe40000000f00 */
[----:B------:R-:W-:Y:S01]  /*12020*/  MOV R243, R249 ;  /* 0x000000f900f37202 */ /* 0x000fe20000000f00 */
[----:B------:R-:W-:Y:S06]  /*12030*/  BRA `(.L_x_2944) ;  /* 0xffffff2c00647947 */ /* 0x000fec000383ffff */
.L_x_2945:
        /* <DEDUP_REMOVED lines=12> */
.L_x_7119:


//--------------------- .text._ZN10layer_norm22ln_bwd_finalize_kernelINS_22Kernel_traits_finalizeILj1280Ef13__nv_bfloat16fS2_fjLb0ELj1024ELj4ENS_18Kernel_traits_baseILj1280EfS2_fS2_fjLj1024EEEEELb0ELb0EEEvNS_9BwdParamsE --------------------------
	.section	.text._ZN10layer_norm22ln_bwd_finalize_kernelINS_22Kernel_traits_finalizeILj1280Ef13__nv_bfloat16fS2_fjLb0ELj1024ELj4ENS_18Kernel_traits_baseILj1280EfS2_fS2_fjLj1024EEEEELb0ELb0EEEvNS_9BwdParamsE,"ax",@progbits
	.align	128
        .global         _ZN10layer_norm22ln_bwd_finalize_kernelINS_22Kernel_traits_finalizeILj1280Ef13__nv_bfloat16fS2_fjLb0ELj1024ELj4ENS_18Kernel_traits_baseILj1280EfS2_fS2_fjLj1024EEEEELb0ELb0EEEvNS_9BwdParamsE
        .type           _ZN10layer_norm22ln_bwd_finalize_kernelINS_22Kernel_traits_finalizeILj1280Ef13__nv_bfloat16fS2_fjLb0ELj1024ELj4ENS_18Kernel_traits_baseILj1280EfS2_fS2_fjLj1024EEEEELb0ELb0EEEvNS_9BwdParamsE,@function
        .size           _ZN10layer_norm22ln_bwd_finalize_kernelINS_22Kernel_traits_finalizeILj1280Ef13__nv_bfloat16fS2_fjLb0ELj1024ELj4ENS_18Kernel_traits_baseILj1280EfS2_fS2_fjLj1024EEEEELb0ELb0EEEvNS_9BwdParamsE,(.L_x_7120 - _ZN10layer_norm22ln_bwd_finalize_kernelINS_22Kernel_traits_finalizeILj1280Ef13__nv_bfloat16fS2_fjLb0ELj1024ELj4ENS_18Kernel_traits_baseILj1280EfS2_fS2_fjLj1024EEEEELb0ELb0EEEvNS_9BwdParamsE)
        .other          _ZN10layer_norm22ln_bwd_finalize_kernelINS_22Kernel_traits_finalizeILj1280Ef13__nv_bfloat16fS2_fjLb0ELj1024ELj4ENS_18Kernel_traits_baseILj1280EfS2_fS2_fjLj1024EEEEELb0ELb0EEEvNS_9BwdParamsE,@"STO_CUDA_ENTRY STV_DEFAULT"
_ZN10layer_norm22ln_bwd_finalize_kernelINS_22Kernel_traits_finalizeILj1280Ef13__nv_bfloat16fS2_fjLb0ELj1024ELj4ENS_18Kernel_traits_baseILj1280EfS2_fS2_fjLj1024EEEEELb0ELb0EEEvNS_9BwdParamsE:
.text._ZN10layer_norm22ln_bwd_finalize_kernelINS_22Kernel_traits_finalizeILj1280Ef13__nv_bfloat16fS2_fjLb0ELj1024ELj4ENS_18Kernel_traits_baseILj1280EfS2_fS2_fjLj1024EEEEELb0ELb0EEEvNS_9BwdParamsE:
        /* <DEDUP_REMOVED lines=78> */
.L_x_2950:
        /* <DEDUP_REMOVED lines=118> */
.L_x_2949:
[----:B------:R-:W-:Y:S05]  /*0c40*/  BSYNC.RECONVERGENT B1 ;  /* 0x0000000000017941 */ /* 0x000fea0003800200 */
.L_x_2948:
        /* <DEDUP_REMOVED lines=68> */
.L_x_2952:
[----:B------:R-:W-:Y:S05]  /*1090*/  BSYNC.RECONVERGENT B1 ;  /* 0x0000000000017941 */ /* 0x000fea0003800200 */
.L_x_2951:
        /* <DEDUP_REMOVED lines=37> */
.L_x_2954:
[----:B------:R-:W-:Y:S05]  /*12f0*/  BSYNC.RECONVERGENT B1 ;  /* 0x0000000000017941 */ /* 0x000fea0003800200 */
.L_x_2953:
[----:B------:R-:W-:Y:S05]  /*1300*/  @!P1 BRA `(.L_x_2947) ;  /* 0x00000000003c9947 */ /* 0x000fea0003800000 */
[----:B------:R-:W0:Y:S01]  /*1310*/  LDC.64 R8, c[0x0][0x440] ;  /* 0x00011000ff087b82 */ /* 0x000e220000000a00 */
[----:B------:R-:W-:Y:S01]  /*1320*/  IMAD R0, R3, R54, R0 ;  /* 0x0000003603007224 */ /* 0x000fe200078e0200 */
[----:B------:R-:W-:-:S04]  /*1330*/  IADD3 R12, PT, PT, -R55, RZ, RZ ;  /* 0x000000ff370c7210 */ /* 0x000fc80007ffe1ff */
[----:B------:R-:W-:Y:S02]  /*1340*/  IADD3 R3, PT, PT, R57, R0, RZ ;  /* 0x0000000039037210 */ /* 0x000fe40007ffe0ff */
[----:B------:R-:W1:Y:S05]  /*1350*/  LDC.64 R10, c[0x0][0x448] ;  /* 0x00011200ff0a7b82 */ /* 0x000e6a0000000a00 */
.L_x_2955:
        /* <DEDUP_REMOVED lines=10> */
.L_x_2947:
[----:B------:R-:W-:Y:S05]  /*1400*/  BSYNC.RECONVERGENT B0 ;  /* 0x0000000000007941 */ /* 0x000fea0003800200 */
.L_x_2946:
        /* <DEDUP_REMOVED lines=60> */
.L_x_2956:
        /* <DEDUP_REMOVED lines=11> */
.L_x_7120:


//--------------------- .text._ZN10layer_norm40ln_parallel_residual_bwd_finalize_kernelINS_22Kernel_traits_finalizeILj1280Ef13__nv_bfloat16fS2_fjLb0ELj1024ELj4ENS_18Kernel_traits_baseILj1280EfS2_fS2_fjLj1024EEEEELb0EEEvNS_9BwdParamsE --------------------------
	.section	.text._ZN10layer_norm40ln_parallel_residual_bwd_finalize_kernelINS_22Kernel_traits_finalizeILj1280Ef13__nv_bfloat16fS2_fjLb0ELj1024ELj4ENS_18Kernel_traits_baseILj1280EfS2_fS2_fjLj1024EEEEELb0EEEvNS_9BwdParamsE,"ax",@progbits
	.align	128
        .global         _ZN10layer_norm40ln_parallel_residual_bwd_finalize_kernelINS_22Kernel_traits_finalizeILj1280Ef13__nv_bfloat16fS2_fjLb0ELj1024ELj4ENS_18Kernel_traits_baseILj1280EfS2_fS2_fjLj1024EEEEELb0EEEvNS_9BwdParamsE
        .type           _ZN10layer_norm40ln_parallel_residual_bwd_finalize_kernelINS_22Kernel_traits_finalizeILj1280Ef13__nv_bfloat16fS2_fjLb0ELj1024ELj4ENS_18Kernel_traits_baseILj1280EfS2_fS2_fjLj1024EEEEELb0EEEvNS_9BwdParamsE,@function
        .size           _ZN10layer_norm40ln_parallel_residual_bwd_finalize_kernelINS_22Kernel_traits_finalizeILj1280Ef13__nv_bfloat16fS2_fjLb0ELj1024ELj4ENS_18Kernel_traits_baseILj1280EfS2_fS2_fjLj1024EEEEELb0EEEvNS_9BwdParamsE,(.L_x_7121 - _ZN10layer_norm40ln_parallel_residual_bwd_finalize_kernelINS_22Kernel_traits_finalizeILj1280Ef13__nv_bfloat16fS2_fjLb0ELj1024ELj4ENS_18Kernel_traits_baseILj1280EfS2_fS2_fjLj1024EEEEELb0EEEvNS_9BwdParamsE)
        .other          _ZN10layer_norm40ln_parallel_residual_bwd_finalize_kernelINS_22Kernel_traits_finalizeILj1280Ef13__nv_bfloat16fS2_fjLb0ELj1024ELj4ENS_18Kernel_traits_baseILj1280EfS2_fS2_fjLj1024EEEEELb0EEEvNS_9BwdParamsE,@"STO_CUDA_ENTRY STV_DEFAULT"
_ZN10layer_norm40ln_parallel_residual_bwd_finalize_kernelINS_22Kernel_traits_finalizeILj1280Ef13__nv_bfloat16fS2_fjLb0ELj1024ELj4ENS_18Kernel_traits_baseILj1280EfS2_fS2_fjLj1024EEEEELb0EEEvNS_9BwdParamsE:
.text._ZN10layer_norm40ln_parallel_residual_bwd_finalize_kernelINS_22Kernel_traits_finalizeILj1280Ef13__nv_bfloat16fS2_fjLb0ELj1024ELj4ENS_18Kernel_traits_baseILj1280EfS2_fS2_fjLj1024EEEEELb0EEEvNS_9BwdParamsE:
        /* <DEDUP_REMOVED lines=58> */
.L_x_2961:
        /* <DEDUP_REMOVED lines=112> */
.L_x_2960:
[----:B------:R-:W-:Y:S05]  /*0aa0*/  BSYNC.RECONVERGENT B1 ;  /* 0x0000000000017941 */ /* 0x000fea0003800200 */
.L_x_2959:
        /* <DEDUP_REMOVED lines=66> */
.L_x_2963:
[----:B------:R-:W-:Y:S05]  /*0ed0*/  BSYNC.RECONVERGENT B1 ;  /* 0x0000000000017941 */ /* 0x000fea0003800200 */
.L_x_2962:
        /* <DEDUP_REMOVED lines=36> */
.L_x_2965:
[----:B------:R-:W-:Y:S05]  /*1120*/  BSYNC.RECONVERGENT B1 ;  /* 0x0000000000017941 */ /* 0x000fea0003800200 */
.L_x_2964:
        /* <DEDUP_REMOVED lines=18> */
.L_x_2958:
[----:B------:R-:W-:Y:S05]  /*1250*/  BSYNC.RECONVERGENT B0 ;  /* 0x0000000000007941 */ /* 0x000fea0003800200 */
.L_x_2957:
        /* <DEDUP_REMOVED lines=92> */
.L_x_2966:
        /* <DEDUP_REMOVED lines=14> */
.L_x_7121:


//--------------------- .text._ZN10layer_norm31ln_parallel_residual_bwd_kernelINS_13Kernel_traitsIf13__nv_bfloat16fS2_fjLj1280ELj1ELj4ELj1ELj16ENS_18Kernel_traits_baseILj1280EfS2_fS2_fjLj128EEEEELb1ELb1ELb0EEEvNS_9BwdParamsE --------------------------
	.section	.text._ZN10layer_norm31ln_parallel_residual_bwd_kernelINS_13Kernel_traitsIf13__nv_bfloat16fS2_fjLj1280ELj1ELj4ELj1ELj16ENS_18Kernel_traits_baseILj1280EfS2_fS2_fjLj128EEEEELb1ELb1ELb0EEEvNS_9BwdParamsE,"ax",@progbits
	.align	128
        .global         _ZN10layer_norm31ln_parallel_residual_bwd_kernelINS_13Kernel_traitsIf13__nv_bfloat16fS2_fjLj1280ELj1ELj4ELj1ELj16ENS_18Kernel_traits_baseILj1280EfS2_fS2_fjLj128EEEEELb1ELb1ELb0EEEvNS_9BwdParamsE
        .type           _ZN10layer_norm31ln_parallel_residual_bwd_kernelINS_13Kernel_traitsIf13__nv_bfloat16fS2_fjLj1280ELj1ELj4ELj1ELj16ENS_18Kernel_traits_baseILj1280EfS2_fS2_fjLj128EEEEELb1ELb1ELb0EEEvNS_9BwdParamsE,@function
        .size           _ZN10layer_norm31ln_parallel_residual_bwd_kernelINS_13Kernel_traitsIf13__nv_bfloat16fS2_fjLj1280ELj1ELj4ELj1ELj16ENS_18Kernel_traits_baseILj1280EfS2_fS2_fjLj128EEEEELb1ELb1ELb0EEEvNS_9BwdParamsE,(.L_x_7122 - _ZN10layer_norm31ln_parallel_residual_bwd_kernelINS_13Kernel_traitsIf13__nv_bfloat16fS2_fjLj1280ELj1ELj4ELj1ELj16ENS_18Kernel_traits_baseILj1280EfS2_fS2_fjLj128EEEEELb1ELb1ELb0EEEvNS_9BwdParamsE)
        .other          _ZN10layer_norm31ln_parallel_residual_bwd_kernelINS_13Kernel_traitsIf13__nv_bfloat16fS2_fjLj1280ELj1ELj4ELj1ELj16ENS_18Kernel_traits_baseILj1280EfS2_fS2_fjLj128EEEEELb1ELb1ELb0EEEvNS_9BwdParamsE,@"STO_CUDA_ENTRY STV_DEFAULT"
_ZN10layer_norm31ln_parallel_residual_bwd_kernelINS_13Kernel_traitsIf13__nv_bfloat16fS2_fjLj1280ELj1ELj4ELj1ELj16ENS_18Kernel_traits_baseILj1280EfS2_fS2_fjLj128EEEEELb1ELb1ELb0EEEvNS_9BwdParamsE:
.text._ZN10layer_norm31ln_parallel_residual_bwd_kernelINS_13Kernel_traitsIf13__nv_bfloat16fS2_fjLj1280ELj1ELj4ELj1ELj16ENS_18Kernel_traits_baseILj1280EfS2_fS2_fjLj128EEEEELb1ELb1ELb0EEEvNS_9BwdParamsE:
        /* <DEDUP_REMOVED lines=111> */
[----:B--2---:R0:W-:Y:S04]  /*06f0*/  @P3 STL.64 [R1+0x98], R52 ;  /* 0x0000983401003387 */ /* 0x0041e80000100a00 */
[----:B------:R1:W-:Y:S04]  /*0700*/  @P3 STL.64 [R1+0xa0], R54 ;  /* 0x0000a03601003387 */ /* 0x0003e80000100a00 */
[----:B---3--:R2:W-:Y:S04]  /*0710*/  @P3 STL.64 [R1+0x88], R48 ;  /* 0x0000883001003387 */ /* 0x0085e80000100a00 */
[----:B------:R3:W-:Y:S04]  /*0720*/  @P3 STL.64 [R1+0x90], R50 ;  /* 0x0000903201003387 */ /* 0x0007e80000100a00 */
[----:B----4-:R4:W-:Y:S04]  /*0730*/  @P0 STL.64 [R1+0x78], R44 ;  /* 0x0000782c01000387 */ /* 0x0109e80000100a00 */
[----:B------:R4:W-:Y:S04]  /*0740*/  @P0 STL.64 [R1+0x80], R46 ;  /* 0x0000802e01000387 */ /* 0x0009e80000100a00 */
[----:B-----5:R4:W-:Y:S04]  /*0750*/  @P0 STL.64 [R1+0x68], R40 ;  /* 0x0000682801000387 */ /* 0x0209e80000100a00 */
[----:B------:R4:W-:Y:S04]  /*0760*/  @P0 STL.64 [R1+0x70], R42 ;  /* 0x0000702a01000387 */ /* 0x0009e80000100a00 */
        /* <DEDUP_REMOVED lines=10> */
[----:B------:R4:W-:Y:S04]  /*0810*/  @P4 STL.64 [R1], R16 ;  /* 0x0000001001004387 */ /* 0x0009e80000100a00 */
[----:B------:R4:W-:Y:S01]  /*0820*/  @P4 STL.64 [R1+0x8], R18 ;  /* 0x0000081201004387 */ /* 0x0009e20000100a00 */
[----:B------:R-:W-:-:S02]  /*0830*/  ISETP.GE.AND P0, PT, R215, UR5, PT ;  /* 0x00000005d7007c0c */ /* 0x000fc4000bf06270 */
[----:B0-----:R-:W-:Y:S02]  /*0840*/  CS2R R52, SRZ ;  /* 0x0000000000347805 */ /* 0x001fe4000001ff00 */
[----:B-1----:R-:W-:Y:S02]  /*0850*/  CS2R R54, SRZ ;  /* 0x0000000000367805 */ /* 0x002fe4000001ff00 */
[----:B--2---:R-:W-:Y:S02]  /*0860*/  CS2R R48, SRZ ;  /* 0x0000000000307805 */ /* 0x004fe4000001ff00 */
[----:B---3--:R-:W-:-:S05]  /*0870*/  CS2R R50, SRZ ;  /* 0x0000000000327805 */ /* 0x008fca000001ff00 */
[----:B----4-:R-:W-:Y:S05]  /*0880*/  @P0 BRA `(.L_x_2968) ;  /* 0x000000d000c40947 */ /* 0x010fea0003800000 */
        /* <DEDUP_REMOVED lines=43> */
.L_x_3030:
[----:B------:R-:W0:Y:S02]  /*0b40*/  LDC.64 R120, c[0x0][0x3c0] ;  /* 0x0000f000ff787b82 */ /* 0x000e240000000a00 */
[----:B0-----:R-:W-:-:S05]  /*0b50*/  IMAD.WIDE R120, R215, 0x4, R120 ;  /* 0x00000004d7787825 */ /* 0x001fca00078e0278 */
[----:B------:R0:W2:Y:S01]  /*0b60*/  LDG.E R122, desc[UR8][R120.64] ;  /* 0x00000008787a7981 */ /* 0x0000a2000c1e1900 */
[----:B------:R-:W1:Y:S01]  /*0b70*/  S2R R123, SR_TID.X ;  /* 0x00000000007b7919 */ /* 0x000e620000002100 */
[----:B0-----:R-:W0:Y:S01]  /*0b80*/  LDC.64 R120, c[0x0][0x3c8] ;  /* 0x0000f200ff787b82 */ /* 0x001e220000000a00 */
[----:B------:R-:W-:-:S05]  /*0b90*/  MOV R2, UR15 ;  /* 0x0000000f00027c02 */ /* 0x000fca0008000f00 */
        /* <DEDUP_REMOVED lines=32> */
[----:B------:R-:W3:Y:S04]  /*0da0*/  LDG.E.128 R8, desc[UR8][R8.64] ;  /* 0x0000000808087981 */ /* 0x000ee8000c1e1d00 */
[----:B------:R-:W4:Y:S01]  /*0db0*/  LDG.E.128 R12, desc[UR8][R12.64+0x10] ;  /* 0x000010080c0c7981 */ /* 0x000f22000c1e1d00 */
        /* <DEDUP_REMOVED lines=8> */
[----:B------:R-:W5:Y:S04]  /*0e40*/  @P0 LDG.E.128 R80, desc[UR8][R16.64] ;  /* 0x0000000810500981 */ /* 0x000f68000c1e1d00 */
[----:B------:R0:W5:Y:S02]  /*0e50*/  @P0 LDG.E.128 R84, desc[UR8][R16.64+0x10] ;  /* 0x0000100810540981 */ /* 0x000164000c1e1d00 */
[----:B0-----:R-:W-:-:S05]  /*0e60*/  IMAD.WIDE.U32 R16, R2, 0x8, R122 ;  /* 0x0000000802107825 */ /* 0x001fca00078e007a */
[----:B------:R4:W5:Y:S01]  /*0e70*/  LDG.E.64 R138, desc[UR8][R16.64] ;  /* 0x00000008108a7981 */ /* 0x000962000c1e1b00 */
[----:B------:R-:W-:Y:S01]  /*0e80*/  IADD3 R214, PT, PT, R2, 0x20, RZ ;  /* 0x0000002002d67810 */ /* 0x000fe20007ffe0ff */
[C---:B--2---:R-:W-:Y:S01]  /*0e90*/  FADD.FTZ R0, -R195.reuse, R4 ;  /* 0x00000004c3007221 */ /* 0x044fe20000010100 */
[C-C-:B------:R-:W-:Y:S01]  /*0ea0*/  FADD.FTZ R4, -R195.reuse, R6.reuse ;  /* 0x00000006c3047221 */ /* 0x140fe20000010100 */
[C---:B------:R-:W-:Y:S01]  /*0eb0*/  FADD.FTZ R3, -R195.reuse, R5 ;  /* 0x00000005c3037221 */ /* 0x040fe20000010100 */
[--C-:B------:R-:W-:Y:S01]  /*0ec0*/  FADD.FTZ R5, -R195, R7.reuse ;  /* 0x00000007c3057221 */ /* 0x100fe20000010100 */
[C---:B---3--:R-:W-:Y:S02]  /*0ed0*/  PRMT R6, R8.reuse, 0x7632, R6 ;  /* 0x0000763208067816 */ /* 0x048fe40000000006 */
[----:B------:R-:W-:Y:S01]  /*0ee0*/  SHF.L.U32 R8, R8, 0x10, RZ ;  /* 0x0000001008087819 */ /* 0x000fe200000006ff */
[----:B-----5:R-:W-:Y:S01]  /*0ef0*/  FMUL.FTZ R0, R137, R0 ;  /* 0x0000000089007220 */ /* 0x020fe20000410000 */
[----:B------:R-:W-:Y:S01]  /*0f00*/  PRMT R7, R9, 0x7632, R7 ;  /* 0x0000763209077816 */ /* 0x000fe20000000007 */
[----:B----4-:R-:W-:Y:S01]  /*0f10*/  FADD.FTZ R16, -R195, R13 ;  /* 0x0000000dc3107221 */ /* 0x010fe20000010100 */
[----:B------:R-:W-:Y:S01]  /*0f20*/  SHF.L.U32 R9, R9, 0x10, RZ ;  /* 0x0000001009097819 */ /* 0x000fe200000006ff */
[----:B------:R-:W-:Y:S01]  /*0f30*/  FADD.FTZ R12, -R195, R12 ;  /* 0x0000000cc30c7221 */ /* 0x000fe20000010100 */
[----:B------:R-:W-:Y:S01]  /*0f40*/  FMUL.FTZ R4, R137, R4 ;  /* 0x0000000489047220 */ /* 0x000fe20000410000 */
        /* <DEDUP_REMOVED lines=56> */
.L_x_2970:
[----:B------:R-:W-:Y:S05]  /*12d0*/  BSYNC.RECONVERGENT B1 ;  /* 0x0000000000017941 */ /* 0x000fea0003800200 */
.L_x_2969:
[----:B------:R-:W-:Y:S04]  /*12e0*/  BSSY.RECONVERGENT B1, `(.L_x_2971) ;  /* 0x0000064000017945 */ /* 0x000fe80003800200 */
[----:B------:R-:W-:Y:S05]  /*12f0*/  @!P6 BRA `(.L_x_2972) ;  /* 0x000000040088e947 */ /* 0x000fea0003800000 */
[----:B------:R-:W0:Y:S01]  /*1300*/  LDC.64 R18, c[0x0][0x3a8] ;  /* 0x0000ea00ff127b82 */ /* 0x000e220000000a00 */
[----:B------:R-:W-:Y:S01]  /*1310*/  ISETP.NE.U32.AND P0, PT, RZ, UR10, PT ;  /* 0x0000000aff007c0c */ /* 0x000fe2000bf05070 */
[----:B------:R-:W2:Y:S04]  /*1320*/  LDL R129, [R1+0x7c] ;  /* 0x00007c0001817983 */ /* 0x000ea80000100800 */
[----:B------:R-:W3:Y:S02]  /*1330*/  LDL R131, [R1+0x80] ;  /* 0x0000800001837983 */ /* 0x000ee40000100800 */
[----:B------:R-:W1:Y:S02]  /*1340*/  LDC.64 R24, c[0x0][0x428] ;  /* 0x00010a00ff187b82 */ /* 0x000e640000000a00 */
[----:B------:R-:W4:Y:S04]  /*1350*/  LDL R128, [R1+0x70] ;  /* 0x0000700001807983 */ /* 0x000f280000100800 */
[----:B------:R-:W4:Y:S02]  /*1360*/  LDL R127, [R1+0x84] ;  /* 0x00008400017f7983 */ /* 0x000f240000100800 */
[----:B------:R-:W1:Y:S02]  /*1370*/  LDC.64 R120, c[0x0][0x3b0] ;  /* 0x0000ec00ff787b82 */ /* 0x000e640000000a00 */
[----:B------:R-:W4:Y:S04]  /*1380*/  LDL R130, [R1+0x68] ;  /* 0x0000680001827983 */ /* 0x000f280000100800 */
[----:B------:R-:W4:Y:S01]  /*1390*/  LDL R126, [R1+0x6c] ;  /* 0x00006c00017e7983 */ /* 0x000f220000100800 */
[----:B0-----:R-:W-:-:S03]  /*13a0*/  IMAD.WIDE.U32 R18, R214, 0x20, R18 ;  /* 0x00000020d6127825 */ /* 0x001fc600078e0012 */
[----:B------:R-:W4:Y:S04]  /*13b0*/  LDL R125, [R1+0x74] ;  /* 0x00007400017d7983 */ /* 0x000f280000100800 */
[----:B------:R-:W2:Y:S04]  /*13c0*/  LDG.E.128 R20, desc[UR8][R18.64] ;  /* 0x0000000812147981 */ /* 0x000ea8000c1e1d00 */
[----:B------:R0:W3:Y:S01]  /*13d0*/  LDG.E.128 R28, desc[UR8][R18.64+0x10] ;  /* 0x00001008121c7981 */ /* 0x0000e2000c1e1d00 */
[----:B------:R-:W-:Y:S02]  /*13e0*/  ISETP.NE.AND.EX P3, PT, RZ, UR11, PT, P0 ;  /* 0x0000000bff007c0c */ /* 0x000fe4000bf65300 */
[----:B------:R-:W-:-:S04]  /*13f0*/  ISETP.NE.U32.AND P0, PT, RZ, UR20, PT ;  /* 0x00000014ff007c0c */ /* 0x000fc8000bf05070 */
[----:B------:R-:W-:-:S07]  /*1400*/  ISETP.NE.AND.EX P0, PT, RZ, UR21, PT, P0 ;  /* 0x00000015ff007c0c */ /* 0x000fce000bf05300 */
[----:B0-----:R-:W0:Y:S08]  /*1410*/  @P3 LDC.64 R18, c[0x0][0x3b8] ;  /* 0x0000ee00ff123b82 */ /* 0x001e300000000a00 */
[----:B------:R-:W0:Y:S01]  /*1420*/  @P0 LDC.64 R32, c[0x0][0x438] ;  /* 0x00010e00ff200b82 */ /* 0x000e220000000a00 */
[----:B-1----:R-:W-:-:S06]  /*1430*/  IMAD.WIDE.U32 R24, R214, 0x10, R24 ;  /* 0x00000010d6187825 */ /* 0x002fcc00078e0018 */
[----:B------:R-:W4:Y:S01]  /*1440*/  LDG.E.128 R24, desc[UR8][R24.64] ;  /* 0x0000000818187981 */ /* 0x000f22000c1e1d00 */
[----:B0-----:R-:W-:-:S05]  /*1450*/  @P3 IMAD.WIDE.U32 R18, R214, 0x8, R18 ;  /* 0x00000008d6123825 */ /* 0x001fca00078e0012 */
[----:B------:R0:W5:Y:S02]  /*1460*/  @P3 LDG.E.64 R142, desc[UR8][R18.64] ;  /* 0x00000008128e3981 */ /* 0x000164000c1e1b00 */
[----:B0-----:R-:W-:-:S05]  /*1470*/  @P0 IMAD.WIDE.U32 R18, R214, 0x20, R32 ;  /* 0x00000020d6120825 */ /* 0x001fca00078e0020 */
[----:B------:R-:W5:Y:S04]  /*1480*/  @P0 LDG.E.128 R88, desc[UR8][R18.64] ;  /* 0x0000000812580981 */ /* 0x000f68000c1e1d00 */
[----:B------:R0:W5:Y:S02]  /*1490*/  @P0 LDG.E.128 R92, desc[UR8][R18.64+0x10] ;  /* 0x00001008125c0981 */ /* 0x000164000c1e1d00 */
[----:B0-----:R-:W-:-:S05]  /*14a0*/  IMAD.WIDE.U32 R18, R214, 0x8, R120 ;  /* 0x00000008d6127825 */ /* 0x001fca00078e0078 */
[----:B------:R2:W5:Y:S02]  /*14b0*/  LDG.E.64 R144, desc[UR8][R18.64] ;  /* 0x0000000812907981 */ /* 0x000564000c1e1b00 */
[C---:B--2---:R-:W-:Y:S01]  /*14c0*/  FADD.FTZ R19, -R195.reuse, R21 ;  /* 0x00000015c3137221 */ /* 0x044fe20000010100 */
[C---:B------:R-:W-:Y:S01]  /*14d0*/  FADD.FTZ R21, -R195.reuse, R23 ;  /* 0x00000017c3157221 */ /* 0x040fe20000010100 */
[C---:B---3--:R-:W-:Y:S02]  /*14e0*/  FADD.FTZ R23, -R195.reuse, R28 ;  /* 0x0000001cc3177221 */ /* 0x048fe40000010100 */
[----:B------:R-:W2:Y:S01]  /*14f0*/  LDL R28, [R1+0x78] ;  /* 0x00007800011c7983 */ /* 0x000ea20000100800 */
[C---:B------:R-:W-:Y:S01]  /*1500*/  FADD.FTZ R18, -R195.reuse, R20 ;  /* 0x00000014c3127221 */ /* 0x040fe20000010100 */
[----:B------:R-:W-:-:S03]  /*1510*/  FADD.FTZ R20, -R195, R22 ;  /* 0x00000016c3147221 */ /* 0x000fc60000010100 */
[C---:B-----5:R-:W-:Y:S01]  /*1520*/  FMUL.FTZ R18, R137.reuse, R18 ;  /* 0x0000001289127220 */ /* 0x060fe20000410000 */
[----:B------:R-:W-:Y:S01]  /*1530*/  FMUL.FTZ R19, R137, R19 ;  /* 0x0000001389137220 */ /* 0x000fe20000410000 */
[----:B------:R-:W-:Y:S01]  /*1540*/  FADD.FTZ R32, -R195, R29 ;  /* 0x0000001dc3207221 */ /* 0x000fe20000010100 */
[C---:B------:R-:W-:Y:S01]  /*1550*/  FMUL.FTZ R20, R137.reuse, R20 ;  /* 0x0000001489147220 */ /* 0x040fe20000410000 */
[C---:B------:R-:W-:Y:S01]  /*1560*/  FMUL.FTZ R21, R137.reuse, R21 ;  /* 0x0000001589157220 */ /* 0x040fe20000410000 */
[----:B------:R-:W-:Y:S01]  /*1570*/  FMUL.FTZ R23, R137, R23 ;  /* 0x0000001789177220 */ /* 0x000fe20000410000 */
[C---:B----4-:R-:W-:Y:S02]  /*1580*/  PRMT R120, R24.reuse, 0x7632, R120 ;  /* 0x0000763218787816 */ /* 0x050fe40000000078 */
[----:B------:R-:W-:Y:S02]  /*1590*/  SHF.L.U32 R22, R24, 0x10, RZ ;  /* 0x0000001018167819 */ /* 0x000fe400000006ff */
[----:B------:R-:W-:-:S02]  /*15a0*/  PRMT R124, R27, 0x7632, R124 ;  /* 0x000076321b7c7816 */ /* 0x000fc4000000007c */
[----:B------:R-:W-:Y:S01]  /*15b0*/  SHF.L.U32 R121, R27, 0x10, RZ ;  /* 0x000000101b797819 */ /* 0x000fe200000006ff */
[----:B------:R-:W-:Y:S01]  /*15c0*/  FADD.FTZ R196, R196, R22 ;  /* 0x00000016c4c47221 */ /* 0x000fe20000010000 */
[----:B------:R-:W-:Y:S01]  /*15d0*/  SHF.L.U32 R27, R120, 0x10, RZ ;  /* 0x00000010781b7819 */ /* 0x000fe200000006ff */
[----:B------:R-:W-:Y:S01]  /*15e0*/  FFMA.FTZ R240, R18, R22, R240 ;  /* 0x0000001612f07223 */ /* 0x000fe200000100f0 */
[C---:B------:R-:W-:Y:S02]  /*15f0*/  PRMT R122, R25.reuse, 0x7632, R122 ;  /* 0x00007632197a7816 */ /* 0x040fe4000000007a */
[----:B------:R-:W-:Y:S01]  /*1600*/  SHF.L.U32 R24, R25, 0x10, RZ ;  /* 0x0000001019187819 */ /* 0x000fe200000006ff */
[-C--:B------:R-:W-:Y:S01]  /*1610*/  FFMA.FTZ R241, R19, R27.reuse, R241 ;  /* 0x0000001b13f17223 */ /* 0x080fe200000100f1 */
[C---:B------:R-:W-:Y:S01]  /*1620*/  PRMT R123, R26.reuse, 0x7632, R123 ;  /* 0x000076321a7b7816 */ /* 0x040fe2000000007b */
[----:B------:R-:W-:Y:S01]  /*1630*/  FADD.FTZ R197, R197, R27 ;  /* 0x0000001bc5c57221 */ /* 0x000fe20000010000 */
[----:B------:R-:W-:Y:S01]  /*1640*/  SHF.L.U32 R25, R26, 0x10, RZ ;  /* 0x000000101a197819 */ /* 0x000fe200000006ff */
[----:B------:R-:W-:Y:S01]  /*1650*/  FADD.FTZ R26, -R195, R30 ;  /* 0x0000001ec31a7221 */ /* 0x000fe20000010100 */
[----:B------:R-:W-:Y:S01]  /*1660*/  SHF.L.U32 R29, R122, 0x10, RZ ;  /* 0x000000107a1d7819 */ /* 0x000fe200000006ff */
        /* <DEDUP_REMOVED lines=9> */
[----:B------:R-:W-:Y:S01]  /*1700*/  FMUL.FTZ R29, R127, R29 ;  /* 0x0000001d7f1d7220 */ /* 0x000fe20000410000 */
[----:B------:R-:W-:Y:S01]  /*1710*/  FADD.FTZ R33, -R195, R31 ;  /* 0x0000001fc3217221 */ /* 0x000fe20000010100 */
[----:B------:R-:W-:Y:S01]  /*1720*/  SHF.L.U32 R31, R123, 0x10, RZ ;  /* 0x000000107b1f7819 */ /* 0x000fe200000006ff */
[----:B------:R-:W-:Y:S01]  /*1730*/  FADD.FTZ R52, R52, R25 ;  /* 0x0000001934347221 */ /* 0x000fe20000010000 */
[-C--:B------:R-:W-:Y:S01]  /*1740*/  FFMA.FTZ R236, R23, R25.reuse, R236 ;  /* 0x0000001917ec7223 */ /* 0x080fe200000100ec */
[----:B------:R-:W-:-:S02]  /*1750*/  FMUL.FTZ R25, R130, R25 ;  /* 0x0000001982197220 */ /* 0x000fc40000410000 */
[----:B------:R-:W-:Y:S01]  /*1760*/  FADD.FTZ R53, R53, R31 ;  /* 0x0000001f35357221 */ /* 0x000fe20000010000 */
[----:B------:R-:W-:Y:S02]  /*1770*/  SHF.L.U32 R120, R124, 0x10, RZ ;  /* 0x000000107c787819 */ /* 0x000fe400000006ff */
[----:B------:R-:W-:-:S03]  /*1780*/  IADD3 R214, PT, PT, R214, 0x20, RZ ;  /* 0x00000020d6d67810 */ /* 0x000fc60007ffe0ff */
[----:B------:R-:W-:Y:S01]  /*1790*/  FADD.FTZ R55, R55, R120 ;  /* 0x0000007837377221 */ /* 0x000fe20000010000 */
[----:B--2---:R-:W-:-:S04]  /*17a0*/  FMUL.FTZ R22, R28, R22 ;  /* 0x000000161c167220 */ /* 0x004fc80000410000 */
[----:B------:R-:W-:Y:S01]  /*17b0*/  FADD.FTZ R30, R212, R22 ;  /* 0x00000016d41e7221 */ /* 0x000fe20000010000 */
[----:B------:R-:W-:-:S03]  /*17c0*/  FFMA.FTZ R122, R18, R22, R213 ;  /* 0x00000016127a7223 */ /* 0x000fc600000100d5 */
[----:B------:R-:W-:Y:S01]  /*17d0*/  FADD.FTZ R30, R30, R27 ;  /* 0x0000001b1e1e7221 */ /* 0x000fe20000010000 */
[----:B------:R-:W-:Y:S01]  /*17e0*/  FFMA.FTZ R122, R19, R27, R122 ;  /* 0x0000001b137a7223 */ /* 0x000fe2000001007a */
[----:B------:R-:W-:Y:S02]  /*17f0*/  FMUL.FTZ R28, R128, R121 ;  /* 0x00000079801c7220 */ /* 0x000fe40000410000 */
[----:B------:R-:W-:Y:S01]  /*1800*/  FADD.FTZ R121, R30, R24 ;  /* 0x000000181e797221 */ /* 0x000fe20000010000 */
[----:B------:R-:W-:Y:S01]  /*1810*/  FFMA.FTZ R122, R20, R24, R122 ;  /* 0x00000018147a7223 */ /* 0x000fe2000001007a */
[----:B------:R-:W-:Y:S02]  /*1820*/  FMUL.FTZ R30, R137, R32 ;  /* 0x00000020891e7220 */ /* 0x000fe40000410000 */
[----:B------:R-:W-:Y:S01]  /*1830*/  FADD.FTZ R32, R121, R29 ;  /* 0x0000001d79207221 */ /* 0x000fe20000010000 */
[----:B------:R-:W-:Y:S01]  /*1840*/  FFMA.FTZ R122, R21, R29, R122 ;  /* 0x0000001d157a7223 */ /* 0x000fe2000001007a */
[-C--:B------:R-:W-:Y:S01]  /*1850*/  FFMA.FTZ R237, R30, R31.reuse, R237 ;  /* 0x0000001f1eed7223 */ /* 0x080fe200000100ed */
[----:B------:R-:W-:Y:S01]  /*1860*/  FMUL.FTZ R31, R126, R31 ;  /* 0x0000001f7e1f7220 */ /* 0x000fe20000410000 */
[----:B------:R-:W-:Y:S01]  /*1870*/  FADD.FTZ R121, R32, R25 ;  /* 0x0000001920797221 */ /* 0x000fe20000010000 */
[----:B------:R-:W-:-:S03]  /*1880*/  FFMA.FTZ R122, R23, R25, R122 ;  /* 0x00000019177a7223 */ /* 0x000fc6000001007a */
[----:B------:R-:W-:Y:S01]  /*1890*/  FADD.FTZ R121, R121, R31 ;  /* 0x0000001f79797221 */ /* 0x000fe20000010000 */
[----:B------:R-:W-:Y:S01]  /*18a0*/  FFMA.FTZ R122, R30, R31, R122 ;  /* 0x0000001f1e7a7223 */ /* 0x000fe2000001007a */
[----:B------:R-:W-:Y:S01]  /*18b0*/  FMUL.FTZ R32, R137, R33 ;  /* 0x0000002189207220 */ /* 0x000fe20000410000 */
[----:B------:R-:W-:Y:S01]  /*18c0*/  FMUL.FTZ R33, R125, R120 ;  /* 0x000000787d217220 */ /* 0x000fe20000410000 */
[----:B------:R-:W-:Y:S01]  /*18d0*/  FADD.FTZ R121, R121, R28 ;  /* 0x0000001c79797221 */ /* 0x000fe20000010000 */
[----:B------:R-:W-:Y:S01]  /*18e0*/  FFMA.FTZ R122, R26, R28, R122 ;  /* 0x0000001c1a7a7223 */ /* 0x000fe2000001007a */
[C---:B------:R-:W-:Y:S02]  /*18f0*/  FFMA.FTZ R239, R32.reuse, R120, R239 ;  /* 0x0000007820ef7223 */ /* 0x040fe400000100ef */
[----:B------:R-:W-:Y:S01]  /*1900*/  FADD.FTZ R212, R121, R33 ;  /* 0x0000002179d47221 */ /* 0x000fe20000010000 */
[----:B------:R-:W-:-:S07]  /*1910*/  FFMA.FTZ R213, R32, R33, R122 ;  /* 0x0000002120d57223 */ /* 0x000fce000001007a */
.L_x_2972:
[----:B------:R-:W-:Y:S05]  /*1920*/  BSYNC.RECONVERGENT B1 ;  /* 0x0000000000017941 */ /* 0x000fea0003800200 */
.L_x_2971:
        /* <DEDUP_REMOVED lines=16> */
[----:B------:R-:W2:Y:S04]  /*1a30*/  LDG.E.128 R36, desc[UR8][R34.64] ;  /* 0x0000000822247981 */ /* 0x000ea8000c1e1d00 */
[----:B------:R1:W3:Y:S04]  /*1a40*/  LDG.E.128 R124, desc[UR8][R34.64+0x10] ;  /* 0x00001008227c7981 */ /* 0x0002e8000c1e1d00 */
[----:B------:R-:W4:Y:S01]  /*1a50*/  LDG.E.128 R120, desc[UR8][R120.64] ;  /* 0x0000000878787981 */ /* 0x000f22000c1e1d00 */
[----:B------:R-:W-:-:S02]  /*1a60*/  ISETP.NE.AND.EX P3, PT, RZ, UR11, PT, P0 ;  /* 0x0000000bff007c0c */ /* 0x000fc4000bf65300 */
[----:B------:R-:W-:-:S04]  /*1a70*/  ISETP.NE.U32.AND P0, PT, RZ, UR20, PT ;  /* 0x00000014ff007c0c */ /* 0x000fc8000bf05070 */
[----:B------:R-:W-:-:S07]  /*1a80*/  ISETP.NE.AND.EX P0, PT, RZ, UR21, PT, P0 ;  /* 0x00000015ff007c0c */ /* 0x000fce000bf05300 */
[----:B-1----:R-:W1:Y:S08]  /*1a90*/  @P3 LDC.64 R34, c[0x0][0x3b8] ;  /* 0x0000ee00ff223b82 */ /* 0x002e700000000a00 */
        /* <DEDUP_REMOVED lines=10> */
[C---:B------:R-:W-:Y:S01]  /*1b40*/  FADD.FTZ R35, -R195.reuse, R37 ;  /* 0x00000025c3237221 */ /* 0x040fe20000010100 */
[C---:B------:R-:W-:Y:S01]  /*1b50*/  FADD.FTZ R37, -R195.reuse, R39 ;  /* 0x00000027c3257221 */ /* 0x040fe20000010100 */
[C---:B------:R-:W-:Y:S01]  /*1b60*/  FADD.FTZ R36, -R195.reuse, R38 ;  /* 0x00000026c3247221 */ /* 0x040fe20000010100 */
[----:B---3--:R-:W-:Y:S01]  /*1b70*/  FADD.FTZ R39, -R195, R124 ;  /* 0x0000007cc3277221 */ /* 0x008fe20000010100 */
[----:B-----5:R-:W-:Y:S01]  /*1b80*/  FMUL.FTZ R34, R137, R34 ;  /* 0x0000002289227220 */ /* 0x020fe20000410000 */
[C---:B----4-:R-:W-:Y:S02]  /*1b90*/  SHF.L.U32 R38, R120.reuse, 0x10, RZ ;  /* 0x0000001078267819 */ /* 0x050fe400000006ff */
[----:B------:R-:W-:-:S02]  /*1ba0*/  PRMT R130, R120, 0x7632, R130 ;  /* 0x0000763278827816 */ /* 0x000fc40000000082 */
[C---:B------:R-:W-:Y:S01]  /*1bb0*/  PRMT R133, R122.reuse, 0x7632, R133 ;  /* 0x000076327a857816 */ /* 0x040fe20000000085 */
[----:B------:R-:W-:Y:S01]  /*1bc0*/  FMUL.FTZ R39, R137, R39 ;  /* 0x0000002789277220 */ /* 0x000fe20000410000 */
[----:B------:R-:W-:Y:S02]  /*1bd0*/  SHF.L.U32 R122, R122, 0x10, RZ ;  /* 0x000000107a7a7819 */ /* 0x000fe400000006ff */
[C---:B------:R-:W-:Y:S02]  /*1be0*/  PRMT R134, R123.reuse, 0x7632, R134 ;  /* 0x000076327b867816 */ /* 0x040fe40000000086 */
[----:B------:R-:W-:Y:S01]  /*1bf0*/  SHF.L.U32 R129, R123, 0x10, RZ ;  /* 0x000000107b817819 */ /* 0x000fe200000006ff */
[----:B------:R-:W-:Y:S01]  /*1c00*/  FADD.FTZ R123, -R195, R126 ;  /* 0x0000007ec37b7221 */ /* 0x000fe20000010100 */
[----:B------:R-:W-:Y:S01]  /*1c10*/  SHF.L.U32 R128, R121, 0x10, RZ ;  /* 0x0000001079807819 */ /* 0x000fe200000006ff */
[----:B------:R-:W-:Y:S01]  /*1c20*/  FADD.FTZ R120, -R195, R125 ;  /* 0x0000007dc3787221 */ /* 0x000fe20000010100 */
[----:B------:R-:W-:Y:S01]  /*1c30*/  SHF.L.U32 R126, R130, 0x10, RZ ;  /* 0x00000010827e7819 */ /* 0x000fe200000006ff */
[----:B------:R-:W-:Y:S01]  /*1c40*/  FADD.FTZ R56, R56, R38 ;  /* 0x0000002638387221 */ /* 0x000fe20000010000 */
[-C--:B------:R-:W-:Y:S01]  /*1c50*/  FFMA.FTZ R232, R34, R38.reuse, R232 ;  /* 0x0000002622e87223 */ /* 0x080fe200000100e8 */
[----:B------:R-:W-:Y:S01]  /*1c60*/  FMUL.FTZ R38, R132, R38 ;  /* 0x0000002684267220 */ /* 0x000fe20000410000 */
[----:B------:R-:W-:Y:S01]  /*1c70*/  SHF.L.U32 R125, R133, 0x10, RZ ;  /* 0x00000010857d7819 */ /* 0x000fe200000006ff */
[----:B------:R-:W-:Y:S01]  /*1c80*/  FADD.FTZ R60, R60, R122 ;  /* 0x0000007a3c3c7221 */ /* 0x000fe20000010000 */
[-C--:B------:R-:W-:Y:S01]  /*1c90*/  FFMA.FTZ R228, R39, R122.reuse, R228 ;  /* 0x0000007a27e47223 */ /* 0x080fe200000100e4 */
[----:B------:R-:W-:Y:S01]  /*1ca0*/  FMUL.FTZ R133, R136, R122 ;  /* 0x0000007a88857220 */ /* 0x000fe20000410000 */
[----:B------:R-:W-:Y:S01]  /*1cb0*/  PRMT R131, R121, 0x7632, R131 ;  /* 0x0000763279837816 */ /* 0x000fe20000000083 */
[----:B------:R-:W-:Y:S01]  /*1cc0*/  FADD.FTZ R121, -R195, R127 ;  /* 0x0000007fc3797221 */ /* 0x000fe20000010100 */
[----:B------:R-:W-:Y:S01]  /*1cd0*/  SHF.L.U32 R122, R134, 0x10, RZ ;  /* 0x00000010867a7819 */ /* 0x000fe200000006ff */
[----:B------:R-:W-:Y:S01]  /*1ce0*/  FMUL.FTZ R132, R135, R128 ;  /* 0x0000008087847220 */ /* 0x000fe20000410000 */
[C---:B------:R-:W-:Y:S01]  /*1cf0*/  FMUL.FTZ R134, R137.reuse, R123 ;  /* 0x0000007b89867220 */ /* 0x040fe20000410000 */
[----:B------:R-:W-:Y:S01]  /*1d00*/  FMUL.FTZ R35, R137, R35 ;  /* 0x0000002389237220 */ /* 0x000fe20000410000 */
[----:B------:R-:W-:Y:S01]  /*1d10*/  FADD.FTZ R123, R212, R38 ;  /* 0x00000026d47b7221 */ /* 0x000fe20000010000 */
[----:B------:R-:W-:Y:S01]  /*1d20*/  FFMA.FTZ R127, R34, R38, R213 ;  /* 0x00000026227f7223 */ /* 0x000fe200000100d5 */
[----:B------:R-:W-:Y:S01]  /*1d30*/  FMUL.FTZ R135, R158, R126 ;  /* 0x0000007e9e877220 */ /* 0x000fe20000410000 */
[----:B------:R-:W-:Y:S01]  /*1d40*/  SHF.L.U32 R124, R131, 0x10, RZ ;  /* 0x00000010837c7819 */ /* 0x000fe200000006ff */
[----:B------:R-:W-:-:S02]  /*1d50*/  FMUL.FTZ R36, R137, R36 ;  /* 0x0000002489247220 */ /* 0x000fc40000410000 */
        /* <DEDUP_REMOVED lines=33> */
.L_x_2974:
[----:B------:R-:W-:Y:S05]  /*1f70*/  BSYNC.RECONVERGENT B1 ;  /* 0x0000000000017941 */ /* 0x000fea0003800200 */
.L_x_2973:
        /* <DEDUP_REMOVED lines=10> */
[----:B------:R-:W3:Y:S04]  /*2020*/  LDL R175, [R1+0x28] ;  /* 0x0000280001af7983 */ /* 0x000ee80000100800 */
        /* <DEDUP_REMOVED lines=19> */
[C---:B--2---:R-:W-:Y:S01]  /*2160*/  FADD.FTZ R166, -R195.reuse, R123 ;  /* 0x0000007bc3a67221 */ /* 0x044fe20000010100 */
[C---:B---3--:R-:W-:Y:S02]  /*2170*/  PRMT R170, R126.reuse, 0x7632, R170 ;  /* 0x000076327eaa7816 */ /* 0x048fe400000000aa */
[----:B------:R-:W-:Y:S01]  /*2180*/  SHF.L.U32 R123, R126, 0x10, RZ ;  /* 0x000000107e7b7819 */ /* 0x000fe200000006ff */
[C---:B----4-:R-:W-:Y:S02]  /*2190*/  FADD.FTZ R126, -R195.reuse, R128 ;  /* 0x00000080c37e7221 */ /* 0x050fe40000010100 */
[----:B------:R-:W2:Y:S01]  /*21a0*/  LDL R128, [R1+0x30] ;  /* 0x0000300001807983 */ /* 0x000ea20000100800 */
[C---:B------:R-:W-:Y:S01]  /*21b0*/  FADD.FTZ R163, -R195.reuse, R120 ;  /* 0x00000078c3a37221 */ /* 0x040fe20000010100 */
[C---:B------:R-:W-:Y:S01]  /*21c0*/  PRMT R167, R124.reuse, 0x7632, R167 ;  /* 0x000076327ca77816 */ /* 0x040fe200000000a7 */
[----:B------:R-:W-:Y:S01]  /*21d0*/  FADD.FTZ R165, -R195, R122 ;  /* 0x0000007ac3a57221 */ /* 0x000fe20000010100 */
[----:B------:R-:W-:Y:S01]  /*21e0*/  SHF.L.U32 R124, R124, 0x10, RZ ;  /* 0x000000107c7c7819 */ /* 0x000fe200000006ff */
[----:B-----5:R-:W-:Y:S01]  /*21f0*/  FMUL.FTZ R163, R137, R163 ;  /* 0x000000a389a37220 */ /* 0x020fe20000410000 */
[----:B------:R-:W-:-:S02]  /*2200*/  PRMT R168, R125, 0x7632, R168 ;  /* 0x000076327da87816 */ /* 0x000fc400000000a8 */
[C---:B------:R-:W-:Y:S02]  /*2210*/  PRMT R171, R127.reuse, 0x7632, R171 ;  /* 0x000076327fab7816 */ /* 0x040fe400000000ab */
[----:B------:R-:W-:Y:S01]  /*2220*/  SHF.L.U32 R173, R127, 0x10, RZ ;  /* 0x000000107fad7819 */ /* 0x000fe200000006ff */
[----:B------:R-:W-:Y:S01]  /*2230*/  FMUL.FTZ R165, R137, R165 ;  /* 0x000000a589a57220 */ /* 0x000fe20000410000 */
[----:B------:R-:W-:Y:S01]  /*2240*/  SHF.L.U32 R122, R125, 0x10, RZ ;  /* 0x000000107d7a7819 */ /* 0x000fe200000006ff */
[----:B------:R-:W-:Y:S01]  /*2250*/  FADD.FTZ R64, R64, R124 ;  /* 0x0000007c40407221 */ /* 0x000fe20000010000 */
[----:B------:R-:W-:Y:S01]  /*2260*/  SHF.L.U32 R127, R167, 0x10, RZ ;  /* 0x00000010a77f7819 */ /* 0x000fe200000006ff */
[----:B------:R-:W-:Y:S01]  /*2270*/  FFMA.FTZ R224, R163, R124, R224 ;  /* 0x0000007ca3e07223 */ /* 0x000fe200000100e0 */
[C---:B------:R-:W-:Y:S01]  /*2280*/  FADD.FTZ R125, -R195.reuse, R130 ;  /* 0x00000082c37d7221 */ /* 0x040fe20000010100 */
[----:B------:R-:W-:Y:S01]  /*2290*/  FADD.FTZ R164, -R195, R121 ;  /* 0x00000079c3a47221 */ /* 0x000fe20000010100 */
[----:B------:R-:W-:Y:S01]  /*22a0*/  FADD.FTZ R66, R66, R122 ;  /* 0x0000007a42427221 */ /* 0x000fe20000010000 */
[-C--:B------:R-:W-:Y:S01]  /*22b0*/  FFMA.FTZ R226, R165, R122.reuse, R226 ;  /* 0x0000007aa5e27223 */ /* 0x080fe200000100e2 */
[----:B------:R-:W-:Y:S01]  /*22c0*/  FMUL.FTZ R169, R169, R122 ;  /* 0x0000007aa9a97220 */ /* 0x000fe20000410000 */
[----:B------:R-:W-:Y:S01]  /*22d0*/  SHF.L.U32 R122, R171, 0x10, RZ ;  /* 0x00000010ab7a7819 */ /* 0x000fe200000006ff */
[----:B------:R-:W-:Y:S01]  /*22e0*/  FADD.FTZ R68, R68, R123 ;  /* 0x0000007b44447221 */ /* 0x000fe20000010000 */
[C---:B------:R-:W-:Y:S01]  /*22f0*/  FMUL.FTZ R171, R137.reuse, R125 ;  /* 0x0000007d89ab7220 */ /* 0x040fe20000410000 */
[----:B------:R-:W-:Y:S01]  /*2300*/  FMUL.FTZ R164, R137, R164 ;  /* 0x000000a489a47220 */ /* 0x000fe20000410000 */
[----:B------:R-:W-:Y:S01]  /*2310*/  FADD.FTZ R120, -R195, R129 ;  /* 0x00000081c3787221 */ /* 0x000fe20000010100 */
[----:B------:R-:W-:Y:S01]  /*2320*/  FMUL.FTZ R166, R137, R166 ;  /* 0x000000a689a67220 */ /* 0x000fe20000410000 */
[----:B------:R-:W-:Y:S01]  /*2330*/  FADD.FTZ R70, R70, R173 ;  /* 0x000000ad46467221 */ /* 0x000fe20000010000 */
[-C--:B------:R-:W-:Y:S01]  /*2340*/  FFMA.FTZ R222, R171, R173.reuse, R222 ;  /* 0x000000adabde7223 */ /* 0x080fe200000100de */
[----:B------:R-:W-:Y:S01]  /*2350*/  FMUL.FTZ R173, R175, R173 ;  /* 0x000000adafad7220 */ /* 0x000fe20000410000 */
[----:B------:R-:W-:Y:S01]  /*2360*/  FMUL.FTZ R175, R137, R120 ;  /* 0x0000007889af7220 */ /* 0x000fe20000410000 */
[----:B------:R-:W-:Y:S01]  /*2370*/  FADD.FTZ R121, -R195, R131 ;  /* 0x00000083c3797221 */ /* 0x000fe20000010100 */
[----:B------:R-:W-:Y:S01]  /*2380*/  FMUL.FTZ R178, R178, R122 ;  /* 0x0000007ab2b27220 */ /* 0x000fe20000410000 */
[----:B------:R-:W-:Y:S01]  /*2390*/  FFMA.FTZ R225, R164, R127, R225 ;  /* 0x0000007fa4e17223 */ /* 0x000fe200000100e1 */
[----:B------:R-:W-:Y:S01]  /*23a0*/  FADD.FTZ R65, R65, R127 ;  /* 0x0000007f41417221 */ /* 0x000fe20000010000 */
[----:B------:R-:W-:Y:S01]  /*23b0*/  FADD.FTZ R71, R71, R122 ;  /* 0x0000007a47477221 */ /* 0x000fe20000010000 */
[----:B------:R-:W-:Y:S01]  /*23c0*/  IADD3 R214, PT, PT, R214, 0x20, RZ ;  /* 0x00000020d6d67810 */ /* 0x000fe20007ffe0ff */
[----:B--2---:R-:W-:Y:S01]  /*23d0*/  FMUL.FTZ R167, R128, R124 ;  /* 0x0000007c80a77220 */ /* 0x004fe20000410000 */
[----:B------:R-:W-:Y:S01]  /*23e0*/  SHF.L.U32 R124, R168, 0x10, RZ ;  /* 0x00000010a87c7819 */ /* 0x000fe200000006ff */
[----:B------:R-:W-:Y:S01]  /*23f0*/  FMUL.FTZ R168, R137, R126 ;  /* 0x0000007e89a87220 */ /* 0x000fe20000410000 */
[----:B------:R-:W-:Y:S01]  /*2400*/  SHF.L.U32 R126, R170, 0x10, RZ ;  /* 0x00000010aa7e7819 */ /* 0x000fe200000006ff */
[----:B------:R-:W-:Y:S01]  /*2410*/  FMUL.FTZ R170, R172, R123 ;  /* 0x0000007bacaa7220 */ /* 0x000fe20000410000 */
[----:B------:R-:W-:Y:S01]  /*2420*/  FFMA.FTZ R125, R163, R167, R213 ;  /* 0x000000a7a37d7223 */ /* 0x000fe200000100d5 */
[----:B------:R-:W-:Y:S01]  /*2430*/  FFMA.FTZ R220, R168, R123, R220 ;  /* 0x0000007ba8dc7223 */ /* 0x000fe200000100dc */
[----:B------:R-:W-:Y:S01]  /*2440*/  FADD.FTZ R123, R212, R167 ;  /* 0x000000a7d47b7221 */ /* 0x000fe20000010000 */
[----:B------:R-:W-:-:S04]  /*2450*/  FMUL.FTZ R172, R174, R127 ;  /* 0x0000007faeac7220 */ /* 0x000fc80000410000 */
[----:B------:R-:W-:Y:S01]  /*2460*/  FADD.FTZ R123, R123, R172 ;  /* 0x000000ac7b7b7221 */ /* 0x000fe20000010000 */
[----:B------:R-:W-:Y:S01]  /*2470*/  FFMA.FTZ R125, R164, R172, R125 ;  /* 0x000000aca47d7223 */ /* 0x000fe2000001007d */
[----:B------:R-:W-:Y:S02]  /*2480*/  FMUL.FTZ R174, R176, R124 ;  /* 0x0000007cb0ae7220 */ /* 0x000fe40000410000 */
[----:B------:R-:W-:Y:S01]  /*2490*/  FADD.FTZ R123, R123, R169 ;  /* 0x000000a97b7b7221 */ /* 0x000fe20000010000 */
[----:B------:R-:W-:-:S03]  /*24a0*/  FFMA.FTZ R125, R165, R169, R125 ;  /* 0x000000a9a57d7223 */ /* 0x000fc6000001007d */
        /* <DEDUP_REMOVED lines=16> */
[----:B------:R-:W-:-:S07]  /*25b0*/  FFMA.FTZ R213, R177, R178, R120 ;  /* 0x000000b2b1d57223 */ /* 0x000fce0000010078 */
.L_x_2976:
[----:B------:R-:W-:Y:S05]  /*25c0*/  BSYNC.RECONVERGENT B1 ;  /* 0x0000000000017941 */ /* 0x000fea0003800200 */
.L_x_2975:
[----:B------:R-:W-:Y:S04]  /*25d0*/  BSSY.RECONVERGENT B1, `(.L_x_2977) ;  /* 0x0000063000017945 */ /* 0x000fe80003800200 */
[----:B------:R-:W-:Y:S05]  /*25e0*/  @!P5 BRA `(.L_x_2978) ;  /* 0x000000040084d947 */ /* 0x000fea0003800000 */
[----:B------:R-:W0:Y:S01]  /*25f0*/  LDC.64 R124, c[0x0][0x3a8] ;  /* 0x0000ea00ff7c7b82 */ /* 0x000e220000000a00 */
[----:B------:R-:W-:Y:S01]  /*2600*/  ISETP.NE.U32.AND P0, PT, RZ, UR10, PT ;  /* 0x0000000aff007c0c */ /* 0x000fe2000bf05070 */
[----:B------:R-:W2:Y:S04]  /*2610*/  LDL R190, [R1+0x14] ;  /* 0x0000140001be7983 */ /* 0x000ea80000100800 */
[----:B------:R-:W3:Y:S02]  /*2620*/  LDL R191, [R1+0x1c] ;  /* 0x00001c0001bf7983 */ /* 0x000ee40000100800 */
[----:B------:R-:W1:Y:S02]  /*2630*/  LDC.64 R128, c[0x0][0x428] ;  /* 0x00010a00ff807b82 */ /* 0x000e640000000a00 */
[----:B------:R-:W4:Y:S04]  /*2640*/  LDL R189, [R1] ;  /* 0x0000000001bd7983 */ /* 0x000f280000100800 */
[----:B------:R-:W4:Y:S02]  /*2650*/  LDL R192, [R1+0x4] ;  /* 0x0000040001c07983 */ /* 0x000f240000100800 */
[----:B------:R-:W1:Y:S02]  /*2660*/  LDC.64 R182, c[0x0][0x3b0] ;  /* 0x0000ec00ffb67b82 */ /* 0x000e640000000a00 */
[----:B------:R-:W4:Y:S04]  /*2670*/  LDL R193, [R1+0x8] ;  /* 0x0000080001c17983 */ /* 0x000f280000100800 */
[----:B------:R-:W4:Y:S01]  /*2680*/  LDL R194, [R1+0xc] ;  /* 0x00000c0001c27983 */ /* 0x000f220000100800 */
[----:B0-----:R-:W-:-:S05]  /*2690*/  IMAD.WIDE.U32 R124, R214, 0x20, R124 ;  /* 0x00000020d67c7825 */ /* 0x001fca00078e007c */
[----:B------:R-:W2:Y:S04]  /*26a0*/  LDG.E.128 R120, desc[UR8][R124.64] ;  /* 0x000000087c787981 */ /* 0x000ea8000c1e1d00 */
[----:B------:R-:W3:Y:S01]  /*26b0*/  LDG.E.128 R124, desc[UR8][R124.64+0x10] ;  /* 0x000010087c7c7981 */ /* 0x000ee2000c1e1d00 */
[----:B------:R-:W-:Y:S02]  /*26c0*/  ISETP.NE.AND.EX P3, PT, RZ, UR11, PT, P0 ;  /* 0x0000000bff007c0c */ /* 0x000fe4000bf65300 */
[----:B------:R-:W-:-:S04]  /*26d0*/  ISETP.NE.U32.AND P0, PT, RZ, UR20, PT ;  /* 0x00000014ff007c0c */ /* 0x000fc8000bf05070 */
[----:B------:R-:W-:-:S07]  /*26e0*/  ISETP.NE.AND.EX P0, PT, RZ, UR21, PT, P0 ;  /* 0x00000015ff007c0c */ /* 0x000fce000bf05300 */
[----:B------:R-:W0:Y:S01]  /*26f0*/  @P3 LDC.64 R156, c[0x0][0x3b8] ;  /* 0x0000ee00ff9c3b82 */ /* 0x000e220000000a00 */
[----:B-1----:R-:W-:-:S06]  /*2700*/  IMAD.WIDE.U32 R128, R214, 0x10, R128 ;  /* 0x00000010d6807825 */ /* 0x002fcc00078e0080 */
[----:B------:R-:W4:Y:S01]  /*2710*/  LDG.E.128 R128, desc[UR8][R128.64] ;  /* 0x0000000880807981 */ /* 0x000f22000c1e1d00 */
[----:B------:R-:W1:Y:S01]  /*2720*/  @P0 LDC.64 R180, c[0x0][0x438] ;  /* 0x00010e00ffb40b82 */ /* 0x000e620000000a00 */
[----:B0-----:R-:W-:-:S05]  /*2730*/  @P3 IMAD.WIDE.U32 R156, R214, 0x8, R156 ;  /* 0x00000008d69c3825 */ /* 0x001fca00078e009c */
[----:B------:R1:W5:Y:S02]  /*2740*/  @P3 LDG.E.64 R154, desc[UR8][R156.64] ;  /* 0x000000089c9a3981 */ /* 0x000364000c1e1b00 */
[----:B-1----:R-:W-:-:S04]  /*2750*/  @P0 IMAD.WIDE.U32 R156, R214, 0x20, R180 ;  /* 0x00000020d69c0825 */ /* 0x002fc800078e00b4 */
[----:B------:R-:W-:Y:S01]  /*2760*/  IMAD.WIDE.U32 R180, R214, 0x8, R182 ;  /* 0x00000008d6b47825 */ /* 0x000fe200078e00b6 */
[----:B------:R-:W5:Y:S04]  /*2770*/  @P0 LDG.E.128 R44, desc[UR8][R156.64] ;  /* 0x000000089c2c0981 */ /* 0x000f68000c1e1d00 */
[----:B------:R-:W4:Y:S04]  /*2780*/  LDL R214, [R1+0x18] ;  /* 0x0000180001d67983 */ /* 0x000f280000100800 */
[----:B------:R-:W5:Y:S04]  /*2790*/  @P0 LDG.E.128 R40, desc[UR8][R156.64+0x10] ;  /* 0x000010089c280981 */ /* 0x000f68000c1e1d00 */
[----:B------:R0:W5:Y:S01]  /*27a0*/  LDG.E.64 R156, desc[UR8][R180.64] ;  /* 0x00000008b49c7981 */ /* 0x000162000c1e1b00 */
        /* <DEDUP_REMOVED lines=8> */
[----:B------:R-:W2:Y:S01]  /*2830*/  LDL R195, [R1+0x10] ;  /* 0x0000100001c37983 */ /* 0x000ea20000100800 */
[C---:B-----5:R-:W-:Y:S01]  /*2840*/  FMUL.FTZ R183, R137.reuse, R120 ;  /* 0x0000007889b77220 */ /* 0x060fe20000410000 */
[C---:B------:R-:W-:Y:S01]  /*2850*/  FMUL.FTZ R179, R137.reuse, R179 ;  /* 0x000000b389b37220 */ /* 0x040fe20000410000 */
[C---:B0-----:R-:W-:Y:S01]  /*2860*/  FMUL.FTZ R180, R137.reuse, R121 ;  /* 0x0000007989b47220 */ /* 0x041fe20000410000 */
[----:B------:R-:W-:Y:S01]  /*2870*/  FMUL.FTZ R184, R137, R125 ;  /* 0x0000007d89b87220 */ /* 0x000fe20000410000 */
[C---:B----4-:R-:W-:Y:S02]  /*2880*/  PRMT R187, R128.reuse, 0x7632, R187 ;  /* 0x0000763280bb7816 */ /* 0x050fe400000000bb */
[----:B------:R-:W-:Y:S02]  /*2890*/  SHF.L.U32 R124, R128, 0x10, RZ ;  /* 0x00000010807c7819 */ /* 0x000fe400000006ff */
[----:B------:R-:W-:Y:S02]  /*28a0*/  SHF.L.U32 R120, R187, 0x10, RZ ;  /* 0x00000010bb787819 */ /* 0x000fe400000006ff */
[----:B------:R-:W-:Y:S01]  /*28b0*/  PRMT R188, R129, 0x7632, R188 ;  /* 0x0000763281bc7816 */ /* 0x000fe200000000bc */
[----:B------:R-:W-:Y:S01]  /*28c0*/  FADD.FTZ R72, R72, R124 ;  /* 0x0000007c48487221 */ /* 0x000fe20000010000 */
[----:B------:R-:W-:Y:S01]  /*28d0*/  FFMA.FTZ R216, R179, R124, R216 ;  /* 0x0000007cb3d87223 */ /* 0x000fe200000100d8 */
[----:B------:R-:W-:Y:S01]  /*28e0*/  SHF.L.U32 R127, R129, 0x10, RZ ;  /* 0x00000010817f7819 */ /* 0x000fe200000006ff */
[-C--:B------:R-:W-:Y:S01]  /*28f0*/  FMUL.FTZ R190, R190, R120.reuse ;  /* 0x00000078bebe7220 */ /* 0x080fe20000410000 */
[----:B------:R-:W-:Y:S01]  /*2900*/  SHF.L.U32 R121, R188, 0x10, RZ ;  /* 0x00000010bc797819 */ /* 0x000fe200000006ff */
[----:B------:R-:W-:Y:S01]  /*2910*/  FFMA.FTZ R217, R180, R120, R217 ;  /* 0x00000078b4d97223 */ /* 0x000fe200000100d9 */
[----:B------:R-:W-:Y:S01]  /*2920*/  FADD.FTZ R73, R73, R120 ;  /* 0x0000007849497221 */ /* 0x000fe20000010000 */
[C---:B------:R-:W-:Y:S01]  /*2930*/  FMUL.FTZ R182, R137.reuse, R123 ;  /* 0x0000007b89b67220 */ /* 0x040fe20000410000 */
[----:B------:R-:W-:Y:S01]  /*2940*/  FMUL.FTZ R181, R137, R122 ;  /* 0x0000007a89b57220 */ /* 0x000fe20000410000 */
[C---:B------:R-:W-:Y:S01]  /*2950*/  PRMT R129, R130.reuse, 0x7632, R129 ;  /* 0x0000763282817816 */ /* 0x040fe20000000081 */
[----:B------:R-:W-:Y:S01]  /*2960*/  FADD.FTZ R75, R75, R121 ;  /* 0x000000794b4b7221 */ /* 0x000fe20000010000 */
[----:B------:R-:W-:Y:S01]  /*2970*/  SHF.L.U32 R130, R130, 0x10, RZ ;  /* 0x0000001082827819 */ /* 0x000fe200000006ff */
[-C--:B------:R-:W-:Y:S01]  /*2980*/  FFMA.FTZ R219, R182, R121.reuse, R219 ;  /* 0x00000079b6db7223 */ /* 0x080fe200000100db */
[----:B------:R-:W-:Y:S01]  /*2990*/  FMUL.FTZ R191, R191, R121 ;  /* 0x00000079bfbf7220 */ /* 0x000fe20000410000 */
[----:B------:R-:W-:-:S02]  /*29a0*/  SHF.L.U32 R122, R129, 0x10, RZ ;  /* 0x00000010817a7819 */ /* 0x000fc400000006ff */
[----:B------:R-:W-:Y:S01]  /*29b0*/  FMUL.FTZ R189, R189, R130 ;  /* 0x00000082bdbd7220 */ /* 0x000fe20000410000 */
[C---:B------:R-:W-:Y:S02]  /*29c0*/  PRMT R128, R131.reuse, 0x7632, R128 ;  /* 0x0000763283807816 */ /* 0x040fe40000000080 */
[----:B------:R-:W-:Y:S01]  /*29d0*/  SHF.L.U32 R131, R131, 0x10, RZ ;  /* 0x0000001083837819 */ /* 0x000fe200000006ff */
[----:B------:R-:W-:Y:S01]  /*29e0*/  FMUL.FTZ R192, R192, R122 ;  /* 0x0000007ac0c07220 */ /* 0x000fe20000410000 */
[----:B------:R-:W-:Y:S01]  /*29f0*/  FMUL.FTZ R188, R214, R127 ;  /* 0x0000007fd6bc7220 */ /* 0x000fe20000410000 */
[----:B------:R-:W-:Y:S01]  /*2a00*/  SHF.L.U32 R123, R128, 0x10, RZ ;  /* 0x00000010807b7819 */ /* 0x000fe200000006ff */
[----:B------:R-:W-:Y:S01]  /*2a10*/  FMUL.FTZ R185, R137, R126 ;  /* 0x0000007e89b97220 */ /* 0x000fe20000410000 */
[----:B------:R-:W-:Y:S01]  /*2a20*/  FMUL.FTZ R193, R193, R131 ;  /* 0x00000083c1c17220 */ /* 0x000fe20000410000 */
[----:B------:R-:W-:Y:S02]  /*2a30*/  FMUL.FTZ R186, R137, R186 ;  /* 0x000000ba89ba7220 */ /* 0x000fe40000410000 */
        /* <DEDUP_REMOVED lines=27> */
[----:B------:R-:W-:-:S07]  /*2bf0*/  FFMA.FTZ R213, R186, R194, R121 ;  /* 0x000000c2bad57223 */ /* 0x000fce0000010079 */
.L_x_2978:
[----:B------:R-:W-:Y:S05]  /*2c00*/  BSYNC.RECONVERGENT B1 ;  /* 0x0000000000017941 */ /* 0x000fea0003800200 */
.L_x_2977:
        /* <DEDUP_REMOVED lines=23> */
.L_x_3042:
        /* <DEDUP_REMOVED lines=72> */
.L_x_2984:
        /* <DEDUP_REMOVED lines=32> */
[--C-:B------:R-:W-:Y:S01]  /*3400*/  FFMA.FTZ R116, R8, R124, R125.reuse ;  /* 0x0000007c08747223 */ /* 0x100fe2000001007d */
        /* <DEDUP_REMOVED lines=21> */
.L_x_2983:
        /* <DEDUP_REMOVED lines=59> */
.L_x_2986:
        /* <DEDUP_REMOVED lines=54> */
.L_x_2982:
        /* <DEDUP_REMOVED lines=83> */
.L_x_2988:
        /* <DEDUP_REMOVED lines=75> */
.L_x_2987:
        /* <DEDUP_REMOVED lines=80> */
.L_x_2989:
        /* <DEDUP_REMOVED lines=74> */
.L_x_2985:
        /* <DEDUP_REMOVED lines=15> */
.L_x_2981:
[----:B------:R-:W-:Y:S05]  /*50e0*/  BSYNC.RECONVERGENT B1 ;  /* 0x0000000000017941 */ /* 0x000fea0003800200 */
.L_x_2980:
        /* <DEDUP_REMOVED lines=86> */
.L_x_2994:
        /* <DEDUP_REMOVED lines=75> */
.L_x_2993:
[----:B------:R-:W-:-:S04]  /*5b00*/  UISETP.NE.U32.AND UP0, UPT, UR6, URZ, UPT ;  /* 0x000000ff0600728c */ /* 0x000fc8000bf05070 */
[----:B------:R-:W-:-:S09]  /*5b10*/  UISETP.NE.AND.EX UP0, UPT, UR7, URZ, UPT, UP0 ;  /* 0x000000ff0700728c */ /* 0x000fd2000bf05300 */
[----:B------:R-:W-:Y:S05]  /*5b20*/  BRA.U !UP0, `(.L_x_2996) ;  /* 0x00000005082c7547 */ /* 0x000fea000b800000 */
[----:B0-----:R-:W-:Y:S01]  /*5b30*/  FFMA.FTZ R76, R26, R124, R125 ;  /* 0x0000007c1a4c7223 */ /* 0x001fe2000001007d */
        /* <DEDUP_REMOVED lines=74> */
.L_x_2996:
        /* <DEDUP_REMOVED lines=75> */
.L_x_2992:
        /* <DEDUP_REMOVED lines=37> */
[----:B0-----:R-:W-:Y:S01]  /*66e0*/  FSEL R120, R116, RZ, P6 ;  /* 0x000000ff74787208 */ /* 0x001fe20003000000 */
        /* <DEDUP_REMOVED lines=22> */
.L_x_2998:
        /* <DEDUP_REMOVED lines=54> */
.L_x_2997:
        /* <DEDUP_REMOVED lines=34> */
[----:B0-----:R-:W-:Y:S01]  /*6dd0*/  FSEL R120, R116, RZ, P6 ;  /* 0x000000ff74787208 */ /* 0x001fe20003000000 */
        /* <DEDUP_REMOVED lines=22> */
.L_x_2999:
        /* <DEDUP_REMOVED lines=53> */
.L_x_2995:
        /* <DEDUP_REMOVED lines=15> */
.L_x_2991:
[----:B------:R-:W-:Y:S05]  /*7380*/  BSYNC.RECONVERGENT B1 ;  /* 0x0000000000017941 */ /* 0x000fea0003800200 */
.L_x_2990:
        /* <DEDUP_REMOVED lines=87> */
.L_x_3004:
        /* <DEDUP_REMOVED lines=75> */
.L_x_3003:
[----:B01----:R-:W0:Y:S02]  /*7db0*/  LDC.64 R76, c[0x0][0x478] ;  /* 0x00011e00ff4c7b82 */ /* 0x003e240000000a00 */
[----:B0-----:R-:W-:-:S04]  /*7dc0*/  ISETP.NE.U32.AND P1, PT, R76, RZ, PT ;  /* 0x000000ff4c00720c */ /* 0x001fc80003f25070 */
[----:B------:R-:W-:-:S13]  /*7dd0*/  ISETP.NE.AND.EX P1, PT, R77, RZ, PT, P1 ;  /* 0x000000ff4d00720c */ /* 0x000fda0003f25310 */
[----:B------:R-:W-:Y:S05]  /*7de0*/  @!P1 BRA `(.L_x_3006) ;  /* 0x00000004002c9947 */ /* 0x000fea0003800000 */
        /* <DEDUP_REMOVED lines=75> */
.L_x_3006:
        /* <DEDUP_REMOVED lines=75> */
.L_x_3002:
        /* <DEDUP_REMOVED lines=61> */
.L_x_3008:
        /* <DEDUP_REMOVED lines=54> */
.L_x_3007:
        /* <DEDUP_REMOVED lines=58> */
.L_x_3009:
        /* <DEDUP_REMOVED lines=53> */
.L_x_3005:
        /* <DEDUP_REMOVED lines=11> */
.L_x_3001:
[----:B------:R-:W-:Y:S05]  /*9620*/  BSYNC.RECONVERGENT B1 ;  /* 0x0000000000017941 */ /* 0x000fea0003800200 */
.L_x_3000:
        /* <DEDUP_REMOVED lines=61> */
[C---:B------:R-:W-:Y:S02]  /*9a00*/  FSEL R76, R113.reuse, RZ, P6 ;  /* 0x000000ff714c7208 */ /* 0x040fe40003000000 */
        /* <DEDUP_REMOVED lines=25> */
.L_x_3014:
[-CC-:B012---:R-:W-:Y:S01]  /*9ba0*/  FFMA.FTZ R76, R171, R124.reuse, R125.reuse ;  /* 0x0000007cab4c7223 */ /* 0x187fe2000001007d */
[----:B------:R-:W-:Y:S01]  /*9bb0*/  FFMA.FTZ R77, R177, R124, R125 ;  /* 0x0000007cb14d7223 */ /* 0x000fe2000001007d */
[----:B------:R-:W-:Y:S02]  /*9bc0*/  LOP3.LUT P6, RZ, R153, 0xff0000, RZ, 0xc0, !PT ;  /* 0x00ff000099ff7812 */ /* 0x000fe400078cc0ff */
[----:B------:R-:W-:Y:S01]  /*9bd0*/  FADD.FTZ R76, R173, -R76 ;  /* 0x8000004cad4c7221 */ /* 0x000fe20000010000 */
[----:B------:R-:W-:Y:S01]  /*9be0*/  FADD.FTZ R77, R178, -R77 ;  /* 0x8000004db24d7221 */ /* 0x000fe20000010000 */
[----:B------:R-:W-:Y:S02]  /*9bf0*/  LOP3.LUT P2, RZ, R151, 0xff0000, RZ, 0xc0, !PT ;  /* 0x00ff000097ff7812 */ /* 0x000fe4000784c0ff */
[C---:B-----5:R-:W-:Y:S01]  /*9c00*/  FFMA.FTZ R76, R137.reuse, R76, R110 ;  /* 0x0000004c894c7223 */ /* 0x060fe2000001006e */
        /* <DEDUP_REMOVED lines=68> */
.L_x_3013:
        /* <DEDUP_REMOVED lines=79> */
.L_x_3016:
        /* <DEDUP_REMOVED lines=75> */
.L_x_3012:
        /* <DEDUP_REMOVED lines=14> */
[----:B------:R-:W-:Y:S01]  /*aad0*/  LOP3.LUT P6, RZ, R153, 0xff0000, RZ, 0xc0, !PT ;  /* 0x00ff000099ff7812 */ /* 0x000fe200078cc0ff */
[----:B-----5:R-:W-:Y:S01]  /*aae0*/  FFMA.FTZ R118, R137, R112, R110 ;  /* 0x0000007089767223 */ /* 0x020fe2000001006e */
        /* <DEDUP_REMOVED lines=45> */
.L_x_3018:
        /* <DEDUP_REMOVED lines=8> */
[C---:B-----5:R-:W-:Y:S01]  /*ae40*/  FFMA.FTZ R120, R137.reuse, R120, R110 ;  /* 0x0000007889787223 */ /* 0x060fe2000001006e */
        /* <DEDUP_REMOVED lines=45> */
.L_x_3017:
        /* <DEDUP_REMOVED lines=12> */
[----:B-----5:R-:W-:Y:S01]  /*b1e0*/  FMUL.FTZ R118, R137, R112 ;  /* 0x0000007089767220 */ /* 0x020fe20000410000 */
        /* <DEDUP_REMOVED lines=45> */
.L_x_3019:
        /* <DEDUP_REMOVED lines=53> */
.L_x_3015:
        /* <DEDUP_REMOVED lines=11> */
.L_x_3011:
[----:B------:R-:W-:Y:S05]  /*b8c0*/  BSYNC.RECONVERGENT B1 ;  /* 0x0000000000017941 */ /* 0x000fea0003800200 */
.L_x_3010:
        /* <DEDUP_REMOVED lines=22> */
[----:B------:R-:W-:Y:S01]  /*ba30*/  FMUL.FTZ R77, R118, UR13 ;  /* 0x0000000d764d7c20 */ /* 0x000fe20008410000 */
[----:B------:R-:W-:-:S03]  /*ba40*/  ISETP.GE.U32.AND P5, PT, R154, RZ, PT ;  /* 0x000000ff9a00720c */ /* 0x000fc60003fa6070 */
[----:B------:R-:W-:Y:S02]  /*ba50*/  FSEL R76, R79, RZ, P2 ;  /* 0x000000ff4f4c7208 */ /* 0x000fe40001000000 */
[----:B------:R-:W-:Y:S02]  /*ba60*/  LOP3.LUT P2, RZ, R157, 0xff0000, RZ, 0xc0, !PT ;  /* 0x00ff00009dff7812 */ /* 0x000fe4000784c0ff */
[C---:B------:R-:W-:Y:S02]  /*ba70*/  FSEL R78, R77.reuse, RZ, P6 ;  /* 0x000000ff4d4e7208 */ /* 0x040fe40003000000 */
[----:B------:R-:W-:Y:S02]  /*ba80*/  FSEL R77, R77, RZ, P2 ;  /* 0x000000ff4d4d7208 */ /* 0x000fe40001000000 */
[----:B------:R-:W-:Y:S02]  /*ba90*/  ISETP.GE.U32.AND.EX P5, PT, R155, 0x1000000, PT, P5 ;  /* 0x010000009b00780c */ /* 0x000fe40003fa6150 */
        /* <DEDUP_REMOVED lines=12> */
[----:B------:R-:W-:-:S02]  /*bb60*/  LOP3.LUT P2, RZ, R155, 0xff00, RZ, 0xc0, !PT ;  /* 0x0000ff009bff7812 */ /* 0x000fc4000784c0ff */
[----:B------:R-:W-:Y:S02]  /*bb70*/  LOP3.LUT P5, RZ, R155, 0xff, RZ, 0xc0, !PT ;  /* 0x000000ff9bff7812 */ /* 0x000fe400078ac0ff */
        /* <DEDUP_REMOVED lines=12> */
[C---:B------:R-:W-:Y:S01]  /*bc40*/  FFMA.FTZ R114, R137.reuse, R77, R46 ;  /* 0x0000004d89727223 */ /* 0x040fe2000001002e */
[----:B------:R-:W-:Y:S01]  /*bc50*/  FFMA.FTZ R115, R137, R76, R47 ;  /* 0x0000004c89737223 */ /* 0x000fe2000001002f */
[----:B------:R-:W-:-:S02]  /*bc60*/  LOP3.LUT P2, RZ, R154, 0xff000000, RZ, 0xc0, !PT ;  /* 0xff0000009aff7812 */ /* 0x000fc4000784c0ff */
        /* <DEDUP_REMOVED lines=29> */
.L_x_3024:
        /* <DEDUP_REMOVED lines=75> */
.L_x_3023:
        /* <DEDUP_REMOVED lines=79> */
.L_x_3026:
        /* <DEDUP_REMOVED lines=75> */
.L_x_3022:
        /* <DEDUP_REMOVED lines=15> */
[C---:B-----5:R-:W-:Y:S01]  /*cd80*/  FFMA.FTZ R119, R137.reuse, R119, R43 ;  /* 0x0000007789777223 */ /* 0x060fe2000001002b */
[C---:B------:R-:W-:Y:S01]  /*cd90*/  FFMA.FTZ R116, R137.reuse, R116, R40 ;  /* 0x0000007489747223 */ /* 0x040fe20000010028 */
[----:B------:R-:W-:Y:S01]  /*cda0*/  FFMA.FTZ R117, R137, R117, R41 ;  /* 0x0000007589757223 */ /* 0x000fe20000010029 */
[----:B------:R-:W-:Y:S01]  /*cdb0*/  ISETP.GE.U32.AND.EX P2, PT, R157, 0x1000000, PT, P2 ;  /* 0x010000009d00780c */ /* 0x000fe20003f46120 */
[----:B------:R-:W-:Y:S01]  /*cdc0*/  FMUL.FTZ R123, R119, UR13 ;  /* 0x0000000d777b7c20 */ /* 0x000fe20008410000 */
[----:B------:R-:W-:Y:S01]  /*cdd0*/  FADD.FTZ R118, R193, -R118 ;  /* 0x80000076c1767221 */ /* 0x000fe20000010000 */
[--C-:B------:R-:W-:Y:S01]  /*cde0*/  FFMA.FTZ R112, R179, R124, R125.reuse ;  /* 0x0000007cb3707223 */ /* 0x100fe2000001007d */
[----:B------:R-:W-:Y:S01]  /*cdf0*/  FMUL.FTZ R122, R116, UR13 ;  /* 0x0000000d747a7c20 */ /* 0x000fe20008410000 */
[----:B------:R-:W-:Y:S01]  /*ce00*/  FMUL.FTZ R120, R117, UR13 ;  /* 0x0000000d75787c20 */ /* 0x000fe20008410000 */
[----:B------:R-:W-:Y:S01]  /*ce10*/  FSEL R123, R123, RZ, P2 ;  /* 0x000000ff7b7b7208 */ /* 0x000fe20001000000 */
[----:B------:R-:W-:Y:S01]  /*ce20*/  FFMA.FTZ R118, R137, R118, R42 ;  /* 0x0000007689767223 */ /* 0x000fe2000001002a */
[----:B------:R-:W-:Y:S01]  /*ce30*/  LOP3.LUT P5, RZ, R157, 0xff, RZ, 0xc0, !PT ;  /* 0x000000ff9dff7812 */ /* 0x000fe200078ac0ff */
[----:B------:R-:W-:Y:S01]  /*ce40*/  FADD.FTZ R112, R187, -R112 ;  /* 0x80000070bb707221 */ /* 0x000fe20000010000 */
[----:B------:R-:W-:Y:S01]  /*ce50*/  LOP3.LUT P2, RZ, R157, 0xff00, RZ, 0xc0, !PT ;  /* 0x0000ff009dff7812 */ /* 0x000fe2000784c0ff */
[-CC-:B------:R-:W-:Y:S01]  /*ce60*/  FFMA.FTZ R113, R180, R124.reuse, R125.reuse ;  /* 0x0000007cb4717223 */ /* 0x180fe2000001007d */
[-CC-:B------:R-:W-:Y:S01]  /*ce70*/  FFMA.FTZ R114, R181, R124.reuse, R125.reuse ;  /* 0x0000007cb5727223 */ /* 0x180fe2000001007d */
[----:B------:R-:W-:Y:S01]  /*ce80*/  FFMA.FTZ R115, R182, R124, R125 ;  /* 0x0000007cb6737223 */ /* 0x000fe2000001007d */
[----:B------:R-:W-:Y:S01]  /*ce90*/  FMUL.FTZ R121, R118, UR13 ;  /* 0x0000000d76797c20 */ /* 0x000fe20008410000 */
[----:B------:R-:W-:Y:S01]  /*cea0*/  FSEL R122, R122, RZ, P5 ;  /* 0x000000ff7a7a7208 */ /* 0x000fe20002800000 */
[----:B------:R-:W-:Y:S01]  /*ceb0*/  FFMA.FTZ R112, R137, R112, R44 ;  /* 0x0000007089707223 */ /* 0x000fe2000001002c */
[----:B------:R-:W-:Y:S01]  /*cec0*/  FSEL R120, R120, RZ, P2 ;  /* 0x000000ff78787208 */ /* 0x000fe20001000000 */
[----:B------:R-:W-:Y:S01]  /*ced0*/  FADD.FTZ R113, R190, -R113 ;  /* 0x80000071be717221 */ /* 0x000fe20000010000 */
[----:B------:R-:W-:Y:S01]  /*cee0*/  LOP3.LUT P6, RZ, R157, 0xff0000, RZ, 0xc0, !PT ;  /* 0x00ff00009dff7812 */ /* 0x000fe200078cc0ff */
[----:B------:R-:W-:Y:S01]  /*cef0*/  FADD.FTZ R114, R188, -R114 ;  /* 0x80000072bc727221 */ /* 0x000fe20000010000 */
[----:B------:R-:W-:Y:S01]  /*cf00*/  FADD.FTZ R115, R191, -R115 ;  /* 0x80000073bf737221 */ /* 0x000fe20000010000 */
[----:B------:R-:W-:Y:S01]  /*cf10*/  F2FP.BF16.F32.PACK_AB R122, R120, R122 ;  /* 0x0000007a787a723e */ /* 0x000fe200000010ff */
[----:B------:R-:W-:Y:S01]  /*cf20*/  FMUL.FTZ R120, R112, UR13 ;  /* 0x0000000d70787c20 */ /* 0x000fe20008410000 */
[----:B------:R-:W-:Y:S01]  /*cf30*/  FSEL R121, R121, RZ, P6 ;  /* 0x000000ff79797208 */ /* 0x000fe20003000000 */
[C---:B------:R-:W-:Y:S01]  /*cf40*/  FFMA.FTZ R113, R137.reuse, R113, R45 ;  /* 0x0000007189717223 */ /* 0x040fe2000001002d */
[C---:B------:R-:W-:Y:S01]  /*cf50*/  FFMA.FTZ R114, R137.reuse, R114, R46 ;  /* 0x0000007289727223 */ /* 0x040fe2000001002e */
[----:B------:R-:W-:Y:S01]  /*cf60*/  FFMA.FTZ R115, R137, R115, R47 ;  /* 0x0000007389737223 */ /* 0x000fe2000001002f */
[----:B------:R-:W-:Y:S01]  /*cf70*/  LOP3.LUT P6, RZ, R156, 0xff, RZ, 0xc0, !PT ;  /* 0x000000ff9cff7812 */ /* 0x000fe200078cc0ff */
[----:B------:R-:W-:Y:S01]  /*cf80*/  FMUL.FTZ R124, R113, UR13 ;  /* 0x0000000d717c7c20 */ /* 0x000fe20008410000 */
[----:B------:R-:W-:Y:S01]  /*cf90*/  F2FP.BF16.F32.PACK_AB R123, R123, R121 ;  /* 0x000000797b7b723e */ /* 0x000fe200000010ff */
[----:B------:R-:W-:Y:S01]  /*cfa0*/  FMUL.FTZ R121, R114, UR13 ;  /* 0x0000000d72797c20 */ /* 0x000fe20008410000 */
[----:B------:R-:W-:Y:S01]  /*cfb0*/  FSEL R120, R120, RZ, P6 ;  /* 0x000000ff78787208 */ /* 0x000fe20003000000 */
[----:B------:R-:W-:Y:S01]  /*cfc0*/  FMUL.FTZ R125, R115, UR13 ;  /* 0x0000000d737d7c20 */ /* 0x000fe20008410000 */
[----:B------:R-:W-:-:S02]  /*cfd0*/  LOP3.LUT P2, RZ, R156, 0xff00, RZ, 0xc0, !PT ;  /* 0x0000ff009cff7812 */ /* 0x000fc4000784c0ff */
[C---:B------:R-:W-:Y:S02]  /*cfe0*/  LOP3.LUT P5, RZ, R156.reuse, 0xff0000, RZ, 0xc0, !PT ;  /* 0x00ff00009cff7812 */ /* 0x040fe400078ac0ff */
[----:B------:R-:W-:Y:S02]  /*cff0*/  LOP3.LUT P6, RZ, R156, 0xff000000, RZ, 0xc0, !PT ;  /* 0xff0000009cff7812 */ /* 0x000fe400078cc0ff */
[----:B------:R-:W-:Y:S02]  /*d000*/  FSEL R121, R121, RZ, P5 ;  /* 0x000000ff79797208 */ /* 0x000fe40002800000 */
[----:B------:R-:W-:Y:S02]  /*d010*/  FSEL R125, R125, RZ, P6 ;  /* 0x000000ff7d7d7208 */ /* 0x000fe40003000000 */
[----:B------:R-:W-:Y:S02]  /*d020*/  FSEL R124, R124, RZ, P2 ;  /* 0x000000ff7c7c7208 */ /* 0x000fe40001000000 */
[----:B------:R-:W-:-:S02]  /*d030*/  F2FP.BF16.F32.PACK_AB R121, R125, R121 ;  /* 0x000000797d79723e */ /* 0x000fc400000010ff */
[----:B------:R-:W-:Y:S01]  /*d040*/  F2FP.BF16.F32.PACK_AB R120, R124, R120 ;  /* 0x000000787c78723e */ /* 0x000fe200000010ff */
[----:B------:R-:W-:Y:S06]  /*d050*/  BRA `(.L_x_3025) ;  /* 0x0000000800947947 */ /* 0x000fec0003800000 */
.L_x_3028:
        /* <DEDUP_REMOVED lines=54> */
.L_x_3027:
        /* <DEDUP_REMOVED lines=12> */
[C---:B-----5:R-:W-:Y:S01]  /*d480*/  FMUL.FTZ R119, R137.reuse, R119 ;  /* 0x0000007789777220 */ /* 0x060fe20000410000 */
[C---:B------:R-:W-:Y:S01]  /*d490*/  FMUL.FTZ R116, R137.reuse, R116 ;  /* 0x0000007489747220 */ /* 0x040fe20000410000 */
[----:B------:R-:W-:Y:S01]  /*d4a0*/  FMUL.FTZ R117, R137, R117 ;  /* 0x0000007589757220 */ /* 0x000fe20000410000 */
[----:B------:R-:W-:Y:S01]  /*d4b0*/  ISETP.GE.U32.AND.EX P2, PT, R157, 0x1000000, PT, P2 ;  /* 0x010000009d00780c */ /* 0x000fe20003f46120 */
[----:B------:R-:W-:Y:S01]  /*d4c0*/  FMUL.FTZ R123, R119, UR13 ;  /* 0x0000000d777b7c20 */ /* 0x000fe20008410000 */
[----:B------:R-:W-:Y:S01]  /*d4d0*/  FADD.FTZ R118, R193, -R118 ;  /* 0x80000076c1767221 */ /* 0x000fe20000010000 */
[--C-:B------:R-:W-:Y:S01]  /*d4e0*/  FFMA.FTZ R112, R179, R124, R125.reuse ;  /* 0x0000007cb3707223 */ /* 0x100fe2000001007d */
[----:B------:R-:W-:Y:S01]  /*d4f0*/  FMUL.FTZ R122, R116, UR13 ;  /* 0x0000000d747a7c20 */ /* 0x000fe20008410000 */
[----:B------:R-:W-:Y:S01]  /*d500*/  FMUL.FTZ R120, R117, UR13 ;  /* 0x0000000d75787c20 */ /* 0x000fe20008410000 */
[----:B------:R-:W-:Y:S01]  /*d510*/  FSEL R123, R123, RZ, P2 ;  /* 0x000000ff7b7b7208 */ /* 0x000fe20001000000 */
[----:B------:R-:W-:Y:S01]  /*d520*/  FMUL.FTZ R118, R137, R118 ;  /* 0x0000007689767220 */ /* 0x000fe20000410000 */
        /* <DEDUP_REMOVED lines=8> */
[----:B------:R-:W-:Y:S01]  /*d5b0*/  FMUL.FTZ R112, R137, R112 ;  /* 0x0000007089707220 */ /* 0x000fe20000410000 */
        /* <DEDUP_REMOVED lines=8> */
[C---:B------:R-:W-:Y:S01]  /*d640*/  FMUL.FTZ R113, R137.reuse, R113 ;  /* 0x0000007189717220 */ /* 0x040fe20000410000 */
[C---:B------:R-:W-:Y:S01]  /*d650*/  FMUL.FTZ R114, R137.reuse, R114 ;  /* 0x0000007289727220 */ /* 0x040fe20000410000 */
[----:B------:R-:W-:Y:S01]  /*d660*/  FMUL.FTZ R115, R137, R115 ;  /* 0x0000007389737220 */ /* 0x000fe20000410000 */
        /* <DEDUP_REMOVED lines=15> */
.L_x_3029:
        /* <DEDUP_REMOVED lines=53> */
.L_x_3025:
        /* <DEDUP_REMOVED lines=10> */
.L_x_3021:
[----:B------:R-:W-:Y:S05]  /*db50*/  BSYNC.RECONVERGENT B1 ;  /* 0x0000000000017941 */ /* 0x000fea0003800200 */
.L_x_3020:
[----:B01234-:R-:W0:Y:S02]  /*db60*/  LDC.64 R120, c[0x0][0x380] ;  /* 0x0000e000ff787b82 */ /* 0x01fe240000000a00 */
[----:B0-----:R-:W-:-:S04]  /*db70*/  LEA R215, R120, R215, 0x2 ;  /* 0x000000d778d77211 */ /* 0x001fc800078e10ff */
[----:B------:R-:W-:-:S13]  /*db80*/  ISETP.GE.AND P0, PT, R215, R121, PT ;  /* 0x00000079d700720c */ /* 0x000fda0003f06270 */
[----:B------:R-:W-:Y:S05]  /*db90*/  @!P0 BRA `(.L_x_3030) ;  /* 0xffffff2c00e88947 */ /* 0x000fea000383ffff */
.L_x_2968:
[----:B------:R-:W-:Y:S05]  /*dba0*/  BSYNC B0 ;  /* 0x0000000000007941 */ /* 0x000fea0003800000 */
.L_x_2967:
[----:B------:R-:W2:Y:S01]  /*dbb0*/  LDL.LU R120, [R1+0x40] ;  /* 0x0000400001787983 */ /* 0x000ea20000300800 */
        /* <DEDUP_REMOVED lines=20> */
[----:B0-----:R-:W-:-:S03]  /*dd00*/  LOP3.LUT R52, R76, 0x7f, RZ, 0x3c, !PT ;  /* 0x0000007f4c347812 */ /* 0x001fc600078e3cff */
        /* <DEDUP_REMOVED lines=79> */
[----:B--2---:R-:W-:Y:S01]  /*e200*/  IMAD R47, R120, UR4, RZ ;  /* 0x00000004782f7c24 */ /* 0x004fe2000f8e02ff */
[----:B------:R-:W-:Y:S01]  /*e210*/  IADD3 R52, PT, PT, R52, R120, RZ ;  /* 0x0000007834347210 */ /* 0x000fe20007ffe0ff */
[----:B----4-:R-:W-:Y:S01]  /*e220*/  FADD.FTZ R9, R9, R38 ;  /* 0x0000002609097221 */ /* 0x010fe20000010000 */
[----:B------:R-:W-:Y:S02]  /*e230*/  STS.128 [R0], R248 ;  /* 0x000000f800007388 */ /* 0x000fe40000000c00 */
[----:B------:R-:W-:Y:S01]  /*e240*/  IADD3 R54, P0, PT, R47, R76, RZ ;  /* 0x0000004c2f367210 */ /* 0x000fe20007f1e0ff */
[----:B-1----:R-:W-:Y:S01]  /*e250*/  FADD.FTZ R39, R10, R39 ;  /* 0x000000270a277221 */ /* 0x002fe20000010000 */
[C---:B------:R-:W-:Y:S01]  /*e260*/  ISETP.GE.U32.AND P5, PT, R52.reuse, 0x180, PT ;  /* 0x000001803400780c */ /* 0x040fe20003fa6070 */
[----:B------:R-:W-:Y:S01]  /*e270*/  STS.128 [R0+0x10], R244 ;  /* 0x000010f400007388 */ /* 0x000fe20000000c00 */
[----:B------:R-:W-:Y:S01]  /*e280*/  IADD3.X R57, PT, PT, RZ, RZ, RZ, P0, !PT ;  /* 0x000000ffff397210 */ /* 0x000fe200007fe4ff */
[----:B------:R-:W-:Y:S01]  /*e290*/  FADD.FTZ R11, R11, R40 ;  /* 0x000000280b0b7221 */ /* 0x000fe20000010000 */
[----:B------:R-:W-:Y:S01]  /*e2a0*/  ISETP.GE.U32.AND P4, PT, R52, 0x280, PT ;  /* 0x000002803400780c */ /* 0x000fe20003f86070 */
[----:B------:R-:W-:Y:S01]  /*e2b0*/  STS.128 [R0+0x400], R240 ;  /* 0x000400f000007388 */ /* 0x000fe20000000c00 */
[----:B------:R-:W-:Y:S01]  /*e2c0*/  SHF.L.U64.HI R57, R54, 0x2, R57 ;  /* 0x0000000236397819 */ /* 0x000fe20000010239 */
[----:B------:R-:W-:Y:S01]  /*e2d0*/  FADD.FTZ R41, R12, R41 ;  /* 0x000000290c297221 */ /* 0x000fe20000010000 */
[----:B------:R-:W-:Y:S01]  /*e2e0*/  SHF.L.U32 R54, R54, 0x2, RZ ;  /* 0x0000000236367819 */ /* 0x000fe200000006ff */
[----:B------:R-:W-:Y:S01]  /*e2f0*/  STS.128 [R0+0x410], R236 ;  /* 0x000410ec00007388 */ /* 0x000fe20000000c00 */
[----:B------:R-:W-:-:S02]  /*e300*/  FADD.FTZ R13, R13, R42 ;  /* 0x0000002a0d0d7221 */ /* 0x000fc40000010000 */
[C---:B------:R-:W-:Y:S01]  /*e310*/  IADD3 R56, P0, PT, R54.reuse, UR18, RZ ;  /* 0x0000001236387c10 */ /* 0x040fe2000ff1e0ff */
[----:B------:R-:W-:Y:S01]  /*e320*/  STS.128 [R0+0x800], R232 ;  /* 0x000800e800007388 */ /* 0x000fe20000000c00 */
[----:B------:R-:W-:Y:S02]  /*e330*/  IADD3 R54, P1, PT, R54, UR16, RZ ;  /* 0x0000001036367c10 */ /* 0x000fe4000ff3e0ff */
[C---:B------:R-:W-:Y:S01]  /*e340*/  IADD3.X R59, PT, PT, R57.reuse, UR19, RZ, P0, !PT ;  /* 0x00000013393b7c10 */ /* 0x040fe200087fe4ff */
[----:B------:R-:W-:Y:S01]  /*e350*/  STS.128 [R0+0x810], R228 ;  /* 0x000810e400007388 */ /* 0x000fe20000000c00 */
[C---:B------:R-:W-:Y:S02]  /*e360*/  ISETP.GE.U32.AND P0, PT, R52.reuse, 0x80, PT ;  /* 0x000000803400780c */ /* 0x040fe40003f06070 */
[----:B------:R-:W-:Y:S01]  /*e370*/  IADD3.X R57, PT, PT, R57, UR17, RZ, P1, !PT ;  /* 0x0000001139397c10 */ /* 0x000fe20008ffe4ff */
[----:B------:R-:W-:Y:S01]  /*e380*/  STS.128 [R0+0xc00], R224 ;  /* 0x000c00e000007388 */ /* 0x000fe20000000c00 */
[----:B------:R-:W-:-:S03]  /*e390*/  ISETP.GE.U32.AND P1, PT, R52, 0x100, PT ;  /* 0x000001003400780c */ /* 0x000fc60003f26070 */
[----:B------:R-:W-:Y:S04]  /*e3a0*/  STS.128 [R0+0xc10], R220 ;  /* 0x000c10dc00007388 */ /* 0x000fe80000000c00 */
[----:B------:R-:W-:Y:S02]  /*e3b0*/  STS.128 [R0+0x1000], R216 ;  /* 0x001000d800007388 */ /* 0x000fe40000000c00 */
[----:B------:R-:W-:Y:S02]  /*e3c0*/  @P0 MOV R2, R56 ;  /* 0x0000003800020202 */ /* 0x000fe40000000f00 */
        /* <DEDUP_REMOVED lines=185> */
.L_x_2979:
        /* <DEDUP_REMOVED lines=8> */
.L_x_3032:
[----:B------:R-:W-:Y:S05]  /*efe0*/  BSYNC B1 ;  /* 0x0000000000017941 */ /* 0x000fea0003800000 */
.L_x_3031:
        /* <DEDUP_REMOVED lines=9> */
.L_x_3033:
        /* <DEDUP_REMOVED lines=8> */
.L_x_3034:
[----:B------:R-:W-:Y:S02]  /*f100*/  MOV R123, R125 ;  /* 0x0000007d007b7202 */ /* 0x000fe40000000f00 */
[----:B------:R-:W-:-:S05]  /*f110*/  MOV R120, R126 ;  /* 0x0000007e00787202 */ /* 0x000fca0000000f00 */
[----:B------:R-:W-:Y:S01]  /*f120*/  FADD.FTZ R124, R124, R120 ;  /* 0x000000787c7c7221 */ /* 0x000fe20000010000 */
[----:B------:R-:W-:-:S07]  /*f130*/  MOV R120, 0xffffffff ;  /* 0xffffffff00787802 */ /* 0x000fce0000000f00 */
[----:B------:R-:W-:Y:S05]  /*f140*/  WARPSYNC.COLLECTIVE R120, `(.L_x_3035) ;  /* 0x0000000078087348 */ /* 0x000fea0003c00000 */
[----:B------:R0:W1:Y:S02]  /*f150*/  SHFL.BFLY P0, R126, R123, R122, R121 ;  /* 0x0c00007a7b7e7389 */ /* 0x0000640000000079 */
[----:B01----:R-:W-:Y:S05]  /*f160*/  ENDCOLLECTIVE ;  /* 0x000000000000791b */ /* 0x003fea0003800000 */
.L_x_3035:
        /* <DEDUP_REMOVED lines=8> */
.L_x_3036:
[----:B------:R-:W-:Y:S02]  /*f1f0*/  MOV R123, R125 ;  /* 0x0000007d007b7202 */ /* 0x000fe40000000f00 */
[----:B------:R-:W-:-:S05]  /*f200*/  MOV R120, R126 ;  /* 0x0000007e00787202 */ /* 0x000fca0000000f00 */
[----:B------:R-:W-:Y:S01]  /*f210*/  FADD.FTZ R124, R124, R120 ;  /* 0x000000787c7c7221 */ /* 0x000fe20000010000 */
[----:B------:R-:W-:-:S07]  /*f220*/  MOV R120, 0xffffffff ;  /* 0xffffffff00787802 */ /* 0x000fce0000000f00 */
[----:B------:R-:W-:Y:S05]  /*f230*/  WARPSYNC.COLLECTIVE R120, `(.L_x_3037) ;  /* 0x0000000078087348 */ /* 0x000fea0003c00000 */
[----:B------:R0:W1:Y:S02]  /*f240*/  SHFL.BFLY P0, R126, R123, R122, R121 ;  /* 0x0c00007a7b7e7389 */ /* 0x0000640000000079 */
[----:B01----:R-:W-:Y:S05]  /*f250*/  ENDCOLLECTIVE ;  /* 0x000000000000791b */ /* 0x003fea0003800000 */
.L_x_3037:
        /* <DEDUP_REMOVED lines=8> */
.L_x_3038:
[----:B------:R-:W-:Y:S02]  /*f2e0*/  MOV R123, R125 ;  /* 0x0000007d007b7202 */ /* 0x000fe40000000f00 */
[----:B------:R-:W-:-:S05]  /*f2f0*/  MOV R120, R126 ;  /* 0x0000007e00787202 */ /* 0x000fca0000000f00 */
[----:B------:R-:W-:Y:S01]  /*f300*/  FADD.FTZ R124, R124, R120 ;  /* 0x000000787c7c7221 */ /* 0x000fe20000010000 */
[----:B------:R-:W-:-:S07]  /*f310*/  MOV R120, 0xffffffff ;  /* 0xffffffff00787802 */ /* 0x000fce0000000f00 */
[----:B------:R-:W-:Y:S05]  /*f320*/  WARPSYNC.COLLECTIVE R120, `(.L_x_3039) ;  /* 0x0000000078087348 */ /* 0x000fea0003c00000 */
[----:B------:R0:W1:Y:S02]  /*f330*/  SHFL.BFLY P0, R126, R123, R122, R121 ;  /* 0x0c00007a7b7e7389 */ /* 0x0000640000000079 */
[----:B01----:R-:W-:Y:S05]  /*f340*/  ENDCOLLECTIVE ;  /* 0x000000000000791b */ /* 0x003fea0003800000 */
.L_x_3039:
        /* <DEDUP_REMOVED lines=8> */
.L_x_3040:
[----:B------:R-:W-:Y:S02]  /*f3d0*/  MOV R123, R125 ;  /* 0x0000007d007b7202 */ /* 0x000fe40000000f00 */
[----:B------:R-:W-:-:S07]  /*f3e0*/  MOV R127, R126 ;  /* 0x0000007e007f7202 */ /* 0x000fce0000000f00 */
[----:B------:R-:W-:Y:S05]  /*f3f0*/  WARPSYNC.COLLECTIVE R120, `(.L_x_3041) ;  /* 0x0000000078087348 */ /* 0x000fea0003c00000 */
[----:B------:R0:W1:Y:S02]  /*f400*/  SHFL.BFLY P0, R126, R123, R122, R121 ;  /* 0x0c00007a7b7e7389 */ /* 0x0000640000000079 */
[----:B01----:R-:W-:Y:S05]  /*f410*/  ENDCOLLECTIVE ;  /* 0x000000000000791b */ /* 0x003fea0003800000 */
.L_x_3041:
[----:B------:R-:W-:Y:S01]  /*f420*/  MOV R120, R126 ;  /* 0x0000007e00787202 */ /* 0x000fe20000000f00 */
[----:B------:R-:W-:Y:S06]  /*f430*/  BRA `(.L_x_3042) ;  /* 0xffffff3800507947 */ /* 0x000fec000383ffff */
.L_x_3043:
        /* <DEDUP_REMOVED lines=12> */
.L_x_7122:


//--------------------- .text._ZN10layer_norm22ln_bwd_finalize_kernelINS_22Kernel_traits_finalizeILj1280Ef13__nv_bfloat16fS2_fjLb0ELj1024ELj4ENS_18Kernel_traits_baseILj1280EfS2_fS2_fjLj1024EEEEELb0ELb1EEEvNS_9BwdParamsE --------------------------
	.section	.text._ZN10layer_norm22ln_bwd_finalize_kernelINS_22Kernel_traits_finalizeILj1280Ef13__nv_bfloat16fS2_fjLb0ELj1024ELj4ENS_18Kernel_traits_baseILj1280EfS2_fS2_fjLj1024EEEEELb0ELb1EEEvNS_9BwdParamsE,"ax",@progbits
	.align	128
        .global         _ZN10layer_norm22ln_bwd_finalize_kernelINS_22Kernel_traits_finalizeILj1280Ef13__nv_bfloat16fS2_fjLb0ELj1024ELj4ENS_18Kernel_traits_baseILj1280EfS2_fS2_fjLj1024EEEEELb0ELb1EEEvNS_9BwdParamsE
        .type           _ZN10layer_norm22ln_bwd_finalize_kernelINS_22Kernel_traits_finalizeILj1280Ef13__nv_bfloat16fS2_fjLb0ELj1024ELj4ENS_18Kernel_traits_baseILj1280EfS2_fS2_fjLj1024EEEEELb0ELb1EEEvNS_9BwdParamsE,@function
        .size           _ZN10layer_norm22ln_bwd_finalize_kernelINS_22Kernel_traits_finalizeILj1280Ef13__nv_bfloat16fS2_fjLb0ELj1024ELj4ENS_18Kernel_traits_baseILj1280EfS2_fS2_fjLj1024EEEEELb0ELb1EEEvNS_9BwdParamsE,(.L_x_7123 - _ZN10layer_norm22ln_bwd_finalize_kernelINS_22Kernel_traits_finalizeILj1280Ef13__nv_bfloat16fS2_fjLb0ELj1024ELj4ENS_18Kernel_traits_baseILj1280EfS2_fS2_fjLj1024EEEEELb0ELb1EEEvNS_9BwdParamsE)
        .other          _ZN10layer_norm22ln_bwd_finalize_kernelINS_22Kernel_traits_finalizeILj1280Ef13__nv_bfloat16fS2_fjLb0ELj1024ELj4ENS_18Kernel_traits_baseILj1280EfS2_fS2_fjLj1024EEEEELb0ELb1EEEvNS_9BwdParamsE,@"STO_CUDA_ENTRY STV_DEFAULT"
_ZN10layer_norm22ln_bwd_finalize_kernelINS_22Kernel_traits_finalizeILj1280Ef13__nv_bfloat16fS2_fjLb0ELj1024ELj4ENS_18Kernel_traits_baseILj1280EfS2_fS2_fjLj1024EEEEELb0ELb1EEEvNS_9BwdParamsE:
.text._ZN10layer_norm22ln_bwd_finalize_kernelINS_22Kernel_traits_finalizeILj1280Ef13__nv_bfloat16fS2_fjLb0ELj1024ELj4ENS_18Kernel_traits_baseILj1280EfS2_fS2_fjLj1024EEEEELb0ELb1EEEvNS_9BwdParamsE:
        /* <DEDUP_REMOVED lines=77> */
.L_x_3048:
        /* <DEDUP_REMOVED lines=118> */
.L_x_3047:
[----:B------:R-:W-:Y:S05]  /*0c30*/  BSYNC.RECONVERGENT B1 ;  /* 0x0000000000017941 */ /* 0x000fea0003800200 */
.L_x_3046:
        /* <DEDUP_REMOVED lines=69> */
.L_x_3050:
[----:B------:R-:W-:Y:S05]  /*1090*/  BSYNC.RECONVERGENT B1 ;  /* 0x0000000000017941 */ /* 0x000fea0003800200 */
.L_x_3049:
        /* <DEDUP_REMOVED lines=38> */
.L_x_3052:
[----:B------:R-:W-:Y:S05]  /*1300*/  BSYNC.RECONVERGENT B1 ;  /* 0x0000000000017941 */ /* 0x000fea0003800200 */
.L_x_3051:
[----:B------:R-:W-:Y:S05]  /*1310*/  @!P1 BRA `(.L_x_3045) ;  /* 0x0000000000409947 */ /* 0x000fea0003800000 */
[----:B------:R-:W0:Y:S01]  /*1320*/  LDC R14, c[0x0][0x388] ;  /* 0x0000e200ff0e7b82 */ /* 0x000e220000000800 */
[----:B------:R-:W-:-:S07]  /*1330*/  IADD3 R12, PT, PT, -R54, RZ, RZ ;  /* 0x000000ff360c7210 */ /* 0x000fce0007ffe1ff */
[----:B------:R-:W1:Y:S08]  /*1340*/  LDC.64 R8, c[0x0][0x440] ;  /* 0x00011000ff087b82 */ /* 0x000e700000000a00 */
[----:B------:R-:W2:Y:S01]  /*1350*/  LDC.64 R10, c[0x0][0x448] ;  /* 0x00011200ff0a7b82 */ /* 0x000ea20000000a00 */
[----:B0-----:R-:W-:-:S05]  /*1360*/  IMAD R0, R3, R14, R0 ;  /* 0x0000000e03007224 */ /* 0x001fca00078e0200 */
[----:B------:R-:W-:-:S07]  /*1370*/  IADD3 R3, PT, PT, R57, R0, RZ ;  /* 0x0000000039037210 */ /* 0x000fce0007ffe0ff */
.L_x_3053:
        /* <DEDUP_REMOVED lines=10> */
.L_x_3045:
[----:B------:R-:W-:Y:S05]  /*1420*/  BSYNC.RECONVERGENT B0 ;  /* 0x0000000000007941 */ /* 0x000fea0003800200 */
.L_x_3044:
        /* <DEDUP_REMOVED lines=57> */
.L_x_3054:
        /* <DEDUP_REMOVED lines=12> */
.L_x_7123:


//--------------------- .text._ZN10layer_norm40ln_parallel_residual_bwd_finalize_kernelINS_22Kernel_traits_finalizeILj1280Ef13__nv_bfloat16fS2_fjLb0ELj1024ELj4ENS_18Kernel_traits_baseILj1280EfS2_fS2_fjLj1024EEEEELb1EEEvNS_9BwdParamsE --------------------------
	.section	.text._ZN10layer_norm40ln_parallel_residual_bwd_finalize_kernelINS_22Kernel_traits_finalizeILj1280Ef13__nv_bfloat16fS2_fjLb0ELj1024ELj4ENS_18Kernel_traits_baseILj1280EfS2_fS2_fjLj1024EEEEELb1EEEvNS_9BwdParamsE,"ax",@progbits
	.align	128
        .global         _ZN10layer_norm40ln_parallel_residual_bwd_finalize_kernelINS_22Kernel_traits_finalizeILj1280Ef13__nv_bfloat16fS2_fjLb0ELj1024ELj4ENS_18Kernel_traits_baseILj1280EfS2_fS2_fjLj1024EEEEELb1EEEvNS_9BwdParamsE
        .type           _ZN10layer_norm40ln_parallel_residual_bwd_finalize_kernelINS_22Kernel_traits_finalizeILj1280Ef13__nv_bfloat16fS2_fjLb0ELj1024ELj4ENS_18Kernel_traits_baseILj1280EfS2_fS2_fjLj1024EEEEELb1EEEvNS_9BwdParamsE,@function
        .size           _ZN10layer_norm40ln_parallel_residual_bwd_finalize_kernelINS_22Kernel_traits_finalizeILj1280Ef13__nv_bfloat16fS2_fjLb0ELj1024ELj4ENS_18Kernel_traits_baseILj1280EfS2_fS2_fjLj1024EEEEELb1EEEvNS_9BwdParamsE,(.L_x_7124 - _ZN10layer_norm40ln_parallel_residual_bwd_finalize_kernelINS_22Kernel_traits_finalizeILj1280Ef13__nv_bfloat16fS2_fjLb0ELj1024ELj4ENS_18Kernel_traits_baseILj1280EfS2_fS2_fjLj1024EEEEELb1EEEvNS_9BwdParamsE)
        .other          _ZN10layer_norm40ln_parallel_residual_bwd_finalize_kernelINS_22Kernel_traits_finalizeILj1280Ef13__nv_bfloat16fS2_fjLb0ELj1024ELj4ENS_18Kernel_traits_baseILj1280EfS2_fS2_fjLj1024EEEEELb1EEEvNS_9BwdParamsE,@"STO_CUDA_ENTRY STV_DEFAULT"
_ZN10layer_norm40ln_parallel_residual_bwd_finalize_kernelINS_22Kernel_traits_finalizeILj1280Ef13__nv_bfloat16fS2_fjLb0ELj1024ELj4ENS_18Kernel_traits_baseILj1280EfS2_fS2_fjLj1024EEEEELb1EEEvNS_9BwdParamsE:
.text._ZN10layer_norm40ln_parallel_residual_bwd_finalize_kernelINS_22Kernel_traits_finalizeILj1280Ef13__nv_bfloat16fS2_fjLb0ELj1024ELj4ENS_18Kernel_traits_baseILj1280EfS2_fS2_fjLj1024EEEEELb1EEEvNS_9BwdParamsE:
        /* <DEDUP_REMOVED lines=57> */
.L_x_3059:
        /* <DEDUP_REMOVED lines=112> */
.L_x_3058:
[----:B------:R-:W-:Y:S05]  /*0a90*/  BSYNC.RECONVERGENT B1 ;  /* 0x0000000000017941 */ /* 0x000fea0003800200 */
.L_x_3057:
        /* <DEDUP_REMOVED lines=67> */
.L_x_3061:
[----:B------:R-:W-:Y:S05]  /*0ed0*/  BSYNC.RECONVERGENT B1 ;  /* 0x0000000000017941 */ /* 0x000fea0003800200 */
.L_x_3060:
        /* <DEDUP_REMOVED lines=37> */
.L_x_3063:
[----:B------:R-:W-:Y:S05]  /*1130*/  BSYNC.RECONVERGENT B1 ;  /* 0x0000000000017941 */ /* 0x000fea0003800200 */
.L_x_3062:
        /* <DEDUP_REMOVED lines=19> */
.L_x_3056:
[----:B------:R-:W-:Y:S05]  /*1270*/  BSYNC.RECONVERGENT B0 ;  /* 0x0000000000007941 */ /* 0x000fea0003800200 */
.L_x_3055:
        /* <DEDUP_REMOVED lines=89> */
.L_x_3064:
        /* <DEDUP_REMOVED lines=15> */
.L_x_7124:


//--------------------- .text._ZN10layer_norm31ln_parallel_residual_bwd_kernelINS_13Kernel_traitsIf13__nv_bfloat16fS2_fjLj1280ELj1ELj4ELj1ELj16ENS_18Kernel_traits_baseILj1280EfS2_fS2_fjLj128EEEEELb1ELb1ELb1EEEvNS_9BwdParamsE --------------------------
	.section	.text._ZN10layer_norm31ln_parallel_residual_bwd_kernelINS_13Kernel_traitsIf13__nv_bfloat16fS2_fjLj1280ELj1ELj4ELj1ELj16ENS_18Kernel_traits_baseILj1280EfS2_fS2_fjLj128EEEEELb1ELb1ELb1EEEvNS_9BwdParamsE,"ax",@progbits
	.align	128
        .global         _ZN10layer_norm31ln_parallel_residual_bwd_kernelINS_13Kernel_traitsIf13__nv_bfloat16fS2_fjLj1280ELj1ELj4ELj1ELj16ENS_18Kernel_traits_baseILj1280EfS2_fS2_fjLj128EEEEELb1ELb1ELb1EEEvNS_9BwdParamsE
        .type           _ZN10layer_norm31ln_parallel_residual_bwd_kernelINS_13Kernel_traitsIf13__nv_bfloat16fS2_fjLj1280ELj1ELj4ELj1ELj16ENS_18Kernel_traits_baseILj1280EfS2_fS2_fjLj128EEEEELb1ELb1ELb1EEEvNS_9BwdParamsE,@function
        .size           _ZN10layer_norm31ln_parallel_residual_bwd_kernelINS_13Kernel_traitsIf13__nv_bfloat16fS2_fjLj1280ELj1ELj4ELj1ELj16ENS_18Kernel_traits_baseILj1280EfS2_fS2_fjLj128EEEEELb1ELb1ELb1EEEvNS_9BwdParamsE,(.L_x_7125 - _ZN10layer_norm31ln_parallel_residual_bwd_kernelINS_13Kernel_traitsIf13__nv_bfloat16fS2_fjLj1280ELj1ELj4ELj1ELj16ENS_18Kernel_traits_baseILj1280EfS2_fS2_fjLj128EEEEELb1ELb1ELb1EEEvNS_9BwdParamsE)
        .other          _ZN10layer_norm31ln_parallel_residual_bwd_kernelINS_13Kernel_traitsIf13__nv_bfloat16fS2_fjLj1280ELj1ELj4ELj1ELj16ENS_18Kernel_traits_baseILj1280EfS2_fS2_fjLj128EEEEELb1ELb1ELb1EEEvNS_9BwdParamsE,@"STO_CUDA_ENTRY STV_DEFAULT"
_ZN10layer_norm31ln_parallel_residual_bwd_kernelINS_13Kernel_traitsIf13__nv_bfloat16fS2_fjLj1280ELj1ELj4ELj1ELj16ENS_18Kernel_traits_baseILj1280EfS2_fS2_fjLj128EEEEELb1ELb1ELb1EEEvNS_9BwdParamsE:
.text._ZN10layer_norm31ln_parallel_residual_bwd_kernelINS_13Kernel_traitsIf13__nv_bfloat16fS2_fjLj1280ELj1ELj4ELj1ELj16ENS_18Kernel_traits_baseILj1280EfS2_fS2_fjLj128EEEEELb1ELb1ELb1EEEvNS_9BwdParamsE:
        /* <DEDUP_REMOVED lines=99> */
[----:B------:R-:W-:Y:S01]  /*0630*/  HFMA2 R241, -RZ, RZ, 0, 0 ;  /* 0x00000000fff17431 */ /* 0x000fe200000001ff */
        /* <DEDUP_REMOVED lines=14> */
[----:B------:R-:W-:Y:S02]  /*0720*/  MOV R200, RZ ;  /* 0x000000ff00c87202 */ /* 0x000fe40000000f00 */
        /* <DEDUP_REMOVED lines=12> */
[----:B------:R-:W-:Y:S01]  /*07f0*/  MOV R2, RZ ;  /* 0x000000ff00027202 */ /* 0x000fe20000000f00 */
[----:B------:R-:W5:Y:S04]  /*0800*/  LDG.E.128 R96, desc[UR10][R4.64+0xc10] ;  /* 0x000c100a04607981 */ /* 0x000f68000c1e1d00 */
[----:B------:R-:W5:Y:S04]  /*0810*/  LDG.E.128 R100, desc[UR10][R4.64+0x1000] ;  /* 0x0010000a04647981 */ /* 0x000f68000c1e1d00 */
[----:B------:R1:W5:Y:S02]  /*0820*/  LDG.E.128 R104, desc[UR10][R4.64+0x1010] ;  /* 0x0010100a04687981 */ /* 0x000364000c1e1d00 */
[----:B01----:R-:W-:-:S07]  /*0830*/  CS2R R4, SRZ ;  /* 0x0000000000047805 */ /* 0x003fce000001ff00 */
.L_x_3109:
        /* <DEDUP_REMOVED lines=11> */
[----:B------:R-:W-:-:S04]  /*08f0*/  LEA.HI.SX32 R217, R21, R122, 0x1d ;  /* 0x0000007a15d97211 */ /* 0x000fc800078feaff */
[C---:B------:R-:W-:Y:S02]  /*0900*/  IADD3 R216, PT, PT, R217.reuse, 0x20, RZ ;  /* 0x00000020d9d87810 */ /* 0x040fe40007ffe0ff */
[C---:B------:R-:W-:Y:S02]  /*0910*/  IADD3 R215, PT, PT, R217.reuse, 0x40, RZ ;  /* 0x00000040d9d77810 */ /* 0x040fe40007ffe0ff */
[C---:B------:R-:W-:Y:S02]  /*0920*/  IADD3 R201, PT, PT, R217.reuse, 0x60, RZ ;  /* 0x00000060d9c97810 */ /* 0x040fe40007ffe0ff */
[C---:B------:R-:W-:Y:S01]  /*0930*/  IADD3 R21, PT, PT, R217.reuse, 0x80, RZ ;  /* 0x00000080d9157810 */ /* 0x040fe20007ffe0ff */
[----:B--2---:R-:W-:-:S04]  /*0940*/  IMAD.WIDE.U32 R128, R217, 0x20, R164 ;  /* 0x00000020d9807825 */ /* 0x004fc800078e00a4 */
[--C-:B------:R-:W-:Y:S01]  /*0950*/  IMAD.WIDE.U32 R140, R216, 0x20, R164.reuse ;  /* 0x00000020d88c7825 */ /* 0x100fe200078e00a4 */
[----:B------:R-:W-:Y:S01]  /*0960*/  ISETP.NE.AND P3, PT, RZ, UR7, PT ;  /* 0x00000007ff007c0c */ /* 0x000fe2000bf65270 */
[----:B------:R-:W2:Y:S02]  /*0970*/  LDG.E.128 R120, desc[UR10][R128.64] ;  /* 0x0000000a80787981 */ /* 0x000ea4000c1e1d00 */
[--C-:B------:R-:W-:Y:S02]  /*0980*/  IMAD.WIDE.U32 R148, R215, 0x20, R164.reuse ;  /* 0x00000020d7947825 */ /* 0x100fe400078e00a4 */
[----:B------:R-:W2:Y:S02]  /*0990*/  LDG.E.128 R132, desc[UR10][R140.64] ;  /* 0x0000000a8c847981 */ /* 0x000ea4000c1e1d00 */
[--C-:B------:R-:W-:Y:S02]  /*09a0*/  IMAD.WIDE.U32 R156, R201, 0x20, R164.reuse ;  /* 0x00000020c99c7825 */ /* 0x100fe400078e00a4 */
[----:B------:R-:W2:Y:S02]  /*09b0*/  LDG.E.128 R144, desc[UR10][R148.64] ;  /* 0x0000000a94907981 */ /* 0x000ea4000c1e1d00 */
[----:B------:R-:W-:-:S02]  /*09c0*/  IMAD.WIDE.U32 R164, R21, 0x20, R164 ;  /* 0x0000002015a47825 */ /* 0x000fc400078e00a4 */
[----:B------:R-:W2:Y:S02]  /*09d0*/  LDG.E.128 R152, desc[UR10][R156.64] ;  /* 0x0000000a9c987981 */ /* 0x000ea4000c1e1d00 */
[--C-:B---3--:R-:W-:Y:S02]  /*09e0*/  IMAD.WIDE.U32 R168, R215, 0x10, R176.reuse ;  /* 0x00000010d7a87825 */ /* 0x108fe400078e00b0 */
[----:B------:R-:W3:Y:S02]  /*09f0*/  LDG.E.128 R160, desc[UR10][R164.64] ;  /* 0x0000000aa4a07981 */ /* 0x000ee4000c1e1d00 */
[--C-:B------:R-:W-:Y:S02]  /*0a00*/  IMAD.WIDE.U32 R172, R201, 0x10, R176.reuse ;  /* 0x00000010c9ac7825 */ /* 0x100fe400078e00b0 */
[----:B------:R-:W3:Y:S02]  /*0a10*/  LDG.E.128 R148, desc[UR10][R148.64+0x10] ;  /* 0x0000100a94947981 */ /* 0x000ee4000c1e1d00 */
[----:B------:R-:W-:-:S02]  /*0a20*/  IMAD.WIDE.U32 R124, R217, 0x10, R176 ;  /* 0x00000010d97c7825 */ /* 0x000fc400078e00b0 */
[----:B------:R-:W3:Y:S02]  /*0a30*/  LDG.E.128 R168, desc[UR10][R168.64] ;  /* 0x0000000aa8a87981 */ /* 0x000ee4000c1e1d00 */
[--C-:B------:R-:W-:Y:S02]  /*0a40*/  IMAD.WIDE.U32 R136, R216, 0x10, R176.reuse ;  /* 0x00000010d8887825 */ /* 0x100fe400078e00b0 */
[----:B------:R-:W3:Y:S02]  /*0a50*/  LDG.E.128 R156, desc[UR10][R156.64+0x10] ;  /* 0x0000100a9c9c7981 */ /* 0x000ee4000c1e1d00 */
[----:B------:R-:W-:Y:S02]  /*0a60*/  IMAD.WIDE.U32 R176, R21, 0x10, R176 ;  /* 0x0000001015b07825 */ /* 0x000fe400078e00b0 */
[----:B------:R-:W3:Y:S04]  /*0a70*/  LDG.E.128 R172, desc[UR10][R172.64] ;  /* 0x0000000aacac7981 */ /* 0x000ee8000c1e1d00 */
[----:B------:R-:W3:Y:S04]  /*0a80*/  LDG.E.128 R176, desc[UR10][R176.64] ;  /* 0x0000000ab0b07981 */ /* 0x000ee8000c1e1d00 */
[----:B------:R-:W3:Y:S01]  /*0a90*/  LDG.E.128 R124, desc[UR10][R124.64] ;  /* 0x0000000a7c7c7981 */ /* 0x000ee2000c1e1d00 */
[----:B-1----:R-:W-:-:S03]  /*0aa0*/  IMAD.WIDE R202, R3, 0x4, R202 ;  /* 0x0000000403ca7825 */ /* 0x002fc600078e02ca */
[----:B------:R-:W3:Y:S04]  /*0ab0*/  LDG.E.128 R140, desc[UR10][R140.64+0x10] ;  /* 0x0000100a8c8c7981 */ /* 0x000ee8000c1e1d00 */
[----:B------:R-:W3:Y:S04]  /*0ac0*/  LDG.E.128 R128, desc[UR10][R128.64+0x10] ;  /* 0x0000100a80807981 */ /* 0x000ee8000c1e1d00 */
[----:B------:R-:W3:Y:S04]  /*0ad0*/  LDG.E.128 R164, desc[UR10][R164.64+0x10] ;  /* 0x0000100aa4a47981 */ /* 0x000ee8000c1e1d00 */
[----:B------:R0:W3:Y:S01]  /*0ae0*/  LDG.E R214, desc[UR10][R202.64] ;  /* 0x0000000acad67981 */ /* 0x0000e2000c1e1900 */
[----:B------:R-:W-:-:S03]  /*0af0*/  ISETP.NE.U32.AND P0, PT, RZ, UR14, PT ;  /* 0x0000000eff007c0c */ /* 0x000fc6000bf05070 */
[----:B------:R-:W3:Y:S01]  /*0b00*/  LDG.E.128 R136, desc[UR10][R136.64] ;  /* 0x0000000a88887981 */ /* 0x000ee2000c1e1d00 */
[----:B----4-:R-:W-:Y:S01]  /*0b10*/  FSEL R0, R0, RZ, !P3 ;  /* 0x000000ff00007208 */ /* 0x010fe20005800000 */
[----:B0-----:R-:W0:Y:S04]  /*0b20*/  LDC.64 R202, c[0x0][0x438] ;  /* 0x00010e00ffca7b82 */ /* 0x001e280000000a00 */
[C---:B--2---:R-:W-:Y:S01]  /*0b30*/  FADD.FTZ R231, -R0.reuse, R152 ;  /* 0x0000009800e77221 */ /* 0x044fe20000010100 */
[C---:B------:R-:W-:Y:S01]  /*0b40*/  FADD.FTZ R252, -R0.reuse, R153 ;  /* 0x0000009900fc7221 */ /* 0x040fe20000010100 */
[C---:B---3--:R-:W-:Y:S01]  /*0b50*/  FADD.FTZ R160, -R0.reuse, R160 ;  /* 0x000000a000a07221 */ /* 0x048fe20000010100 */
[C---:B------:R-:W-:Y:S01]  /*0b60*/  FADD.FTZ R229, -R0.reuse, R163 ;  /* 0x000000a300e57221 */ /* 0x040fe20000010100 */
[C---:B------:R-:W-:Y:S01]  /*0b70*/  FADD.FTZ R228, -R0.reuse, R161 ;  /* 0x000000a100e47221 */ /* 0x040fe20000010100 */
[C---:B------:R-:W-:Y:S01]  /*0b80*/  FADD.FTZ R149, -R0.reuse, R149 ;  /* 0x0000009500957221 */ /* 0x040fe20000010100 */
[C---:B------:R-:W-:Y:S01]  /*0b90*/  FADD.FTZ R251, -R0.reuse, R154 ;  /* 0x0000009a00fb7221 */ /* 0x040fe20000010100 */
[----:B------:R-:W-:Y:S01]  /*0ba0*/  FADD.FTZ R250, -R0, R155 ;  /* 0x0000009b00fa7221 */ /* 0x000fe20000010100 */
[----:B------:R-:W-:-:S02]  /*0bb0*/  PRMT R152, R169, 0x7632, R152 ;  /* 0x00007632a9987816 */ /* 0x000fc40000000098 */
[----:B------:R-:W-:Y:S01]  /*0bc0*/  SHF.L.U32 R153, R169, 0x10, RZ ;  /* 0x00000010a9997819 */ /* 0x000fe200000006ff */
[C---:B------:R-:W-:Y:S01]  /*0bd0*/  FADD.FTZ R234, -R0.reuse, R156 ;  /* 0x0000009c00ea7221 */ /* 0x040fe20000010100 */
[--C-:B------:R-:W-:Y:S01]  /*0be0*/  FADD.FTZ R237, -R0, R159.reuse ;  /* 0x0000009f00ed7221 */ /* 0x100fe20000010100 */
[C---:B------:R-:W-:Y:S02]  /*0bf0*/  PRMT R154, R168.reuse, 0x7632, R154 ;  /* 0x00007632a89a7816 */ /* 0x040fe4000000009a */
[----:B------:R-:W-:Y:S02]  /*0c00*/  SHF.L.U32 R155, R168, 0x10, RZ ;  /* 0x00000010a89b7819 */ /* 0x000fe400000006ff */
[----:B------:R-:W-:Y:S02]  /*0c10*/  MOV R169, R160 ;  /* 0x000000a000a97202 */ /* 0x000fe40000000f00 */
[C---:B------:R-:W-:Y:S02]  /*0c20*/  PRMT R159, R172.reuse, 0x7632, R159 ;  /* 0x00007632ac9f7816 */ /* 0x040fe4000000009f */
[----:B------:R-:W-:-:S02]  /*0c30*/  SHF.L.U32 R156, R172, 0x10, RZ ;  /* 0x00000010ac9c7819 */ /* 0x000fc400000006ff */
[----:B------:R-:W-:Y:S02]  /*0c40*/  MOV R168, R229 ;  /* 0x000000e500a87202 */ /* 0x000fe40000000f00 */
[C---:B------:R-:W-:Y:S01]  /*0c50*/  PRMT R163, R174.reuse, 0x7632, R163 ;  /* 0x00007632aea37816 */ /* 0x040fe200000000a3 */
[----:B------:R-:W2:Y:S01]  /*0c60*/  LDL.LU R229, [R1+0x10] ;  /* 0x0000100001e57983 */ /* 0x000ea20000300800 */
[----:B------:R-:W-:Y:S02]  /*0c70*/  SHF.L.U32 R160, R174, 0x10, RZ ;  /* 0x00000010aea07819 */ /* 0x000fe400000006ff */
[----:B------:R-:W-:Y:S02]  /*0c80*/  MOV R172, R149 ;  /* 0x0000009500ac7202 */ /* 0x000fe40000000f00 */
[----:B------:R-:W-:Y:S02]  /*0c90*/  MOV R174, R228 ;  /* 0x000000e400ae7202 */ /* 0x000fe40000000f00 */
[----:B------:R-:W3:Y:S01]  /*0ca0*/  LDL.LU R228, [R1+0x18] ;  /* 0x0000180001e47983 */ /* 0x000ee20000300800 */
[----:B------:R-:W-:-:S02]  /*0cb0*/  PRMT R230, R176, 0x7632, R230 ;  /* 0x00007632b0e67816 */ /* 0x000fc400000000e6 */
[----:B------:R-:W-:Y:S02]  /*0cc0*/  SHF.L.U32 R149, R176, 0x10, RZ ;  /* 0x00000010b0957819 */ /* 0x000fe400000006ff */
[----:B------:R-:W4:Y:S01]  /*0cd0*/  LDL.LU R176, [R1+0x20] ;  /* 0x0000200001b07983 */ /* 0x000f220000300800 */
[----:B------:R-:W-:-:S13]  /*0ce0*/  ISETP.NE.AND.EX P0, PT, RZ, UR15, PT, P0 ;  /* 0x0000000fff007c0c */ /* 0x000fda000bf05300 */
[----:B------:R-:W1:Y:S08]  /*0cf0*/  @P0 LDC.64 R204, c[0x0][0x3b8] ;  /* 0x0000ee00ffcc0b82 */ /* 0x000e700000000a00 */
[----:B------:R-:W0:Y:S08]  /*0d00*/  @P0 LDC.64 R212, c[0x0][0x3b8] ;  /* 0x0000ee00ffd40b82 */ /* 0x000e300000000a00 */
[----:B------:R-:W0:Y:S08]  /*0d10*/  @P0 LDC.64 R210, c[0x0][0x3b8] ;  /* 0x0000ee00ffd20b82 */ /* 0x000e300000000a00 */
[----:B------:R-:W0:Y:S01]  /*0d20*/  @P0 LDC.64 R206, c[0x0][0x3b8] ;  /* 0x0000ee00ffce0b82 */ /* 0x000e220000000a00 */
[----:B-1----:R-:W-:Y:S01]  /*0d30*/  @P0 IMAD.WIDE.U32 R204, R201, 0x8, R204 ;  /* 0x00000008c9cc0825 */ /* 0x002fe200078e00cc */
[----:B------:R-:W-:-:S02]  /*0d40*/  PRMT R219, R124, 0x7632, R219 ;  /* 0x000076327cdb7816 */ /* 0x000fc400000000db */
[----:B------:R-:W-:Y:S02]  /*0d50*/  SHF.L.U32 R124, R124, 0x10, RZ ;  /* 0x000000107c7c7819 */ /* 0x000fe400000006ff */
[----:B------:R-:W-:Y:S01]  /*0d60*/  PRMT R218, R125, 0x7632, R218 ;  /* 0x000076327dda7816 */ /* 0x000fe200000000da */
[----:B-----5:R1:W5:Y:S01]  /*0d70*/  @P0 LDG.E.64 R194, desc[UR10][R204.64] ;  /* 0x0000000accc20981 */ /* 0x020362000c1e1b00 */
[----:B0-----:R-:W-:Y:S01]  /*0d80*/  @P0 IMAD.WIDE.U32 R212, R217, 0x8, R212 ;  /* 0x00000008d9d40825 */ /* 0x001fe200078e00d4 */
[----:B------:R-:W-:-:S03]  /*0d90*/  SHF.L.U32 R125, R125, 0x10, RZ ;  /* 0x000000107d7d7819 */ /* 0x000fc600000006ff */
[C---:B------:R-:W-:Y:S01]  /*0da0*/  FADD.FTZ R223, -R0.reuse, R143 ;  /* 0x0000008f00df7221 */ /* 0x040fe20000010100 */
[C---:B------:R-:W-:Y:S01]  /*0db0*/  FADD.FTZ R120, -R0.reuse, R120 ;  /* 0x0000007800787221 */ /* 0x040fe20000010100 */
[C---:B------:R-:W-:Y:S01]  /*0dc0*/  FADD.FTZ R143, -R0.reuse, R144 ;  /* 0x00000090008f7221 */ /* 0x040fe20000010100 */
[C---:B------:R-:W-:Y:S01]  /*0dd0*/  FADD.FTZ R122, -R0.reuse, R122 ;  /* 0x0000007a007a7221 */ /* 0x040fe20000010100 */
[C---:B------:R-:W-:Y:S01]  /*0de0*/  FADD.FTZ R232, -R0.reuse, R157 ;  /* 0x0000009d00e87221 */ /* 0x040fe20000010100 */
[----:B------:R-:W-:Y:S01]  /*0df0*/  FADD.FTZ R222, -R0, R141 ;  /* 0x0000008d00de7221 */ /* 0x000fe20000010100 */
[----:B------:R-:W-:Y:S01]  /*0e00*/  @P0 IMAD.WIDE.U32 R210, R216, 0x8, R210 ;  /* 0x00000008d8d20825 */ /* 0x000fe200078e00d2 */
[----:B-1----:R-:W-:-:S03]  /*0e10*/  SHF.L.U32 R204, R126, 0x10, RZ ;  /* 0x000000107ecc7819 */ /* 0x002fc600000006ff */
[C---:B------:R-:W-:Y:S01]  /*0e20*/  FADD.FTZ R144, -R0.reuse, R162 ;  /* 0x000000a200907221 */ /* 0x040fe20000010100 */
[----:B------:R0:W5:Y:S01]  /*0e30*/  @P0 LDG.E.64 R188, desc[UR10][R212.64] ;  /* 0x0000000ad4bc0981 */ /* 0x000162000c1e1b00 */
[C---:B------:R-:W-:Y:S01]  /*0e40*/  FADD.FTZ R121, -R0.reuse, R121 ;  /* 0x0000007900797221 */ /* 0x040fe20000010100 */
[C---:B------:R-:W-:Y:S01]  /*0e50*/  FADD.FTZ R123, -R0.reuse, R123 ;  /* 0x0000007b007b7221 */ /* 0x040fe20000010100 */
[----:B------:R-:W-:Y:S01]  /*0e60*/  FADD.FTZ R128, -R0, R128 ;  /* 0x0000008000807221 */ /* 0x000fe20000010100 */
[----:B------:R1:W5:Y:S01]  /*0e70*/  @P0 LDG.E.64 R190, desc[UR10][R210.64] ;  /* 0x0000000ad2be0981 */ /* 0x000362000c1e1b00 */
[----:B------:R-:W-:Y:S01]  /*0e80*/  @P0 IMAD.WIDE.U32 R206, R215, 0x8, R206 ;  /* 0x00000008d7ce0825 */ /* 0x000fe200078e00ce */
[----:B------:R-:W-:-:S03]  /*0e90*/  PRMT R162, R173, 0x7632, R162 ;  /* 0x00007632ada27816 */ /* 0x000fc600000000a2 */
[C---:B------:R-:W-:Y:S01]  /*0ea0*/  FADD.FTZ R129, -R0.reuse, R129 ;  /* 0x0000008100817221 */ /* 0x040fe20000010100 */
[----:B------:R-:W-:Y:S01]  /*0eb0*/  SHF.L.U32 R157, R173, 0x10, RZ ;  /* 0x00000010ad9d7819 */ /* 0x000fe200000006ff */
[C---:B------:R-:W-:Y:S01]  /*0ec0*/  FADD.FTZ R140, -R0.reuse, R140 ;  /* 0x0000008c008c7221 */ /* 0x040fe20000010100 */
[----:B------:R1:W5:Y:S01]  /*0ed0*/  @P0 LDG.E.64 R192, desc[UR10][R206.64] ;  /* 0x0000000acec00981 */ /* 0x000362000c1e1b00 */
        /* <DEDUP_REMOVED lines=19> */
[C---:B------:R-:W-:Y:S01]  /*1010*/  FMUL.FTZ R0, R214.reuse, R120 ;  /* 0x00000078d6007220 */ /* 0x040fe20000410000 */
[----:B------:R-:W-:Y:S01]  /*1020*/  PRMT R236, R175, 0x7632, R236 ;  /* 0x00007632afec7816 */ /* 0x000fe200000000ec */
[----:B------:R-:W-:Y:S01]  /*1030*/  FMUL.FTZ R122, R214, R122 ;  /* 0x0000007ad67a7220 */ /* 0x000fe20000410000 */
[----:B------:R-:W-:Y:S01]  /*1040*/  PRMT R235, R178, 0x7632, R235 ;  /* 0x00007632b2eb7816 */ /* 0x000fe200000000eb */
[-C--:B------:R-:W-:Y:S01]  /*1050*/  FFMA.FTZ R2, R0, R124.reuse, R2 ;  /* 0x0000007c00027223 */ /* 0x080fe20000010002 */
[----:B------:R-:W-:Y:S01]  /*1060*/  SHF.L.U32 R148, R179, 0x10, RZ ;  /* 0x00000010b3947819 */ /* 0x000fe200000006ff */
[----:B------:R-:W-:Y:S01]  /*1070*/  FMUL.FTZ R120, R68, R124 ;  /* 0x0000007c44787220 */ /* 0x000fe20000410000 */
[----:B------:R-:W-:Y:S01]  /*1080*/  PRMT R151, R170, 0x7632, R151 ;  /* 0x00007632aa977816 */ /* 0x000fe20000000097 */
[----:B------:R-:W-:Y:S01]  /*1090*/  FFMA.FTZ R13, R122, R125, R13 ;  /* 0x0000007d7a0d7223 */ /* 0x000fe2000001000d */
[----:B------:R-:W-:Y:S01]  /*10a0*/  SHF.L.U32 R150, R170, 0x10, RZ ;  /* 0x00000010aa967819 */ /* 0x000fe200000006ff */
[----:B------:R-:W0:Y:S01]  /*10b0*/  @P0 LDC.64 R208, c[0x0][0x3b8] ;  /* 0x0000ee00ffd00b82 */ /* 0x000e220000000a00 */
[----:B------:R-:W-:-:S02]  /*10c0*/  MOV R179, R173 ;  /* 0x000000ad00b37202 */ /* 0x000fc40000000f00 */
[----:B------:R-:W-:Y:S02]  /*10d0*/  MOV R170, R144 ;  /* 0x0000009000aa7202 */ /* 0x000fe40000000f00 */
[----:B------:R-:W-:Y:S02]  /*10e0*/  SHF.L.U32 R144, R178, 0x10, RZ ;  /* 0x00000010b2907819 */ /* 0x000fe400000006ff */
[----:B------:R-:W-:Y:S01]  /*10f0*/  MOV R178, R235 ;  /* 0x000000eb00b27202 */ /* 0x000fe20000000f00 */
[----:B--2---:R-:W-:Y:S01]  /*1100*/  FADD.FTZ R229, R124, R229 ;  /* 0x000000e57ce57221 */ /* 0x004fe20000010000 */
[----:B---3--:R-:W-:-:S04]  /*1110*/  FADD.FTZ R228, R125, R228 ;  /* 0x000000e47de47221 */ /* 0x008fc80000010000 */
[----:B------:R1:W-:Y:S01]  /*1120*/  STL [R1+0x10], R229 ;  /* 0x000010e501007387 */ /* 0x0003e20000100800 */
[----:B----4-:R-:W-:-:S03]  /*1130*/  FADD.FTZ R176, R204, R176 ;  /* 0x000000b0ccb07221 */ /* 0x010fc60000010000 */
[----:B------:R2:W-:Y:S01]  /*1140*/  STL [R1+0x18], R228 ;  /* 0x000018e401007387 */ /* 0x0005e20000100800 */
[----:B------:R-:W-:Y:S01]  /*1150*/  MOV R124, R230 ;  /* 0x000000e6007c7202 */ /* 0x000fe20000000f00 */
[C---:B------:R-:W-:Y:S02]  /*1160*/  FMUL.FTZ R230, R214.reuse, R206 ;  /* 0x000000ced6e67220 */ /* 0x040fe40000410000 */
[----:B------:R-:W-:Y:S01]  /*1170*/  STL [R1+0x20], R176 ;  /* 0x000020b001007387 */ /* 0x000fe20000100800 */
[----:B-1----:R-:W-:Y:S01]  /*1180*/  FMUL.FTZ R229, R214, R128 ;  /* 0x00000080d6e57220 */ /* 0x002fe20000410000 */
[----:B------:R-:W-:Y:S02]  /*1190*/  MOV R128, R237 ;  /* 0x000000ed00807202 */ /* 0x000fe40000000f00 */
[----:B------:R-:W3:Y:S01]  /*11a0*/  LDL.LU R173, [R1+0x28] ;  /* 0x0000280001ad7983 */ /* 0x000ee20000300800 */
[----:B--2---:R-:W-:Y:S01]  /*11b0*/  FMUL.FTZ R228, R70, R125 ;  /* 0x0000007d46e47220 */ /* 0x004fe20000410000 */
[----:B------:R-:W-:-:S02]  /*11c0*/  MOV R125, R236 ;  /* 0x000000ec007d7202 */ /* 0x000fc40000000f00 */
[----:B------:R-:W2:Y:S01]  /*11d0*/  LDL.LU R237, [R1+0x14] ;  /* 0x0000140001ed7983 */ /* 0x000ea20000300800 */
[----:B------:R-:W-:Y:S01]  /*11e0*/  MOV R206, R231 ;  /* 0x000000e700ce7202 */ /* 0x000fe20000000f00 */
[-C--:B------:R-:W-:Y:S01]  /*11f0*/  FFMA.FTZ R23, R229, R204.reuse, R23 ;  /* 0x000000cce5177223 */ /* 0x080fe20000010017 */
[----:B------:R-:W-:Y:S01]  /*1200*/  FMUL.FTZ R231, R72, R204 ;  /* 0x000000cc48e77220 */ /* 0x000fe20000410000 */
[----:B------:R-:W4:Y:S04]  /*1210*/  LDL.LU R236, [R1+0x1c] ;  /* 0x00001c0001ec7983 */ /* 0x000f280000300800 */
[----:B------:R-:W4:Y:S04]  /*1220*/  LDL.LU R235, [R1+0x24] ;  /* 0x0000240001eb7983 */ /* 0x000f280000300800 */
[----:B------:R-:W4:Y:S01]  /*1230*/  LDL.LU R204, [R1+0x2c] ;  /* 0x00002c0001cc7983 */ /* 0x000f220000300800 */
[----:B------:R-:W-:-:S02]  /*1240*/  PRMT R220, R126, 0x7632, R220 ;  /* 0x000076327edc7816 */ /* 0x000fc400000000dc */
[C---:B------:R-:W-:Y:S02]  /*1250*/  PRMT R221, R127.reuse, 0x7632, R221 ;  /* 0x000076327fdd7816 */ /* 0x040fe400000000dd */
[----:B------:R-:W-:Y:S02]  /*1260*/  SHF.L.U32 R205, R127, 0x10, RZ ;  /* 0x000000107fcd7819 */ /* 0x000fe400000006ff */
[----:B------:R-:W-:Y:S02]  /*1270*/  SHF.L.U32 R219, R219, 0x10, RZ ;  /* 0x00000010dbdb7819 */ /* 0x000fe400000006ff */
[----:B------:R-:W-:Y:S02]  /*1280*/  SHF.L.U32 R218, R218, 0x10, RZ ;  /* 0x00000010dada7819 */ /* 0x000fe400000006ff */
[----:B------:R-:W-:Y:S02]  /*1290*/  SHF.L.U32 R220, R220, 0x10, RZ ;  /* 0x00000010dcdc7819 */ /* 0x000fe400000006ff */
[----:B------:R-:W-:-:S02]  /*12a0*/  SHF.L.U32 R221, R221, 0x10, RZ ;  /* 0x00000010dddd7819 */ /* 0x000fc400000006ff */
[----:B------:R-:W-:Y:S02]  /*12b0*/  SHF.L.U32 R161, R175, 0x10, RZ ;  /* 0x00000010afa17819 */ /* 0x000fe400000006ff */
[C---:B------:R-:W-:Y:S02]  /*12c0*/  PRMT R175, R177.reuse, 0x7632, R175 ;  /* 0x00007632b1af7816 */ /* 0x040fe400000000af */
[----:B------:R-:W-:Y:S02]  /*12d0*/  SHF.L.U32 R145, R177, 0x10, RZ ;  /* 0x00000010b1917819 */ /* 0x000fe400000006ff */
[----:B------:R-:W-:Y:S01]  /*12e0*/  MOV R177, R175 ;  /* 0x000000af00b17202 */ /* 0x000fe20000000f00 */
[----:B------:R-:W-:Y:S01]  /*12f0*/  FFMA.FTZ R11, R230, R205, R11 ;  /* 0x000000cde60b7223 */ /* 0x000fe2000001000b */
[----:B------:R-:W-:Y:S01]  /*1300*/  MOV R175, R238 ;  /* 0x000000ee00af7202 */ /* 0x000fe20000000f00 */
[----:B------:R-:W-:Y:S01]  /*1310*/  FMUL.FTZ R238, R214, R207 ;  /* 0x000000cfd6ee7220 */ /* 0x000fe20000410000 */
[----:B---3--:R-:W-:Y:S01]  /*1320*/  FADD.FTZ R173, R205, R173 ;  /* 0x000000adcdad7221 */ /* 0x008fe20000010000 */
[----:B--2---:R-:W-:-:S04]  /*1330*/  FADD.FTZ R237, R219, R237 ;  /* 0x000000eddbed7221 */ /* 0x004fc80000010000 */
[----:B------:R1:W-:Y:S01]  /*1340*/  STL [R1+0x28], R173 ;  /* 0x000028ad01007387 */ /* 0x0003e20000100800 */
[----:B----4-:R-:W-:-:S03]  /*1350*/  FADD.FTZ R236, R218, R236 ;  /* 0x000000ecdaec7221 */ /* 0x010fc60000010000 */
[----:B------:R-:W-:Y:S01]  /*1360*/  STL [R1+0x14], R237 ;  /* 0x000014ed01007387 */ /* 0x000fe20000100800 */
[----:B------:R-:W-:-:S03]  /*1370*/  FADD.FTZ R235, R220, R235 ;  /* 0x000000ebdceb7221 */ /* 0x000fc60000010000 */
[----:B------:R-:W-:Y:S01]  /*1380*/  STL [R1+0x1c], R236 ;  /* 0x00001cec01007387 */ /* 0x000fe20000100800 */
[----:B------:R-:W-:Y:S01]  /*1390*/  FADD.FTZ R204, R221, R204 ;  /* 0x000000ccddcc7221 */ /* 0x000fe20000010000 */
[----:B-1----:R-:W-:Y:S02]  /*13a0*/  MOV R173, R232 ;  /* 0x000000e800ad7202 */ /* 0x002fe40000000f00 */
[----:B------:R-:W-:Y:S01]  /*13b0*/  STL [R1+0x24], R235 ;  /* 0x000024eb01007387 */ /* 0x000fe20000100800 */
[----:B------:R-:W-:Y:S01]  /*13c0*/  FMUL.FTZ R232, R74, R205 ;  /* 0x000000cd4ae87220 */ /* 0x000fe20000410000 */
[----:B------:R-:W-:Y:S02]  /*13d0*/  MOV R205, R128 ;  /* 0x0000008000cd7202 */ /* 0x000fe40000000f00 */
[----:B------:R-:W-:Y:S04]  /*13e0*/  STL [R1+0x2c], R204 ;  /* 0x00002ccc01007387 */ /* 0x000fe80000100800 */
[----:B------:R-:W2:Y:S04]  /*13f0*/  LDL.LU R207, [R1+0x30] ;  /* 0x0000300001cf7983 */ /* 0x000ea80000300800 */
[----:B------:R-:W3:Y:S01]  /*1400*/  LDL.LU R128, [R1+0x38] ;  /* 0x0000380001807983 */ /* 0x000ee20000300800 */
[----:B0-----:R-:W-:-:S05]  /*1410*/  @P0 IMAD.WIDE.U32 R208, R21, 0x8, R208 ;  /* 0x0000000815d00825 */ /* 0x001fca00078e00d0 */
[----:B------:R0:W5:Y:S01]  /*1420*/  @P0 LDG.E.64 R196, desc[UR10][R208.64] ;  /* 0x0000000ad0c40981 */ /* 0x000162000c1e1b00 */
[----:B------:R-:W-:Y:S01]  /*1430*/  MOV R176, R233 ;  /* 0x000000e900b07202 */ /* 0x000fe20000000f00 */
[----:B------:R-:W-:Y:S02]  /*1440*/  FMUL.FTZ R233, R214, R129 ;  /* 0x00000081d6e97220 */ /* 0x000fe40000410000 */
[----:B------:R-:W4:Y:S01]  /*1450*/  LDL.LU R129, [R1+0x40] ;  /* 0x0000400001817983 */ /* 0x000f220000300800 */
[----:B0-----:R-:W-:Y:S02]  /*1460*/  SHF.L.U32 R208, R136, 0x10, RZ ;  /* 0x0000001088d07819 */ /* 0x001fe400000006ff */
[----:B------:R-:W-:-:S03]  /*1470*/  SHF.L.U32 R209, R137, 0x10, RZ ;  /* 0x0000001089d17819 */ /* 0x000fc600000006ff */
[----:B--2---:R-:W-:Y:S02]  /*1480*/  FADD.FTZ R207, R208, R207 ;  /* 0x000000cfd0cf7221 */ /* 0x004fe40000010000 */
[----:B---3--:R-:W-:-:S03]  /*1490*/  FADD.FTZ R128, R209, R128 ;  /* 0x00000080d1807221 */ /* 0x008fc60000010000 */
[----:B------:R-:W-:Y:S04]  /*14a0*/  STL [R1+0x30], R207 ;  /* 0x000030cf01007387 */ /* 0x000fe80000100800 */
[----:B------:R0:W-:Y:S04]  /*14b0*/  STL [R1+0x38], R128 ;  /* 0x0000388001007387 */ /* 0x0001e80000100800 */
[----:B0-----:R-:W2:Y:S01]  /*14c0*/  LDL.LU R128, [R1+0x48] ;  /* 0x0000480001807983 */ /* 0x001ea20000300800 */
[C---:B------:R-:W-:Y:S02]  /*14d0*/  PRMT R226, R138.reuse, 0x7632, R226 ;  /* 0x000076328ae27816 */ /* 0x040fe400000000e2 */
[----:B------:R-:W-:-:S02]  /*14e0*/  SHF.L.U32 R138, R138, 0x10, RZ ;  /* 0x000000108a8a7819 */ /* 0x000fc400000006ff */
[C---:B------:R-:W-:Y:S02]  /*14f0*/  PRMT R227, R139.reuse, 0x7632, R227 ;  /* 0x000076328be37816 */ /* 0x040fe400000000e3 */
[----:B------:R-:W-:Y:S01]  /*1500*/  SHF.L.U32 R139, R139, 0x10, RZ ;  /* 0x000000108b8b7819 */ /* 0x000fe200000006ff */
[----:B------:R-:W-:Y:S01]  /*1510*/  FMUL.FTZ R121, R214, R121 ;  /* 0x00000079d6797220 */ /* 0x000fe20000410000 */
[----:B------:R-:W-:Y:S01]  /*1520*/  MOV R204, R125 ;  /* 0x0000007d00cc7202 */ /* 0x000fe20000000f00 */
[----:B----4-:R-:W-:Y:S01]  /*1530*/  FADD.FTZ R129, R138, R129 ;  /* 0x000000818a817221 */ /* 0x010fe20000010000 */
[----:B------:R-:W-:Y:S01]  /*1540*/  MOV R125, R124 ;  /* 0x0000007c007d7202 */ /* 0x000fe20000000f00 */
[-C--:B------:R-:W-:Y:S01]  /*1550*/  FFMA.FTZ R25, R121, R219.reuse, R25 ;  /* 0x000000db79197223 */ /* 0x080fe20000010019 */
[----:B------:R-:W-:Y:S01]  /*1560*/  FMUL.FTZ R237, R69, R219 ;  /* 0x000000db45ed7220 */ /* 0x000fe20000410000 */
[----:B------:R-:W-:Y:S01]  /*1570*/  MOV R124, R179 ;  /* 0x000000b3007c7202 */ /* 0x000fe20000000f00 */
[----:B------:R-:W-:Y:S01]  /*1580*/  FMUL.FTZ R219, R214, R142 ;  /* 0x0000008ed6db7220 */ /* 0x000fe20000410000 */
[----:B------:R-:W-:Y:S01]  /*1590*/  MOV R179, R177 ;  /* 0x000000b100b37202 */ /* 0x000fe20000000f00 */
[----:B------:R0:W-:Y:S01]  /*15a0*/  STL [R1+0x40], R129 ;  /* 0x0000408101007387 */ /* 0x0001e20000100800 */
[----:B------:R-:W-:Y:S01]  /*15b0*/  MOV R177, R173 ;  /* 0x000000ad00b17202 */ /* 0x000fe20000000f00 */
[-C--:B------:R-:W-:Y:S01]  /*15c0*/  FFMA.FTZ R10, R238, R221.reuse, R10 ;  /* 0x000000ddee0a7223 */ /* 0x080fe2000001000a */
[----:B------:R-:W-:Y:S01]  /*15d0*/  MOV R173, R234 ;  /* 0x000000ea00ad7202 */ /* 0x000fe20000000f00 */
[----:B------:R-:W-:Y:S01]  /*15e0*/  FMUL.FTZ R234, R75, R221 ;  /* 0x000000dd4bea7220 */ /* 0x000fe20000410000 */
[-C--:B------:R-:W-:Y:S01]  /*15f0*/  FFMA.FTZ R6, R219, R139.reuse, R6 ;  /* 0x0000008bdb067223 */ /* 0x080fe20000010006 */
[----:B------:R-:W-:Y:S01]  /*1600*/  FMUL.FTZ R221, R82, R139 ;  /* 0x0000008b52dd7220 */ /* 0x000fe20000410000 */
[----:B--2---:R-:W-:-:S05]  /*1610*/  FADD.FTZ R128, R139, R128 ;  /* 0x000000808b807221 */ /* 0x004fca0000010000 */
[----:B------:R-:W-:Y:S04]  /*1620*/  STL [R1+0x48], R128 ;  /* 0x0000488001007387 */ /* 0x000fe80000100800 */
[----:B------:R-:W2:Y:S04]  /*1630*/  LDL.LU R142, [R1+0x58] ;  /* 0x00005800018e7983 */ /* 0x000ea80000300800 */
[----:B------:R-:W3:Y:S01]  /*1640*/  LDL.LU R139, [R1+0x50] ;  /* 0x00005000018b7983 */ /* 0x000ee20000300800 */
[----:B------:R-:W-:Y:S01]  /*1650*/  FMUL.FTZ R123, R214, R123 ;  /* 0x0000007bd67b7220 */ /* 0x000fe20000410000 */
[----:B------:R-:W-:-:S03]  /*1660*/  FMUL.FTZ R236, R71, R218 ;  /* 0x000000da47ec7220 */ /* 0x000fc60000410000 */
[----:B------:R-:W-:Y:S01]  /*1670*/  FFMA.FTZ R26, R123, R218, R26 ;  /* 0x000000da7b1a7223 */ /* 0x000fe2000001001a */
[----:B------:R-:W-:Y:S01]  /*1680*/  FMUL.FTZ R218, R214, R140 ;  /* 0x0000008cd6da7220 */ /* 0x000fe20000410000 */
[-C--:B------:R-:W-:Y:S01]  /*1690*/  FFMA.FTZ R12, R233, R220.reuse, R12 ;  /* 0x000000dce90c7223 */ /* 0x080fe2000001000c */
[----:B------:R-:W-:Y:S01]  /*16a0*/  FMUL.FTZ R235, R73, R220 ;  /* 0x000000dc49eb7220 */ /* 0x000fe20000410000 */
[-C--:B------:R-:W-:Y:S01]  /*16b0*/  FMUL.FTZ R220, R80, R138.reuse ;  /* 0x0000008a50dc7220 */ /* 0x080fe20000410000 */
[----:B------:R-:W-:Y:S01]  /*16c0*/  FFMA.FTZ R180, R218, R138, R180 ;  /* 0x0000008adab47223 */ /* 0x000fe200000100b4 */
[----:B------:R-:W-:Y:S02]  /*16d0*/  MOV R140, R205 ;  /* 0x000000cd008c7202 */ /* 0x000fe40000000f00 */
[----:B------:R-:W-:Y:S02]  /*16e0*/  MOV R138, R177 ;  /* 0x000000b1008a7202 */ /* 0x000fe40000000f00 */
[----:B0-----:R-:W-:Y:S01]  /*16f0*/  MOV R129, R169 ;  /* 0x000000a900817202 */ /* 0x001fe20000000f00 */
[----:B------:R-:W-:Y:S01]  /*1700*/  FMUL.FTZ R169, R214, R141 ;  /* 0x0000008dd6a97220 */ /* 0x000fe20000410000 */
[----:B---3--:R-:W-:-:S05]  /*1710*/  FADD.FTZ R139, R155, R139 ;  /* 0x0000008b9b8b7221 */ /* 0x008fca0000010000 */
[----:B------:R0:W-:Y:S02]  /*1720*/  STL [R1+0x50], R139 ;  /* 0x0000508b01007387 */ /* 0x0001e40000100800 */
[----:B0-----:R-:W-:Y:S02]  /*1730*/  MOV R139, R138 ;  /* 0x0000008a008b7202 */ /* 0x001fe40000000f00 */
[----:B------:R-:W-:Y:S02]  /*1740*/  MOV R138, R140 ;  /* 0x0000008c008a7202 */ /* 0x000fe40000000f00 */
[----:B------:R-:W3:Y:S04]  /*1750*/  LDL.LU R140, [R1+0x60] ;  /* 0x00006000018c7983 */ /* 0x000ee80000300800 */
[----:B------:R-:W4:Y:S01]  /*1760*/  LDL.LU R141, [R1+0x68] ;  /* 0x00006800018d7983 */ /* 0x000f220000300800 */
[----:B------:R-:W-:-:S02]  /*1770*/  PRMT R158, R171, 0x7632, R158 ;  /* 0x00007632ab9e7816 */ /* 0x000fc4000000009e */
[----:B------:R-:W-:Y:S01]  /*1780*/  SHF.L.U32 R171, R171, 0x10, RZ ;  /* 0x00000010abab7819 */ /* 0x000fe200000006ff */
[----:B--2---:R-:W-:-:S05]  /*1790*/  FADD.FTZ R142, R153, R142 ;  /* 0x0000008e998e7221 */ /* 0x004fca0000010000 */
[----:B------:R-:W-:Y:S01]  /*17a0*/  STL [R1+0x58], R142 ;  /* 0x0000588e01007387 */ /* 0x000fe20000100800 */
[----:B---3--:R-:W-:Y:S01]  /*17b0*/  FADD.FTZ R140, R150, R140 ;  /* 0x0000008c968c7221 */ /* 0x008fe20000010000 */
[----:B----4-:R-:W-:-:S04]  /*17c0*/  FADD.FTZ R141, R171, R141 ;  /* 0x0000008dab8d7221 */ /* 0x010fc80000010000 */
[----:B------:R-:W-:Y:S04]  /*17d0*/  STL [R1+0x60], R140 ;  /* 0x0000608c01007387 */ /* 0x000fe80000100800 */
[----:B------:R0:W-:Y:S04]  /*17e0*/  STL [R1+0x68], R141 ;  /* 0x0000688d01007387 */ /* 0x0001e80000100800 */
[----:B0-----:R-:W2:Y:S01]  /*17f0*/  LDL.LU R141, [R1+0x70] ;  /* 0x00007000018d7983 */ /* 0x001ea20000300800 */
[----:B------:R-:W-:Y:S02]  /*1800*/  MOV R205, R125 ;  /* 0x0000007d00cd7202 */ /* 0x000fe40000000f00 */
[----:B------:R-:W-:-:S02]  /*1810*/  MOV R207, R204 ;  /* 0x000000cc00cf7202 */ /* 0x000fc40000000f00 */
[----:B------:R-:W-:Y:S02]  /*1820*/  MOV R125, R124 ;  /* 0x0000007c007d7202 */ /* 0x000fe40000000f00 */
[----:B------:R-:W-:Y:S02]  /*1830*/  MOV R177, R176 ;  /* 0x000000b000b17202 */ /* 0x000fe40000000f00 */
[----:B------:R-:W-:Y:S02]  /*1840*/  MOV R124, R179 ;  /* 0x000000b3007c7202 */ /* 0x000fe40000000f00 */
[----:B------:R-:W-:Y:S02]  /*1850*/  MOV R176, R175 ;  /* 0x000000af00b07202 */ /* 0x000fe40000000f00 */
[----:B------:R-:W-:Y:S01]  /*1860*/  MOV R175, R170 ;  /* 0x000000aa00af7202 */ /* 0x000fe20000000f00 */
[C---:B------:R-:W-:Y:S01]  /*1870*/  FMUL.FTZ R170, R214.reuse, R143 ;  /* 0x0000008fd6aa7220 */ /* 0x040fe20000410000 */
[----:B------:R-:W-:Y:S01]  /*1880*/  MOV R128, R168 ;  /* 0x000000a800807202 */ /* 0x000fe20000000f00 */
[C---:B------:R-:W-:Y:S01]  /*1890*/  FMUL.FTZ R168, R214.reuse, R146 ;  /* 0x00000092d6a87220 */ /* 0x040fe20000410000 */
[----:B------:R-:W-:Y:S01]  /*18a0*/  FMUL.FTZ R179, R214, R147 ;  /* 0x00000093d6b37220 */ /* 0x000fe20000410000 */
[----:B------:R-:W-:-:S02]  /*18b0*/  MOV R146, R207 ;  /* 0x000000cf00927202 */ /* 0x000fc40000000f00 */
[----:B------:R-:W-:Y:S02]  /*18c0*/  MOV R143, R125 ;  /* 0x0000007d008f7202 */ /* 0x000fe40000000f00 */
[----:B------:R-:W-:Y:S02]  /*18d0*/  MOV R147, R205 ;  /* 0x000000cd00937202 */ /* 0x000fe40000000f00 */
[----:B------:R-:W-:Y:S02]  /*18e0*/  MOV R125, R124 ;  /* 0x0000007c007d7202 */ /* 0x000fe40000000f00 */
[----:B------:R-:W-:Y:S02]  /*18f0*/  MOV R142, R129 ;  /* 0x00000081008e7202 */ /* 0x000fe40000000f00 */
[----:B------:R-:W-:Y:S01]  /*1900*/  SHF.L.U32 R207, R158, 0x10, RZ ;  /* 0x000000109ecf7819 */ /* 0x000fe200000006ff */
[-C--:B------:R-:W-:Y:S01]  /*1910*/  FFMA.FTZ R5, R170, R155.reuse, R5 ;  /* 0x0000009baa057223 */ /* 0x080fe20000010005 */
[----:B------:R-:W-:Y:S01]  /*1920*/  MOV R124, R178 ;  /* 0x000000b2007c7202 */ /* 0x000fe20000000f00 */
[----:B------:R-:W3:Y:S01]  /*1930*/  LDL.LU R158, [R1+0x78] ;  /* 0x00007800019e7983 */ /* 0x000ee20000300800 */
[----:B------:R-:W-:Y:S01]  /*1940*/  SHF.L.U32 R205, R152, 0x10, RZ ;  /* 0x0000001098cd7819 */ /* 0x000fe200000006ff */
[----:B------:R-:W-:Y:S01]  /*1950*/  FMUL.FTZ R178, R84, R155 ;  /* 0x0000009b54b27220 */ /* 0x000fe20000410000 */
[----:B------:R-:W-:Y:S01]  /*1960*/  MOV R129, R175 ;  /* 0x000000af00817202 */ /* 0x000fe20000000f00 */
[----:B------:R-:W-:Y:S01]  /*1970*/  FMUL.FTZ R175, R214, R239 ;  /* 0x000000efd6af7220 */ /* 0x000fe20000410000 */
[----:B------:R-:W-:-:S02]  /*1980*/  SHF.L.U32 R204, R154, 0x10, RZ ;  /* 0x000000109acc7819 */ /* 0x000fc400000006ff */
[----:B------:R-:W-:Y:S02]  /*1990*/  MOV R152, R177 ;  /* 0x000000b100987202 */ /* 0x000fe40000000f00 */
[----:B------:R-:W-:Y:S02]  /*19a0*/  MOV R155, R206 ;  /* 0x000000ce009b7202 */ /* 0x000fe40000000f00 */
[----:B------:R-:W-:Y:S01]  /*19b0*/  MOV R154, R176 ;  /* 0x000000b0009a7202 */ /* 0x000fe20000000f00 */
[-C--:B------:R-:W-:Y:S01]  /*19c0*/  FFMA.FTZ R4, R168, R153.reuse, R4 ;  /* 0x00000099a8047223 */ /* 0x080fe20000010004 */
[----:B------:R-:W-:Y:S01]  /*19d0*/  SHF.L.U32 R206, R151, 0x10, RZ ;  /* 0x0000001097ce7819 */ /* 0x000fe200000006ff */
[----:B------:R-:W-:Y:S01]  /*19e0*/  FMUL.FTZ R177, R86, R153 ;  /* 0x0000009956b17220 */ /* 0x000fe20000410000 */
[----:B------:R-:W-:Y:S01]  /*19f0*/  MOV R151, R173 ;  /* 0x000000ad00977202 */ /* 0x000fe20000000f00 */
[-C--:B------:R-:W-:Y:S01]  /*1a00*/  FFMA.FTZ R244, R175, R171.reuse, R244 ;  /* 0x000000abaff47223 */ /* 0x080fe200000100f4 */
[----:B------:R-:W-:Y:S01]  /*1a10*/  FMUL.FTZ R173, R90, R171 ;  /* 0x000000ab5aad7220 */ /* 0x000fe20000410000 */
[C---:B------:R-:W-:Y:S01]  /*1a20*/  FMUL.FTZ R153, R214.reuse, R252 ;  /* 0x000000fcd6997220 */ /* 0x040fe20000410000 */
[C---:B------:R-:W-:Y:S01]  /*1a30*/  FMUL.FTZ R176, R214.reuse, R240 ;  /* 0x000000f0d6b07220 */ /* 0x040fe20000410000 */
[C---:B------:R-:W-:Y:S01]  /*1a40*/  FMUL.FTZ R171, R214.reuse, R152 ;  /* 0x00000098d6ab7220 */ /* 0x040fe20000410000 */
[----:B------:R-:W-:Y:S01]  /*1a50*/  MOV R252, R154 ;  /* 0x0000009a00fc7202 */ /* 0x000fe20000000f00 */
[C---:B------:R-:W-:Y:S01]  /*1a60*/  FMUL.FTZ R152, R214.reuse, R155 ;  /* 0x0000009bd6987220 */ /* 0x040fe20000410000 */
[C---:B------:R-:W-:Y:S01]  /*1a70*/  FMUL.FTZ R154, R214.reuse, R251 ;  /* 0x000000fbd69a7220 */ /* 0x040fe20000410000 */
[----:B------:R-:W-:Y:S01]  /*1a80*/  FMUL.FTZ R155, R214, R250 ;  /* 0x000000fad69b7220 */ /* 0x000fe20000410000 */
[----:B------:R-:W4:Y:S01]  /*1a90*/  LDL.LU R251, [R1+0x80] ;  /* 0x0000800001fb7983 */ /* 0x000f220000300800 */
[----:B------:R-:W-:Y:S01]  /*1aa0*/  MOV R140, R174 ;  /* 0x000000ae008c7202 */ /* 0x000fe20000000f00 */
[-C--:B------:R-:W-:Y:S01]  /*1ab0*/  FFMA.FTZ R242, R176, R150.reuse, R242 ;  /* 0x00000096b0f27223 */ /* 0x080fe200000100f2 */
[----:B------:R-:W-:Y:S01]  /*1ac0*/  FMUL.FTZ R174, R88, R150 ;  /* 0x0000009658ae7220 */ /* 0x000fe20000410000 */
[----:B------:R-:W4:Y:S01]  /*1ad0*/  LDL.LU R250, [R1] ;  /* 0x0000000001fa7983 */ /* 0x000f220000300800 */
[----:B--2---:R-:W-:-:S05]  /*1ae0*/  FADD.FTZ R141, R156, R141 ;  /* 0x0000008d9c8d7221 */ /* 0x004fca0000010000 */
[----:B------:R0:W-:Y:S04]  /*1af0*/  STL [R1+0x70], R141 ;  /* 0x0000708d01007387 */ /* 0x0001e80000100800 */
[----:B------:R-:W2:Y:S04]  /*1b00*/  LDL.LU R150, [R1+0x88] ;  /* 0x0000880001967983 */ /* 0x000ea80000300800 */
[----:B0-----:R-:W2:Y:S01]  /*1b10*/  LDL.LU R141, [R1+0x8] ;  /* 0x00000800018d7983 */ /* 0x001ea20000300800 */
[----:B------:R-:W-:Y:S01]  /*1b20*/  SHF.L.U32 R240, R159, 0x10, RZ ;  /* 0x000000109ff07819 */ /* 0x000fe200000006ff */
[----:B------:R-:W-:Y:S01]  /*1b30*/  FMUL.FTZ R159, R214, R252 ;  /* 0x000000fcd69f7220 */ /* 0x000fe20000410000 */
[----:B---3--:R-:W-:-:S05]  /*1b40*/  FADD.FTZ R158, R157, R158 ;  /* 0x0000009e9d9e7221 */ /* 0x008fca0000010000 */
[----:B------:R0:W-:Y:S01]  /*1b50*/  STL [R1+0x78], R158 ;  /* 0x0000789e01007387 */ /* 0x0001e20000100800 */
[----:B------:R-:W-:Y:S01]  /*1b60*/  SHF.L.U32 R239, R162, 0x10, RZ ;  /* 0x00000010a2ef7819 */ /* 0x000fe200000006ff */
[C---:B0-----:R-:W-:Y:S01]  /*1b70*/  FMUL.FTZ R158, R214.reuse, R151 ;  /* 0x00000097d69e7220 */ /* 0x041fe20000410000 */
[C---:B------:R-:W-:Y:S01]  /*1b80*/  FMUL.FTZ R162, R214.reuse, R139 ;  /* 0x0000008bd6a27220 */ /* 0x040fe20000410000 */
[----:B------:R-:W-:Y:S01]  /*1b90*/  FMUL.FTZ R139, R214, R164 ;  /* 0x000000a4d68b7220 */ /* 0x000fe20000410000 */
[----:B----4-:R-:W-:Y:S01]  /*1ba0*/  FADD.FTZ R251, R160, R251 ;  /* 0x000000fba0fb7221 */ /* 0x010fe20000010000 */
[----:B------:R-:W-:-:S04]  /*1bb0*/  FFMA.FTZ R250, R158, R160, R250 ;  /* 0x000000a09efa7223 */ /* 0x000fc800000100fa */
[----:B------:R-:W-:Y:S04]  /*1bc0*/  STL [R1+0x80], R251 ;  /* 0x000080fb01007387 */ /* 0x000fe80000100800 */
[----:B------:R-:W-:Y:S01]  /*1bd0*/  STL [R1], R250 ;  /* 0x000000fa01007387 */ /* 0x000fe20000100800 */
[----:B--2---:R-:W-:Y:S01]  /*1be0*/  FADD.FTZ R150, R161, R150 ;  /* 0x00000096a1967221 */ /* 0x004fe20000010000 */
[----:B------:R-:W-:-:S04]  /*1bf0*/  FFMA.FTZ R141, R159, R161, R141 ;  /* 0x000000a19f8d7223 */ /* 0x000fc8000001008d */
[----:B------:R0:W-:Y:S04]  /*1c00*/  STL [R1+0x88], R150 ;  /* 0x0000889601007387 */ /* 0x0001e80000100800 */
[----:B------:R-:W-:Y:S04]  /*1c10*/  STL [R1+0x8], R141 ;  /* 0x0000088d01007387 */ /* 0x000fe80000100800 */
[----:B------:R-:W2:Y:S01]  /*1c20*/  LDL.LU R164, [R1+0x34] ;  /* 0x0000340001a47983 */ /* 0x000ea20000300800 */
[----:B------:R-:W-:Y:S02]  /*1c30*/  PRMT R224, R136, 0x7632, R224 ;  /* 0x0000763288e07816 */ /* 0x000fe400000000e0 */
[----:B------:R-:W-:Y:S01]  /*1c40*/  SHF.L.U32 R151, R163, 0x10, RZ ;  /* 0x00000010a3977819 */ /* 0x000fe200000006ff */
[----:B------:R-:W-:Y:S01]  /*1c50*/  FMUL.FTZ R163, R214, R138 ;  /* 0x0000008ad6a37220 */ /* 0x000fe20000410000 */
[----:B------:R-:W-:Y:S01]  /*1c60*/  SHF.L.U32 R224, R224, 0x10, RZ ;  /* 0x00000010e0e07819 */ /* 0x000fe200000006ff */
[----:B------:R-:W-:Y:S01]  /*1c70*/  FMUL.FTZ R138, R214, R165 ;  /* 0x000000a5d68a7220 */ /* 0x000fe20000410000 */
[----:B0-----:R-:W-:-:S02]  /*1c80*/  SHF.L.U32 R150, R147, 0x10, RZ ;  /* 0x0000001093967819 */ /* 0x001fc400000006ff */
[----:B------:R-:W3:Y:S04]  /*1c90*/  LDL.LU R147, [R1+0x3c] ;  /* 0x00003c0001937983 */ /* 0x000ee80000300800 */
[----:B------:R-:W4:Y:S01]  /*1ca0*/  LDL.LU R165, [R1+0x44] ;  /* 0x0000440001a57983 */ /* 0x000f220000300800 */
[----:B--2---:R-:W-:-:S05]  /*1cb0*/  FADD.FTZ R164, R224, R164 ;  /* 0x000000a4e0a47221 */ /* 0x004fca0000010000 */
[----:B------:R0:W-:Y:S04]  /*1cc0*/  STL [R1+0x34], R164 ;  /* 0x000034a401007387 */ /* 0x0001e80000100800 */
[----:B0-----:R-:W2:Y:S01]  /*1cd0*/  LDL.LU R164, [R1+0x4c] ;  /* 0x00004c0001a47983 */ /* 0x001ea20000300800 */
[----:B------:R-:W-:Y:S02]  /*1ce0*/  PRMT R225, R137, 0x7632, R225 ;  /* 0x0000763289e17816 */ /* 0x000fe400000000e1 */
[----:B------:R-:W-:Y:S02]  /*1cf0*/  SHF.L.U32 R226, R226, 0x10, RZ ;  /* 0x00000010e2e27819 */ /* 0x000fe400000006ff */
[----:B------:R-:W-:-:S03]  /*1d00*/  SHF.L.U32 R225, R225, 0x10, RZ ;  /* 0x00000010e1e17819 */ /* 0x000fc600000006ff */
[----:B----4-:R-:W-:Y:S02]  /*1d10*/  FADD.FTZ R165, R226, R165 ;  /* 0x000000a5e2a57221 */ /* 0x010fe40000010000 */
[----:B---3--:R-:W-:Y:S01]  /*1d20*/  FADD.FTZ R147, R225, R147 ;  /* 0x00000093e1937221 */ /* 0x008fe20000010000 */
[----:B------:R-:W-:-:S04]  /*1d30*/  SHF.L.U32 R227, R227, 0x10, RZ ;  /* 0x00000010e3e37819 */ /* 0x000fc800000006ff */
[----:B------:R-:W-:Y:S01]  /*1d40*/  STL [R1+0x3c], R147 ;  /* 0x00003c9301007387 */ /* 0x000fe20000100800 */
[----:B------:R-:W-:-:S03]  /*1d50*/  MOV R252, R143 ;  /* 0x0000008f00fc7202 */ /* 0x000fc60000000f00 */
[----:B------:R0:W-:Y:S01]  /*1d60*/  STL [R1+0x44], R165 ;  /* 0x000044a501007387 */ /* 0x0001e20000100800 */
[C---:B------:R-:W-:Y:S01]  /*1d70*/  FMUL.FTZ R143, R214.reuse, R142 ;  /* 0x0000008ed68f7220 */ /* 0x040fe20000410000 */
[C---:B------:R-:W-:Y:S01]  /*1d80*/  FMUL.FTZ R142, R214.reuse, R140 ;  /* 0x0000008cd68e7220 */ /* 0x040fe20000410000 */
[C---:B------:R-:W-:Y:S01]  /*1d90*/  FMUL.FTZ R140, R214.reuse, R128 ;  /* 0x00000080d68c7220 */ /* 0x040fe20000410000 */
[C---:B------:R-:W-:Y:S01]  /*1da0*/  FMUL.FTZ R128, R214.reuse, R167 ;  /* 0x000000a7d6807220 */ /* 0x040fe20000410000 */
[----:B0-----:R-:W3:Y:S01]  /*1db0*/  LDL.LU R165, [R1+0x54] ;  /* 0x0000540001a57983 */ /* 0x001ee20000300800 */
[C---:B------:R-:W-:Y:S01]  /*1dc0*/  FMUL.FTZ R141, R214.reuse, R129 ;  /* 0x00000081d68d7220 */ /* 0x040fe20000410000 */
[----:B------:R-:W-:Y:S02]  /*1dd0*/  FMUL.FTZ R129, R214, R166 ;  /* 0x000000a6d6817220 */ /* 0x000fe40000410000 */
[----:B------:R-:W4:Y:S01]  /*1de0*/  LDL.LU R167, [R1+0x5c] ;  /* 0x00005c0001a77983 */ /* 0x000f220000300800 */
[----:B--2---:R-:W-:-:S05]  /*1df0*/  FADD.FTZ R164, R227, R164 ;  /* 0x000000a4e3a47221 */ /* 0x004fca0000010000 */
[----:B------:R-:W-:Y:S04]  /*1e00*/  STL [R1+0x4c], R164 ;  /* 0x00004ca401007387 */ /* 0x000fe80000100800 */
[----:B------:R-:W2:Y:S01]  /*1e10*/  LDL.LU R166, [R1+0x64] ;  /* 0x0000640001a67983 */ /* 0x000ea20000300800 */
[----:B---3--:R-:W-:-:S05]  /*1e20*/  FADD.FTZ R165, R204, R165 ;  /* 0x000000a5cca57221 */ /* 0x008fca0000010000 */
[----:B------:R0:W-:Y:S01]  /*1e30*/  STL [R1+0x54], R165 ;  /* 0x000054a501007387 */ /* 0x0001e20000100800 */
[----:B----4-:R-:W-:-:S03]  /*1e40*/  FADD.FTZ R167, R205, R167 ;  /* 0x000000a7cda77221 */ /* 0x010fc60000010000 */
[----:B0-----:R-:W3:Y:S04]  /*1e50*/  LDL.LU R165, [R1+0x6c] ;  /* 0x00006c0001a57983 */ /* 0x001ee80000300800 */
[----:B------:R-:W-:Y:S01]  /*1e60*/  STL [R1+0x5c], R167 ;  /* 0x00005ca701007387 */ /* 0x000fe20000100800 */
[----:B------:R-:W-:Y:S01]  /*1e70*/  MOV R251, R124 ;  /* 0x0000007c00fb7202 */ /* 0x000fe20000000f00 */
[----:B------:R-:W-:Y:S01]  /*1e80*/  FFMA.FTZ R124, R0, R120, RZ ;  /* 0x00000078007c7223 */ /* 0x000fe200000100ff */
[----:B------:R-:W-:Y:S01]  /*1e90*/  MOV R250, R125 ;  /* 0x0000007d00fa7202 */ /* 0x000fe20000000f00 */
[----:B------:R-:W-:Y:S02]  /*1ea0*/  FADD.FTZ R125, RZ, R120 ;  /* 0x00000078ff7d7221 */ /* 0x000fe40000010000 */
        /* <DEDUP_REMOVED lines=8> */
[----:B------:R-:W-:Y:S02]  /*1f30*/  FFMA.FTZ R124, R233, R235, R124 ;  /* 0x000000ebe97c7223 */ /* 0x000fe4000001007c */
[----:B------:R-:W-:Y:S01]  /*1f40*/  FADD.FTZ R125, R235, R125 ;  /* 0x0000007deb7d7221 */ /* 0x000fe20000010000 */
[----:B------:R-:W-:Y:S01]  /*1f50*/  FMUL.FTZ R210, R214, R210 ;  /* 0x000000d2d6d27220 */ /* 0x000fe20000410000 */
[----:B------:R-:W-:Y:S01]  /*1f60*/  FFMA.FTZ R124, R230, R232, R124 ;  /* 0x000000e8e67c7223 */ /* 0x000fe2000001007c */
[----:B--2---:R-:W-:-:S05]  /*1f70*/  FADD.FTZ R166, R206, R166 ;  /* 0x000000a6cea67221 */ /* 0x004fca0000010000 */
[----:B------:R0:W-:Y:S04]  /*1f80*/  STL [R1+0x64], R166 ;  /* 0x000064a601007387 */ /* 0x0001e80000100800 */
[----:B0-----:R-:W2:Y:S01]  /*1f90*/  LDL.LU R166, [R1+0x74] ;  /* 0x0000740001a67983 */ /* 0x001ea20000300800 */
[----:B------:R-:W-:Y:S01]  /*1fa0*/  FADD.FTZ R125, R232, R125 ;  /* 0x0000007de87d7221 */ /* 0x000fe20000010000 */
[----:B------:R-:W-:Y:S01]  /*1fb0*/  FMUL.FTZ R213, R214, R213 ;  /* 0x000000d5d6d57220 */ /* 0x000fe20000410000 */
[-C--:B------:R-:W-:Y:S01]  /*1fc0*/  FFMA.FTZ R9, R210, R208.reuse, R9 ;  /* 0x000000d0d2097223 */ /* 0x080fe20000010009 */
[----:B------:R-:W-:Y:S01]  /*1fd0*/  FMUL.FTZ R208, R76, R208 ;  /* 0x000000d04cd07220 */ /* 0x000fe20000410000 */
[----:B------:R-:W-:Y:S01]  /*1fe0*/  FFMA.FTZ R124, R238, R234, R124 ;  /* 0x000000eaee7c7223 */ /* 0x000fe2000001007c */
        /* <DEDUP_REMOVED lines=15> */
[----:B------:R-:W-:-:S02]  /*20e0*/  FMUL.FTZ R222, R214, R222 ;  /* 0x000000ded6de7220 */ /* 0x000fc40000410000 */
[----:B------:R-:W-:Y:S01]  /*20f0*/  FFMA.FTZ R125, R211, R225, R124 ;  /* 0x000000e1d37d7223 */ /* 0x000fe2000001007c */
        /* <DEDUP_REMOVED lines=8> */
[----:B------:R-:W-:Y:S01]  /*2180*/  FADD.FTZ R183, R149, R183 ;  /* 0x000000b795b77221 */ /* 0x000fe20000010000 */
[-C--:B------:R-:W-:Y:S01]  /*2190*/  FFMA.FTZ R184, R143, R149.reuse, R184 ;  /* 0x000000958fb87223 */ /* 0x080fe200000100b8 */
[----:B------:R-:W-:Y:S01]  /*21a0*/  FMUL.FTZ R125, R100, R149 ;  /* 0x00000095647d7220 */ /* 0x000fe20000410000 */
[-C--:B------:R-:W-:Y:S01]  /*21b0*/  FFMA.FTZ R14, R223, R227.reuse, R14 ;  /* 0x000000e3df0e7223 */ /* 0x080fe2000001000e */
[----:B------:R-:W-:Y:S01]  /*21c0*/  FMUL.FTZ R227, R83, R227 ;  /* 0x000000e353e37220 */ /* 0x000fe20000410000 */
[----:B------:R-:W-:Y:S01]  /*21d0*/  FFMA.FTZ R149, R219, R221, R147 ;  /* 0x000000dddb957223 */ /* 0x000fe20000010093 */
[----:B------:R-:W-:-:S03]  /*21e0*/  FADD.FTZ R164, R221, R124 ;  /* 0x0000007cdda47221 */ /* 0x000fc60000010000 */
[----:B------:R-:W-:Y:S01]  /*21f0*/  FFMA.FTZ R124, R223, R227, R149 ;  /* 0x000000e3df7c7223 */ /* 0x000fe20000010095 */
[----:B------:R-:W-:Y:S01]  /*2200*/  FADD.FTZ R149, R227, R164 ;  /* 0x000000a4e3957221 */ /* 0x000fe20000010000 */
        /* <DEDUP_REMOVED lines=14> */
[----:B------:R-:W-:-:S02]  /*22f0*/  FMUL.FTZ R206, R89, R206 ;  /* 0x000000ce59ce7220 */ /* 0x000fc40000410000 */
[----:B------:R-:W-:Y:S01]  /*2300*/  FADD.FTZ R164, R174, R124 ;  /* 0x0000007caea47221 */ /* 0x000fe20000010000 */
[----:B---3--:R-:W-:-:S03]  /*2310*/  FADD.FTZ R165, R207, R165 ;  /* 0x000000a5cfa57221 */ /* 0x008fc60000010000 */
[----:B------:R-:W-:Y:S01]  /*2320*/  FADD.FTZ R164, R206, R164 ;  /* 0x000000a4cea47221 */ /* 0x000fe20000010000 */
[----:B------:R-:W-:Y:S01]  /*2330*/  ISETP.NE.U32.AND P2, PT, R202, RZ, PT ;  /* 0x000000ffca00720c */ /* 0x000fe20003f45070 */
[-C--:B------:R-:W-:Y:S01]  /*2340*/  FFMA.FTZ R245, R171, R207.reuse, R245 ;  /* 0x000000cfabf57223 */ /* 0x080fe200000100f5 */
[----:B------:R-:W-:Y:S01]  /*2350*/  FFMA.FTZ R149, R176, R174, R149 ;  /* 0x000000aeb0957223 */ /* 0x000fe20000010095 */
[----:B------:R-:W-:Y:S01]  /*2360*/  FMUL.FTZ R207, R91, R207 ;  /* 0x000000cf5bcf7220 */ /* 0x000fe20000410000 */
[----:B------:R-:W-:Y:S01]  /*2370*/  FADD.FTZ R164, R173, R164 ;  /* 0x000000a4ada47221 */ /* 0x000fe20000010000 */
[----:B------:R-:W-:Y:S01]  /*2380*/  ISETP.NE.AND.EX P2, PT, R203, RZ, PT, P2 ;  /* 0x000000ffcb00720c */ /* 0x000fe20003f45320 */
[-C--:B------:R-:W-:Y:S01]  /*2390*/  FFMA.FTZ R246, R152, R156.reuse, R246 ;  /* 0x0000009c98f67223 */ /* 0x080fe200000100f6 */
[----:B------:R0:W-:Y:S01]  /*23a0*/  STL [R1+0x6c], R165 ;  /* 0x00006ca501007387 */ /* 0x0001e20000100800 */
[----:B------:R-:W-:Y:S01]  /*23b0*/  FMUL.FTZ R156, R92, R156 ;  /* 0x0000009c5c9c7220 */ /* 0x000fe20000410000 */
[----:B------:R-:W-:Y:S01]  /*23c0*/  FFMA.FTZ R149, R172, R206, R149 ;  /* 0x000000ceac957223 */ /* 0x000fe20000010095 */
[----:B------:R-:W-:Y:S01]  /*23d0*/  FADD.FTZ R185, R145, R185 ;  /* 0x000000b991b97221 */ /* 0x000fe20000010000 */
[-C--:B------:R-:W-:Y:S01]  /*23e0*/  FFMA.FTZ R186, R141, R145.reuse, R186 ;  /* 0x000000918dba7223 */ /* 0x080fe200000100ba */
[----:B------:R-:W-:Y:S01]  /*23f0*/  FMUL.FTZ R124, R102, R145 ;  /* 0x00000091667c7220 */ /* 0x000fe20000410000 */
[----:B------:R-:W-:Y:S01]  /*2400*/  FFMA.FTZ R145, R175, R173, R149 ;  /* 0x000000adaf917223 */ /* 0x000fe20000010095 */
[----:B0-----:R-:W-:Y:S01]  /*2410*/  FADD.FTZ R165, R207, R164 ;  /* 0x000000a4cfa57221 */ /* 0x001fe20000010000 */
[----:B------:R-:W-:Y:S01]  /*2420*/  SHF.L.U32 R149, R251, 0x10, RZ ;  /* 0x00000010fb957819 */ /* 0x000fe200000006ff */
[----:B------:R-:W3:Y:S01]  /*2430*/  LDL.LU R167, [R1+0x4] ;  /* 0x0000040001a77983 */ /* 0x000ee20000300800 */
[-C--:B------:R-:W-:Y:S01]  /*2440*/  FMUL.FTZ R164, R93, R240.reuse ;  /* 0x000000f05da47220 */ /* 0x080fe20000410000 */
[----:B------:R-:W-:Y:S01]  /*2450*/  FADD.FTZ R165, R156, R165 ;  /* 0x000000a59ca57221 */ /* 0x000fe20000010000 */
[----:B------:R-:W-:Y:S01]  /*2460*/  SHF.L.U32 R147, R250, 0x10, RZ ;  /* 0x00000010fa937819 */ /* 0x000fe200000006ff */
[----:B------:R-:W4:Y:S01]  /*2470*/  LDL.LU R251, [R1+0x8c] ;  /* 0x00008c0001fb7983 */ /* 0x000f220000300800 */
[----:B------:R-:W-:Y:S01]  /*2480*/  FFMA.FTZ R247, R153, R240, R247 ;  /* 0x000000f099f77223 */ /* 0x000fe200000100f7 */
[----:B------:R-:W0:Y:S02]  /*2490*/  @P2 LDC.64 R126, c[0x0][0x438] ;  /* 0x00010e00ff7e2b82 */ /* 0x000e240000000a00 */
[----:B------:R-:W4:Y:S06]  /*24a0*/  LDL.LU R250, [R1+0xc] ;  /* 0x00000c0001fa7983 */ /* 0x000f2c0000300800 */
[----:B------:R-:W1:Y:S08]  /*24b0*/  @P2 LDC.64 R130, c[0x0][0x438] ;  /* 0x00010e00ff822b82 */ /* 0x000e700000000a00 */
[----:B------:R-:W1:Y:S08]  /*24c0*/  @P2 LDC.64 R132, c[0x0][0x438] ;  /* 0x00010e00ff842b82 */ /* 0x000e700000000a00 */
[----:B------:R-:W1:Y:S01]  /*24d0*/  @P2 LDC.64 R134, c[0x0][0x438] ;  /* 0x00010e00ff862b82 */ /* 0x000e620000000a00 */
[----:B0-----:R-:W-:-:S05]  /*24e0*/  @P2 IMAD.WIDE.U32 R126, R217, 0x20, R126 ;  /* 0x00000020d97e2825 */ /* 0x001fca00078e007e */
[----:B------:R-:W5:Y:S02]  /*24f0*/  @P2 LDG.E.128 R64, desc[UR10][R126.64] ;  /* 0x0000000a7e402981 */ /* 0x000f64000c1e1d00 */
[----:B------:R-:W0:Y:S02]  /*2500*/  @P2 LDC.64 R136, c[0x0][0x438] ;  /* 0x00010e00ff882b82 */ /* 0x000e240000000a00 */
[----:B------:R1:W5:Y:S06]  /*2510*/  @P2 LDG.E.128 R60, desc[UR10][R126.64+0x10] ;  /* 0x0000100a7e3c2981 */ /* 0x00036c000c1e1d00 */
[----:B-1----:R-:W1:Y:S01]  /*2520*/  LDC.64 R126, c[0x0][0x3b0] ;  /* 0x0000ec00ff7e7b82 */ /* 0x002e620000000a00 */
[----:B------:R-:W-:-:S04]  /*2530*/  @P2 IMAD.WIDE.U32 R130, R216, 0x20, R130 ;  /* 0x00000020d8822825 */ /* 0x000fc800078e0082 */
[----:B------:R-:W-:Y:S01]  /*2540*/  @P2 IMAD.WIDE.U32 R132, R215, 0x20, R132 ;  /* 0x00000020d7842825 */ /* 0x000fe200078e0084 */
[----:B------:R-:W5:Y:S03]  /*2550*/  @P2 LDG.E.128 R56, desc[UR10][R130.64] ;  /* 0x0000000a82382981 */ /* 0x000f66000c1e1d00 */
[----:B------:R-:W-:Y:S01]  /*2560*/  @P2 IMAD.WIDE.U32 R134, R201, 0x20, R134 ;  /* 0x00000020c9862825 */ /* 0x000fe200078e0086 */
[----:B------:R1:W5:Y:S03]  /*2570*/  @P2 LDG.E.128 R52, desc[UR10][R130.64+0x10] ;  /* 0x0000100a82342981 */ /* 0x000366000c1e1d00 */
[----:B0-----:R-:W-:Y:S01]  /*2580*/  @P2 IMAD.WIDE.U32 R136, R21, 0x20, R136 ;  /* 0x0000002015882825 */ /* 0x001fe200078e0088 */
[----:B------:R-:W5:Y:S04]  /*2590*/  @P2 LDG.E.128 R48, desc[UR10][R132.64] ;  /* 0x0000000a84302981 */ /* 0x000f68000c1e1d00 */
[----:B------:R0:W5:Y:S04]  /*25a0*/  @P2 LDG.E.128 R44, desc[UR10][R132.64+0x10] ;  /* 0x0000100a842c2981 */ /* 0x000168000c1e1d00 */
[----:B------:R-:W5:Y:S01]  /*25b0*/  @P2 LDG.E.128 R40, desc[UR10][R134.64] ;  /* 0x0000000a86282981 */ /* 0x000f62000c1e1d00 */
[----:B-1----:R-:W-:-:S03]  /*25c0*/  IMAD.WIDE.U32 R130, R201, 0x8, R126 ;  /* 0x00000008c9827825 */ /* 0x002fc600078e007e */
[----:B------:R1:W5:Y:S01]  /*25d0*/  @P2 LDG.E.128 R36, desc[UR10][R134.64+0x10] ;  /* 0x0000100a86242981 */ /* 0x000362000c1e1d00 */
[----:B0-----:R-:W-:-:S03]  /*25e0*/  IMAD.WIDE.U32 R132, R215, 0x8, R126 ;  /* 0x00000008d7847825 */ /* 0x001fc600078e007e */
[----:B------:R-:W5:Y:S04]  /*25f0*/  @P2 LDG.E.128 R32, desc[UR10][R136.64] ;  /* 0x0000000a88202981 */ /* 0x000f68000c1e1d00 */
[----:B------:R0:W5:Y:S01]  /*2600*/  @P2 LDG.E.128 R28, desc[UR10][R136.64+0x10] ;  /* 0x0000100a881c2981 */ /* 0x000162000c1e1d00 */
[----:B-1----:R-:W-:-:S03]  /*2610*/  IMAD.WIDE.U32 R134, R216, 0x8, R126 ;  /* 0x00000008d8867825 */ /* 0x002fc600078e007e */
[----:B------:R-:W5:Y:S04]  /*2620*/  LDG.E.64 R132, desc[UR10][R132.64] ;  /* 0x0000000a84847981 */ /* 0x000f68000c1e1b00 */
[----:B------:R-:W5:Y:S01]  /*2630*/  LDG.E.64 R134, desc[UR10][R134.64] ;  /* 0x0000000a86867981 */ /* 0x000f62000c1e1b00 */
[----:B0-----:R-:W-:-:S03]  /*2640*/  IMAD.WIDE.U32 R136, R217, 0x8, R126 ;  /* 0x00000008d9887825 */ /* 0x001fc600078e007e */
[----:B------:R-:W5:Y:S01]  /*2650*/  LDG.E.64 R130, desc[UR10][R130.64] ;  /* 0x0000000a82827981 */ /* 0x000f62000c1e1b00 */
[----:B------:R-:W-:-:S03]  /*2660*/  IMAD.WIDE.U32 R126, R21, 0x8, R126 ;  /* 0x00000008157e7825 */ /* 0x000fc600078e007e */
[----:B------:R-:W5:Y:S04]  /*2670*/  LDG.E.64 R136, desc[UR10][R136.64] ;  /* 0x0000000a88887981 */ /* 0x000f68000c1e1b00 */
[----:B------:R-:W5:Y:S01]  /*2680*/  LDG.E.64 R126, desc[UR10][R126.64] ;  /* 0x0000000a7e7e7981 */ /* 0x000f62000c1e1b00 */
[----:B--2---:R-:W-:-:S05]  /*2690*/  FADD.FTZ R166, R240, R166 ;  /* 0x000000a6f0a67221 */ /* 0x004fca0000010000 */
[----:B------:R0:W-:Y:S04]  /*26a0*/  STL [R1+0x74], R166 ;  /* 0x000074a601007387 */ /* 0x0001e80000100800 */
[----:B------:R-:W2:Y:S01]  /*26b0*/  LDL.LU R240, [R1+0x84] ;  /* 0x0000840001f07983 */ /* 0x000ea20000300800 */
[----:B0-----:R-:W-:-:S03]  /*26c0*/  FADD.FTZ R166, R165, R164 ;  /* 0x000000a4a5a67221 */ /* 0x001fc60000010000 */
[----:B------:R-:W2:Y:S01]  /*26d0*/  LDL.LU R165, [R1+0x7c] ;  /* 0x00007c0001a57983 */ /* 0x000ea20000300800 */
[----:B------:R-:W-:Y:S01]  /*26e0*/  FFMA.FTZ R145, R171, R207, R145 ;  /* 0x000000cfab917223 */ /* 0x000fe20000010091 */
[----:B------:R-:W-:-:S03]  /*26f0*/  FFMA.FTZ R248, R154, R157, R248 ;  /* 0x0000009d9af87223 */ /* 0x000fc600000100f8 */
[----:B------:R-:W-:Y:S01]  /*2700*/  FFMA.FTZ R145, R152, R156, R145 ;  /* 0x0000009c98917223 */ /* 0x000fe20000010091 */
[----:B------:R-:W-:-:S03]  /*2710*/  FMUL.FTZ R157, R94, R157 ;  /* 0x0000009d5e9d7220 */ /* 0x000fc60000410000 */
[----:B------:R-:W-:Y:S01]  /*2720*/  FFMA.FTZ R145, R153, R164, R145 ;  /* 0x000000a499917223 */ /* 0x000fe20000010091 */
[----:B------:R-:W-:-:S03]  /*2730*/  FADD.FTZ R166, R166, R157 ;  /* 0x0000009da6a67221 */ /* 0x000fc60000010000 */
[----:B------:R-:W-:Y:S01]  /*2740*/  FFMA.FTZ R145, R154, R157, R145 ;  /* 0x0000009d9a917223 */ /* 0x000fe20000010091 */
[----:B------:R-:W-:Y:S01]  /*2750*/  FMUL.FTZ R160, R96, R160 ;  /* 0x000000a060a07220 */ /* 0x000fe20000410000 */
[----:B------:R-:W-:Y:S01]  /*2760*/  SHF.L.U32 R146, R146, 0x10, RZ ;  /* 0x0000001092927819 */ /* 0x000fe200000006ff */
[----:B------:R-:W-:Y:S01]  /*2770*/  FFMA.FTZ R249, R155, R239, R249 ;  /* 0x000000ef9bf97223 */ /* 0x000fe200000100f9 */
[----:B------:R-:W-:Y:S01]  /*2780*/  FMUL.FTZ R161, R98, R161 ;  /* 0x000000a162a17220 */ /* 0x000fe20000410000 */
[----:B------:R-:W-:Y:S01]  /*2790*/  FFMA.FTZ R22, R142, R150, R22 ;  /* 0x000000968e167223 */ /* 0x000fe20000010016 */
[----:B------:R-:W-:Y:S01]  /*27a0*/  FADD.FTZ R20, R150, R20 ;  /* 0x0000001496147221 */ /* 0x000fe20000010000 */
[----:B------:R-:W-:Y:S01]  /*27b0*/  FFMA.FTZ R200, R140, R147, R200 ;  /* 0x000000938cc87223 */ /* 0x000fe200000100c8 */
[----:B------:R-:W-:Y:S01]  /*27c0*/  FADD.FTZ R18, R147, R18 ;  /* 0x0000001293127221 */ /* 0x000fe20000010000 */
[----:B------:R-:W-:Y:S01]  /*27d0*/  FADD.FTZ R187, R144, R187 ;  /* 0x000000bb90bb7221 */ /* 0x000fe20000010000 */
[-C--:B------:R-:W-:Y:S01]  /*27e0*/  FFMA.FTZ R198, R139, R144.reuse, R198 ;  /* 0x000000908bc67223 */ /* 0x080fe200000100c6 */
[----:B------:R-:W-:Y:S01]  /*27f0*/  FMUL.FTZ R144, R104, R144 ;  /* 0x0000009068907220 */ /* 0x000fe20000410000 */
[----:B---3--:R-:W-:Y:S01]  /*2800*/  FFMA.FTZ R167, R162, R151, R167 ;  /* 0x00000097a2a77223 */ /* 0x008fe200000100a7 */
[----:B----4-:R-:W-:Y:S01]  /*2810*/  FADD.FTZ R251, R146, R251 ;  /* 0x000000fb92fb7221 */ /* 0x010fe20000010000 */
[----:B------:R-:W-:Y:S01]  /*2820*/  FFMA.FTZ R250, R163, R146, R250 ;  /* 0x00000092a3fa7223 */ /* 0x000fe200000100fa */
[----:B------:R-:W-:Y:S01]  /*2830*/  FADD.FTZ R24, R148, R24 ;  /* 0x0000001894187221 */ /* 0x000fe20000010000 */
[-C--:B------:R-:W-:Y:S01]  /*2840*/  FFMA.FTZ R17, R129, R148.reuse, R17 ;  /* 0x0000009481117223 */ /* 0x080fe20000010011 */
[----:B------:R-:W-:Y:S01]  /*2850*/  FMUL.FTZ R148, R106, R148 ;  /* 0x000000946a947220 */ /* 0x000fe20000410000 */
[----:B------:R-:W-:Y:S01]  /*2860*/  FFMA.FTZ R16, R138, R149, R16 ;  /* 0x000000958a107223 */ /* 0x000fe20000010010 */
[----:B------:R-:W-:Y:S01]  /*2870*/  FADD.FTZ R27, R149, R27 ;  /* 0x0000001b951b7221 */ /* 0x000fe20000010000 */
[----:B------:R-:W-:Y:S01]  /*2880*/  UMOV UR4, 0xffffffff ;  /* 0xffffffff00047882 */ /* 0x000fe20000000000 */
[----:B------:R-:W-:-:S04]  /*2890*/  ISETP.NE.U32.AND P1, PT, RZ, UR14, PT ;  /* 0x0000000eff007c0c */ /* 0x000fc8000bf25070 */
[----:B------:R-:W-:Y:S01]  /*28a0*/  ISETP.NE.AND.EX P1, PT, RZ, UR15, PT, P1 ;  /* 0x0000000fff007c0c */ /* 0x000fe2000bf25310 */
[----:B--2---:R-:W-:-:S05]  /*28b0*/  FADD.FTZ R165, R239, R165 ;  /* 0x000000a5efa57221 */ /* 0x004fca0000010000 */
[----:B------:R0:W-:Y:S04]  /*28c0*/  STL [R1+0x7c], R165 ;  /* 0x00007ca501007387 */ /* 0x0001e80000100800 */
[----:B------:R1:W-:Y:S01]  /*28d0*/  STL [R1+0x4], R167 ;  /* 0x000004a701007387 */ /* 0x0003e20000100800 */
[----:B0-----:R-:W-:-:S04]  /*28e0*/  FMUL.FTZ R165, R95, R239 ;  /* 0x000000ef5fa57220 */ /* 0x001fc80000410000 */
[----:B-1----:R-:W-:Y:S01]  /*28f0*/  FFMA.FTZ R167, R155, R165, R145 ;  /* 0x000000a59ba77223 */ /* 0x002fe20000010091 */
        /* <DEDUP_REMOVED lines=12> */
[----:B------:R-:W-:Y:S01]  /*29c0*/  FADD.FTZ R240, R151, R240 ;  /* 0x000000f097f07221 */ /* 0x000fe20000010000 */
[----:B------:R-:W-:Y:S01]  /*29d0*/  FFMA.FTZ R239, R143, R125, R239 ;  /* 0x0000007d8fef7223 */ /* 0x000fe200000100ef */
[----:B------:R-:W-:-:S03]  /*29e0*/  FADD.FTZ R150, R146, R125 ;  /* 0x0000007d92967221 */ /* 0x000fc60000010000 */
[----:B------:R-:W-:Y:S01]  /*29f0*/  FFMA.FTZ R239, R142, R145, R239 ;  /* 0x000000918eef7223 */ /* 0x000fe200000100ef */
[----:B------:R-:W-:Y:S01]  /*2a00*/  FADD.FTZ R150, R150, R145 ;  /* 0x0000009196967221 */ /* 0x000fe20000010000 */
[----:B------:R0:W-:Y:S01]  /*2a10*/  STL [R1+0x84], R240 ;  /* 0x000084f001007387 */ /* 0x0001e20000100800 */
[----:B------:R-:W-:Y:S01]  /*2a20*/  FMUL.FTZ R146, R103, R147 ;  /* 0x0000009367927220 */ /* 0x000fe20000410000 */
[----:B------:R-:W-:Y:S01]  /*2a30*/  FFMA.FTZ R147, R141, R124, R239 ;  /* 0x0000007c8d937223 */ /* 0x000fe200000100ef */
[----:B------:R-:W-:Y:S01]  /*2a40*/  FADD.FTZ R150, R150, R124 ;  /* 0x0000007c96967221 */ /* 0x000fe20000010000 */
[----:B------:R0:W-:Y:S04]  /*2a50*/  STL [R1+0x8c], R251 ;  /* 0x00008cfb01007387 */ /* 0x0001e80000100800 */
[----:B------:R0:W-:Y:S01]  /*2a60*/  STL [R1+0xc], R250 ;  /* 0x00000cfa01007387 */ /* 0x0001e20000100800 */
[----:B------:R-:W-:Y:S01]  /*2a70*/  FFMA.FTZ R239, R140, R146, R147 ;  /* 0x000000928cef7223 */ /* 0x000fe20000010093 */
[----:B------:R-:W-:Y:S01]  /*2a80*/  FADD.FTZ R150, R150, R146 ;  /* 0x0000009296967221 */ /* 0x000fe20000010000 */
[----:B------:R-:W-:-:S02]  /*2a90*/  FMUL.FTZ R147, R105, R149 ;  /* 0x0000009569937220 */ /* 0x000fc40000410000 */
[----:B------:R-:W-:Y:S01]  /*2aa0*/  FFMA.FTZ R239, R139, R144, R239 ;  /* 0x000000908bef7223 */ /* 0x000fe200000100ef */
[----:B------:R-:W-:Y:S01]  /*2ab0*/  FADD.FTZ R150, R150, R144 ;  /* 0x0000009096967221 */ /* 0x000fe20000010000 */
[----:B------:R-:W-:Y:S02]  /*2ac0*/  SHF.L.U32 R151, R252, 0x10, RZ ;  /* 0x00000010fc977819 */ /* 0x000fe400000006ff */
        /* <DEDUP_REMOVED lines=28> */
.L_x_3121:
        /* <DEDUP_REMOVED lines=68> */
.L_x_3071:
        /* <DEDUP_REMOVED lines=15> */
[-CC-:B------:R-:W-:Y:S01]  /*31c0*/  FFMA.FTZ R0, R0, R150.reuse, R151.reuse ;  /* 0x0000009600007223 */ /* 0x180fe20000010097 */
[----:B------:R-:W-:Y:S01]  /*31d0*/  FMUL.FTZ R123, R115, UR6 ;  /* 0x00000006737b7c20 */ /* 0x000fe20008410000 */
[C---:B------:R-:W-:Y:S01]  /*31e0*/  LOP3.LUT P6, RZ, R137.reuse, 0xff, RZ, 0xc0, !PT ;  /* 0x000000ff89ff7812 */ /* 0x040fe200078cc0ff */
[----:B------:R-:W-:Y:S01]  /*31f0*/  FMUL.FTZ R108, R114, UR6 ;  /* 0x00000006726c7c20 */ /* 0x000fe20008410000 */
[----:B------:R-:W-:Y:S01]  /*3200*/  FMUL.FTZ R113, R214, R233 ;  /* 0x000000e9d6717220 */ /* 0x000fe20000410000 */
[----:B------:R-:W-:Y:S01]  /*3210*/  LOP3.LUT P4, RZ, R137, 0xff0000, RZ, 0xc0, !PT ;  /* 0x00ff000089ff7812 */ /* 0x000fe2000788c0ff */
        /* <DEDUP_REMOVED lines=33> */
.L_x_3070:
        /* <DEDUP_REMOVED lines=59> */
.L_x_3073:
        /* <DEDUP_REMOVED lines=15> */
[-C--:B------:R-:W-:Y:S01]  /*38d0*/  FFMA.FTZ R0, R0, R150.reuse, R151 ;  /* 0x0000009600007223 */ /* 0x080fe20000010097 */
[----:B------:R-:W-:Y:S01]  /*38e0*/  FMUL.FTZ R123, R115, UR6 ;  /* 0x00000006737b7c20 */ /* 0x000fe20008410000 */
[C---:B------:R-:W-:Y:S01]  /*38f0*/  LOP3.LUT P6, RZ, R137.reuse, 0xff, RZ, 0xc0, !PT ;  /* 0x000000ff89ff7812 */ /* 0x040fe200078cc0ff */
[----:B------:R-:W-:Y:S01]  /*3900*/  FMUL.FTZ R108, R114, UR6 ;  /* 0x00000006726c7c20 */ /* 0x000fe20008410000 */
[----:B------:R-:W-:Y:S01]  /*3910*/  FFMA.FTZ R113, R214, R233, R61 ;  /* 0x000000e9d6717223 */ /* 0x000fe2000001003d */
        /* <DEDUP_REMOVED lines=34> */
.L_x_3069:
        /* <DEDUP_REMOVED lines=11> */
[----:B-----5:R-:W-:Y:S01]  /*3bf0*/  ISETP.GE.U32.AND P1, PT, R136, RZ, PT ;  /* 0x000000ff8800720c */ /* 0x020fe20003f26070 */
[----:B------:R-:W-:Y:S01]  /*3c00*/  FADD.FTZ R238, R234, -R238 ;  /* 0x800000eeeaee7221 */ /* 0x000fe20000010000 */
[----:B------:R-:W-:Y:S01]  /*3c10*/  FADD.FTZ R230, R232, -R230 ;  /* 0x800000e6e8e67221 */ /* 0x000fe20000010000 */
[-CC-:B------:R-:W-:Y:S01]  /*3c20*/  FFMA.FTZ R229, R229, R150.reuse, R151.reuse ;  /* 0x00000096e5e57223 */ /* 0x180fe20000010097 */
[----:B------:R-:W-:Y:S01]  /*3c30*/  FFMA.FTZ R121, R121, R150, R151 ;  /* 0x0000009679797223 */ /* 0x000fe20000010097 */
[C---:B------:R-:W-:Y:S01]  /*3c40*/  FMUL.FTZ R117, R214.reuse, R238 ;  /* 0x000000eed6757220 */ /* 0x040fe20000410000 */
[----:B------:R-:W-:Y:S01]  /*3c50*/  FMUL.FTZ R119, R214, R230 ;  /* 0x000000e6d6777220 */ /* 0x000fe20000410000 */
[----:B------:R-:W-:Y:S01]  /*3c60*/  FADD.FTZ R233, R235, -R233 ;  /* 0x800000e9ebe97221 */ /* 0x000fe20000010000 */
[----:B------:R-:W-:Y:S01]  /*3c70*/  ISETP.GE.U32.AND.EX P4, PT, R137, 0x1000000, PT, P1 ;  /* 0x010000008900780c */ /* 0x000fe20003f86110 */
[----:B------:R-:W-:Y:S01]  /*3c80*/  FADD.FTZ R229, R231, -R229 ;  /* 0x800000e5e7e57221 */ /* 0x000fe20000010000 */
[----:B------:R-:W-:Y:S01]  /*3c90*/  ISETP.GE.U32.AND P1, PT, R188, RZ, PT ;  /* 0x000000ffbc00720c */ /* 0x000fe20003f26070 */
[----:B------:R-:W-:Y:S01]  /*3ca0*/  FADD.FTZ R237, R237, -R121 ;  /* 0x80000079eded7221 */ /* 0x000fe20000010000 */
[-CC-:B------:R-:W-:Y:S01]  /*3cb0*/  FFMA.FTZ R123, R123, R150.reuse, R151.reuse ;  /* 0x000000967b7b7223 */ /* 0x180fe20000010097 */
[----:B------:R-:W-:Y:S01]  /*3cc0*/  FMUL.FTZ R117, R117, UR6 ;  /* 0x0000000675757c20 */ /* 0x000fe20008410000 */
[----:B------:R-:W-:Y:S01]  /*3cd0*/  FMUL.FTZ R119, R119, UR6 ;  /* 0x0000000677777c20 */ /* 0x000fe20008410000 */
[----:B------:R-:W-:Y:S01]  /*3ce0*/  LOP3.LUT P3, RZ, R137, 0xff0000, RZ, 0xc0, !PT ;  /* 0x00ff000089ff7812 */ /* 0x000fe2000786c0ff */
[C---:B------:R-:W-:Y:S01]  /*3cf0*/  FMUL.FTZ R121, R214.reuse, R233 ;  /* 0x000000e9d6797220 */ /* 0x040fe20000410000 */
[C---:B------:R-:W-:Y:S01]  /*3d00*/  LOP3.LUT P6, RZ, R189.reuse, 0xff0000, RZ, 0xc0, !PT ;  /* 0x00ff0000bdff7812 */ /* 0x040fe200078cc0ff */
[----:B------:R-:W-:Y:S01]  /*3d10*/  FMUL.FTZ R118, R214, R229 ;  /* 0x000000e5d6767220 */ /* 0x000fe20000410000 */
[----:B------:R-:W-:Y:S01]  /*3d20*/  ISETP.GE.U32.AND.EX P1, PT, R189, 0x1000000, PT, P1 ;  /* 0x01000000bd00780c */ /* 0x000fe20003f26110 */
[-C--:B------:R-:W-:Y:S01]  /*3d30*/  FFMA.FTZ R122, R122, R150.reuse, R151 ;  /* 0x000000967a7a7223 */ /* 0x080fe20000010097 */
[----:B------:R-:W-:Y:S01]  /*3d40*/  FADD.FTZ R236, R236, -R123 ;  /* 0x8000007becec7221 */ /* 0x000fe20000010000 */
[----:B------:R-:W-:Y:S01]  /*3d50*/  FSEL R123, R117, RZ, P4 ;  /* 0x000000ff757b7208 */ /* 0x000fe20002000000 */
[----:B------:R-:W-:Y:S01]  /*3d60*/  FFMA.FTZ R0, R0, R150, R151 ;  /* 0x0000009600007223 */ /* 0x000fe20000010097 */
[----:B------:R-:W-:Y:S01]  /*3d70*/  FSEL R116, R119, RZ, P3 ;  /* 0x000000ff77747208 */ /* 0x000fe20001800000 */
[----:B------:R-:W-:Y:S01]  /*3d80*/  FMUL.FTZ R121, R121, UR6 ;  /* 0x0000000679797c20 */ /* 0x000fe20008410000 */
[----:B------:R-:W-:Y:S01]  /*3d90*/  LOP3.LUT P3, RZ, R137, 0xff00, RZ, 0xc0, !PT ;  /* 0x0000ff0089ff7812 */ /* 0x000fe2000786c0ff */
[----:B------:R-:W-:Y:S01]  /*3da0*/  FMUL.FTZ R118, R118, UR6 ;  /* 0x0000000676767c20 */ /* 0x000fe20008410000 */
[----:B------:R-:W-:Y:S01]  /*3db0*/  FSEL R119, R119, RZ, P6 ;  /* 0x000000ff77777208 */ /* 0x000fe20003000000 */
[----:B------:R-:W-:Y:S01]  /*3dc0*/  FADD.FTZ R228, R228, -R122 ;  /* 0x8000007ae4e47221 */ /* 0x000fe20000010000 */
[----:B------:R-:W-:Y:S01]  /*3dd0*/  FSEL R117, R117, RZ, P1 ;  /* 0x000000ff75757208 */ /* 0x000fe20000800000 */
[----:B------:R-:W-:Y:S01]  /*3de0*/  FADD.FTZ R120, R120, -R0 ;  /* 0x8000000078787221 */ /* 0x000fe20000010000 */
[----:B------:R-:W-:-:S02]  /*3df0*/  LOP3.LUT P5, RZ, R137, 0xff, RZ, 0xc0, !PT ;  /* 0x000000ff89ff7812 */ /* 0x000fc400078ac0ff */
[----:B------:R-:W-:Y:S02]  /*3e00*/  FSEL R0, R121, RZ, P3 ;  /* 0x000000ff79007208 */ /* 0x000fe40001800000 */
[----:B------:R-:W-:Y:S01]  /*3e10*/  F2FP.BF16.F32.PACK_AB R119, R117, R119 ;  /* 0x000000777577723e */ /* 0x000fe200000010ff */
[----:B------:R-:W-:Y:S01]  /*3e20*/  FMUL.FTZ R117, R214, R228 ;  /* 0x000000e4d6757220 */ /* 0x000fe20000410000 */
[----:B------:R-:W-:Y:S02]  /*3e30*/  LOP3.LUT P4, RZ, R189, 0xff, RZ, 0xc0, !PT ;  /* 0x000000ffbdff7812 */ /* 0x000fe4000788c0ff */
[C---:B------:R-:W-:Y:S01]  /*3e40*/  FSEL R122, R118.reuse, RZ, P5 ;  /* 0x000000ff767a7208 */ /* 0x040fe20002800000 */
[----:B------:R-:W-:Y:S01]  /*3e50*/  FMUL.FTZ R117, R117, UR6 ;  /* 0x0000000675757c20 */ /* 0x000fe20008410000 */
[----:B------:R-:W-:Y:S02]  /*3e60*/  LOP3.LUT P3, RZ, R189, 0xff00, RZ, 0xc0, !PT ;  /* 0x0000ff00bdff7812 */ /* 0x000fe4000786c0ff */
[----:B------:R-:W-:-:S02]  /*3e70*/  FSEL R118, R118, RZ, P4 ;  /* 0x000000ff76767208 */ /* 0x000fc40002000000 */
[----:B------:R-:W-:Y:S02]  /*3e80*/  FSEL R121, R121, RZ, P3 ;  /* 0x000000ff79797208 */ /* 0x000fe40001800000 */
[----:B------:R-:W-:Y:S01]  /*3e90*/  F2FP.BF16.F32.PACK_AB R122, R0, R122 ;  /* 0x0000007a007a723e */ /* 0x000fe200000010ff */
[----:B------:R-:W-:Y:S01]  /*3ea0*/  FMUL.FTZ R0, R214, R236 ;  /* 0x000000ecd6007220 */ /* 0x000fe20000410000 */
[----:B------:R-:W-:Y:S02]  /*3eb0*/  LOP3.LUT P6, RZ, R136, 0xff0000, RZ, 0xc0, !PT ;  /* 0x00ff000088ff7812 */ /* 0x000fe400078cc0ff */
[----:B------:R-:W-:Y:S01]  /*3ec0*/  F2FP.BF16.F32.PACK_AB R118, R121, R118 ;  /* 0x000000767976723e */ /* 0x000fe200000010ff */
[----:B------:R-:W-:Y:S01]  /*3ed0*/  FMUL.FTZ R0, R0, UR6 ;  /* 0x0000000600007c20 */ /* 0x000fe20008410000 */
[----:B------:R-:W-:Y:S02]  /*3ee0*/  FSEL R121, R117, RZ, P6 ;  /* 0x000000ff75797208 */ /* 0x000fe40003000000 */
[----:B------:R-:W-:-:S02]  /*3ef0*/  LOP3.LUT P6, RZ, R188, 0xff000000, RZ, 0xc0, !PT ;  /* 0xff000000bcff7812 */ /* 0x000fc400078cc0ff */
[----:B------:R-:W-:Y:S02]  /*3f00*/  LOP3.LUT P1, RZ, R136, 0xff000000, RZ, 0xc0, !PT ;  /* 0xff00000088ff7812 */ /* 0x000fe4000782c0ff */
[----:B------:R-:W-:Y:S02]  /*3f10*/  LOP3.LUT P3, RZ, R188, 0xff0000, RZ, 0xc0, !PT ;  /* 0x00ff0000bcff7812 */ /* 0x000fe4000786c0ff */
[----:B------:R-:W-:Y:S02]  /*3f20*/  F2FP.BF16.F32.PACK_AB R123, R123, R116 ;  /* 0x000000747b7b723e */ /* 0x000fe400000010ff */
[C---:B------:R-:W-:Y:S02]  /*3f30*/  FSEL R116, R0.reuse, RZ, P6 ;  /* 0x000000ff00747208 */ /* 0x040fe40003000000 */
[----:B------:R-:W-:Y:S02]  /*3f40*/  FSEL R117, R117, RZ, P3 ;  /* 0x000000ff75757208 */ /* 0x000fe40001800000 */
[----:B------:R-:W-:-:S02]  /*3f50*/  FSEL R0, R0, RZ, P1 ;  /* 0x000000ff00007208 */ /* 0x000fc40000800000 */
        /* <DEDUP_REMOVED lines=8> */
[----:B------:R-:W-:Y:S02]  /*3fe0*/  LOP3.LUT P4, RZ, R136, 0xff, RZ, 0xc0, !PT ;  /* 0x000000ff88ff7812 */ /* 0x000fe4000788c0ff */
[----:B------:R-:W-:-:S02]  /*3ff0*/  LOP3.LUT P3, RZ, R188, 0xff00, RZ, 0xc0, !PT ;  /* 0x0000ff00bcff7812 */ /* 0x000fc4000786c0ff */
[----:B------:R-:W-:Y:S02]  /*4000*/  FSEL R120, R116, RZ, P5 ;  /* 0x000000ff74787208 */ /* 0x000fe40002800000 */
[----:B------:R-:W-:Y:S02]  /*4010*/  FSEL R136, R0, RZ, P1 ;  /* 0x000000ff00887208 */ /* 0x000fe40000800000 */
[----:B------:R-:W-:Y:S02]  /*4020*/  FSEL R116, R116, RZ, P3 ;  /* 0x000000ff74747208 */ /* 0x000fe40001800000 */
[----:B------:R-:W-:Y:S02]  /*4030*/  FSEL R0, R0, RZ, P4 ;  /* 0x000000ff00007208 */ /* 0x000fe40002000000 */
[----:B------:R-:W-:Y:S02]  /*4040*/  F2FP.BF16.F32.PACK_AB R116, R116, R136 ;  /* 0x000000887474723e */ /* 0x000fe400000010ff */
[----:B------:R-:W-:Y:S01]  /*4050*/  F2FP.BF16.F32.PACK_AB R120, R120, R0 ;  /* 0x000000007878723e */ /* 0x000fe200000010ff */
[----:B------:R-:W-:Y:S06]  /*4060*/  BRA `(.L_x_3072) ;  /* 0x0000000c00947947 */ /* 0x000fec0003800000 */
.L_x_3075:
[-CC-:B------:R-:W-:Y:S01]  /*4070*/  FFMA.FTZ R238, R238, R150.reuse, R151.reuse ;  /* 0x00000096eeee7223 */ /* 0x180fe20000010097 */
[-CC-:B------:R-:W-:Y:S01]  /*4080*/  FFMA.FTZ R230, R230, R150.reuse, R151.reuse ;  /* 0x00000096e6e67223 */ /* 0x180fe20000010097 */
[----:B-----5:R-:W-:Y:S01]  /*4090*/  ISETP.GE.U32.AND P3, PT, R188, RZ, PT ;  /* 0x000000ffbc00720c */ /* 0x020fe20003f66070 */
[-CC-:B------:R-:W-:Y:S01]  /*40a0*/  FFMA.FTZ R113, R233, R150.reuse, R151.reuse ;  /* 0x00000096e9717223 */ /* 0x180fe20000010097 */
[----:B------:R-:W-:Y:S01]  /*40b0*/  FADD.FTZ R238, R234, -R238 ;  /* 0x800000eeeaee7221 */ /* 0x000fe20000010000 */
[----:B------:R-:W-:Y:S01]  /*40c0*/  FADD.FTZ R230, R232, -R230 ;  /* 0x800000e6e8e67221 */ /* 0x000fe20000010000 */
[----:B------:R-:W-:Y:S01]  /*40d0*/  ISETP.GE.U32.AND P1, PT, R136, RZ, PT ;  /* 0x000000ff8800720c */ /* 0x000fe20003f26070 */
[----:B------:R-:W-:Y:S01]  /*40e0*/  FFMA.FTZ R112, R229, R150, R151 ;  /* 0x00000096e5707223 */ /* 0x000fe20000010097 */
[C---:B------:R-:W-:Y:S01]  /*40f0*/  FMUL.FTZ R115, R214.reuse, R238 ;  /* 0x000000eed6737220 */ /* 0x040fe20000410000 */
[----:B------:R-:W-:Y:S01]  /*4100*/  FMUL.FTZ R114, R214, R230 ;  /* 0x000000e6d6727220 */ /* 0x000fe20000410000 */
[----:B------:R-:W-:Y:S01]  /*4110*/  ISETP.GE.U32.AND.EX P3, PT, R189, 0x1000000, PT, P3 ;  /* 0x01000000bd00780c */ /* 0x000fe20003f66130 */
[----:B------:R-:W-:Y:S01]  /*4120*/  FADD.FTZ R113, R235, -R113 ;  /* 0x80000071eb717221 */ /* 0x000fe20000010000 */
[----:B------:R-:W-:Y:S01]  /*4130*/  FMUL.FTZ R108, R115, UR6 ;  /* 0x00000006736c7c20 */ /* 0x000fe20008410000 */
[----:B------:R-:W-:Y:S01]  /*4140*/  FMUL.FTZ R119, R114, UR6 ;  /* 0x0000000672777c20 */ /* 0x000fe20008410000 */
[----:B------:R-:W-:Y:S01]  /*4150*/  LOP3.LUT P4, RZ, R137, 0xff0000, RZ, 0xc0, !PT ;  /* 0x00ff000089ff7812 */ /* 0x000fe2000788c0ff */
        /* <DEDUP_REMOVED lines=8> */
[----:B------:R-:W-:Y:S01]  /*41e0*/  FFMA.FTZ R110, R122, R150, R151 ;  /* 0x000000967a6e7223 */ /* 0x000fe20000010097 */
        /* <DEDUP_REMOVED lines=9> */
[C---:B------:R-:W-:Y:S01]  /*4280*/  FMUL.FTZ R111, R214.reuse, R111 ;  /* 0x0000006fd66f7220 */ /* 0x040fe20000410000 */
[----:B------:R-:W-:Y:S01]  /*4290*/  LOP3.LUT P4, RZ, R137, 0xff00, RZ, 0xc0, !PT ;  /* 0x0000ff0089ff7812 */ /* 0x000fe2000788c0ff */
[----:B------:R-:W-:Y:S01]  /*42a0*/  FMUL.FTZ R110, R214, R110 ;  /* 0x0000006ed66e7220 */ /* 0x000fe20000410000 */
[----:B------:R-:W-:Y:S01]  /*42b0*/  F2FP.BF16.F32.PACK_AB R119, R116, R119 ;  /* 0x000000777477723e */ /* 0x000fe200000010ff */
[-CC-:B------:R-:W-:Y:S01]  /*42c0*/  FFMA.FTZ R109, R121, R150.reuse, R151.reuse ;  /* 0x00000096796d7223 */ /* 0x180fe20000010097 */
[----:B------:R-:W-:Y:S01]  /*42d0*/  FSEL R116, R108, RZ, P5 ;  /* 0x000000ff6c747208 */ /* 0x000fe20002800000 */
[----:B------:R-:W-:Y:S01]  /*42e0*/  FMUL.FTZ R117, R110, UR6 ;  /* 0x000000066e757c20 */ /* 0x000fe20008410000 */
[----:B------:R-:W-:Y:S01]  /*42f0*/  FSEL R122, R118, RZ, P1 ;  /* 0x000000ff767a7208 */ /* 0x000fe20000800000 */
[----:B------:R-:W-:Y:S01]  /*4300*/  FFMA.FTZ R0, R0, R150, R151 ;  /* 0x0000009600007223 */ /* 0x000fe20000010097 */
        /* <DEDUP_REMOVED lines=33> */
.L_x_3074:
        /* <DEDUP_REMOVED lines=13> */
[C---:B------:R-:W-:Y:S01]  /*45f0*/  FFMA.FTZ R117, R214.reuse, R238, R63 ;  /* 0x000000eed6757223 */ /* 0x040fe2000001003f */
[----:B------:R-:W-:Y:S01]  /*4600*/  FFMA.FTZ R119, R214, R230, R62 ;  /* 0x000000e6d6777223 */ /* 0x000fe2000001003e */
[----:B------:R-:W-:Y:S01]  /*4610*/  FADD.FTZ R233, R235, -R233 ;  /* 0x800000e9ebe97221 */ /* 0x000fe20000010000 */
[----:B------:R-:W-:Y:S01]  /*4620*/  ISETP.GE.U32.AND.EX P4, PT, R137, 0x1000000, PT, P1 ;  /* 0x010000008900780c */ /* 0x000fe20003f86110 */
[----:B------:R-:W-:Y:S01]  /*4630*/  FADD.FTZ R229, R231, -R229 ;  /* 0x800000e5e7e57221 */ /* 0x000fe20000010000 */
[----:B------:R-:W-:Y:S01]  /*4640*/  ISETP.GE.U32.AND P1, PT, R188, RZ, PT ;  /* 0x000000ffbc00720c */ /* 0x000fe20003f26070 */
[----:B------:R-:W-:Y:S01]  /*4650*/  FADD.FTZ R237, R237, -R121 ;  /* 0x80000079eded7221 */ /* 0x000fe20000010000 */
[-C--:B------:R-:W-:Y:S01]  /*4660*/  FFMA.FTZ R123, R123, R150.reuse, R151 ;  /* 0x000000967b7b7223 */ /* 0x080fe20000010097 */
[----:B------:R-:W-:Y:S01]  /*4670*/  FMUL.FTZ R117, R117, UR6 ;  /* 0x0000000675757c20 */ /* 0x000fe20008410000 */
[----:B------:R-:W-:Y:S01]  /*4680*/  FMUL.FTZ R119, R119, UR6 ;  /* 0x0000000677777c20 */ /* 0x000fe20008410000 */
[----:B------:R-:W-:Y:S01]  /*4690*/  LOP3.LUT P3, RZ, R137, 0xff0000, RZ, 0xc0, !PT ;  /* 0x00ff000089ff7812 */ /* 0x000fe2000786c0ff */
[C---:B------:R-:W-:Y:S01]  /*46a0*/  FFMA.FTZ R121, R214.reuse, R233, R61 ;  /* 0x000000e9d6797223 */ /* 0x040fe2000001003d */
[C---:B------:R-:W-:Y:S01]  /*46b0*/  LOP3.LUT P6, RZ, R189.reuse, 0xff0000, RZ, 0xc0, !PT ;  /* 0x00ff0000bdff7812 */ /* 0x040fe200078cc0ff */
[----:B------:R-:W-:Y:S01]  /*46c0*/  FFMA.FTZ R118, R214, R229, R60 ;  /* 0x000000e5d6767223 */ /* 0x000fe2000001003c */
        /* <DEDUP_REMOVED lines=16> */
[----:B------:R-:W-:Y:S01]  /*47d0*/  FFMA.FTZ R117, R214, R228, R66 ;  /* 0x000000e4d6757223 */ /* 0x000fe20000010042 */
[----:B------:R-:W-:Y:S02]  /*47e0*/  LOP3.LUT P4, RZ, R189, 0xff, RZ, 0xc0, !PT ;  /* 0x000000ffbdff7812 */ /* 0x000fe4000788c0ff */
[C---:B------:R-:W-:Y:S01]  /*47f0*/  FSEL R122, R118.reuse, RZ, P5 ;  /* 0x000000ff767a7208 */ /* 0x040fe20002800000 */
[----:B------:R-:W-:Y:S01]  /*4800*/  FMUL.FTZ R117, R117, UR6 ;  /* 0x0000000675757c20 */ /* 0x000fe20008410000 */
[----:B------:R-:W-:Y:S02]  /*4810*/  LOP3.LUT P3, RZ, R189, 0xff00, RZ, 0xc0, !PT ;  /* 0x0000ff00bdff7812 */ /* 0x000fe4000786c0ff */
[----:B------:R-:W-:-:S02]  /*4820*/  FSEL R118, R118, RZ, P4 ;  /* 0x000000ff76767208 */ /* 0x000fc40002000000 */
[----:B------:R-:W-:Y:S02]  /*4830*/  FSEL R121, R121, RZ, P3 ;  /* 0x000000ff79797208 */ /* 0x000fe40001800000 */
[----:B------:R-:W-:Y:S01]  /*4840*/  F2FP.BF16.F32.PACK_AB R122, R0, R122 ;  /* 0x0000007a007a723e */ /* 0x000fe200000010ff */
[----:B------:R-:W-:Y:S01]  /*4850*/  FFMA.FTZ R0, R214, R236, R67 ;  /* 0x000000ecd6007223 */ /* 0x000fe20000010043 */
        /* <DEDUP_REMOVED lines=28> */
.L_x_3076:
        /* <DEDUP_REMOVED lines=8> */
[C---:B------:R-:W-:Y:S01]  /*4aa0*/  FFMA.FTZ R115, R214.reuse, R238, R63 ;  /* 0x000000eed6737223 */ /* 0x040fe2000001003f */
[----:B------:R-:W-:Y:S01]  /*4ab0*/  FFMA.FTZ R114, R214, R230, R62 ;  /* 0x000000e6d6727223 */ /* 0x000fe2000001003e */
[----:B------:R-:W-:Y:S01]  /*4ac0*/  ISETP.GE.U32.AND.EX P3, PT, R189, 0x1000000, PT, P3 ;  /* 0x01000000bd00780c */ /* 0x000fe20003f66130 */
[----:B------:R-:W-:Y:S01]  /*4ad0*/  FADD.FTZ R113, R235, -R113 ;  /* 0x80000071eb717221 */ /* 0x000fe20000010000 */
[----:B------:R-:W-:Y:S01]  /*4ae0*/  FMUL.FTZ R108, R115, UR6 ;  /* 0x00000006736c7c20 */ /* 0x000fe20008410000 */
[----:B------:R-:W-:Y:S01]  /*4af0*/  FMUL.FTZ R119, R114, UR6 ;  /* 0x0000000672777c20 */ /* 0x000fe20008410000 */
[----:B------:R-:W-:Y:S01]  /*4b00*/  LOP3.LUT P4, RZ, R137, 0xff0000, RZ, 0xc0, !PT ;  /* 0x00ff000089ff7812 */ /* 0x000fe2000788c0ff */
        /* <DEDUP_REMOVED lines=18> */
[C---:B------:R-:W-:Y:S01]  /*4c30*/  FFMA.FTZ R111, R214.reuse, R111, R67 ;  /* 0x0000006fd66f7223 */ /* 0x040fe20000010043 */
[----:B------:R-:W-:Y:S01]  /*4c40*/  LOP3.LUT P4, RZ, R137, 0xff00, RZ, 0xc0, !PT ;  /* 0x0000ff0089ff7812 */ /* 0x000fe2000788c0ff */
[----:B------:R-:W-:Y:S01]  /*4c50*/  FFMA.FTZ R110, R214, R110, R66 ;  /* 0x0000006ed66e7223 */ /* 0x000fe20000010042 */
        /* <DEDUP_REMOVED lines=38> */
.L_x_3072:
        /* <DEDUP_REMOVED lines=29> */
[----:B------:R-:W-:Y:S01]  /*5090*/  LOP3.LUT P6, RZ, R135, 0xff0000, RZ, 0xc0, !PT ;  /* 0x00ff000087ff7812 */ /* 0x000fe200078cc0ff */
[----:B------:R-:W-:Y:S01]  /*50a0*/  FMUL.FTZ R108, R115, UR6 ;  /* 0x00000006736c7c20 */ /* 0x000fe20008410000 */
[C---:B------:R-:W-:Y:S01]  /*50b0*/  LOP3.LUT P5, RZ, R191.reuse, 0xff0000, RZ, 0xc0, !PT ;  /* 0x00ff0000bfff7812 */ /* 0x040fe200078ac0ff */
[----:B------:R-:W-:Y:S01]  /*50c0*/  FMUL.FTZ R0, R114, UR6 ;  /* 0x0000000672007c20 */ /* 0x000fe20008410000 */
[----:B------:R-:W-:Y:S01]  /*50d0*/  ISETP.GE.U32.AND.EX P3, PT, R191, 0x1000000, PT, P3 ;  /* 0x01000000bf00780c */ /* 0x000fe20003f66130 */
[----:B------:R-:W-:Y:S01]  /*50e0*/  FFMA.FTZ R112, R214, R112, R52 ;  /* 0x00000070d6707223 */ /* 0x000fe20000010034 */
        /* <DEDUP_REMOVED lines=9> */
[C---:B------:R-:W-:Y:S01]  /*5180*/  FFMA.FTZ R111, R214.reuse, R111, R59 ;  /* 0x0000006fd66f7223 */ /* 0x040fe2000001003b */
[C---:B------:R-:W-:Y:S01]  /*5190*/  ISETP.GE.U32.AND.EX P4, PT, R135.reuse, 0x1000000, PT, P4 ;  /* 0x010000008700780c */ /* 0x040fe20003f86140 */
[----:B------:R-:W-:Y:S01]  /*51a0*/  FFMA.FTZ R110, R214, R110, R58 ;  /* 0x0000006ed66e7223 */ /* 0x000fe2000001003a */
[----:B------:R-:W-:Y:S01]  /*51b0*/  LOP3.LUT P3, RZ, R135, 0xff, RZ, 0xc0, !PT ;  /* 0x000000ff87ff7812 */ /* 0x000fe2000786c0ff */
[-CC-:B------:R-:W-:Y:S01]  /*51c0*/  FFMA.FTZ R109, R213, R150.reuse, R151.reuse ;  /* 0x00000096d56d7223 */ /* 0x180fe20000010097 */
[----:B------:R-:W-:Y:S01]  /*51d0*/  LOP3.LUT P5, RZ, R135, 0xff00, RZ, 0xc0, !PT ;  /* 0x0000ff0087ff7812 */ /* 0x000fe200078ac0ff */
[----:B------:R-:W-:Y:S01]  /*51e0*/  FFMA.FTZ R135, R210, R150, R151 ;  /* 0x00000096d2877223 */ /* 0x000fe20000010097 */
[C---:B------:R-:W-:Y:S01]  /*51f0*/  FSEL R121, R117.reuse, RZ, P6 ;  /* 0x000000ff75797208 */ /* 0x040fe20003000000 */
[----:B------:R-:W-:Y:S01]  /*5200*/  FADD.FTZ R109, R224, -R109 ;  /* 0x8000006de06d7221 */ /* 0x000fe20000010000 */
[----:B------:R-:W-:Y:S01]  /*5210*/  FSEL R108, R108, RZ, P4 ;  /* 0x000000ff6c6c7208 */ /* 0x000fe20002000000 */
[----:B------:R-:W-:Y:S01]  /*5220*/  FADD.FTZ R135, R208, -R135 ;  /* 0x80000087d0877221 */ /* 0x000fe20000010000 */
[----:B------:R-:W-:Y:S01]  /*5230*/  FSEL R122, R118, RZ, P3 ;  /* 0x000000ff767a7208 */ /* 0x000fe20001800000 */
[----:B------:R-:W-:Y:S01]  /*5240*/  FFMA.FTZ R109, R214, R109, R57 ;  /* 0x0000006dd66d7223 */ /* 0x000fe20000010039 */
[----:B------:R-:W-:-:S02]  /*5250*/  FSEL R117, R117, RZ, P5 ;  /* 0x000000ff75757208 */ /* 0x000fc40002800000 */
[----:B------:R-:W-:Y:S01]  /*5260*/  LOP3.LUT P4, RZ, R191, 0xff, RZ, 0xc0, !PT ;  /* 0x000000ffbfff7812 */ /* 0x000fe2000788c0ff */
[----:B------:R-:W-:Y:S01]  /*5270*/  FMUL.FTZ R116, R109, UR6 ;  /* 0x000000066d747c20 */ /* 0x000fe20008410000 */
[----:B------:R-:W-:Y:S01]  /*5280*/  F2FP.BF16.F32.PACK_AB R122, R117, R122 ;  /* 0x0000007a757a723e */ /* 0x000fe200000010ff */
[----:B------:R-:W-:Y:S01]  /*5290*/  FMUL.FTZ R117, R110, UR6 ;  /* 0x000000066e757c20 */ /* 0x000fe20008410000 */
[----:B------:R-:W-:Y:S01]  /*52a0*/  F2FP.BF16.F32.PACK_AB R119, R0, R119 ;  /* 0x000000770077723e */ /* 0x000fe200000010ff */
[----:B------:R-:W-:Y:S01]  /*52b0*/  FMUL.FTZ R0, R111, UR6 ;  /* 0x000000066f007c20 */ /* 0x000fe20008410000 */
[----:B------:R-:W-:Y:S02]  /*52c0*/  FSEL R118, R118, RZ, P4 ;  /* 0x000000ff76767208 */ /* 0x000fe40002000000 */
[----:B------:R-:W-:Y:S02]  /*52d0*/  LOP3.LUT P3, RZ, R134, 0xff0000, RZ, 0xc0, !PT ;  /* 0x00ff000086ff7812 */ /* 0x000fe4000786c0ff */
[----:B------:R-:W-:-:S02]  /*52e0*/  LOP3.LUT P4, RZ, R190, 0xff0000, RZ, 0xc0, !PT ;  /* 0x00ff0000beff7812 */ /* 0x000fc4000788c0ff */
[----:B------:R-:W-:Y:S02]  /*52f0*/  LOP3.LUT P6, RZ, R190, 0xff000000, RZ, 0xc0, !PT ;  /* 0xff000000beff7812 */ /* 0x000fe400078cc0ff */
[----:B------:R-:W-:Y:S02]  /*5300*/  F2FP.BF16.F32.PACK_AB R118, R121, R118 ;  /* 0x000000767976723e */ /* 0x000fe400000010ff */
[----:B------:R-:W-:Y:S02]  /*5310*/  F2FP.BF16.F32.PACK_AB R123, R108, R123 ;  /* 0x0000007b6c7b723e */ /* 0x000fe400000010ff */
[C---:B------:R-:W-:Y:S02]  /*5320*/  FSEL R121, R117.reuse, RZ, P3 ;  /* 0x000000ff75797208 */ /* 0x040fe40001800000 */
[----:B------:R-:W-:Y:S02]  /*5330*/  LOP3.LUT P5, RZ, R134, 0xff000000, RZ, 0xc0, !PT ;  /* 0xff00000086ff7812 */ /* 0x000fe400078ac0ff */
[----:B------:R-:W-:-:S02]  /*5340*/  FSEL R117, R117, RZ, P4 ;  /* 0x000000ff75757208 */ /* 0x000fc40002000000 */
[C---:B------:R-:W-:Y:S02]  /*5350*/  FSEL R108, R0.reuse, RZ, P6 ;  /* 0x000000ff006c7208 */ /* 0x040fe40003000000 */
[----:B------:R-:W-:Y:S02]  /*5360*/  FSEL R0, R0, RZ, P5 ;  /* 0x000000ff00007208 */ /* 0x000fe40002800000 */
[----:B------:R-:W-:Y:S01]  /*5370*/  F2FP.BF16.F32.PACK_AB R117, R108, R117 ;  /* 0x000000756c75723e */ /* 0x000fe200000010ff */
[----:B------:R-:W-:Y:S01]  /*5380*/  FFMA.FTZ R108, R214, R135, R56 ;  /* 0x00000087d66c7223 */ /* 0x000fe20000010038 */
[----:B------:R-:W-:Y:S02]  /*5390*/  F2FP.BF16.F32.PACK_AB R121, R0, R121 ;  /* 0x000000790079723e */ /* 0x000fe400000010ff */
        /* <DEDUP_REMOVED lines=12> */
.L_x_3079:
        /* <DEDUP_REMOVED lines=75> */
.L_x_3078:
        /* <DEDUP_REMOVED lines=11> */
[----:B------:R-:W-:Y:S01]  /*59c0*/  ISETP.GE.U32.AND P3, PT, R190, RZ, PT ;  /* 0x000000ffbe00720c */ /* 0x000fe20003f66070 */
[C---:B------:R-:W-:Y:S01]  /*59d0*/  FMUL.FTZ R113, R214.reuse, R113 ;  /* 0x00000071d6717220 */ /* 0x040fe20000410000 */
[C---:B------:R-:W-:Y:S01]  /*59e0*/  FMUL.FTZ R115, R214.reuse, R115 ;  /* 0x00000073d6737220 */ /* 0x040fe20000410000 */
[C---:B------:R-:W-:Y:S01]  /*59f0*/  FMUL.FTZ R114, R214.reuse, R221 ;  /* 0x000000ddd6727220 */ /* 0x040fe20000410000 */
[----:B------:R-:W-:Y:S01]  /*5a00*/  LOP3.LUT P6, RZ, R135, 0xff0000, RZ, 0xc0, !PT ;  /* 0x00ff000087ff7812 */ /* 0x000fe200078cc0ff */
[----:B------:R-:W-:Y:S01]  /*5a10*/  FMUL.FTZ R112, R214, R112 ;  /* 0x00000070d6707220 */ /* 0x000fe20000410000 */
[----:B------:R-:W-:Y:S01]  /*5a20*/  LOP3.LUT P5, RZ, R191, 0xff0000, RZ, 0xc0, !PT ;  /* 0x00ff0000bfff7812 */ /* 0x000fe200078ac0ff */
[----:B------:R-:W-:Y:S01]  /*5a30*/  FMUL.FTZ R0, R114, UR6 ;  /* 0x0000000672007c20 */ /* 0x000fe20008410000 */
[----:B------:R-:W-:Y:S01]  /*5a40*/  FMUL.FTZ R108, R115, UR6 ;  /* 0x00000006736c7c20 */ /* 0x000fe20008410000 */
[----:B------:R-:W-:Y:S01]  /*5a50*/  ISETP.GE.U32.AND.EX P3, PT, R191, 0x1000000, PT, P3 ;  /* 0x01000000bf00780c */ /* 0x000fe20003f66130 */
[--C-:B------:R-:W-:Y:S01]  /*5a60*/  FFMA.FTZ R110, R212, R150, R151.reuse ;  /* 0x00000096d46e7223 */ /* 0x100fe20000010097 */
[----:B------:R-:W-:Y:S01]  /*5a70*/  ISETP.GE.U32.AND P4, PT, R134, RZ, PT ;  /* 0x000000ff8600720c */ /* 0x000fe20003f86070 */
[----:B0-----:R-:W-:Y:S01]  /*5a80*/  FMUL.FTZ R117, R113, UR6 ;  /* 0x0000000671757c20 */ /* 0x001fe20008410000 */
[----:B------:R-:W-:Y:S01]  /*5a90*/  FSEL R123, R0, RZ, P6 ;  /* 0x000000ff007b7208 */ /* 0x000fe20003000000 */
[----:B------:R-:W-:Y:S01]  /*5aa0*/  FMUL.FTZ R118, R112, UR6 ;  /* 0x0000000670767c20 */ /* 0x000fe20008410000 */
[----:B------:R-:W-:Y:S01]  /*5ab0*/  FSEL R119, R0, RZ, P5 ;  /* 0x000000ff00777208 */ /* 0x000fe20002800000 */
[----:B------:R-:W-:Y:S01]  /*5ac0*/  FADD.FTZ R110, R209, -R110 ;  /* 0x8000006ed16e7221 */ /* 0x000fe20000010000 */
[----:B------:R-:W-:Y:S01]  /*5ad0*/  FSEL R0, R108, RZ, P3 ;  /* 0x000000ff6c007208 */ /* 0x000fe20001800000 */
[C---:B------:R-:W-:Y:S01]  /*5ae0*/  FMUL.FTZ R111, R214.reuse, R111 ;  /* 0x0000006fd66f7220 */ /* 0x040fe20000410000 */
[----:B------:R-:W-:Y:S01]  /*5af0*/  LOP3.LUT P6, RZ, R191, 0xff00, RZ, 0xc0, !PT ;  /* 0x0000ff00bfff7812 */ /* 0x000fe200078cc0ff */
[----:B------:R-:W-:Y:S01]  /*5b00*/  FMUL.FTZ R110, R214, R110 ;  /* 0x0000006ed66e7220 */ /* 0x000fe20000410000 */
[----:B------:R-:W-:Y:S01]  /*5b10*/  ISETP.GE.U32.AND.EX P4, PT, R135, 0x1000000, PT, P4 ;  /* 0x010000008700780c */ /* 0x000fe20003f86140 */
[----:B------:R-:W-:Y:S01]  /*5b20*/  FFMA.FTZ R109, R213, R150, R151 ;  /* 0x00000096d56d7223 */ /* 0x000fe20000010097 */
[----:B------:R-:W-:-:S02]  /*5b30*/  LOP3.LUT P3, RZ, R135, 0xff, RZ, 0xc0, !PT ;  /* 0x000000ff87ff7812 */ /* 0x000fc4000786c0ff */
[----:B------:R-:W-:Y:S01]  /*5b40*/  LOP3.LUT P5, RZ, R135, 0xff00, RZ, 0xc0, !PT ;  /* 0x0000ff0087ff7812 */ /* 0x000fe200078ac0ff */
[----:B------:R-:W-:Y:S01]  /*5b50*/  FFMA.FTZ R135, R210, R150, R151 ;  /* 0x00000096d2877223 */ /* 0x000fe20000010097 */
[C---:B------:R-:W-:Y:S01]  /*5b60*/  FSEL R121, R117.reuse, RZ, P6 ;  /* 0x000000ff75797208 */ /* 0x040fe20003000000 */
[----:B------:R-:W-:Y:S01]  /*5b70*/  FADD.FTZ R109, R224, -R109 ;  /* 0x8000006de06d7221 */ /* 0x000fe20000010000 */
[----:B------:R-:W-:Y:S01]  /*5b80*/  FSEL R108, R108, RZ, P4 ;  /* 0x000000ff6c6c7208 */ /* 0x000fe20002000000 */
[----:B------:R-:W-:Y:S01]  /*5b90*/  FADD.FTZ R135, R208, -R135 ;  /* 0x80000087d0877221 */ /* 0x000fe20000010000 */
[----:B------:R-:W-:Y:S01]  /*5ba0*/  FSEL R122, R118, RZ, P3 ;  /* 0x000000ff767a7208 */ /* 0x000fe20001800000 */
[----:B------:R-:W-:Y:S01]  /*5bb0*/  FMUL.FTZ R109, R214, R109 ;  /* 0x0000006dd66d7220 */ /* 0x000fe20000410000 */
[----:B------:R-:W-:Y:S02]  /*5bc0*/  FSEL R117, R117, RZ, P5 ;  /* 0x000000ff75757208 */ /* 0x000fe40002800000 */
[----:B------:R-:W-:Y:S01]  /*5bd0*/  LOP3.LUT P4, RZ, R191, 0xff, RZ, 0xc0, !PT ;  /* 0x000000ffbfff7812 */ /* 0x000fe2000788c0ff */
[----:B------:R-:W-:Y:S01]  /*5be0*/  FMUL.FTZ R116, R109, UR6 ;  /* 0x000000066d747c20 */ /* 0x000fe20008410000 */
[----:B------:R-:W-:Y:S01]  /*5bf0*/  F2FP.BF16.F32.PACK_AB R122, R117, R122 ;  /* 0x0000007a757a723e */ /* 0x000fe200000010ff */
[----:B------:R-:W-:Y:S01]  /*5c00*/  FMUL.FTZ R117, R110, UR6 ;  /* 0x000000066e757c20 */ /* 0x000fe20008410000 */
[----:B------:R-:W-:Y:S01]  /*5c10*/  F2FP.BF16.F32.PACK_AB R119, R0, R119 ;  /* 0x000000770077723e */ /* 0x000fe200000010ff */
[----:B------:R-:W-:Y:S01]  /*5c20*/  FMUL.FTZ R0, R111, UR6 ;  /* 0x000000066f007c20 */ /* 0x000fe20008410000 */
[----:B------:R-:W-:-:S02]  /*5c30*/  FSEL R118, R118, RZ, P4 ;  /* 0x000000ff76767208 */ /* 0x000fc40002000000 */
[----:B------:R-:W-:Y:S02]  /*5c40*/  LOP3.LUT P3, RZ, R134, 0xff0000, RZ, 0xc0, !PT ;  /* 0x00ff000086ff7812 */ /* 0x000fe4000786c0ff */
[C---:B------:R-:W-:Y:S02]  /*5c50*/  LOP3.LUT P4, RZ, R190.reuse, 0xff0000, RZ, 0xc0, !PT ;  /* 0x00ff0000beff7812 */ /* 0x040fe4000788c0ff */
[----:B------:R-:W-:Y:S02]  /*5c60*/  LOP3.LUT P6, RZ, R190, 0xff000000, RZ, 0xc0, !PT ;  /* 0xff000000beff7812 */ /* 0x000fe400078cc0ff */
[----:B------:R-:W-:Y:S02]  /*5c70*/  F2FP.BF16.F32.PACK_AB R118, R121, R118 ;  /* 0x000000767976723e */ /* 0x000fe400000010ff */
[----:B------:R-:W-:Y:S02]  /*5c80*/  F2FP.BF16.F32.PACK_AB R123, R108, R123 ;  /* 0x0000007b6c7b723e */ /* 0x000fe400000010ff */
[----:B------:R-:W-:-:S02]  /*5c90*/  FSEL R121, R117, RZ, P3 ;  /* 0x000000ff75797208 */ /* 0x000fc40001800000 */
[----:B------:R-:W-:Y:S02]  /*5ca0*/  LOP3.LUT P5, RZ, R134, 0xff000000, RZ, 0xc0, !PT ;  /* 0xff00000086ff7812 */ /* 0x000fe400078ac0ff */
[----:B------:R-:W-:Y:S02]  /*5cb0*/  FSEL R117, R117, RZ, P4 ;  /* 0x000000ff75757208 */ /* 0x000fe40002000000 */
[C---:B------:R-:W-:Y:S02]  /*5cc0*/  FSEL R108, R0.reuse, RZ, P6 ;  /* 0x000000ff006c7208 */ /* 0x040fe40003000000 */
[----:B------:R-:W-:Y:S02]  /*5cd0*/  FSEL R0, R0, RZ, P5 ;  /* 0x000000ff00007208 */ /* 0x000fe40002800000 */
[----:B------:R-:W-:Y:S01]  /*5ce0*/  F2FP.BF16.F32.PACK_AB R117, R108, R117 ;  /* 0x000000756c75723e */ /* 0x000fe200000010ff */
[----:B------:R-:W-:Y:S01]  /*5cf0*/  FMUL.FTZ R108, R214, R135 ;  /* 0x00000087d66c7220 */ /* 0x000fe20000410000 */
[----:B------:R-:W-:-:S02]  /*5d00*/  F2FP.BF16.F32.PACK_AB R121, R0, R121 ;  /* 0x000000790079723e */ /* 0x000fc400000010ff */
[----:B------:R-:W-:Y:S01]  /*5d10*/  LOP3.LUT P5, RZ, R134, 0xff00, RZ, 0xc0, !PT ;  /* 0x0000ff0086ff7812 */ /* 0x000fe200078ac0ff */
[----:B------:R-:W-:Y:S01]  /*5d20*/  FMUL.FTZ R0, R108, UR6 ;  /* 0x000000066c007c20 */ /* 0x000fe20008410000 */
[----:B------:R-:W-:Y:S02]  /*5d30*/  LOP3.LUT P4, RZ, R190, 0xff, RZ, 0xc0, !PT ;  /* 0x000000ffbeff7812 */ /* 0x000fe4000788c0ff */
[----:B------:R-:W-:Y:S02]  /*5d40*/  LOP3.LUT P3, RZ, R134, 0xff, RZ, 0xc0, !PT ;  /* 0x000000ff86ff7812 */ /* 0x000fe4000786c0ff */
[----:B------:R-:W-:Y:S02]  /*5d50*/  LOP3.LUT P6, RZ, R190, 0xff00, RZ, 0xc0, !PT ;  /* 0x0000ff00beff7812 */ /* 0x000fe400078cc0ff */
[----:B------:R-:W-:Y:S02]  /*5d60*/  FSEL R120, R116, RZ, P5 ;  /* 0x000000ff74787208 */ /* 0x000fe40002800000 */
[----:B------:R-:W-:-:S02]  /*5d70*/  FSEL R134, R0, RZ, P4 ;  /* 0x000000ff00867208 */ /* 0x000fc40002000000 */
[----:B------:R-:W-:Y:S02]  /*5d80*/  FSEL R116, R116, RZ, P6 ;  /* 0x000000ff74747208 */ /* 0x000fe40003000000 */
[----:B------:R-:W-:Y:S02]  /*5d90*/  FSEL R0, R0, RZ, P3 ;  /* 0x000000ff00007208 */ /* 0x000fe40001800000 */
[----:B------:R-:W-:Y:S02]  /*5da0*/  F2FP.BF16.F32.PACK_AB R116, R116, R134 ;  /* 0x000000867474723e */ /* 0x000fe400000010ff */
[----:B------:R-:W-:Y:S01]  /*5db0*/  F2FP.BF16.F32.PACK_AB R120, R120, R0 ;  /* 0x000000007878723e */ /* 0x000fe200000010ff */
[----:B------:R-:W-:Y:S06]  /*5dc0*/  BRA `(.L_x_3080) ;  /* 0x0000001000947947 */ /* 0x000fec0003800000 */
.L_x_3081:
        /* <DEDUP_REMOVED lines=75> */
.L_x_3077:
        /* <DEDUP_REMOVED lines=56> */
.L_x_3083:
        /* <DEDUP_REMOVED lines=54> */
.L_x_3082:
        /* <DEDUP_REMOVED lines=55> */
.L_x_3084:
        /* <DEDUP_REMOVED lines=53> */
.L_x_3080:
        /* <DEDUP_REMOVED lines=15> */
[----:B------:R-:W-:Y:S01]  /*7110*/  ISETP.GE.U32.AND P3, PT, R132, RZ, PT ;  /* 0x000000ff8400720c */ /* 0x000fe20003f66070 */
[----:B------:R-:W-:Y:S01]  /*7120*/  FADD.FTZ R173, R173, -R108 ;  /* 0x8000006cadad7221 */ /* 0x000fe20000010000 */
[-C--:B------:R-:W-:Y:S01]  /*7130*/  FFMA.FTZ R108, R171, R150.reuse, R151 ;  /* 0x00000096ab6c7223 */ /* 0x080fe20000010097 */
[----:B------:R-:W-:Y:S01]  /*7140*/  FADD.FTZ R109, R174, -R109 ;  /* 0x8000006dae6d7221 */ /* 0x000fe20000010000 */
[----:B------:R-:W-:Y:S01]  /*7150*/  ISETP.GE.U32.AND P4, PT, R192, RZ, PT ;  /* 0x000000ffc000720c */ /* 0x000fe20003f86070 */
[----:B------:R-:W-:Y:S01]  /*7160*/  FFMA.FTZ R114, R214, R173, R46 ;  /* 0x000000add6727223 */ /* 0x000fe2000001002e */
[----:B------:R-:W-:Y:S01]  /*7170*/  FADD.FTZ R115, R207, -R108 ;  /* 0x8000006ccf737221 */ /* 0x000fe20000010000 */
[----:B------:R-:W-:Y:S01]  /*7180*/  FADD.FTZ R111, R206, -R111 ;  /* 0x8000006fce6f7221 */ /* 0x000fe20000010000 */
[-CC-:B------:R-:W-:Y:S01]  /*7190*/  FFMA.FTZ R168, R168, R150.reuse, R151.reuse ;  /* 0x00000096a8a87223 */ /* 0x180fe20000010097 */
[----:B------:R-:W-:Y:S01]  /*71a0*/  FFMA.FTZ R0, R179, R150, R151 ;  /* 0x00000096b3007223 */ /* 0x000fe20000010097 */
[C---:B------:R-:W-:Y:S01]  /*71b0*/  FFMA.FTZ R115, R214.reuse, R115, R47 ;  /* 0x00000073d6737223 */ /* 0x040fe2000001002f */
[----:B------:R-:W-:Y:S01]  /*71c0*/  FFMA.FTZ R112, R214, R109, R44 ;  /* 0x0000006dd6707223 */ /* 0x000fe2000001002c */
[----:B------:R-:W-:Y:S01]  /*71d0*/  FMUL.FTZ R108, R114, UR6 ;  /* 0x00000006726c7c20 */ /* 0x000fe20008410000 */
[----:B------:R-:W-:Y:S01]  /*71e0*/  LOP3.LUT P6, RZ, R133, 0xff0000, RZ, 0xc0, !PT ;  /* 0x00ff000085ff7812 */ /* 0x000fe200078cc0ff */
[----:B------:R-:W-:Y:S01]  /*71f0*/  FMUL.FTZ R109, R115, UR6 ;  /* 0x00000006736d7c20 */ /* 0x000fe20008410000 */
[----:B------:R-:W-:Y:S01]  /*7200*/  LOP3.LUT P5, RZ, R193, 0xff0000, RZ, 0xc0, !PT ;  /* 0x00ff0000c1ff7812 */ /* 0x000fe200078ac0ff */
[----:B------:R-:W-:Y:S01]  /*7210*/  FFMA.FTZ R113, R214, R111, R45 ;  /* 0x0000006fd6717223 */ /* 0x000fe2000001002d */
[----:B------:R-:W-:Y:S01]  /*7220*/  ISETP.GE.U32.AND.EX P3, PT, R133, 0x1000000, PT, P3 ;  /* 0x010000008500780c */ /* 0x000fe20003f66130 */
[----:B------:R-:W-:Y:S01]  /*7230*/  FADD.FTZ R177, R177, -R168 ;  /* 0x800000a8b1b17221 */ /* 0x000fe20000010000 */
[----:B------:R-:W-:Y:S01]  /*7240*/  ISETP.GE.U32.AND.EX P4, PT, R193, 0x1000000, PT, P4 ;  /* 0x01000000c100780c */ /* 0x000fe20003f86140 */
[----:B------:R-:W-:Y:S01]  /*7250*/  FADD.FTZ R0, R205, -R0 ;  /* 0x80000000cd007221 */ /* 0x000fe20000010000 */
[----:B------:R-:W-:Y:S01]  /*7260*/  FSEL R123, R108, RZ, P6 ;  /* 0x000000ff6c7b7208 */ /* 0x000fe20003000000 */
[----:B------:R-:W-:Y:S01]  /*7270*/  FFMA.FTZ R110, R214, R177, R50 ;  /* 0x000000b1d66e7223 */ /* 0x000fe20000010032 */
[----:B0-----:R-:W-:Y:S01]  /*7280*/  FSEL R119, R108, RZ, P5 ;  /* 0x000000ff6c777208 */ /* 0x001fe20002800000 */
[----:B------:R-:W-:Y:S01]  /*7290*/  FMUL.FTZ R108, R112, UR6 ;  /* 0x00000006706c7c20 */ /* 0x000fe20008410000 */
[C---:B------:R-:W-:Y:S01]  /*72a0*/  FSEL R116, R109.reuse, RZ, P3 ;  /* 0x000000ff6d747208 */ /* 0x040fe20001800000 */
[----:B------:R-:W-:Y:S01]  /*72b0*/  FFMA.FTZ R111, R214, R0, R51 ;  /* 0x00000000d66f7223 */ /* 0x000fe20000010033 */
[----:B------:R-:W-:Y:S01]  /*72c0*/  FSEL R134, R109, RZ, P4 ;  /* 0x000000ff6d867208 */ /* 0x000fe20002000000 */
[----:B------:R-:W-:Y:S01]  /*72d0*/  FMUL.FTZ R109, R113, UR6 ;  /* 0x00000006716d7c20 */ /* 0x000fe20008410000 */
[----:B------:R-:W-:Y:S01]  /*72e0*/  LOP3.LUT P5, RZ, R193, 0xff, RZ, 0xc0, !PT ;  /* 0x000000ffc1ff7812 */ /* 0x000fe200078ac0ff */
[----:B------:R-:W-:Y:S01]  /*72f0*/  FMUL.FTZ R120, R110, UR6 ;  /* 0x000000066e787c20 */ /* 0x000fe20008410000 */
[----:B------:R-:W-:Y:S01]  /*7300*/  LOP3.LUT P3, RZ, R133, 0xff00, RZ, 0xc0, !PT ;  /* 0x0000ff0085ff7812 */ /* 0x000fe2000786c0ff */
[----:B------:R-:W-:Y:S01]  /*7310*/  FMUL.FTZ R0, R111, UR6 ;  /* 0x000000066f007c20 */ /* 0x000fe20008410000 */
[----:B------:R-:W-:Y:S01]  /*7320*/  LOP3.LUT P4, RZ, R193, 0xff00, RZ, 0xc0, !PT ;  /* 0x0000ff00c1ff7812 */ /* 0x000fe2000788c0ff */
[----:B------:R-:W-:Y:S01]  /*7330*/  FFMA.FTZ R169, R169, R150, R151 ;  /* 0x00000096a9a97223 */ /* 0x000fe20000010097 */
[----:B------:R-:W-:-:S02]  /*7340*/  LOP3.LUT P6, RZ, R133, 0xff, RZ, 0xc0, !PT ;  /* 0x000000ff85ff7812 */ /* 0x000fc400078cc0ff */
[----:B------:R-:W-:Y:S01]  /*7350*/  FSEL R118, R108, RZ, P5 ;  /* 0x000000ff6c767208 */ /* 0x000fe20002800000 */
[----:B------:R-:W-:Y:S01]  /*7360*/  FADD.FTZ R169, R204, -R169 ;  /* 0x800000a9cca97221 */ /* 0x000fe20000010000 */
[C---:B------:R-:W-:Y:S02]  /*7370*/  FSEL R133, R109.reuse, RZ, P3 ;  /* 0x000000ff6d857208 */ /* 0x040fe40001800000 */
[C---:B------:R-:W-:Y:S02]  /*7380*/  LOP3.LUT P5, RZ, R192.reuse, 0xff0000, RZ, 0xc0, !PT ;  /* 0x00ff0000c0ff7812 */ /* 0x040fe400078ac0ff */
[----:B------:R-:W-:Y:S02]  /*7390*/  LOP3.LUT P3, RZ, R192, 0xff000000, RZ, 0xc0, !PT ;  /* 0xff000000c0ff7812 */ /* 0x000fe4000786c0ff */
[----:B------:R-:W-:Y:S01]  /*73a0*/  FSEL R135, R109, RZ, P4 ;  /* 0x000000ff6d877208 */ /* 0x000fe20002000000 */
[----:B------:R-:W-:Y:S01]  /*73b0*/  FFMA.FTZ R109, R170, R150, R151 ;  /* 0x00000096aa6d7223 */ /* 0x000fe20000010097 */
[----:B------:R-:W-:-:S02]  /*73c0*/  FSEL R122, R108, RZ, P6 ;  /* 0x000000ff6c7a7208 */ /* 0x000fc40003000000 */
[----:B------:R-:W-:Y:S01]  /*73d0*/  FSEL R117, R120, RZ, P5 ;  /* 0x000000ff78757208 */ /* 0x000fe20002800000 */
[----:B------:R-:W-:Y:S01]  /*73e0*/  FADD.FTZ R121, R178, -R109 ;  /* 0x8000006db2797221 */ /* 0x000fe20000010000 */
[----:B------:R-:W-:Y:S01]  /*73f0*/  FSEL R108, R0, RZ, P3 ;  /* 0x000000ff006c7208 */ /* 0x000fe20001800000 */
[----:B------:R-:W-:Y:S01]  /*7400*/  FFMA.FTZ R109, R214, R169, R49 ;  /* 0x000000a9d66d7223 */ /* 0x000fe20000010031 */
[C---:B------:R-:W-:Y:S02]  /*7410*/  LOP3.LUT P6, RZ, R132.reuse, 0xff0000, RZ, 0xc0, !PT ;  /* 0x00ff000084ff7812 */ /* 0x040fe400078cc0ff */
[----:B------:R-:W-:Y:S02]  /*7420*/  LOP3.LUT P4, RZ, R132, 0xff000000, RZ, 0xc0, !PT ;  /* 0xff00000084ff7812 */ /* 0x000fe4000788c0ff */
[----:B------:R-:W-:Y:S01]  /*7430*/  F2FP.BF16.F32.PACK_AB R117, R108, R117 ;  /* 0x000000756c75723e */ /* 0x000fe200000010ff */
[----:B------:R-:W-:Y:S01]  /*7440*/  FFMA.FTZ R108, R214, R121, R48 ;  /* 0x00000079d66c7223 */ /* 0x000fe20000010030 */
        /* <DEDUP_REMOVED lines=18> */
[----:B------:R-:W-:Y:S01]  /*7570*/  F2FP.BF16.F32.PACK_AB R120, R133, R120 ;  /* 0x000000788578723e */ /* 0x000fe200000010ff */
[----:B------:R-:W-:Y:S06]  /*7580*/  BRA `(.L_x_3088) ;  /* 0x0000001800f07947 */ /* 0x000fec0003800000 */
.L_x_3087:
[-CC-:B------:R-:W-:Y:S01]  /*7590*/  FFMA.FTZ R0, R179, R150.reuse, R151.reuse ;  /* 0x00000096b3007223 */ /* 0x180fe20000010097 */
[-CC-:B0-----:R-:W-:Y:S01]  /*75a0*/  FFMA.FTZ R117, R176, R150.reuse, R151.reuse ;  /* 0x00000096b0757223 */ /* 0x181fe20000010097 */
[-CC-:B------:R-:W-:Y:S01]  /*75b0*/  FFMA.FTZ R119, R172, R150.reuse, R151.reuse ;  /* 0x00000096ac777223 */ /* 0x180fe20000010097 */
[----:B------:R-:W-:Y:S01]  /*75c0*/  ISETP.GE.U32.AND P3, PT, R132, RZ, PT ;  /* 0x000000ff8400720c */ /* 0x000fe20003f66070 */
[----:B------:R-:W-:Y:S01]  /*75d0*/  FADD.FTZ R205, R205, -R0 ;  /* 0x80000000cdcd7221 */ /* 0x000fe20000010000 */
[-C--:B------:R-:W-:Y:S01]  /*75e0*/  FFMA.FTZ R0, R171, R150.reuse, R151 ;  /* 0x00000096ab007223 */ /* 0x080fe20000010097 */
[----:B------:R-:W-:Y:S01]  /*75f0*/  FADD.FTZ R117, R174, -R117 ;  /* 0x80000075ae757221 */ /* 0x000fe20000010000 */
[----:B------:R-:W-:Y:S01]  /*7600*/  FADD.FTZ R206, R206, -R119 ;  /* 0x80000077cece7221 */ /* 0x000fe20000010000 */
[-CC-:B------:R-:W-:Y:S01]  /*7610*/  FFMA.FTZ R168, R168, R150.reuse, R151.reuse ;  /* 0x00000096a8a87223 */ /* 0x180fe20000010097 */
[----:B------:R-:W-:Y:S01]  /*7620*/  FADD.FTZ R207, R207, -R0 ;  /* 0x80000000cfcf7221 */ /* 0x000fe20000010000 */
[----:B------:R-:W-:Y:S01]  /*7630*/  FFMA.FTZ R0, R175, R150, R151 ;  /* 0x00000096af007223 */ /* 0x000fe20000010097 */
[----:B------:R-:W-:Y:S01]  /*7640*/  LOP3.LUT P4, RZ, R133, 0xff0000, RZ, 0xc0, !PT ;  /* 0x00ff000085ff7812 */ /* 0x000fe2000788c0ff */
[C---:B------:R-:W-:Y:S01]  /*7650*/  FFMA.FTZ R117, R214.reuse, R117, R44 ;  /* 0x00000075d6757223 */ /* 0x040fe2000001002c */
[C---:B------:R-:W-:Y:S01]  /*7660*/  FFMA.FTZ R207, R214.reuse, R207, R47 ;  /* 0x000000cfd6cf7223 */ /* 0x040fe2000001002f */
[----:B------:R-:W-:Y:S01]  /*7670*/  FADD.FTZ R173, R173, -R0 ;  /* 0x80000000adad7221 */ /* 0x000fe20000010000 */
[----:B------:R-:W-:Y:S01]  /*7680*/  ISETP.GE.U32.AND.EX P5, PT, R133, 0x1000000, PT, P3 ;  /* 0x010000008500780c */ /* 0x000fe20003fa6130 */
[C---:B------:R-:W-:Y:S01]  /*7690*/  FFMA.FTZ R206, R214.reuse, R206, R45 ;  /* 0x000000ced6ce7223 */ /* 0x040fe2000001002d */
[----:B------:R-:W-:Y:S01]  /*76a0*/  FMUL.FTZ R207, R207, UR6 ;  /* 0x00000006cfcf7c20 */ /* 0x000fe20008410000 */
[----:B------:R-:W-:Y:S01]  /*76b0*/  FFMA.FTZ R173, R214, R173, R46 ;  /* 0x000000add6ad7223 */ /* 0x000fe2000001002e */
[----:B------:R-:W-:Y:S01]  /*76c0*/  LOP3.LUT P6, RZ, R193, 0xff0000, RZ, 0xc0, !PT ;  /* 0x00ff0000c1ff7812 */ /* 0x000fe200078cc0ff */
[----:B------:R-:W-:Y:S01]  /*76d0*/  FADD.FTZ R177, R177, -R168 ;  /* 0x800000a8b1b17221 */ /* 0x000fe20000010000 */
[----:B------:R-:W-:Y:S01]  /*76e0*/  ISETP.GE.U32.AND P3, PT, R192, RZ, PT ;  /* 0x000000ffc000720c */ /* 0x000fe20003f66070 */
[----:B------:R-:W-:Y:S01]  /*76f0*/  FMUL.FTZ R173, R173, UR6 ;  /* 0x00000006adad7c20 */ /* 0x000fe20008410000 */
[----:B------:R-:W-:Y:S01]  /*7700*/  FSEL R123, R207, RZ, P5 ;  /* 0x000000ffcf7b7208 */ /* 0x000fe20002800000 */
[----:B------:R-:W-:Y:S01]  /*7710*/  FMUL.FTZ R117, R117, UR6 ;  /* 0x0000000675757c20 */ /* 0x000fe20008410000 */
[----:B------:R-:W-:Y:S01]  /*7720*/  LOP3.LUT P5, RZ, R133, 0xff, RZ, 0xc0, !PT ;  /* 0x000000ff85ff7812 */ /* 0x000fe200078ac0ff */
[----:B------:R-:W-:Y:S01]  /*7730*/  FMUL.FTZ R206, R206, UR6 ;  /* 0x00000006cece7c20 */ /* 0x000fe20008410000 */
[----:B------:R-:W-:Y:S01]  /*7740*/  FSEL R118, R173, RZ, P4 ;  /* 0x000000ffad767208 */ /* 0x000fe20002000000 */
[C---:B------:R-:W-:Y:S01]  /*7750*/  FFMA.FTZ R0, R214.reuse, R177, R50 ;  /* 0x000000b1d6007223 */ /* 0x040fe20000010032 */
[----:B------:R-:W-:Y:S01]  /*7760*/  LOP3.LUT P4, RZ, R193, 0xff, RZ, 0xc0, !PT ;  /* 0x000000ffc1ff7812 */ /* 0x000fe2000788c0ff */
[----:B------:R-:W-:Y:S01]  /*7770*/  FFMA.FTZ R116, R214, R205, R51 ;  /* 0x000000cdd6747223 */ /* 0x000fe20000010033 */
[----:B------:R-:W-:Y:S01]  /*7780*/  FSEL R120, R173, RZ, P6 ;  /* 0x000000ffad787208 */ /* 0x000fe20003000000 */
[-C--:B------:R-:W-:Y:S01]  /*7790*/  FFMA.FTZ R169, R169, R150.reuse, R151 ;  /* 0x00000096a9a97223 */ /* 0x080fe20000010097 */
[----:B------:R-:W-:Y:S01]  /*77a0*/  ISETP.GE.U32.AND.EX P3, PT, R193, 0x1000000, PT, P3 ;  /* 0x01000000c100780c */ /* 0x000fe20003f66130 */
[----:B------:R-:W-:Y:S01]  /*77b0*/  FMUL.FTZ R0, R0, UR6 ;  /* 0x0000000600007c20 */ /* 0x000fe20008410000 */
[----:B------:R-:W-:Y:S01]  /*77c0*/  LOP3.LUT P6, RZ, R133, 0xff00, RZ, 0xc0, !PT ;  /* 0x0000ff0085ff7812 */ /* 0x000fe200078cc0ff */
[----:B------:R-:W-:Y:S01]  /*77d0*/  FMUL.FTZ R116, R116, UR6 ;  /* 0x0000000674747c20 */ /* 0x000fe20008410000 */
[C---:B------:R-:W-:Y:S01]  /*77e0*/  FSEL R122, R117.reuse, RZ, P5 ;  /* 0x000000ff757a7208 */ /* 0x040fe20002800000 */
[----:B------:R-:W-:Y:S01]  /*77f0*/  FADD.FTZ R169, R204, -R169 ;  /* 0x800000a9cca97221 */ /* 0x000fe20000010000 */
[----:B------:R-:W-:Y:S01]  /*7800*/  FSEL R135, R117, RZ, P4 ;  /* 0x000000ff75877208 */ /* 0x000fe20002000000 */
[----:B------:R-:W-:Y:S01]  /*7810*/  FFMA.FTZ R117, R170, R150, R151 ;  /* 0x00000096aa757223 */ /* 0x000fe20000010097 */
[----:B------:R-:W-:Y:S01]  /*7820*/  FSEL R119, R207, RZ, P3 ;  /* 0x000000ffcf777208 */ /* 0x000fe20001800000 */
[----:B------:R-:W-:Y:S01]  /*7830*/  FFMA.FTZ R169, R214, R169, R49 ;  /* 0x000000a9d6a97223 */ /* 0x000fe20000010031 */
[----:B------:R-:W-:Y:S01]  /*7840*/  FSEL R137, R206, RZ, P6 ;  /* 0x000000ffce897208 */ /* 0x000fe20003000000 */
[----:B------:R-:W-:Y:S01]  /*7850*/  FADD.FTZ R121, R178, -R117 ;  /* 0x80000075b2797221 */ /* 0x000fe20000010000 */
[----:B------:R-:W-:Y:S01]  /*7860*/  LOP3.LUT P3, RZ, R193, 0xff00, RZ, 0xc0, !PT ;  /* 0x0000ff00c1ff7812 */ /* 0x000fe2000786c0ff */
[----:B------:R-:W-:Y:S01]  /*7870*/  FMUL.FTZ R169, R169, UR6 ;  /* 0x00000006a9a97c20 */ /* 0x000fe20008410000 */
[----:B------:R-:W-:Y:S01]  /*7880*/  LOP3.LUT P4, RZ, R192, 0xff0000, RZ, 0xc0, !PT ;  /* 0x00ff0000c0ff7812 */ /* 0x000fe2000788c0ff */
[----:B------:R-:W-:Y:S01]  /*7890*/  FFMA.FTZ R121, R214, R121, R48 ;  /* 0x00000079d6797223 */ /* 0x000fe20000010030 */
[----:B------:R-:W-:-:S02]  /*78a0*/  LOP3.LUT P6, RZ, R192, 0xff000000, RZ, 0xc0, !PT ;  /* 0xff000000c0ff7812 */ /* 0x000fc400078cc0ff */
[----:B------:R-:W-:Y:S02]  /*78b0*/  FSEL R206, R206, RZ, P3 ;  /* 0x000000ffcece7208 */ /* 0x000fe40001800000 */
[----:B------:R-:W-:Y:S02]  /*78c0*/  FSEL R133, R0, RZ, P4 ;  /* 0x000000ff00857208 */ /* 0x000fe40002000000 */
[----:B------:R-:W-:Y:S02]  /*78d0*/  FSEL R134, R116, RZ, P6 ;  /* 0x000000ff74867208 */ /* 0x000fe40003000000 */
[C---:B------:R-:W-:Y:S02]  /*78e0*/  LOP3.LUT P5, RZ, R132.reuse, 0xff0000, RZ, 0xc0, !PT ;  /* 0x00ff000084ff7812 */ /* 0x040fe400078ac0ff */
[----:B------:R-:W-:Y:S02]  /*78f0*/  LOP3.LUT P3, RZ, R132, 0xff000000, RZ, 0xc0, !PT ;  /* 0xff00000084ff7812 */ /* 0x000fe4000786c0ff */
[----:B------:R-:W-:-:S02]  /*7900*/  F2FP.BF16.F32.PACK_AB R119, R119, R120 ;  /* 0x000000787777723e */ /* 0x000fc400000010ff */
[----:B------:R-:W-:Y:S02]  /*7910*/  F2FP.BF16.F32.PACK_AB R117, R134, R133 ;  /* 0x000000858675723e */ /* 0x000fe400000010ff */
[----:B------:R-:W-:Y:S01]  /*7920*/  FSEL R120, R0, RZ, P5 ;  /* 0x000000ff00787208 */ /* 0x000fe20002800000 */
        /* <DEDUP_REMOVED lines=17> */
.L_x_3086:
[----:B------:R-:W-:Y:S05]  /*7a40*/  @!P1 BRA `(.L_x_3089) ;  /* 0x00000004002c9947 */ /* 0x000fea0003800000 */
        /* <DEDUP_REMOVED lines=8> */
[----:B------:R-:W-:Y:S01]  /*7ad0*/  ISETP.GE.U32.AND P3, PT, R132, RZ, PT ;  /* 0x000000ff8400720c */ /* 0x000fe20003f66070 */
[----:B------:R-:W-:Y:S01]  /*7ae0*/  FADD.FTZ R115, R207, -R0 ;  /* 0x80000000cf737221 */ /* 0x000fe20000010000 */
[----:B------:R-:W-:Y:S01]  /*7af0*/  FMUL.FTZ R114, R214, R173 ;  /* 0x000000add6727220 */ /* 0x000fe20000410000 */
[----:B------:R-:W-:Y:S01]  /*7b00*/  ISETP.GE.U32.AND P4, PT, R192, RZ, PT ;  /* 0x000000ffc000720c */ /* 0x000fe20003f86070 */
[----:B------:R-:W-:Y:S01]  /*7b10*/  FADD.FTZ R113, R206, -R113 ;  /* 0x80000071ce717221 */ /* 0x000fe20000010000 */
[----:B------:R-:W-:Y:S01]  /*7b20*/  FMUL.FTZ R115, R214, R115 ;  /* 0x00000073d6737220 */ /* 0x000fe20000410000 */
[-CC-:B------:R-:W-:Y:S01]  /*7b30*/  FFMA.FTZ R168, R168, R150.reuse, R151.reuse ;  /* 0x00000096a8a87223 */ /* 0x180fe20000010097 */
        /* <DEDUP_REMOVED lines=9> */
[----:B------:R-:W-:Y:S01]  /*7bd0*/  FSEL R123, R0, RZ, P6 ;  /* 0x000000ff007b7208 */ /* 0x000fe20003000000 */
[----:B------:R-:W-:Y:S01]  /*7be0*/  FMUL.FTZ R111, R214, R111 ;  /* 0x0000006fd66f7220 */ /* 0x000fe20000410000 */
[----:B0-----:R-:W-:Y:S01]  /*7bf0*/  FSEL R119, R0, RZ, P5 ;  /* 0x000000ff00777208 */ /* 0x001fe20002800000 */
[----:B------:R-:W-:Y:S01]  /*7c00*/  FMUL.FTZ R0, R112, UR6 ;  /* 0x0000000670007c20 */ /* 0x000fe20008410000 */
[----:B------:R-:W-:Y:S01]  /*7c10*/  FSEL R116, R108, RZ, P3 ;  /* 0x000000ff6c747208 */ /* 0x000fe20001800000 */
[----:B------:R-:W-:Y:S01]  /*7c20*/  FMUL.FTZ R110, R214, R177 ;  /* 0x000000b1d66e7220 */ /* 0x000fe20000410000 */
[----:B------:R-:W-:Y:S01]  /*7c30*/  FSEL R134, R108, RZ, P4 ;  /* 0x000000ff6c867208 */ /* 0x000fe20002000000 */
[----:B------:R-:W-:Y:S01]  /*7c40*/  FMUL.FTZ R108, R113, UR6 ;  /* 0x00000006716c7c20 */ /* 0x000fe20008410000 */
[----:B------:R-:W-:Y:S01]  /*7c50*/  LOP3.LUT P6, RZ, R133, 0xff, RZ, 0xc0, !PT ;  /* 0x000000ff85ff7812 */ /* 0x000fe200078cc0ff */
        /* <DEDUP_REMOVED lines=8> */
[----:B------:R-:W-:Y:S01]  /*7ce0*/  FMUL.FTZ R0, R111, UR6 ;  /* 0x000000066f007c20 */ /* 0x000fe20008410000 */
[----:B------:R-:W-:Y:S01]  /*7cf0*/  LOP3.LUT P4, RZ, R193, 0xff00, RZ, 0xc0, !PT ;  /* 0x0000ff00c1ff7812 */ /* 0x000fe2000788c0ff */
[----:B------:R-:W-:Y:S01]  /*7d00*/  FADD.FTZ R133, R178, -R133 ;  /* 0x80000085b2857221 */ /* 0x000fe20000010000 */
[----:B------:R-:W-:-:S02]  /*7d10*/  FSEL R121, R108, RZ, P3 ;  /* 0x000000ff6c797208 */ /* 0x000fc40001800000 */
[C---:B------:R-:W-:Y:S02]  /*7d20*/  LOP3.LUT P5, RZ, R192.reuse, 0xff0000, RZ, 0xc0, !PT ;  /* 0x00ff0000c0ff7812 */ /* 0x040fe400078ac0ff */
[----:B------:R-:W-:Y:S02]  /*7d30*/  LOP3.LUT P3, RZ, R192, 0xff000000, RZ, 0xc0, !PT ;  /* 0xff000000c0ff7812 */ /* 0x000fe4000786c0ff */
[----:B------:R-:W-:Y:S02]  /*7d40*/  FSEL R109, R108, RZ, P4 ;  /* 0x000000ff6c6d7208 */ /* 0x000fe40002000000 */
[----:B------:R-:W-:Y:S02]  /*7d50*/  FSEL R117, R120, RZ, P5 ;  /* 0x000000ff78757208 */ /* 0x000fe40002800000 */
[----:B------:R-:W-:Y:S02]  /*7d60*/  FSEL R108, R0, RZ, P3 ;  /* 0x000000ff006c7208 */ /* 0x000fe40001800000 */
[----:B------:R-:W-:-:S02]  /*7d70*/  LOP3.LUT P6, RZ, R132, 0xff0000, RZ, 0xc0, !PT ;  /* 0x00ff000084ff7812 */ /* 0x000fc400078cc0ff */
[----:B------:R-:W-:Y:S01]  /*7d80*/  F2FP.BF16.F32.PACK_AB R118, R109, R118 ;  /* 0x000000766d76723e */ /* 0x000fe200000010ff */
[----:B------:R-:W-:Y:S01]  /*7d90*/  FMUL.FTZ R109, R214, R169 ;  /* 0x000000a9d66d7220 */ /* 0x000fe20000410000 */
[----:B------:R-:W-:Y:S02]  /*7da0*/  LOP3.LUT P4, RZ, R132, 0xff000000, RZ, 0xc0, !PT ;  /* 0xff00000084ff7812 */ /* 0x000fe4000788c0ff */
[----:B------:R-:W-:Y:S01]  /*7db0*/  F2FP.BF16.F32.PACK_AB R117, R108, R117 ;  /* 0x000000756c75723e */ /* 0x000fe200000010ff */
[----:B------:R-:W-:Y:S01]  /*7dc0*/  FMUL.FTZ R108, R214, R133 ;  /* 0x00000085d66c7220 */ /* 0x000fe20000410000 */
        /* <DEDUP_REMOVED lines=19> */
.L_x_3089:
        /* <DEDUP_REMOVED lines=10> */
[-CC-:B------:R-:W-:Y:S01]  /*7fa0*/  FFMA.FTZ R0, R175, R150.reuse, R151.reuse ;  /* 0x00000096af007223 */ /* 0x180fe20000010097 */
[----:B------:R-:W-:Y:S01]  /*7fb0*/  ISETP.GE.U32.AND.EX P5, PT, R133, 0x1000000, PT, P3 ;  /* 0x010000008500780c */ /* 0x000fe20003fa6130 */
[C---:B------:R-:W-:Y:S01]  /*7fc0*/  FMUL.FTZ R117, R214.reuse, R117 ;  /* 0x00000075d6757220 */ /* 0x040fe20000410000 */
[C---:B------:R-:W-:Y:S01]  /*7fd0*/  FMUL.FTZ R207, R214.reuse, R207 ;  /* 0x000000cfd6cf7220 */ /* 0x040fe20000410000 */
[----:B------:R-:W-:Y:S01]  /*7fe0*/  FADD.FTZ R173, R173, -R0 ;  /* 0x80000000adad7221 */ /* 0x000fe20000010000 */
[----:B------:R-:W-:Y:S01]  /*7ff0*/  LOP3.LUT P4, RZ, R133, 0xff0000, RZ, 0xc0, !PT ;  /* 0x00ff000085ff7812 */ /* 0x000fe2000788c0ff */
[C---:B------:R-:W-:Y:S01]  /*8000*/  FMUL.FTZ R121, R214.reuse, R121 ;  /* 0x00000079d6797220 */ /* 0x040fe20000410000 */
[----:B------:R-:W-:Y:S01]  /*8010*/  FMUL.FTZ R207, R207, UR6 ;  /* 0x00000006cfcf7c20 */ /* 0x000fe20008410000 */
[----:B------:R-:W-:Y:S01]  /*8020*/  FMUL.FTZ R173, R214, R173 ;  /* 0x000000add6ad7220 */ /* 0x000fe20000410000 */
[----:B------:R-:W-:Y:S01]  /*8030*/  ISETP.GE.U32.AND P3, PT, R192, RZ, PT ;  /* 0x000000ffc000720c */ /* 0x000fe20003f66070 */
[----:B------:R-:W-:Y:S01]  /*8040*/  FADD.FTZ R177, R177, -R168 ;  /* 0x800000a8b1b17221 */ /* 0x000fe20000010000 */
[----:B------:R-:W-:Y:S01]  /*8050*/  LOP3.LUT P6, RZ, R193, 0xff0000, RZ, 0xc0, !PT ;  /* 0x00ff0000c1ff7812 */ /* 0x000fe200078cc0ff */
[----:B------:R-:W-:Y:S01]  /*8060*/  FMUL.FTZ R173, R173, UR6 ;  /* 0x00000006adad7c20 */ /* 0x000fe20008410000 */
[----:B------:R-:W-:Y:S01]  /*8070*/  FSEL R123, R207, RZ, P5 ;  /* 0x000000ffcf7b7208 */ /* 0x000fe20002800000 */
[----:B------:R-:W-:Y:S01]  /*8080*/  FMUL.FTZ R117, R117, UR6 ;  /* 0x0000000675757c20 */ /* 0x000fe20008410000 */
[----:B------:R-:W-:Y:S01]  /*8090*/  ISETP.GE.U32.AND.EX P3, PT, R193, 0x1000000, PT, P3 ;  /* 0x01000000c100780c */ /* 0x000fe20003f66130 */
[----:B------:R-:W-:Y:S01]  /*80a0*/  FMUL.FTZ R121, R121, UR6 ;  /* 0x0000000679797c20 */ /* 0x000fe20008410000 */
[----:B------:R-:W-:Y:S01]  /*80b0*/  FSEL R118, R173, RZ, P4 ;  /* 0x000000ffad767208 */ /* 0x000fe20002000000 */
[C---:B------:R-:W-:Y:S01]  /*80c0*/  FMUL.FTZ R0, R214.reuse, R177 ;  /* 0x000000b1d6007220 */ /* 0x040fe20000410000 */
[----:B------:R-:W-:Y:S01]  /*80d0*/  LOP3.LUT P5, RZ, R133, 0xff, RZ, 0xc0, !PT ;  /* 0x000000ff85ff7812 */ /* 0x000fe200078ac0ff */
[----:B------:R-:W-:Y:S01]  /*80e0*/  FMUL.FTZ R116, R214, R205 ;  /* 0x000000cdd6747220 */ /* 0x000fe20000410000 */
[----:B------:R-:W-:Y:S01]  /*80f0*/  LOP3.LUT P4, RZ, R193, 0xff, RZ, 0xc0, !PT ;  /* 0x000000ffc1ff7812 */ /* 0x000fe2000788c0ff */
[----:B------:R-:W-:Y:S01]  /*8100*/  FFMA.FTZ R169, R169, R150, R151 ;  /* 0x00000096a9a97223 */ /* 0x000fe20000010097 */
[----:B------:R-:W-:Y:S01]  /*8110*/  FSEL R120, R173, RZ, P6 ;  /* 0x000000ffad787208 */ /* 0x000fe20003000000 */
[----:B------:R-:W-:Y:S01]  /*8120*/  FMUL.FTZ R0, R0, UR6 ;  /* 0x0000000600007c20 */ /* 0x000fe20008410000 */
[----:B------:R-:W-:Y:S01]  /*8130*/  LOP3.LUT P6, RZ, R133, 0xff00, RZ, 0xc0, !PT ;  /* 0x0000ff0085ff7812 */ /* 0x000fe200078cc0ff */
[----:B------:R-:W-:Y:S01]  /*8140*/  FMUL.FTZ R116, R116, UR6 ;  /* 0x0000000674747c20 */ /* 0x000fe20008410000 */
[----:B------:R-:W-:Y:S01]  /*8150*/  FSEL R119, R207, RZ, P3 ;  /* 0x000000ffcf777208 */ /* 0x000fe20001800000 */
[----:B------:R-:W-:Y:S01]  /*8160*/  FADD.FTZ R169, R204, -R169 ;  /* 0x800000a9cca97221 */ /* 0x000fe20000010000 */
[----:B------:R-:W-:-:S02]  /*8170*/  LOP3.LUT P3, RZ, R193, 0xff00, RZ, 0xc0, !PT ;  /* 0x0000ff00c1ff7812 */ /* 0x000fc4000786c0ff */
[C---:B------:R-:W-:Y:S01]  /*8180*/  FSEL R122, R117.reuse, RZ, P5 ;  /* 0x000000ff757a7208 */ /* 0x040fe20002800000 */
[----:B------:R-:W-:Y:S01]  /*8190*/  FMUL.FTZ R169, R214, R169 ;  /* 0x000000a9d6a97220 */ /* 0x000fe20000410000 */
[----:B------:R-:W-:Y:S01]  /*81a0*/  FSEL R135, R117, RZ, P4 ;  /* 0x000000ff75877208 */ /* 0x000fe20002000000 */
[----:B------:R-:W-:Y:S01]  /*81b0*/  FFMA.FTZ R117, R170, R150, R151 ;  /* 0x00000096aa757223 */ /* 0x000fe20000010097 */
[----:B------:R-:W-:Y:S01]  /*81c0*/  FSEL R137, R121, RZ, P6 ;  /* 0x000000ff79897208 */ /* 0x000fe20003000000 */
[----:B------:R-:W-:Y:S01]  /*81d0*/  FMUL.FTZ R169, R169, UR6 ;  /* 0x00000006a9a97c20 */ /* 0x000fe20008410000 */
[C---:B------:R-:W-:Y:S02]  /*81e0*/  LOP3.LUT P4, RZ, R192.reuse, 0xff0000, RZ, 0xc0, !PT ;  /* 0x00ff0000c0ff7812 */ /* 0x040fe4000788c0ff */
[----:B------:R-:W-:Y:S02]  /*81f0*/  LOP3.LUT P6, RZ, R192, 0xff000000, RZ, 0xc0, !PT ;  /* 0xff000000c0ff7812 */ /* 0x000fe400078cc0ff */
[----:B------:R-:W-:Y:S01]  /*8200*/  FSEL R136, R121, RZ, P3 ;  /* 0x000000ff79887208 */ /* 0x000fe20001800000 */
[----:B------:R-:W-:Y:S01]  /*8210*/  FADD.FTZ R121, R178, -R117 ;  /* 0x80000075b2797221 */ /* 0x000fe20000010000 */
[----:B------:R-:W-:-:S02]  /*8220*/  FSEL R133, R0, RZ, P4 ;  /* 0x000000ff00857208 */ /* 0x000fc40002000000 */
[----:B------:R-:W-:Y:S01]  /*8230*/  FSEL R134, R116, RZ, P6 ;  /* 0x000000ff74867208 */ /* 0x000fe20003000000 */
[----:B------:R-:W-:Y:S01]  /*8240*/  FMUL.FTZ R121, R214, R121 ;  /* 0x00000079d6797220 */ /* 0x000fe20000410000 */
[C---:B------:R-:W-:Y:S02]  /*8250*/  LOP3.LUT P5, RZ, R132.reuse, 0xff0000, RZ, 0xc0, !PT ;  /* 0x00ff000084ff7812 */ /* 0x040fe400078ac0ff */
[----:B------:R-:W-:Y:S02]  /*8260*/  LOP3.LUT P3, RZ, R132, 0xff000000, RZ, 0xc0, !PT ;  /* 0xff00000084ff7812 */ /* 0x000fe4000786c0ff */
[----:B------:R-:W-:Y:S02]  /*8270*/  F2FP.BF16.F32.PACK_AB R119, R119, R120 ;  /* 0x000000787777723e */ /* 0x000fe400000010ff */
[----:B------:R-:W-:Y:S02]  /*8280*/  F2FP.BF16.F32.PACK_AB R117, R134, R133 ;  /* 0x000000858675723e */ /* 0x000fe400000010ff */
[----:B------:R-:W-:Y:S01]  /*8290*/  FSEL R120, R0, RZ, P5 ;  /* 0x000000ff00787208 */ /* 0x000fe20002800000 */
[----:B------:R-:W-:Y:S01]  /*82a0*/  FMUL.FTZ R0, R121, UR6 ;  /* 0x0000000679007c20 */ /* 0x000fe20008410000 */
[----:B------:R-:W-:-:S02]  /*82b0*/  FSEL R133, R116, RZ, P3 ;  /* 0x000000ff74857208 */ /* 0x000fc40001800000 */
[C---:B------:R-:W-:Y:S02]  /*82c0*/  LOP3.LUT P4, RZ, R132.reuse, 0xff00, RZ, 0xc0, !PT ;  /* 0x0000ff0084ff7812 */ /* 0x040fe4000788c0ff */
[----:B------:R-:W-:Y:S02]  /*82d0*/  LOP3.LUT P6, RZ, R132, 0xff, RZ, 0xc0, !PT ;  /* 0x000000ff84ff7812 */ /* 0x000fe400078cc0ff */
        /* <DEDUP_REMOVED lines=13> */
.L_x_3085:
        /* <DEDUP_REMOVED lines=56> */
.L_x_3091:
        /* <DEDUP_REMOVED lines=14> */
[----:B------:R-:W-:Y:S01]  /*8810*/  FFMA.FTZ R120, R214, R120, R47 ;  /* 0x00000078d6787223 */ /* 0x000fe2000001002f */
[----:B------:R-:W-:Y:S01]  /*8820*/  ISETP.GE.U32.AND P3, PT, R132, RZ, PT ;  /* 0x000000ff8400720c */ /* 0x000fe20003f66070 */
[----:B------:R-:W-:Y:S01]  /*8830*/  FFMA.FTZ R173, R214, R173, R46 ;  /* 0x000000add6ad7223 */ /* 0x000fe2000001002e */
[----:B------:R-:W-:Y:S01]  /*8840*/  FSEL R122, R121, RZ, P6 ;  /* 0x000000ff797a7208 */ /* 0x000fe20003000000 */
[----:B------:R-:W-:Y:S01]  /*8850*/  FFMA.FTZ R121, R170, R150, R151 ;  /* 0x00000096aa797223 */ /* 0x000fe20000010097 */
        /* <DEDUP_REMOVED lines=9> */
[C---:B------:R-:W-:Y:S01]  /*88f0*/  LOP3.LUT P4, RZ, R133.reuse, 0xff0000, RZ, 0xc0, !PT ;  /* 0x00ff000085ff7812 */ /* 0x040fe2000788c0ff */
[C---:B------:R-:W-:Y:S01]  /*8900*/  FFMA.FTZ R177, R214.reuse, R177, R50 ;  /* 0x000000b1d6b17223 */ /* 0x040fe20000010032 */
[----:B------:R-:W-:Y:S01]  /*8910*/  LOP3.LUT P5, RZ, R133, 0xff00, RZ, 0xc0, !PT ;  /* 0x0000ff0085ff7812 */ /* 0x000fe200078ac0ff */
        /* <DEDUP_REMOVED lines=23> */
.L_x_3090:
        /* <DEDUP_REMOVED lines=8> */
[C---:B------:R-:W-:Y:S01]  /*8b10*/  LOP3.LUT P6, RZ, R133.reuse, 0xff0000, RZ, 0xc0, !PT ;  /* 0x00ff000085ff7812 */ /* 0x040fe200078cc0ff */
        /* <DEDUP_REMOVED lines=13> */
[----:B------:R-:W-:Y:S01]  /*8bf0*/  FSEL R110, R108, RZ, P3 ;  /* 0x000000ff6c6e7208 */ /* 0x000fe20001800000 */
[-CC-:B------:R-:W-:Y:S01]  /*8c00*/  FFMA.FTZ R169, R169, R150.reuse, R151.reuse ;  /* 0x00000096a9a97223 */ /* 0x180fe20000010097 */
[-CC-:B------:R-:W-:Y:S01]  /*8c10*/  FFMA.FTZ R168, R168, R150.reuse, R151.reuse ;  /* 0x00000096a8a87223 */ /* 0x180fe20000010097 */
[----:B------:R-:W-:Y:S01]  /*8c20*/  FSEL R122, R0, RZ, P4 ;  /* 0x000000ff007a7208 */ /* 0x000fe20002000000 */
[----:B------:R-:W-:Y:S01]  /*8c30*/  FFMA.FTZ R0, R179, R150, R151 ;  /* 0x00000096b3007223 */ /* 0x000fe20000010097 */
[----:B------:R-:W-:Y:S01]  /*8c40*/  FMUL.FTZ R108, R113, UR6 ;  /* 0x00000006716c7c20 */ /* 0x000fe20008410000 */
        /* <DEDUP_REMOVED lines=27> */
.L_x_3092:
        /* <DEDUP_REMOVED lines=10> */
[----:B------:R-:W-:Y:S01]  /*8ea0*/  LOP3.LUT P6, RZ, R133, 0xff, RZ, 0xc0, !PT ;  /* 0x000000ff85ff7812 */ /* 0x000fe200078cc0ff */
[----:B------:R-:W-:Y:S01]  /*8eb0*/  FADD.FTZ R207, R207, -R120 ;  /* 0x80000078cfcf7221 */ /* 0x000fe20000010000 */
[----:B------:R-:W-:Y:S01]  /*8ec0*/  FMUL.FTZ R121, R121, UR6 ;  /* 0x0000000679797c20 */ /* 0x000fe20008410000 */
[----:B------:R-:W-:Y:S01]  /*8ed0*/  FMUL.FTZ R0, R0, UR6 ;  /* 0x0000000600007c20 */ /* 0x000fe20008410000 */
[----:B------:R-:W-:Y:S01]  /*8ee0*/  LOP3.LUT P5, RZ, R133, 0xff00, RZ, 0xc0, !PT ;  /* 0x0000ff0085ff7812 */ /* 0x000fe200078ac0ff */
[-CC-:B------:R-:W-:Y:S01]  /*8ef0*/  FFMA.FTZ R169, R169, R150.reuse, R151.reuse ;  /* 0x00000096a9a97223 */ /* 0x180fe20000010097 */
[C---:B------:R-:W-:Y:S01]  /*8f00*/  LOP3.LUT P4, RZ, R133.reuse, 0xff0000, RZ, 0xc0, !PT ;  /* 0x00ff000085ff7812 */ /* 0x040fe2000788c0ff */
[-CC-:B------:R-:W-:Y:S01]  /*8f10*/  FFMA.FTZ R168, R168, R150.reuse, R151.reuse ;  /* 0x00000096a8a87223 */ /* 0x180fe20000010097 */
[----:B------:R-:W-:Y:S01]  /*8f20*/  ISETP.GE.U32.AND.EX P3, PT, R133, 0x1000000, PT, P3 ;  /* 0x010000008500780c */ /* 0x000fe20003f66130 */
[----:B------:R-:W-:Y:S01]  /*8f30*/  FMUL.FTZ R207, R214, R207 ;  /* 0x000000cfd6cf7220 */ /* 0x000fe20000410000 */
[----:B------:R-:W-:Y:S01]  /*8f40*/  FSEL R122, R121, RZ, P6 ;  /* 0x000000ff797a7208 */ /* 0x000fe20003000000 */
[-CC-:B------:R-:W-:Y:S01]  /*8f50*/  FFMA.FTZ R121, R170, R150.reuse, R151.reuse ;  /* 0x00000096aa797223 */ /* 0x180fe20000010097 */
[----:B------:R-:W-:Y:S01]  /*8f60*/  FSEL R133, R0, RZ, P5 ;  /* 0x000000ff00857208 */ /* 0x000fe20002800000 */
[----:B------:R-:W-:Y:S01]  /*8f70*/  FFMA.FTZ R0, R179, R150, R151 ;  /* 0x00000096b3007223 */ /* 0x000fe20000010097 */
[----:B------:R-:W-:Y:S01]  /*8f80*/  FMUL.FTZ R173, R214, R173 ;  /* 0x000000add6ad7220 */ /* 0x000fe20000410000 */
[----:B------:R-:W-:Y:S01]  /*8f90*/  FADD.FTZ R169, R204, -R169 ;  /* 0x800000a9cca97221 */ /* 0x000fe20000010000 */
[----:B------:R-:W-:Y:S01]  /*8fa0*/  FADD.FTZ R177, R177, -R168 ;  /* 0x800000a8b1b17221 */ /* 0x000fe20000010000 */
[----:B------:R-:W-:Y:S01]  /*8fb0*/  FADD.FTZ R205, R205, -R0 ;  /* 0x80000000cdcd7221 */ /* 0x000fe20000010000 */
[----:B------:R-:W-:Y:S01]  /*8fc0*/  FADD.FTZ R121, R178, -R121 ;  /* 0x80000079b2797221 */ /* 0x000fe20000010000 */
[----:B------:R-:W-:Y:S01]  /*8fd0*/  FMUL.FTZ R207, R207, UR6 ;  /* 0x00000006cfcf7c20 */ /* 0x000fe20008410000 */
[----:B------:R-:W-:Y:S01]  /*8fe0*/  FMUL.FTZ R173, R173, UR6 ;  /* 0x00000006adad7c20 */ /* 0x000fe20008410000 */
        /* <DEDUP_REMOVED lines=22> */
.L_x_3088:
        /* <DEDUP_REMOVED lines=87> */
.L_x_3095:
        /* <DEDUP_REMOVED lines=75> */
.L_x_3094:
        /* <DEDUP_REMOVED lines=76> */
.L_x_3097:
        /* <DEDUP_REMOVED lines=75> */
.L_x_3093:
        /* <DEDUP_REMOVED lines=56> */
.L_x_3099:
        /* <DEDUP_REMOVED lines=54> */
.L_x_3098:
        /* <DEDUP_REMOVED lines=55> */
.L_x_3100:
        /* <DEDUP_REMOVED lines=53> */
.L_x_3096:
        /* <DEDUP_REMOVED lines=15> */
[----:B------:R-:W-:Y:S01]  /*b370*/  LOP3.LUT P6, RZ, R127, 0xff0000, RZ, 0xc0, !PT ;  /* 0x00ff00007fff7812 */ /* 0x000fe200078cc0ff */
[----:B------:R-:W-:Y:S01]  /*b380*/  FADD.FTZ R129, R148, -R129 ;  /* 0x8000008194817221 */ /* 0x000fe20000010000 */
[----:B------:R-:W-:Y:S01]  /*b390*/  FADD.FTZ R139, R144, -R139 ;  /* 0x8000008b908b7221 */ /* 0x000fe20000010000 */
[----:B------:R-:W-:Y:S01]  /*b3a0*/  LOP3.LUT P4, RZ, R197, 0xff0000, RZ, 0xc0, !PT ;  /* 0x00ff0000c5ff7812 */ /* 0x000fe2000788c0ff */
[----:B------:R-:W-:Y:S01]  /*b3b0*/  FFMA.FTZ R128, R128, R150, R151 ;  /* 0x0000009680807223 */ /* 0x000fe20000010097 */
[C---:B0-----:R-:W-:Y:S01]  /*b3c0*/  FFMA.FTZ R114, R214.reuse, R129, R30 ;  /* 0x00000081d6727223 */ /* 0x041fe2000001001e */
[----:B------:R-:W-:Y:S01]  /*b3d0*/  FFMA.FTZ R112, R214, R139, R28 ;  /* 0x0000008bd6707223 */ /* 0x000fe2000001001c */
[----:B------:R-:W-:Y:S01]  /*b3e0*/  FADD.FTZ R138, R147, -R138 ;  /* 0x8000008a938a7221 */ /* 0x000fe20000010000 */
[----:B------:R-:W-:Y:S01]  /*b3f0*/  FADD.FTZ R128, R149, -R128 ;  /* 0x8000008095807221 */ /* 0x000fe20000010000 */
[----:B------:R-:W-:Y:S01]  /*b400*/  FMUL.FTZ R0, R114, UR6 ;  /* 0x0000000672007c20 */ /* 0x000fe20008410000 */
[----:B------:R-:W-:Y:S01]  /*b410*/  LOP3.LUT P5, RZ, R127, 0xff, RZ, 0xc0, !PT ;  /* 0x000000ff7fff7812 */ /* 0x000fe200078ac0ff */
[C---:B------:R-:W-:Y:S01]  /*b420*/  FFMA.FTZ R113, R214.reuse, R138, R29 ;  /* 0x0000008ad6717223 */ /* 0x040fe2000001001d */
[----:B------:R-:W-:Y:S01]  /*b430*/  FFMA.FTZ R115, R214, R128, R31 ;  /* 0x00000080d6737223 */ /* 0x000fe2000001001f */
[-CC-:B------:R-:W-:Y:S01]  /*b440*/  FFMA.FTZ R141, R141, R150.reuse, R151.reuse ;  /* 0x000000968d8d7223 */ /* 0x180fe20000010097 */
[----:B------:R-:W-:Y:S01]  /*b450*/  FSEL R123, R0, RZ, P6 ;  /* 0x000000ff007b7208 */ /* 0x000fe20003000000 */
[-C--:B------:R-:W-:Y:S01]  /*b460*/  FFMA.FTZ R109, R140, R150.reuse, R151 ;  /* 0x000000968c6d7223 */ /* 0x080fe20000010097 */
        /* <DEDUP_REMOVED lines=15> */
[----:B------:R-:W-:Y:S01]  /*b560*/  FFMA.FTZ R110, R214, R141, R34 ;  /* 0x0000008dd66e7223 */ /* 0x000fe20000010022 */
[----:B------:R-:W-:Y:S01]  /*b570*/  FSEL R117, R0, RZ, P4 ;  /* 0x000000ff00757208 */ /* 0x000fe20002000000 */
[----:B------:R-:W-:Y:S01]  /*b580*/  FADD.FTZ R142, R145, -R142 ;  /* 0x8000008e918e7221 */ /* 0x000fe20000010000 */
[----:B------:R-:W-:Y:S01]  /*b590*/  LOP3.LUT P4, RZ, R197, 0xff00, RZ, 0xc0, !PT ;  /* 0x0000ff00c5ff7812 */ /* 0x000fe2000788c0ff */
[----:B------:R-:W-:Y:S01]  /*b5a0*/  FFMA.FTZ R111, R214, R146, R35 ;  /* 0x00000092d66f7223 */ /* 0x000fe20000010023 */
[----:B------:R-:W-:Y:S01]  /*b5b0*/  ISETP.GE.U32.AND.EX P2, PT, R127, 0x1000000, PT, P2 ;  /* 0x010000007f00780c */ /* 0x000fe20003f46120 */
[----:B------:R-:W-:Y:S01]  /*b5c0*/  FADD.FTZ R125, R125, -R150 ;  /* 0x800000967d7d7221 */ /* 0x000fe20000010000 */
[----:B------:R-:W-:Y:S01]  /*b5d0*/  FSEL R120, R108, RZ, P3 ;  /* 0x000000ff6c787208 */ /* 0x000fe20001800000 */
[----:B------:R-:W-:Y:S01]  /*b5e0*/  FFMA.FTZ R109, R214, R142, R33 ;  /* 0x0000008ed66d7223 */ /* 0x000fe20000010021 */
[----:B------:R-:W-:Y:S01]  /*b5f0*/  FSEL R121, R0, RZ, P4 ;  /* 0x000000ff00797208 */ /* 0x000fe20002000000 */
[----:B------:R-:W-:Y:S01]  /*b600*/  FMUL.FTZ R0, R110, UR6 ;  /* 0x000000066e007c20 */ /* 0x000fe20008410000 */
[----:B------:R-:W-:Y:S01]  /*b610*/  FSEL R116, R108, RZ, P2 ;  /* 0x000000ff6c747208 */ /* 0x000fe20001000000 */
[----:B------:R-:W-:Y:S01]  /*b620*/  FFMA.FTZ R108, R214, R125, R32 ;  /* 0x0000007dd66c7223 */ /* 0x000fe20000010020 */
        /* <DEDUP_REMOVED lines=9> */
[----:B------:R-:W-:-:S02]  /*b6c0*/  FSEL R121, R0, RZ, P2 ;  /* 0x000000ff00797208 */ /* 0x000fc40001000000 */
[----:B------:R-:W-:Y:S01]  /*b6d0*/  FSEL R117, R0, RZ, P4 ;  /* 0x000000ff00757208 */ /* 0x000fe20002000000 */
        /* <DEDUP_REMOVED lines=17> */
.L_x_3103:
        /* <DEDUP_REMOVED lines=15> */
[-CC-:B0-----:R-:W-:Y:S01]  /*b8e0*/  FFMA.FTZ R117, R140, R150.reuse, R151.reuse ;  /* 0x000000968c757223 */ /* 0x181fe20000010097 */
[----:B------:R-:W-:Y:S01]  /*b8f0*/  FMUL.FTZ R128, R128, UR6 ;  /* 0x0000000680807c20 */ /* 0x000fe20008410000 */
[----:B------:R-:W-:Y:S01]  /*b900*/  FSEL R123, R129, RZ, P3 ;  /* 0x000000ff817b7208 */ /* 0x000fe20001800000 */
[----:B------:R-:W-:Y:S01]  /*b910*/  FMUL.FTZ R138, R138, UR6 ;  /* 0x000000068a8a7c20 */ /* 0x000fe20008410000 */
[C---:B------:R-:W-:Y:S01]  /*b920*/  ISETP.GE.U32.AND.EX P5, PT, R127.reuse, 0x1000000, PT, P2 ;  /* 0x010000007f00780c */ /* 0x040fe20003fa6120 */
[----:B------:R-:W-:Y:S01]  /*b930*/  FFMA.FTZ R139, R214, R139, R28 ;  /* 0x0000008bd68b7223 */ /* 0x000fe2000001001c */
[----:B------:R-:W-:Y:S01]  /*b940*/  LOP3.LUT P3, RZ, R127, 0xff00, RZ, 0xc0, !PT ;  /* 0x0000ff007fff7812 */ /* 0x000fe2000786c0ff */
[-C--:B------:R-:W-:Y:S01]  /*b950*/  FFMA.FTZ R142, R142, R150.reuse, R151 ;  /* 0x000000968e8e7223 */ /* 0x080fe20000010097 */
[----:B------:R-:W-:Y:S01]  /*b960*/  ISETP.GE.U32.AND P2, PT, R196, RZ, PT ;  /* 0x000000ffc400720c */ /* 0x000fe20003f46070 */
[----:B------:R-:W-:Y:S01]  /*b970*/  FADD.FTZ R141, R124, -R141 ;  /* 0x8000008d7c8d7221 */ /* 0x000fe20000010000 */
[----:B------:R-:W-:Y:S01]  /*b980*/  FADD.FTZ R146, R146, -R117 ;  /* 0x8000007592927221 */ /* 0x000fe20000010000 */
[----:B------:R-:W-:Y:S01]  /*b990*/  FFMA.FTZ R150, R143, R150, R151 ;  /* 0x000000968f967223 */ /* 0x000fe20000010097 */
[----:B------:R-:W-:Y:S01]  /*b9a0*/  FSEL R0, R128, RZ, P5 ;  /* 0x000000ff80007208 */ /* 0x000fe20002800000 */
[----:B------:R-:W-:Y:S01]  /*b9b0*/  FMUL.FTZ R139, R139, UR6 ;  /* 0x000000068b8b7c20 */ /* 0x000fe20008410000 */
[----:B------:R-:W-:Y:S01]  /*b9c0*/  FSEL R117, R138, RZ, P3 ;  /* 0x000000ff8a757208 */ /* 0x000fe20001800000 */
[C---:B------:R-:W-:Y:S01]  /*b9d0*/  FFMA.FTZ R141, R214.reuse, R141, R34 ;  /* 0x0000008dd68d7223 */ /* 0x040fe20000010022 */
[----:B------:R-:W-:Y:S01]  /*b9e0*/  LOP3.LUT P6, RZ, R197, 0xff0000, RZ, 0xc0, !PT ;  /* 0x00ff0000c5ff7812 */ /* 0x000fe200078cc0ff */
[----:B------:R-:W-:Y:S01]  /*b9f0*/  FFMA.FTZ R146, R214, R146, R35 ;  /* 0x00000092d6927223 */ /* 0x000fe20000010023 */
[----:B------:R-:W-:Y:S01]  /*ba00*/  LOP3.LUT P4, RZ, R127, 0xff, RZ, 0xc0, !PT ;  /* 0x000000ff7fff7812 */ /* 0x000fe2000788c0ff */
        /* <DEDUP_REMOVED lines=21> */
[----:B------:R-:W-:-:S02]  /*bb60*/  F2FP.BF16.F32.PACK_AB R122, R117, R122 ;  /* 0x0000007a757a723e */ /* 0x000fc400000010ff */
[C---:B------:R-:W-:Y:S02]  /*bb70*/  FSEL R121, R141.reuse, RZ, P6 ;  /* 0x000000ff8d797208 */ /* 0x040fe40003000000 */
[----:B------:R-:W-:Y:S02]  /*bb80*/  FSEL R117, R141, RZ, P3 ;  /* 0x000000ff8d757208 */ /* 0x000fe40001800000 */
[----:B------:R-:W-:Y:S02]  /*bb90*/  FSEL R0, R146, RZ, P2 ;  /* 0x000000ff92007208 */ /* 0x000fe40001000000 */
[C---:B------:R-:W-:Y:S02]  /*bba0*/  LOP3.LUT P4, RZ, R126.reuse, 0xff00, RZ, 0xc0, !PT ;  /* 0x0000ff007eff7812 */ /* 0x040fe4000788c0ff */
[----:B------:R-:W-:Y:S02]  /*bbb0*/  LOP3.LUT P5, RZ, R126, 0xff, RZ, 0xc0, !PT ;  /* 0x000000ff7eff7812 */ /* 0x000fe400078ac0ff */
[----:B------:R-:W-:-:S02]  /*bbc0*/  LOP3.LUT P6, RZ, R196, 0xff000000, RZ, 0xc0, !PT ;  /* 0xff000000c4ff7812 */ /* 0x000fc400078cc0ff */
        /* <DEDUP_REMOVED lines=13> */
.L_x_3102:
        /* <DEDUP_REMOVED lines=8> */
[-CC-:B------:R-:W-:Y:S01]  /*bd20*/  FFMA.FTZ R128, R128, R150.reuse, R151.reuse ;  /* 0x0000009680807223 */ /* 0x180fe20000010097 */
[C---:B0-----:R-:W-:Y:S01]  /*bd30*/  FMUL.FTZ R114, R214.reuse, R129 ;  /* 0x00000081d6727220 */ /* 0x041fe20000410000 */
[----:B------:R-:W-:Y:S01]  /*bd40*/  FMUL.FTZ R112, R214, R139 ;  /* 0x0000008bd6707220 */ /* 0x000fe20000410000 */
        /* <DEDUP_REMOVED lines=65> */
.L_x_3105:
        /* <DEDUP_REMOVED lines=20> */
[----:B------:R-:W-:Y:S01]  /*c2a0*/  FMUL.FTZ R139, R214, R139 ;  /* 0x0000008bd68b7220 */ /* 0x000fe20000410000 */
        /* <DEDUP_REMOVED lines=17> */
[----:B------:R-:W-:Y:S01]  /*c3c0*/  FMUL.FTZ R145, R214, R145 ;  /* 0x00000091d6917220 */ /* 0x000fe20000410000 */
[----:B------:R-:W-:Y:S01]  /*c3d0*/  F2FP.BF16.F32.PACK_AB R123, R0, R123 ;  /* 0x0000007b007b723e */ /* 0x000fe200000010ff */
        /* <DEDUP_REMOVED lines=24> */
[C---:B------:R-:W-:Y:S02]  /*c560*/  FSEL R127, R145.reuse, RZ, P4 ;  /* 0x000000ff917f7208 */ /* 0x040fe40002000000 */
        /* <DEDUP_REMOVED lines=10> */
.L_x_3101:
        /* <DEDUP_REMOVED lines=10> */
[C---:B0-----:R-:W-:Y:S01]  /*c6b0*/  FFMA.FTZ R114, R214.reuse, R129, R30 ;  /* 0x00000081d6727223 */ /* 0x041fe2000001001e */
[----:B------:R-:W-:Y:S01]  /*c6c0*/  FFMA.FTZ R115, R214, R128, R31 ;  /* 0x00000080d6737223 */ /* 0x000fe2000001001f */
[-CC-:B------:R-:W-:Y:S01]  /*c6d0*/  FFMA.FTZ R142, R142, R150.reuse, R151.reuse ;  /* 0x000000968e8e7223 */ /* 0x180fe20000010097 */
[-CC-:B------:R-:W-:Y:S01]  /*c6e0*/  FFMA.FTZ R141, R141, R150.reuse, R151.reuse ;  /* 0x000000968d8d7223 */ /* 0x180fe20000010097 */
[-CC-:B------:R-:W-:Y:S01]  /*c6f0*/  FFMA.FTZ R109, R140, R150.reuse, R151.reuse ;  /* 0x000000968c6d7223 */ /* 0x180fe20000010097 */
[----:B------:R-:W-:Y:S01]  /*c700*/  FFMA.FTZ R139, R139, R150, R151 ;  /* 0x000000968b8b7223 */ /* 0x000fe20000010097 */
[----:B------:R-:W-:Y:S01]  /*c710*/  FFMA.FTZ R108, R214, R125, R32 ;  /* 0x0000007dd66c7223 */ /* 0x000fe20000010020 */
[----:B------:R-:W-:Y:S01]  /*c720*/  FMUL.FTZ R111, R115, UR6 ;  /* 0x00000006736f7c20 */ /* 0x000fe20008410000 */
[----:B------:R-:W-:Y:S01]  /*c730*/  FMUL.FTZ R110, R114, UR6 ;  /* 0x00000006726e7c20 */ /* 0x000fe20008410000 */
[----:B------:R-:W-:Y:S01]  /*c740*/  LOP3.LUT P4, RZ, R127, 0xff0000, RZ, 0xc0, !PT ;  /* 0x00ff00007fff7812 */ /* 0x000fe2000788c0ff */
[----:B------:R-:W-:Y:S01]  /*c750*/  FADD.FTZ R138, R147, -R138 ;  /* 0x8000008a938a7221 */ /* 0x000fe20000010000 */
[----:B------:R-:W-:Y:S01]  /*c760*/  ISETP.GE.U32.AND.EX P2, PT, R127, 0x1000000, PT, P2 ;  /* 0x010000007f00780c */ /* 0x000fe20003f46120 */
[----:B------:R-:W-:Y:S01]  /*c770*/  FADD.FTZ R142, R145, -R142 ;  /* 0x8000008e918e7221 */ /* 0x000fe20000010000 */
[----:B------:R-:W-:Y:S01]  /*c780*/  FADD.FTZ R141, R124, -R141 ;  /* 0x8000008d7c8d7221 */ /* 0x000fe20000010000 */
[----:B------:R-:W-:Y:S01]  /*c790*/  FADD.FTZ R146, R146, -R109 ;  /* 0x8000006d92927221 */ /* 0x000fe20000010000 */
[----:B------:R-:W-:Y:S01]  /*c7a0*/  FADD.FTZ R139, R144, -R139 ;  /* 0x8000008b908b7221 */ /* 0x000fe20000010000 */
[----:B------:R-:W-:Y:S01]  /*c7b0*/  FMUL.FTZ R0, R108, UR6 ;  /* 0x000000066c007c20 */ /* 0x000fe20008410000 */
[----:B------:R-:W-:Y:S01]  /*c7c0*/  LOP3.LUT P5, RZ, R126, 0xff, RZ, 0xc0, !PT ;  /* 0x000000ff7eff7812 */ /* 0x000fe200078ac0ff */
[C---:B------:R-:W-:Y:S01]  /*c7d0*/  FFMA.FTZ R113, R214.reuse, R138, R29 ;  /* 0x0000008ad6717223 */ /* 0x040fe2000001001d */
[----:B------:R-:W-:Y:S01]  /*c7e0*/  FSEL R129, R111, RZ, P2 ;  /* 0x000000ff6f817208 */ /* 0x000fe20001000000 */
[----:B------:R-:W-:Y:S01]  /*c7f0*/  FFMA.FTZ R109, R214, R142, R33 ;  /* 0x0000008ed66d7223 */ /* 0x000fe20000010021 */
[----:B------:R-:W-:Y:S01]  /*c800*/  FSEL R128, R110, RZ, P4 ;  /* 0x000000ff6e807208 */ /* 0x000fe20002000000 */
[C---:B------:R-:W-:Y:S01]  /*c810*/  FFMA.FTZ R110, R214.reuse, R141, R34 ;  /* 0x0000008dd66e7223 */ /* 0x040fe20000010022 */
[C---:B------:R-:W-:Y:S01]  /*c820*/  FFMA.FTZ R112, R214.reuse, R139, R28 ;  /* 0x0000008bd6707223 */ /* 0x040fe2000001001c */
[----:B------:R-:W-:Y:S01]  /*c830*/  FFMA.FTZ R111, R214, R146, R35 ;  /* 0x00000092d66f7223 */ /* 0x000fe20000010023 */
[----:B------:R-:W-:Y:S01]  /*c840*/  FSEL R0, R0, RZ, P5 ;  /* 0x000000ff00007208 */ /* 0x000fe20002800000 */
        /* <DEDUP_REMOVED lines=8> */
[----:B------:R-:W-:Y:S02]  /*c8d0*/  LOP3.LUT P2, RZ, R126, 0xff000000, RZ, 0xc0, !PT ;  /* 0xff0000007eff7812 */ /* 0x000fe4000784c0ff */
        /* <DEDUP_REMOVED lines=11> */
.L_x_3107:
[-CC-:B------:R-:W-:Y:S01]  /*c990*/  FFMA.FTZ R129, R129, R150.reuse, R151.reuse ;  /* 0x0000009681817223 */ /* 0x180fe20000010097 */
[-CC-:B------:R-:W-:Y:S01]  /*c9a0*/  FFMA.FTZ R139, R139, R150.reuse, R151.reuse ;  /* 0x000000968b8b7223 */ /* 0x180fe20000010097 */
[-CC-:B------:R-:W-:Y:S01]  /*c9b0*/  FFMA.FTZ R128, R128, R150.reuse, R151.reuse ;  /* 0x0000009680807223 */ /* 0x180fe20000010097 */
[-CC-:B------:R-:W-:Y:S01]  /*c9c0*/  FFMA.FTZ R142, R142, R150.reuse, R151.reuse ;  /* 0x000000968e8e7223 */ /* 0x180fe20000010097 */
[-CC-:B------:R-:W-:Y:S01]  /*c9d0*/  FFMA.FTZ R141, R141, R150.reuse, R151.reuse ;  /* 0x000000968d8d7223 */ /* 0x180fe20000010097 */
[-CC-:B0-----:R-:W-:Y:S01]  /*c9e0*/  FFMA.FTZ R121, R140, R150.reuse, R151.reuse ;  /* 0x000000968c797223 */ /* 0x181fe20000010097 */
        /* <DEDUP_REMOVED lines=8> */
[----:B------:R-:W-:Y:S01]  /*ca70*/  FFMA.FTZ R128, R214, R128, R31 ;  /* 0x00000080d6807223 */ /* 0x000fe2000001001f */
[----:B------:R-:W-:Y:S01]  /*ca80*/  ISETP.GE.U32.AND P2, PT, R126, RZ, PT ;  /* 0x000000ff7e00720c */ /* 0x000fe20003f46070 */
[----:B------:R-:W-:Y:S01]  /*ca90*/  FADD.FTZ R142, R145, -R142 ;  /* 0x8000008e918e7221 */ /* 0x000fe20000010000 */
[----:B------:R-:W-:Y:S01]  /*caa0*/  FADD.FTZ R141, R124, -R141 ;  /* 0x8000008d7c8d7221 */ /* 0x000fe20000010000 */
[----:B------:R-:W-:Y:S01]  /*cab0*/  FADD.FTZ R138, R147, -R138 ;  /* 0x8000008a938a7221 */ /* 0x000fe20000010000 */
[----:B------:R-:W-:Y:S01]  /*cac0*/  FADD.FTZ R146, R146, -R121 ;  /* 0x8000007992927221 */ /* 0x000fe20000010000 */
[----:B------:R-:W-:Y:S01]  /*cad0*/  FMUL.FTZ R129, R129, UR6 ;  /* 0x0000000681817c20 */ /* 0x000fe20008410000 */
[----:B------:R-:W-:Y:S01]  /*cae0*/  LOP3.LUT P5, RZ, R127, 0xff0000, RZ, 0xc0, !PT ;  /* 0x00ff00007fff7812 */ /* 0x000fe200078ac0ff */
[----:B------:R-:W-:Y:S01]  /*caf0*/  FMUL.FTZ R128, R128, UR6 ;  /* 0x0000000680807c20 */ /* 0x000fe20008410000 */
[----:B------:R-:W-:Y:S01]  /*cb00*/  FMUL.FTZ R139, R139, UR6 ;  /* 0x000000068b8b7c20 */ /* 0x000fe20008410000 */
        /* <DEDUP_REMOVED lines=30> */
.L_x_3106:
[----:B------:R-:W-:Y:S05]  /*ccf0*/  @!P1 BRA `(.L_x_3108) ;  /* 0x0000000000d89947 */ /* 0x000fea0003800000 */
[-CC-:B------:R-:W-:Y:S01]  /*cd00*/  FFMA.FTZ R129, R129, R150.reuse, R151.reuse ;  /* 0x0000009681817223 */ /* 0x180fe20000010097 */
[-CC-:B------:R-:W-:Y:S01]  /*cd10*/  FFMA.FTZ R128, R128, R150.reuse, R151.reuse ;  /* 0x0000009680807223 */ /* 0x180fe20000010097 */
[-CC-:B------:R-:W-:Y:S01]  /*cd20*/  FFMA.FTZ R0, R143, R150.reuse, R151.reuse ;  /* 0x000000968f007223 */ /* 0x180fe20000010097 */
[-C--:B------:R-:W-:Y:S01]  /*cd30*/  FFMA.FTZ R138, R138, R150.reuse, R151 ;  /* 0x000000968a8a7223 */ /* 0x080fe20000010097 */
[----:B------:R-:W-:Y:S01]  /*cd40*/  FADD.FTZ R129, R148, -R129 ;  /* 0x8000008194817221 */ /* 0x000fe20000010000 */
[----:B0-----:R-:W-:Y:S01]  /*cd50*/  FADD.FTZ R115, R149, -R128 ;  /* 0x8000008095737221 */ /* 0x001fe20000010000 */
[----:B------:R-:W-:Y:S01]  /*cd60*/  FADD.FTZ R125, R125, -R0 ;  /* 0x800000007d7d7221 */ /* 0x000fe20000010000 */
[----:B------:R-:W-:Y:S01]  /*cd70*/  ISETP.GE.U32.AND P2, PT, R126, RZ, PT ;  /* 0x000000ff7e00720c */ /* 0x000fe20003f46070 */
[C---:B------:R-:W-:Y:S01]  /*cd80*/  FMUL.FTZ R114, R214.reuse, R129 ;  /* 0x00000081d6727220 */ /* 0x040fe20000410000 */
[----:B------:R-:W-:Y:S01]  /*cd90*/  FMUL.FTZ R115, R214, R115 ;  /* 0x00000073d6737220 */ /* 0x000fe20000410000 */
[----:B------:R-:W-:Y:S01]  /*cda0*/  LOP3.LUT P4, RZ, R127, 0xff0000, RZ, 0xc0, !PT ;  /* 0x00ff00007fff7812 */ /* 0x000fe2000788c0ff */
[-CC-:B------:R-:W-:Y:S01]  /*cdb0*/  FFMA.FTZ R142, R142, R150.reuse, R151.reuse ;  /* 0x000000968e8e7223 */ /* 0x180fe20000010097 */
[----:B------:R-:W-:Y:S01]  /*cdc0*/  FMUL.FTZ R109, R114, UR6 ;  /* 0x00000006726d7c20 */ /* 0x000fe20008410000 */
[-CC-:B------:R-:W-:Y:S01]  /*cdd0*/  FFMA.FTZ R141, R141, R150.reuse, R151.reuse ;  /* 0x000000968d8d7223 */ /* 0x180fe20000010097 */
[-CC-:B------:R-:W-:Y:S01]  /*cde0*/  FFMA.FTZ R111, R140, R150.reuse, R151.reuse ;  /* 0x000000968c6f7223 */ /* 0x180fe20000010097 */
[----:B------:R-:W-:Y:S01]  /*cdf0*/  FFMA.FTZ R139, R139, R150, R151 ;  /* 0x000000968b8b7223 */ /* 0x000fe20000010097 */
[----:B------:R-:W-:Y:S01]  /*ce00*/  FMUL.FTZ R108, R214, R125 ;  /* 0x0000007dd66c7220 */ /* 0x000fe20000410000 */
[----:B------:R-:W-:Y:S01]  /*ce10*/  FMUL.FTZ R110, R115, UR6 ;  /* 0x00000006736e7c20 */ /* 0x000fe20008410000 */
[----:B------:R-:W-:Y:S01]  /*ce20*/  ISETP.GE.U32.AND.EX P2, PT, R127, 0x1000000, PT, P2 ;  /* 0x010000007f00780c */ /* 0x000fe20003f46120 */
[----:B------:R-:W-:Y:S01]  /*ce30*/  FADD.FTZ R113, R147, -R138 ;  /* 0x8000008a93717221 */ /* 0x000fe20000010000 */
[----:B------:R-:W-:Y:S01]  /*ce40*/  FSEL R128, R109, RZ, P4 ;  /* 0x000000ff6d807208 */ /* 0x000fe20002000000 */
[----:B------:R-:W-:Y:S01]  /*ce50*/  FADD.FTZ R109, R145, -R142 ;  /* 0x8000008e916d7221 */ /* 0x000fe20000010000 */
[----:B------:R-:W-:Y:S01]  /*ce60*/  FADD.FTZ R141, R124, -R141 ;  /* 0x8000008d7c8d7221 */ /* 0x000fe20000010000 */
[----:B------:R-:W-:Y:S01]  /*ce70*/  FADD.FTZ R111, R146, -R111 ;  /* 0x8000006f926f7221 */ /* 0x000fe20000010000 */
[----:B------:R-:W-:Y:S01]  /*ce80*/  FADD.FTZ R139, R144, -R139 ;  /* 0x8000008b908b7221 */ /* 0x000fe20000010000 */
[----:B------:R-:W-:Y:S01]  /*ce90*/  FMUL.FTZ R0, R108, UR6 ;  /* 0x000000066c007c20 */ /* 0x000fe20008410000 */
[----:B------:R-:W-:Y:S01]  /*cea0*/  LOP3.LUT P5, RZ, R126, 0xff, RZ, 0xc0, !PT ;  /* 0x000000ff7eff7812 */ /* 0x000fe200078ac0ff */
[----:B------:R-:W-:Y:S01]  /*ceb0*/  FMUL.FTZ R113, R214, R113 ;  /* 0x00000071d6717220 */ /* 0x000fe20000410000 */
[----:B------:R-:W-:Y:S01]  /*cec0*/  FSEL R129, R110, RZ, P2 ;  /* 0x000000ff6e817208 */ /* 0x000fe20001000000 */
[C---:B------:R-:W-:Y:S01]  /*ced0*/  FMUL.FTZ R109, R214.reuse, R109 ;  /* 0x0000006dd66d7220 */ /* 0x040fe20000410000 */
[C---:B------:R-:W-:Y:S01]  /*cee0*/  FMUL.FTZ R110, R214.reuse, R141 ;  /* 0x0000008dd66e7220 */ /* 0x040fe20000410000 */
[C---:B------:R-:W-:Y:S01]  /*cef0*/  FMUL.FTZ R112, R214.reuse, R139 ;  /* 0x0000008bd6707220 */ /* 0x040fe20000410000 */
[----:B------:R-:W-:Y:S01]  /*cf00*/  FMUL.FTZ R111, R214, R111 ;  /* 0x0000006fd66f7220 */ /* 0x000fe20000410000 */
        /* <DEDUP_REMOVED lines=21> */
.L_x_3108:
        /* <DEDUP_REMOVED lines=53> */
.L_x_3104:
        /* <DEDUP_REMOVED lines=14> */
.L_x_3067:
        /* <DEDUP_REMOVED lines=29> */
[----:B------:R1:W5:Y:S04]  /*d660*/  LDL.LU R72, [R1] ;  /* 0x0000000001487983 */ /* 0x0003680000300800 */
        /* <DEDUP_REMOVED lines=48> */
[----:B-1----:R-:W-:-:S07]  /*d970*/  MOV R23, R181 ;  /* 0x000000b500177202 */ /* 0x002fce0000000f00 */
.L_x_3066:
[----:B------:R-:W-:Y:S05]  /*d980*/  BSYNC B0 ;  /* 0x0000000000007941 */ /* 0x000fea0003800000 */
.L_x_3065:
        /* <DEDUP_REMOVED lines=72> */
[----:B------:R-:W-:-:S03]  /*de10*/  FADD.FTZ R13, RZ, R13 ;  /* 0x0000000dff0d7221 */ /* 0x000fc60000010000 */
[----:B------:R-:W4:Y:S01]  /*de20*/  LDS R51, [R16+0x3e00] ;  /* 0x003e000010337984 */ /* 0x000f220000000800 */
[----:B-1----:R-:W-:Y:S01]  /*de30*/  FADD.FTZ R3, R3, R26 ;  /* 0x0000001a03037221 */ /* 0x002fe20000010000 */
[----:B------:R-:W-:Y:S02]  /*de40*/  FADD.FTZ R13, R13, R32 ;  /* 0x000000200d0d7221 */ /* 0x000fe40000010000 */
[----:B------:R-:W1:Y:S01]  /*de50*/  LDS R53, [R16+0x4000] ;  /* 0x0040000010357984 */ /* 0x000e620000000800 */
[----:B------:R-:W-:-:S03]  /*de60*/  FADD.FTZ R12, RZ, R12 ;  /* 0x0000000cff0c7221 */ /* 0x000fc60000010000 */
[----:B------:R-:W1:Y:S01]  /*de70*/  LDS R55, [R16+0x4200] ;  /* 0x0042000010377984 */ /* 0x000e620000000800 */
[----:B------:R-:W-:Y:S01]  /*de80*/  FADD.FTZ R12, R12, R27 ;  /* 0x0000001b0c0c7221 */ /* 0x000fe20000010000 */
[----:B------:R-:W-:Y:S02]  /*de90*/  FADD.FTZ R18, R18, R41 ;  /* 0x0000002912127221 */ /* 0x000fe40000010000 */
        /* <DEDUP_REMOVED lines=21> */
[----:B------:R-:W-:Y:S04]  /*dff0*/  STS.128 [R0+0x10], R36 ;  /* 0x0000102400007388 */ /* 0x000fe80000000c00 */
[----:B------:R-:W-:Y:S01]  /*e000*/  STS.128 [R0+0x400], R44 ;  /* 0x0004002c00007388 */ /* 0x000fe20000000c00 */
[----:B--2---:R-:W-:-:S03]  /*e010*/  FADD.FTZ R63, R12, R63 ;  /* 0x0000003f0c3f7221 */ /* 0x004fc60000010000 */
[----:B------:R-:W-:Y:S01]  /*e020*/  STS.128 [R0+0x410], R8 ;  /* 0x0004100800007388 */ /* 0x000fe20000000c00 */
[----:B---3--:R-:W-:-:S03]  /*e030*/  FADD.FTZ R13, R13, R64 ;  /* 0x000000400d0d7221 */ /* 0x008fc60000010000 */
[----:B------:R-:W-:Y:S04]  /*e040*/  STS.128 [R0+0x800], R56 ;  /* 0x0008003800007388 */ /* 0x000fe80000000c00 */
[----:B------:R0:W-:Y:S04]  /*e050*/  STS.128 [R0+0x810], R4 ;  /* 0x0008100400007388 */ /* 0x0001e80000000c00 */
[----:B------:R-:W-:Y:S04]  /*e060*/  STS.128 [R0+0xc00], R68 ;  /* 0x000c004400007388 */ /* 0x000fe80000000c00 */
[----:B------:R-:W-:Y:S04]  /*e070*/  STS.128 [R0+0xc10], R72 ;  /* 0x000c104800007388 */ /* 0x000fe80000000c00 */
[----:B------:R-:W-:Y:S04]  /*e080*/  STS.128 [R0+0x1000], R76 ;  /* 0x0010004c00007388 */ /* 0x000fe80000000c00 */
[----:B------:R1:W-:Y:S01]  /*e090*/  STS.128 [R0+0x1010], R20 ;  /* 0x0010101400007388 */ /* 0x0003e20000000c00 */
[----:B0-----:R-:W-:Y:S01]  /*e0a0*/  FADD.FTZ R7, R3, R62 ;  /* 0x0000003e03077221 */ /* 0x001fe20000010000 */
[----:B------:R-:W-:Y:S08]  /*e0b0*/  BAR.SYNC.DEFER_BLOCKING 0x0 ;  /* 0x0000000000007b1d */ /* 0x000ff00000010000 */
[----:B-1----:R-:W0:Y:S01]  /*e0c0*/  LDC R0, c[0x0][0x388] ;  /* 0x0000e200ff007b82 */ /* 0x002e220000000800 */
[----:B------:R-:W1:Y:S04]  /*e0d0*/  LDS R8, [R16+0x400] ;  /* 0x0004000010087984 */ /* 0x000e680000000800 */
[----:B------:R-:W2:Y:S04]  /*e0e0*/  LDS R9, [R16+0x1800] ;  /* 0x0018000010097984 */ /* 0x000ea80000000800 */
[----:B------:R-:W3:Y:S04]  /*e0f0*/  LDS R17, [R16+0x2c00] ;  /* 0x002c000010117984 */ /* 0x000ee80000000800 */
[----:B------:R-:W4:Y:S01]  /*e100*/  LDS R28, [R16] ;  /* 0x00000000101c7984 */ /* 0x000f220000000800 */
        /* <DEDUP_REMOVED lines=27> */
[----:B------:R-:W-:Y:S01]  /*e2c0*/  LDS R33, [R16+0x3000] ;  /* 0x0030000010217984 */ /* 0x000fe20000000800 */
        /* <DEDUP_REMOVED lines=14> */
[----:B0-----:R-:W-:Y:S01]  /*e3b0*/  FADD.FTZ R8, RZ, R8 ;  /* 0x00000008ff087221 */ /* 0x001fe20000010000 */
[----:B------:R-:W-:-:S02]  /*e3c0*/  IADD3.X R3, PT, PT, R5, UR19, RZ, P0, !PT ;  /* 0x0000001305037c10 */ /* 0x000fc400087fe4ff */
[----:B------:R-:W0:Y:S01]  /*e3d0*/  LDS R35, [R16+0x3200] ;  /* 0x0032000010237984 */ /* 0x000e220000000800 */
[----:B----4-:R-:W-:Y:S01]  /*e3e0*/  FADD.FTZ R9, RZ, R9 ;  /* 0x00000009ff097221 */ /* 0x010fe20000010000 */
[----:B------:R-:W-:Y:S02]  /*e3f0*/  IADD3.X R5, PT, PT, R5, UR17, RZ, P1, !PT ;  /* 0x0000001105057c10 */ /* 0x000fe40008ffe4ff */
        /* <DEDUP_REMOVED lines=8> */
[----:B------:R-:W-:-:S03]  /*e480*/  FADD.FTZ R6, R6, R21 ;  /* 0x0000001506067221 */ /* 0x000fc60000010000 */
[----:B------:R-:W4:Y:S01]  /*e490*/  LDS R57, [R16+0x4600] ;  /* 0x0046000010397984 */ /* 0x000f220000000800 */
[----:B-1----:R-:W-:Y:S01]  /*e4a0*/  FADD.FTZ R10, RZ, R10 ;  /* 0x0000000aff0a7221 */ /* 0x002fe20000010000 */
[----:B------:R-:W-:Y:S02]  /*e4b0*/  FADD.FTZ R6, R6, R33 ;  /* 0x0000002106067221 */ /* 0x000fe40000010000 */
        /* <DEDUP_REMOVED lines=47> */
.L_x_3068:
        /* <DEDUP_REMOVED lines=8> */
.L_x_3111:
[----:B------:R-:W-:Y:S05]  /*e830*/  BSYNC B2 ;  /* 0x0000000000027941 */ /* 0x000fea0003800000 */
.L_x_3110:
        /* <DEDUP_REMOVED lines=8> */
.L_x_3112:
[----:B------:R-:W-:Y:S01]  /*e8c0*/  HFMA2 R251, -RZ, RZ, 0, 1.1920928955078125e-07 ;  /* 0x00000002fffb7431 */ /* 0x000fe200000001ff */
[----:B------:R-:W-:Y:S01]  /*e8d0*/  MOV R252, R150 ;  /* 0x0000009600fc7202 */ /* 0x000fe20000000f00 */
[----:B------:R-:W-:Y:S01]  /*e8e0*/  FADD.FTZ R151, R151, R240 ;  /* 0x000000f097977221 */ /* 0x000fe20000010000 */
[----:B------:R-:W-:-:S07]  /*e8f0*/  MOV R240, 0xffffffff ;  /* 0xffffffff00f07802 */ /* 0x000fce0000000f00 */
[----:B------:R-:W-:Y:S05]  /*e900*/  WARPSYNC.COLLECTIVE R240, `(.L_x_3113) ;  /* 0x00000000f0087348 */ /* 0x000fea0003c00000 */
[----:B------:R0:W1:Y:S02]  /*e910*/  SHFL.BFLY P4, R240, R252, R251, R250 ;  /* 0x0c0000fbfcf07389 */ /* 0x00006400000800fa */
[----:B01----:R-:W-:Y:S05]  /*e920*/  ENDCOLLECTIVE ;  /* 0x000000000000791b */ /* 0x003fea0003800000 */
.L_x_3113:
[----:B------:R-:W-:Y:S01]  /*e930*/  MOV R252, R151 ;  /* 0x0000009700fc7202 */ /* 0x000fe20000000f00 */
[----:B------:R-:W-:Y:S01]  /*e940*/  FADD.FTZ R150, R150, R240 ;  /* 0x000000f096967221 */ /* 0x000fe20000010000 */
[----:B------:R-:W-:-:S07]  /*e950*/  MOV R240, 0xffffffff ;  /* 0xffffffff00f07802 */ /* 0x000fce0000000f00 */
[----:B------:R-:W-:Y:S05]  /*e960*/  WARPSYNC.COLLECTIVE R240, `(.L_x_3114) ;  /* 0x00000000f0087348 */ /* 0x000fea0003c00000 */
[----:B------:R0:W1:Y:S02]  /*e970*/  SHFL.BFLY P4, R240, R252, R251, R250 ;  /* 0x0c0000fbfcf07389 */ /* 0x00006400000800fa */
[----:B01----:R-:W-:Y:S05]  /*e980*/  ENDCOLLECTIVE ;  /* 0x000000000000791b */ /* 0x003fea0003800000 */
.L_x_3114:
[----:B------:R-:W-:Y:S01]  /*e990*/  HFMA2 R251, -RZ, RZ, 0, 2.384185791015625e-07 ;  /* 0x00000004fffb7431 */ /* 0x000fe200000001ff */
[----:B------:R-:W-:Y:S01]  /*e9a0*/  MOV R252, R150 ;  /* 0x0000009600fc7202 */ /* 0x000fe20000000f00 */
[----:B------:R-:W-:Y:S01]  /*e9b0*/  FADD.FTZ R151, R151, R240 ;  /* 0x000000f097977221 */ /* 0x000fe20000010000 */
[----:B------:R-:W-:-:S07]  /*e9c0*/  MOV R240, 0xffffffff ;  /* 0xffffffff00f07802 */ /* 0x000fce0000000f00 */
[----:B------:R-:W-:Y:S05]  /*e9d0*/  WARPSYNC.COLLECTIVE R240, `(.L_x_3115) ;  /* 0x00000000f0087348 */ /* 0x000fea0003c00000 */
[----:B------:R0:W1:Y:S02]  /*e9e0*/  SHFL.BFLY P4, R240, R252, R251, R250 ;  /* 0x0c0000fbfcf07389 */ /* 0x00006400000800fa */
[----:B01----:R-:W-:Y:S05]  /*e9f0*/  ENDCOLLECTIVE ;  /* 0x000000000000791b */ /* 0x003fea0003800000 */
.L_x_3115:
[----:B------:R-:W-:Y:S01]  /*ea00*/  MOV R252, R151 ;  /* 0x0000009700fc7202 */ /* 0x000fe20000000f00 */
[----:B------:R-:W-:Y:S01]  /*ea10*/  FADD.FTZ R150, R150, R240 ;  /* 0x000000f096967221 */ /* 0x000fe20000010000 */
[----:B------:R-:W-:-:S07]  /*ea20*/  MOV R240, 0xffffffff ;  /* 0xffffffff00f07802 */ /* 0x000fce0000000f00 */
[----:B------:R-:W-:Y:S05]  /*ea30*/  WARPSYNC.COLLECTIVE R240, `(.L_x_3116) ;  /* 0x00000000f0087348 */ /* 0x000fea0003c00000 */
[----:B------:R0:W1:Y:S02]  /*ea40*/  SHFL.BFLY P4, R240, R252, R251, R250 ;  /* 0x0c0000fbfcf07389 */ /* 0x00006400000800fa */
[----:B01----:R-:W-:Y:S05]  /*ea50*/  ENDCOLLECTIVE ;  /* 0x000000000000791b */ /* 0x003fea0003800000 */
.L_x_3116:
[----:B------:R-:W-:Y:S01]  /*ea60*/  HFMA2 R251, -RZ, RZ, 0, 4.76837158203125e-07 ;  /* 0x00000008fffb7431 */ /* 0x000fe200000001ff */
[----:B------:R-:W-:Y:S01]  /*ea70*/  MOV R252, R150 ;  /* 0x0000009600fc7202 */ /* 0x000fe20000000f00 */
[----:B------:R-:W-:Y:S01]  /*ea80*/  FADD.FTZ R151, R151, R240 ;  /* 0x000000f097977221 */ /* 0x000fe20000010000 */
[----:B------:R-:W-:-:S07]  /*ea90*/  MOV R240, 0xffffffff ;  /* 0xffffffff00f07802 */ /* 0x000fce0000000f00 */
[----:B------:R-:W-:Y:S05]  /*eaa0*/  WARPSYNC.COLLECTIVE R240, `(.L_x_3117) ;  /* 0x00000000f0087348 */ /* 0x000fea0003c00000 */
[----:B------:R0:W1:Y:S02]  /*eab0*/  SHFL.BFLY P4, R240, R252, R251, R250 ;  /* 0x0c0000fbfcf07389 */ /* 0x00006400000800fa */
[----:B01----:R-:W-:Y:S05]  /*eac0*/  ENDCOLLECTIVE ;  /* 0x000000000000791b */ /* 0x003fea0003800000 */
.L_x_3117:
[----:B------:R-:W-:Y:S01]  /*ead0*/  MOV R252, R151 ;  /* 0x0000009700fc7202 */ /* 0x000fe20000000f00 */
[----:B------:R-:W-:Y:S01]  /*eae0*/  FADD.FTZ R150, R150, R240 ;  /* 0x000000f096967221 */ /* 0x000fe20000010000 */
[----:B------:R-:W-:-:S07]  /*eaf0*/  MOV R240, 0xffffffff ;  /* 0xffffffff00f07802 */ /* 0x000fce0000000f00 */
[----:B------:R-:W-:Y:S05]  /*eb00*/  WARPSYNC.COLLECTIVE R240, `(.L_x_3118) ;  /* 0x00000000f0087348 */ /* 0x000fea0003c00000 */
[----:B------:R0:W1:Y:S02]  /*eb10*/  SHFL.BFLY P4, R240, R252, R251, R250 ;  /* 0x0c0000fbfcf07389 */ /* 0x00006400000800fa */
[----:B01----:R-:W-:Y:S05]  /*eb20*/  ENDCOLLECTIVE ;  /* 0x000000000000791b */ /* 0x003fea0003800000 */
.L_x_3118:
[----:B------:R-:W-:Y:S01]  /*eb30*/  HFMA2 R251, -RZ, RZ, 0, 9.5367431640625e-07 ;  /* 0x00000010fffb7431 */ /* 0x000fe200000001ff */
[----:B------:R-:W-:Y:S01]  /*eb40*/  MOV R252, R150 ;  /* 0x0000009600fc7202 */ /* 0x000fe20000000f00 */
[----:B------:R-:W-:Y:S01]  /*eb50*/  FADD.FTZ R151, R151, R240 ;  /* 0x000000f097977221 */ /* 0x000fe20000010000 */
[----:B------:R-:W-:-:S07]  /*eb60*/  MOV R240, 0xffffffff ;  /* 0xffffffff00f07802 */ /* 0x000fce0000000f00 */
[----:B------:R-:W-:Y:S05]  /*eb70*/  WARPSYNC.COLLECTIVE R240, `(.L_x_3119) ;  /* 0x00000000f0087348 */ /* 0x000fea0003c00000 */
[----:B------:R0:W1:Y:S02]  /*eb80*/  SHFL.BFLY P4, R240, R252, R251, R250 ;  /* 0x0c0000fbfcf07389 */ /* 0x00006400000800fa */
[----:B01----:R-:W-:Y:S05]  /*eb90*/  ENDCOLLECTIVE ;  /* 0x000000000000791b */ /* 0x003fea0003800000 */
.L_x_3119:
[----:B------:R-:W-:Y:S02]  /*eba0*/  MOV R252, R151 ;  /* 0x0000009700fc7202 */ /* 0x000fe40000000f00 */
[----:B------:R-:W-:Y:S02]  /*ebb0*/  MOV R239, R240 ;  /* 0x000000f000ef7202 */ /* 0x000fe40000000f00 */
[----:B------:R-:W-:-:S07]  /*ebc0*/  MOV R240, 0xffffffff ;  /* 0xffffffff00f07802 */ /* 0x000fce0000000f00 */
[----:B------:R-:W-:Y:S05]  /*ebd0*/  WARPSYNC.COLLECTIVE R240, `(.L_x_3120) ;  /* 0x00000000f0087348 */ /* 0x000fea0003c00000 */
[----:B------:R0:W1:Y:S02]  /*ebe0*/  SHFL.BFLY P4, R240, R252, R251, R250 ;  /* 0x0c0000fbfcf07389 */ /* 0x00006400000800fa */
[----:B01----:R-:W-:Y:S05]  /*ebf0*/  ENDCOLLECTIVE ;  /* 0x000000000000791b */ /* 0x003fea0003800000 */
.L_x_3120:
[----:B------:R-:W-:Y:S05]  /*ec00*/  BRA `(.L_x_3121) ;  /* 0xffffff4000207947 */ /* 0x000fea000383ffff */
.L_x_3122:
        /* <DEDUP_REMOVED lines=15> */
.L_x_7125:


//--------------------- .text._ZN10layer_norm31ln_parallel_residual_bwd_kernelINS_13Kernel_traitsIf6__halfS2_S2_fjLj1280ELj1ELj4ELj1ELj16ENS_18Kernel_traits_baseILj1280EfS2_S2_S2_fjLj128EEEEELb0ELb0ELb0EEEvNS_9BwdParamsE --------------------------
	.section	.text._ZN10layer_norm31ln_parallel_residual_bwd_kernelINS_13Kernel_traitsIf6__halfS2_S2_fjLj1280ELj1ELj4ELj1ELj16ENS_18Kernel_traits_baseILj1280EfS2_S2_S2_fjLj128EEEEELb0ELb0ELb0EEEvNS_9BwdParamsE,"ax",@progbits
	.align	128
        .global         _ZN10layer_norm31ln_parallel_residual_bwd_kernelINS_13Kernel_traitsIf6__halfS2_S2_fjLj1280ELj1ELj4ELj1ELj16ENS_18Kernel_traits_baseILj1280EfS2_S2_S2_fjLj128EEEEELb0ELb0ELb0EEEvNS_9BwdParamsE
        .type           _ZN10layer_norm31ln_parallel_residual_bwd_kernelINS_13Kernel_traitsIf6__halfS2_S2_fjLj1280ELj1ELj4ELj1ELj16ENS_18Kernel_traits_baseILj1280EfS2_S2_S2_fjLj128EEEEELb0ELb0ELb0EEEvNS_9BwdParamsE,@function
        .size           _ZN10layer_norm31ln_parallel_residual_bwd_kernelINS_13Kernel_traitsIf6__halfS2_S2_fjLj1280ELj1ELj4ELj1ELj16ENS_18Kernel_traits_baseILj1280EfS2_S2_S2_fjLj128EEEEELb0ELb0ELb0EEEvNS_9BwdParamsE,(.L_x_7126 - _ZN10layer_norm31ln_parallel_residual_bwd_kernelINS_13Kernel_traitsIf6__halfS2_S2_fjLj1280ELj1ELj4ELj1ELj16ENS_18Kernel_traits_baseILj1280EfS2_S2_S2_fjLj128EEEEELb0ELb0ELb0EEEvNS_9BwdParamsE)
        .other          _ZN10layer_norm31ln_parallel_residual_bwd_kernelINS_13Kernel_traitsIf6__halfS2_S2_fjLj1280ELj1ELj4ELj1ELj16ENS_18Kernel_traits_baseILj1280EfS2_S2_S2_fjLj128EEEEELb0ELb0ELb0EEEvNS_9BwdParamsE,@"STO_CUDA_ENTRY STV_DEFAULT"
_ZN10layer_norm31ln_parallel_residual_bwd_kernelINS_13Kernel_traitsIf6__halfS2_S2_fjLj1280ELj1ELj4ELj1ELj16ENS_18Kernel_traits_baseILj1280EfS2_S2_S2_fjLj128EEEEELb0ELb0ELb0EEEvNS_9BwdParamsE:
.text._ZN10layer_norm31ln_parallel_residual_bwd_kernelINS_13Kernel_traitsIf6__halfS2_S2_fjLj1280ELj1ELj4ELj1ELj16ENS_18Kernel_traits_baseILj1280EfS2_S2_S2_fjLj128EEEEELb0ELb0ELb0EEEvNS_9BwdParamsE:
        /* <DEDUP_REMOVED lines=221> */
[----:B--2---:R-:W-:-:S02]  /*0dd0*/  CS2R R36, SRZ ;  /* 0x0000000000247805 */ /* 0x004fc4000001ff00 */
[----:B---3--:R-:W-:Y:S02]  /*0de0*/  CS2R R38, SRZ ;  /* 0x0000000000267805 */ /* 0x008fe4000001ff00 */
        /* <DEDUP_REMOVED lines=30> */
[----:B----4-:R-:W-:Y:S06]  /*0fd0*/  @P0 BRA `(.L_x_3124) ;  /* 0x000000a000940947 */ /* 0x010fec0003800000 */
        /* <DEDUP_REMOVED lines=101> */
.L_x_3186:
        /* <DEDUP_REMOVED lines=44> */
[----:B--2---:R-:W-:-:S05]  /*18f0*/  HADD2.F32 R0, -RZ, R136.H0_H0 ;  /* 0x20000088ff007230 */ /* 0x004fca0000004100 */
[----:B------:R-:W-:Y:S01]  /*1900*/  FADD.FTZ R0, -R195, R0 ;  /* 0x00000000c3007221 */ /* 0x000fe20000010100 */
[----:B---3--:R-:W-:-:S03]  /*1910*/  HADD2.F32 R15, -RZ, R140.H0_H0 ;  /* 0x2000008cff0f7230 */ /* 0x008fc60000004100 */
[----:B-----5:R-:W-:Y:S02]  /*1920*/  FMUL.FTZ R0, R4, R0 ;  /* 0x0000000004007220 */ /* 0x020fe40000410000 */
[----:B------:R-:W-:Y:S01]  /*1930*/  FMUL.FTZ R16, R214, R15 ;  /* 0x0000000fd6107220 */ /* 0x000fe20000410000 */
[----:B----4-:R-:W-:-:S05]  /*1940*/  HADD2.F32 R2, -RZ, R144.H0_H0 ;  /* 0x20000090ff027230 */ /* 0x010fca0000004100 */
[----:B------:R-:W-:Y:S01]  /*1950*/  FADD.FTZ R244, R244, R2 ;  /* 0x00000002f4f47221 */ /* 0x000fe20000010000 */
[-C--:B------:R-:W-:Y:S01]  /*1960*/  FFMA.FTZ R18, R0, R2.reuse, R18 ;  /* 0x0000000200127223 */ /* 0x080fe20000010012 */
[----:B------:R-:W-:Y:S01]  /*1970*/  FFMA.FTZ R2, R156, R2, R16 ;  /* 0x000000029c027223 */ /* 0x000fe20000010010 */
[----:B------:R-:W-:Y:S02]  /*1980*/  HADD2.F32 R16, -RZ, R136.H1_H1 ;  /* 0x30000088ff107230 */ /* 0x000fe40000004100 */
[----:B------:R-:W-:Y:S01]  /*1990*/  FADD.FTZ R60, R60, R15 ;  /* 0x0000000f3c3c7221 */ /* 0x000fe20000010000 */
[----:B------:R-:W-:Y:S02]  /*19a0*/  FFMA.FTZ R200, R0, R15, R200 ;  /* 0x0000000f00c87223 */ /* 0x000fe400000100c8 */
[----:B------:R-:W-:Y:S01]  /*19b0*/  FADD.FTZ R16, -R195, R16 ;  /* 0x00000010c3107221 */ /* 0x000fe20000010100 */
[----:B------:R0:W-:Y:S01]  /*19c0*/  STL [R1+0x80], R18 ;  /* 0x0000801201007387 */ /* 0x0001e20000100800 */
[----:B------:R-:W-:-:S02]  /*19d0*/  HADD2.F32 R15, -RZ, R140.H1_H1 ;  /* 0x3000008cff0f7230 */ /* 0x000fc40000004100 */
[----:B------:R-:W-:-:S03]  /*19e0*/  HADD2.F32 R17, -RZ, R144.H1_H1 ;  /* 0x30000090ff117230 */ /* 0x000fc60000004100 */
[----:B------:R-:W-:Y:S01]  /*19f0*/  FADD.FTZ R61, R61, R15 ;  /* 0x0000000f3d3d7221 */ /* 0x000fe20000010000 */
[----:B0-----:R-:W-:Y:S01]  /*1a00*/  FMUL.FTZ R18, R4, R16 ;  /* 0x0000001004127220 */ /* 0x001fe20000410000 */
[----:B------:R-:W-:-:S03]  /*1a10*/  FMUL.FTZ R16, R155, R15 ;  /* 0x0000000f9b107220 */ /* 0x000fc60000410000 */
[C---:B------:R-:W-:Y:S01]  /*1a20*/  FFMA.FTZ R201, R18.reuse, R15, R201 ;  /* 0x0000000f12c97223 */ /* 0x040fe200000100c9 */
[----:B------:R-:W-:Y:S02]  /*1a30*/  HADD2.F32 R15, -RZ, R137.H0_H0 ;  /* 0x20000089ff0f7230 */ /* 0x000fe40000004100 */
[----:B------:R-:W-:Y:S01]  /*1a40*/  FADD.FTZ R245, R245, R17 ;  /* 0x00000011f5f57221 */ /* 0x000fe20000010000 */
[-C--:B------:R-:W-:Y:S01]  /*1a50*/  FFMA.FTZ R154, R18, R17.reuse, R154 ;  /* 0x00000011129a7223 */ /* 0x080fe2000001009a */
[----:B------:R-:W-:Y:S01]  /*1a60*/  FFMA.FTZ R17, R153, R17, R16 ;  /* 0x0000001199117223 */ /* 0x000fe20000010010 */
[----:B------:R-:W-:Y:S02]  /*1a70*/  HADD2.F32 R136, -RZ, R141.H0_H0 ;  /* 0x2000008dff887230 */ /* 0x000fe40000004100 */
[----:B------:R-:W-:Y:S01]  /*1a80*/  FADD.FTZ R16, -R195, R15 ;  /* 0x0000000fc3107221 */ /* 0x000fe20000010100 */
[----:B------:R-:W-:Y:S02]  /*1a90*/  HADD2.F32 R15, -RZ, R145.H0_H0 ;  /* 0x20000091ff0f7230 */ /* 0x000fe40000004100 */
[----:B------:R-:W-:-:S02]  /*1aa0*/  HADD2.F32 R137, -RZ, R137.H1_H1 ;  /* 0x30000089ff897230 */ /* 0x000fc40000004100 */
[----:B------:R-:W-:Y:S01]  /*1ab0*/  FMUL.FTZ R16, R4, R16 ;  /* 0x0000001004107220 */ /* 0x000fe20000410000 */
[----:B------:R-:W-:Y:S01]  /*1ac0*/  FMUL.FTZ R140, R180, R136 ;  /* 0x00000088b48c7220 */ /* 0x000fe20000410000 */
[----:B------:R-:W-:Y:S02]  /*1ad0*/  FADD.FTZ R246, R246, R15 ;  /* 0x0000000ff6f67221 */ /* 0x000fe40000010000 */
[-C--:B------:R-:W-:Y:S01]  /*1ae0*/  FFMA.FTZ R179, R16, R15.reuse, R179 ;  /* 0x0000000f10b37223 */ /* 0x080fe200000100b3 */
[----:B------:R-:W-:Y:S01]  /*1af0*/  FFMA.FTZ R15, R178, R15, R140 ;  /* 0x0000000fb20f7223 */ /* 0x000fe2000001008c */
[----:B------:R-:W-:Y:S01]  /*1b00*/  FADD.FTZ R140, -R195, R137 ;  /* 0x00000089c38c7221 */ /* 0x000fe20000010100 */
[----:B------:R-:W-:Y:S01]  /*1b10*/  STL [R1+0x84], R154 ;  /* 0x0000849a01007387 */ /* 0x000fe20000100800 */
[----:B------:R-:W-:Y:S02]  /*1b20*/  HADD2.F32 R137, -RZ, R145.H1_H1 ;  /* 0x30000091ff897230 */ /* 0x000fe40000004100 */
[----:B------:R-:W-:Y:S01]  /*1b30*/  FMUL.FTZ R156, R4, R140 ;  /* 0x0000008c049c7220 */ /* 0x000fe20000410000 */
[----:B------:R0:W-:Y:S04]  /*1b40*/  STL [R1+0x88], R179 ;  /* 0x000088b301007387 */ /* 0x0001e80000100800 */
[----:B------:R-:W2:Y:S01]  /*1b50*/  LDL R213, [R1+0x190] ;  /* 0x0001900001d57983 */ /* 0x000ea20000100800 */
[----:B------:R-:W-:-:S03]  /*1b60*/  FFMA.FTZ R185, R156, R137, R185 ;  /* 0x000000899cb97223 */ /* 0x000fc600000100b9 */
[----:B------:R-:W3:Y:S04]  /*1b70*/  LDL.LU R180, [R1+0x70] ;  /* 0x0000700001b47983 */ /* 0x000ee80000300800 */
[----:B------:R-:W4:Y:S04]  /*1b80*/  LDL R153, [R1+0x1b0] ;  /* 0x0001b00001997983 */ /* 0x000f280000100800 */
[----:B------:R1:W-:Y:S04]  /*1b90*/  STL [R1+0x8c], R185 ;  /* 0x00008cb901007387 */ /* 0x0003e80000100800 */
[----:B------:R-:W4:Y:S04]  /*1ba0*/  LDL R178, [R1+0x1b4] ;  /* 0x0001b40001b27983 */ /* 0x000f280000100800 */
[----:B------:R-:W4:Y:S04]  /*1bb0*/  LDL R212, [R1+0x194] ;  /* 0x0001940001d47983 */ /* 0x000f280000100800 */
[----:B0-----:R-:W4:Y:S01]  /*1bc0*/  LDL.LU R179, [R1+0x74] ;  /* 0x0000740001b37983 */ /* 0x001f220000300800 */
[----:B------:R-:W-:Y:S01]  /*1bd0*/  FADD.FTZ R62, R62, R136 ;  /* 0x000000883e3e7221 */ /* 0x000fe20000010000 */
[----:B------:R-:W-:Y:S01]  /*1be0*/  FFMA.FTZ R202, R16, R136, R202 ;  /* 0x0000008810ca7223 */ /* 0x000fe200000100ca */
[----:B------:R-:W-:-:S05]  /*1bf0*/  HADD2.F32 R136, -RZ, R141.H1_H1 ;  /* 0x3000008dff887230 */ /* 0x000fca0000004100 */
[----:B------:R-:W-:-:S04]  /*1c00*/  FMUL.FTZ R140, R177, R136 ;  /* 0x00000088b18c7220 */ /* 0x000fc80000410000 */
[----:B------:R-:W-:Y:S02]  /*1c10*/  FFMA.FTZ R155, R186, R137, R140 ;  /* 0x00000089ba9b7223 */ /* 0x000fe4000001008c */
[----:B------:R-:W4:Y:S04]  /*1c20*/  LDL R186, [R1+0x198] ;  /* 0x0001980001ba7983 */ /* 0x000f280000100800 */
[----:B-1----:R-:W4:Y:S04]  /*1c30*/  LDL.LU R185, [R1+0x78] ;  /* 0x0000780001b97983 */ /* 0x002f280000300800 */
[----:B------:R-:W4:Y:S04]  /*1c40*/  LDL R177, [R1+0x1b8] ;  /* 0x0001b80001b17983 */ /* 0x000f280000100800 */
[----:B------:R-:W4:Y:S04]  /*1c50*/  LDL R145, [R1+0x19c] ;  /* 0x00019c0001917983 */ /* 0x000f280000100800 */
[----:B------:R-:W4:Y:S04]  /*1c60*/  LDL.LU R144, [R1+0x7c] ;  /* 0x00007c0001907983 */ /* 0x000f280000300800 */
[----:B------:R-:W4:Y:S01]  /*1c70*/  LDL R141, [R1+0x1bc] ;  /* 0x0001bc00018d7983 */ /* 0x000f220000100800 */
[----:B------:R-:W-:Y:S01]  /*1c80*/  FADD.FTZ R63, R63, R136 ;  /* 0x000000883f3f7221 */ /* 0x000fe20000010000 */
[----:B------:R-:W-:Y:S01]  /*1c90*/  FFMA.FTZ R203, R156, R136, R203 ;  /* 0x000000889ccb7223 */ /* 0x000fe200000100cb */
[----:B------:R-:W-:-:S02]  /*1ca0*/  HADD2.F32 R136, -RZ, R138.H0_H0 ;  /* 0x2000008aff887230 */ /* 0x000fc40000004100 */
[----:B------:R-:W-:Y:S01]  /*1cb0*/  FADD.FTZ R247, R247, R137 ;  /* 0x00000089f7f77221 */ /* 0x000fe20000010000 */
[----:B------:R-:W-:Y:S02]  /*1cc0*/  HADD2.F32 R137, -RZ, R146.H0_H0 ;  /* 0x20000092ff897230 */ /* 0x000fe40000004100 */
[C---:B------:R-:W-:Y:S01]  /*1cd0*/  FADD.FTZ R140, -R195.reuse, R136 ;  /* 0x00000088c38c7221 */ /* 0x040fe20000010100 */
[----:B------:R-:W-:Y:S02]  /*1ce0*/  HADD2.F32 R136, -RZ, R142.H0_H0 ;  /* 0x2000008eff887230 */ /* 0x000fe40000004100 */
[----:B------:R-:W-:Y:S02]  /*1cf0*/  HADD2.F32 R138, -RZ, R138.H1_H1 ;  /* 0x3000008aff8a7230 */ /* 0x000fe40000004100 */
[----:B------:R-:W-:Y:S01]  /*1d00*/  FMUL.FTZ R154, R4, R140 ;  /* 0x0000008c049a7220 */ /* 0x000fe20000410000 */
[----:B------:R-:W-:Y:S02]  /*1d10*/  FADD.FTZ R240, R240, R137 ;  /* 0x00000089f0f07221 */ /* 0x000fe40000010000 */
[----:B------:R-:W-:Y:S01]  /*1d20*/  FADD.FTZ R138, -R195, R138 ;  /* 0x0000008ac38a7221 */ /* 0x000fe20000010100 */
[----:B------:R-:W-:Y:S01]  /*1d30*/  FADD.FTZ R64, R64, R136 ;  /* 0x0000008840407221 */ /* 0x000fe20000010000 */
[----:B------:R-:W-:Y:S01]  /*1d40*/  FFMA.FTZ R196, R154, R136, R196 ;  /* 0x000000889ac47223 */ /* 0x000fe200000100c4 */
[----:B------:R-:W-:-:S04]  /*1d50*/  ISETP.NE.U32.AND P0, PT, RZ, UR12, PT ;  /* 0x0000000cff007c0c */ /* 0x000fc8000bf05070 */
[----:B------:R-:W-:Y:S02]  /*1d60*/  ISETP.NE.AND.EX P0, PT, RZ, UR13, PT, P0 ;  /* 0x0000000dff007c0c */ /* 0x000fe4000bf05300 */
[----:B------:R-:W-:Y:S01]  /*1d70*/  IADD3 R214, PT, PT, R3, 0x20, RZ ;  /* 0x0000002003d67810 */ /* 0x000fe20007ffe0ff */
[----:B--2---:R-:W-:Y:S01]  /*1d80*/  FMUL.FTZ R140, R213, R136 ;  /* 0x00000088d58c7220 */ /* 0x004fe20000410000 */
[-C--:B---3--:R-:W-:Y:S01]  /*1d90*/  FFMA.FTZ R180, R154, R137.reuse, R180 ;  /* 0x000000899ab47223 */ /* 0x088fe200000100b4 */
[----:B------:R-:W-:Y:S02]  /*1da0*/  HADD2.F32 R136, -RZ, R142.H1_H1 ;  /* 0x3000008eff887230 */ /* 0x000fe40000004100 */
[----:B----4-:R-:W-:Y:S02]  /*1db0*/  FFMA.FTZ R153, R153, R137, R140 ;  /* 0x0000008999997223 */ /* 0x010fe4000001008c */
[----:B------:R0:W-:Y:S01]  /*1dc0*/  STL [R1+0x70], R180 ;  /* 0x000070b401007387 */ /* 0x0001e20000100800 */
[----:B------:R-:W-:-:S02]  /*1dd0*/  HADD2.F32 R137, -RZ, R146.H1_H1 ;  /* 0x30000092ff897230 */ /* 0x000fc40000004100 */
[----:B0-----:R-:W-:Y:S01]  /*1de0*/  FMUL.FTZ R180, R4, R138 ;  /* 0x0000008a04b47220 */ /* 0x001fe20000410000 */
[----:B------:R-:W-:-:S03]  /*1df0*/  FMUL.FTZ R138, R212, R136 ;  /* 0x00000088d48a7220 */ /* 0x000fc60000410000 */
[----:B------:R-:W-:Y:S01]  /*1e00*/  FFMA.FTZ R179, R180, R137, R179 ;  /* 0x00000089b4b37223 */ /* 0x000fe200000100b3 */
[----:B------:R-:W-:-:S04]  /*1e10*/  FADD.FTZ R241, R241, R137 ;  /* 0x00000089f1f17221 */ /* 0x000fc80000010000 */
[----:B------:R0:W-:Y:S02]  /*1e20*/  STL [R1+0x74], R179 ;  /* 0x000074b301007387 */ /* 0x0001e40000100800 */
[----:B0-----:R-:W-:Y:S01]  /*1e30*/  FFMA.FTZ R179, R178, R137, R138 ;  /* 0x00000089b2b37223 */ /* 0x001fe2000001008a */
[----:B------:R-:W-:Y:S02]  /*1e40*/  HADD2.F32 R137, -RZ, R139.H0_H0 ;  /* 0x2000008bff897230 */ /* 0x000fe40000004100 */
[----:B------:R-:W-:-:S03]  /*1e50*/  HADD2.F32 R138, -RZ, R143.H0_H0 ;  /* 0x2000008fff8a7230 */ /* 0x000fc60000004100 */
[----:B------:R-:W-:Y:S01]  /*1e60*/  FADD.FTZ R137, -R195, R137 ;  /* 0x00000089c3897221 */ /* 0x000fe20000010100 */
[----:B------:R-:W-:Y:S01]  /*1e70*/  FADD.FTZ R65, R65, R136 ;  /* 0x0000008841417221 */ /* 0x000fe20000010000 */
[----:B------:R-:W-:Y:S01]  /*1e80*/  FFMA.FTZ R197, R180, R136, R197 ;  /* 0x00000088b4c57223 */ /* 0x000fe200000100c5 */
[----:B------:R-:W-:Y:S02]  /*1e90*/  HADD2.F32 R136, -RZ, R147.H0_H0 ;  /* 0x20000093ff887230 */ /* 0x000fe40000004100 */
[----:B------:R-:W-:Y:S01]  /*1ea0*/  FMUL.FTZ R178, R4, R137 ;  /* 0x0000008904b27220 */ /* 0x000fe20000410000 */
[----:B------:R-:W-:Y:S02]  /*1eb0*/  FMUL.FTZ R137, R186, R138 ;  /* 0x0000008aba897220 */ /* 0x000fe40000410000 */
[----:B------:R-:W-:Y:S01]  /*1ec0*/  FADD.FTZ R242, R242, R136 ;  /* 0x00000088f2f27221 */ /* 0x000fe20000010000 */
[-C--:B------:R-:W-:Y:S01]  /*1ed0*/  FFMA.FTZ R185, R178, R136.reuse, R185 ;  /* 0x00000088b2b97223 */ /* 0x080fe200000100b9 */
[----:B------:R-:W-:-:S02]  /*1ee0*/  FFMA.FTZ R177, R177, R136, R137 ;  /* 0x00000088b1b17223 */ /* 0x000fc40000010089 */
[----:B------:R-:W0:Y:S01]  /*1ef0*/  @P0 LDC.64 R136, c[0x0][0x438] ;  /* 0x00010e00ff880b82 */ /* 0x000e220000000a00 */
[----:B------:R-:W-:Y:S01]  /*1f00*/  HADD2.F32 R139, -RZ, R139.H1_H1 ;  /* 0x3000008bff8b7230 */ /* 0x000fe20000004100 */
[----:B------:R1:W-:Y:S01]  /*1f10*/  STL [R1+0x78], R185 ;  /* 0x000078b901007387 */ /* 0x0003e20000100800 */
[----:B------:R-:W-:-:S03]  /*1f20*/  FADD.FTZ R66, R66, R138 ;  /* 0x0000008a42427221 */ /* 0x000fc60000010000 */
[----:B------:R-:W-:Y:S01]  /*1f30*/  FADD.FTZ R139, -R195, R139 ;  /* 0x0000008bc38b7221 */ /* 0x000fe20000010100 */
[----:B------:R-:W-:-:S03]  /*1f40*/  FFMA.FTZ R198, R178, R138, R198 ;  /* 0x0000008ab2c67223 */ /* 0x000fc600000100c6 */
[----:B-1----:R-:W-:Y:S01]  /*1f50*/  FMUL.FTZ R185, R4, R139 ;  /* 0x0000008b04b97220 */ /* 0x002fe20000410000 */
[----:B0-----:R-:W-:-:S05]  /*1f60*/  @P0 IMAD.WIDE.U32 R136, R3, 0x10, R136 ;  /* 0x0000001003880825 */ /* 0x001fca00078e0088 */
[----:B------:R0:W5:Y:S02]  /*1f70*/  @P0 LDG.E.128 R104, desc[UR10][R136.64] ;  /* 0x0000000a88680981 */ /* 0x000164000c1e1d00 */
[----:B0-----:R-:W-:Y:S02]  /*1f80*/  HADD2.F32 R136, -RZ, R143.H1_H1 ;  /* 0x3000008fff887230 */ /* 0x001fe40000004100 */
[----:B------:R-:W-:-:S03]  /*1f90*/  HADD2.F32 R137, -RZ, R147.H1_H1 ;  /* 0x30000093ff897230 */ /* 0x000fc60000004100 */
[-C--:B------:R-:W-:Y:S01]  /*1fa0*/  FMUL.FTZ R138, R145, R136.reuse ;  /* 0x00000088918a7220 */ /* 0x080fe20000410000 */
[----:B------:R-:W-:Y:S01]  /*1fb0*/  FADD.FTZ R67, R67, R136 ;  /* 0x0000008843437221 */ /* 0x000fe20000010000 */
[----:B------:R-:W-:Y:S01]  /*1fc0*/  FADD.FTZ R243, R243, R137 ;  /* 0x00000089f3f37221 */ /* 0x000fe20000010000 */
[-C--:B------:R-:W-:Y:S01]  /*1fd0*/  FFMA.FTZ R144, R185, R137.reuse, R144 ;  /* 0x00000089b9907223 */ /* 0x080fe20000010090 */
[----:B------:R-:W-:Y:S01]  /*1fe0*/  FFMA.FTZ R186, R141, R137, R138 ;  /* 0x000000898dba7223 */ /* 0x000fe2000001008a */
[----:B------:R-:W-:Y:S01]  /*1ff0*/  FFMA.FTZ R199, R185, R136, R199 ;  /* 0x00000088b9c77223 */ /* 0x000fe200000100c7 */
[----:B------:R-:W-:Y:S01]  /*2000*/  FADD.FTZ R137, RZ, R2 ;  /* 0x00000002ff897221 */ /* 0x000fe20000010000 */
[----:B------:R-:W-:-:S03]  /*2010*/  FFMA.FTZ R136, R0, R2, RZ ;  /* 0x0000000200887223 */ /* 0x000fc600000100ff */
        /* <DEDUP_REMOVED lines=15> */
.L_x_3126:
[----:B------:R-:W-:Y:S05]  /*2110*/  BSYNC.RECONVERGENT B1 ;  /* 0x0000000000017941 */ /* 0x000fea0003800200 */
.L_x_3125:
[----:B------:R-:W-:Y:S04]  /*2120*/  BSSY.RECONVERGENT B1, `(.L_x_3127) ;  /* 0x0000099000017945 */ /* 0x000fe80003800200 */
[----:B------:R-:W-:Y:S05]  /*2130*/  @!P6 BRA `(.L_x_3128) ;  /* 0x00000008005ce947 */ /* 0x000fea0003800000 */
[----:B------:R-:W1:Y:S01]  /*2140*/  LDC.64 R12, c[0x0][0x3a8] ;  /* 0x0000ea00ff0c7b82 */ /* 0x000e620000000a00 */
[----:B------:R-:W2:Y:S04]  /*2150*/  LDL.LU R14, [R1+0x60] ;  /* 0x00006000010e7983 */ /* 0x000ea80000300800 */
        /* <DEDUP_REMOVED lines=12> */
[----:B------:R-:W4:Y:S01]  /*2220*/  LDL R173, [R1+0x16c] ;  /* 0x00016c0001ad7983 */ /* 0x000f220000100800 */
[----:B0-----:R-:W-:-:S03]  /*2230*/  IMAD.WIDE.U32 R144, R214, 0x10, R144 ;  /* 0x00000010d6907825 */ /* 0x001fc600078e0090 */
[----:B------:R-:W3:Y:S04]  /*2240*/  LDG.E.128 R140, desc[UR10][R140.64] ;  /* 0x0000000a8c8c7981 */ /* 0x000ee8000c1e1d00 */
[----:B------:R-:W4:Y:S04]  /*2250*/  LDL.LU R187, [R1+0x6c] ;  /* 0x00006c0001bb7983 */ /* 0x000f280000300800 */
[----:B------:R-:W4:Y:S04]  /*2260*/  LDG.E.128 R144, desc[UR10][R144.64] ;  /* 0x0000000a90907981 */ /* 0x000f28000c1e1d00 */
[----:B------:R-:W4:Y:S04]  /*2270*/  LDL R13, [R1+0x160] ;  /* 0x00016000010d7983 */ /* 0x000f280000100800 */
[----:B------:R-:W4:Y:S01]  /*2280*/  LDL R188, [R1+0x18c] ;  /* 0x00018c0001bc7983 */ /* 0x000f220000100800 */
[----:B--2---:R-:W-:-:S05]  /*2290*/  HADD2.F32 R5, -RZ, R136.H0_H0 ;  /* 0x20000088ff057230 */ /* 0x004fca0000004100 */
[----:B------:R-:W-:Y:S01]  /*22a0*/  FADD.FTZ R5, -R195, R5 ;  /* 0x00000005c3057221 */ /* 0x000fe20000010100 */
[----:B---3--:R-:W-:-:S03]  /*22b0*/  HADD2.F32 R11, -RZ, R140.H0_H0 ;  /* 0x2000008cff0b7230 */ /* 0x008fc60000004100 */
[----:B-----5:R-:W-:Y:S01]  /*22c0*/  FMUL.FTZ R5, R4, R5 ;  /* 0x0000000504057220 */ /* 0x020fe20000410000 */
[----:B----4-:R-:W-:Y:S02]  /*22d0*/  HADD2.F32 R6, -RZ, R144.H0_H0 ;  /* 0x20000090ff067230 */ /* 0x010fe40000004100 */
[----:B------:R-:W-:-:S03]  /*22e0*/  FMUL.FTZ R12, R13, R11 ;  /* 0x0000000b0d0c7220 */ /* 0x000fc60000410000 */
[----:B------:R-:W-:Y:S01]  /*22f0*/  FADD.FTZ R236, R236, R6 ;  /* 0x00000006ecec7221 */ /* 0x000fe20000010000 */
[CC--:B------:R-:W-:Y:S01]  /*2300*/  FFMA.FTZ R14, R5.reuse, R6.reuse, R14 ;  /* 0x00000006050e7223 */ /* 0x0c0fe2000001000e */
        /* <DEDUP_REMOVED lines=16> */
[----:B------:R-:W-:Y:S01]  /*2410*/  FADD.FTZ R12, -R195, R11 ;  /* 0x0000000bc30c7221 */ /* 0x000fe20000010100 */
[----:B------:R-:W-:Y:S02]  /*2420*/  HADD2.F32 R140, -RZ, R141.H0_H0 ;  /* 0x2000008dff8c7230 */ /* 0x000fe40000004100 */
[----:B------:R-:W-:Y:S02]  /*2430*/  HADD2.F32 R137, -RZ, R137.H1_H1 ;  /* 0x30000089ff897230 */ /* 0x000fe40000004100 */
[----:B------:R-:W-:Y:S01]  /*2440*/  FMUL.FTZ R12, R4, R12 ;  /* 0x0000000c040c7220 */ /* 0x000fe20000410000 */
[----:B------:R-:W-:-:S02]  /*2450*/  HADD2.F32 R11, -RZ, R145.H0_H0 ;  /* 0x20000091ff0b7230 */ /* 0x000fc40000004100 */
[-C--:B------:R-:W-:Y:S01]  /*2460*/  FMUL.FTZ R136, R176, R140.reuse ;  /* 0x0000008cb0887220 */ /* 0x080fe20000410000 */
[----:B------:R-:W-:Y:S01]  /*2470*/  FADD.FTZ R110, R110, R140 ;  /* 0x0000008c6e6e7221 */ /* 0x000fe20000010000 */
[----:B------:R-:W-:Y:S01]  /*2480*/  FFMA.FTZ R70, R12, R140, R70 ;  /* 0x0000008c0c467223 */ /* 0x000fe20000010046 */
[----:B------:R-:W-:Y:S01]  /*2490*/  FADD.FTZ R140, -R195, R137 ;  /* 0x00000089c38c7221 */ /* 0x000fe20000010100 */
[----:B------:R-:W-:Y:S01]  /*24a0*/  FADD.FTZ R238, R238, R11 ;  /* 0x0000000beeee7221 */ /* 0x000fe20000010000 */
[-C--:B------:R-:W-:Y:S01]  /*24b0*/  FFMA.FTZ R175, R12, R11.reuse, R175 ;  /* 0x0000000b0caf7223 */ /* 0x080fe200000100af */
[----:B------:R-:W-:Y:S01]  /*24c0*/  FFMA.FTZ R11, R174, R11, R136 ;  /* 0x0000000bae0b7223 */ /* 0x000fe20000010088 */
[----:B------:R-:W-:Y:S02]  /*24d0*/  HADD2.F32 R136, -RZ, R141.H1_H1 ;  /* 0x3000008dff887230 */ /* 0x000fe40000004100 */
[----:B------:R-:W-:Y:S01]  /*24e0*/  FMUL.FTZ R152, R4, R140 ;  /* 0x0000008c04987220 */ /* 0x000fe20000410000 */
[----:B------:R-:W-:Y:S01]  /*24f0*/  HADD2.F32 R137, -RZ, R145.H1_H1 ;  /* 0x30000091ff897230 */ /* 0x000fe20000004100 */
[----:B------:R-:W-:Y:S01]  /*2500*/  STL [R1+0x64], R150 ;  /* 0x0000649601007387 */ /* 0x000fe20000100800 */
[-C--:B------:R-:W-:Y:S01]  /*2510*/  FMUL.FTZ R140, R173, R136.reuse ;  /* 0x00000088ad8c7220 */ /* 0x080fe20000410000 */
[----:B------:R-:W-:Y:S01]  /*2520*/  FADD.FTZ R111, R111, R136 ;  /* 0x000000886f6f7221 */ /* 0x000fe20000010000 */
[C---:B------:R-:W-:Y:S01]  /*2530*/  FFMA.FTZ R71, R152.reuse, R136, R71 ;  /* 0x0000008898477223 */ /* 0x040fe20000010047 */
[-C--:B------:R-:W-:Y:S01]  /*2540*/  FFMA.FTZ R187, R152, R137.reuse, R187 ;  /* 0x0000008998bb7223 */ /* 0x080fe200000100bb */
[----:B------:R-:W-:Y:S01]  /*2550*/  HADD2.F32 R136, -RZ, R138.H0_H0 ;  /* 0x2000008aff887230 */ /* 0x000fe20000004100 */
[----:B------:R0:W-:Y:S01]  /*2560*/  STL [R1+0x68], R175 ;  /* 0x000068af01007387 */ /* 0x0001e20000100800 */
[----:B------:R-:W-:-:S03]  /*2570*/  FFMA.FTZ R151, R188, R137, R140 ;  /* 0x00000089bc977223 */ /* 0x000fc6000001008c */
[----:B------:R-:W2:Y:S01]  /*2580*/  LDL.LU R176, [R1+0x50] ;  /* 0x0000500001b07983 */ /* 0x000ea20000300800 */
[----:B------:R-:W-:-:S03]  /*2590*/  FADD.FTZ R136, -R195, R136 ;  /* 0x00000088c3887221 */ /* 0x000fc60000010100 */
[----:B------:R-:W3:Y:S04]  /*25a0*/  LDL R149, [R1+0x170] ;  /* 0x0001700001957983 */ /* 0x000ee80000100800 */
[----:B------:R1:W-:Y:S04]  /*25b0*/  STL [R1+0x6c], R187 ;  /* 0x00006cbb01007387 */ /* 0x0003e80000100800 */
[----:B0-----:R-:W4:Y:S01]  /*25c0*/  LDL.LU R175, [R1+0x54] ;  /* 0x0000540001af7983 */ /* 0x001f220000300800 */
[----:B------:R-:W-:-:S03]  /*25d0*/  FMUL.FTZ R150, R4, R136 ;  /* 0x0000008804967220 */ /* 0x000fc60000410000 */
[----:B------:R-:W4:Y:S04]  /*25e0*/  LDL R174, [R1+0x174] ;  /* 0x0001740001ae7983 */ /* 0x000f280000100800 */
[----:B------:R-:W4:Y:S04]  /*25f0*/  LDL R188, [R1+0x158] ;  /* 0x0001580001bc7983 */ /* 0x000f280000100800 */
[----:B-1----:R-:W4:Y:S04]  /*2600*/  LDL.LU R187, [R1+0x58] ;  /* 0x0000580001bb7983 */ /* 0x002f280000300800 */
[----:B------:R-:W4:Y:S04]  /*2610*/  LDL R173, [R1+0x178] ;  /* 0x0001780001ad7983 */ /* 0x000f280000100800 */
[----:B------:R-:W4:Y:S04]  /*2620*/  LDL R145, [R1+0x15c] ;  /* 0x00015c0001917983 */ /* 0x000f280000100800 */
[----:B------:R-:W4:Y:S04]  /*2630*/  LDL.LU R144, [R1+0x5c] ;  /* 0x00005c0001907983 */ /* 0x000f280000300800 */
[----:B------:R-:W3:Y:S01]  /*2640*/  LDL R136, [R1+0x150] ;  /* 0x0001500001887983 */ /* 0x000ee20000100800 */
[----:B------:R-:W-:Y:S01]  /*2650*/  FADD.FTZ R239, R239, R137 ;  /* 0x00000089efef7221 */ /* 0x000fe20000010000 */
[----:B------:R-:W-:-:S02]  /*2660*/  HADD2.F32 R137, -RZ, R146.H0_H0 ;  /* 0x20000092ff897230 */ /* 0x000fc40000004100 */
[----:B------:R-:W-:Y:S01]  /*2670*/  HADD2.F32 R140, -RZ, R142.H0_H0 ;  /* 0x2000008eff8c7230 */ /* 0x000fe20000004100 */
[----:B------:R-:W4:Y:S04]  /*2680*/  LDL R141, [R1+0x17c] ;  /* 0x00017c00018d7983 */ /* 0x000f280000100800 */
[----:B------:R-:W-:Y:S01]  /*2690*/  FADD.FTZ R116, R116, R140 ;  /* 0x0000008c74747221 */ /* 0x000fe20000010000 */
[C---:B------:R-:W-:Y:S01]  /*26a0*/  FFMA.FTZ R72, R150.reuse, R140, R72 ;  /* 0x0000008c96487223 */ /* 0x040fe20000010048 */
[----:B--2---:R-:W-:-:S05]  /*26b0*/  FFMA.FTZ R176, R150, R137, R176 ;  /* 0x0000008996b07223 */ /* 0x004fca00000100b0 */
[----:B------:R0:W-:Y:S01]  /*26c0*/  STL [R1+0x50], R176 ;  /* 0x000050b001007387 */ /* 0x0001e20000100800 */
[----:B---3--:R-:W-:-:S03]  /*26d0*/  FMUL.FTZ R136, R136, R140 ;  /* 0x0000008c88887220 */ /* 0x008fc60000410000 */
[----:B------:R-:W2:Y:S01]  /*26e0*/  LDL R140, [R1+0x154] ;  /* 0x00015400018c7983 */ /* 0x000ea20000100800 */
[----:B------:R-:W-:Y:S01]  /*26f0*/  FADD.FTZ R232, R232, R137 ;  /* 0x00000089e8e87221 */ /* 0x000fe20000010000 */
[----:B------:R-:W-:Y:S01]  /*2700*/  FFMA.FTZ R149, R149, R137, R136 ;  /* 0x0000008995957223 */ /* 0x000fe20000010088 */
[----:B------:R-:W-:Y:S02]  /*2710*/  HADD2.F32 R137, -RZ, R138.H1_H1 ;  /* 0x3000008aff897230 */ /* 0x000fe40000004100 */
[----:B------:R-:W-:-:S03]  /*2720*/  HADD2.F32 R136, -RZ, R146.H1_H1 ;  /* 0x30000092ff887230 */ /* 0x000fc60000004100 */
[----:B------:R-:W-:Y:S01]  /*2730*/  FADD.FTZ R137, -R195, R137 ;  /* 0x00000089c3897221 */ /* 0x000fe20000010100 */
[----:B------:R-:W-:-:S03]  /*2740*/  HADD2.F32 R138, -RZ, R142.H1_H1 ;  /* 0x3000008eff8a7230 */ /* 0x000fc60000004100 */
[----:B0-----:R-:W-:-:S04]  /*2750*/  FMUL.FTZ R176, R4, R137 ;  /* 0x0000008904b07220 */ /* 0x001fc80000410000 */
[----:B----4-:R-:W-:Y:S01]  /*2760*/  FFMA.FTZ R175, R176, R136, R175 ;  /* 0x00000088b0af7223 */ /* 0x010fe200000100af */
[----:B------:R-:W-:Y:S01]  /*2770*/  FADD.FTZ R233, R233, R136 ;  /* 0x00000088e9e97221 */ /* 0x000fe20000010000 */
[----:B------:R-:W-:-:S03]  /*2780*/  ISETP.NE.U32.AND P0, PT, RZ, UR12, PT ;  /* 0x0000000cff007c0c */ /* 0x000fc6000bf05070 */
[----:B------:R0:W-:Y:S01]  /*2790*/  STL [R1+0x54], R175 ;  /* 0x000054af01007387 */ /* 0x0001e20000100800 */
[----:B------:R-:W-:Y:S01]  /*27a0*/  ISETP.NE.AND.EX P0, PT, RZ, UR13, PT, P0 ;  /* 0x0000000dff007c0c */ /* 0x000fe2000bf05300 */
[----:B------:R-:W-:Y:S01]  /*27b0*/  FADD.FTZ R117, R117, R138 ;  /* 0x0000008a75757221 */ /* 0x000fe20000010000 */
[-C--:B------:R-:W-:Y:S01]  /*27c0*/  FFMA.FTZ R73, R176, R138.reuse, R73 ;  /* 0x0000008ab0497223 */ /* 0x080fe20000010049 */
[----:B--2---:R-:W-:-:S04]  /*27d0*/  FMUL.FTZ R137, R140, R138 ;  /* 0x0000008a8c897220 */ /* 0x004fc80000410000 */
[----:B0-----:R-:W-:Y:S01]  /*27e0*/  FFMA.FTZ R175, R174, R136, R137 ;  /* 0x00000088aeaf7223 */ /* 0x001fe20000010089 */
[----:B------:R-:W-:Y:S02]  /*27f0*/  HADD2.F32 R136, -RZ, R139.H0_H0 ;  /* 0x2000008bff887230 */ /* 0x000fe40000004100 */
[----:B------:R-:W-:-:S03]  /*2800*/  HADD2.F32 R138, -RZ, R143.H0_H0 ;  /* 0x2000008fff8a7230 */ /* 0x000fc60000004100 */
[----:B------:R-:W-:Y:S01]  /*2810*/  FADD.FTZ R136, -R195, R136 ;  /* 0x00000088c3887221 */ /* 0x000fe20000010100 */
[----:B------:R-:W-:-:S03]  /*2820*/  HADD2.F32 R137, -RZ, R147.H0_H0 ;  /* 0x20000093ff897230 */ /* 0x000fc60000004100 */
[----:B------:R-:W-:Y:S01]  /*2830*/  FMUL.FTZ R174, R4, R136 ;  /* 0x0000008804ae7220 */ /* 0x000fe20000410000 */
[-C--:B------:R-:W-:Y:S01]  /*2840*/  FMUL.FTZ R136, R188, R138.reuse ;  /* 0x0000008abc887220 */ /* 0x080fe20000410000 */
[----:B------:R-:W-:Y:S02]  /*2850*/  FADD.FTZ R234, R234, R137 ;  /* 0x00000089eaea7221 */ /* 0x000fe40000010000 */
[-C--:B------:R-:W-:Y:S01]  /*2860*/  FFMA.FTZ R187, R174, R137.reuse, R187 ;  /* 0x00000089aebb7223 */ /* 0x080fe200000100bb */
[----:B------:R-:W-:Y:S02]  /*2870*/  FFMA.FTZ R173, R173, R137, R136 ;  /* 0x00000089adad7223 */ /* 0x000fe40000010088 */
[----:B------:R-:W0:Y:S01]  /*2880*/  @P0 LDC.64 R136, c[0x0][0x438] ;  /* 0x00010e00ff880b82 */ /* 0x000e220000000a00 */
[----:B------:R-:W-:Y:S01]  /*2890*/  FADD.FTZ R118, R118, R138 ;  /* 0x0000008a76767221 */ /* 0x000fe20000010000 */
[----:B------:R-:W-:Y:S01]  /*28a0*/  FFMA.FTZ R74, R174, R138, R74 ;  /* 0x0000008aae4a7223 */ /* 0x000fe2000001004a */
[----:B------:R-:W-:Y:S01]  /*28b0*/  HADD2.F32 R138, -RZ, R143.H1_H1 ;  /* 0x3000008fff8a7230 */ /* 0x000fe20000004100 */
[----:B------:R1:W-:Y:S01]  /*28c0*/  STL [R1+0x58], R187 ;  /* 0x000058bb01007387 */ /* 0x0003e20000100800 */
[----:B0-----:R-:W-:-:S05]  /*28d0*/  @P0 IMAD.WIDE.U32 R136, R214, 0x10, R136 ;  /* 0x00000010d6880825 */ /* 0x001fca00078e0088 */
[----:B------:R0:W5:Y:S02]  /*28e0*/  @P0 LDG.E.128 R120, desc[UR10][R136.64] ;  /* 0x0000000a88780981 */ /* 0x000164000c1e1d00 */
[----:B0-----:R-:W-:-:S05]  /*28f0*/  HADD2.F32 R136, -RZ, R139.H1_H1 ;  /* 0x3000008bff887230 */ /* 0x001fca0000004100 */
[----:B------:R-:W-:Y:S01]  /*2900*/  FADD.FTZ R136, -R195, R136 ;  /* 0x00000088c3887221 */ /* 0x000fe20000010100 */
[----:B------:R-:W-:-:S03]  /*2910*/  HADD2.F32 R137, -RZ, R147.H1_H1 ;  /* 0x30000093ff897230 */ /* 0x000fc60000004100 */
        /* <DEDUP_REMOVED lines=22> */
[----:B------:R-:W-:Y:S01]  /*2a80*/  IADD3 R214, PT, PT, R214, 0x20, RZ ;  /* 0x00000020d6d67810 */ /* 0x000fe20007ffe0ff */
[----:B------:R-:W-:Y:S01]  /*2a90*/  FADD.FTZ R212, R136, R188 ;  /* 0x000000bc88d47221 */ /* 0x000fe20000010000 */
[----:B-1----:R-:W-:-:S07]  /*2aa0*/  FFMA.FTZ R213, R187, R188, R137 ;  /* 0x000000bcbbd57223 */ /* 0x002fce0000010089 */
.L_x_3128:
[----:B------:R-:W-:Y:S05]  /*2ab0*/  BSYNC.RECONVERGENT B1 ;  /* 0x0000000000017941 */ /* 0x000fea0003800200 */
.L_x_3127:
        /* <DEDUP_REMOVED lines=19> */
[----:B------:R0:W-:Y:S04]  /*2bf0*/  STL [R1+0x1d4], R0 ;  /* 0x0001d40001007387 */ /* 0x0001e80000100800 */
[----:B------:R-:W4:Y:S04]  /*2c00*/  LDG.E.128 R144, desc[UR10][R144.64] ;  /* 0x0000000a90907981 */ /* 0x000f28000c1e1d00 */
[----:B------:R-:W4:Y:S04]  /*2c10*/  LDL R20, [R1+0x120] ;  /* 0x0001200001147983 */ /* 0x000f280000100800 */
[----:B0-----:R-:W4:Y:S04]  /*2c20*/  LDL R0, [R1+0x140] ;  /* 0x0001400001007983 */ /* 0x001f280000100800 */
[----:B------:R-:W4:Y:S01]  /*2c30*/  LDL.LU R21, [R1+0x40] ;  /* 0x0000400001157983 */ /* 0x000f220000300800 */
[----:B--2---:R-:W-:-:S05]  /*2c40*/  HADD2.F32 R7, -RZ, R136.H0_H0 ;  /* 0x20000088ff077230 */ /* 0x004fca0000004100 */
[----:B------:R-:W-:Y:S01]  /*2c50*/  FADD.FTZ R7, -R195, R7 ;  /* 0x00000007c3077221 */ /* 0x000fe20000010100 */
[----:B---3--:R-:W-:-:S03]  /*2c60*/  HADD2.F32 R19, -RZ, R140.H0_H0 ;  /* 0x2000008cff137230 */ /* 0x008fc60000004100 */
[----:B-----5:R-:W-:Y:S01]  /*2c70*/  FMUL.FTZ R7, R4, R7 ;  /* 0x0000000704077220 */ /* 0x020fe20000410000 */
[----:B----4-:R-:W-:Y:S02]  /*2c80*/  HADD2.F32 R8, -RZ, R144.H0_H0 ;  /* 0x20000090ff087230 */ /* 0x010fe40000004100 */
[----:B------:R-:W-:-:S03]  /*2c90*/  FMUL.FTZ R20, R20, R19 ;  /* 0x0000001314147220 */ /* 0x000fc60000410000 */
[----:B------:R-:W-:Y:S01]  /*2ca0*/  FADD.FTZ R228, R228, R8 ;  /* 0x00000008e4e47221 */ /* 0x000fe20000010000 */
[----:B------:R-:W-:Y:S01]  /*2cb0*/  FADD.FTZ R76, R76, R19 ;  /* 0x000000134c4c7221 */ /* 0x000fe20000010000 */
[CC--:B------:R-:W-:Y:S01]  /*2cc0*/  FFMA.FTZ R21, R7.reuse, R8.reuse, R21 ;  /* 0x0000000807157223 */ /* 0x0c0fe20000010015 */
[----:B------:R-:W-:Y:S01]  /*2cd0*/  FFMA.FTZ R8, R0, R8, R20 ;  /* 0x0000000800087223 */ /* 0x000fe20000010014 */
[----:B------:R-:W-:Y:S02]  /*2ce0*/  HADD2.F32 R20, -RZ, R136.H1_H1 ;  /* 0x30000088ff147230 */ /* 0x000fe40000004100 */
[----:B------:R-:W-:Y:S01]  /*2cf0*/  FFMA.FTZ R36, R7, R19, R36 ;  /* 0x0000001307247223 */ /* 0x000fe20000010024 */
[----:B------:R0:W-:Y:S02]  /*2d00*/  STL [R1+0x40], R21 ;  /* 0x0000401501007387 */ /* 0x0001e40000100800 */
[----:B------:R-:W-:-:S04]  /*2d10*/  FADD.FTZ R19, -R195, R20 ;  /* 0x00000014c3137221 */ /* 0x000fc80000010100 */
[----:B------:R-:W-:Y:S01]  /*2d20*/  FMUL.FTZ R19, R4, R19 ;  /* 0x0000001304137220 */ /* 0x000fe20000410000 */
[----:B0-----:R-:W-:-:S05]  /*2d30*/  HADD2.F32 R21, -RZ, R140.H1_H1 ;  /* 0x3000008cff157230 */ /* 0x001fca0000004100 */
[-C--:B------:R-:W-:Y:S01]  /*2d40*/  FMUL.FTZ R22, R22, R21.reuse ;  /* 0x0000001516167220 */ /* 0x080fe20000410000 */
[----:B------:R-:W-:Y:S01]  /*2d50*/  FADD.FTZ R77, R77, R21 ;  /* 0x000000154d4d7221 */ /* 0x000fe20000010000 */
[----:B------:R-:W-:Y:S01]  /*2d60*/  FFMA.FTZ R37, R19, R21, R37 ;  /* 0x0000001513257223 */ /* 0x000fe20000010025 */
[----:B------:R-:W-:Y:S02]  /*2d70*/  HADD2.F32 R21, -RZ, R137.H0_H0 ;  /* 0x20000089ff157230 */ /* 0x000fe40000004100 */
[----:B------:R-:W-:-:S03]  /*2d80*/  HADD2.F32 R20, -RZ, R144.H1_H1 ;  /* 0x30000090ff147230 */ /* 0x000fc60000004100 */
[----:B------:R-:W-:Y:S01]  /*2d90*/  FADD.FTZ R21, -R195, R21 ;  /* 0x00000015c3157221 */ /* 0x000fe20000010100 */
[----:B------:R-:W-:Y:S02]  /*2da0*/  HADD2.F32 R34, -RZ, R141.H0_H0 ;  /* 0x2000008dff227230 */ /* 0x000fe40000004100 */
[----:B------:R-:W-:Y:S01]  /*2db0*/  FADD.FTZ R229, R229, R20 ;  /* 0x00000014e5e57221 */ /* 0x000fe20000010000 */
[-C--:B------:R-:W-:Y:S01]  /*2dc0*/  FFMA.FTZ R148, R19, R20.reuse, R148 ;  /* 0x0000001413947223 */ /* 0x080fe20000010094 */
[----:B------:R-:W-:Y:S01]  /*2dd0*/  FMUL.FTZ R21, R4, R21 ;  /* 0x0000001504157220 */ /* 0x000fe20000410000 */
[----:B------:R-:W-:Y:S02]  /*2de0*/  HADD2.F32 R35, -RZ, R137.H1_H1 ;  /* 0x30000089ff237230 */ /* 0x000fe40000004100 */
[----:B------:R-:W-:Y:S01]  /*2df0*/  FFMA.FTZ R20, R33, R20, R22 ;  /* 0x0000001421147223 */ /* 0x000fe20000010016 */
[--C-:B------:R-:W-:Y:S02]  /*2e00*/  HADD2.F32 R22, -RZ, R145.reuse.H0_H0 ;  /* 0x20000091ff167230 */ /* 0x100fe40000004100 */
[-C--:B------:R-:W-:Y:S01]  /*2e10*/  FMUL.FTZ R33, R172, R34.reuse ;  /* 0x00000022ac217220 */ /* 0x080fe20000410000 */
[----:B------:R-:W-:Y:S01]  /*2e20*/  FADD.FTZ R78, R78, R34 ;  /* 0x000000224e4e7221 */ /* 0x000fe20000010000 */
[----:B------:R-:W-:Y:S01]  /*2e30*/  FFMA.FTZ R38, R21, R34, R38 ;  /* 0x0000002215267223 */ /* 0x000fe20000010026 */
[----:B------:R-:W-:Y:S01]  /*2e40*/  FADD.FTZ R34, -R195, R35 ;  /* 0x00000023c3227221 */ /* 0x000fe20000010100 */
[----:B------:R-:W-:Y:S01]  /*2e50*/  FADD.FTZ R230, R230, R22 ;  /* 0x00000016e6e67221 */ /* 0x000fe20000010000 */
[-C--:B------:R-:W-:Y:S01]  /*2e60*/  FFMA.FTZ R171, R21, R22.reuse, R171 ;  /* 0x0000001615ab7223 */ /* 0x080fe200000100ab */
[----:B------:R0:W-:Y:S01]  /*2e70*/  STL [R1+0x44], R148 ;  /* 0x0000449401007387 */ /* 0x0001e20000100800 */
[----:B------:R-:W-:Y:S01]  /*2e80*/  FFMA.FTZ R22, R170, R22, R33 ;  /* 0x00000016aa167223 */ /* 0x000fe20000010021 */
[----:B------:R-:W-:-:S02]  /*2e90*/  HADD2.F32 R35, -RZ, R145.H1_H1 ;  /* 0x30000091ff237230 */ /* 0x000fc40000004100 */
[----:B------:R-:W-:Y:S02]  /*2ea0*/  HADD2.F32 R33, -RZ, R141.H1_H1 ;  /* 0x3000008dff217230 */ /* 0x000fe40000004100 */
[----:B0-----:R-:W-:-:S03]  /*2eb0*/  FMUL.FTZ R148, R4, R34 ;  /* 0x0000002204947220 */ /* 0x001fc60000410000 */
[----:B------:R-:W-:Y:S01]  /*2ec0*/  FMUL.FTZ R34, R169, R33 ;  /* 0x00000021a9227220 */ /* 0x000fe20000410000 */
[----:B------:R0:W-:Y:S01]  /*2ed0*/  STL [R1+0x48], R171 ;  /* 0x000048ab01007387 */ /* 0x0001e20000100800 */
[-C--:B------:R-:W-:Y:S01]  /*2ee0*/  FFMA.FTZ R189, R148, R35.reuse, R189 ;  /* 0x0000002394bd7223 */ /* 0x080fe200000100bd */
[----:B------:R-:W-:Y:S02]  /*2ef0*/  FADD.FTZ R231, R231, R35 ;  /* 0x00000023e7e77221 */ /* 0x000fe40000010000 */
[----:B------:R-:W2:Y:S01]  /*2f00*/  LDL.LU R0, [R1+0x30] ;  /* 0x0000300001007983 */ /* 0x000ea20000300800 */
[----:B------:R-:W-:-:S03]  /*2f10*/  FFMA.FTZ R35, R190, R35, R34 ;  /* 0x00000023be237223 */ /* 0x000fc60000010022 */
[----:B------:R-:W3:Y:S04]  /*2f20*/  LDL R172, [R1+0x130] ;  /* 0x0001300001ac7983 */ /* 0x000ee80000100800 */
[----:B------:R1:W-:Y:S04]  /*2f30*/  STL [R1+0x4c], R189 ;  /* 0x00004cbd01007387 */ /* 0x0003e80000100800 */
[----:B------:R-:W4:Y:S04]  /*2f40*/  LDL R190, [R1+0x114] ;  /* 0x0001140001be7983 */ /* 0x000f280000100800 */
[----:B0-----:R-:W4:Y:S01]  /*2f50*/  LDL.LU R171, [R1+0x34] ;  /* 0x0000340001ab7983 */ /* 0x001f220000300800 */
[----:B------:R-:W-:-:S03]  /*2f60*/  FADD.FTZ R79, R79, R33 ;  /* 0x000000214f4f7221 */ /* 0x000fc60000010000 */
[----:B------:R-:W4:Y:S01]  /*2f70*/  LDL R170, [R1+0x134] ;  /* 0x0001340001aa7983 */ /* 0x000f220000100800 */
[----:B------:R-:W-:-:S03]  /*2f80*/  FFMA.FTZ R39, R148, R33, R39 ;  /* 0x0000002194277223 */ /* 0x000fc60000010027 */
[----:B-1----:R-:W4:Y:S04]  /*2f90*/  LDL R189, [R1+0x118] ;  /* 0x0001180001bd7983 */ /* 0x002f280000100800 */
[----:B------:R-:W4:Y:S04]  /*2fa0*/  LDL.LU R169, [R1+0x38] ;  /* 0x0000380001a97983 */ /* 0x000f280000300800 */
[----:B------:R-:W4:Y:S04]  /*2fb0*/  LDL R145, [R1+0x138] ;  /* 0x0001380001917983 */ /* 0x000f280000100800 */
[----:B------:R-:W4:Y:S04]  /*2fc0*/  LDL R144, [R1+0x11c] ;  /* 0x00011c0001907983 */ /* 0x000f280000100800 */
[----:B------:R-:W4:Y:S04]  /*2fd0*/  LDL.LU R141, [R1+0x3c] ;  /* 0x00003c00018d7983 */ /* 0x000f280000300800 */
[----:B------:R-:W3:Y:S04]  /*2fe0*/  LDL R33, [R1+0x110] ;  /* 0x0001100001217983 */ /* 0x000ee80000100800 */
[----:B------:R-:W4:Y:S01]  /*2ff0*/  LDL R140, [R1+0x13c] ;  /* 0x00013c00018c7983 */ /* 0x000f220000100800 */
[----:B------:R-:W-:-:S02]  /*3000*/  HADD2.F32 R34, -RZ, R138.H0_H0 ;  /* 0x2000008aff227230 */ /* 0x000fc40000004100 */
[----:B------:R-:W-:-:S03]  /*3010*/  HADD2.F32 R137, -RZ, R142.H0_H0 ;  /* 0x2000008eff897230 */ /* 0x000fc60000004100 */
[----:B------:R-:W-:Y:S01]  /*3020*/  FADD.FTZ R34, -R195, R34 ;  /* 0x00000022c3227221 */ /* 0x000fe20000010100 */
[----:B------:R-:W-:-:S03]  /*3030*/  HADD2.F32 R136, -RZ, R146.H0_H0 ;  /* 0x20000092ff887230 */ /* 0x000fc60000004100 */
[----:B------:R-:W-:Y:S02]  /*3040*/  FMUL.FTZ R34, R4, R34 ;  /* 0x0000002204227220 */ /* 0x000fe40000410000 */
[----:B------:R-:W-:Y:S01]  /*3050*/  FADD.FTZ R224, R224, R136 ;  /* 0x00000088e0e07221 */ /* 0x000fe20000010000 */
[----:B------:R-:W-:Y:S01]  /*3060*/  FADD.FTZ R80, R80, R137 ;  /* 0x0000008950507221 */ /* 0x000fe20000010000 */
[----:B------:R-:W-:Y:S01]  /*3070*/  FFMA.FTZ R40, R34, R137, R40 ;  /* 0x0000008922287223 */ /* 0x000fe20000010028 */
[----:B------:R-:W-:-:S04]  /*3080*/  ISETP.NE.U32.AND P0, PT, RZ, UR12, PT ;  /* 0x0000000cff007c0c */ /* 0x000fc8000bf05070 */
[----:B------:R-:W-:Y:S01]  /*3090*/  ISETP.NE.AND.EX P0, PT, RZ, UR13, PT, P0 ;  /* 0x0000000dff007c0c */ /* 0x000fe2000bf05300 */
[----:B--2---:R-:W-:-:S05]  /*30a0*/  FFMA.FTZ R0, R34, R136, R0 ;  /* 0x0000008822007223 */ /* 0x004fca0000010000 */
[----:B------:R0:W-:Y:S04]  /*30b0*/  STL [R1+0x30], R0 ;  /* 0x0000300001007387 */ /* 0x0001e80000100800 */
[----:B0-----:R-:W5:Y:S01]  /*30c0*/  LDL.LU R0, [R1+0x1d4] ;  /* 0x0001d40001007983 */ /* 0x001f620000300800 */
[----:B---3--:R-:W-:-:S04]  /*30d0*/  FMUL.FTZ R33, R33, R137 ;  /* 0x0000008921217220 */ /* 0x008fc80000410000 */
[----:B------:R-:W-:Y:S01]  /*30e0*/  FFMA.FTZ R33, R172, R136, R33 ;  /* 0x00000088ac217223 */ /* 0x000fe20000010021 */
[----:B------:R-:W-:-:S05]  /*30f0*/  HADD2.F32 R136, -RZ, R138.H1_H1 ;  /* 0x3000008aff887230 */ /* 0x000fca0000004100 */
[----:B------:R-:W-:Y:S01]  /*3100*/  FADD.FTZ R137, -R195, R136 ;  /* 0x00000088c3897221 */ /* 0x000fe20000010100 */
[----:B------:R-:W-:Y:S02]  /*3110*/  HADD2.F32 R136, -RZ, R146.H1_H1 ;  /* 0x30000092ff887230 */ /* 0x000fe40000004100 */
[----:B------:R-:W-:Y:S02]  /*3120*/  HADD2.F32 R138, -RZ, R142.H1_H1 ;  /* 0x3000008eff8a7230 */ /* 0x000fe40000004100 */
[----:B------:R-:W-:-:S04]  /*3130*/  FMUL.FTZ R172, R4, R137 ;  /* 0x0000008904ac7220 */ /* 0x000fc80000410000 */
[----:B----4-:R-:W-:Y:S01]  /*3140*/  FFMA.FTZ R171, R172, R136, R171 ;  /* 0x00000088acab7223 */ /* 0x010fe200000100ab */
[----:B------:R-:W-:Y:S01]  /*3150*/  FMUL.FTZ R137, R190, R138 ;  /* 0x0000008abe897220 */ /* 0x000fe20000410000 */
[----:B------:R-:W-:-:S03]  /*3160*/  FADD.FTZ R225, R225, R136 ;  /* 0x00000088e1e17221 */ /* 0x000fc60000010000 */
[----:B------:R0:W-:Y:S01]  /*3170*/  STL [R1+0x34], R171 ;  /* 0x000034ab01007387 */ /* 0x0001e20000100800 */
[----:B------:R-:W-:Y:S01]  /*3180*/  FADD.FTZ R81, R81, R138 ;  /* 0x0000008a51517221 */ /* 0x000fe20000010000 */
[----:B0-----:R-:W-:Y:S01]  /*3190*/  FFMA.FTZ R171, R170, R136, R137 ;  /* 0x00000088aaab7223 */ /* 0x001fe20000010089 */
[----:B------:R-:W-:Y:S02]  /*31a0*/  HADD2.F32 R136, -RZ, R139.H0_H0 ;  /* 0x2000008bff887230 */ /* 0x000fe40000004100 */
[----:B------:R-:W-:Y:S01]  /*31b0*/  FFMA.FTZ R41, R172, R138, R41 ;  /* 0x0000008aac297223 */ /* 0x000fe20000010029 */
[----:B------:R-:W-:Y:S02]  /*31c0*/  HADD2.F32 R137, -RZ, R147.H0_H0 ;  /* 0x20000093ff897230 */ /* 0x000fe40000004100 */
[----:B------:R-:W-:Y:S01]  /*31d0*/  FADD.FTZ R136, -R195, R136 ;  /* 0x00000088c3887221 */ /* 0x000fe20000010100 */
[----:B------:R-:W-:-:S03]  /*31e0*/  HADD2.F32 R138, -RZ, R143.H0_H0 ;  /* 0x2000008fff8a7230 */ /* 0x000fc60000004100 */
[----:B------:R-:W-:Y:S02]  /*31f0*/  FMUL.FTZ R170, R4, R136 ;  /* 0x0000008804aa7220 */ /* 0x000fe40000410000 */
[----:B------:R-:W-:Y:S02]  /*3200*/  FMUL.FTZ R136, R189, R138 ;  /* 0x0000008abd887220 */ /* 0x000fe40000410000 */
[----:B------:R-:W-:Y:S01]  /*3210*/  FFMA.FTZ R169, R170, R137, R169 ;  /* 0x00000089aaa97223 */ /* 0x000fe200000100a9 */
[----:B------:R-:W-:-:S04]  /*3220*/  FADD.FTZ R226, R226, R137 ;  /* 0x00000089e2e27221 */ /* 0x000fc80000010000 */
[----:B------:R0:W-:Y:S02]  /*3230*/  STL [R1+0x38], R169 ;  /* 0x000038a901007387 */ /* 0x0001e40000100800 */
[----:B0-----:R-:W-:Y:S02]  /*3240*/  FFMA.FTZ R169, R145, R137, R136 ;  /* 0x0000008991a97223 */ /* 0x001fe40000010088 */
[----:B------:R-:W0:Y:S01]  /*3250*/  @P0 LDC.64 R136, c[0x0][0x438] ;  /* 0x00010e00ff880b82 */ /* 0x000e220000000a00 */
[----:B------:R-:W-:Y:S01]  /*3260*/  FADD.FTZ R82, R82, R138 ;  /* 0x0000008a52527221 */ /* 0x000fe20000010000 */
[----:B------:R-:W-:Y:S01]  /*3270*/  FFMA.FTZ R42, R170, R138, R42 ;  /* 0x0000008aaa2a7223 */ /* 0x000fe2000001002a */
[----:B------:R-:W-:Y:S02]  /*3280*/  HADD2.F32 R138, -RZ, R143.H1_H1 ;  /* 0x3000008fff8a7230 */ /* 0x000fe40000004100 */
[----:B0-----:R-:W-:-:S05]  /*3290*/  @P0 IMAD.WIDE.U32 R136, R214, 0x10, R136 ;  /* 0x00000010d6880825 */ /* 0x001fca00078e0088 */
[----:B------:R0:W5:Y:S02]  /*32a0*/  @P0 LDG.E.128 R124, desc[UR10][R136.64] ;  /* 0x0000000a887c0981 */ /* 0x000164000c1e1d00 */
[----:B0-----:R-:W-:-:S05]  /*32b0*/  HADD2.F32 R136, -RZ, R139.H1_H1 ;  /* 0x3000008bff887230 */ /* 0x001fca0000004100 */
[----:B------:R-:W-:Y:S01]  /*32c0*/  FADD.FTZ R136, -R195, R136 ;  /* 0x00000088c3887221 */ /* 0x000fe20000010100 */
[----:B------:R-:W-:-:S03]  /*32d0*/  HADD2.F32 R137, -RZ, R147.H1_H1 ;  /* 0x30000093ff897230 */ /* 0x000fc60000004100 */
[----:B------:R-:W-:Y:S01]  /*32e0*/  FMUL.FTZ R189, R4, R136 ;  /* 0x0000008804bd7220 */ /* 0x000fe20000410000 */
        /* <DEDUP_REMOVED lines=24> */
.L_x_3130:
[----:B------:R-:W-:Y:S05]  /*3470*/  BSYNC.RECONVERGENT B1 ;  /* 0x0000000000017941 */ /* 0x000fea0003800200 */
.L_x_3129:
        /* <DEDUP_REMOVED lines=19> */
[----:B-----5:R0:W-:Y:S04]  /*35b0*/  STL [R1+0x1d4], R0 ;  /* 0x0001d40001007387 */ /* 0x0201e80000100800 */
[----:B------:R-:W4:Y:S04]  /*35c0*/  LDG.E.128 R144, desc[UR10][R144.64] ;  /* 0x0000000a90907981 */ /* 0x000f28000c1e1d00 */
[----:B------:R-:W4:Y:S04]  /*35d0*/  LDL R24, [R1+0xe0] ;  /* 0x0000e00001187983 */ /* 0x000f280000100800 */
[----:B0-----:R-:W4:Y:S04]  /*35e0*/  LDL R0, [R1+0x100] ;  /* 0x0001000001007983 */ /* 0x001f280000100800 */
[----:B------:R-:W4:Y:S01]  /*35f0*/  LDL.LU R25, [R1+0x20] ;  /* 0x0000200001197983 */ /* 0x000f220000300800 */
[----:B--2---:R-:W-:-:S05]  /*3600*/  HADD2.F32 R9, -RZ, R136.H0_H0 ;  /* 0x20000088ff097230 */ /* 0x004fca0000004100 */
[----:B------:R-:W-:Y:S01]  /*3610*/  FADD.FTZ R9, -R195, R9 ;  /* 0x00000009c3097221 */ /* 0x000fe20000010100 */
[----:B---3--:R-:W-:-:S03]  /*3620*/  HADD2.F32 R23, -RZ, R140.H0_H0 ;  /* 0x2000008cff177230 */ /* 0x008fc60000004100 */
[----:B------:R-:W-:Y:S01]  /*3630*/  FMUL.FTZ R9, R4, R9 ;  /* 0x0000000904097220 */ /* 0x000fe20000410000 */
        /* <DEDUP_REMOVED lines=127> */
.L_x_3132:
[----:B------:R-:W-:Y:S05]  /*3e30*/  BSYNC.RECONVERGENT B1 ;  /* 0x0000000000017941 */ /* 0x000fea0003800200 */
.L_x_3131:
[----:B------:R-:W-:Y:S04]  /*3e40*/  BSSY.RECONVERGENT B1, `(.L_x_3133) ;  /* 0x0000092000017945 */ /* 0x000fe80003800200 */
[----:B------:R-:W-:Y:S05]  /*3e50*/  @!P1 BRA `(.L_x_3134) ;  /* 0x0000000800409947 */ /* 0x000fea0003800000 */
[----:B------:R-:W1:Y:S01]  /*3e60*/  LDC.64 R136, c[0x0][0x3a8] ;  /* 0x0000ea00ff887b82 */ /* 0x000e620000000a00 */
[----:B-----5:R2:W-:Y:S01]  /*3e70*/  STL [R1+0x1d4], R0 ;  /* 0x0001d40001007387 */ /* 0x0205e20000100800 */
[----:B------:R-:W-:-:S06]  /*3e80*/  ISETP.NE.U32.AND P0, PT, RZ, UR12, PT ;  /* 0x0000000cff007c0c */ /* 0x000fcc000bf05070 */
[----:B------:R-:W3:Y:S08]  /*3e90*/  LDC.64 R138, c[0x0][0x430] ;  /* 0x00010c00ff8a7b82 */ /* 0x000ef00000000a00 */
[----:B------:R-:W4:Y:S01]  /*3ea0*/  LDC.64 R140, c[0x0][0x428] ;  /* 0x00010a00ff8c7b82 */ /* 0x000f220000000a00 */
[----:B-1----:R-:W-:Y:S01]  /*3eb0*/  IMAD.WIDE.U32 R136, R214, 0x10, R136 ;  /* 0x00000010d6887825 */ /* 0x002fe200078e0088 */
[----:B--2---:R-:W2:Y:S04]  /*3ec0*/  LDL.LU R0, [R1] ;  /* 0x0000000001007983 */ /* 0x004ea80000300800 */
[----:B------:R3:W2:Y:S01]  /*3ed0*/  LDG.E.128 R144, desc[UR10][R136.64] ;  /* 0x0000000a88907981 */ /* 0x0006a2000c1e1d00 */
[----:B------:R-:W-:-:S03]  /*3ee0*/  ISETP.NE.AND.EX P0, PT, RZ, UR13, PT, P0 ;  /* 0x0000000dff007c0c */ /* 0x000fc6000bf05300 */
[----:B------:R-:W2:Y:S04]  /*3ef0*/  LDL.LU R164, [R1+0x4] ;  /* 0x0000040001a47983 */ /* 0x000ea80000300800 */
[----:B------:R-:W2:Y:S01]  /*3f00*/  LDL R161, [R1+0xc4] ;  /* 0x0000c40001a17983 */ /* 0x000ea20000100800 */
[----:B---3--:R-:W-:-:S03]  /*3f10*/  IMAD.WIDE.U32 R136, R214, 0x10, R138 ;  /* 0x00000010d6887825 */ /* 0x008fc600078e008a */
[----:B------:R-:W3:Y:S02]  /*3f20*/  LDL R163, [R1+0xa8] ;  /* 0x0000a80001a37983 */ /* 0x000ee40000100800 */
[----:B------:R-:W1:Y:S01]  /*3f30*/  @P0 LDC.64 R158, c[0x0][0x438] ;  /* 0x00010e00ff9e0b82 */ /* 0x000e620000000a00 */
[C---:B----4-:R-:W-:Y:S01]  /*3f40*/  IMAD.WIDE.U32 R140, R214.reuse, 0x10, R140 ;  /* 0x00000010d68c7825 */ /* 0x050fe200078e008c */
[----:B------:R-:W4:Y:S04]  /*3f50*/  LDG.E.128 R136, desc[UR10][R136.64] ;  /* 0x0000000a88887981 */ /* 0x000f28000c1e1d00 */
[----:B------:R-:W3:Y:S04]  /*3f60*/  LDL.LU R162, [R1+0x8] ;  /* 0x0000080001a27983 */ /* 0x000ee80000300800 */
[----:B------:R-:W3:Y:S04]  /*3f70*/  LDL R182, [R1+0xc8] ;  /* 0x0000c80001b67983 */ /* 0x000ee80000100800 */
[----:B------:R-:W3:Y:S04]  /*3f80*/  LDL R183, [R1+0xac] ;  /* 0x0000ac0001b77983 */ /* 0x000ee80000100800 */
[----:B------:R-:W3:Y:S04]  /*3f90*/  LDG.E.128 R140, desc[UR10][R140.64] ;  /* 0x0000000a8c8c7981 */ /* 0x000ee8000c1e1d00 */
[----:B------:R-:W3:Y:S01]  /*3fa0*/  LDL.LU R184, [R1+0xc] ;  /* 0x00000c0001b87983 */ /* 0x000ee20000300800 */
[----:B-1----:R-:W-:-:S03]  /*3fb0*/  @P0 IMAD.WIDE.U32 R158, R214, 0x10, R158 ;  /* 0x00000010d69e0825 */ /* 0x002fc600078e009e */
[----:B------:R-:W3:Y:S04]  /*3fc0*/  LDL R214, [R1+0xa4] ;  /* 0x0000a40001d67983 */ /* 0x000ee80000100800 */
[----:B------:R1:W5:Y:S04]  /*3fd0*/  @P0 LDG.E.128 R132, desc[UR10][R158.64] ;  /* 0x0000000a9e840981 */ /* 0x000368000c1e1d00 */
[----:B------:R-:W3:Y:S04]  /*3fe0*/  LDL R194, [R1+0xcc] ;  /* 0x0000cc0001c27983 */ /* 0x000ee80000100800 */
[----:B------:R-:W3:Y:S01]  /*3ff0*/  LDL R181, [R1+0x90] ;  /* 0x0000900001b57983 */ /* 0x000ee20000100800 */
[----:B--2---:R-:W-:-:S02]  /*4000*/  HADD2.F32 R27, -RZ, R144.H0_H0 ;  /* 0x20000090ff1b7230 */ /* 0x004fc40000004100 */
[----:B------:R-:W-:Y:S02]  /*4010*/  HADD2.F32 R157, -RZ, R144.H1_H1 ;  /* 0x30000090ff9d7230 */ /* 0x000fe40000004100 */
[--C-:B------:R-:W-:Y:S02]  /*4020*/  HADD2.F32 R144, -RZ, R145.reuse.H0_H0 ;  /* 0x20000091ff907230 */ /* 0x100fe40000004100 */
[----:B------:R-:W-:Y:S02]  /*4030*/  HADD2.F32 R145, -RZ, R145.H1_H1 ;  /* 0x30000091ff917230 */ /* 0x000fe40000004100 */
[--C-:B-1----:R-:W-:Y:S02]  /*4040*/  HADD2.F32 R158, -RZ, R146.reuse.H0_H0 ;  /* 0x20000092ff9e7230 */ /* 0x102fe40000004100 */
[----:B------:R-:W-:Y:S02]  /*4050*/  HADD2.F32 R28, -RZ, R146.H1_H1 ;  /* 0x30000092ff1c7230 */ /* 0x000fe40000004100 */
[----:B------:R-:W-:-:S02]  /*4060*/  HADD2.F32 R146, -RZ, R147.H0_H0 ;  /* 0x20000093ff927230 */ /* 0x000fc40000004100 */
[----:B------:R-:W-:Y:S02]  /*4070*/  HADD2.F32 R160, -RZ, R147.H1_H1 ;  /* 0x30000093ffa07230 */ /* 0x000fe40000004100 */
[C---:B------:R-:W-:Y:S01]  /*4080*/  FADD.FTZ R147, -R195.reuse, R145 ;  /* 0x00000091c3937221 */ /* 0x040fe20000010100 */
[C---:B------:R-:W-:Y:S02]  /*4090*/  FADD.FTZ R145, -R195.reuse, R158 ;  /* 0x0000009ec3917221 */ /* 0x040fe40000010100 */
[----:B------:R-:W2:Y:S01]  /*40a0*/  LDL R158, [R1+0xa0] ;  /* 0x0000a000019e7983 */ /* 0x000ea20000100800 */
[C---:B------:R-:W-:Y:S01]  /*40b0*/  FADD.FTZ R159, -R195.reuse, R144 ;  /* 0x00000090c39f7221 */ /* 0x040fe20000010100 */
[C---:B------:R-:W-:Y:S01]  /*40c0*/  FADD.FTZ R27, -R195.reuse, R27 ;  /* 0x0000001bc31b7221 */ /* 0x040fe20000010100 */
[C---:B------:R-:W-:Y:S01]  /*40d0*/  FADD.FTZ R157, -R195.reuse, R157 ;  /* 0x0000009dc39d7221 */ /* 0x040fe20000010100 */
[C---:B------:R-:W-:Y:S01]  /*40e0*/  FADD.FTZ R144, -R195.reuse, R28 ;  /* 0x0000001cc3907221 */ /* 0x040fe20000010100 */
[C---:B------:R-:W-:Y:S01]  /*40f0*/  FADD.FTZ R146, -R195.reuse, R146 ;  /* 0x00000092c3927221 */ /* 0x040fe20000010100 */
[----:B------:R-:W-:-:S02]  /*4100*/  FADD.FTZ R193, -R195, R160 ;  /* 0x000000a0c3c17221 */ /* 0x000fc40000010100 */
[----:B------:R-:W2:Y:S01]  /*4110*/  LDL R195, [R1+0xc0] ;  /* 0x0000c00001c37983 */ /* 0x000ea20000100800 */
[--C-:B----4-:R-:W-:Y:S02]  /*4120*/  HADD2.F32 R160, -RZ, R136.reuse.H0_H0 ;  /* 0x20000088ffa07230 */ /* 0x110fe40000004100 */
[----:B------:R-:W-:Y:S01]  /*4130*/  FMUL.FTZ R27, R4, R27 ;  /* 0x0000001b041b7220 */ /* 0x000fe20000410000 */
[----:B------:R-:W-:Y:S02]  /*4140*/  HADD2.F32 R136, -RZ, R136.H1_H1 ;  /* 0x30000088ff887230 */ /* 0x000fe40000004100 */
[--C-:B---3--:R-:W-:Y:S02]  /*4150*/  HADD2.F32 R28, -RZ, R140.reuse.H0_H0 ;  /* 0x2000008cff1c7230 */ /* 0x108fe40000004100 */
[----:B------:R-:W-:-:S03]  /*4160*/  HADD2.F32 R140, -RZ, R140.H1_H1 ;  /* 0x3000008cff8c7230 */ /* 0x000fc60000004100 */
[----:B------:R-:W-:Y:S01]  /*4170*/  FADD.FTZ R208, R208, R28 ;  /* 0x0000001cd0d07221 */ /* 0x000fe20000010000 */
[----:B------:R-:W-:Y:S01]  /*4180*/  FFMA.FTZ R0, R27, R28, R0 ;  /* 0x0000001c1b007223 */ /* 0x000fe20000010000 */
[C---:B------:R-:W-:Y:S01]  /*4190*/  FMUL.FTZ R157, R4.reuse, R157 ;  /* 0x0000009d049d7220 */ /* 0x040fe20000410000 */
[----:B------:R-:W-:Y:S01]  /*41a0*/  FADD.FTZ R93, R93, R136 ;  /* 0x000000885d5d7221 */ /* 0x000fe20000010000 */
[----:B------:R-:W-:Y:S02]  /*41b0*/  FADD.FTZ R209, R209, R140 ;  /* 0x0000008cd1d17221 */ /* 0x000fe40000010000 */
[C---:B------:R-:W-:Y:S01]  /*41c0*/  FFMA.FTZ R53, R157.reuse, R136, R53 ;  /* 0x000000889d357223 */ /* 0x040fe20000010035 */
[----:B------:R-:W-:Y:S01]  /*41d0*/  FFMA.FTZ R164, R157, R140, R164 ;  /* 0x0000008c9da47223 */ /* 0x000fe200000100a4 */
[----:B------:R-:W-:Y:S01]  /*41e0*/  FMUL.FTZ R159, R4, R159 ;  /* 0x0000009f049f7220 */ /* 0x000fe20000410000 */
[----:B------:R1:W-:Y:S01]  /*41f0*/  STL [R1], R0 ;  /* 0x0000000001007387 */ /* 0x0003e20000100800 */
[----:B------:R-:W-:Y:S01]  /*4200*/  FADD.FTZ R92, R92, R160 ;  /* 0x000000a05c5c7221 */ /* 0x000fe20000010000 */
[----:B------:R-:W-:-:S02]  /*4210*/  FFMA.FTZ R52, R27, R160, R52 ;  /* 0x000000a01b347223 */ /* 0x000fc40000010034 */
[----:B-1----:R1:W5:Y:S04]  /*4220*/  LDL.LU R0, [R1+0x1d4] ;  /* 0x0001d40001007983 */ /* 0x0023680000300800 */
[----:B------:R3:W-:Y:S02]  /*4230*/  STL [R1+0x4], R164 ;  /* 0x000004a401007387 */ /* 0x0007e40000100800 */
[----:B---3--:R-:W-:Y:S01]  /*4240*/  FMUL.FTZ R164, R4, R147 ;  /* 0x0000009304a47220 */ /* 0x008fe20000410000 */
[----:B--2---:R-:W-:-:S04]  /*4250*/  FMUL.FTZ R158, R158, R160 ;  /* 0x000000a09e9e7220 */ /* 0x004fc80000410000 */
[----:B------:R-:W-:Y:S01]  /*4260*/  FFMA.FTZ R28, R195, R28, R158 ;  /* 0x0000001cc31c7223 */ /* 0x000fe2000001009e */
[----:B------:R-:W-:-:S04]  /*4270*/  FMUL.FTZ R158, R214, R136 ;  /* 0x00000088d69e7220 */ /* 0x000fc80000410000 */
[----:B------:R-:W-:Y:S01]  /*4280*/  FFMA.FTZ R158, R161, R140, R158 ;  /* 0x0000008ca19e7223 */ /* 0x000fe2000001009e */
[----:B------:R-:W-:Y:S02]  /*4290*/  HADD2.F32 R161, -RZ, R137.H0_H0 ;  /* 0x20000089ffa17230 */ /* 0x000fe40000004100 */
[----:B------:R-:W-:-:S03]  /*42a0*/  HADD2.F32 R136, -RZ, R141.H0_H0 ;  /* 0x2000008dff887230 */ /* 0x000fc60000004100 */
[----:B------:R-:W-:Y:S02]  /*42b0*/  FMUL.FTZ R140, R163, R161 ;  /* 0x000000a1a38c7220 */ /* 0x000fe40000410000 */
[----:B------:R-:W-:Y:S01]  /*42c0*/  FADD.FTZ R210, R210, R136 ;  /* 0x00000088d2d27221 */ /* 0x000fe20000010000 */
[-C--:B------:R-:W-:Y:S01]  /*42d0*/  FFMA.FTZ R162, R159, R136.reuse, R162 ;  /* 0x000000889fa27223 */ /* 0x080fe200000100a2 */
[----:B------:R-:W-:Y:S01]  /*42e0*/  FFMA.FTZ R160, R182, R136, R140 ;  /* 0x00000088b6a07223 */ /* 0x000fe2000001008c */
[----:B------:R-:W-:Y:S02]  /*42f0*/  HADD2.F32 R136, -RZ, R141.H1_H1 ;  /* 0x3000008dff887230 */ /* 0x000fe40000004100 */
[----:B------:R-:W-:-:S03]  /*4300*/  HADD2.F32 R137, -RZ, R137.H1_H1 ;  /* 0x30000089ff897230 */ /* 0x000fc60000004100 */
[----:B------:R-:W-:Y:S01]  /*4310*/  FFMA.FTZ R184, R164, R136, R184 ;  /* 0x00000088a4b87223 */ /* 0x000fe200000100b8 */
[----:B------:R-:W-:Y:S01]  /*4320*/  FADD.FTZ R94, R94, R161 ;  /* 0x000000a15e5e7221 */ /* 0x000fe20000010000 */
[----:B------:R-:W-:Y:S01]  /*4330*/  FFMA.FTZ R54, R159, R161, R54 ;  /* 0x000000a19f367223 */ /* 0x000fe20000010036 */
[----:B------:R-:W-:Y:S01]  /*4340*/  STL [R1+0x8], R162 ;  /* 0x000008a201007387 */ /* 0x000fe20000100800 */
[----:B------:R-:W-:-:S03]  /*4350*/  FMUL.FTZ R140, R183, R137 ;  /* 0x00000089b78c7220 */ /* 0x000fc60000410000 */
[----:B------:R-:W2:Y:S04]  /*4360*/  LDL R161, [R1+0xb0] ;  /* 0x0000b00001a17983 */ /* 0x000ea80000100800 */
[----:B------:R-:W3:Y:S04]  /*4370*/  LDL R182, [R1+0xb4] ;  /* 0x0000b40001b67983 */ /* 0x000ee80000100800 */
[----:B------:R4:W-:Y:S04]  /*4380*/  STL [R1+0xc], R184 ;  /* 0x00000cb801007387 */ /* 0x0009e80000100800 */
[----:B------:R-:W3:Y:S01]  /*4390*/  LDL R183, [R1+0x94] ;  /* 0x0000940001b77983 */ /* 0x000ee20000100800 */
[----:B------:R-:W-:-:S03]  /*43a0*/  FFMA.FTZ R163, R194, R136, R140 ;  /* 0x00000088c2a37223 */ /* 0x000fc6000001008c */
[----:B------:R-:W3:Y:S04]  /*43b0*/  LDL R194, [R1+0x98] ;  /* 0x0000980001c27983 */ /* 0x000ee80000100800 */
[----:B----4-:R-:W4:Y:S04]  /*43c0*/  LDL R184, [R1+0xb8] ;  /* 0x0000b80001b87983 */ /* 0x010f280000100800 */
[----:B------:R-:W4:Y:S04]  /*43d0*/  LDL R147, [R1+0x9c] ;  /* 0x00009c0001937983 */ /* 0x000f280000100800 */
[----:B------:R-:W4:Y:S01]  /*43e0*/  LDL R141, [R1+0xbc] ;  /* 0x0000bc00018d7983 */ /* 0x000f220000100800 */
[----:B------:R-:W-:-:S02]  /*43f0*/  HADD2.F32 R140, -RZ, R138.H0_H0 ;  /* 0x2000008aff8c7230 */ /* 0x000fc40000004100 */
[----:B------:R-:W-:Y:S01]  /*4400*/  FADD.FTZ R211, R211, R136 ;  /* 0x00000088d3d37221 */ /* 0x000fe20000010000 */
[----:B------:R-:W-:Y:S01]  /*4410*/  FADD.FTZ R95, R95, R137 ;  /* 0x000000895f5f7221 */ /* 0x000fe20000010000 */
[----:B------:R-:W-:Y:S01]  /*4420*/  FFMA.FTZ R55, R164, R137, R55 ;  /* 0x00000089a4377223 */ /* 0x000fe20000010037 */
[----:B------:R-:W-:Y:S02]  /*4430*/  HADD2.F32 R136, -RZ, R142.H0_H0 ;  /* 0x2000008eff887230 */ /* 0x000fe40000004100 */
[C---:B------:R-:W-:Y:S01]  /*4440*/  FMUL.FTZ R162, R4.reuse, R145 ;  /* 0x0000009104a27220 */ /* 0x040fe20000410000 */
[----:B------:R-:W-:Y:S01]  /*4450*/  FMUL.FTZ R137, R181, R140 ;  /* 0x0000008cb5897220 */ /* 0x000fe20000410000 */
[----:B------:R-:W-:Y:S02]  /*4460*/  HADD2.F32 R138, -RZ, R138.H1_H1 ;  /* 0x3000008aff8a7230 */ /* 0x000fe40000004100 */
        /* <DEDUP_REMOVED lines=8> */
[----:B--2---:R-:W-:Y:S01]  /*44f0*/  FFMA.FTZ R161, R161, R136, R137 ;  /* 0x00000088a1a17223 */ /* 0x004fe20000010089 */
[----:B------:R-:W-:-:S05]  /*4500*/  HADD2.F32 R136, -RZ, R142.H1_H1 ;  /* 0x3000008eff887230 */ /* 0x000fca0000004100 */
[----:B------:R-:W-:Y:S01]  /*4510*/  FADD.FTZ R205, R205, R136 ;  /* 0x00000088cdcd7221 */ /* 0x000fe20000010000 */
[----:B------:R-:W-:Y:S01]  /*4520*/  FFMA.FTZ R249, R181, R136, R249 ;  /* 0x00000088b5f97223 */ /* 0x000fe200000100f9 */
[----:B---3--:R-:W-:Y:S01]  /*4530*/  FMUL.FTZ R137, R183, R138 ;  /* 0x0000008ab7897220 */ /* 0x008fe20000410000 */
[----:B------:R-:W-:Y:S02]  /*4540*/  HADD2.F32 R138, -RZ, R139.H0_H0 ;  /* 0x2000008bff8a7230 */ /* 0x000fe40000004100 */
[----:B------:R-:W-:Y:S01]  /*4550*/  FMUL.FTZ R183, R4, R146 ;  /* 0x0000009204b77220 */ /* 0x000fe20000410000 */
[----:B------:R-:W-:Y:S01]  /*4560*/  FFMA.FTZ R182, R182, R136, R137 ;  /* 0x00000088b6b67223 */ /* 0x000fe20000010089 */
[----:B------:R-:W-:Y:S02]  /*4570*/  HADD2.F32 R136, -RZ, R143.H0_H0 ;  /* 0x2000008fff887230 */ /* 0x000fe40000004100 */
[----:B------:R-:W-:Y:S01]  /*4580*/  FMUL.FTZ R137, R194, R138 ;  /* 0x0000008ac2897220 */ /* 0x000fe20000410000 */
[----:B------:R-:W-:-:S02]  /*4590*/  HADD2.F32 R139, -RZ, R139.H1_H1 ;  /* 0x3000008bff8b7230 */ /* 0x000fc40000004100 */
[----:B------:R-:W-:Y:S01]  /*45a0*/  FADD.FTZ R206, R206, R136 ;  /* 0x00000088cece7221 */ /* 0x000fe20000010000 */
[-C--:B------:R-:W-:Y:S01]  /*45b0*/  FFMA.FTZ R250, R183, R136.reuse, R250 ;  /* 0x00000088b7fa7223 */ /* 0x080fe200000100fa */
[----:B----4-:R-:W-:Y:S01]  /*45c0*/  FFMA.FTZ R184, R184, R136, R137 ;  /* 0x00000088b8b87223 */ /* 0x010fe20000010089 */
[----:B------:R-:W-:Y:S02]  /*45d0*/  HADD2.F32 R136, -RZ, R143.H1_H1 ;  /* 0x3000008fff887230 */ /* 0x000fe40000004100 */
[----:B------:R-:W-:-:S03]  /*45e0*/  FMUL.FTZ R137, R147, R139 ;  /* 0x0000008b93897220 */ /* 0x000fc60000410000 */
[----:B------:R-:W-:Y:S01]  /*45f0*/  FADD.FTZ R207, R207, R136 ;  /* 0x00000088cfcf7221 */ /* 0x000fe20000010000 */
[-C--:B------:R-:W-:Y:S01]  /*4600*/  FFMA.FTZ R251, R193, R136.reuse, R251 ;  /* 0x00000088c1fb7223 */ /* 0x080fe200000100fb */
        /* <DEDUP_REMOVED lines=15> */
[----:B------:R-:W-:Y:S01]  /*4700*/  FADD.FTZ R98, R98, R138 ;  /* 0x0000008a62627221 */ /* 0x000fe20000010000 */
[----:B------:R-:W-:Y:S01]  /*4710*/  FFMA.FTZ R58, R183, R138, R58 ;  /* 0x0000008ab73a7223 */ /* 0x000fe2000001003a */
[----:B------:R-:W-:Y:S01]  /*4720*/  FADD.FTZ R99, R99, R139 ;  /* 0x0000008b63637221 */ /* 0x000fe20000010000 */
[C---:B------:R-:W-:Y:S01]  /*4730*/  FFMA.FTZ R59, R193.reuse, R139, R59 ;  /* 0x0000008bc13b7223 */ /* 0x040fe2000001003b */
[----:B------:R-:W-:Y:S01]  /*4740*/  FADD.FTZ R212, R136, R194 ;  /* 0x000000c288d47221 */ /* 0x000fe20000010000 */
[----:B-1----:R-:W-:-:S07]  /*4750*/  FFMA.FTZ R213, R193, R194, R137 ;  /* 0x000000c2c1d57223 */ /* 0x002fce0000010089 */
.L_x_3134:
[----:B------:R-:W-:Y:S05]  /*4760*/  BSYNC.RECONVERGENT B1 ;  /* 0x0000000000017941 */ /* 0x000fea0003800200 */
.L_x_3133:
        /* <DEDUP_REMOVED lines=23> */
.L_x_3216:
        /* <DEDUP_REMOVED lines=47> */
.L_x_3140:
        /* <DEDUP_REMOVED lines=33> */
.L_x_3139:
        /* <DEDUP_REMOVED lines=36> */
.L_x_3142:
        /* <DEDUP_REMOVED lines=37> */
.L_x_3138:
        /* <DEDUP_REMOVED lines=20> */
[----:B------:R-:W-:Y:S01]  /*53b0*/  FFMA.FTZ R136, R16, R141, R140 ;  /* 0x0000008d10887223 */ /* 0x000fe2000001008c */
[----:B------:R-:W-:Y:S01]  /*53c0*/  FFMA.FTZ R142, R4, R137, R138 ;  /* 0x00000089048e7223 */ /* 0x000fe2000001008a */
        /* <DEDUP_REMOVED lines=23> */
.L_x_3144:
        /* <DEDUP_REMOVED lines=17> */
[----:B------:R-:W-:Y:S01]  /*5650*/  FFMA.FTZ R142, R4, R112, R113 ;  /* 0x00000070048e7223 */ /* 0x000fe20000010071 */
        /* <DEDUP_REMOVED lines=23> */
.L_x_3143:
[----:B------:R-:W-:-:S04]  /*57d0*/  UISETP.NE.U32.AND UP0, UPT, UR6, URZ, UPT ;  /* 0x000000ff0600728c */ /* 0x000fc8000bf05070 */
[----:B------:R-:W-:-:S09]  /*57e0*/  UISETP.NE.AND.EX UP0, UPT, UR7, URZ, UPT, UP0 ;  /* 0x000000ff0700728c */ /* 0x000fd2000bf05300 */
[----:B------:R-:W-:Y:S05]  /*57f0*/  BRA.U UP0, `(.L_x_3145) ;  /* 0x0000000100a47547 */ /* 0x000fea000b800000 */
        /* <DEDUP_REMOVED lines=41> */
.L_x_3145:
[-CC-:B-----5:R-:W-:Y:S01]  /*5a90*/  FFMA.FTZ R100, R0, R141.reuse, R140.reuse ;  /* 0x0000008d00647223 */ /* 0x1a0fe2000001008c */
[-C--:B------:R-:W-:Y:S01]  /*5aa0*/  FFMA.FTZ R102, R16, R141.reuse, R140 ;  /* 0x0000008d10667223 */ /* 0x080fe2000001008c */
[----:B------:R-:W-:Y:S02]  /*5ab0*/  HADD2.F32 R103, -RZ, R104.H0_H0 ;  /* 0x20000068ff677230 */ /* 0x000fe40000004100 */
[----:B------:R-:W-:Y:S01]  /*5ac0*/  FADD.FTZ R100, R2, -R100 ;  /* 0x8000006402647221 */ /* 0x000fe20000010000 */
[----:B------:R-:W-:Y:S02]  /*5ad0*/  HADD2.F32 R101, -RZ, R105.H0_H0 ;  /* 0x20000069ff657230 */ /* 0x000fe40000004100 */
[----:B------:R-:W-:Y:S01]  /*5ae0*/  FADD.FTZ R102, R15, -R102 ;  /* 0x800000660f667221 */ /* 0x000fe20000010000 */
[----:B------:R-:W-:Y:S02]  /*5af0*/  HADD2.F32 R112, -RZ, R106.H0_H0 ;  /* 0x2000006aff707230 */ /* 0x000fe40000004100 */
        /* <DEDUP_REMOVED lines=37> */
.L_x_3141:
        /* <DEDUP_REMOVED lines=14> */
.L_x_3137:
[----:B------:R-:W-:Y:S05]  /*5e30*/  BSYNC.RECONVERGENT B1 ;  /* 0x0000000000017941 */ /* 0x000fea0003800200 */
.L_x_3136:
        /* <DEDUP_REMOVED lines=19> */
[----:B-1----:R-:W-:Y:S02]  /*5f70*/  HADD2.F32 R112, -RZ, R122.H0_H0 ;  /* 0x2000007aff707230 */ /* 0x002fe40000004100 */
        /* <DEDUP_REMOVED lines=38> */
.L_x_3150:
[-CC-:B------:R-:W-:Y:S01]  /*61e0*/  FFMA.FTZ R102, R150, R141.reuse, R140.reuse ;  /* 0x0000008d96667223 */ /* 0x180fe2000001008c */
[----:B------:R-:W-:Y:S01]  /*61f0*/  FFMA.FTZ R100, R176, R141, R140 ;  /* 0x0000008db0647223 */ /* 0x000fe2000001008c */
[--C-:B-----5:R-:W-:Y:S02]  /*6200*/  HADD2.F32 R103, -RZ, R122.reuse.H0_H0 ;  /* 0x2000007aff677230 */ /* 0x120fe40000004100 */
[----:B------:R-:W-:Y:S02]  /*6210*/  HADD2.F32 R101, -RZ, R122.H1_H1 ;  /* 0x3000007aff657230 */ /* 0x000fe40000004100 */
[----:B------:R-:W-:Y:S01]  /*6220*/  FADD.FTZ R102, R149, -R102 ;  /* 0x8000006695667221 */ /* 0x000fe20000010000 */
[----:B------:R-:W-:Y:S01]  /*6230*/  FADD.FTZ R100, R175, -R100 ;  /* 0x80000064af647221 */ /* 0x000fe20000010000 */
[----:B-1----:R-:W-:Y:S02]  /*6240*/  HADD2.F32 R136, -RZ, R123.H0_H0 ;  /* 0x2000007bff887230 */ /* 0x002fe40000004100 */
        /* <DEDUP_REMOVED lines=34> */
.L_x_3149:
[----:B-1----:R-:W1:Y:S02]  /*6470*/  LDC.64 R136, c[0x0][0x470] ;  /* 0x00011c00ff887b82 */ /* 0x002e640000000a00 */
[----:B-1----:R-:W-:-:S04]  /*6480*/  ISETP.NE.U32.AND P6, PT, R136, RZ, PT ;  /* 0x000000ff8800720c */ /* 0x002fc80003fc5070 */
        /* <DEDUP_REMOVED lines=43> */
.L_x_3152:
        /* <DEDUP_REMOVED lines=13> */
[----:B------:R-:W-:Y:S01]  /*6810*/  FFMA.FTZ R142, R4, R137, R138 ;  /* 0x00000089048e7223 */ /* 0x000fe2000001008a */
        /* <DEDUP_REMOVED lines=23> */
.L_x_3148:
        /* <DEDUP_REMOVED lines=45> */
.L_x_3154:
        /* <DEDUP_REMOVED lines=33> */
.L_x_3153:
        /* <DEDUP_REMOVED lines=37> */
.L_x_3155:
        /* <DEDUP_REMOVED lines=28> */
.L_x_3151:
        /* <DEDUP_REMOVED lines=10> */
.L_x_3147:
[----:B------:R-:W-:Y:S05]  /*7320*/  BSYNC.RECONVERGENT B1 ;  /* 0x0000000000017941 */ /* 0x000fea0003800200 */
.L_x_3146:
        /* <DEDUP_REMOVED lines=19> */
[----:B-12---:R-:W-:Y:S02]  /*7460*/  HADD2.F32 R112, -RZ, R126.H0_H0 ;  /* 0x2000007eff707230 */ /* 0x006fe40000004100 */
        /* <DEDUP_REMOVED lines=38> */
.L_x_3160:
[-CC-:B------:R-:W-:Y:S01]  /*76d0*/  FFMA.FTZ R102, R34, R141.reuse, R140.reuse ;  /* 0x0000008d22667223 */ /* 0x180fe2000001008c */
[----:B------:R-:W-:Y:S01]  /*76e0*/  FFMA.FTZ R100, R172, R141, R140 ;  /* 0x0000008dac647223 */ /* 0x000fe2000001008c */
[--C-:B-----5:R-:W-:Y:S02]  /*76f0*/  HADD2.F32 R103, -RZ, R126.reuse.H0_H0 ;  /* 0x2000007eff677230 */ /* 0x120fe40000004100 */
[----:B------:R-:W-:Y:S02]  /*7700*/  HADD2.F32 R101, -RZ, R126.H1_H1 ;  /* 0x3000007eff657230 */ /* 0x000fe40000004100 */
[----:B------:R-:W-:Y:S01]  /*7710*/  FADD.FTZ R102, R33, -R102 ;  /* 0x8000006621667221 */ /* 0x000fe20000010000 */
[----:B------:R-:W-:Y:S01]  /*7720*/  FADD.FTZ R100, R171, -R100 ;  /* 0x80000064ab647221 */ /* 0x000fe20000010000 */
[----:B-12---:R-:W-:Y:S02]  /*7730*/  HADD2.F32 R136, -RZ, R127.H0_H0 ;  /* 0x2000007fff887230 */ /* 0x006fe40000004100 */
        /* <DEDUP_REMOVED lines=34> */
.L_x_3159:
[----:B-12---:R-:W1:Y:S02]  /*7960*/  LDC.64 R136, c[0x0][0x470] ;  /* 0x00011c00ff887b82 */ /* 0x006e640000000a00 */
        /* <DEDUP_REMOVED lines=44> */
.L_x_3162:
        /* <DEDUP_REMOVED lines=37> */
.L_x_3158:
        /* <DEDUP_REMOVED lines=45> */
.L_x_3164:
        /* <DEDUP_REMOVED lines=33> */
.L_x_3163:
        /* <DEDUP_REMOVED lines=37> */
.L_x_3165:
        /* <DEDUP_REMOVED lines=28> */
.L_x_3161:
        /* <DEDUP_REMOVED lines=10> */
.L_x_3157:
[----:B------:R-:W-:Y:S05]  /*8810*/  BSYNC.RECONVERGENT B1 ;  /* 0x0000000000017941 */ /* 0x000fea0003800200 */
.L_x_3156:
        /* <DEDUP_REMOVED lines=19> */
[----:B-123--:R-:W-:Y:S02]  /*8950*/  HADD2.F32 R112, -RZ, R130.H0_H0 ;  /* 0x20000082ff707230 */ /* 0x00efe40000004100 */
        /* <DEDUP_REMOVED lines=38> */
.L_x_3170:
[-CC-:B------:R-:W-:Y:S01]  /*8bc0*/  FFMA.FTZ R102, R30, R141.reuse, R140.reuse ;  /* 0x0000008d1e667223 */ /* 0x180fe2000001008c */
[----:B------:R-:W-:Y:S01]  /*8bd0*/  FFMA.FTZ R100, R168, R141, R140 ;  /* 0x0000008da8647223 */ /* 0x000fe2000001008c */
[--C-:B-----5:R-:W-:Y:S02]  /*8be0*/  HADD2.F32 R103, -RZ, R130.reuse.H0_H0 ;  /* 0x20000082ff677230 */ /* 0x120fe40000004100 */
[----:B------:R-:W-:Y:S02]  /*8bf0*/  HADD2.F32 R101, -RZ, R130.H1_H1 ;  /* 0x30000082ff657230 */ /* 0x000fe40000004100 */
[----:B------:R-:W-:Y:S01]  /*8c00*/  FADD.FTZ R102, R29, -R102 ;  /* 0x800000661d667221 */ /* 0x000fe20000010000 */
[----:B------:R-:W-:Y:S01]  /*8c10*/  FADD.FTZ R100, R167, -R100 ;  /* 0x80000064a7647221 */ /* 0x000fe20000010000 */
[----:B-123--:R-:W-:Y:S02]  /*8c20*/  HADD2.F32 R136, -RZ, R131.H0_H0 ;  /* 0x20000083ff887230 */ /* 0x00efe40000004100 */
        /* <DEDUP_REMOVED lines=34> */
.L_x_3169:
[----:B-123--:R-:W1:Y:S02]  /*8e50*/  LDC.64 R136, c[0x0][0x470] ;  /* 0x00011c00ff887b82 */ /* 0x00ee640000000a00 */
        /* <DEDUP_REMOVED lines=44> */
.L_x_3172:
        /* <DEDUP_REMOVED lines=37> */
.L_x_3168:
        /* <DEDUP_REMOVED lines=45> */
.L_x_3174:
        /* <DEDUP_REMOVED lines=33> */
.L_x_3173:
        /* <DEDUP_REMOVED lines=37> */
.L_x_3175:
        /* <DEDUP_REMOVED lines=28> */
.L_x_3171:
        /* <DEDUP_REMOVED lines=10> */
.L_x_3167:
[----:B------:R-:W-:Y:S05]  /*9d00*/  BSYNC.RECONVERGENT B1 ;  /* 0x0000000000017941 */ /* 0x000fea0003800200 */
.L_x_3166:
        /* <DEDUP_REMOVED lines=14> */
[----:B-12345:R-:W-:Y:S02]  /*9df0*/  HADD2.F32 R136, -RZ, R132.H0_H0 ;  /* 0x20000084ff887230 */ /* 0x03efe40000004100 */
[-CC-:B------:R-:W-:Y:S01]  /*9e00*/  FFMA.FTZ R113, R159, R141.reuse, R140.reuse ;  /* 0x0000008d9f717223 */ /* 0x180fe2000001008c */
[-C--:B------:R-:W-:Y:S01]  /*9e10*/  FFMA.FTZ R114, R164, R141.reuse, R140 ;  /* 0x0000008da4727223 */ /* 0x080fe2000001008c */
[----:B------:R-:W-:Y:S01]  /*9e20*/  FADD.FTZ R100, R28, -R100 ;  /* 0x800000641c647221 */ /* 0x000fe20000010000 */
[----:B------:R-:W-:Y:S01]  /*9e30*/  FFMA.FTZ R102, R162, R141, R140 ;  /* 0x0000008da2667223 */ /* 0x000fe2000001008c */
[----:B------:R-:W-:Y:S01]  /*9e40*/  FADD.FTZ R113, R160, -R113 ;  /* 0x80000071a0717221 */ /* 0x000fe20000010000 */
[----:B------:R-:W-:Y:S01]  /*9e50*/  FADD.FTZ R114, R163, -R114 ;  /* 0x80000072a3727221 */ /* 0x000fe20000010000 */
[----:B------:R-:W-:Y:S01]  /*9e60*/  FFMA.FTZ R100, R4, R100, R136 ;  /* 0x0000006404647223 */ /* 0x000fe20000010088 */
        /* <DEDUP_REMOVED lines=36> */
.L_x_3180:
[----:B------:R-:W-:Y:S01]  /*a0b0*/  FFMA.FTZ R100, R27, R141, R140 ;  /* 0x0000008d1b647223 */ /* 0x000fe2000001008c */
[--C-:B-----5:R-:W-:Y:S02]  /*a0c0*/  HADD2.F32 R101, -RZ, R132.reuse.H0_H0 ;  /* 0x20000084ff657230 */ /* 0x120fe40000004100 */
[----:B------:R-:W-:Y:S02]  /*a0d0*/  HADD2.F32 R102, -RZ, R132.H1_H1 ;  /* 0x30000084ff667230 */ /* 0x000fe40000004100 */
[----:B------:R-:W-:-:S04]  /*a0e0*/  FADD.FTZ R100, R28, -R100 ;  /* 0x800000641c647221 */ /* 0x000fc80000010000 */
[----:B------:R-:W-:Y:S01]  /*a0f0*/  FFMA.FTZ R100, R4, R100, R101 ;  /* 0x0000006404647223 */ /* 0x000fe20000010065 */
        /* <DEDUP_REMOVED lines=36> */
.L_x_3179:
[----:B-1234-:R-:W1:Y:S02]  /*a340*/  LDC.64 R136, c[0x0][0x470] ;  /* 0x00011c00ff887b82 */ /* 0x01ee640000000a00 */
[----:B-1----:R-:W-:-:S04]  /*a350*/  ISETP.NE.U32.AND P1, PT, R136, RZ, PT ;  /* 0x000000ff8800720c */ /* 0x002fc80003f25070 */
[----:B------:R-:W-:-:S13]  /*a360*/  ISETP.NE.AND.EX P1, PT, R137, RZ, PT, P1 ;  /* 0x000000ff8900720c */ /* 0x000fda0003f25310 */
[----:B------:R-:W-:Y:S05]  /*a370*/  @!P1 BRA `(.L_x_3182) ;  /* 0x0000000000a49947 */ /* 0x000fea0003800000 */
        /* <DEDUP_REMOVED lines=41> */
.L_x_3182:
[-CC-:B------:R-:W-:Y:S01]  /*a610*/  FFMA.FTZ R139, R193, R141.reuse, R140.reuse ;  /* 0x0000008dc18b7223 */ /* 0x180fe2000001008c */
[--C-:B-----5:R-:W-:Y:S02]  /*a620*/  HADD2.F32 R136, -RZ, R135.reuse.H1_H1 ;  /* 0x30000087ff887230 */ /* 0x120fe40000004100 */
[----:B------:R-:W-:Y:S01]  /*a630*/  FFMA.FTZ R138, R162, R141, R140 ;  /* 0x0000008da28a7223 */ /* 0x000fe2000001008c */
[----:B------:R-:W-:Y:S02]  /*a640*/  HADD2.F32 R137, -RZ, R135.H0_H0 ;  /* 0x20000087ff897230 */ /* 0x000fe40000004100 */
[----:B------:R-:W-:Y:S01]  /*a650*/  FADD.FTZ R139, R194, -R139 ;  /* 0x8000008bc28b7221 */ /* 0x000fe20000010000 */
[----:B------:R-:W-:-:S03]  /*a660*/  FADD.FTZ R138, R161, -R138 ;  /* 0x8000008aa18a7221 */ /* 0x000fc60000010000 */
[----:B------:R-:W-:Y:S01]  /*a670*/  FFMA.FTZ R139, R4, R139, R136 ;  /* 0x0000008b048b7223 */ /* 0x000fe20000010088 */
        /* <DEDUP_REMOVED lines=30> */
.L_x_3178:
        /* <DEDUP_REMOVED lines=45> */
.L_x_3184:
        /* <DEDUP_REMOVED lines=33> */
.L_x_3183:
        /* <DEDUP_REMOVED lines=37> */
.L_x_3185:
        /* <DEDUP_REMOVED lines=28> */
.L_x_3181:
        /* <DEDUP_REMOVED lines=9> */
.L_x_3177:
[----:B------:R-:W-:Y:S05]  /*b1e0*/  BSYNC.RECONVERGENT B1 ;  /* 0x0000000000017941 */ /* 0x000fea0003800200 */
.L_x_3176:
[----:B-1234-:R-:W1:Y:S02]  /*b1f0*/  LDC.64 R136, c[0x0][0x380] ;  /* 0x0000e000ff887b82 */ /* 0x01ee640000000a00 */
[----:B-1----:R-:W-:-:S04]  /*b200*/  LEA R215, R136, R215, 0x2 ;  /* 0x000000d788d77211 */ /* 0x002fc800078e10ff */
[----:B------:R-:W-:-:S13]  /*b210*/  ISETP.GE.AND P0, PT, R215, R137, PT ;  /* 0x00000089d700720c */ /* 0x000fda0003f06270 */
[----:B------:R-:W-:Y:S05]  /*b220*/  @!P0 BRA `(.L_x_3186) ;  /* 0xffffff6400008947 */ /* 0x000fea000383ffff */
.L_x_3124:
[----:B------:R-:W-:Y:S05]  /*b230*/  BSYNC B0 ;  /* 0x0000000000007941 */ /* 0x000fea0003800000 */
.L_x_3123:
[----:B------:R-:W2:Y:S04]  /*b240*/  LDL.LU R136, [R1+0x10] ;  /* 0x0000100001887983 */ /* 0x000ea80000300800 */
[----:B------:R-:W3:Y:S04]  /*b250*/  LDL.LU R139, [R1+0x4] ;  /* 0x00000400018b7983 */ /* 0x000ee80000300800 */
        /* <DEDUP_REMOVED lines=82> */
[----:B------:R-:W-:Y:S01]  /*b780*/  IADD3 R23, PT, PT, R23, R141, RZ ;  /* 0x0000008d17177210 */ /* 0x000fe20007ffe0ff */
[----:B------:R-:W-:Y:S02]  /*b790*/  FADD.FTZ R134, R5, R8 ;  /* 0x0000000805867221 */ /* 0x000fe40000010000 */
        /* <DEDUP_REMOVED lines=143> */
[----:B0-----:R-:W0:Y:S08]  /*c090*/  LDC R40, c[0x0][0x388] ;  /* 0x0000e200ff287b82 */ /* 0x001e300000000800 */
        /* <DEDUP_REMOVED lines=95> */
.L_x_3188:
[----:B------:R-:W-:Y:S05]  /*c690*/  BSYNC.RECONVERGENT B0 ;  /* 0x0000000000007941 */ /* 0x000fea0003800200 */
.L_x_3187:
        /* <DEDUP_REMOVED lines=22> */
.L_x_3190:
[----:B------:R-:W-:Y:S05]  /*c800*/  BSYNC.RECONVERGENT B0 ;  /* 0x0000000000007941 */ /* 0x000fea0003800200 */
.L_x_3189:
        /* <DEDUP_REMOVED lines=22> */
.L_x_3192:
[----:B------:R-:W-:Y:S05]  /*c970*/  BSYNC.RECONVERGENT B0 ;  /* 0x0000000000007941 */ /* 0x000fea0003800200 */
.L_x_3191:
        /* <DEDUP_REMOVED lines=167> */
.L_x_3194:
[----:B------:R-:W-:Y:S05]  /*d3f0*/  BSYNC.RECONVERGENT B0 ;  /* 0x0000000000007941 */ /* 0x000fea0003800200 */
.L_x_3193:
        /* <DEDUP_REMOVED lines=22> */
.L_x_3196:
[----:B------:R-:W-:Y:S05]  /*d560*/  BSYNC.RECONVERGENT B0 ;  /* 0x0000000000007941 */ /* 0x000fea0003800200 */
.L_x_3195:
        /* <DEDUP_REMOVED lines=22> */
.L_x_3198:
[----:B------:R-:W-:Y:S05]  /*d6d0*/  BSYNC.RECONVERGENT B0 ;  /* 0x0000000000007941 */ /* 0x000fea0003800200 */
.L_x_3197:
        /* <DEDUP_REMOVED lines=22> */
.L_x_3200:
[----:B------:R-:W-:Y:S05]  /*d840*/  BSYNC.RECONVERGENT B0 ;  /* 0x0000000000007941 */ /* 0x000fea0003800200 */
.L_x_3199:
        /* <DEDUP_REMOVED lines=22> */
.L_x_3202:
[----:B------:R-:W-:Y:S05]  /*d9b0*/  BSYNC.RECONVERGENT B0 ;  /* 0x0000000000007941 */ /* 0x000fea0003800200 */
.L_x_3201:
        /* <DEDUP_REMOVED lines=22> */
.L_x_3204:
[----:B------:R-:W-:Y:S05]  /*db20*/  BSYNC.RECONVERGENT B0 ;  /* 0x0000000000007941 */ /* 0x000fea0003800200 */
.L_x_3203:
        /* <DEDUP_REMOVED lines=9> */
.L_x_3135:
        /* <DEDUP_REMOVED lines=8> */
.L_x_3206:
[----:B------:R-:W-:Y:S05]  /*dc40*/  BSYNC B1 ;  /* 0x0000000000017941 */ /* 0x000fea0003800000 */
.L_x_3205:
        /* <DEDUP_REMOVED lines=9> */
.L_x_3207:
        /* <DEDUP_REMOVED lines=8> */
.L_x_3208:
[----:B------:R-:W-:Y:S02]  /*dd60*/  MOV R139, R141 ;  /* 0x0000008d008b7202 */ /* 0x000fe40000000f00 */
[----:B------:R-:W-:-:S05]  /*dd70*/  MOV R136, R142 ;  /* 0x0000008e00887202 */ /* 0x000fca0000000f00 */
[----:B------:R-:W-:Y:S01]  /*dd80*/  FADD.FTZ R140, R140, R136 ;  /* 0x000000888c8c7221 */ /* 0x000fe20000010000 */
[----:B------:R-:W-:-:S07]  /*dd90*/  MOV R136, 0xffffffff ;  /* 0xffffffff00887802 */ /* 0x000fce0000000f00 */
[----:B------:R-:W-:Y:S05]  /*dda0*/  WARPSYNC.COLLECTIVE R136, `(.L_x_3209) ;  /* 0x0000000088087348 */ /* 0x000fea0003c00000 */
[----:B------:R0:W1:Y:S02]  /*ddb0*/  SHFL.BFLY P0, R142, R139, R138, R137 ;  /* 0x0c00008a8b8e7389 */ /* 0x0000640000000089 */
[----:B01----:R-:W-:Y:S05]  /*ddc0*/  ENDCOLLECTIVE ;  /* 0x000000000000791b */ /* 0x003fea0003800000 */
.L_x_3209:
        /* <DEDUP_REMOVED lines=8> */
.L_x_3210:
[----:B------:R-:W-:Y:S02]  /*de50*/  MOV R139, R141 ;  /* 0x0000008d008b7202 */ /* 0x000fe40000000f00 */
[----:B------:R-:W-:-:S05]  /*de60*/  MOV R136, R142 ;  /* 0x0000008e00887202 */ /* 0x000fca0000000f00 */
[----:B------:R-:W-:Y:S01]  /*de70*/  FADD.FTZ R140, R140, R136 ;  /* 0x000000888c8c7221 */ /* 0x000fe20000010000 */
[----:B------:R-:W-:-:S07]  /*de80*/  MOV R136, 0xffffffff ;  /* 0xffffffff00887802 */ /* 0x000fce0000000f00 */
[----:B------:R-:W-:Y:S05]  /*de90*/  WARPSYNC.COLLECTIVE R136, `(.L_x_3211) ;  /* 0x0000000088087348 */ /* 0x000fea0003c00000 */
[----:B------:R0:W1:Y:S02]  /*dea0*/  SHFL.BFLY P0, R142, R139, R138, R137 ;  /* 0x0c00008a8b8e7389 */ /* 0x0000640000000089 */
[----:B01----:R-:W-:Y:S05]  /*deb0*/  ENDCOLLECTIVE ;  /* 0x000000000000791b */ /* 0x003fea0003800000 */
.L_x_3211:
        /* <DEDUP_REMOVED lines=8> */
.L_x_3212:
[----:B------:R-:W-:Y:S02]  /*df40*/  MOV R139, R141 ;  /* 0x0000008d008b7202 */ /* 0x000fe40000000f00 */
[----:B------:R-:W-:-:S05]  /*df50*/  MOV R136, R142 ;  /* 0x0000008e00887202 */ /* 0x000fca0000000f00 */
[----:B------:R-:W-:Y:S01]  /*df60*/  FADD.FTZ R140, R140, R136 ;  /* 0x000000888c8c7221 */ /* 0x000fe20000010000 */
[----:B------:R-:W-:-:S07]  /*df70*/  MOV R136, 0xffffffff ;  /* 0xffffffff00887802 */ /* 0x000fce0000000f00 */
[----:B------:R-:W-:Y:S05]  /*df80*/  WARPSYNC.COLLECTIVE R136, `(.L_x_3213) ;  /* 0x0000000088087348 */ /* 0x000fea0003c00000 */
[----:B------:R0:W1:Y:S02]  /*df90*/  SHFL.BFLY P0, R142, R139, R138, R137 ;  /* 0x0c00008a8b8e7389 */ /* 0x0000640000000089 */
[----:B01----:R-:W-:Y:S05]  /*dfa0*/  ENDCOLLECTIVE ;  /* 0x000000000000791b */ /* 0x003fea0003800000 */
.L_x_3213:
        /* <DEDUP_REMOVED lines=8> */
.L_x_3214:
[----:B------:R-:W-:Y:S02]  /*e030*/  MOV R139, R141 ;  /* 0x0000008d008b7202 */ /* 0x000fe40000000f00 */
[----:B------:R-:W-:-:S07]  /*e040*/  MOV R143, R142 ;  /* 0x0000008e008f7202 */ /* 0x000fce0000000f00 */
[----:B------:R-:W-:Y:S05]  /*e050*/  WARPSYNC.COLLECTIVE R136, `(.L_x_3215) ;  /* 0x0000000088087348 */ /* 0x000fea0003c00000 */
[----:B------:R0:W1:Y:S02]  /*e060*/  SHFL.BFLY P0, R142, R139, R138, R137 ;  /* 0x0c00008a8b8e7389 */ /* 0x0000640000000089 */
[----:B01----:R-:W-:Y:S05]  /*e070*/  ENDCOLLECTIVE ;  /* 0x000000000000791b */ /* 0x003fea0003800000 */
.L_x_3215:
[----:B------:R-:W-:Y:S01]  /*e080*/  MOV R136, R142 ;  /* 0x0000008e00887202 */ /* 0x000fe20000000f00 */
[----:B------:R-:W-:Y:S06]  /*e090*/  BRA `(.L_x_3216) ;  /* 0xffffff6800107947 */ /* 0x000fec000383ffff */
.L_x_3217:
        /* <DEDUP_REMOVED lines=14> */
.L_x_7126:


//--------------------- .text._ZN10layer_norm31ln_parallel_residual_bwd_kernelINS_13Kernel_traitsIf6__halfS2_S2_fjLj1280ELj1ELj4ELj1ELj16ENS_18Kernel_traits_baseILj1280EfS2_S2_S2_fjLj128EEEEELb0ELb0ELb1EEEvNS_9BwdParamsE --------------------------
	.section	.text._ZN10layer_norm31ln_parallel_residual_bwd_kernelINS_13Kernel_traitsIf6__halfS2_S2_fjLj1280ELj1ELj4ELj1ELj16ENS_18Kernel_traits_baseILj1280EfS2_S2_S2_fjLj128EEEEELb0ELb0ELb1EEEvNS_9BwdParamsE,"ax",@progbits
	.align	128
        .global         _ZN10layer_norm31ln_parallel_residual_bwd_kernelINS_13Kernel_traitsIf6__halfS2_S2_fjLj1280ELj1ELj4ELj1ELj16ENS_18Kernel_traits_baseILj1280EfS2_S2_S2_fjLj128EEEEELb0ELb0ELb1EEEvNS_9BwdParamsE
        .type           _ZN10layer_norm31ln_parallel_residual_bwd_kernelINS_13Kernel_traitsIf6__halfS2_S2_fjLj1280ELj1ELj4ELj1ELj16ENS_18Kernel_traits_baseILj1280EfS2_S2_S2_fjLj128EEEEELb0ELb0ELb1EEEvNS_9BwdParamsE,@function
        .size           _ZN10layer_norm31ln_parallel_residual_bwd_kernelINS_13Kernel_traitsIf6__halfS2_S2_fjLj1280ELj1ELj4ELj1ELj16ENS_18Kernel_traits_baseILj1280EfS2_S2_S2_fjLj128EEEEELb0ELb0ELb1EEEvNS_9BwdParamsE,(.L_x_7127 - _ZN10layer_norm31ln_parallel_residual_bwd_kernelINS_13Kernel_traitsIf6__halfS2_S2_fjLj1280ELj1ELj4ELj1ELj16ENS_18Kernel_traits_baseILj1280EfS2_S2_S2_fjLj128EEEEELb0ELb0ELb1EEEvNS_9BwdParamsE)
        .other          _ZN10layer_norm31ln_parallel_residual_bwd_kernelINS_13Kernel_traitsIf6__halfS2_S2_fjLj1280ELj1ELj4ELj1ELj16ENS_18Kernel_traits_baseILj1280EfS2_S2_S2_fjLj128EEEEELb0ELb0ELb1EEEvNS_9BwdParamsE,@"STO_CUDA_ENTRY STV_DEFAULT"
_ZN10layer_norm31ln_parallel_residual_bwd_kernelINS_13Kernel_traitsIf6__halfS2_S2_fjLj1280ELj1ELj4ELj1ELj16ENS_18Kernel_traits_baseILj1280EfS2_S2_S2_fjLj128EEEEELb0ELb0ELb1EEEvNS_9BwdParamsE:
.text._ZN10layer_norm31ln_parallel_residual_bwd_kernelINS_13Kernel_traitsIf6__halfS2_S2_fjLj1280ELj1ELj4ELj1ELj16ENS_18Kernel_traits_baseILj1280EfS2_S2_S2_fjLj128EEEEELb0ELb0ELb1EEEvNS_9BwdParamsE:
        /* <DEDUP_REMOVED lines=102> */
[----:B------:R-:W5:Y:S01]  /*0660*/  LDG.E.128 R40, desc[UR10][R2.64] ;  /* 0x0000000a02287981 */ /* 0x000f62000c1e1d00 */
[----:B-1----:R-:W-:-:S03]  /*0670*/  IMAD.WIDE.U32 R4, R6, 0x20, R4 ;  /* 0x0000002006047825 */ /* 0x002fc600078e0004 */
[----:B------:R-:W5:Y:S04]  /*0680*/  LDG.E.128 R44, desc[UR10][R2.64+0x10] ;  /* 0x0000100a022c7981 */ /* 0x000f68000c1e1d00 */
        /* <DEDUP_REMOVED lines=124> */
[----:B------:R-:W5:Y:S01]  /*0e50*/  LDG.E.128 R80, desc[UR10][R4.64] ;  /* 0x0000000a04507981 */ /* 0x000f62000c1e1d00 */
[----:B------:R-:W-:Y:S01]  /*0e60*/  HFMA2 R239, -RZ, RZ, 0, 0 ;  /* 0x00000000ffef7431 */ /* 0x000fe200000001ff */
[----:B------:R-:W-:-:S02]  /*0e70*/  MOV R24, R0 ;  /* 0x0000000000187202 */ /* 0x000fc40000000f00 */
[----:B------:R-:W-:Y:S01]  /*0e80*/  CS2R R226, SRZ ;  /* 0x0000000000e27805 */ /* 0x000fe2000001ff00 */
[----:B------:R-:W5:Y:S01]  /*0e90*/  LDG.E.128 R84, desc[UR10][R4.64+0x10] ;  /* 0x0000100a04547981 */ /* 0x000f62000c1e1d00 */
[----:B------:R-:W-:Y:S02]  /*0ea0*/  CS2R R224, SRZ ;  /* 0x0000000000e07805 */ /* 0x000fe4000001ff00 */
[----:B------:R-:W-:Y:S02]  /*0eb0*/  CS2R R222, SRZ ;  /* 0x0000000000de7805 */ /* 0x000fe4000001ff00 */
[----:B------:R-:W-:Y:S01]  /*0ec0*/  CS2R R22, SRZ ;  /* 0x0000000000167805 */ /* 0x000fe2000001ff00 */
[----:B------:R-:W5:Y:S01]  /*0ed0*/  LDG.E.128 R88, desc[UR10][R4.64+0x400] ;  /* 0x0004000a04587981 */ /* 0x000f62000c1e1d00 */
[----:B------:R-:W-:Y:S02]  /*0ee0*/  CS2R R234, SRZ ;  /* 0x0000000000ea7805 */ /* 0x000fe4000001ff00 */
[----:B------:R-:W-:-:S02]  /*0ef0*/  CS2R R232, SRZ ;  /* 0x0000000000e87805 */ /* 0x000fc4000001ff00 */
[----:B------:R-:W-:Y:S01]  /*0f00*/  CS2R R230, SRZ ;  /* 0x0000000000e67805 */ /* 0x000fe2000001ff00 */
[----:B------:R-:W5:Y:S01]  /*0f10*/  LDG.E.128 R92, desc[UR10][R4.64+0x410] ;  /* 0x0004100a045c7981 */ /* 0x000f62000c1e1d00 */
[----:B------:R-:W-:Y:S02]  /*0f20*/  CS2R R20, SRZ ;  /* 0x0000000000147805 */ /* 0x000fe4000001ff00 */
[----:B------:R-:W-:Y:S02]  /*0f30*/  MOV R252, RZ ;  /* 0x000000ff00fc7202 */ /* 0x000fe40000000f00 */
[----:B------:R-:W-:Y:S01]  /*0f40*/  CS2R R250, SRZ ;  /* 0x0000000000fa7805 */ /* 0x000fe2000001ff00 */
[----:B------:R-:W5:Y:S01]  /*0f50*/  LDG.E.128 R96, desc[UR10][R4.64+0x800] ;  /* 0x0008000a04607981 */ /* 0x000f62000c1e1d00 */
[----:B------:R-:W-:Y:S02]  /*0f60*/  CS2R R248, SRZ ;  /* 0x0000000000f87805 */ /* 0x000fe4000001ff00 */
[----:B------:R-:W-:-:S02]  /*0f70*/  CS2R R18, SRZ ;  /* 0x0000000000127805 */ /* 0x000fc4000001ff00 */
        /* <DEDUP_REMOVED lines=13> */
[----:B------:R-:W5:Y:S04]  /*1050*/  LDG.E.128 R112, desc[UR10][R4.64+0x1000] ;  /* 0x0010000a04707981 */ /* 0x000f68000c1e1d00 */
[----:B------:R1:W5:Y:S02]  /*1060*/  LDG.E.128 R116, desc[UR10][R4.64+0x1010] ;  /* 0x0010100a04747981 */ /* 0x000364000c1e1d00 */
[----:B01----:R-:W-:-:S07]  /*1070*/  MOV R5, RZ ;  /* 0x000000ff00057202 */ /* 0x003fce0000000f00 */
.L_x_3262:
[----:B0-----:R-:W0:Y:S01]  /*1080*/  S2R R3, SR_TID.X ;  /* 0x0000000000037919 */ /* 0x001e220000002100 */
[----:B------:R-:W1:Y:S01]  /*1090*/  LDC.64 R202, c[0x0][0x3a8] ;  /* 0x0000ea00ffca7b82 */ /* 0x000e620000000a00 */
[----:B------:R-:W-:Y:S01]  /*10a0*/  IMAD R0, R24, UR13, RZ ;  /* 0x0000000d18007c24 */ /* 0x000fe2000f8e02ff */
[----:B------:R-:W2:Y:S04]  /*10b0*/  LDL.LU R199, [R1+0x18] ;  /* 0x0000180001c77983 */ /* 0x000ea80000300800 */
[----:B------:R-:W-:Y:S01]  /*10c0*/  SHF.R.S32.HI R2, RZ, 0x1f, R0 ;  /* 0x0000001fff027819 */ /* 0x000fe20000011400 */
[----:B------:R-:W3:Y:S01]  /*10d0*/  LDL.LU R198, [R1+0x14] ;  /* 0x0000140001c67983 */ /* 0x000ee20000300800 */
[----:B------:R-:W4:Y:S02]  /*10e0*/  LDC.64 R26, c[0x0][0x3c0] ;  /* 0x0000f000ff1a7b82 */ /* 0x000f240000000a00 */
[----:B------:R-:W-:Y:S01]  /*10f0*/  LEA.HI R2, R2, R0, RZ, 0x3 ;  /* 0x0000000002027211 */ /* 0x000fe200078f18ff */
[----:B------:R-:W3:Y:S04]  /*1100*/  LDL.LU R197, [R1] ;  /* 0x0000000001c57983 */ /* 0x000ee80000300800 */
[----:B------:R-:W3:Y:S01]  /*1110*/  LDL.LU R196, [R1+0x4] ;  /* 0x0000040001c47983 */ /* 0x000ee20000300800 */
[----:B------:R-:W1:Y:S03]  /*1120*/  LDC.64 R204, c[0x0][0x430] ;  /* 0x00010c00ffcc7b82 */ /* 0x000e660000000a00 */
[----:B------:R-:W3:Y:S05]  /*1130*/  LDL.LU R195, [R1+0x8] ;  /* 0x0000080001c37983 */ /* 0x000eea0000300800 */
[----:B------:R-:W1:Y:S08]  /*1140*/  LDC.64 R206, c[0x0][0x428] ;  /* 0x00010a00ffce7b82 */ /* 0x000e700000000a00 */
[----:B------:R-:W1:Y:S01]  /*1150*/  LDC.64 R28, c[0x0][0x3c8] ;  /* 0x0000f200ff1c7b82 */ /* 0x000e620000000a00 */
[----:B0-----:R-:W-:Y:S01]  /*1160*/  LOP3.LUT R3, R3, 0x1f, RZ, 0xc0, !PT ;  /* 0x0000001f03037812 */ /* 0x001fe200078ec0ff */
[----:B------:R-:W3:Y:S03]  /*1170*/  LDL.LU R194, [R1+0xc] ;  /* 0x00000c0001c27983 */ /* 0x000ee60000300800 */
[----:B------:R-:W-:Y:S01]  /*1180*/  LEA.HI.SX32 R25, R2, R3, 0x1d ;  /* 0x0000000302197211 */ /* 0x000fe200078feaff */
[----:B----4-:R-:W-:Y:S01]  /*1190*/  IMAD.WIDE R2, R24, 0x4, R26 ;  /* 0x0000000418027825 */ /* 0x010fe200078e021a */
[----:B------:R-:W-:Y:S01]  /*11a0*/  ISETP.NE.AND P2, PT, RZ, UR12, PT ;  /* 0x0000000cff007c0c */ /* 0x000fe2000bf45270 */
[----:B------:R-:W4:Y:S02]  /*11b0*/  LDL.LU R214, [R1+0x28] ;  /* 0x0000280001d67983 */ /* 0x000f240000300800 */
[----:B-1----:R-:W-:-:S02]  /*11c0*/  IMAD.WIDE.U32 R124, R25, 0x10, R202 ;  /* 0x00000010197c7825 */ /* 0x002fc400078e00ca */
[----:B------:R0:W2:Y:S02]  /*11d0*/  LDG.E R26, desc[UR10][R2.64] ;  /* 0x0000000a021a7981 */ /* 0x0000a4000c1e1900 */
[C---:B------:R-:W-:Y:S02]  /*11e0*/  IMAD.WIDE.U32 R176, R25.reuse, 0x10, R204 ;  /* 0x0000001019b07825 */ /* 0x040fe400078e00cc */
[----:B------:R-:W3:Y:S02]  /*11f0*/  LDG.E.128 R124, desc[UR10][R124.64] ;  /* 0x0000000a7c7c7981 */ /* 0x000ee4000c1e1d00 */
[----:B------:R-:W-:Y:S02]  /*1200*/  IMAD.WIDE.U32 R172, R25, 0x10, R206 ;  /* 0x0000001019ac7825 */ /* 0x000fe400078e00ce */
[----:B------:R-:W4:Y:S02]  /*1210*/  LDG.E.128 R176, desc[UR10][R176.64] ;  /* 0x0000000ab0b07981 */ /* 0x000f24000c1e1d00 */
[----:B0-----:R-:W-:-:S02]  /*1220*/  IMAD.WIDE R2, R24, 0x4, R28 ;  /* 0x0000000418027825 */ /* 0x001fc400078e021c */
[----:B------:R-:W4:Y:S04]  /*1230*/  LDG.E.128 R172, desc[UR10][R172.64] ;  /* 0x0000000aacac7981 */ /* 0x000f28000c1e1d00 */
[----:B------:R-:W4:Y:S04]  /*1240*/  LDG.E R4, desc[UR10][R2.64] ;  /* 0x0000000a02047981 */ /* 0x000f28000c1e1900 */
[----:B------:R-:W4:Y:S01]  /*1250*/  LDL.LU R213, [R1+0x24] ;  /* 0x0000240001d57983 */ /* 0x000f220000300800 */
[----:B--2---:R-:W-:Y:S01]  /*1260*/  FSEL R26, R26, RZ, !P2 ;  /* 0x000000ff1a1a7208 */ /* 0x004fe20005000000 */
[----:B---3--:R-:W-:-:S02]  /*1270*/  HADD2.F32 R0, -RZ, R124.H0_H0 ;  /* 0x2000007cff007230 */ /* 0x008fc40000004100 */
[----:B------:R-:W-:Y:S02]  /*1280*/  HADD2.F32 R27, -RZ, R124.H1_H1 ;  /* 0x3000007cff1b7230 */ /* 0x000fe40000004100 */
[--C-:B------:R-:W-:Y:S02]  /*1290*/  HADD2.F32 R124, -RZ, R126.reuse.H0_H0 ;  /* 0x2000007eff7c7230 */ /* 0x100fe40000004100 */
[----:B------:R-:W-:Y:S02]  /*12a0*/  HADD2.F32 R126, -RZ, R126.H1_H1 ;  /* 0x3000007eff7e7230 */ /* 0x000fe40000004100 */
[--C-:B----4-:R-:W-:Y:S02]  /*12b0*/  HADD2.F32 R193, -RZ, R176.reuse.H0_H0 ;  /* 0x200000b0ffc17230 */ /* 0x110fe40000004100 */
[C---:B------:R-:W-:Y:S01]  /*12c0*/  FADD.FTZ R181, -R26.reuse, R27 ;  /* 0x0000001b1ab57221 */ /* 0x040fe20000010100 */
[----:B------:R-:W-:Y:S02]  /*12d0*/  HADD2.F32 R176, -RZ, R176.H1_H1 ;  /* 0x300000b0ffb07230 */ /* 0x000fe40000004100 */
[----:B------:R-:W-:Y:S01]  /*12e0*/  FADD.FTZ R190, -R26, R126 ;  /* 0x0000007e1abe7221 */ /* 0x000fe20000010100 */
[----:B------:R-:W-:-:S02]  /*12f0*/  HADD2.F32 R183, -RZ, R174.H0_H0 ;  /* 0x200000aeffb77230 */ /* 0x000fc40000004100 */
[----:B------:R-:W-:Y:S02]  /*1300*/  HADD2.F32 R180, -RZ, R172.H0_H0 ;  /* 0x200000acffb47230 */ /* 0x000fe40000004100 */
[----:B------:R-:W-:Y:S02]  /*1310*/  HADD2.F32 R174, -RZ, R174.H1_H1 ;  /* 0x300000aeffae7230 */ /* 0x000fe40000004100 */
[----:B-----5:R-:W-:Y:S01]  /*1320*/  FMUL.FTZ R27, R81, R176 ;  /* 0x000000b0511b7220 */ /* 0x020fe20000410000 */
[----:B------:R-:W-:Y:S02]  /*1330*/  HADD2.F32 R172, -RZ, R172.H1_H1 ;  /* 0x300000acffac7230 */ /* 0x000fe40000004100 */
[C---:B------:R-:W-:Y:S01]  /*1340*/  FMUL.FTZ R181, R4.reuse, R181 ;  /* 0x000000b504b57220 */ /* 0x040fe20000410000 */
[----:B------:R-:W-:Y:S01]  /*1350*/  FMUL.FTZ R190, R4, R190 ;  /* 0x000000be04be7220 */ /* 0x000fe20000410000 */
[----:B------:R-:W-:Y:S01]  /*1360*/  FADD.FTZ R199, R174, R199 ;  /* 0x000000c7aec77221 */ /* 0x000fe20000010000 */
[----:B------:R-:W-:Y:S01]  /*1370*/  FADD.FTZ R244, R172, R244 ;  /* 0x000000f4acf47221 */ /* 0x000fe20000010000 */
[-C--:B------:R-:W-:Y:S01]  /*1380*/  FFMA.FTZ R237, R181, R172.reuse, R237 ;  /* 0x000000acb5ed7223 */ /* 0x080fe200000100ed */
[----:B------:R-:W-:Y:S01]  /*1390*/  FFMA.FTZ R27, R41, R172, R27 ;  /* 0x000000ac291b7223 */ /* 0x000fe2000001001b */
[----:B------:R-:W-:-:S02]  /*13a0*/  HADD2.F32 R172, -RZ, R178.H0_H0 ;  /* 0x200000b2ffac7230 */ /* 0x000fc40000004100 */
[----:B------:R-:W-:Y:S01]  /*13b0*/  FFMA.FTZ R198, R190, R174, R198 ;  /* 0x000000aebec67223 */ /* 0x000fe200000100c6 */
[----:B------:R-:W-:Y:S01]  /*13c0*/  HADD2.F32 R178, -RZ, R178.H1_H1 ;  /* 0x300000b2ffb27230 */ /* 0x000fe20000004100 */
[----:B------:R-:W-:Y:S01]  /*13d0*/  STL [R1+0x18], R199 ;  /* 0x000018c701007387 */ /* 0x000fe20000100800 */
[--C-:B------:R-:W-:Y:S02]  /*13e0*/  HADD2.F32 R186, -RZ, R173.reuse.H0_H0 ;  /* 0x200000adffba7230 */ /* 0x100fe40000004100 */
[----:B------:R-:W-:Y:S01]  /*13f0*/  FADD.FTZ R197, R193, R197 ;  /* 0x000000c5c1c57221 */ /* 0x000fe20000010000 */
[----:B------:R-:W-:Y:S01]  /*1400*/  HADD2.F32 R185, -RZ, R173.H1_H1 ;  /* 0x300000adffb97230 */ /* 0x000fe20000004100 */
[----:B------:R-:W2:Y:S01]  /*1410*/  LDL.LU R212, [R1+0x38] ;  /* 0x0000380001d47983 */ /* 0x000ea20000300800 */
[----:B------:R-:W-:Y:S02]  /*1420*/  HADD2.F32 R173, -RZ, R177.H0_H0 ;  /* 0x200000b1ffad7230 */ /* 0x000fe40000004100 */
[----:B------:R-:W-:Y:S01]  /*1430*/  FMUL.FTZ R189, R85, R178 ;  /* 0x000000b255bd7220 */ /* 0x000fe20000410000 */
[----:B------:R-:W-:Y:S01]  /*1440*/  STL [R1+0x14], R198 ;  /* 0x000014c601007387 */ /* 0x000fe20000100800 */
[----:B------:R-:W-:-:S03]  /*1450*/  FADD.FTZ R196, R176, R196 ;  /* 0x000000c4b0c47221 */ /* 0x000fc60000010000 */
[----:B------:R-:W3:Y:S01]  /*1460*/  LDL.LU R211, [R1+0x34] ;  /* 0x0000340001d37983 */ /* 0x000ee20000300800 */
[----:B------:R-:W-:-:S03]  /*1470*/  FFMA.FTZ R189, R45, R174, R189 ;  /* 0x000000ae2dbd7223 */ /* 0x000fc600000100bd */
[----:B------:R-:W4:Y:S01]  /*1480*/  LDL.LU R210, [R1+0x10] ;  /* 0x0000100001d27983 */ /* 0x000f220000300800 */
[----:B------:R-:W-:-:S03]  /*1490*/  FADD.FTZ R195, R173, R195 ;  /* 0x000000c3adc37221 */ /* 0x000fc60000010000 */
[----:B------:R-:W-:Y:S04]  /*14a0*/  STL [R1], R197 ;  /* 0x000000c501007387 */ /* 0x000fe80000100800 */
[----:B------:R-:W4:Y:S04]  /*14b0*/  LDL.LU R209, [R1+0x20] ;  /* 0x0000200001d17983 */ /* 0x000f280000300800 */
[----:B------:R-:W4:Y:S04]  /*14c0*/  LDL.LU R174, [R1+0x1c] ;  /* 0x00001c0001ae7983 */ /* 0x000f280000300800 */
[----:B------:R-:W-:Y:S04]  /*14d0*/  STL [R1+0x4], R196 ;  /* 0x000004c401007387 */ /* 0x000fe80000100800 */
[----:B------:R-:W4:Y:S04]  /*14e0*/  LDL.LU R208, [R1+0x30] ;  /* 0x0000300001d07983 */ /* 0x000f280000300800 */
[----:B------:R-:W4:Y:S04]  /*14f0*/  LDL.LU R201, [R1+0x2c] ;  /* 0x00002c0001c97983 */ /* 0x000f280000300800 */
[----:B------:R0:W-:Y:S04]  /*1500*/  STL [R1+0x8], R195 ;  /* 0x000008c301007387 */ /* 0x0001e80000100800 */
[----:B------:R-:W4:Y:S01]  /*1510*/  LDL.LU R200, [R1+0x40] ;  /* 0x0000400001c87983 */ /* 0x000f220000300800 */
[----:B------:R-:W-:-:S03]  /*1520*/  ISETP.NE.U32.AND P0, PT, RZ, UR14, PT ;  /* 0x0000000eff007c0c */ /* 0x000fc6000bf05070 */
[----:B0-----:R-:W4:Y:S01]  /*1530*/  LDL.LU R195, [R1+0x3c] ;  /* 0x00003c0001c37983 */ /* 0x001f220000300800 */
[----:B------:R-:W-:Y:S01]  /*1540*/  ISETP.NE.AND.EX P0, PT, RZ, UR15, PT, P0 ;  /* 0x0000000fff007c0c */ /* 0x000fe2000bf05300 */
[----:B------:R-:W-:Y:S01]  /*1550*/  FADD.FTZ R0, -R26, R0 ;  /* 0x000000001a007221 */ /* 0x000fe20000010100 */
[----:B------:R-:W-:Y:S02]  /*1560*/  HADD2.F32 R177, -RZ, R177.H1_H1 ;  /* 0x300000b1ffb17230 */ /* 0x000fe40000004100 */
[--C-:B------:R-:W-:Y:S02]  /*1570*/  HADD2.F32 R191, -RZ, R127.reuse.H0_H0 ;  /* 0x2000007fffbf7230 */ /* 0x100fe40000004100 */
[----:B------:R-:W-:Y:S01]  /*1580*/  FMUL.FTZ R0, R4, R0 ;  /* 0x0000000004007220 */ /* 0x000fe20000410000 */
[----:B------:R-:W-:Y:S02]  /*1590*/  HADD2.F32 R192, -RZ, R127.H1_H1 ;  /* 0x3000007fffc07230 */ /* 0x000fe40000004100 */
[----:B------:R-:W-:Y:S01]  /*15a0*/  FADD.FTZ R194, R177, R194 ;  /* 0x000000c2b1c27221 */ /* 0x000fe20000010000 */
[----:B------:R-:W-:Y:S01]  /*15b0*/  IADD3 R3, PT, PT, R25, 0x20, RZ ;  /* 0x0000002019037810 */ /* 0x000fe20007ffe0ff */
[----:B------:R-:W-:Y:S01]  /*15c0*/  FADD.FTZ R191, -R26, R191 ;  /* 0x000000bf1abf7221 */ /* 0x000fe20000010100 */
[-C--:B------:R-:W-:Y:S01]  /*15d0*/  FMUL.FTZ R127, R80, R193.reuse ;  /* 0x000000c1507f7220 */ /* 0x080fe20000410000 */
[----:B------:R-:W-:Y:S01]  /*15e0*/  FFMA.FTZ R248, R0, R193, R248 ;  /* 0x000000c100f87223 */ /* 0x000fe200000100f8 */
[----:B------:R-:W-:Y:S01]  /*15f0*/  HADD2.F32 R193, -RZ, R175.H0_H0 ;  /* 0x200000afffc17230 */ /* 0x000fe20000004100 */
[----:B------:R-:W0:Y:S01]  /*1600*/  @P0 LDC.64 R198, c[0x0][0x438] ;  /* 0x00010e00ffc60b82 */ /* 0x000e220000000a00 */
[----:B------:R-:W-:Y:S01]  /*1610*/  FADD.FTZ R192, -R26, R192 ;  /* 0x000000c01ac07221 */ /* 0x000fe20000010100 */
[----:B------:R1:W-:Y:S01]  /*1620*/  STL [R1+0xc], R194 ;  /* 0x00000cc201007387 */ /* 0x0003e20000100800 */
[----:B------:R-:W-:-:S04]  /*1630*/  IMAD.WIDE.U32 R32, R3, 0x10, R202 ;  /* 0x0000001003207825 */ /* 0x000fc800078e00ca */
[----:B------:R-:W-:Y:S01]  /*1640*/  FADD.FTZ R214, R193, R214 ;  /* 0x000000d6c1d67221 */ /* 0x000fe20000010000 */
[C---:B------:R-:W-:Y:S01]  /*1650*/  FMUL.FTZ R192, R4.reuse, R192 ;  /* 0x000000c004c07220 */ /* 0x040fe20000410000 */
[----:B------:R-:W-:Y:S02]  /*1660*/  HADD2.F32 R175, -RZ, R175.H1_H1 ;  /* 0x300000afffaf7230 */ /* 0x000fe40000004100 */
[----:B------:R-:W-:Y:S01]  /*1670*/  FFMA.FTZ R249, R181, R176, R249 ;  /* 0x000000b0b5f97223 */ /* 0x000fe200000100f9 */
[C---:B------:R-:W-:Y:S01]  /*1680*/  IMAD.WIDE.U32 R36, R3.reuse, 0x10, R204 ;  /* 0x0000001003247825 */ /* 0x040fe200078e00cc */
[----:B------:R-:W4:Y:S01]  /*1690*/  LDG.E.128 R32, desc[UR10][R32.64] ;  /* 0x0000000a20207981 */ /* 0x000f22000c1e1d00 */
[----:B------:R-:W0:Y:S02]  /*16a0*/  @P0 LDC.64 R196, c[0x0][0x438] ;  /* 0x00010e00ffc40b82 */ /* 0x000e240000000a00 */
[----:B-1----:R-:W-:Y:S01]  /*16b0*/  FMUL.FTZ R194, R4, R191 ;  /* 0x000000bf04c27220 */ /* 0x002fe20000410000 */
[----:B------:R-:W-:Y:S01]  /*16c0*/  IMAD.WIDE.U32 R28, R3, 0x10, R206 ;  /* 0x00000010031c7825 */ /* 0x000fe200078e00ce */
[----:B------:R1:W-:Y:S03]  /*16d0*/  STL [R1+0x28], R214 ;  /* 0x000028d601007387 */ /* 0x0003e60000100800 */
[----:B------:R-:W-:Y:S01]  /*16e0*/  FFMA.FTZ R213, R194, R193, R213 ;  /* 0x000000c1c2d57223 */ /* 0x000fe200000100d5 */
[--C-:B------:R-:W-:Y:S01]  /*16f0*/  HADD2.F32 R176, -RZ, R179.reuse.H0_H0 ;  /* 0x200000b3ffb07230 */ /* 0x100fe20000004100 */
[----:B------:R-:W4:Y:S01]  /*1700*/  LDG.E.128 R36, desc[UR10][R36.64] ;  /* 0x0000000a24247981 */ /* 0x000f22000c1e1d00 */
[----:B------:R-:W-:-:S03]  /*1710*/  HADD2.F32 R179, -RZ, R179.H1_H1 ;  /* 0x300000b3ffb37230 */ /* 0x000fc60000004100 */
[----:B------:R1:W-:Y:S04]  /*1720*/  STL [R1+0x24], R213 ;  /* 0x000024d501007387 */ /* 0x0003e80000100800 */
[----:B------:R-:W4:Y:S01]  /*1730*/  LDG.E.128 R28, desc[UR10][R28.64] ;  /* 0x0000000a1c1c7981 */ /* 0x000f22000c1e1d00 */
[----:B------:R-:W-:-:S04]  /*1740*/  FMUL.FTZ R191, R87, R179 ;  /* 0x000000b357bf7220 */ /* 0x000fc80000410000 */
[-C--:B------:R-:W-:Y:S01]  /*1750*/  FFMA.FTZ R191, R47, R175.reuse, R191 ;  /* 0x000000af2fbf7223 */ /* 0x080fe200000100bf */
[----:B--2---:R-:W-:Y:S01]  /*1760*/  FADD.FTZ R212, R175, R212 ;  /* 0x000000d4afd47221 */ /* 0x004fe20000010000 */
[----:B---3--:R-:W-:-:S04]  /*1770*/  FFMA.FTZ R211, R192, R175, R211 ;  /* 0x000000afc0d37223 */ /* 0x008fc800000100d3 */
[----:B------:R2:W-:Y:S01]  /*1780*/  STL [R1+0x38], R212 ;  /* 0x000038d401007387 */ /* 0x0005e20000100800 */
[----:B----4-:R-:W-:-:S03]  /*1790*/  FADD.FTZ R210, R172, R210 ;  /* 0x000000d2acd27221 */ /* 0x010fc60000010000 */
[----:B------:R3:W-:Y:S04]  /*17a0*/  STL [R1+0x34], R211 ;  /* 0x000034d301007387 */ /* 0x0007e80000100800 */
[----:B------:R-:W-:Y:S01]  /*17b0*/  STL [R1+0x10], R210 ;  /* 0x000010d201007387 */ /* 0x000fe20000100800 */
[----:B------:R-:W-:-:S03]  /*17c0*/  FADD.FTZ R209, R178, R209 ;  /* 0x000000d1b2d17221 */ /* 0x000fc60000010000 */
[----:B-1----:R-:W4:Y:S01]  /*17d0*/  LDL.LU R214, [R1+0x48] ;  /* 0x0000480001d67983 */ /* 0x002f220000300800 */
[----:B------:R-:W-:-:S03]  /*17e0*/  FFMA.FTZ R174, R190, R178, R174 ;  /* 0x000000b2beae7223 */ /* 0x000fc600000100ae */
[----:B------:R-:W4:Y:S04]  /*17f0*/  LDL.LU R213, [R1+0x44] ;  /* 0x0000440001d57983 */ /* 0x000f280000300800 */
[----:B------:R-:W-:Y:S01]  /*1800*/  STL [R1+0x20], R209 ;  /* 0x000020d101007387 */ /* 0x000fe20000100800 */
[----:B------:R-:W-:-:S03]  /*1810*/  FADD.FTZ R208, R176, R208 ;  /* 0x000000d0b0d07221 */ /* 0x000fc60000010000 */
[----:B------:R0:W-:Y:S01]  /*1820*/  STL [R1+0x1c], R174 ;  /* 0x00001cae01007387 */ /* 0x0001e20000100800 */
[----:B------:R-:W-:-:S03]  /*1830*/  FFMA.FTZ R201, R194, R176, R201 ;  /* 0x000000b0c2c97223 */ /* 0x000fc600000100c9 */
[----:B--2---:R-:W2:Y:S04]  /*1840*/  LDL.LU R212, [R1+0x58] ;  /* 0x0000580001d47983 */ /* 0x004ea80000300800 */
[----:B---3--:R-:W3:Y:S01]  /*1850*/  LDL.LU R211, [R1+0x54] ;  /* 0x0000540001d37983 */ /* 0x008ee20000300800 */
[----:B------:R-:W-:-:S03]  /*1860*/  FADD.FTZ R200, R179, R200 ;  /* 0x000000c8b3c87221 */ /* 0x000fc60000010000 */
[----:B------:R-:W-:Y:S01]  /*1870*/  STL [R1+0x30], R208 ;  /* 0x000030d001007387 */ /* 0x000fe20000100800 */
[----:B0-----:R-:W-:-:S03]  /*1880*/  @P0 IMAD.WIDE.U32 R174, R3, 0x10, R198 ;  /* 0x0000001003ae0825 */ /* 0x001fc600078e00c6 */
[----:B------:R-:W-:Y:S04]  /*1890*/  STL [R1+0x2c], R201 ;  /* 0x00002cc901007387 */ /* 0x000fe80000100800 */
[----:B------:R0:W-:Y:S01]  /*18a0*/  STL [R1+0x40], R200 ;  /* 0x000040c801007387 */ /* 0x0001e20000100800 */
[--C-:B------:R-:W-:Y:S02]  /*18b0*/  HADD2.F32 R160, -RZ, R125.reuse.H0_H0 ;  /* 0x2000007dffa07230 */ /* 0x100fe40000004100 */
[----:B------:R-:W-:Y:S01]  /*18c0*/  FADD.FTZ R124, -R26, R124 ;  /* 0x0000007c1a7c7221 */ /* 0x000fe20000010100 */
[----:B------:R-:W-:Y:S01]  /*18d0*/  FADD.FTZ R243, R180, R243 ;  /* 0x000000f3b4f37221 */ /* 0x000fe20000010000 */
[-C--:B------:R-:W-:Y:S01]  /*18e0*/  FFMA.FTZ R236, R0, R180.reuse, R236 ;  /* 0x000000b400ec7223 */ /* 0x080fe200000100ec */
[----:B------:R-:W-:Y:S01]  /*18f0*/  FFMA.FTZ R195, R192, R179, R195 ;  /* 0x000000b3c0c37223 */ /* 0x000fe200000100c3 */
[----:B------:R1:W5:Y:S04]  /*1900*/  @P0 LDG.E.128 R136, desc[UR10][R174.64] ;  /* 0x0000000aae880981 */ /* 0x000368000c1e1d00 */
[----:B0-----:R-:W3:Y:S01]  /*1910*/  LDL.LU R200, [R1+0x50] ;  /* 0x0000500001c87983 */ /* 0x001ee20000300800 */
[----:B------:R-:W-:Y:S01]  /*1920*/  FADD.FTZ R160, -R26, R160 ;  /* 0x000000a01aa07221 */ /* 0x000fe20000010100 */
[----:B------:R-:W-:Y:S01]  /*1930*/  FFMA.FTZ R180, R40, R180, R127 ;  /* 0x000000b428b47223 */ /* 0x000fe2000001007f */
[C---:B------:R-:W-:Y:S01]  /*1940*/  FMUL.FTZ R184, R4.reuse, R124 ;  /* 0x0000007c04b87220 */ /* 0x040fe20000410000 */
[----:B------:R-:W3:Y:S01]  /*1950*/  LDL.LU R199, [R1+0x4c] ;  /* 0x00004c0001c77983 */ /* 0x000ee20000300800 */
[----:B------:R-:W-:Y:S01]  /*1960*/  FMUL.FTZ R188, R4, R160 ;  /* 0x000000a004bc7220 */ /* 0x000fe20000410000 */
[-C--:B------:R-:W-:Y:S01]  /*1970*/  FMUL.FTZ R127, R82, R173.reuse ;  /* 0x000000ad527f7220 */ /* 0x080fe20000410000 */
[-C--:B------:R-:W-:Y:S01]  /*1980*/  FMUL.FTZ R124, R84, R172.reuse ;  /* 0x000000ac547c7220 */ /* 0x080fe20000410000 */
[----:B------:R-:W-:Y:S01]  /*1990*/  FFMA.FTZ R252, R184, R172, R252 ;  /* 0x000000acb8fc7223 */ /* 0x000fe200000100fc */
[----:B------:R-:W-:Y:S01]  /*19a0*/  FFMA.FTZ R250, R188, R173, R250 ;  /* 0x000000adbcfa7223 */ /* 0x000fe200000100fa */
[----:B------:R-:W-:Y:S01]  /*19b0*/  FMUL.FTZ R173, R86, R176 ;  /* 0x000000b056ad7220 */ /* 0x000fe20000410000 */
[----:B------:R-:W3:Y:S01]  /*19c0*/  LDL.LU R198, [R1+0x60] ;  /* 0x0000600001c67983 */ /* 0x000ee20000300800 */
[----:B------:R-:W-:Y:S01]  /*19d0*/  HADD2.F32 R125, -RZ, R125.H1_H1 ;  /* 0x3000007dff7d7230 */ /* 0x000fe20000004100 */
[C---:B------:R-:W-:Y:S01]  /*19e0*/  IADD3 R2, PT, PT, R25.reuse, 0x40, RZ ;  /* 0x0000004019027810 */ /* 0x040fe20007ffe0ff */
[----:B------:R-:W-:Y:S01]  /*19f0*/  FFMA.FTZ R193, R46, R193, R173 ;  /* 0x000000c12ec17223 */ /* 0x000fe200000100ad */
[----:B------:R-:W-:Y:S01]  /*1a00*/  @P0 IMAD.WIDE.U32 R172, R25, 0x10, R196 ;  /* 0x0000001019ac0825 */ /* 0x000fe200078e00c4 */
[----:B------:R0:W-:Y:S01]  /*1a10*/  STL [R1+0x3c], R195 ;  /* 0x00003cc301007387 */ /* 0x0001e20000100800 */
[----:B------:R-:W3:Y:S03]  /*1a20*/  @P0 LDC.64 R178, c[0x0][0x438] ;  /* 0x00010e00ffb20b82 */ /* 0x000ee60000000a00 */
[----:B------:R-:W3:Y:S04]  /*1a30*/  LDL.LU R197, [R1+0x5c] ;  /* 0x00005c0001c57983 */ /* 0x000ee80000300800 */
[----:B------:R-:W3:Y:S04]  /*1a40*/  LDL.LU R210, [R1+0x68] ;  /* 0x0000680001d27983 */ /* 0x000ee80000300800 */
[----:B------:R-:W3:Y:S01]  /*1a50*/  LDL.LU R201, [R1+0x64] ;  /* 0x0000640001c97983 */ /* 0x000ee20000300800 */
[----:B-1----:R-:W-:-:S03]  /*1a60*/  HADD2.F32 R174, -RZ, R32.H1_H1 ;  /* 0x30000020ffae7230 */ /* 0x002fc60000004100 */
[----:B------:R1:W5:Y:S01]  /*1a70*/  @P0 LDG.E.128 R132, desc[UR10][R172.64] ;  /* 0x0000000aac840981 */ /* 0x000362000c1e1d00 */
[----:B0-----:R-:W-:-:S03]  /*1a80*/  HADD2.F32 R195, -RZ, R28.H0_H0 ;  /* 0x2000001cffc37230 */ /* 0x001fc60000004100 */
[----:B------:R-:W3:Y:S01]  /*1a90*/  LDL.LU R209, [R1+0x70] ;  /* 0x0000700001d17983 */ /* 0x000ee20000300800 */
[----:B------:R-:W-:-:S03]  /*1aa0*/  HADD2.F32 R196, -RZ, R28.H1_H1 ;  /* 0x3000001cffc47230 */ /* 0x000fc60000004100 */
[----:B------:R-:W3:Y:S01]  /*1ab0*/  LDL.LU R208, [R1+0x6c] ;  /* 0x00006c0001d07983 */ /* 0x000ee20000300800 */
[----:B-1----:R-:W-:Y:S02]  /*1ac0*/  HADD2.F32 R173, -RZ, R32.H0_H0 ;  /* 0x20000020ffad7230 */ /* 0x002fe40000004100 */
[--C-:B------:R-:W-:Y:S02]  /*1ad0*/  HADD2.F32 R32, -RZ, R36.reuse.H0_H0 ;  /* 0x20000024ff207230 */ /* 0x100fe40000004100 */
[----:B------:R-:W-:Y:S02]  /*1ae0*/  HADD2.F32 R172, -RZ, R36.H1_H1 ;  /* 0x30000024ffac7230 */ /* 0x000fe40000004100 */
[C---:B------:R-:W-:Y:S01]  /*1af0*/  FADD.FTZ R173, -R26.reuse, R173 ;  /* 0x000000ad1aad7221 */ /* 0x040fe20000010100 */
[----:B------:R-:W-:-:S03]  /*1b00*/  FADD.FTZ R36, -R26, R174 ;  /* 0x000000ae1a247221 */ /* 0x000fc60000010100 */
[C---:B------:R-:W-:Y:S01]  /*1b10*/  FMUL.FTZ R28, R4.reuse, R173 ;  /* 0x000000ad041c7220 */ /* 0x040fe20000410000 */
[----:B------:R-:W-:Y:S01]  /*1b20*/  FMUL.FTZ R36, R4, R36 ;  /* 0x0000002404247220 */ /* 0x000fe20000410000 */
[----:B----4-:R-:W-:Y:S02]  /*1b30*/  FADD.FTZ R214, R195, R214 ;  /* 0x000000d6c3d67221 */ /* 0x010fe40000010000 */
[----:B------:R-:W-:-:S03]  /*1b40*/  FFMA.FTZ R213, R28, R195, R213 ;  /* 0x000000c31cd57223 */ /* 0x000fc600000100d5 */
[----:B------:R-:W-:Y:S04]  /*1b50*/  STL [R1+0x48], R214 ;  /* 0x000048d601007387 */ /* 0x000fe80000100800 */
[----:B------:R-:W-:Y:S01]  /*1b60*/  STL [R1+0x44], R213 ;  /* 0x000044d501007387 */ /* 0x000fe20000100800 */
[----:B--2---:R-:W-:Y:S01]  /*1b70*/  FADD.FTZ R212, R196, R212 ;  /* 0x000000d4c4d47221 */ /* 0x004fe20000010000 */
[----:B---3--:R-:W-:-:S04]  /*1b80*/  FFMA.FTZ R211, R36, R196, R211 ;  /* 0x000000c424d37223 */ /* 0x008fc800000100d3 */
[----:B------:R-:W-:Y:S04]  /*1b90*/  STL [R1+0x58], R212 ;  /* 0x000058d401007387 */ /* 0x000fe80000100800 */
[----:B------:R-:W-:Y:S01]  /*1ba0*/  STL [R1+0x54], R211 ;  /* 0x000054d301007387 */ /* 0x000fe20000100800 */
[----:B------:R-:W-:Y:S01]  /*1bb0*/  FADD.FTZ R200, R32, R200 ;  /* 0x000000c820c87221 */ /* 0x000fe20000010000 */
[----:B------:R-:W-:-:S04]  /*1bc0*/  FFMA.FTZ R199, R28, R32, R199 ;  /* 0x000000201cc77223 */ /* 0x000fc800000100c7 */
[----:B------:R0:W-:Y:S04]  /*1bd0*/  STL [R1+0x50], R200 ;  /* 0x000050c801007387 */ /* 0x0001e80000100800 */
[----:B------:R1:W-:Y:S04]  /*1be0*/  STL [R1+0x4c], R199 ;  /* 0x00004cc701007387 */ /* 0x0003e80000100800 */
[----:B0-----:R-:W2:Y:S04]  /*1bf0*/  LDL.LU R200, [R1+0x78] ;  /* 0x0000780001c87983 */ /* 0x001ea80000300800 */
[----:B-1----:R-:W3:Y:S01]  /*1c00*/  LDL.LU R199, [R1+0x74] ;  /* 0x0000740001c77983 */ /* 0x002ee20000300800 */
[----:B------:R-:W-:Y:S01]  /*1c10*/  FMUL.FTZ R173, R88, R32 ;  /* 0x0000002058ad7220 */ /* 0x000fe20000410000 */
[----:B------:R-:W-:-:S03]  /*1c20*/  FADD.FTZ R187, -R26, R125 ;  /* 0x0000007d1abb7221 */ /* 0x000fc60000010100 */
[----:B------:R-:W-:Y:S01]  /*1c30*/  FFMA.FTZ R195, R48, R195, R173 ;  /* 0x000000c330c37223 */ /* 0x000fe200000100ad */
[----:B------:R-:W-:Y:S02]  /*1c40*/  HADD2.F32 R173, -RZ, R33.H0_H0 ;  /* 0x20000021ffad7230 */ /* 0x000fe40000004100 */
[----:B------:R-:W-:Y:S01]  /*1c50*/  FMUL.FTZ R187, R4, R187 ;  /* 0x000000bb04bb7220 */ /* 0x000fe20000410000 */
[----:B------:R-:W-:Y:S01]  /*1c60*/  FADD.FTZ R198, R172, R198 ;  /* 0x000000c6acc67221 */ /* 0x000fe20000010000 */
[----:B------:R-:W-:Y:S01]  /*1c70*/  FFMA.FTZ R197, R36, R172, R197 ;  /* 0x000000ac24c57223 */ /* 0x000fe200000100c5 */
[-C--:B------:R-:W-:Y:S01]  /*1c80*/  FMUL.FTZ R125, R83, R177.reuse ;  /* 0x000000b1537d7220 */ /* 0x080fe20000410000 */
[----:B------:R-:W-:Y:S01]  /*1c90*/  FFMA.FTZ R251, R187, R177, R251 ;  /* 0x000000b1bbfb7223 */ /* 0x000fe200000100fb */
[----:B------:R-:W-:Y:S01]  /*1ca0*/  FADD.FTZ R173, -R26, R173 ;  /* 0x000000ad1aad7221 */ /* 0x000fe20000010100 */
[----:B------:R-:W0:Y:S01]  /*1cb0*/  @P0 LDC.64 R176, c[0x0][0x438] ;  /* 0x00010e00ffb00b82 */ /* 0x000e220000000a00 */
[----:B------:R1:W-:Y:S04]  /*1cc0*/  STL [R1+0x60], R198 ;  /* 0x000060c601007387 */ /* 0x0003e80000100800 */
[----:B------:R4:W-:Y:S01]  /*1cd0*/  STL [R1+0x5c], R197 ;  /* 0x00005cc501007387 */ /* 0x0009e20000100800 */
[----:B------:R-:W-:-:S03]  /*1ce0*/  HADD2.F32 R32, -RZ, R37.H0_H0 ;  /* 0x20000025ff207230 */ /* 0x000fc60000004100 */
[----:B------:R-:W3:Y:S01]  /*1cf0*/  LDL.LU R216, [R1+0x88] ;  /* 0x0000880001d87983 */ /* 0x000ee20000300800 */
[----:B-1----:R-:W-:Y:S02]  /*1d00*/  HADD2.F32 R198, -RZ, R29.H0_H0 ;  /* 0x2000001dffc67230 */ /* 0x002fe40000004100 */
[----:B----4-:R-:W-:-:S03]  /*1d10*/  FMUL.FTZ R197, R4, R173 ;  /* 0x000000ad04c57220 */ /* 0x010fc60000410000 */
[----:B------:R-:W-:Y:S01]  /*1d20*/  FADD.FTZ R210, R198, R210 ;  /* 0x000000d2c6d27221 */ /* 0x000fe20000010000 */
[----:B------:R-:W-:-:S05]  /*1d30*/  FFMA.FTZ R201, R197, R198, R201 ;  /* 0x000000c6c5c97223 */ /* 0x000fca00000100c9 */
[----:B------:R1:W-:Y:S04]  /*1d40*/  STL [R1+0x64], R201 ;  /* 0x000064c901007387 */ /* 0x0003e80000100800 */
[----:B------:R4:W-:Y:S01]  /*1d50*/  STL [R1+0x68], R210 ;  /* 0x000068d201007387 */ /* 0x0009e20000100800 */
[----:B------:R-:W-:Y:S01]  /*1d60*/  FMUL.FTZ R174, R89, R172 ;  /* 0x000000ac59ae7220 */ /* 0x000fe20000410000 */
[----:B------:R-:W-:Y:S02]  /*1d70*/  FADD.FTZ R209, R32, R209 ;  /* 0x000000d120d17221 */ /* 0x000fe40000010000 */
[----:B-1----:R-:W3:Y:S01]  /*1d80*/  LDL.LU R201, [R1+0x84] ;  /* 0x0000840001c97983 */ /* 0x002ee20000300800 */
[-C--:B------:R-:W-:Y:S01]  /*1d90*/  FMUL.FTZ R172, R90, R32.reuse ;  /* 0x000000205aac7220 */ /* 0x080fe20000410000 */
[----:B------:R-:W-:-:S02]  /*1da0*/  FFMA.FTZ R208, R197, R32, R208 ;  /* 0x00000020c5d07223 */ /* 0x000fc400000100d0 */
[----:B------:R-:W3:Y:S01]  /*1db0*/  LDL.LU R215, [R1+0x80] ;  /* 0x0000800001d77983 */ /* 0x000ee20000300800 */
[----:B------:R-:W-:Y:S01]  /*1dc0*/  FFMA.FTZ R198, R50, R198, R172 ;  /* 0x000000c632c67223 */ /* 0x000fe200000100ac */
[----:B0-----:R-:W-:Y:S02]  /*1dd0*/  @P0 IMAD.WIDE.U32 R172, R2, 0x10, R176 ;  /* 0x0000001002ac0825 */ /* 0x001fe400078e00b0 */
[----:B------:R-:W3:Y:S02]  /*1de0*/  LDL.LU R214, [R1+0x7c] ;  /* 0x00007c0001d67983 */ /* 0x000ee40000300800 */
[----:B------:R-:W-:Y:S02]  /*1df0*/  HADD2.F32 R33, -RZ, R33.H1_H1 ;  /* 0x30000021ff217230 */ /* 0x000fe40000004100 */
[----:B------:R0:W-:Y:S04]  /*1e00*/  STL [R1+0x70], R209 ;  /* 0x000070d101007387 */ /* 0x0001e80000100800 */
[----:B------:R-:W3:Y:S04]  /*1e10*/  LDL.LU R213, [R1+0x98] ;  /* 0x0000980001d57983 */ /* 0x000ee80000300800 */
[----:B------:R1:W-:Y:S04]  /*1e20*/  STL [R1+0x6c], R208 ;  /* 0x00006cd001007387 */ /* 0x0003e80000100800 */
[----:B------:R-:W3:Y:S04]  /*1e30*/  LDL.LU R212, [R1+0x94] ;  /* 0x0000940001d47983 */ /* 0x000ee80000300800 */
[----:B------:R-:W3:Y:S04]  /*1e40*/  LDL.LU R211, [R1+0x90] ;  /* 0x0000900001d37983 */ /* 0x000ee80000300800 */
[----:B----4-:R-:W4:Y:S04]  /*1e50*/  LDL.LU R210, [R1+0x8c] ;  /* 0x00008c0001d27983 */ /* 0x010f280000300800 */
[----:B------:R1:W5:Y:S04]  /*1e60*/  @P0 LDG.E.128 R140, desc[UR10][R172.64] ;  /* 0x0000000aac8c0981 */ /* 0x000368000c1e1d00 */
[----:B0-----:R-:W4:Y:S04]  /*1e70*/  LDL.LU R209, [R1+0xa0] ;  /* 0x0000a00001d17983 */ /* 0x001f280000300800 */
[----:B-1----:R-:W4:Y:S01]  /*1e80*/  LDL.LU R208, [R1+0x9c] ;  /* 0x00009c0001d07983 */ /* 0x002f220000300800 */
[----:B------:R-:W-:Y:S01]  /*1e90*/  FADD.FTZ R173, -R26, R33 ;  /* 0x000000211aad7221 */ /* 0x000fe20000010100 */
[----:B------:R-:W-:-:S02]  /*1ea0*/  HADD2.F32 R33, -RZ, R37.H1_H1 ;  /* 0x30000025ff217230 */ /* 0x000fc40000004100 */
[----:B------:R-:W-:Y:S02]  /*1eb0*/  HADD2.F32 R37, -RZ, R29.H1_H1 ;  /* 0x3000001dff257230 */ /* 0x000fe40000004100 */
[----:B------:R-:W-:Y:S01]  /*1ec0*/  FMUL.FTZ R29, R4, R173 ;  /* 0x000000ad041d7220 */ /* 0x000fe20000410000 */
[----:B------:R-:W-:Y:S01]  /*1ed0*/  IADD3 R182, PT, PT, R25, 0x60, RZ ;  /* 0x0000006019b67810 */ /* 0x000fe20007ffe0ff */
[----:B------:R-:W-:-:S04]  /*1ee0*/  FFMA.FTZ R196, R49, R196, R174 ;  /* 0x000000c431c47223 */ /* 0x000fc800000100ae */
[----:B------:R-:W-:-:S04]  /*1ef0*/  @P0 IMAD.WIDE.U32 R174, R182, 0x10, R178 ;  /* 0x00000010b6ae0825 */ /* 0x000fc800078e00b2 */
[----:B--2---:R-:W-:Y:S01]  /*1f00*/  FADD.FTZ R200, R37, R200 ;  /* 0x000000c825c87221 */ /* 0x004fe20000010000 */
[----:B---3--:R-:W-:-:S04]  /*1f10*/  FFMA.FTZ R199, R29, R37, R199 ;  /* 0x000000251dc77223 */ /* 0x008fc800000100c7 */
[----:B------:R0:W-:Y:S04]  /*1f20*/  STL [R1+0x78], R200 ;  /* 0x000078c801007387 */ /* 0x0001e80000100800 */
[----:B------:R1:W-:Y:S04]  /*1f30*/  STL [R1+0x74], R199 ;  /* 0x000074c701007387 */ /* 0x0003e80000100800 */
[----:B------:R-:W2:Y:S04]  /*1f40*/  LDL.LU R179, [R1+0xa8] ;  /* 0x0000a80001b37983 */ /* 0x000ea80000300800 */
[----:B------:R-:W3:Y:S01]  /*1f50*/  LDL.LU R178, [R1+0xa4] ;  /* 0x0000a40001b27983 */ /* 0x000ee20000300800 */
[----:B------:R-:W-:-:S02]  /*1f60*/  HADD2.F32 R172, -RZ, R34.H0_H0 ;  /* 0x20000022ffac7230 */ /* 0x000fc40000004100 */
[----:B0-----:R-:W-:Y:S02]  /*1f70*/  HADD2.F32 R200, -RZ, R30.H0_H0 ;  /* 0x2000001effc87230 */ /* 0x001fe40000004100 */
[----:B------:R-:W-:Y:S02]  /*1f80*/  HADD2.F32 R32, -RZ, R38.H0_H0 ;  /* 0x20000026ff207230 */ /* 0x000fe40000004100 */
[----:B------:R-:W-:Y:S01]  /*1f90*/  FADD.FTZ R172, -R26, R172 ;  /* 0x000000ac1aac7221 */ /* 0x000fe20000010100 */
[----:B------:R-:W-:Y:S01]  /*1fa0*/  FMUL.FTZ R173, R91, R33 ;  /* 0x000000215bad7220 */ /* 0x000fe20000410000 */
[----:B------:R-:W-:Y:S01]  /*1fb0*/  IMAD.WIDE.U32 R152, R2, 0x10, R202 ;  /* 0x0000001002987825 */ /* 0x000fe200078e00ca */
[----:B------:R0:W5:Y:S03]  /*1fc0*/  @P0 LDG.E.128 R144, desc[UR10][R174.64] ;  /* 0x0000000aae900981 */ /* 0x000166000c1e1d00 */
[----:B-1----:R-:W-:Y:S01]  /*1fd0*/  FMUL.FTZ R199, R4, R172 ;  /* 0x000000ac04c77220 */ /* 0x002fe20000410000 */
[----:B------:R-:W-:Y:S01]  /*1fe0*/  FADD.FTZ R216, R200, R216 ;  /* 0x000000d8c8d87221 */ /* 0x000fe20000010000 */
[----:B------:R-:W-:-:S02]  /*1ff0*/  HADD2.F32 R172, -RZ, R34.H1_H1 ;  /* 0x30000022ffac7230 */ /* 0x000fc40000004100 */
[----:B------:R-:W-:Y:S02]  /*2000*/  HADD2.F32 R34, -RZ, R38.H1_H1 ;  /* 0x30000026ff227230 */ /* 0x000fe40000004100 */
[----:B------:R-:W-:Y:S01]  /*2010*/  FFMA.FTZ R37, R51, R37, R173 ;  /* 0x0000002533257223 */ /* 0x000fe200000100ad */
[----:B------:R-:W-:Y:S01]  /*2020*/  STL [R1+0x88], R216 ;  /* 0x000088d801007387 */ /* 0x000fe20000100800 */
[----:B------:R-:W-:Y:S01]  /*2030*/  FADD.FTZ R38, -R26, R172 ;  /* 0x000000ac1a267221 */ /* 0x000fe20000010100 */
[----:B------:R-:W-:Y:S01]  /*2040*/  IMAD.WIDE.U32 R160, R182, 0x10, R202 ;  /* 0x00000010b6a07825 */ /* 0x000fe200078e00ca */
[----:B0-----:R-:W0:Y:S01]  /*2050*/  @P0 LDC.64 R174, c[0x0][0x438] ;  /* 0x00010e00ffae0b82 */ /* 0x001e220000000a00 */
[----:B------:R-:W3:Y:S02]  /*2060*/  LDL.LU R177, [R1+0xb0] ;  /* 0x0000b00001b17983 */ /* 0x000ee40000300800 */
[----:B------:R-:W-:Y:S01]  /*2070*/  FMUL.FTZ R38, R4, R38 ;  /* 0x0000002604267220 */ /* 0x000fe20000410000 */
[----:B------:R-:W-:Y:S01]  /*2080*/  FMUL.FTZ R173, R92, R32 ;  /* 0x000000205cad7220 */ /* 0x000fe20000410000 */
[----:B------:R-:W-:Y:S01]  /*2090*/  IMAD.WIDE.U32 R156, R2, 0x10, R206 ;  /* 0x00000010029c7825 */ /* 0x000fe200078e00ce */
[----:B------:R-:W3:Y:S03]  /*20a0*/  LDG.E.128 R152, desc[UR10][R152.64] ;  /* 0x0000000a98987981 */ /* 0x000ee6000c1e1d00 */
[----:B------:R-:W-:Y:S01]  /*20b0*/  FADD.FTZ R215, R33, R215 ;  /* 0x000000d721d77221 */ /* 0x000fe20000010000 */
[----:B------:R-:W-:Y:S01]  /*20c0*/  FFMA.FTZ R201, R199, R200, R201 ;  /* 0x000000c8c7c97223 */ /* 0x000fe200000100c9 */
[----:B------:R-:W3:Y:S04]  /*20d0*/  LDG.E.128 R156, desc[UR10][R156.64] ;  /* 0x0000000a9c9c7981 */ /* 0x000ee8000c1e1d00 */
[----:B------:R1:W-:Y:S01]  /*20e0*/  STL [R1+0x84], R201 ;  /* 0x000084c901007387 */ /* 0x0003e20000100800 */
[----:B------:R-:W-:-:S03]  /*20f0*/  FFMA.FTZ R214, R29, R33, R214 ;  /* 0x000000211dd67223 */ /* 0x000fc600000100d6 */
[----:B------:R-:W3:Y:S01]  /*2100*/  LDL.LU R176, [R1+0xac] ;  /* 0x0000ac0001b07983 */ /* 0x000ee20000300800 */
[----:B------:R-:W-:-:S04]  /*2110*/  IMAD.WIDE.U32 R128, R2, 0x10, R204 ;  /* 0x0000001002807825 */ /* 0x000fc800078e00cc */
[----:B------:R-:W-:Y:S01]  /*2120*/  FADD.FTZ R246, R185, R246 ;  /* 0x000000f6b9f67221 */ /* 0x000fe20000010000 */
[----:B------:R-:W-:Y:S01]  /*2130*/  FFMA.FTZ R240, R187, R185, R240 ;  /* 0x000000b9bbf07223 */ /* 0x000fe200000100f0 */
[----:B------:R-:W-:Y:S01]  /*2140*/  FADD.FTZ R247, R183, R247 ;  /* 0x000000f7b7f77221 */ /* 0x000fe20000010000 */
[----:B------:R-:W-:Y:S01]  /*2150*/  FFMA.FTZ R241, R184, R183, R241 ;  /* 0x000000b7b8f17223 */ /* 0x000fe200000100f1 */
[----:B-1----:R-:W-:Y:S01]  /*2160*/  HADD2.F32 R201, -RZ, R30.H1_H1 ;  /* 0x3000001effc97230 */ /* 0x002fe20000004100 */
[----:B------:R-:W-:Y:S01]  /*2170*/  IADD3 R30, PT, PT, R25, 0x80, RZ ;  /* 0x00000080191e7810 */ /* 0x000fe20007ffe0ff */
[----:B------:R-:W-:Y:S03]  /*2180*/  STL [R1+0x80], R215 ;  /* 0x000080d701007387 */ /* 0x000fe60000100800 */
[----:B------:R-:W-:Y:S01]  /*2190*/  FADD.FTZ R213, R201, R213 ;  /* 0x000000d5c9d57221 */ /* 0x000fe20000010000 */
[----:B------:R-:W-:Y:S01]  /*21a0*/  FFMA.FTZ R212, R38, R201, R212 ;  /* 0x000000c926d47223 */ /* 0x000fe200000100d4 */
[----:B------:R-:W-:Y:S01]  /*21b0*/  FADD.FTZ R211, R32, R211 ;  /* 0x000000d320d37221 */ /* 0x000fe20000010000 */
[----:B------:R-:W-:Y:S01]  /*21c0*/  STL [R1+0x7c], R214 ;  /* 0x00007cd601007387 */ /* 0x000fe20000100800 */
[----:B------:R-:W-:Y:S01]  /*21d0*/  FFMA.FTZ R200, R52, R200, R173 ;  /* 0x000000c834c87223 */ /* 0x000fe200000100ad */
[----:B----4-:R-:W-:-:S02]  /*21e0*/  FFMA.FTZ R210, R199, R32, R210 ;  /* 0x00000020c7d27223 */ /* 0x010fc400000100d2 */
[----:B------:R-:W-:Y:S01]  /*21f0*/  STL [R1+0x98], R213 ;  /* 0x000098d501007387 */ /* 0x000fe20000100800 */
[----:B------:R-:W-:-:S03]  /*2200*/  IMAD.WIDE.U32 R172, R30, 0x10, R202 ;  /* 0x000000101eac7825 */ /* 0x000fc600078e00ca */
[----:B------:R-:W-:Y:S01]  /*2210*/  STL [R1+0x94], R212 ;  /* 0x000094d401007387 */ /* 0x000fe20000100800 */
[----:B------:R-:W-:-:S03]  /*2220*/  FADD.FTZ R209, R34, R209 ;  /* 0x000000d122d17221 */ /* 0x000fc60000010000 */
[----:B------:R-:W-:Y:S01]  /*2230*/  STL [R1+0x90], R211 ;  /* 0x000090d301007387 */ /* 0x000fe20000100800 */
[----:B------:R-:W-:Y:S02]  /*2240*/  HADD2.F32 R202, -RZ, R35.H0_H0 ;  /* 0x20000023ffca7230 */ /* 0x000fe40000004100 */
[----:B------:R-:W-:Y:S01]  /*2250*/  FFMA.FTZ R208, R38, R34, R208 ;  /* 0x0000002226d07223 */ /* 0x000fe200000100d0 */
[----:B------:R-:W-:Y:S04]  /*2260*/  STL [R1+0x8c], R210 ;  /* 0x00008cd201007387 */ /* 0x000fe80000100800 */
[----:B------:R1:W-:Y:S01]  /*2270*/  STL [R1+0xa0], R209 ;  /* 0x0000a0d101007387 */ /* 0x0003e20000100800 */
[----:B------:R-:W-:Y:S01]  /*2280*/  FADD.FTZ R202, -R26, R202 ;  /* 0x000000ca1aca7221 */ /* 0x000fe20000010100 */
[----:B------:R-:W-:-:S02]  /*2290*/  HADD2.F32 R203, -RZ, R31.H0_H0 ;  /* 0x2000001fffcb7230 */ /* 0x000fc40000004100 */
[----:B------:R-:W-:Y:S01]  /*22a0*/  FMUL.FTZ R33, R93, R34 ;  /* 0x000000225d217220 */ /* 0x000fe20000410000 */
[----:B------:R-:W4:Y:S01]  /*22b0*/  LDG.E.128 R128, desc[UR10][R128.64] ;  /* 0x0000000a80807981 */ /* 0x000f22000c1e1d00 */
[----:B------:R-:W-:-:S03]  /*22c0*/  IMAD.WIDE.U32 R164, R182, 0x10, R206 ;  /* 0x00000010b6a47825 */ /* 0x000fc600078e00ce */
[----:B------:R-:W4:Y:S04]  /*22d0*/  LDG.E.128 R160, desc[UR10][R160.64] ;  /* 0x0000000aa0a07981 */ /* 0x000f28000c1e1d00 */
[----:B-1----:R-:W4:Y:S04]  /*22e0*/  LDL.LU R209, [R1+0xb8] ;  /* 0x0000b80001d17983 */ /* 0x002f280000300800 */
[----:B------:R1:W-:Y:S01]  /*22f0*/  STL [R1+0x9c], R208 ;  /* 0x00009cd001007387 */ /* 0x0003e20000100800 */
[----:B------:R-:W-:Y:S01]  /*2300*/  FMUL.FTZ R202, R4, R202 ;  /* 0x000000ca04ca7220 */ /* 0x000fe20000410000 */
[----:B--2---:R-:W-:-:S02]  /*2310*/  FADD.FTZ R179, R203, R179 ;  /* 0x000000b3cbb37221 */ /* 0x004fc40000010000 */
[----:B-1----:R-:W2:Y:S04]  /*2320*/  LDL.LU R208, [R1+0xb4] ;  /* 0x0000b40001d07983 */ /* 0x002ea80000300800 */
[----:B------:R-:W2:Y:S04]  /*2330*/  LDL.LU R216, [R1+0xc0] ;  /* 0x0000c00001d87983 */ /* 0x000ea80000300800 */
[----:B------:R-:W2:Y:S01]  /*2340*/  LDL.LU R215, [R1+0xbc] ;  /* 0x0000bc0001d77983 */ /* 0x000ea20000300800 */
[----:B---3--:R-:W-:-:S03]  /*2350*/  FFMA.FTZ R178, R202, R203, R178 ;  /* 0x000000cbcab27223 */ /* 0x008fc600000100b2 */
[----:B------:R-:W-:Y:S04]  /*2360*/  STL [R1+0xa8], R179 ;  /* 0x0000a8b301007387 */ /* 0x000fe80000100800 */
[----:B------:R-:W-:Y:S04]  /*2370*/  STL [R1+0xa4], R178 ;  /* 0x0000a4b201007387 */ /* 0x000fe80000100800 */
[----:B------:R-:W3:Y:S04]  /*2380*/  LDL.LU R214, [R1+0xc8] ;  /* 0x0000c80001d67983 */ /* 0x000ee80000300800 */
[----:B------:R-:W3:Y:S01]  /*2390*/  LDL.LU R213, [R1+0xc4] ;  /* 0x0000c40001d57983 */ /* 0x000ee20000300800 */
[----:B------:R-:W-:Y:S01]  /*23a0*/  FFMA.FTZ R201, R53, R201, R33 ;  /* 0x000000c935c97223 */ /* 0x000fe20000010021 */
[----:B0-----:R-:W-:-:S04]  /*23b0*/  @P0 IMAD.WIDE.U32 R32, R30, 0x10, R174 ;  /* 0x000000101e200825 */ /* 0x001fc800078e00ae */
[----:B------:R-:W-:Y:S01]  /*23c0*/  FFMA.FTZ R185, R43, R185, R125 ;  /* 0x000000b92bb97223 */ /* 0x000fe2000001007d */
[----:B------:R-:W-:Y:S01]  /*23d0*/  FFMA.FTZ R183, R44, R183, R124 ;  /* 0x000000b72cb77223 */ /* 0x000fe2000001007c */
[----:B------:R-:W-:Y:S01]  /*23e0*/  FADD.FTZ R245, R186, R245 ;  /* 0x000000f5baf57221 */ /* 0x000fe20000010000 */
[----:B------:R-:W-:Y:S01]  /*23f0*/  HADD2.F32 R31, -RZ, R31.H1_H1 ;  /* 0x3000001fff1f7230 */ /* 0x000fe20000004100 */
[----:B------:R0:W5:Y:S01]  /*2400*/  @P0 LDG.E.128 R148, desc[UR10][R32.64] ;  /* 0x0000000a20940981 */ /* 0x000162000c1e1d00 */
[----:B------:R-:W-:-:S03]  /*2410*/  FFMA.FTZ R239, R188, R186, R239 ;  /* 0x000000babcef7223 */ /* 0x000fc600000100ef */
[----:B------:R-:W3:Y:S04]  /*2420*/  LDG.E.128 R164, desc[UR10][R164.64] ;  /* 0x0000000aa4a47981 */ /* 0x000ee8000c1e1d00 */
[----:B------:R-:W3:Y:S01]  /*2430*/  LDG.E.128 R172, desc[UR10][R172.64] ;  /* 0x0000000aacac7981 */ /* 0x000ee2000c1e1d00 */
[----:B0-----:R-:W-:-:S05]  /*2440*/  HADD2.F32 R32, -RZ, R39.H0_H0 ;  /* 0x20000027ff207230 */ /* 0x001fca0000004100 */
[----:B------:R-:W-:Y:S01]  /*2450*/  FMUL.FTZ R33, R94, R32 ;  /* 0x000000205e217220 */ /* 0x000fe20000410000 */
[----:B------:R-:W-:Y:S01]  /*2460*/  FADD.FTZ R177, R32, R177 ;  /* 0x000000b120b17221 */ /* 0x000fe20000010000 */
[----:B------:R-:W-:-:S04]  /*2470*/  IMAD.WIDE.U32 R124, R182, 0x10, R204 ;  /* 0x00000010b67c7825 */ /* 0x000fc800078e00cc */
[----:B------:R-:W-:Y:S01]  /*2480*/  FFMA.FTZ R203, R54, R203, R33 ;  /* 0x000000cb36cb7223 */ /* 0x000fe20000010021 */
[----:B------:R-:W-:Y:S01]  /*2490*/  FFMA.FTZ R176, R202, R32, R176 ;  /* 0x00000020cab07223 */ /* 0x000fe200000100b0 */
[----:B------:R-:W-:Y:S01]  /*24a0*/  IMAD.WIDE.U32 R32, R30, 0x10, R204 ;  /* 0x000000101e207825 */ /* 0x000fe200078e00cc */
[----:B------:R-:W-:Y:S03]  /*24b0*/  STL [R1+0xb0], R177 ;  /* 0x0000b0b101007387 */ /* 0x000fe60000100800 */
[----:B------:R-:W-:Y:S01]  /*24c0*/  HADD2.F32 R204, -RZ, R35.H1_H1 ;  /* 0x30000023ffcc7230 */ /* 0x000fe20000004100 */
[----:B------:R-:W3:Y:S01]  /*24d0*/  LDL.LU R212, [R1+0xd0] ;  /* 0x0000d00001d47983 */ /* 0x000ee20000300800 */
[----:B------:R-:W-:-:S03]  /*24e0*/  HADD2.F32 R39, -RZ, R39.H1_H1 ;  /* 0x30000027ff277230 */ /* 0x000fc60000004100 */
[----:B------:R-:W-:Y:S01]  /*24f0*/  STL [R1+0xac], R176 ;  /* 0x0000acb001007387 */ /* 0x000fe20000100800 */
[----:B------:R-:W-:-:S03]  /*2500*/  FADD.FTZ R204, -R26, R204 ;  /* 0x000000cc1acc7221 */ /* 0x000fc60000010100 */
[----:B------:R-:W3:Y:S01]  /*2510*/  LDL.LU R211, [R1+0xcc] ;  /* 0x0000cc0001d37983 */ /* 0x000ee20000300800 */
[----:B------:R-:W-:-:S03]  /*2520*/  FMUL.FTZ R205, R4, R204 ;  /* 0x000000cc04cd7220 */ /* 0x000fc60000410000 */
[----:B------:R-:W3:Y:S01]  /*2530*/  LDL.LU R217, [R1+0xd8] ;  /* 0x0000d80001d97983 */ /* 0x000ee20000300800 */
[----:B------:R-:W-:-:S03]  /*2540*/  FMUL.FTZ R204, R95, R39 ;  /* 0x000000275fcc7220 */ /* 0x000fc60000410000 */
[----:B------:R-:W3:Y:S01]  /*2550*/  LDL.LU R210, [R1+0xd4] ;  /* 0x0000d40001d27983 */ /* 0x000ee20000300800 */
[-C--:B------:R-:W-:Y:S01]  /*2560*/  FFMA.FTZ R204, R55, R31.reuse, R204 ;  /* 0x0000001f37cc7223 */ /* 0x080fe200000100cc */
[----:B----4-:R-:W-:Y:S01]  /*2570*/  FADD.FTZ R209, R31, R209 ;  /* 0x000000d11fd17221 */ /* 0x010fe20000010000 */
[----:B------:R-:W-:Y:S01]  /*2580*/  FFMA.FTZ R186, R42, R186, R127 ;  /* 0x000000ba2aba7223 */ /* 0x000fe2000001007f */
[----:B------:R-:W4:Y:S04]  /*2590*/  LDG.E.128 R32, desc[UR10][R32.64] ;  /* 0x0000000a20207981 */ /* 0x000f28000c1e1d00 */
[----:B------:R0:W-:Y:S01]  /*25a0*/  STL [R1+0xb8], R209 ;  /* 0x0000b8d101007387 */ /* 0x0001e20000100800 */
[----:B--2---:R-:W-:Y:S01]  /*25b0*/  FADD.FTZ R216, R39, R216 ;  /* 0x000000d827d87221 */ /* 0x004fe20000010000 */
[----:B------:R-:W-:-:S02]  /*25c0*/  FFMA.FTZ R208, R205, R31, R208 ;  /* 0x0000001fcdd07223 */ /* 0x000fc400000100d0 */
[----:B0-----:R-:W2:Y:S01]  /*25d0*/  LDL.LU R209, [R1+0xe0] ;  /* 0x0000e00001d17983 */ /* 0x001ea20000300800 */
[----:B------:R-:W-:Y:S01]  /*25e0*/  FFMA.FTZ R215, R205, R39, R215 ;  /* 0x00000027cdd77223 */ /* 0x000fe200000100d7 */
[----:B------:R-:W-:Y:S02]  /*25f0*/  HADD2.F32 R39, -RZ, R152.H0_H0 ;  /* 0x20000098ff277230 */ /* 0x000fe40000004100 */
[----:B------:R0:W-:Y:S01]  /*2600*/  STL [R1+0xb4], R208 ;  /* 0x0000b4d001007387 */ /* 0x0001e20000100800 */
[----:B------:R-:W-:Y:S02]  /*2610*/  HADD2.F32 R31, -RZ, R156.H0_H0 ;  /* 0x2000009cff1f7230 */ /* 0x000fe40000004100 */
[----:B------:R-:W-:Y:S01]  /*2620*/  FADD.FTZ R39, -R26, R39 ;  /* 0x000000271a277221 */ /* 0x000fe20000010100 */
[----:B------:R-:W-:Y:S01]  /*2630*/  IMAD.WIDE.U32 R176, R30, 0x10, R206 ;  /* 0x000000101eb07825 */ /* 0x000fe200078e00ce */
[----:B------:R-:W4:Y:S04]  /*2640*/  LDG.E.128 R124, desc[UR10][R124.64] ;  /* 0x0000000a7c7c7981 */ /* 0x000f28000c1e1d00 */
[----:B0-----:R-:W4:Y:S01]  /*2650*/  LDL.LU R208, [R1+0xdc] ;  /* 0x0000dc0001d07983 */ /* 0x001f220000300800 */
[----:B------:R-:W-:Y:S01]  /*2660*/  FMUL.FTZ R39, R4, R39 ;  /* 0x0000002704277220 */ /* 0x000fe20000410000 */
[----:B---3--:R-:W-:-:S02]  /*2670*/  FADD.FTZ R214, R31, R214 ;  /* 0x000000d61fd67221 */ /* 0x008fc40000010000 */
[----:B------:R0:W-:Y:S01]  /*2680*/  STL [R1+0xc0], R216 ;  /* 0x0000c0d801007387 */ /* 0x0001e20000100800 */
[----:B------:R-:W-:Y:S01]  /*2690*/  FFMA.FTZ R213, R39, R31, R213 ;  /* 0x0000001f27d57223 */ /* 0x000fe200000100d5 */
[----:B------:R-:W-:Y:S02]  /*26a0*/  HADD2.F32 R152, -RZ, R152.H1_H1 ;  /* 0x30000098ff987230 */ /* 0x000fe40000004100 */
[--C-:B------:R-:W-:Y:S01]  /*26b0*/  HADD2.F32 R206, -RZ, R128.reuse.H0_H0 ;  /* 0x20000080ffce7230 */ /* 0x100fe20000004100 */
[----:B------:R-:W3:Y:S04]  /*26c0*/  LDG.E.128 R176, desc[UR10][R176.64] ;  /* 0x0000000ab0b07981 */ /* 0x000ee8000c1e1d00 */
[----:B0-----:R-:W3:Y:S04]  /*26d0*/  LDL.LU R216, [R1+0xe8] ;  /* 0x0000e80001d87983 */ /* 0x001ee80000300800 */
[----:B------:R0:W-:Y:S04]  /*26e0*/  STL [R1+0xbc], R215 ;  /* 0x0000bcd701007387 */ /* 0x0001e80000100800 */
[----:B0-----:R-:W3:Y:S04]  /*26f0*/  LDL.LU R215, [R1+0xe4] ;  /* 0x0000e40001d77983 */ /* 0x001ee80000300800 */
[----:B------:R0:W-:Y:S04]  /*2700*/  STL [R1+0xc8], R214 ;  /* 0x0000c8d601007387 */ /* 0x0001e80000100800 */
[----:B0-----:R-:W3:Y:S04]  /*2710*/  LDL.LU R214, [R1+0xf0] ;  /* 0x0000f00001d67983 */ /* 0x001ee80000300800 */
[----:B------:R0:W-:Y:S04]  /*2720*/  STL [R1+0xc4], R213 ;  /* 0x0000c4d501007387 */ /* 0x0001e80000100800 */
[----:B0-----:R-:W3:Y:S01]  /*2730*/  LDL.LU R213, [R1+0xec] ;  /* 0x0000ec0001d57983 */ /* 0x001ee20000300800 */
[----:B------:R-:W-:-:S02]  /*2740*/  HADD2.F32 R128, -RZ, R128.H1_H1 ;  /* 0x30000080ff807230 */ /* 0x000fc40000004100 */
[----:B------:R-:W-:Y:S01]  /*2750*/  FADD.FTZ R152, -R26, R152 ;  /* 0x000000981a987221 */ /* 0x000fe20000010100 */
[-C--:B------:R-:W-:Y:S01]  /*2760*/  FMUL.FTZ R207, R96, R206.reuse ;  /* 0x000000ce60cf7220 */ /* 0x080fe20000410000 */
[----:B------:R-:W-:Y:S01]  /*2770*/  FADD.FTZ R212, R206, R212 ;  /* 0x000000d4ced47221 */ /* 0x000fe20000010000 */
[----:B------:R-:W-:Y:S01]  /*2780*/  FFMA.FTZ R211, R39, R206, R211 ;  /* 0x000000ce27d37223 */ /* 0x000fe200000100d3 */
[----:B------:R-:W-:Y:S02]  /*2790*/  HADD2.F32 R156, -RZ, R156.H1_H1 ;  /* 0x3000009cff9c7230 */ /* 0x000fe40000004100 */
[----:B------:R-:W-:Y:S01]  /*27a0*/  FMUL.FTZ R206, R4, R152 ;  /* 0x0000009804ce7220 */ /* 0x000fe20000410000 */
[----:B------:R-:W-:Y:S02]  /*27b0*/  FMUL.FTZ R152, R97, R128 ;  /* 0x0000008061987220 */ /* 0x000fe40000410000 */
[----:B------:R-:W-:Y:S01]  /*27c0*/  FADD.FTZ R217, R156, R217 ;  /* 0x000000d99cd97221 */ /* 0x000fe20000010000 */
[-C--:B------:R-:W-:Y:S01]  /*27d0*/  FFMA.FTZ R210, R206, R156.reuse, R210 ;  /* 0x0000009cced27223 */ /* 0x080fe200000100d2 */
[----:B------:R-:W-:Y:S01]  /*27e0*/  FFMA.FTZ R156, R57, R156, R152 ;  /* 0x0000009c399c7223 */ /* 0x000fe20000010098 */
[----:B------:R-:W-:Y:S01]  /*27f0*/  HADD2.F32 R152, -RZ, R153.H0_H0 ;  /* 0x20000099ff987230 */ /* 0x000fe20000004100 */
[----:B------:R0:W-:Y:S04]  /*2800*/  STL [R1+0xd0], R212 ;  /* 0x0000d0d401007387 */ /* 0x0001e80000100800 */
[----:B------:R-:W-:Y:S01]  /*2810*/  FADD.FTZ R152, -R26, R152 ;  /* 0x000000981a987221 */ /* 0x000fe20000010100 */
[----:B0-----:R-:W3:Y:S04]  /*2820*/  LDL.LU R212, [R1+0xf8] ;  /* 0x0000f80001d47983 */ /* 0x001ee80000300800 */
[----:B------:R0:W-:Y:S01]  /*2830*/  STL [R1+0xcc], R211 ;  /* 0x0000ccd301007387 */ /* 0x0001e20000100800 */
[----:B------:R-:W-:Y:S01]  /*2840*/  FMUL.FTZ R152, R4, R152 ;  /* 0x0000009804987220 */ /* 0x000fe20000410000 */
[----:B------:R-:W-:-:S02]  /*2850*/  FFMA.FTZ R31, R56, R31, R207 ;  /* 0x0000001f381f7223 */ /* 0x000fc400000100cf */
[----:B0-----:R-:W3:Y:S04]  /*2860*/  LDL.LU R211, [R1+0xf4] ;  /* 0x0000f40001d37983 */ /* 0x001ee80000300800 */
[----:B------:R0:W-:Y:S01]  /*2870*/  STL [R1+0xd4], R210 ;  /* 0x0000d4d201007387 */ /* 0x0001e20000100800 */
[----:B------:R-:W-:-:S03]  /*2880*/  HADD2.F32 R207, -RZ, R129.H0_H0 ;  /* 0x20000081ffcf7230 */ /* 0x000fc60000004100 */
[----:B0-----:R-:W3:Y:S04]  /*2890*/  LDL.LU R210, [R1+0x100] ;  /* 0x0001000001d27983 */ /* 0x001ee80000300800 */
[----:B------:R-:W-:Y:S01]  /*28a0*/  STL [R1+0xd8], R217 ;  /* 0x0000d8d901007387 */ /* 0x000fe20000100800 */
[----:B--2---:R-:W-:-:S05]  /*28b0*/  FADD.FTZ R209, R128, R209 ;  /* 0x000000d180d17221 */ /* 0x004fca0000010000 */
[----:B------:R0:W-:Y:S01]  /*28c0*/  STL [R1+0xe0], R209 ;  /* 0x0000e0d101007387 */ /* 0x0001e20000100800 */
[----:B----4-:R-:W-:Y:S01]  /*28d0*/  FFMA.FTZ R208, R206, R128, R208 ;  /* 0x00000080ced07223 */ /* 0x010fe200000100d0 */
[----:B------:R-:W-:Y:S02]  /*28e0*/  HADD2.F32 R128, -RZ, R157.H0_H0 ;  /* 0x2000009dff807230 */ /* 0x000fe40000004100 */
[----:B0-----:R-:W2:Y:S04]  /*28f0*/  LDL.LU R209, [R1+0xfc] ;  /* 0x0000fc0001d17983 */ /* 0x001ea80000300800 */
[----:B------:R-:W-:Y:S01]  /*2900*/  STL [R1+0xdc], R208 ;  /* 0x0000dcd001007387 */ /* 0x000fe20000100800 */
[----:B---3--:R-:W-:-:S05]  /*2910*/  FADD.FTZ R216, R128, R216 ;  /* 0x000000d880d87221 */ /* 0x008fca0000010000 */
[----:B------:R0:W-:Y:S01]  /*2920*/  STL [R1+0xe8], R216 ;  /* 0x0000e8d801007387 */ /* 0x0001e20000100800 */
[----:B------:R-:W-:-:S05]  /*2930*/  FFMA.FTZ R215, R152, R128, R215 ;  /* 0x0000008098d77223 */ /* 0x000fca00000100d7 */
[----:B------:R1:W-:Y:S04]  /*2940*/  STL [R1+0xe4], R215 ;  /* 0x0000e4d701007387 */ /* 0x0003e80000100800 */
[----:B0-----:R-:W3:Y:S01]  /*2950*/  LDL.LU R216, [R1+0x108] ;  /* 0x0001080001d87983 */ /* 0x001ee20000300800 */
[----:B------:R-:W-:-:S03]  /*2960*/  FADD.FTZ R214, R207, R214 ;  /* 0x000000d6cfd67221 */ /* 0x000fc60000010000 */
[----:B-1----:R-:W4:Y:S04]  /*2970*/  LDL.LU R215, [R1+0x104] ;  /* 0x0001040001d77983 */ /* 0x002f280000300800 */
[----:B------:R0:W-:Y:S01]  /*2980*/  STL [R1+0xf0], R214 ;  /* 0x0000f0d601007387 */ /* 0x0001e20000100800 */
[----:B------:R-:W-:-:S05]  /*2990*/  FFMA.FTZ R213, R152, R207, R213 ;  /* 0x000000cf98d57223 */ /* 0x000fca00000100d5 */
[----:B------:R-:W-:Y:S04]  /*29a0*/  STL [R1+0xec], R213 ;  /* 0x0000ecd501007387 */ /* 0x000fe80000100800 */
[----:B------:R-:W4:Y:S04]  /*29b0*/  LDL.LU R219, [R1+0x110] ;  /* 0x0001100001db7983 */ /* 0x000f280000300800 */
[----:B0-----:R-:W4:Y:S01]  /*29c0*/  LDL.LU R214, [R1+0x10c] ;  /* 0x00010c0001d67983 */ /* 0x001f220000300800 */
[----:B------:R-:W-:Y:S02]  /*29d0*/  HADD2.F32 R153, -RZ, R153.H1_H1 ;  /* 0x30000099ff997230 */ /* 0x000fe40000004100 */
[----:B------:R-:W-:-:S02]  /*29e0*/  HADD2.F32 R129, -RZ, R129.H1_H1 ;  /* 0x30000081ff817230 */ /* 0x000fc40000004100 */
[----:B------:R-:W-:Y:S02]  /*29f0*/  HADD2.F32 R157, -RZ, R157.H1_H1 ;  /* 0x3000009dff9d7230 */ /* 0x000fe40000004100 */
[----:B------:R-:W-:Y:S01]  /*2a00*/  FADD.FTZ R153, -R26, R153 ;  /* 0x000000991a997221 */ /* 0x000fe20000010100 */
[----:B------:R-:W-:-:S03]  /*2a10*/  FMUL.FTZ R208, R98, R207 ;  /* 0x000000cf62d07220 */ /* 0x000fc60000410000 */
[----:B------:R-:W-:Y:S01]  /*2a20*/  FMUL.FTZ R207, R4, R153 ;  /* 0x0000009904cf7220 */ /* 0x000fe20000410000 */
[----:B------:R-:W-:Y:S01]  /*2a30*/  FMUL.FTZ R153, R99, R129 ;  /* 0x0000008163997220 */ /* 0x000fe20000410000 */
[----:B------:R-:W-:-:S05]  /*2a40*/  FADD.FTZ R212, R157, R212 ;  /* 0x000000d49dd47221 */ /* 0x000fca0000010000 */
[----:B------:R0:W-:Y:S04]  /*2a50*/  STL [R1+0xf8], R212 ;  /* 0x0000f8d401007387 */ /* 0x0001e80000100800 */
[----:B------:R-:W4:Y:S01]  /*2a60*/  LDL.LU R218, [R1+0x118] ;  /* 0x0001180001da7983 */ /* 0x000f220000300800 */
[-C--:B------:R-:W-:Y:S01]  /*2a70*/  FFMA.FTZ R211, R207, R157.reuse, R211 ;  /* 0x0000009dcfd37223 */ /* 0x080fe200000100d3 */
[----:B------:R-:W-:Y:S01]  /*2a80*/  FFMA.FTZ R157, R59, R157, R153 ;  /* 0x0000009d3b9d7223 */ /* 0x000fe20000010099 */
[----:B------:R-:W-:Y:S01]  /*2a90*/  HADD2.F32 R153, -RZ, R154.H0_H0 ;  /* 0x2000009aff997230 */ /* 0x000fe20000004100 */
[----:B0-----:R-:W4:Y:S04]  /*2aa0*/  LDL.LU R212, [R1+0x114] ;  /* 0x0001140001d47983 */ /* 0x001f280000300800 */
[----:B------:R-:W-:Y:S01]  /*2ab0*/  FADD.FTZ R153, -R26, R153 ;  /* 0x000000991a997221 */ /* 0x000fe20000010100 */
[----:B------:R-:W-:Y:S04]  /*2ac0*/  STL [R1+0xf4], R211 ;  /* 0x0000f4d301007387 */ /* 0x000fe80000100800 */
[----:B------:R-:W4:Y:S01]  /*2ad0*/  LDL.LU R217, [R1+0x120] ;  /* 0x0001200001d97983 */ /* 0x000f220000300800 */
[----:B------:R-:W-:Y:S01]  /*2ae0*/  FADD.FTZ R210, R129, R210 ;  /* 0x000000d281d27221 */ /* 0x000fe20000010000 */
[----:B------:R-:W-:-:S04]  /*2af0*/  FMUL.FTZ R153, R4, R153 ;  /* 0x0000009904997220 */ /* 0x000fc80000410000 */
[----:B------:R0:W-:Y:S01]  /*2b00*/  STL [R1+0x100], R210 ;  /* 0x000100d201007387 */ /* 0x0001e20000100800 */
[----:B------:R-:W-:Y:S01]  /*2b10*/  FFMA.FTZ R128, R58, R128, R208 ;  /* 0x000000803a807223 */ /* 0x000fe200000100d0 */
[----:B------:R-:W-:Y:S02]  /*2b20*/  HADD2.F32 R208, -RZ, R130.H0_H0 ;  /* 0x20000082ffd07230 */ /* 0x000fe40000004100 */
[----:B0-----:R-:W4:Y:S04]  /*2b30*/  LDL.LU R210, [R1+0x11c] ;  /* 0x00011c0001d27983 */ /* 0x001f280000300800 */
[----:B------:R-:W4:Y:S04]  /*2b40*/  LDL.LU R213, [R1+0x128] ;  /* 0x0001280001d57983 */ /* 0x000f280000300800 */
[----:B------:R-:W4:Y:S01]  /*2b50*/  LDL.LU R211, [R1+0x124] ;  /* 0x0001240001d37983 */ /* 0x000f220000300800 */
[----:B--2---:R-:W-:Y:S01]  /*2b60*/  FFMA.FTZ R209, R207, R129, R209 ;  /* 0x00000081cfd17223 */ /* 0x004fe200000100d1 */
[----:B------:R-:W-:-:S04]  /*2b70*/  HADD2.F32 R129, -RZ, R158.H0_H0 ;  /* 0x2000009eff817230 */ /* 0x000fc80000004100 */
[----:B------:R-:W-:Y:S01]  /*2b80*/  STL [R1+0xfc], R209 ;  /* 0x0000fcd101007387 */ /* 0x000fe20000100800 */
[----:B---3--:R-:W-:Y:S01]  /*2b90*/  FADD.FTZ R216, R129, R216 ;  /* 0x000000d881d87221 */ /* 0x008fe20000010000 */
[----:B----4-:R-:W-:-:S04]  /*2ba0*/  FFMA.FTZ R215, R153, R129, R215 ;  /* 0x0000008199d77223 */ /* 0x010fc800000100d7 */
[----:B------:R0:W-:Y:S04]  /*2bb0*/  STL [R1+0x108], R216 ;  /* 0x000108d801007387 */ /* 0x0001e80000100800 */
[----:B0-----:R-:W2:Y:S04]  /*2bc0*/  LDL.LU R216, [R1+0x130] ;  /* 0x0001300001d87983 */ /* 0x001ea80000300800 */
[----:B------:R0:W-:Y:S04]  /*2bd0*/  STL [R1+0x104], R215 ;  /* 0x000104d701007387 */ /* 0x0001e80000100800 */
[----:B0-----:R-:W3:Y:S01]  /*2be0*/  LDL.LU R215, [R1+0x12c] ;  /* 0x00012c0001d77983 */ /* 0x001ee20000300800 */
[----:B------:R-:W-:-:S05]  /*2bf0*/  FFMA.FTZ R214, R153, R208, R214 ;  /* 0x000000d099d67223 */ /* 0x000fca00000100d6 */
[----:B------:R0:W-:Y:S04]  /*2c00*/  STL [R1+0x10c], R214 ;  /* 0x00010cd601007387 */ /* 0x0001e80000100800 */
[----:B0-----:R-:W4:Y:S01]  /*2c10*/  LDL.LU R214, [R1+0x138] ;  /* 0x0001380001d67983 */ /* 0x001f220000300800 */
[----:B------:R-:W-:Y:S02]  /*2c20*/  HADD2.F32 R154, -RZ, R154.H1_H1 ;  /* 0x3000009aff9a7230 */ /* 0x000fe40000004100 */
[----:B------:R-:W-:-:S03]  /*2c30*/  HADD2.F32 R130, -RZ, R130.H1_H1 ;  /* 0x30000082ff827230 */ /* 0x000fc60000004100 */
[----:B------:R-:W-:Y:S01]  /*2c40*/  FADD.FTZ R154, -R26, R154 ;  /* 0x0000009a1a9a7221 */ /* 0x000fe20000010100 */
[----:B------:R-:W-:Y:S01]  /*2c50*/  FMUL.FTZ R209, R100, R208 ;  /* 0x000000d064d17220 */ /* 0x000fe20000410000 */
[----:B------:R-:W-:Y:S01]  /*2c60*/  FADD.FTZ R219, R208, R219 ;  /* 0x000000dbd0db7221 */ /* 0x000fe20000010000 */
[----:B------:R-:W-:Y:S02]  /*2c70*/  HADD2.F32 R158, -RZ, R158.H1_H1 ;  /* 0x3000009eff9e7230 */ /* 0x000fe40000004100 */
[----:B------:R-:W-:Y:S01]  /*2c80*/  FMUL.FTZ R208, R4, R154 ;  /* 0x0000009a04d07220 */ /* 0x000fe20000410000 */
[----:B------:R-:W-:Y:S02]  /*2c90*/  FMUL.FTZ R154, R101, R130 ;  /* 0x00000082659a7220 */ /* 0x000fe40000410000 */
[----:B------:R-:W-:Y:S01]  /*2ca0*/  FADD.FTZ R218, R158, R218 ;  /* 0x000000da9eda7221 */ /* 0x000fe20000010000 */
[-C--:B------:R-:W-:Y:S01]  /*2cb0*/  FFMA.FTZ R212, R208, R158.reuse, R212 ;  /* 0x0000009ed0d47223 */ /* 0x080fe200000100d4 */
[----:B------:R-:W-:Y:S01]  /*2cc0*/  FFMA.FTZ R158, R61, R158, R154 ;  /* 0x0000009e3d9e7223 */ /* 0x000fe2000001009a */
[----:B------:R-:W-:Y:S01]  /*2cd0*/  HADD2.F32 R154, -RZ, R155.H0_H0 ;  /* 0x2000009bff9a7230 */ /* 0x000fe20000004100 */
[----:B------:R-:W-:Y:S04]  /*2ce0*/  STL [R1+0x110], R219 ;  /* 0x000110db01007387 */ /* 0x000fe80000100800 */
[----:B------:R-:W-:Y:S01]  /*2cf0*/  FADD.FTZ R154, -R26, R154 ;  /* 0x0000009a1a9a7221 */ /* 0x000fe20000010100 */
[----:B------:R-:W-:Y:S01]  /*2d00*/  FADD.FTZ R217, R130, R217 ;  /* 0x000000d982d97221 */ /* 0x000fe20000010000 */
[----:B------:R-:W-:Y:S01]  /*2d10*/  FFMA.FTZ R129, R60, R129, R209 ;  /* 0x000000813c817223 */ /* 0x000fe200000100d1 */
[----:B------:R0:W-:Y:S01]  /*2d20*/  STL [R1+0x114], R212 ;  /* 0x000114d401007387 */ /* 0x0001e20000100800 */
[----:B------:R-:W-:Y:S01]  /*2d30*/  FMUL.FTZ R154, R4, R154 ;  /* 0x0000009a049a7220 */ /* 0x000fe20000410000 */
[----:B------:R-:W-:-:S02]  /*2d40*/  HADD2.F32 R209, -RZ, R131.H0_H0 ;  /* 0x20000083ffd17230 */ /* 0x000fc40000004100 */
[----:B0-----:R-:W4:Y:S01]  /*2d50*/  LDL.LU R212, [R1+0x134] ;  /* 0x0001340001d47983 */ /* 0x001f220000300800 */
[----:B------:R-:W-:Y:S01]  /*2d60*/  FFMA.FTZ R210, R208, R130, R210 ;  /* 0x00000082d0d27223 */ /* 0x000fe200000100d2 */
[----:B------:R-:W-:Y:S02]  /*2d70*/  HADD2.F32 R130, -RZ, R159.H0_H0 ;  /* 0x2000009fff827230 */ /* 0x000fe40000004100 */
[----:B------:R-:W-:Y:S03]  /*2d80*/  STL [R1+0x118], R218 ;  /* 0x000118da01007387 */ /* 0x000fe60000100800 */
[----:B------:R-:W-:Y:S01]  /*2d90*/  FADD.FTZ R213, R130, R213 ;  /* 0x000000d582d57221 */ /* 0x000fe20000010000 */
[----:B------:R-:W-:Y:S01]  /*2da0*/  STL [R1+0x120], R217 ;  /* 0x000120d901007387 */ /* 0x000fe20000100800 */
[----:B------:R-:W-:-:S03]  /*2db0*/  FFMA.FTZ R211, R154, R130, R211 ;  /* 0x000000829ad37223 */ /* 0x000fc600000100d3 */
[----:B------:R0:W-:Y:S04]  /*2dc0*/  STL [R1+0x11c], R210 ;  /* 0x00011cd201007387 */ /* 0x0001e80000100800 */
[----:B------:R1:W-:Y:S01]  /*2dd0*/  STL [R1+0x128], R213 ;  /* 0x000128d501007387 */ /* 0x0003e20000100800 */
[----:B0-----:R-:W-:-:S03]  /*2de0*/  FMUL.FTZ R210, R102, R209 ;  /* 0x000000d166d27220 */ /* 0x001fc60000410000 */
[----:B-1----:R-:W4:Y:S04]  /*2df0*/  LDL.LU R213, [R1+0x140] ;  /* 0x0001400001d57983 */ /* 0x002f280000300800 */
[----:B------:R0:W-:Y:S04]  /*2e00*/  STL [R1+0x124], R211 ;  /* 0x000124d301007387 */ /* 0x0001e80000100800 */
[----:B0-----:R-:W4:Y:S01]  /*2e10*/  LDL.LU R211, [R1+0x13c] ;  /* 0x00013c0001d37983 */ /* 0x001f220000300800 */
[----:B--2---:R-:W-:-:S05]  /*2e20*/  FADD.FTZ R216, R209, R216 ;  /* 0x000000d8d1d87221 */ /* 0x004fca0000010000 */
[----:B------:R-:W-:Y:S01]  /*2e30*/  STL [R1+0x130], R216 ;  /* 0x000130d801007387 */ /* 0x000fe20000100800 */
[----:B---3--:R-:W-:Y:S01]  /*2e40*/  FFMA.FTZ R215, R154, R209, R215 ;  /* 0x000000d19ad77223 */ /* 0x008fe200000100d7 */
[----:B------:R-:W-:-:S04]  /*2e50*/  HADD2.F32 R209, -RZ, R159.H1_H1 ;  /* 0x3000009fffd17230 */ /* 0x000fc80000004100 */
[----:B------:R-:W-:Y:S04]  /*2e60*/  STL [R1+0x12c], R215 ;  /* 0x00012cd701007387 */ /* 0x000fe80000100800 */
[----:B------:R-:W2:Y:S04]  /*2e70*/  LDL.LU R221, [R1+0x148] ;  /* 0x0001480001dd7983 */ /* 0x000ea80000300800 */
[----:B------:R-:W3:Y:S01]  /*2e80*/  LDL.LU R220, [R1+0x144] ;  /* 0x0001440001dc7983 */ /* 0x000ee20000300800 */
[----:B----4-:R-:W-:-:S03]  /*2e90*/  FADD.FTZ R214, R209, R214 ;  /* 0x000000d6d1d67221 */ /* 0x010fc60000010000 */
[----:B------:R-:W4:Y:S04]  /*2ea0*/  LDL.LU R219, [R1+0x150] ;  /* 0x0001500001db7983 */ /* 0x000f280000300800 */
[----:B------:R0:W-:Y:S04]  /*2eb0*/  STL [R1+0x138], R214 ;  /* 0x000138d601007387 */ /* 0x0001e80000100800 */
[----:B0-----:R-:W4:Y:S04]  /*2ec0*/  LDL.LU R214, [R1+0x14c] ;  /* 0x00014c0001d67983 */ /* 0x001f280000300800 */
[----:B------:R-:W4:Y:S04]  /*2ed0*/  LDL.LU R218, [R1+0x158] ;  /* 0x0001580001da7983 */ /* 0x000f280000300800 */
[----:B------:R-:W4:Y:S04]  /*2ee0*/  LDL.LU R217, [R1+0x154] ;  /* 0x0001540001d97983 */ /* 0x000f280000300800 */
[----:B------:R-:W4:Y:S01]  /*2ef0*/  LDL.LU R215, [R1+0x160] ;  /* 0x0001600001d77983 */ /* 0x000f220000300800 */
[----:B------:R-:W-:-:S02]  /*2f00*/  HADD2.F32 R155, -RZ, R155.H1_H1 ;  /* 0x3000009bff9b7230 */ /* 0x000fc40000004100 */
[----:B------:R-:W-:-:S03]  /*2f10*/  HADD2.F32 R131, -RZ, R131.H1_H1 ;  /* 0x30000083ff837230 */ /* 0x000fc60000004100 */
[----:B------:R-:W-:-:S04]  /*2f20*/  FADD.FTZ R155, -R26, R155 ;  /* 0x0000009b1a9b7221 */ /* 0x000fc80000010100 */
[----:B------:R-:W-:Y:S01]  /*2f30*/  FMUL.FTZ R159, R4, R155 ;  /* 0x0000009b049f7220 */ /* 0x000fe20000410000 */
[----:B------:R-:W-:-:S03]  /*2f40*/  FMUL.FTZ R155, R103, R131 ;  /* 0x00000083679b7220 */ /* 0x000fc60000410000 */
[-C--:B------:R-:W-:Y:S01]  /*2f50*/  FFMA.FTZ R212, R159, R209.reuse, R212 ;  /* 0x000000d19fd47223 */ /* 0x080fe200000100d4 */
[----:B------:R-:W-:Y:S01]  /*2f60*/  FFMA.FTZ R209, R63, R209, R155 ;  /* 0x000000d13fd17223 */ /* 0x000fe2000001009b */
[----:B------:R-:W-:-:S03]  /*2f70*/  HADD2.F32 R155, -RZ, R160.H0_H0 ;  /* 0x200000a0ff9b7230 */ /* 0x000fc60000004100 */
[----:B------:R0:W-:Y:S02]  /*2f80*/  STL [R1+0x134], R212 ;  /* 0x000134d401007387 */ /* 0x0001e40000100800 */
[----:B------:R-:W-:Y:S01]  /*2f90*/  FADD.FTZ R155, -R26, R155 ;  /* 0x0000009b1a9b7221 */ /* 0x000fe20000010100 */
[----:B------:R-:W-:Y:S01]  /*2fa0*/  FFMA.FTZ R130, R62, R130, R210 ;  /* 0x000000823e827223 */ /* 0x000fe200000100d2 */
[----:B------:R-:W-:Y:S01]  /*2fb0*/  HADD2.F32 R210, -RZ, R124.H0_H0 ;  /* 0x2000007cffd27230 */ /* 0x000fe20000004100 */
[----:B0-----:R-:W4:Y:S01]  /*2fc0*/  LDL.LU R212, [R1+0x15c] ;  /* 0x00015c0001d47983 */ /* 0x001f220000300800 */
[----:B------:R-:W-:-:S03]  /*2fd0*/  FMUL.FTZ R155, R4, R155 ;  /* 0x0000009b049b7220 */ /* 0x000fc60000410000 */
[----:B------:R-:W4:Y:S01]  /*2fe0*/  LDL.LU R216, [R1+0x168] ;  /* 0x0001680001d87983 */ /* 0x000f220000300800 */
[----:B------:R-:W-:Y:S01]  /*2ff0*/  FADD.FTZ R213, R131, R213 ;  /* 0x000000d583d57221 */ /* 0x000fe20000010000 */
[----:B------:R-:W-:-:S04]  /*3000*/  HADD2.F32 R160, -RZ, R160.H1_H1 ;  /* 0x300000a0ffa07230 */ /* 0x000fc80000004100 */
[----:B------:R0:W-:Y:S01]  /*3010*/  STL [R1+0x140], R213 ;  /* 0x000140d501007387 */ /* 0x0001e20000100800 */
[----:B------:R-:W-:Y:S01]  /*3020*/  FFMA.FTZ R211, R159, R131, R211 ;  /* 0x000000839fd37223 */ /* 0x000fe200000100d3 */
[----:B------:R-:W-:Y:S02]  /*3030*/  HADD2.F32 R131, -RZ, R164.H0_H0 ;  /* 0x200000a4ff837230 */ /* 0x000fe40000004100 */
[----:B0-----:R-:W4:Y:S01]  /*3040*/  LDL.LU R213, [R1+0x164] ;  /* 0x0001640001d57983 */ /* 0x001f220000300800 */
[----:B------:R-:W-:-:S03]  /*3050*/  FADD.FTZ R160, -R26, R160 ;  /* 0x000000a01aa07221 */ /* 0x000fc60000010100 */
[----:B------:R0:W-:Y:S01]  /*3060*/  STL [R1+0x13c], R211 ;  /* 0x00013cd301007387 */ /* 0x0001e20000100800 */
[----:B------:R-:W-:Y:S02]  /*3070*/  HADD2.F32 R164, -RZ, R164.H1_H1 ;  /* 0x300000a4ffa47230 */ /* 0x000fe40000004100 */
[----:B------:R-:W-:Y:S02]  /*3080*/  HADD2.F32 R124, -RZ, R124.H1_H1 ;  /* 0x3000007cff7c7230 */ /* 0x000fe40000004100 */
[----:B0-----:R-:W-:Y:S01]  /*3090*/  FMUL.FTZ R211, R104, R210 ;  /* 0x000000d268d37220 */ /* 0x001fe20000410000 */
[----:B--2---:R-:W-:Y:S01]  /*30a0*/  FADD.FTZ R221, R131, R221 ;  /* 0x000000dd83dd7221 */ /* 0x004fe20000010000 */
[----:B---3--:R-:W-:-:S04]  /*30b0*/  FFMA.FTZ R220, R155, R131, R220 ;  /* 0x000000839bdc7223 */ /* 0x008fc800000100dc */
[----:B------:R-:W-:Y:S04]  /*30c0*/  STL [R1+0x148], R221 ;  /* 0x000148dd01007387 */ /* 0x000fe80000100800 */
[----:B------:R-:W-:Y:S01]  /*30d0*/  STL [R1+0x144], R220 ;  /* 0x000144dc01007387 */ /* 0x000fe20000100800 */
[----:B----4-:R-:W-:Y:S01]  /*30e0*/  FADD.FTZ R219, R210, R219 ;  /* 0x000000dbd2db7221 */ /* 0x010fe20000010000 */
[----:B------:R-:W-:Y:S01]  /*30f0*/  FFMA.FTZ R214, R155, R210, R214 ;  /* 0x000000d29bd67223 */ /* 0x000fe200000100d6 */
[----:B------:R-:W-:-:S04]  /*3100*/  FMUL.FTZ R210, R4, R160 ;  /* 0x000000a004d27220 */ /* 0x000fc80000410000 */
[----:B------:R0:W-:Y:S01]  /*3110*/  STL [R1+0x14c], R214 ;  /* 0x00014cd601007387 */ /* 0x0001e20000100800 */
[----:B------:R-:W-:Y:S01]  /*3120*/  FADD.FTZ R218, R164, R218 ;  /* 0x000000daa4da7221 */ /* 0x000fe20000010000 */
[----:B------:R-:W-:Y:S02]  /*3130*/  FFMA.FTZ R217, R210, R164, R217 ;  /* 0x000000a4d2d97223 */ /* 0x000fe400000100d9 */
[----:B0-----:R-:W2:Y:S01]  /*3140*/  LDL.LU R214, [R1+0x170] ;  /* 0x0001700001d67983 */ /* 0x001ea20000300800 */
[----:B------:R-:W-:-:S03]  /*3150*/  FADD.FTZ R215, R124, R215 ;  /* 0x000000d77cd77221 */ /* 0x000fc60000010000 */
[----:B------:R-:W-:Y:S04]  /*3160*/  STL [R1+0x150], R219 ;  /* 0x000150db01007387 */ /* 0x000fe80000100800 */
[----:B------:R-:W-:Y:S04]  /*3170*/  STL [R1+0x158], R218 ;  /* 0x000158da01007387 */ /* 0x000fe80000100800 */
[----:B------:R-:W-:Y:S04]  /*3180*/  STL [R1+0x154], R217 ;  /* 0x000154d901007387 */ /* 0x000fe80000100800 */
[----:B------:R0:W-:Y:S04]  /*3190*/  STL [R1+0x160], R215 ;  /* 0x000160d701007387 */ /* 0x0001e80000100800 */
[----:B0-----:R-:W3:Y:S01]  /*31a0*/  LDL.LU R215, [R1+0x16c] ;  /* 0x00016c0001d77983 */ /* 0x001ee20000300800 */
[----:B------:R-:W-:-:S04]  /*31b0*/  FMUL.FTZ R160, R105, R124 ;  /* 0x0000007c69a07220 */ /* 0x000fc80000410000 */
[----:B------:R-:W-:Y:S01]  /*31c0*/  FFMA.FTZ R164, R65, R164, R160 ;  /* 0x000000a441a47223 */ /* 0x000fe200000100a0 */
[----:B------:R-:W-:Y:S02]  /*31d0*/  HADD2.F32 R160, -RZ, R161.H0_H0 ;  /* 0x200000a1ffa07230 */ /* 0x000fe40000004100 */
[----:B------:R-:W-:Y:S01]  /*31e0*/  FFMA.FTZ R212, R210, R124, R212 ;  /* 0x0000007cd2d47223 */ /* 0x000fe200000100d4 */
[----:B------:R-:W-:Y:S02]  /*31f0*/  HADD2.F32 R124, -RZ, R165.H0_H0 ;  /* 0x200000a5ff7c7230 */ /* 0x000fe40000004100 */
[----:B------:R-:W-:Y:S02]  /*3200*/  FADD.FTZ R160, -R26, R160 ;  /* 0x000000a01aa07221 */ /* 0x000fe40000010100 */
[----:B------:R-:W-:Y:S01]  /*3210*/  STL [R1+0x15c], R212 ;  /* 0x00015cd401007387 */ /* 0x000fe20000100800 */
[----:B------:R-:W-:Y:S01]  /*3220*/  FADD.FTZ R216, R124, R216 ;  /* 0x000000d87cd87221 */ /* 0x000fe20000010000 */
[----:B------:R-:W-:-:S02]  /*3230*/  FMUL.FTZ R160, R4, R160 ;  /* 0x000000a004a07220 */ /* 0x000fc40000410000 */
[----:B------:R-:W4:Y:S04]  /*3240*/  LDL.LU R228, [R1+0x178] ;  /* 0x0001780001e47983 */ /* 0x000f280000300800 */
[----:B------:R-:W4:Y:S01]  /*3250*/  LDL.LU R221, [R1+0x174] ;  /* 0x0001740001dd7983 */ /* 0x000f220000300800 */
[----:B------:R-:W-:Y:S01]  /*3260*/  FFMA.FTZ R131, R64, R131, R211 ;  /* 0x0000008340837223 */ /* 0x000fe200000100d3 */
[----:B------:R-:W-:Y:S02]  /*3270*/  HADD2.F32 R211, -RZ, R125.H0_H0 ;  /* 0x2000007dffd37230 */ /* 0x000fe40000004100 */
[----:B------:R-:W-:Y:S01]  /*3280*/  FFMA.FTZ R213, R160, R124, R213 ;  /* 0x0000007ca0d57223 */ /* 0x000fe200000100d5 */
[----:B------:R-:W-:Y:S04]  /*3290*/  STL [R1+0x168], R216 ;  /* 0x000168d801007387 */ /* 0x000fe80000100800 */
[----:B------:R-:W4:Y:S04]  /*32a0*/  LDL.LU R220, [R1+0x180] ;  /* 0x0001800001dc7983 */ /* 0x000f280000300800 */
[----:B------:R0:W-:Y:S04]  /*32b0*/  STL [R1+0x164], R213 ;  /* 0x000164d501007387 */ /* 0x0001e80000100800 */
[----:B0-----:R-:W4:Y:S04]  /*32c0*/  LDL.LU R213, [R1+0x17c] ;  /* 0x00017c0001d57983 */ /* 0x001f280000300800 */
[----:B------:R-:W4:Y:S04]  /*32d0*/  LDL.LU R219, [R1+0x188] ;  /* 0x0001880001db7983 */ /* 0x000f280000300800 */
[----:B------:R-:W4:Y:S04]  /*32e0*/  LDL.LU R218, [R1+0x184] ;  /* 0x0001840001da7983 */ /* 0x000f280000300800 */
[----:B------:R-:W4:Y:S01]  /*32f0*/  LDL.LU R217, [R1+0x190] ;  /* 0x0001900001d97983 */ /* 0x000f220000300800 */
[----:B--2---:R-:W-:-:S05]  /*3300*/  FADD.FTZ R214, R211, R214 ;  /* 0x000000d6d3d67221 */ /* 0x004fca0000010000 */
[----:B------:R0:W-:Y:S04]  /*3310*/  STL [R1+0x170], R214 ;  /* 0x000170d601007387 */ /* 0x0001e80000100800 */
[----:B0-----:R-:W2:Y:S04]  /*3320*/  LDL.LU R214, [R1+0x18c] ;  /* 0x00018c0001d67983 */ /* 0x001ea80000300800 */
[----:B------:R-:W2:Y:S01]  /*3330*/  LDL.LU R216, [R1+0x198] ;  /* 0x0001980001d87983 */ /* 0x000ea20000300800 */
[----:B---3--:R-:W-:-:S05]  /*3340*/  FFMA.FTZ R215, R160, R211, R215 ;  /* 0x000000d3a0d77223 */ /* 0x008fca00000100d7 */
[----:B------:R0:W-:Y:S04]  /*3350*/  STL [R1+0x16c], R215 ;  /* 0x00016cd701007387 */ /* 0x0001e80000100800 */
[----:B0-----:R-:W3:Y:S01]  /*3360*/  LDL.LU R215, [R1+0x194] ;  /* 0x0001940001d77983 */ /* 0x001ee20000300800 */
[----:B------:R-:W-:Y:S02]  /*3370*/  HADD2.F32 R161, -RZ, R161.H1_H1 ;  /* 0x300000a1ffa17230 */ /* 0x000fe40000004100 */
[----:B------:R-:W-:Y:S01]  /*3380*/  FMUL.FTZ R212, R106, R211 ;  /* 0x000000d36ad47220 */ /* 0x000fe20000410000 */
[----:B------:R-:W-:Y:S02]  /*3390*/  HADD2.F32 R211, -RZ, R125.H1_H1 ;  /* 0x3000007dffd37230 */ /* 0x000fe40000004100 */
[----:B------:R-:W-:Y:S01]  /*33a0*/  FADD.FTZ R125, -R26, R161 ;  /* 0x000000a11a7d7221 */ /* 0x000fe20000010100 */
[----:B------:R-:W-:-:S02]  /*33b0*/  HADD2.F32 R161, -RZ, R165.H1_H1 ;  /* 0x300000a5ffa17230 */ /* 0x000fc40000004100 */
[----:B------:R-:W-:Y:S01]  /*33c0*/  FMUL.FTZ R165, R107, R211 ;  /* 0x000000d36ba57220 */ /* 0x000fe20000410000 */
[----:B------:R-:W-:Y:S02]  /*33d0*/  FMUL.FTZ R125, R4, R125 ;  /* 0x0000007d047d7220 */ /* 0x000fe40000410000 */
[----:B----4-:R-:W-:Y:S02]  /*33e0*/  FADD.FTZ R228, R161, R228 ;  /* 0x000000e4a1e47221 */ /* 0x010fe40000010000 */
[-C--:B------:R-:W-:Y:S01]  /*33f0*/  FFMA.FTZ R221, R125, R161.reuse, R221 ;  /* 0x000000a17ddd7223 */ /* 0x080fe200000100dd */
[----:B------:R-:W-:Y:S01]  /*3400*/  FFMA.FTZ R161, R67, R161, R165 ;  /* 0x000000a143a17223 */ /* 0x000fe200000100a5 */
[----:B------:R-:W-:Y:S02]  /*3410*/  HADD2.F32 R165, -RZ, R162.H0_H0 ;  /* 0x200000a2ffa57230 */ /* 0x000fe40000004100 */
[----:B------:R-:W-:Y:S01]  /*3420*/  FADD.FTZ R220, R211, R220 ;  /* 0x000000dcd3dc7221 */ /* 0x000fe20000010000 */
[----:B------:R-:W-:-:S02]  /*3430*/  FFMA.FTZ R124, R66, R124, R212 ;  /* 0x0000007c427c7223 */ /* 0x000fc400000100d4 */
[----:B------:R-:W-:Y:S01]  /*3440*/  FADD.FTZ R165, -R26, R165 ;  /* 0x000000a51aa57221 */ /* 0x000fe20000010100 */
[----:B------:R-:W-:-:S03]  /*3450*/  HADD2.F32 R212, -RZ, R126.H0_H0 ;  /* 0x2000007effd47230 */ /* 0x000fc60000004100 */
[----:B------:R-:W-:Y:S01]  /*3460*/  FMUL.FTZ R165, R4, R165 ;  /* 0x000000a504a57220 */ /* 0x000fe20000410000 */
[----:B------:R-:W-:Y:S01]  /*3470*/  FFMA.FTZ R213, R125, R211, R213 ;  /* 0x000000d37dd57223 */ /* 0x000fe200000100d5 */
[----:B------:R-:W-:Y:S01]  /*3480*/  HADD2.F32 R211, -RZ, R166.H0_H0 ;  /* 0x200000a6ffd37230 */ /* 0x000fe20000004100 */
[----:B------:R-:W-:Y:S01]  /*3490*/  STL [R1+0x178], R228 ;  /* 0x000178e401007387 */ /* 0x000fe20000100800 */
[----:B------:R-:W-:-:S03]  /*34a0*/  HADD2.F32 R162, -RZ, R162.H1_H1 ;  /* 0x300000a2ffa27230 */ /* 0x000fc60000004100 */
[----:B------:R-:W-:Y:S01]  /*34b0*/  FADD.FTZ R219, R211, R219 ;  /* 0x000000dbd3db7221 */ /* 0x000fe20000010000 */
[----:B------:R-:W-:Y:S01]  /*34c0*/  STL [R1+0x174], R221 ;  /* 0x000174dd01007387 */ /* 0x000fe20000100800 */
[----:B------:R-:W-:-:S03]  /*34d0*/  FFMA.FTZ R218, R165, R211, R218 ;  /* 0x000000d3a5da7223 */ /* 0x000fc600000100da */
[----:B------:R-:W-:Y:S01]  /*34e0*/  STL [R1+0x180], R220 ;  /* 0x000180dc01007387 */ /* 0x000fe20000100800 */
[----:B------:R-:W-:-:S03]  /*34f0*/  FADD.FTZ R217, R212, R217 ;  /* 0x000000d9d4d97221 */ /* 0x000fc60000010000 */
[----:B------:R0:W-:Y:S04]  /*3500*/  STL [R1+0x17c], R213 ;  /* 0x00017cd501007387 */ /* 0x0001e80000100800 */
[----:B------:R-:W-:Y:S04]  /*3510*/  STL [R1+0x188], R219 ;  /* 0x000188db01007387 */ /* 0x000fe80000100800 */
[----:B------:R-:W-:Y:S01]  /*3520*/  STL [R1+0x184], R218 ;  /* 0x000184da01007387 */ /* 0x000fe20000100800 */
[----:B0-----:R-:W-:-:S04]  /*3530*/  FMUL.FTZ R213, R108, R212 ;  /* 0x000000d46cd57220 */ /* 0x001fc80000410000 */
[----:B------:R-:W-:Y:S01]  /*3540*/  FFMA.FTZ R211, R68, R211, R213 ;  /* 0x000000d344d37223 */ /* 0x000fe200000100d5 */
[----:B--2---:R-:W-:Y:S01]  /*3550*/  FFMA.FTZ R214, R165, R212, R214 ;  /* 0x000000d4a5d67223 */ /* 0x004fe200000100d6 */
[----:B------:R-:W-:Y:S02]  /*3560*/  HADD2.F32 R212, -RZ, R126.H1_H1 ;  /* 0x3000007effd47230 */ /* 0x000fe40000004100 */
[----:B------:R-:W-:Y:S01]  /*3570*/  FADD.FTZ R126, -R26, R162 ;  /* 0x000000a21a7e7221 */ /* 0x000fe20000010100 */
[----:B------:R-:W-:Y:S01]  /*3580*/  HADD2.F32 R162, -RZ, R166.H1_H1 ;  /* 0x300000a6ffa27230 */ /* 0x000fe20000004100 */
[----:B------:R0:W-:Y:S02]  /*3590*/  STL [R1+0x18c], R214 ;  /* 0x00018cd601007387 */ /* 0x0001e40000100800 */
[----:B------:R-:W-:Y:S02]  /*35a0*/  FMUL.FTZ R126, R4, R126 ;  /* 0x0000007e047e7220 */ /* 0x000fe40000410000 */
[----:B------:R-:W-:Y:S01]  /*35b0*/  FADD.FTZ R216, R162, R216 ;  /* 0x000000d8a2d87221 */ /* 0x000fe20000010000 */
[----:B0-----:R-:W2:Y:S04]  /*35c0*/  LDL.LU R214, [R1+0x1a0] ;  /* 0x0001a00001d67983 */ /* 0x001ea80000300800 */
[----:B------:R0:W-:Y:S04]  /*35d0*/  STL [R1+0x190], R217 ;  /* 0x000190d901007387 */ /* 0x0001e80000100800 */
[----:B------:R-:W4:Y:S01]  /*35e0*/  LDL.LU R213, [R1+0x19c] ;  /* 0x00019c0001d57983 */ /* 0x000f220000300800 */
[----:B---3--:R-:W-:-:S03]  /*35f0*/  FFMA.FTZ R215, R126, R162, R215 ;  /* 0x000000a27ed77223 */ /* 0x008fc600000100d7 */
[----:B------:R-:W3:Y:S04]  /*3600*/  LDL.LU R228, [R1+0x1a8] ;  /* 0x0001a80001e47983 */ /* 0x000ee80000300800 */
[----:B------:R-:W3:Y:S04]  /*3610*/  LDL.LU R221, [R1+0x1a4] ;  /* 0x0001a40001dd7983 */ /* 0x000ee80000300800 */
[----:B------:R1:W-:Y:S04]  /*3620*/  STL [R1+0x198], R216 ;  /* 0x000198d801007387 */ /* 0x0003e80000100800 */
[----:B------:R-:W3:Y:S04]  /*3630*/  LDL.LU R220, [R1+0x1b0] ;  /* 0x0001b00001dc7983 */ /* 0x000ee80000300800 */
[----:B------:R1:W-:Y:S04]  /*3640*/  STL [R1+0x194], R215 ;  /* 0x000194d701007387 */ /* 0x0003e80000100800 */
[----:B------:R-:W3:Y:S04]  /*3650*/  LDL.LU R219, [R1+0x1ac] ;  /* 0x0001ac0001db7983 */ /* 0x000ee80000300800 */
[----:B------:R-:W3:Y:S04]  /*3660*/  LDL.LU R218, [R1+0x1b8] ;  /* 0x0001b80001da7983 */ /* 0x000ee80000300800 */
[----:B0-----:R-:W3:Y:S04]  /*3670*/  LDL.LU R217, [R1+0x1b4] ;  /* 0x0001b40001d97983 */ /* 0x001ee80000300800 */
[----:B-1----:R-:W3:Y:S04]  /*3680*/  LDL.LU R216, [R1+0x1c0] ;  /* 0x0001c00001d87983 */ /* 0x002ee80000300800 */
[----:B------:R-:W3:Y:S01]  /*3690*/  LDL.LU R215, [R1+0x1bc] ;  /* 0x0001bc0001d77983 */ /* 0x000ee20000300800 */
[----:B------:R-:W-:-:S04]  /*36a0*/  FMUL.FTZ R166, R109, R212 ;  /* 0x000000d46da67220 */ /* 0x000fc80000410000 */
[----:B------:R-:W-:Y:S01]  /*36b0*/  FFMA.FTZ R162, R69, R162, R166 ;  /* 0x000000a245a27223 */ /* 0x000fe200000100a6 */
[----:B------:R-:W-:-:S05]  /*36c0*/  HADD2.F32 R166, -RZ, R163.H0_H0 ;  /* 0x200000a3ffa67230 */ /* 0x000fca0000004100 */
[----:B------:R-:W-:Y:S01]  /*36d0*/  FADD.FTZ R166, -R26, R166 ;  /* 0x000000a61aa67221 */ /* 0x000fe20000010100 */
[----:B------:R-:W-:-:S03]  /*36e0*/  HADD2.F32 R163, -RZ, R163.H1_H1 ;  /* 0x300000a3ffa37230 */ /* 0x000fc60000004100 */
[----:B------:R-:W-:Y:S01]  /*36f0*/  FMUL.FTZ R166, R4, R166 ;  /* 0x000000a604a67220 */ /* 0x000fe20000410000 */
[----:B--2---:R-:W-:Y:S01]  /*3700*/  FADD.FTZ R214, R212, R214 ;  /* 0x000000d6d4d67221 */ /* 0x004fe20000010000 */
[----:B----4-:R-:W-:-:S04]  /*3710*/  FFMA.FTZ R213, R126, R212, R213 ;  /* 0x000000d47ed57223 */ /* 0x010fc800000100d5 */
[----:B------:R-:W-:Y:S04]  /*3720*/  STL [R1+0x1a0], R214 ;  /* 0x0001a0d601007387 */ /* 0x000fe80000100800 */
[----:B------:R0:W-:Y:S01]  /*3730*/  STL [R1+0x19c], R213 ;  /* 0x00019cd501007387 */ /* 0x0001e20000100800 */
[----:B------:R-:W-:Y:S02]  /*3740*/  HADD2.F32 R212, -RZ, R167.H0_H0 ;  /* 0x200000a7ffd47230 */ /* 0x000fe40000004100 */
[----:B0-----:R-:W-:-:S05]  /*3750*/  HADD2.F32 R213, -RZ, R127.H0_H0 ;  /* 0x2000007fffd57230 */ /* 0x001fca0000004100 */
[-C--:B------:R-:W-:Y:S01]  /*3760*/  FMUL.FTZ R214, R110, R213.reuse ;  /* 0x000000d56ed67220 */ /* 0x080fe20000410000 */
[----:B---3--:R-:W-:Y:S01]  /*3770*/  FADD.FTZ R220, R213, R220 ;  /* 0x000000dcd5dc7221 */ /* 0x008fe20000010000 */
[----:B------:R-:W-:Y:S01]  /*3780*/  FFMA.FTZ R219, R166, R213, R219 ;  /* 0x000000d5a6db7223 */ /* 0x000fe200000100db */
[----:B------:R-:W-:Y:S02]  /*3790*/  HADD2.F32 R213, -RZ, R127.H1_H1 ;  /* 0x3000007fffd57230 */ /* 0x000fe40000004100 */
[----:B------:R-:W-:Y:S01]  /*37a0*/  FADD.FTZ R127, -R26, R163 ;  /* 0x000000a31a7f7221 */ /* 0x000fe20000010100 */
[----:B------:R-:W-:Y:S02]  /*37b0*/  HADD2.F32 R163, -RZ, R167.H1_H1 ;  /* 0x300000a7ffa37230 */ /* 0x000fe40000004100 */
[----:B------:R-:W-:Y:S01]  /*37c0*/  FADD.FTZ R228, R212, R228 ;  /* 0x000000e4d4e47221 */ /* 0x000fe20000010000 */
[----:B------:R-:W-:Y:S01]  /*37d0*/  FFMA.FTZ R221, R166, R212, R221 ;  /* 0x000000d4a6dd7223 */ /* 0x000fe200000100dd */
[----:B------:R-:W-:Y:S01]  /*37e0*/  FMUL.FTZ R127, R4, R127 ;  /* 0x0000007f047f7220 */ /* 0x000fe20000410000 */
[----:B------:R-:W-:-:S02]  /*37f0*/  FADD.FTZ R218, R163, R218 ;  /* 0x000000daa3da7221 */ /* 0x000fc40000010000 */
[----:B------:R-:W-:Y:S01]  /*3800*/  STL [R1+0x1a8], R228 ;  /* 0x0001a8e401007387 */ /* 0x000fe20000100800 */
[----:B------:R-:W-:Y:S01]  /*3810*/  FFMA.FTZ R217, R127, R163, R217 ;  /* 0x000000a37fd97223 */ /* 0x000fe200000100d9 */
[-C--:B------:R-:W-:Y:S01]  /*3820*/  FMUL.FTZ R167, R111, R213.reuse ;  /* 0x000000d56fa77220 */ /* 0x080fe20000410000 */
[----:B------:R-:W-:Y:S01]  /*3830*/  FADD.FTZ R216, R213, R216 ;  /* 0x000000d8d5d87221 */ /* 0x000fe20000010000 */
[----:B------:R-:W-:Y:S01]  /*3840*/  STL [R1+0x1a4], R221 ;  /* 0x0001a4dd01007387 */ /* 0x000fe20000100800 */
[----:B------:R-:W-:-:S03]  /*3850*/  FFMA.FTZ R215, R127, R213, R215 ;  /* 0x000000d57fd77223 */ /* 0x000fc600000100d7 */
[----:B------:R-:W-:Y:S01]  /*3860*/  STL [R1+0x1b0], R220 ;  /* 0x0001b0dc01007387 */ /* 0x000fe20000100800 */
[----:B------:R-:W-:-:S03]  /*3870*/  FFMA.FTZ R212, R70, R212, R214 ;  /* 0x000000d446d47223 */ /* 0x000fc600000100d6 */
[----:B------:R-:W-:Y:S01]  /*3880*/  STL [R1+0x1ac], R219 ;  /* 0x0001acdb01007387 */ /* 0x000fe20000100800 */
[----:B------:R-:W-:-:S03]  /*3890*/  FFMA.FTZ R163, R71, R163, R167 ;  /* 0x000000a347a37223 */ /* 0x000fc600000100a7 */
[----:B------:R0:W-:Y:S01]  /*38a0*/  STL [R1+0x1b8], R218 ;  /* 0x0001b8da01007387 */ /* 0x0001e20000100800 */
[----:B------:R-:W-:-:S03]  /*38b0*/  HADD2.F32 R167, -RZ, R172.H0_H0 ;  /* 0x200000acffa77230 */ /* 0x000fc60000004100 */
[----:B------:R-:W-:Y:S01]  /*38c0*/  STL [R1+0x1b4], R217 ;  /* 0x0001b4d901007387 */ /* 0x000fe20000100800 */
[----:B------:R-:W-:-:S03]  /*38d0*/  HADD2.F32 R214, -RZ, R172.H1_H1 ;  /* 0x300000acffd67230 */ /* 0x000fc60000004100 */
[----:B------:R1:W-:Y:S01]  /*38e0*/  STL [R1+0x1c0], R216 ;  /* 0x0001c0d801007387 */ /* 0x0003e20000100800 */
[----:B------:R-:W-:Y:S02]  /*38f0*/  HADD2.F32 R172, -RZ, R173.H0_H0 ;  /* 0x200000adffac7230 */ /* 0x000fe40000004100 */
[--C-:B------:R-:W-:Y:S01]  /*3900*/  HADD2.F32 R213, -RZ, R174.reuse.H0_H0 ;  /* 0x200000aeffd57230 */ /* 0x100fe20000004100 */
[----:B------:R2:W-:Y:S01]  /*3910*/  STL [R1+0x1bc], R215 ;  /* 0x0001bcd701007387 */ /* 0x0005e20000100800 */
[----:B0-----:R-:W-:Y:S02]  /*3920*/  HADD2.F32 R218, -RZ, R174.H1_H1 ;  /* 0x300000aeffda7230 */ /* 0x001fe40000004100 */
[--C-:B------:R-:W-:Y:S02]  /*3930*/  HADD2.F32 R219, -RZ, R175.reuse.H1_H1 ;  /* 0x300000afffdb7230 */ /* 0x100fe40000004100 */
[----:B-1----:R-:W-:Y:S02]  /*3940*/  HADD2.F32 R216, -RZ, R175.H0_H0 ;  /* 0x200000afffd87230 */ /* 0x002fe40000004100 */
[----:B--2---:R-:W-:-:S02]  /*3950*/  HADD2.F32 R215, -RZ, R173.H1_H1 ;  /* 0x300000adffd77230 */ /* 0x004fc40000004100 */
        /* <DEDUP_REMOVED lines=8> */
[----:B------:R-:W-:Y:S02]  /*39e0*/  HADD2.F32 R26, -RZ, R32.H0_H0 ;  /* 0x20000020ff1a7230 */ /* 0x000fe40000004100 */
[----:B------:R-:W-:Y:S01]  /*39f0*/  FMUL.FTZ R167, R4, R167 ;  /* 0x000000a704a77220 */ /* 0x000fe20000410000 */
[----:B------:R-:W-:-:S02]  /*3a00*/  HADD2.F32 R172, -RZ, R176.H0_H0 ;  /* 0x200000b0ffac7230 */ /* 0x000fc40000004100 */
[-C--:B------:R-:W-:Y:S01]  /*3a10*/  FMUL.FTZ R174, R112, R26.reuse ;  /* 0x0000001a70ae7220 */ /* 0x080fe20000410000 */
[----:B------:R-:W-:Y:S01]  /*3a20*/  FADD.FTZ R22, R26, R22 ;  /* 0x000000161a167221 */ /* 0x000fe20000010000 */
[C---:B------:R-:W-:Y:S01]  /*3a30*/  FFMA.FTZ R21, R167.reuse, R26, R21 ;  /* 0x0000001aa7157223 */ /* 0x040fe20000010015 */
[----:B------:R-:W-:Y:S02]  /*3a40*/  HADD2.F32 R26, -RZ, R32.H1_H1 ;  /* 0x30000020ff1a7230 */ /* 0x000fe40000004100 */
[----:B------:R-:W-:Y:S01]  /*3a50*/  FADD.FTZ R13, R172, R13 ;  /* 0x0000000dac0d7221 */ /* 0x000fe20000010000 */
[-C--:B------:R-:W-:Y:S01]  /*3a60*/  FFMA.FTZ R5, R167, R172.reuse, R5 ;  /* 0x000000aca7057223 */ /* 0x080fe20000010005 */
[----:B------:R-:W-:Y:S01]  /*3a70*/  FFMA.FTZ R172, R72, R172, R174 ;  /* 0x000000ac48ac7223 */ /* 0x000fe200000100ae */
[----:B------:R-:W-:Y:S02]  /*3a80*/  HADD2.F32 R174, -RZ, R176.H1_H1 ;  /* 0x300000b0ffae7230 */ /* 0x000fe40000004100 */
[----:B------:R-:W-:Y:S01]  /*3a90*/  FMUL.FTZ R173, R4, R173 ;  /* 0x000000ad04ad7220 */ /* 0x000fe20000410000 */
[----:B------:R-:W-:-:S02]  /*3aa0*/  FMUL.FTZ R32, R113, R26 ;  /* 0x0000001a71207220 */ /* 0x000fc40000410000 */
[----:B------:R-:W-:Y:S01]  /*3ab0*/  FADD.FTZ R14, R174, R14 ;  /* 0x0000000eae0e7221 */ /* 0x000fe20000010000 */
[-C--:B------:R-:W-:Y:S01]  /*3ac0*/  FFMA.FTZ R6, R173, R174.reuse, R6 ;  /* 0x000000aead067223 */ /* 0x080fe20000010006 */
[----:B------:R-:W-:Y:S01]  /*3ad0*/  FFMA.FTZ R174, R73, R174, R32 ;  /* 0x000000ae49ae7223 */ /* 0x000fe20000010020 */
[----:B------:R-:W-:Y:S01]  /*3ae0*/  FADD.FTZ R32, R26, R23 ;  /* 0x000000171a207221 */ /* 0x000fe20000010000 */
[----:B------:R-:W-:Y:S01]  /*3af0*/  FFMA.FTZ R23, R173, R26, R230 ;  /* 0x0000001aad177223 */ /* 0x000fe200000100e6 */
[----:B------:R-:W-:Y:S02]  /*3b00*/  HADD2.F32 R26, -RZ, R33.H0_H0 ;  /* 0x20000021ff1a7230 */ /* 0x000fe40000004100 */
[----:B------:R-:W-:Y:S01]  /*3b10*/  FMUL.FTZ R175, R4, R175 ;  /* 0x000000af04af7220 */ /* 0x000fe20000410000 */
[----:B------:R-:W-:Y:S02]  /*3b20*/  HADD2.F32 R176, -RZ, R177.H0_H0 ;  /* 0x200000b1ffb07230 */ /* 0x000fe40000004100 */
[----:B------:R-:W-:-:S02]  /*3b30*/  HADD2.F32 R33, -RZ, R33.H1_H1 ;  /* 0x30000021ff217230 */ /* 0x000fc40000004100 */
[----:B------:R-:W-:Y:S01]  /*3b40*/  FMUL.FTZ R214, R114, R26 ;  /* 0x0000001a72d67220 */ /* 0x000fe20000410000 */
[----:B------:R-:W-:Y:S01]  /*3b50*/  FMUL.FTZ R215, R4, R215 ;  /* 0x000000d704d77220 */ /* 0x000fe20000410000 */
[----:B------:R-:W-:Y:S01]  /*3b60*/  FADD.FTZ R15, R176, R15 ;  /* 0x0000000fb00f7221 */ /* 0x000fe20000010000 */
[-C--:B------:R-:W-:Y:S01]  /*3b70*/  FFMA.FTZ R7, R175, R176.reuse, R7 ;  /* 0x000000b0af077223 */ /* 0x080fe20000010007 */
[----:B------:R-:W-:Y:S01]  /*3b80*/  FFMA.FTZ R176, R74, R176, R214 ;  /* 0x000000b04ab07223 */ /* 0x000fe200000100d6 */
[----:B------:R-:W-:Y:S02]  /*3b90*/  HADD2.F32 R177, -RZ, R177.H1_H1 ;  /* 0x300000b1ffb17230 */ /* 0x000fe40000004100 */
[-C--:B------:R-:W-:Y:S01]  /*3ba0*/  FMUL.FTZ R214, R115, R33.reuse ;  /* 0x0000002173d67220 */ /* 0x080fe20000410000 */
[----:B------:R-:W-:Y:S01]  /*3bb0*/  FADD.FTZ R223, R33, R223 ;  /* 0x000000df21df7221 */ /* 0x000fe20000010000 */
[----:B------:R-:W-:Y:S01]  /*3bc0*/  FFMA.FTZ R220, R215, R33, R232 ;  /* 0x00000021d7dc7223 */ /* 0x000fe200000100e8 */
[----:B------:R-:W-:-:S02]  /*3bd0*/  HADD2.F32 R33, -RZ, R34.H0_H0 ;  /* 0x20000022ff217230 */ /* 0x000fc40000004100 */
[----:B------:R-:W-:Y:S01]  /*3be0*/  FADD.FTZ R16, R177, R16 ;  /* 0x00000010b1107221 */ /* 0x000fe20000010000 */
[-C--:B------:R-:W-:Y:S01]  /*3bf0*/  FFMA.FTZ R8, R215, R177.reuse, R8 ;  /* 0x000000b1d7087223 */ /* 0x080fe20000010008 */
[----:B------:R-:W-:Y:S01]  /*3c00*/  FFMA.FTZ R214, R75, R177, R214 ;  /* 0x000000b14bd67223 */ /* 0x000fe200000100d6 */
[----:B------:R-:W-:Y:S02]  /*3c10*/  HADD2.F32 R177, -RZ, R178.H0_H0 ;  /* 0x200000b2ffb17230 */ /* 0x000fe40000004100 */
[----:B------:R-:W-:Y:S01]  /*3c20*/  FMUL.FTZ R213, R4, R213 ;  /* 0x000000d504d57220 */ /* 0x000fe20000410000 */
[----:B------:R-:W-:Y:S01]  /*3c30*/  FMUL.FTZ R217, R116, R33 ;  /* 0x0000002174d97220 */ /* 0x000fe20000410000 */
[----:B------:R-:W-:Y:S02]  /*3c40*/  HADD2.F32 R34, -RZ, R34.H1_H1 ;  /* 0x30000022ff227230 */ /* 0x000fe40000004100 */
[----:B------:R-:W-:Y:S01]  /*3c50*/  FMUL.FTZ R218, R4, R218 ;  /* 0x000000da04da7220 */ /* 0x000fe20000410000 */
[----:B------:R-:W-:Y:S01]  /*3c60*/  FADD.FTZ R17, R177, R17 ;  /* 0x00000011b1117221 */ /* 0x000fe20000010000 */
[-C--:B------:R-:W-:Y:S01]  /*3c70*/  FFMA.FTZ R9, R213, R177.reuse, R9 ;  /* 0x000000b1d5097223 */ /* 0x080fe20000010009 */
[----:B------:R-:W-:Y:S01]  /*3c80*/  FFMA.FTZ R177, R76, R177, R217 ;  /* 0x000000b14cb17223 */ /* 0x000fe200000100d9 */
[----:B------:R-:W-:-:S02]  /*3c90*/  HADD2.F32 R178, -RZ, R178.H1_H1 ;  /* 0x300000b2ffb27230 */ /* 0x000fc40000004100 */
[-C--:B------:R-:W-:Y:S01]  /*3ca0*/  FMUL.FTZ R217, R117, R34.reuse ;  /* 0x0000002275d97220 */ /* 0x080fe20000410000 */
[----:B------:R-:W-:Y:S01]  /*3cb0*/  FADD.FTZ R225, R34, R225 ;  /* 0x000000e122e17221 */ /* 0x000fe20000010000 */
[----:B------:R-:W-:Y:S01]  /*3cc0*/  FFMA.FTZ R221, R218, R34, R234 ;  /* 0x00000022dadd7223 */ /* 0x000fe200000100ea */
[----:B------:R-:W-:Y:S02]  /*3cd0*/  HADD2.F32 R34, -RZ, R35.H0_H0 ;  /* 0x20000023ff227230 */ /* 0x000fe40000004100 */
[----:B------:R-:W-:Y:S01]  /*3ce0*/  FADD.FTZ R18, R178, R18 ;  /* 0x00000012b2127221 */ /* 0x000fe20000010000 */
[-C--:B------:R-:W-:Y:S01]  /*3cf0*/  FFMA.FTZ R10, R218, R178.reuse, R10 ;  /* 0x000000b2da0a7223 */ /* 0x080fe2000001000a */
[----:B------:R-:W-:Y:S01]  /*3d00*/  FFMA.FTZ R217, R77, R178, R217 ;  /* 0x000000b24dd97223 */ /* 0x000fe200000100d9 */
[----:B------:R-:W-:Y:S02]  /*3d10*/  HADD2.F32 R178, -RZ, R179.H0_H0 ;  /* 0x200000b3ffb27230 */ /* 0x000fe40000004100 */
[----:B------:R-:W-:Y:S01]  /*3d20*/  FMUL.FTZ R216, R4, R216 ;  /* 0x000000d804d87220 */ /* 0x000fe20000410000 */
[----:B------:R-:W-:Y:S01]  /*3d30*/  FMUL.FTZ R228, R118, R34 ;  /* 0x0000002276e47220 */ /* 0x000fe20000410000 */
[----:B------:R-:W-:-:S02]  /*3d40*/  HADD2.F32 R35, -RZ, R35.H1_H1 ;  /* 0x30000023ff237230 */ /* 0x000fc40000004100 */
[----:B------:R-:W-:Y:S01]  /*3d50*/  FADD.FTZ R19, R178, R19 ;  /* 0x00000013b2137221 */ /* 0x000fe20000010000 */
[-C--:B------:R-:W-:Y:S01]  /*3d60*/  FFMA.FTZ R11, R216, R178.reuse, R11 ;  /* 0x000000b2d80b7223 */ /* 0x080fe2000001000b */
[----:B------:R-:W-:Y:S01]  /*3d70*/  FFMA.FTZ R178, R78, R178, R228 ;  /* 0x000000b24eb27223 */ /* 0x000fe200000100e4 */
[----:B------:R-:W-:Y:S02]  /*3d80*/  HADD2.F32 R228, -RZ, R179.H1_H1 ;  /* 0x300000b3ffe47230 */ /* 0x000fe40000004100 */
[----:B------:R-:W-:Y:S01]  /*3d90*/  FMUL.FTZ R179, R4, R219 ;  /* 0x000000db04b37220 */ /* 0x000fe20000410000 */
[-C--:B------:R-:W-:Y:S01]  /*3da0*/  FMUL.FTZ R219, R119, R35.reuse ;  /* 0x0000002377db7220 */ /* 0x080fe20000410000 */
[----:B------:R-:W-:Y:S01]  /*3db0*/  FADD.FTZ R227, R35, R227 ;  /* 0x000000e323e37221 */ /* 0x000fe20000010000 */
[----:B------:R-:W-:Y:S01]  /*3dc0*/  FADD.FTZ R20, R228, R20 ;  /* 0x00000014e4147221 */ /* 0x000fe20000010000 */
[-C--:B------:R-:W-:Y:S01]  /*3dd0*/  FFMA.FTZ R12, R179, R228.reuse, R12 ;  /* 0x000000e4b30c7223 */ /* 0x080fe2000001000c */
        /* <DEDUP_REMOVED lines=78> */
[----:B------:R-:W-:Y:S01]  /*42c0*/  UMOV UR4, 0xffffffff ;  /* 0xffffffff00047882 */ /* 0x000fe20000000000 */
[----:B------:R-:W-:Y:S01]  /*42d0*/  ISETP.NE.U32.AND P1, PT, RZ, UR14, PT ;  /* 0x0000000eff007c0c */ /* 0x000fe2000bf25070 */
[----:B------:R-:W-:Y:S01]  /*42e0*/  FFMA.FTZ R228, R216, R178, R228 ;  /* 0x000000b2d8e47223 */ /* 0x000fe200000100e4 */
[----:B------:R-:W-:Y:S01]  /*42f0*/  FADD.FTZ R35, R35, R178 ;  /* 0x000000b223237221 */ /* 0x000fe20000010000 */
[----:B------:R-:W-:Y:S01]  /*4300*/  FADD.FTZ R222, R26, R222 ;  /* 0x000000de1ade7221 */ /* 0x000fe20000010000 */
[----:B------:R-:W-:Y:S01]  /*4310*/  FADD.FTZ R224, R33, R224 ;  /* 0x000000e021e07221 */ /* 0x000fe20000010000 */
[----:B------:R-:W-:Y:S01]  /*4320*/  FADD.FTZ R226, R34, R226 ;  /* 0x000000e222e27221 */ /* 0x000fe20000010000 */
[----:B------:R-:W-:Y:S01]  /*4330*/  FFMA.FTZ R26, R175, R26, R231 ;  /* 0x0000001aaf1a7223 */ /* 0x000fe200000100e7 */
[----:B------:R-:W-:Y:S01]  /*4340*/  FFMA.FTZ R33, R213, R33, R233 ;  /* 0x00000021d5217223 */ /* 0x000fe200000100e9 */
[----:B------:R-:W-:Y:S01]  /*4350*/  FFMA.FTZ R34, R216, R34, R235 ;  /* 0x00000022d8227223 */ /* 0x000fe200000100eb */
[----:B------:R-:W-:Y:S01]  /*4360*/  ISETP.NE.AND.EX P1, PT, RZ, UR15, PT, P1 ;  /* 0x0000000fff007c0c */ /* 0x000fe2000bf25310 */
[----:B------:R-:W-:Y:S01]  /*4370*/  FFMA.FTZ R228, R179, R219, R228 ;  /* 0x000000dbb3e47223 */ /* 0x000fe200000100e4 */
[----:B------:R-:W-:Y:S01]  /*4380*/  FADD.FTZ R35, R35, R219 ;  /* 0x000000db23237221 */ /* 0x000fe20000010000 */
[----:B------:R-:W-:Y:S10]  /*4390*/  BRA.DIV UR4, `(.L_x_3221) ;  /* 0x0000008a04387947 */ /* 0x000ff4000b800000 */
[----:B------:R-:W0:Y:S01]  /*43a0*/  SHFL.BFLY PT, R242, R35, 0x1, 0x1f ;  /* 0x0c201f0023f27f89 */ /* 0x000e2200000e0000 */
[----:B------:R-:W-:Y:S02]  /*43b0*/  MOV R230, R23 ;  /* 0x0000001700e67202 */ /* 0x000fe40000000f00 */
[----:B------:R-:W-:Y:S02]  /*43c0*/  MOV R23, R32 ;  /* 0x0000002000177202 */ /* 0x000fe40000000f00 */
[----:B------:R-:W-:Y:S02]  /*43d0*/  MOV R231, R26 ;  /* 0x0000001a00e77202 */ /* 0x000fe40000000f00 */
[----:B------:R-:W-:Y:S02]  /*43e0*/  MOV R232, R220 ;  /* 0x000000dc00e87202 */ /* 0x000fe40000000f00 */
[----:B------:R-:W-:Y:S02]  /*43f0*/  MOV R233, R33 ;  /* 0x0000002100e97202 */ /* 0x000fe40000000f00 */
[----:B------:R-:W-:-:S02]  /*4400*/  MOV R234, R221 ;  /* 0x000000dd00ea7202 */ /* 0x000fc40000000f00 */
        /* <DEDUP_REMOVED lines=14> */
[----:B------:R-:W0:Y:S04]  /*44f0*/  SHFL.BFLY PT, R242, R228, 0x8, 0x1f ;  /* 0x0d001f00e4f27f89 */ /* 0x000e2800000e0000 */
[----:B------:R1:W2:Y:S01]  /*4500*/  SHFL.BFLY PT, R26, R35, 0x10, 0x1f ;  /* 0x0e001f00231a7f89 */ /* 0x0002a200000e0000 */
[----:B0-----:R-:W-:-:S05]  /*4510*/  FADD.FTZ R228, R228, R242 ;  /* 0x000000f2e4e47221 */ /* 0x001fca0000010000 */
[----:B--2---:R1:W0:Y:S02]  /*4520*/  SHFL.BFLY PT, R32, R228, 0x10, 0x1f ;  /* 0x0e001f00e4207f89 */ /* 0x00422400000e0000 */
.L_x_3274:
        /* <DEDUP_REMOVED lines=30> */
[C---:B-1----:R-:W-:Y:S01]  /*4710*/  FMUL.FTZ R35, R4.reuse, R194 ;  /* 0x000000c204237220 */ /* 0x042fe20000410000 */
        /* <DEDUP_REMOVED lines=12> */
.L_x_3224:
        /* <DEDUP_REMOVED lines=33> */
.L_x_3223:
        /* <DEDUP_REMOVED lines=36> */
.L_x_3226:
        /* <DEDUP_REMOVED lines=37> */
.L_x_3222:
        /* <DEDUP_REMOVED lines=13> */
[--C-:B-----5:R-:W-:Y:S02]  /*4f50*/  HADD2.F32 R27, -RZ, R135.reuse.H1_H1 ;  /* 0x30000087ff1b7230 */ /* 0x120fe40000004100 */
[----:B-1----:R-:W-:Y:S01]  /*4f60*/  FADD.FTZ R35, R191, -R192 ;  /* 0x800000c0bf237221 */ /* 0x002fe20000010000 */
[----:B------:R-:W-:Y:S01]  /*4f70*/  FADD.FTZ R190, R189, -R190 ;  /* 0x800000bebdbe7221 */ /* 0x000fe20000010000 */
[----:B------:R-:W-:Y:S01]  /*4f80*/  FFMA.FTZ R194, R194, R220, R221 ;  /* 0x000000dcc2c27223 */ /* 0x000fe200000100dd */
[----:B------:R-:W-:-:S02]  /*4f90*/  HADD2.F32 R32, -RZ, R135.H0_H0 ;  /* 0x20000087ff207230 */ /* 0x000fc40000004100 */
[----:B------:R-:W-:Y:S01]  /*4fa0*/  FFMA.FTZ R35, R4, R35, R27 ;  /* 0x0000002304237223 */ /* 0x000fe2000001001b */
[--C-:B------:R-:W-:Y:S02]  /*4fb0*/  HADD2.F32 R27, -RZ, R134.reuse.H1_H1 ;  /* 0x30000086ff1b7230 */ /* 0x100fe40000004100 */
[----:B------:R-:W-:Y:S01]  /*4fc0*/  FADD.FTZ R187, R185, -R187 ;  /* 0x800000bbb9bb7221 */ /* 0x000fe20000010000 */
[----:B------:R-:W-:Y:S01]  /*4fd0*/  FADD.FTZ R26, R193, -R194 ;  /* 0x800000c2c11a7221 */ /* 0x000fe20000010000 */
[-CC-:B------:R-:W-:Y:S01]  /*4fe0*/  FFMA.FTZ R0, R0, R220.reuse, R221.reuse ;  /* 0x000000dc00007223 */ /* 0x180fe200000100dd */
[----:B------:R-:W-:Y:S01]  /*4ff0*/  FFMA.FTZ R188, R188, R220, R221 ;  /* 0x000000dcbcbc7223 */ /* 0x000fe200000100dd */
[----:B------:R-:W-:Y:S01]  /*5000*/  FFMA.FTZ R190, R4, R190, R27 ;  /* 0x000000be04be7223 */ /* 0x000fe2000001001b */
[----:B------:R-:W-:Y:S02]  /*5010*/  HADD2.F32 R27, -RZ, R133.H1_H1 ;  /* 0x30000085ff1b7230 */ /* 0x000fe40000004100 */
[----:B------:R-:W-:Y:S01]  /*5020*/  FFMA.FTZ R184, R184, R220, R221 ;  /* 0x000000dcb8b87223 */ /* 0x000fe200000100dd */
[----:B------:R-:W-:Y:S01]  /*5030*/  FFMA.FTZ R26, R4, R26, R32 ;  /* 0x0000001a041a7223 */ /* 0x000fe20000010020 */
[----:B------:R-:W-:-:S02]  /*5040*/  HADD2.F32 R34, -RZ, R134.H0_H0 ;  /* 0x20000086ff227230 */ /* 0x000fc40000004100 */
[----:B------:R-:W-:Y:S01]  /*5050*/  FADD.FTZ R0, R180, -R0 ;  /* 0x80000000b4007221 */ /* 0x000fe20000010000 */
[----:B------:R-:W-:Y:S01]  /*5060*/  FFMA.FTZ R187, R4, R187, R27 ;  /* 0x000000bb04bb7223 */ /* 0x000fe2000001001b */
[----:B------:R-:W-:Y:S02]  /*5070*/  HADD2.F32 R33, -RZ, R133.H0_H0 ;  /* 0x20000085ff217230 */ /* 0x000fe40000004100 */
[----:B------:R-:W-:Y:S01]  /*5080*/  FADD.FTZ R188, R186, -R188 ;  /* 0x800000bcbabc7221 */ /* 0x000fe20000010000 */
[--C-:B------:R-:W-:Y:S02]  /*5090*/  HADD2.F32 R27, -RZ, R132.reuse.H0_H0 ;  /* 0x20000084ff1b7230 */ /* 0x100fe40000004100 */
[----:B------:R-:W-:Y:S01]  /*50a0*/  FADD.FTZ R184, R183, -R184 ;  /* 0x800000b8b7b87221 */ /* 0x000fe20000010000 */
[----:B------:R-:W-:Y:S02]  /*50b0*/  HADD2.F32 R32, -RZ, R132.H1_H1 ;  /* 0x30000084ff207230 */ /* 0x000fe40000004100 */
[C---:B------:R-:W-:Y:S01]  /*50c0*/  FFMA.FTZ R33, R4.reuse, R188, R33 ;  /* 0x000000bc04217223 */ /* 0x040fe20000010021 */
[----:B------:R-:W-:Y:S01]  /*50d0*/  F2FP.F16.F32.PACK_AB R35, R35, R26 ;  /* 0x0000001a2323723e */ /* 0x000fe200000000ff */
[C---:B------:R-:W-:Y:S01]  /*50e0*/  FFMA.FTZ R34, R4.reuse, R184, R34 ;  /* 0x000000b804227223 */ /* 0x040fe20000010022 */
[C---:B------:R-:W-:Y:S01]  /*50f0*/  FFMA.FTZ R0, R4.reuse, R0, R27 ;  /* 0x0000000004007223 */ /* 0x040fe2000001001b */
[----:B------:R-:W-:Y:S01]  /*5100*/  FFMA.FTZ R32, R4, R181, R32 ;  /* 0x000000b504207223 */ /* 0x000fe20000010020 */
[----:B------:R-:W-:-:S02]  /*5110*/  F2FP.F16.F32.PACK_AB R33, R187, R33 ;  /* 0x00000021bb21723e */ /* 0x000fc400000000ff */
[----:B------:R-:W-:Y:S02]  /*5120*/  F2FP.F16.F32.PACK_AB R34, R190, R34 ;  /* 0x00000022be22723e */ /* 0x000fe400000000ff */
[----:B------:R-:W-:Y:S01]  /*5130*/  F2FP.F16.F32.PACK_AB R32, R32, R0 ;  /* 0x000000002020723e */ /* 0x000fe200000000ff */
[----:B------:R-:W-:Y:S06]  /*5140*/  BRA `(.L_x_3225) ;  /* 0x0000000800047947 */ /* 0x000fec0003800000 */
.L_x_3228:
[-CC-:B------:R-:W-:Y:S01]  /*5150*/  FFMA.FTZ R0, R0, R220.reuse, R221.reuse ;  /* 0x000000dc00007223 */ /* 0x180fe200000100dd */
[----:B-----5:R-:W-:Y:S02]  /*5160*/  HADD2.F32 R26, -RZ, R132.H0_H0 ;  /* 0x20000084ff1a7230 */ /* 0x020fe40000004100 */
        /* <DEDUP_REMOVED lines=19> */
[----:B-1----:R-:W-:Y:S02]  /*52a0*/  HADD2.F32 R35, -RZ, R135.H0_H0 ;  /* 0x20000087ff237230 */ /* 0x002fe40000004100 */
        /* <DEDUP_REMOVED lines=19> */
.L_x_3227:
[----:B------:R-:W-:-:S04]  /*53e0*/  UISETP.NE.U32.AND UP0, UPT, UR6, URZ, UPT ;  /* 0x000000ff0600728c */ /* 0x000fc8000bf05070 */
[----:B------:R-:W-:-:S09]  /*53f0*/  UISETP.NE.AND.EX UP0, UPT, UR7, URZ, UPT, UP0 ;  /* 0x000000ff0700728c */ /* 0x000fd2000bf05300 */
[----:B------:R-:W-:Y:S05]  /*5400*/  BRA.U UP0, `(.L_x_3229) ;  /* 0x0000000100a47547 */ /* 0x000fea000b800000 */
        /* <DEDUP_REMOVED lines=41> */
.L_x_3229:
        /* <DEDUP_REMOVED lines=44> */
.L_x_3225:
        /* <DEDUP_REMOVED lines=36> */
[----:B------:R-:W-:Y:S01]  /*5ba0*/  FFMA.FTZ R205, R4, R205, R0 ;  /* 0x000000cd04cd7223 */ /* 0x000fe20000010000 */
        /* <DEDUP_REMOVED lines=24> */
.L_x_3232:
        /* <DEDUP_REMOVED lines=41> */
.L_x_3231:
        /* <DEDUP_REMOVED lines=40> */
[----:B------:R-:W-:Y:S01]  /*6240*/  MOV R168, R32 ;  /* 0x0000002000a87202 */ /* 0x000fe20000000f00 */
[----:B------:R-:W-:Y:S06]  /*6250*/  BRA `(.L_x_3233) ;  /* 0x0000000800ac7947 */ /* 0x000fec0003800000 */
.L_x_3234:
[-CC-:B------:R-:W-:Y:S01]  /*6260*/  FFMA.FTZ R205, R205, R220.reuse, R221.reuse ;  /* 0x000000dccdcd7223 */ /* 0x180fe200000100dd */
[----:B-----5:R-:W-:Y:S02]  /*6270*/  HADD2.F32 R25, -RZ, R139.H1_H1 ;  /* 0x3000008bff197230 */ /* 0x020fe40000004100 */
[-CC-:B------:R-:W-:Y:S01]  /*6280*/  FFMA.FTZ R38, R38, R220.reuse, R221.reuse ;  /* 0x000000dc26267223 */ /* 0x180fe200000100dd */
[-C--:B------:R-:W-:Y:S01]  /*6290*/  FFMA.FTZ R29, R29, R220.reuse, R221 ;  /* 0x000000dc1d1d7223 */ /* 0x080fe200000100dd */
        /* <DEDUP_REMOVED lines=13> */
[----:B0-----:R-:W-:Y:S02]  /*6370*/  HADD2.F32 R26, -RZ, R139.H0_H0 ;  /* 0x2000008bff1a7230 */ /* 0x001fe40000004100 */
[----:B------:R-:W-:Y:S01]  /*6380*/  FADD.FTZ R36, R196, -R36 ;  /* 0x80000024c4247221 */ /* 0x000fe20000010000 */
        /* <DEDUP_REMOVED lines=18> */
.L_x_3230:
        /* <DEDUP_REMOVED lines=30> */
[----:B0-----:R-:W-:Y:S02]  /*6690*/  MOV R171, R35 ;  /* 0x0000002300ab7202 */ /* 0x001fe40000000f00 */
        /* <DEDUP_REMOVED lines=8> */
.L_x_3236:
        /* <DEDUP_REMOVED lines=33> */
.L_x_3235:
        /* <DEDUP_REMOVED lines=32> */
[----:B------:R-:W-:Y:S01]  /*6b30*/  MOV R168, R32 ;  /* 0x0000002000a87202 */ /* 0x000fe20000000f00 */
[----:B------:R-:W-:Y:S06]  /*6b40*/  BRA `(.L_x_3233) ;  /* 0x0000000000707947 */ /* 0x000fec0003800000 */
.L_x_3237:
        /* <DEDUP_REMOVED lines=28> */
.L_x_3233:
[----:B0-----:R-:W0:Y:S02]  /*6d10*/  @P1 LDC.64 R26, c[0x0][0x478] ;  /* 0x00011e00ff1a1b82 */ /* 0x001e240000000a00 */
        /* <DEDUP_REMOVED lines=11> */
[----:B-----5:R-:W-:Y:S02]  /*6dd0*/  HADD2.F32 R0, -RZ, R142.H1_H1 ;  /* 0x3000008eff007230 */ /* 0x020fe40000004100 */
[-CC-:B------:R-:W-:Y:S01]  /*6de0*/  FFMA.FTZ R159, R159, R220.reuse, R221.reuse ;  /* 0x000000dc9f9f7223 */ /* 0x180fe200000100dd */
[-CC-:B------:R-:W-:Y:S01]  /*6df0*/  FFMA.FTZ R39, R39, R220.reuse, R221.reuse ;  /* 0x000000dc27277223 */ /* 0x180fe200000100dd */
        /* <DEDUP_REMOVED lines=9> */
[----:B------:R-:W-:Y:S02]  /*6e90*/  HADD2.F32 R32, -RZ, R140.H0_H0 ;  /* 0x2000008cff207230 */ /* 0x000fe40000004100 */
        /* <DEDUP_REMOVED lines=31> */
.L_x_3240:
        /* <DEDUP_REMOVED lines=41> */
.L_x_3239:
        /* <DEDUP_REMOVED lines=42> */
.L_x_3242:
        /* <DEDUP_REMOVED lines=37> */
.L_x_3238:
        /* <DEDUP_REMOVED lines=39> */
.L_x_3244:
        /* <DEDUP_REMOVED lines=33> */
.L_x_3243:
        /* <DEDUP_REMOVED lines=34> */
.L_x_3245:
        /* <DEDUP_REMOVED lines=28> */
.L_x_3241:
        /* <DEDUP_REMOVED lines=12> */
[--C-:B-----5:R-:W-:Y:S02]  /*8130*/  HADD2.F32 R2, -RZ, R144.reuse.H0_H0 ;  /* 0x20000090ff027230 */ /* 0x120fe40000004100 */
[-CC-:B------:R-:W-:Y:S01]  /*8140*/  FFMA.FTZ R0, R210, R220.reuse, R221.reuse ;  /* 0x000000dcd2007223 */ /* 0x180fe200000100dd */
[-C--:B------:R-:W-:Y:S01]  /*8150*/  FFMA.FTZ R160, R160, R220.reuse, R221 ;  /* 0x000000dca0a07223 */ /* 0x080fe200000100dd */
        /* <DEDUP_REMOVED lines=13> */
[--C-:B------:R-:W-:Y:S02]  /*8230*/  HADD2.F32 R35, -RZ, R147.reuse.H0_H0 ;  /* 0x20000093ff237230 */ /* 0x100fe40000004100 */
[----:B------:R-:W-:Y:S01]  /*8240*/  FADD.FTZ R125, R161, -R125 ;  /* 0x8000007da17d7221 */ /* 0x000fe20000010000 */
[----:B------:R-:W-:-:S02]  /*8250*/  HADD2.F32 R3, -RZ, R147.H1_H1 ;  /* 0x30000093ff037230 */ /* 0x000fc40000004100 */
        /* <DEDUP_REMOVED lines=25> */
.L_x_3248:
        /* <DEDUP_REMOVED lines=41> */
.L_x_3247:
        /* <DEDUP_REMOVED lines=42> */
.L_x_3250:
        /* <DEDUP_REMOVED lines=37> */
.L_x_3246:
        /* <DEDUP_REMOVED lines=39> */
.L_x_3252:
        /* <DEDUP_REMOVED lines=33> */
.L_x_3251:
        /* <DEDUP_REMOVED lines=34> */
.L_x_3253:
        /* <DEDUP_REMOVED lines=28> */
.L_x_3249:
[----:B------:R-:W1:Y:S02]  /*93d0*/  @P1 LDC.64 R2, c[0x0][0x478] ;  /* 0x00011e00ff021b82 */ /* 0x000e640000000a00 */
[----:B-1----:R-:W-:-:S05]  /*93e0*/  @P1 IMAD.WIDE.U32 R2, R182, 0x10, R2 ;  /* 0x00000010b6021825 */ /* 0x002fca00078e0002 */
[----:B------:R1:W-:Y:S02]  /*93f0*/  @P1 STG.E.128 desc[UR10][R2.64], R120 ;  /* 0x0000007802001986 */ /* 0x0003e4000c101d0a */
[----:B-1----:R-:W-:-:S05]  /*9400*/  IMAD.WIDE.U32 R2, R182, 0x10, R180 ;  /* 0x00000010b6027825 */ /* 0x002fca00078e00b4 */
[----:B------:R1:W-:Y:S02]  /*9410*/  STG.E.128 desc[UR10][R2.64], R32 ;  /* 0x0000002002007986 */ /* 0x0003e4000c101d0a */
[----:B-1----:R-:W1:Y:S02]  /*9420*/  @P2 LDC.64 R2, c[0x0][0x470] ;  /* 0x00011c00ff022b82 */ /* 0x002e640000000a00 */
[----:B-1----:R-:W-:-:S05]  /*9430*/  @P2 IMAD.WIDE.U32 R2, R182, 0x10, R2 ;  /* 0x00000010b6022825 */ /* 0x002fca00078e0002 */
[----:B------:R1:W-:Y:S01]  /*9440*/  @P2 STG.E.128 desc[UR10][R2.64], R168 ;  /* 0x000000a802002986 */ /* 0x0003e2000c101d0a */
[----:B------:R-:W-:Y:S05]  /*9450*/  @!P0 BRA `(.L_x_3254) ;  /* 0x00000008009c8947 */ /* 0x000fea0003800000 */
[----:B------:R-:W-:Y:S05]  /*9460*/  @!P1 BRA `(.L_x_3255) ;  /* 0x00000004005c9947 */ /* 0x000fea0003800000 */
[----:B------:R-:W-:Y:S05]  /*9470*/  @!P2 BRA `(.L_x_3256) ;  /* 0x0000000000b4a947 */ /* 0x000fea0003800000 */
[-CC-:B------:R-:W-:Y:S01]  /*9480*/  FFMA.FTZ R167, R167, R220.reuse, R221.reuse ;  /* 0x000000dca7a77223 */ /* 0x180fe200000100dd */
[--C-:B-1---5:R-:W-:Y:S02]  /*9490*/  HADD2.F32 R2, -RZ, R148.reuse.H0_H0 ;  /* 0x20000094ff027230 */ /* 0x122fe40000004100 */
        /* <DEDUP_REMOVED lines=15> */
[--C-:B------:R-:W-:Y:S02]  /*9590*/  HADD2.F32 R25, -RZ, R151.reuse.H1_H1 ;  /* 0x30000097ff197230 */ /* 0x100fe40000004100 */
[----:B------:R-:W-:Y:S01]  /*95a0*/  FADD.FTZ R215, R214, -R215 ;  /* 0x800000d7d6d77221 */ /* 0x000fe20000010000 */
[----:B------:R-:W-:-:S02]  /*95b0*/  HADD2.F32 R3, -RZ, R151.H0_H0 ;  /* 0x20000097ff037230 */ /* 0x000fc40000004100 */
[----:B------:R-:W-:Y:S01]  /*95c0*/  FADD.FTZ R213, R177, -R213 ;  /* 0x800000d5b1d57221 */ /* 0x000fe20000010000 */
[----:B0-----:R-:W-:Y:S02]  /*95d0*/  HADD2.F32 R27, -RZ, R150.H1_H1 ;  /* 0x30000096ff1b7230 */ /* 0x001fe40000004100 */
        /* <DEDUP_REMOVED lines=23> */
.L_x_3256:
        /* <DEDUP_REMOVED lines=41> */
.L_x_3255:
        /* <DEDUP_REMOVED lines=42> */
.L_x_3258:
        /* <DEDUP_REMOVED lines=17> */
[----:B------:R-:W-:Y:S02]  /*9d90*/  HADD2.F32 R3, -RZ, R151.H1_H1 ;  /* 0x30000097ff037230 */ /* 0x000fe40000004100 */
        /* <DEDUP_REMOVED lines=19> */
.L_x_3254:
        /* <DEDUP_REMOVED lines=30> */
[----:B01----:R-:W-:Y:S02]  /*a0b0*/  MOV R171, R35 ;  /* 0x0000002300ab7202 */ /* 0x003fe40000000f00 */
        /* <DEDUP_REMOVED lines=8> */
.L_x_3260:
        /* <DEDUP_REMOVED lines=33> */
.L_x_3259:
        /* <DEDUP_REMOVED lines=32> */
[----:B------:R-:W-:Y:S01]  /*a550*/  MOV R168, R32 ;  /* 0x0000002000a87202 */ /* 0x000fe20000000f00 */
[----:B------:R-:W-:Y:S06]  /*a560*/  BRA `(.L_x_3257) ;  /* 0x0000000000707947 */ /* 0x000fec0003800000 */
.L_x_3261:
        /* <DEDUP_REMOVED lines=28> */
.L_x_3257:
[----:B-1----:R-:W1:Y:S08]  /*a730*/  @P1 LDC.64 R2, c[0x0][0x478] ;  /* 0x00011e00ff021b82 */ /* 0x002e700000000a00 */
[----:B0-----:R-:W0:Y:S01]  /*a740*/  LDC.64 R26, c[0x0][0x380] ;  /* 0x0000e000ff1a7b82 */ /* 0x001e220000000a00 */
[----:B-1----:R-:W-:-:S05]  /*a750*/  @P1 IMAD.WIDE.U32 R2, R30, 0x10, R2 ;  /* 0x000000101e021825 */ /* 0x002fca00078e0002 */
[----:B------:R1:W-:Y:S01]  /*a760*/  @P1 STG.E.128 desc[UR10][R2.64], R120 ;  /* 0x0000007802001986 */ /* 0x0003e2000c101d0a */
[----:B0-----:R-:W-:-:S04]  /*a770*/  LEA R24, R26, R24, 0x2 ;  /* 0x000000181a187211 */ /* 0x001fc800078e10ff */
[----:B------:R-:W-:Y:S01]  /*a780*/  ISETP.GE.AND P0, PT, R24, R27, PT ;  /* 0x0000001b1800720c */ /* 0x000fe20003f06270 */
[----:B-1----:R-:W-:-:S05]  /*a790*/  IMAD.WIDE.U32 R2, R30, 0x10, R180 ;  /* 0x000000101e027825 */ /* 0x002fca00078e00b4 */
[----:B------:R0:W-:Y:S02]  /*a7a0*/  STG.E.128 desc[UR10][R2.64], R32 ;  /* 0x0000002002007986 */ /* 0x0001e4000c101d0a */
[----:B0-----:R-:W0:Y:S02]  /*a7b0*/  @P2 LDC.64 R2, c[0x0][0x470] ;  /* 0x00011c00ff022b82 */ /* 0x001e240000000a00 */
[----:B0-----:R-:W-:-:S05]  /*a7c0*/  @P2 IMAD.WIDE.U32 R2, R30, 0x10, R2 ;  /* 0x000000101e022825 */ /* 0x001fca00078e0002 */
[----:B------:R0:W-:Y:S01]  /*a7d0*/  @P2 STG.E.128 desc[UR10][R2.64], R168 ;  /* 0x000000a802002986 */ /* 0x0001e2000c101d0a */
[----:B------:R-:W-:Y:S05]  /*a7e0*/  @!P0 BRA `(.L_x_3262) ;  /* 0xffffff6800248947 */ /* 0x000fea000383ffff */
[----:B------:R-:W-:Y:S05]  /*a7f0*/  BSYNC B1 ;  /* 0x0000000000017941 */ /* 0x000fea0003800000 */
.L_x_3220:
[----:B------:R1:W5:Y:S02]  /*a800*/  LDL.LU R24, [R1] ;  /* 0x0000000001187983 */ /* 0x0003640000300800 */
[----:B-----5:R-:W-:Y:S02]  /*a810*/  MOV R148, R243 ;  /* 0x000000f300947202 */ /* 0x020fe40000000f00 */
        /* <DEDUP_REMOVED lines=145> */
[----:B-1----:R-:W-:-:S07]  /*b130*/  MOV R11, R229 ;  /* 0x000000e5000b7202 */ /* 0x002fce0000000f00 */
.L_x_3219:
[----:B------:R-:W-:Y:S05]  /*b140*/  BSYNC B0 ;  /* 0x0000000000007941 */ /* 0x000fea0003800000 */
.L_x_3218:
[----:B------:R-:W1:Y:S01]  /*b150*/  S2R R0, SR_TID.X ;  /* 0x0000000000007919 */ /* 0x000e620000002100 */
[----:B0-----:R-:W-:Y:S01]  /*b160*/  MOV R3, 0x400 ;  /* 0x0000040000037802 */ /* 0x001fe20000000f00 */
[----:B------:R-:W-:Y:S05]  /*b170*/  WARPSYNC.ALL ;  /* 0x0000000000007948 */ /* 0x000fea0003800000 */
[----:B------:R-:W0:Y:S01]  /*b180*/  S2R R12, SR_CgaCtaId ;  /* 0x00000000000c7919 */ /* 0x000e220000008800 */
[----:B------:R-:W2:Y:S01]  /*b190*/  S2UR UR4, SR_CTAID.X ;  /* 0x00000000000479c3 */ /* 0x000ea20000002500 */
[----:B------:R-:W3:Y:S01]  /*b1a0*/  LDCU.128 UR20, c[0x0][0x440] ;  /* 0x00008800ff1477ac */ /* 0x000ee20008000c00 */
[----:B------:R-:W4:Y:S01]  /*b1b0*/  LDCU.128 UR24, c[0x0][0x450] ;  /* 0x00008a00ff1877ac */ /* 0x000f220008000c00 */
[----:B-1----:R-:W-:-:S02]  /*b1c0*/  SHF.R.U32.HI R2, RZ, 0x5, R0 ;  /* 0x00000005ff027819 */ /* 0x002fc40000011600 */
[----:B------:R-:W-:-:S05]  /*b1d0*/  LOP3.LUT R13, R0, 0x1f, RZ, 0xc0, !PT ;  /* 0x0000001f000d7812 */ /* 0x000fca00078ec0ff */
[----:B------:R-:W-:Y:S01]  /*b1e0*/  IMAD R2, R2, 0xa0, R13 ;  /* 0x000000a002027824 */ /* 0x000fe200078e020d */
[----:B0-----:R-:W-:-:S04]  /*b1f0*/  LEA R3, R12, R3, 0x18 ;  /* 0x000000030c037211 */ /* 0x001fc800078ec0ff */
[-C--:B------:R-:W-:Y:S02]  /*b200*/  LEA R2, R2, R3.reuse, 0x5 ;  /* 0x0000000302027211 */ /* 0x080fe400078e28ff */
[----:B------:R-:W-:-:S03]  /*b210*/  LEA R3, R0, R3, 0x2 ;  /* 0x0000000300037211 */ /* 0x000fc600078e10ff */
[----:B------:R-:W-:Y:S04]  /*b220*/  STS.128 [R2], R148 ;  /* 0x0000009402007388 */ /* 0x000fe80000000c00 */
[----:B-----5:R-:W-:Y:S04]  /*b230*/  STS.128 [R2+0x10], R32 ;  /* 0x0000102002007388 */ /* 0x020fe80000000c00 */
        /* <DEDUP_REMOVED lines=63> */
[----:B------:R-:W-:Y:S04]  /*b630*/  LDS R63, [R3+0x4400] ;  /* 0x00440000033f7984 */ /* 0x000fe80000000800 */
        /* <DEDUP_REMOVED lines=33> */
[----:B------:R-:W0:Y:S01]  /*b850*/  LDS R28, [R3] ;  /* 0x00000000031c7984 */ /* 0x000e220000000800 */
[----:B------:R-:W-:Y:S01]  /*b860*/  FADD.FTZ R14, R14, R141 ;  /* 0x0000008d0e0e7221 */ /* 0x000fe20000010000 */
[----:B------:R-:W-:Y:S01]  /*b870*/  FADD.FTZ R15, R15, R140 ;  /* 0x0000008c0f0f7221 */ /* 0x000fe20000010000 */
[----:B------:R-:W-:Y:S01]  /*b880*/  FADD.FTZ R16, R16, R143 ;  /* 0x0000008f10107221 */ /* 0x000fe20000010000 */
[----:B------:R-:W1:Y:S01]  /*b890*/  LDS R29, [R3+0x200] ;  /* 0x00020000031d7984 */ /* 0x000e620000000800 */
[----:B------:R-:W-:-:S03]  /*b8a0*/  FADD.FTZ R17, R17, R142 ;  /* 0x0000008e11117221 */ /* 0x000fc60000010000 */
        /* <DEDUP_REMOVED lines=74> */
[----:B------:R0:W-:Y:S01]  /*bd50*/  STS.128 [R2], R24 ;  /* 0x0000001802007388 */ /* 0x0001e20000000c00 */
[----:B---3--:R-:W-:-:S03]  /*bd60*/  FADD.FTZ R59, R20, R59 ;  /* 0x0000003b143b7221 */ /* 0x008fc60000010000 */
[----:B------:R-:W-:Y:S04]  /*bd70*/  STS.128 [R2+0x10], R88 ;  /* 0x0000105802007388 */ /* 0x000fe80000000c00 */
[----:B------:R-:W-:Y:S01]  /*bd80*/  STS.128 [R2+0x400], R92 ;  /* 0x0004005c02007388 */ /* 0x000fe20000000c00 */
[----:B----4-:R-:W-:-:S03]  /*bd90*/  FADD.FTZ R61, R22, R61 ;  /* 0x0000003d163d7221 */ /* 0x010fc60000010000 */
[----:B------:R-:W-:Y:S01]  /*bda0*/  STS.128 [R2+0x410], R96 ;  /* 0x0004106002007388 */ /* 0x000fe20000000c00 */
[----:B------:R-:W-:-:S03]  /*bdb0*/  FADD.FTZ R23, R23, R60 ;  /* 0x0000003c17177221 */ /* 0x000fc60000010000 */
[----:B------:R-:W-:Y:S01]  /*bdc0*/  STS.128 [R2+0x800], R100 ;  /* 0x0008006402007388 */ /* 0x000fe20000000c00 */
[----:B0-----:R-:W-:Y:S01]  /*bdd0*/  FADD.FTZ R25, R19, R56 ;  /* 0x0000003813197221 */ /* 0x001fe20000010000 */
[----:B------:R-:W-:Y:S02]  /*bde0*/  FADD.FTZ R27, R21, R58 ;  /* 0x0000003a151b7221 */ /* 0x000fe40000010000 */
        /* <DEDUP_REMOVED lines=34> */
[----:B------:R-:W-:-:S03]  /*c010*/  FADD.FTZ R63, RZ, R63 ;  /* 0x0000003fff3f7221 */ /* 0x000fc60000010000 */
[----:B------:R-:W4:Y:S04]  /*c020*/  LDS R28, [R3+0x2600] ;  /* 0x00260000031c7984 */ /* 0x000f280000000800 */
[----:B------:R-:W4:Y:S01]  /*c030*/  LDS R43, [R3+0x2800] ;  /* 0x00280000032b7984 */ /* 0x000f220000000800 */
[----:B0-----:R-:W-:-:S03]  /*c040*/  FADD.FTZ R33, R33, R88 ;  /* 0x0000005821217221 */ /* 0x001fc60000010000 */
        /* <DEDUP_REMOVED lines=90> */
[----:B------:R-:W-:Y:S01]  /*c5f0*/  FADD.FTZ R63, R8, R11 ;  /* 0x0000000b083f7221 */ /* 0x000fe20000010000 */
[C---:B------:R-:W-:Y:S02]  /*c600*/  IADD3 R8, P0, PT, R20.reuse, UR22, RZ ;  /* 0x0000001614087c10 */ /* 0x040fe4000ff1e0ff */
[----:B------:R-:W4:Y:S01]  /*c610*/  LDS R22, [R3+0x800] ;  /* 0x0008000003167984 */ /* 0x000f220000000800 */
[----:B------:R-:W-:Y:S01]  /*c620*/  FADD.FTZ R47, R9, R10 ;  /* 0x0000000a092f7221 */ /* 0x000fe20000010000 */
[C---:B------:R-:W-:Y:S02]  /*c630*/  IADD3 R10, P1, PT, R20.reuse, UR20, RZ ;  /* 0x00000014140a7c10 */ /* 0x040fe4000ff3e0ff */
[----:B------:R-:W4:Y:S01]  /*c640*/  LDS R39, [R3+0x1c00] ;  /* 0x001c000003277984 */ /* 0x000f220000000800 */
[----:B------:R-:W-:Y:S01]  /*c650*/  IADD3 R20, P3, PT, R20, UR24, RZ ;  /* 0x0000001814147c10 */ /* 0x000fe2000ff7e0ff */
[----:B------:R-:W-:Y:S01]  /*c660*/  FADD.FTZ R2, RZ, R2 ;  /* 0x00000002ff027221 */ /* 0x000fe20000010000 */
[C---:B------:R-:W-:Y:S01]  /*c670*/  IADD3.X R9, PT, PT, R21.reuse, UR23, RZ, P0, !PT ;  /* 0x0000001715097c10 */ /* 0x040fe200087fe4ff */
[----:B------:R-:W4:Y:S01]  /*c680*/  LDS R24, [R3+0xa00] ;  /* 0x000a000003187984 */ /* 0x000f220000000800 */
[C---:B------:R-:W-:Y:S01]  /*c690*/  IADD3.X R11, PT, PT, R21.reuse, UR21, RZ, P1, !PT ;  /* 0x00000015150b7c10 */ /* 0x040fe20008ffe4ff */
[----:B------:R-:W-:Y:S01]  /*c6a0*/  FADD.FTZ R2, R2, R41 ;  /* 0x0000002902027221 */ /* 0x000fe20000010000 */
[----:B------:R-:W-:Y:S01]  /*c6b0*/  IADD3.X R21, PT, PT, R21, UR25, RZ, P3, !PT ;  /* 0x0000001915157c10 */ /* 0x000fe20009ffe4ff */
[----:B------:R-:W-:Y:S02]  /*c6c0*/  STG.E desc[UR10][R8.64], R53 ;  /* 0x0000003508007986 */ /* 0x000fe4000c10190a */
[----:B0-----:R-:W-:-:S02]  /*c6d0*/  FADD.FTZ R43, R2, R43 ;  /* 0x0000002b022b7221 */ /* 0x001fc40000010000 */
[----:B------:R-:W-:Y:S01]  /*c6e0*/  STG.E desc[UR10][R10.64], R4 ;  /* 0x000000040a007986 */ /* 0x000fe2000c10190a */
[----:B-1----:R-:W-:-:S03]  /*c6f0*/  FADD.FTZ R0, RZ, R0 ;  /* 0x00000000ff007221 */ /* 0x002fc60000010000 */
        /* <DEDUP_REMOVED lines=12> */
[----:B------:R-:W-:-:S03]  /*c7c0*/  FADD.FTZ R22, R22, R39 ;  /* 0x0000002716167221 */ /* 0x000fc60000010000 */
[----:B------:R-:W4:Y:S01]  /*c7d0*/  LDS R47, [R3+0x3200] ;  /* 0x00320000032f7984 */ /* 0x000f220000000800 */
[----:B------:R-:W-:-:S03]  /*c7e0*/  FADD.FTZ R24, RZ, R24 ;  /* 0x00000018ff187221 */ /* 0x000fc60000010000 */
        /* <DEDUP_REMOVED lines=73> */
.L_x_3221:
        /* <DEDUP_REMOVED lines=8> */
.L_x_3264:
[----:B------:R-:W-:Y:S05]  /*cd00*/  BSYNC B2 ;  /* 0x0000000000027941 */ /* 0x000fea0003800000 */
.L_x_3263:
[----:B------:R-:W-:Y:S01]  /*cd10*/  HFMA2 R234, -RZ, RZ, 0, 5.9604644775390625e-08 ;  /* 0x00000001ffea7431 */ /* 0x000fe200000001ff */
[----:B------:R-:W-:Y:S01]  /*cd20*/  MOV R233, R228 ;  /* 0x000000e400e97202 */ /* 0x000fe20000000f00 */
[----:B------:R-:W-:Y:S01]  /*cd30*/  FADD.FTZ R35, R35, R242 ;  /* 0x000000f223237221 */ /* 0x000fe20000010000 */
[----:B------:R-:W-:Y:S02]  /*cd40*/  MOV R235, 0x1f ;  /* 0x0000001f00eb7802 */ /* 0x000fe40000000f00 */
[----:B------:R-:W-:Y:S02]  /*cd50*/  MOV R238, 0xffffffff ;  /* 0xffffffff00ee7802 */ /* 0x000fe40000000f00 */
[----:B------:R-:W-:Y:S02]  /*cd60*/  MOV R231, R26 ;  /* 0x0000001a00e77202 */ /* 0x000fe40000000f00 */
[----:B------:R-:W-:-:S07]  /*cd70*/  MOV R230, R23 ;  /* 0x0000001700e67202 */ /* 0x000fce0000000f00 */
[----:B------:R-:W-:Y:S05]  /*cd80*/  WARPSYNC.COLLECTIVE R238, `(.L_x_3265) ;  /* 0x00000000ee087348 */ /* 0x000fea0003c00000 */
[----:B------:R0:W1:Y:S02]  /*cd90*/  SHFL.BFLY P3, R242, R233, R234, R235 ;  /* 0x0c0000eae9f27389 */ /* 0x00006400000600eb */
[----:B01----:R-:W-:Y:S05]  /*cda0*/  ENDCOLLECTIVE ;  /* 0x000000000000791b */ /* 0x003fea0003800000 */
.L_x_3265:
[----:B------:R-:W-:Y:S02]  /*cdb0*/  MOV R23, R32 ;  /* 0x0000002000177202 */ /* 0x000fe40000000f00 */
[----:B------:R-:W-:Y:S01]  /*cdc0*/  MOV R232, R220 ;  /* 0x000000dc00e87202 */ /* 0x000fe20000000f00 */
[----:B------:R-:W-:Y:S01]  /*cdd0*/  HFMA2 R234, -RZ, RZ, 0, 1.1920928955078125e-07 ;  /* 0x00000002ffea7431 */ /* 0x000fe200000001ff */
[----:B------:R-:W-:Y:S01]  /*cde0*/  MOV R233, R35 ;  /* 0x0000002300e97202 */ /* 0x000fe20000000f00 */
[----:B------:R-:W-:-:S07]  /*cdf0*/  FADD.FTZ R228, R228, R242 ;  /* 0x000000f2e4e47221 */ /* 0x000fce0000010000 */
[----:B------:R-:W-:Y:S05]  /*ce00*/  WARPSYNC.COLLECTIVE R238, `(.L_x_3266) ;  /* 0x00000000ee087348 */ /* 0x000fea0003c00000 */
[----:B------:R0:W1:Y:S02]  /*ce10*/  SHFL.BFLY P3, R242, R233, R234, R235 ;  /* 0x0c0000eae9f27389 */ /* 0x00006400000600eb */
[----:B01----:R-:W-:Y:S05]  /*ce20*/  ENDCOLLECTIVE ;  /* 0x000000000000791b */ /* 0x003fea0003800000 */
.L_x_3266:
[----:B------:R-:W-:Y:S01]  /*ce30*/  MOV R233, R228 ;  /* 0x000000e400e97202 */ /* 0x000fe20000000f00 */
[----:B------:R-:W-:-:S07]  /*ce40*/  FADD.FTZ R35, R35, R242 ;  /* 0x000000f223237221 */ /* 0x000fce0000010000 */
[----:B------:R-:W-:Y:S05]  /*ce50*/  WARPSYNC.COLLECTIVE R238, `(.L_x_3267) ;  /* 0x00000000ee087348 */ /* 0x000fea0003c00000 */
[----:B------:R0:W1:Y:S02]  /*ce60*/  SHFL.BFLY P3, R242, R233, R234, R235 ;  /* 0x0c0000eae9f27389 */ /* 0x00006400000600eb */
[----:B01----:R-:W-:Y:S05]  /*ce70*/  ENDCOLLECTIVE ;  /* 0x000000000000791b */ /* 0x003fea0003800000 */
.L_x_3267:
[----:B------:R-:W-:Y:S01]  /*ce80*/  HFMA2 R234, -RZ, RZ, 0, 2.384185791015625e-07 ;  /* 0x00000004ffea7431 */ /* 0x000fe200000001ff */
[----:B------:R-:W-:Y:S01]  /*ce90*/  MOV R233, R35 ;  /* 0x0000002300e97202 */ /* 0x000fe20000000f00 */
[----:B------:R-:W-:-:S07]  /*cea0*/  FADD.FTZ R228, R228, R242 ;  /* 0x000000f2e4e47221 */ /* 0x000fce0000010000 */
[----:B------:R-:W-:Y:S05]  /*ceb0*/  WARPSYNC.COLLECTIVE R238, `(.L_x_3268) ;  /* 0x00000000ee087348 */ /* 0x000fea0003c00000 */
[----:B------:R0:W1:Y:S02]  /*cec0*/  SHFL.BFLY P3, R242, R233, R234, R235 ;  /* 0x0c0000eae9f27389 */ /* 0x00006400000600eb */
[----:B01----:R-:W-:Y:S05]  /*ced0*/  ENDCOLLECTIVE ;  /* 0x000000000000791b */ /* 0x003fea0003800000 */
.L_x_3268:
[----:B------:R-:W-:Y:S01]  /*cee0*/  MOV R233, R228 ;  /* 0x000000e400e97202 */ /* 0x000fe20000000f00 */
[----:B------:R-:W-:-:S07]  /*cef0*/  FADD.FTZ R35, R35, R242 ;  /* 0x000000f223237221 */ /* 0x000fce0000010000 */
[----:B------:R-:W-:Y:S05]  /*cf00*/  WARPSYNC.COLLECTIVE R238, `(.L_x_3269) ;  /* 0x00000000ee087348 */ /* 0x000fea0003c00000 */
[----:B------:R0:W1:Y:S02]  /*cf10*/  SHFL.BFLY P3, R242, R233, R234, R235 ;  /* 0x0c0000eae9f27389 */ /* 0x00006400000600eb */
[----:B01----:R-:W-:Y:S05]  /*cf20*/  ENDCOLLECTIVE ;  /* 0x000000000000791b */ /* 0x003fea0003800000 */
.L_x_3269:
[----:B------:R-:W-:Y:S01]  /*cf30*/  HFMA2 R234, -RZ, RZ, 0, 4.76837158203125e-07 ;  /* 0x00000008ffea7431 */ /* 0x000fe200000001ff */
[----:B------:R-:W-:Y:S01]  /*cf40*/  MOV R233, R35 ;  /* 0x0000002300e97202 */ /* 0x000fe20000000f00 */
[----:B------:R-:W-:-:S07]  /*cf50*/  FADD.FTZ R228, R228, R242 ;  /* 0x000000f2e4e47221 */ /* 0x000fce0000010000 */
[----:B------:R-:W-:Y:S05]  /*cf60*/  WARPSYNC.COLLECTIVE R238, `(.L_x_3270) ;  /* 0x00000000ee087348 */ /* 0x000fea0003c00000 */
[----:B------:R0:W1:Y:S02]  /*cf70*/  SHFL.BFLY P3, R242, R233, R234, R235 ;  /* 0x0c0000eae9f27389 */ /* 0x00006400000600eb */
[----:B01----:R-:W-:Y:S05]  /*cf80*/  ENDCOLLECTIVE ;  /* 0x000000000000791b */ /* 0x003fea0003800000 */
.L_x_3270:
[----:B------:R-:W-:Y:S01]  /*cf90*/  MOV R233, R228 ;  /* 0x000000e400e97202 */ /* 0x000fe20000000f00 */
[----:B------:R-:W-:-:S07]  /*cfa0*/  FADD.FTZ R35, R35, R242 ;  /* 0x000000f223237221 */ /* 0x000fce0000010000 */
[----:B------:R-:W-:Y:S05]  /*cfb0*/  WARPSYNC.COLLECTIVE R238, `(.L_x_3271) ;  /* 0x00000000ee087348 */ /* 0x000fea0003c00000 */
[----:B------:R0:W1:Y:S02]  /*cfc0*/  SHFL.BFLY P3, R242, R233, R234, R235 ;  /* 0x0c0000eae9f27389 */ /* 0x00006400000600eb */
[----:B01----:R-:W-:Y:S05]  /*cfd0*/  ENDCOLLECTIVE ;  /* 0x000000000000791b */ /* 0x003fea0003800000 */
.L_x_3271:
[----:B------:R-:W-:Y:S01]  /*cfe0*/  HFMA2 R234, -RZ, RZ, 0, 9.5367431640625e-07 ;  /* 0x00000010ffea7431 */ /* 0x000fe200000001ff */
[----:B------:R-:W-:Y:S01]  /*cff0*/  MOV R233, R35 ;  /* 0x0000002300e97202 */ /* 0x000fe20000000f00 */
[----:B------:R-:W-:-:S07]  /*d000*/  FADD.FTZ R228, R228, R242 ;  /* 0x000000f2e4e47221 */ /* 0x000fce0000010000 */
[----:B------:R-:W-:Y:S05]  /*d010*/  WARPSYNC.COLLECTIVE R238, `(.L_x_3272) ;  /* 0x00000000ee087348 */ /* 0x000fea0003c00000 */
[----:B------:R0:W1:Y:S02]  /*d020*/  SHFL.BFLY P3, R242, R233, R234, R235 ;  /* 0x0c0000eae9f27389 */ /* 0x00006400000600eb */
[----:B01----:R-:W-:Y:S05]  /*d030*/  ENDCOLLECTIVE ;  /* 0x000000000000791b */ /* 0x003fea0003800000 */
.L_x_3272:
[----:B------:R-:W-:Y:S02]  /*d040*/  MOV R233, R228 ;  /* 0x000000e400e97202 */ /* 0x000fe40000000f00 */
[----:B------:R-:W-:-:S07]  /*d050*/  MOV R26, R242 ;  /* 0x000000f2001a7202 */ /* 0x000fce0000000f00 */
[----:B------:R-:W-:Y:S05]  /*d060*/  WARPSYNC.COLLECTIVE R238, `(.L_x_3273) ;  /* 0x00000000ee087348 */ /* 0x000fea0003c00000 */
[----:B------:R0:W1:Y:S02]  /*d070*/  SHFL.BFLY P3, R242, R233, R234, R235 ;  /* 0x0c0000eae9f27389 */ /* 0x00006400000600eb */
[----:B01----:R-:W-:Y:S05]  /*d080*/  ENDCOLLECTIVE ;  /* 0x000000000000791b */ /* 0x003fea0003800000 */
.L_x_3273:
[----:B------:R-:W-:Y:S02]  /*d090*/  MOV R233, R33 ;  /* 0x0000002100e97202 */ /* 0x000fe40000000f00 */
[----:B------:R-:W-:Y:S02]  /*d0a0*/  MOV R234, R221 ;  /* 0x000000dd00ea7202 */ /* 0x000fe40000000f00 */
[----:B------:R-:W-:Y:S02]  /*d0b0*/  MOV R235, R34 ;  /* 0x0000002200eb7202 */ /* 0x000fe40000000f00 */
[----:B------:R-:W-:Y:S01]  /*d0c0*/  MOV R32, R242 ;  /* 0x000000f200207202 */ /* 0x000fe20000000f00 */
[----:B------:R-:W-:Y:S06]  /*d0d0*/  BRA `(.L_x_3274) ;  /* 0xffffff7400147947 */ /* 0x000fec000383ffff */
.L_x_3275:
        /* <DEDUP_REMOVED lines=10> */
.L_x_7127:


//--------------------- .text._ZN10layer_norm31ln_parallel_residual_bwd_kernelINS_13Kernel_traitsIf6__halfS2_S2_fjLj1280ELj1ELj4ELj1ELj16ENS_18Kernel_traits_baseILj1280EfS2_S2_S2_fjLj128EEEEELb0ELb1ELb0EEEvNS_9BwdParamsE --------------------------
	.section	.text._ZN10layer_norm31ln_parallel_residual_bwd_kernelINS_13Kernel_traitsIf6__halfS2_S2_fjLj1280ELj1ELj4ELj1ELj16ENS_18Kernel_traits_baseILj1280EfS2_S2_S2_fjLj128EEEEELb0ELb1ELb0EEEvNS_9BwdParamsE,"ax",@progbits
	.align	128
        .global         _ZN10layer_norm31ln_parallel_residual_bwd_kernelINS_13Kernel_traitsIf6__halfS2_S2_fjLj1280ELj1ELj4ELj1ELj16ENS_18Kernel_traits_baseILj1280EfS2_S2_S2_fjLj128EEEEELb0ELb1ELb0EEEvNS_9BwdParamsE
        .type           _ZN10layer_norm31ln_parallel_residual_bwd_kernelINS_13Kernel_traitsIf6__halfS2_S2_fjLj1280ELj1ELj4ELj1ELj16ENS_18Kernel_traits_baseILj1280EfS2_S2_S2_fjLj128EEEEELb0ELb1ELb0EEEvNS_9BwdParamsE,@function
        .size           _ZN10layer_norm31ln_parallel_residual_bwd_kernelINS_13Kernel_traitsIf6__halfS2_S2_fjLj1280ELj1ELj4ELj1ELj16ENS_18Kernel_traits_baseILj1280EfS2_S2_S2_fjLj128EEEEELb0ELb1ELb0EEEvNS_9BwdParamsE,(.L_x_7128 - _ZN10layer_norm31ln_parallel_residual_bwd_kernelINS_13Kernel_traitsIf6__halfS2_S2_fjLj1280ELj1ELj4ELj1ELj16ENS_18Kernel_traits_baseILj1280EfS2_S2_S2_fjLj128EEEEELb0ELb1ELb0EEEvNS_9BwdParamsE)
        .other          _ZN10layer_norm31ln_parallel_residual_bwd_kernelINS_13Kernel_traitsIf6__halfS2_S2_fjLj1280ELj1ELj4ELj1ELj16ENS_18Kernel_traits_baseILj1280EfS2_S2_S2_fjLj128EEEEELb0ELb1ELb0EEEvNS_9BwdParamsE,@"STO_CUDA_ENTRY STV_DEFAULT"
_ZN10layer_norm31ln_parallel_residual_bwd_kernelINS_13Kernel_traitsIf6__halfS2_S2_fjLj1280ELj1ELj4ELj1ELj16ENS_18Kernel_traits_baseILj1280EfS2_S2_S2_fjLj128EEEEELb0ELb1ELb0EEEvNS_9BwdParamsE:
.text._ZN10layer_norm31ln_parallel_residual_bwd_kernelINS_13Kernel_traitsIf6__halfS2_S2_fjLj1280ELj1ELj4ELj1ELj16ENS_18Kernel_traits_baseILj1280EfS2_S2_S2_fjLj128EEEEELb0ELb1ELb0EEEvNS_9BwdParamsE:
        /* <DEDUP_REMOVED lines=142> */
.L_x_3348:
        /* <DEDUP_REMOVED lines=30> */
[----:B------:R-:W-:Y:S01]  /*0ac0*/  IADD3 R246, PT, PT, R4, 0x20, RZ ;  /* 0x0000002004f67810 */ /* 0x000fe20007ffe0ff */
[--C-:B--2---:R-:W-:Y:S02]  /*0ad0*/  HADD2.F32 R231, -RZ, R176.reuse.H0_H0 ;  /* 0x200000b0ffe77230 */ /* 0x104fe40000004100 */
[----:B------:R-:W-:Y:S02]  /*0ae0*/  HADD2.F32 R235, -RZ, R176.H1_H1 ;  /* 0x300000b0ffeb7230 */ /* 0x000fe40000004100 */
[--C-:B------:R-:W-:Y:S02]  /*0af0*/  HADD2.F32 R237, -RZ, R177.reuse.H0_H0 ;  /* 0x200000b1ffed7230 */ /* 0x100fe40000004100 */
[C---:B------:R-:W-:Y:S01]  /*0b00*/  FADD.FTZ R243, -R242.reuse, R231 ;  /* 0x000000e7f2f37221 */ /* 0x040fe20000010100 */
[----:B------:R-:W-:Y:S02]  /*0b10*/  HADD2.F32 R239, -RZ, R177.H1_H1 ;  /* 0x300000b1ffef7230 */ /* 0x000fe40000004100 */
[----:B------:R-:W-:Y:S01]  /*0b20*/  FADD.FTZ R235, -R242, R235 ;  /* 0x000000ebf2eb7221 */ /* 0x000fe20000010100 */
[----:B---3--:R-:W-:-:S02]  /*0b30*/  HADD2.F32 R241, -RZ, R180.H0_H0 ;  /* 0x200000b4fff17230 */ /* 0x008fc40000004100 */
[----:B------:R-:W-:Y:S01]  /*0b40*/  FADD.FTZ R237, -R242, R237 ;  /* 0x000000edf2ed7221 */ /* 0x000fe20000010100 */
[C---:B-----5:R-:W-:Y:S01]  /*0b50*/  FMUL.FTZ R243, R194.reuse, R243 ;  /* 0x000000f3c2f37220 */ /* 0x060fe20000410000 */
[--C-:B------:R-:W-:Y:S02]  /*0b60*/  HADD2.F32 R249, -RZ, R179.reuse.H0_H0 ;  /* 0x200000b3fff97230 */ /* 0x100fe40000004100 */
[----:B------:R-:W-:Y:S01]  /*0b70*/  FMUL.FTZ R240, R194, R235 ;  /* 0x000000ebc2f07220 */ /* 0x000fe20000410000 */
[----:B------:R-:W-:Y:S02]  /*0b80*/  HADD2.F32 R251, -RZ, R179.H1_H1 ;  /* 0x300000b3fffb7230 */ /* 0x000fe40000004100 */
[----:B------:R-:W-:Y:S01]  /*0b90*/  FADD.FTZ R104, R104, R241 ;  /* 0x000000f168687221 */ /* 0x000fe20000010000 */
[--C-:B------:R-:W-:Y:S02]  /*0ba0*/  HADD2.F32 R179, -RZ, R181.reuse.H0_H0 ;  /* 0x200000b5ffb37230 */ /* 0x100fe40000004100 */
[----:B------:R-:W-:Y:S01]  /*0bb0*/  FFMA.FTZ R68, R243, R241, R68 ;  /* 0x000000f1f3447223 */ /* 0x000fe20000010044 */
[----:B------:R-:W-:-:S02]  /*0bc0*/  HADD2.F32 R234, -RZ, R181.H1_H1 ;  /* 0x300000b5ffea7230 */ /* 0x000fc40000004100 */
[----:B------:R-:W-:Y:S01]  /*0bd0*/  FADD.FTZ R181, -R242, R239 ;  /* 0x000000eff2b57221 */ /* 0x000fe20000010100 */
[----:B------:R-:W-:Y:S02]  /*0be0*/  HADD2.F32 R238, -RZ, R180.H1_H1 ;  /* 0x300000b4ffee7230 */ /* 0x000fe40000004100 */
[----:B------:R-:W-:Y:S01]  /*0bf0*/  FMUL.FTZ R239, R194, R237 ;  /* 0x000000edc2ef7220 */ /* 0x000fe20000410000 */
[----:B------:R-:W-:Y:S01]  /*0c00*/  FMUL.FTZ R241, R28, R241 ;  /* 0x000000f11cf17220 */ /* 0x000fe20000410000 */
[--C-:B------:R-:W-:Y:S02]  /*0c10*/  HADD2.F32 R245, -RZ, R178.reuse.H0_H0 ;  /* 0x200000b2fff57230 */ /* 0x100fe40000004100 */
[----:B------:R-:W-:Y:S01]  /*0c20*/  FADD.FTZ R106, R106, R179 ;  /* 0x000000b36a6a7221 */ /* 0x000fe20000010000 */
[----:B------:R-:W-:Y:S01]  /*0c30*/  FADD.FTZ R105, R105, R238 ;  /* 0x000000ee69697221 */ /* 0x000fe20000010000 */
[-C--:B------:R-:W-:Y:S01]  /*0c40*/  FFMA.FTZ R69, R240, R238.reuse, R69 ;  /* 0x000000eef0457223 */ /* 0x080fe20000010045 */
[----:B------:R-:W-:Y:S01]  /*0c50*/  FMUL.FTZ R236, R194, R181 ;  /* 0x000000b5c2ec7220 */ /* 0x000fe20000410000 */
[-C--:B------:R-:W-:Y:S01]  /*0c60*/  FFMA.FTZ R70, R239, R179.reuse, R70 ;  /* 0x000000b3ef467223 */ /* 0x080fe20000010046 */
[----:B------:R-:W-:Y:S01]  /*0c70*/  FMUL.FTZ R237, R30, R179 ;  /* 0x000000b31eed7220 */ /* 0x000fe20000410000 */
[----:B------:R-:W-:Y:S01]  /*0c80*/  FMUL.FTZ R238, R29, R238 ;  /* 0x000000ee1dee7220 */ /* 0x000fe20000410000 */
[----:B------:R-:W-:Y:S01]  /*0c90*/  FADD.FTZ R179, RZ, R241 ;  /* 0x000000f1ffb37221 */ /* 0x000fe20000010000 */
[----:B------:R-:W-:Y:S01]  /*0ca0*/  FFMA.FTZ R181, R243, R241, RZ ;  /* 0x000000f1f3b57223 */ /* 0x000fe200000100ff */
[----:B------:R-:W-:-:S02]  /*0cb0*/  HADD2.F32 R247, -RZ, R178.H1_H1 ;  /* 0x300000b2fff77230 */ /* 0x000fc40000004100 */
[----:B------:R-:W-:Y:S01]  /*0cc0*/  FADD.FTZ R245, -R242, R245 ;  /* 0x000000f5f2f57221 */ /* 0x000fe20000010100 */
[----:B------:R-:W-:Y:S01]  /*0cd0*/  FADD.FTZ R176, R179, R238 ;  /* 0x000000eeb3b07221 */ /* 0x000fe20000010000 */
[----:B------:R-:W-:Y:S01]  /*0ce0*/  FFMA.FTZ R178, R240, R238, R181 ;  /* 0x000000eef0b27223 */ /* 0x000fe200000100b5 */
[--C-:B------:R-:W-:Y:S02]  /*0cf0*/  HADD2.F32 R233, -RZ, R182.reuse.H0_H0 ;  /* 0x200000b6ffe97230 */ /* 0x100fe40000004100 */
[----:B------:R-:W-:Y:S01]  /*0d00*/  FADD.FTZ R107, R107, R234 ;  /* 0x000000ea6b6b7221 */ /* 0x000fe20000010000 */
[----:B------:R-:W-:Y:S01]  /*0d10*/  FMUL.FTZ R235, R194, R245 ;  /* 0x000000f5c2eb7220 */ /* 0x000fe20000410000 */
[-C--:B------:R-:W-:Y:S01]  /*0d20*/  FFMA.FTZ R71, R236, R234.reuse, R71 ;  /* 0x000000eaec477223 */ /* 0x080fe20000010047 */
[----:B------:R-:W-:Y:S01]  /*0d30*/  FMUL.FTZ R234, R31, R234 ;  /* 0x000000ea1fea7220 */ /* 0x000fe20000410000 */
[----:B------:R-:W-:Y:S01]  /*0d40*/  FADD.FTZ R179, R176, R237 ;  /* 0x000000edb0b37221 */ /* 0x000fe20000010000 */
[----:B------:R-:W-:Y:S01]  /*0d50*/  FFMA.FTZ R181, R239, R237, R178 ;  /* 0x000000edefb57223 */ /* 0x000fe200000100b2 */
[----:B------:R-:W-:-:S02]  /*0d60*/  HADD2.F32 R182, -RZ, R182.H1_H1 ;  /* 0x300000b6ffb67230 */ /* 0x000fc40000004100 */
[----:B------:R-:W-:Y:S01]  /*0d70*/  FADD.FTZ R231, -R242, R249 ;  /* 0x000000f9f2e77221 */ /* 0x000fe20000010100 */
[----:B------:R-:W-:Y:S01]  /*0d80*/  FADD.FTZ R108, R108, R233 ;  /* 0x000000e96c6c7221 */ /* 0x000fe20000010000 */
[-C--:B------:R-:W-:Y:S01]  /*0d90*/  FFMA.FTZ R72, R235, R233.reuse, R72 ;  /* 0x000000e9eb487223 */ /* 0x080fe20000010048 */
[----:B------:R-:W-:Y:S01]  /*0da0*/  FADD.FTZ R247, -R242, R247 ;  /* 0x000000f7f2f77221 */ /* 0x000fe20000010100 */
[----:B------:R-:W-:Y:S01]  /*0db0*/  FMUL.FTZ R233, R32, R233 ;  /* 0x000000e920e97220 */ /* 0x000fe20000410000 */
[----:B------:R-:W-:Y:S01]  /*0dc0*/  FADD.FTZ R176, R179, R234 ;  /* 0x000000eab3b07221 */ /* 0x000fe20000010000 */
[----:B------:R-:W-:Y:S01]  /*0dd0*/  FFMA.FTZ R178, R236, R234, R181 ;  /* 0x000000eaecb27223 */ /* 0x000fe200000100b5 */
[--C-:B------:R-:W-:Y:S02]  /*0de0*/  HADD2.F32 R229, -RZ, R183.reuse.H0_H0 ;  /* 0x200000b7ffe57230 */ /* 0x100fe40000004100 */
[----:B------:R-:W-:Y:S01]  /*0df0*/  FADD.FTZ R177, -R242, R251 ;  /* 0x000000fbf2b17221 */ /* 0x000fe20000010100 */
[C---:B------:R-:W-:Y:S01]  /*0e00*/  FMUL.FTZ R231, R194.reuse, R231 ;  /* 0x000000e7c2e77220 */ /* 0x040fe20000410000 */
[----:B------:R-:W-:Y:S01]  /*0e10*/  FMUL.FTZ R232, R194, R247 ;  /* 0x000000f7c2e87220 */ /* 0x000fe20000410000 */
[----:B------:R-:W-:Y:S01]  /*0e20*/  FMUL.FTZ R230, R33, R182 ;  /* 0x000000b621e67220 */ /* 0x000fe20000410000 */
[----:B------:R-:W-:Y:S01]  /*0e30*/  FADD.FTZ R179, R176, R233 ;  /* 0x000000e9b0b37221 */ /* 0x000fe20000010000 */
[----:B------:R-:W-:Y:S01]  /*0e40*/  FFMA.FTZ R181, R235, R233, R178 ;  /* 0x000000e9ebb57223 */ /* 0x000fe200000100b2 */
[----:B------:R-:W-:-:S02]  /*0e50*/  HADD2.F32 R226, -RZ, R183.H1_H1 ;  /* 0x300000b7ffe27230 */ /* 0x000fc40000004100 */
        /* <DEDUP_REMOVED lines=15> */
.L_x_3281:
[----:B------:R-:W-:Y:S05]  /*0f50*/  BSYNC.RECONVERGENT B2 ;  /* 0x0000000000027941 */ /* 0x000fea0003800200 */
.L_x_3280:
        /* <DEDUP_REMOVED lines=11> */
[----:B------:R-:W-:Y:S02]  /*1010*/  HADD2.F32 R223, -RZ, R177.H0_H0 ;  /* 0x200000b1ffdf7230 */ /* 0x000fe40000004100 */
[C---:B------:R-:W-:Y:S01]  /*1020*/  FADD.FTZ R227, -R242.reuse, R215 ;  /* 0x000000d7f2e37221 */ /* 0x040fe20000010100 */
[----:B------:R-:W-:Y:S02]  /*1030*/  HADD2.F32 R249, -RZ, R178.H0_H0 ;  /* 0x200000b2fff97230 */ /* 0x000fe40000004100 */
[----:B------:R-:W-:Y:S01]  /*1040*/  FADD.FTZ R219, -R242, R219 ;  /* 0x000000dbf2db7221 */ /* 0x000fe20000010100 */
[----:B---3--:R-:W-:-:S02]  /*1050*/  HADD2.F32 R225, -RZ, R180.H0_H0 ;  /* 0x200000b4ffe17230 */ /* 0x008fc40000004100 */
[----:B-----5:R-:W-:Y:S01]  /*1060*/  FMUL.FTZ R227, R194, R227 ;  /* 0x000000e3c2e37220 */ /* 0x020fe20000410000 */
[----:B------:R-:W-:Y:S02]  /*1070*/  HADD2.F32 R251, -RZ, R178.H1_H1 ;  /* 0x300000b2fffb7230 */ /* 0x000fe40000004100 */
[----:B------:R-:W-:Y:S01]  /*1080*/  FADD.FTZ R223, -R242, R223 ;  /* 0x000000dff2df7221 */ /* 0x000fe20000010100 */
[----:B------:R-:W-:Y:S02]  /*1090*/  HADD2.F32 R178, -RZ, R179.H0_H0 ;  /* 0x200000b3ffb27230 */ /* 0x000fe40000004100 */
[----:B------:R-:W-:Y:S01]  /*10a0*/  FADD.FTZ R156, R156, R225 ;  /* 0x000000e19c9c7221 */ /* 0x000fe20000010000 */
[----:B------:R-:W-:Y:S02]  /*10b0*/  HADD2.F32 R247, -RZ, R177.H1_H1 ;  /* 0x300000b1fff77230 */ /* 0x000fe40000004100 */
[----:B------:R-:W-:Y:S01]  /*10c0*/  FMUL.FTZ R224, R194, R219 ;  /* 0x000000dbc2e07220 */ /* 0x000fe20000410000 */
[----:B------:R-:W-:-:S02]  /*10d0*/  HADD2.F32 R179, -RZ, R179.H1_H1 ;  /* 0x300000b3ffb37230 */ /* 0x000fc40000004100 */
[-C--:B------:R-:W-:Y:S01]  /*10e0*/  FFMA.FTZ R148, R227, R225.reuse, R148 ;  /* 0x000000e1e3947223 */ /* 0x080fe20000010094 */
[----:B------:R-:W-:Y:S02]  /*10f0*/  HADD2.F32 R222, -RZ, R180.H1_H1 ;  /* 0x300000b4ffde7230 */ /* 0x000fe40000004100 */
[----:B------:R-:W-:Y:S01]  /*1100*/  FMUL.FTZ R225, R36, R225 ;  /* 0x000000e124e17220 */ /* 0x000fe20000410000 */
[--C-:B------:R-:W-:Y:S02]  /*1110*/  HADD2.F32 R221, -RZ, R181.reuse.H0_H0 ;  /* 0x200000b5ffdd7230 */ /* 0x100fe40000004100 */
[C---:B------:R-:W-:Y:S01]  /*1120*/  FADD.FTZ R247, -R242.reuse, R247 ;  /* 0x000000f7f2f77221 */ /* 0x040fe20000010100 */
[----:B------:R-:W-:Y:S01]  /*1130*/  FADD.FTZ R177, -R242, R179 ;  /* 0x000000b3f2b17221 */ /* 0x000fe20000010100 */
[----:B------:R-:W-:Y:S01]  /*1140*/  FADD.FTZ R157, R157, R222 ;  /* 0x000000de9d9d7221 */ /* 0x000fe20000010000 */
[----:B------:R-:W-:Y:S01]  /*1150*/  FMUL.FTZ R223, R194, R223 ;  /* 0x000000dfc2df7220 */ /* 0x000fe20000410000 */
[-C--:B------:R-:W-:Y:S01]  /*1160*/  FFMA.FTZ R149, R224, R222.reuse, R149 ;  /* 0x000000dee0957223 */ /* 0x080fe20000010095 */
[----:B------:R-:W-:Y:S01]  /*1170*/  FMUL.FTZ R222, R37, R222 ;  /* 0x000000de25de7220 */ /* 0x000fe20000410000 */
[----:B------:R-:W-:Y:S01]  /*1180*/  FADD.FTZ R245, R245, R225 ;  /* 0x000000e1f5f57221 */ /* 0x000fe20000010000 */
[----:B------:R-:W-:Y:S01]  /*1190*/  FFMA.FTZ R179, R227, R225, R244 ;  /* 0x000000e1e3b37223 */ /* 0x000fe200000100f4 */
[----:B------:R-:W-:-:S02]  /*11a0*/  HADD2.F32 R218, -RZ, R181.H1_H1 ;  /* 0x300000b5ffda7230 */ /* 0x000fc40000004100 */
        /* <DEDUP_REMOVED lines=16> */
[----:B------:R-:W-:Y:S01]  /*12b0*/  FADD.FTZ R152, R152, R217 ;  /* 0x000000d998987221 */ /* 0x000fe20000010000 */
[-C--:B------:R-:W-:Y:S01]  /*12c0*/  FFMA.FTZ R112, R219, R217.reuse, R112 ;  /* 0x000000d9db707223 */ /* 0x080fe20000010070 */
[----:B------:R-:W-:Y:S01]  /*12d0*/  FADD.FTZ R251, -R242, R251 ;  /* 0x000000fbf2fb7221 */ /* 0x000fe20000010100 */
[----:B------:R-:W-:Y:S01]  /*12e0*/  FMUL.FTZ R217, R40, R217 ;  /* 0x000000d928d97220 */ /* 0x000fe20000410000 */
[----:B------:R-:W-:Y:S01]  /*12f0*/  FADD.FTZ R176, R179, R218 ;  /* 0x000000dab3b07221 */ /* 0x000fe20000010000 */
[----:B------:R-:W-:Y:S01]  /*1300*/  FFMA.FTZ R178, R220, R218, R181 ;  /* 0x000000dadcb27223 */ /* 0x000fe200000100b5 */
[--C-:B------:R-:W-:Y:S02]  /*1310*/  HADD2.F32 R213, -RZ, R183.reuse.H0_H0 ;  /* 0x200000b7ffd57230 */ /* 0x100fe40000004100 */
        /* <DEDUP_REMOVED lines=21> */
.L_x_3283:
[----:B------:R-:W-:Y:S05]  /*1470*/  BSYNC.RECONVERGENT B2 ;  /* 0x0000000000027941 */ /* 0x000fea0003800200 */
.L_x_3282:
        /* <DEDUP_REMOVED lines=9> */
[----:B--2---:R-:W-:Y:S02]  /*1510*/  HADD2.F32 R195, -RZ, R176.H0_H0 ;  /* 0x200000b0ffc37230 */ /* 0x004fe40000004100 */
[----:B------:R-:W-:Y:S02]  /*1520*/  HADD2.F32 R211, -RZ, R178.H0_H0 ;  /* 0x200000b2ffd37230 */ /* 0x000fe40000004100 */
[----:B------:R-:W-:Y:S02]  /*1530*/  HADD2.F32 R199, -RZ, R176.H1_H1 ;  /* 0x300000b0ffc77230 */ /* 0x000fe40000004100 */
[----:B------:R-:W-:Y:S01]  /*1540*/  FADD.FTZ R195, -R242, R195 ;  /* 0x000000c3f2c37221 */ /* 0x000fe20000010100 */
[----:B------:R-:W-:Y:S02]  /*1550*/  HADD2.F32 R203, -RZ, R177.H0_H0 ;  /* 0x200000b1ffcb7230 */ /* 0x000fe40000004100 */
[----:B---3--:R-:W-:-:S02]  /*1560*/  HADD2.F32 R197, -RZ, R183.H0_H0 ;  /* 0x200000b7ffc57230 */ /* 0x008fc40000004100 */
[----:B------:R-:W-:Y:S02]  /*1570*/  HADD2.F32 R176, -RZ, R183.H1_H1 ;  /* 0x300000b7ffb07230 */ /* 0x000fe40000004100 */
[----:B------:R-:W-:Y:S01]  /*1580*/  FADD.FTZ R183, -R242, R211 ;  /* 0x000000d3f2b77221 */ /* 0x000fe20000010100 */
[--C-:B------:R-:W-:Y:S02]  /*1590*/  HADD2.F32 R249, -RZ, R179.reuse.H0_H0 ;  /* 0x200000b3fff97230 */ /* 0x100fe40000004100 */
[----:B-----5:R-:W-:Y:S01]  /*15a0*/  FMUL.FTZ R211, R194, R195 ;  /* 0x000000c3c2d37220 */ /* 0x020fe20000410000 */
[----:B------:R-:W-:Y:S02]  /*15b0*/  HADD2.F32 R251, -RZ, R179.H1_H1 ;  /* 0x300000b3fffb7230 */ /* 0x000fe40000004100 */
[C---:B------:R-:W-:Y:S01]  /*15c0*/  FADD.FTZ R179, -R242.reuse, R199 ;  /* 0x000000c7f2b37221 */ /* 0x040fe20000010100 */
[----:B------:R-:W-:Y:S02]  /*15d0*/  HADD2.F32 R209, -RZ, R180.H0_H0 ;  /* 0x200000b4ffd17230 */ /* 0x000fe40000004100 */
[----:B------:R-:W-:Y:S01]  /*15e0*/  FADD.FTZ R203, -R242, R203 ;  /* 0x000000cbf2cb7221 */ /* 0x000fe20000010100 */
[----:B------:R-:W-:-:S02]  /*15f0*/  HADD2.F32 R207, -RZ, R177.H1_H1 ;  /* 0x300000b1ffcf7230 */ /* 0x000fc40000004100 */
[----:B------:R-:W-:Y:S01]  /*1600*/  FMUL.FTZ R208, R194, R179 ;  /* 0x000000b3c2d07220 */ /* 0x000fe20000410000 */
[----:B------:R-:W-:Y:S02]  /*1610*/  HADD2.F32 R206, -RZ, R180.H1_H1 ;  /* 0x300000b4ffce7230 */ /* 0x000fe40000004100 */
[----:B------:R-:W-:Y:S01]  /*1620*/  FADD.FTZ R116, R116, R209 ;  /* 0x000000d174747221 */ /* 0x000fe20000010000 */
[-C--:B------:R-:W-:Y:S01]  /*1630*/  FFMA.FTZ R80, R211, R209.reuse, R80 ;  /* 0x000000d1d3507223 */ /* 0x080fe20000010050 */
[----:B------:R-:W-:Y:S01]  /*1640*/  FMUL.FTZ R209, R44, R209 ;  /* 0x000000d12cd17220 */ /* 0x000fe20000410000 */
[--C-:B------:R-:W-:Y:S02]  /*1650*/  HADD2.F32 R205, -RZ, R181.reuse.H0_H0 ;  /* 0x200000b5ffcd7230 */ /* 0x100fe40000004100 */
[----:B------:R-:W-:Y:S01]  /*1660*/  FADD.FTZ R117, R117, R206 ;  /* 0x000000ce75757221 */ /* 0x000fe20000010000 */
[----:B------:R-:W-:Y:S02]  /*1670*/  HADD2.F32 R202, -RZ, R181.H1_H1 ;  /* 0x300000b5ffca7230 */ /* 0x000fe40000004100 */
[----:B------:R-:W-:Y:S01]  /*1680*/  FADD.FTZ R181, -R242, R207 ;  /* 0x000000cff2b57221 */ /* 0x000fe20000010100 */
[----:B------:R-:W-:Y:S01]  /*1690*/  FMUL.FTZ R207, R194, R203 ;  /* 0x000000cbc2cf7220 */ /* 0x000fe20000410000 */
[-C--:B------:R-:W-:Y:S01]  /*16a0*/  FFMA.FTZ R81, R208, R206.reuse, R81 ;  /* 0x000000ced0517223 */ /* 0x080fe20000010051 */
[----:B------:R-:W-:Y:S01]  /*16b0*/  FMUL.FTZ R206, R45, R206 ;  /* 0x000000ce2dce7220 */ /* 0x000fe20000410000 */
[----:B------:R-:W-:Y:S01]  /*16c0*/  FADD.FTZ R245, R245, R209 ;  /* 0x000000d1f5f57221 */ /* 0x000fe20000010000 */
[----:B------:R-:W-:Y:S01]  /*16d0*/  FFMA.FTZ R179, R211, R209, R244 ;  /* 0x000000d1d3b37223 */ /* 0x000fe200000100f4 */
[----:B------:R-:W-:-:S02]  /*16e0*/  HADD2.F32 R247, -RZ, R178.H1_H1 ;  /* 0x300000b2fff77230 */ /* 0x000fc40000004100 */
        /* <DEDUP_REMOVED lines=21> */
[C---:B------:R-:W-:Y:S01]  /*1840*/  FMUL.FTZ R199, R194.reuse, R199 ;  /* 0x000000c7c2c77220 */ /* 0x040fe20000410000 */
[----:B------:R-:W-:Y:S01]  /*1850*/  FMUL.FTZ R200, R194, R247 ;  /* 0x000000f7c2c87220 */ /* 0x000fe20000410000 */
[----:B------:R-:W-:Y:S01]  /*1860*/  FMUL.FTZ R198, R49, R182 ;  /* 0x000000b631c67220 */ /* 0x000fe20000410000 */
[----:B------:R-:W-:Y:S01]  /*1870*/  FADD.FTZ R179, R178, R201 ;  /* 0x000000c9b2b37221 */ /* 0x000fe20000010000 */
[----:B------:R-:W-:Y:S01]  /*1880*/  FFMA.FTZ R181, R203, R201, R180 ;  /* 0x000000c9cbb57223 */ /* 0x000fe200000100b4 */
[----:B------:R-:W-:Y:S01]  /*1890*/  FADD.FTZ R177, -R242, R251 ;  /* 0x000000fbf2b17221 */ /* 0x000fe20000010100 */
        /* <DEDUP_REMOVED lines=15> */
.L_x_3285:
[----:B------:R-:W-:Y:S05]  /*1990*/  BSYNC.RECONVERGENT B2 ;  /* 0x0000000000027941 */ /* 0x000fea0003800200 */
.L_x_3284:
        /* <DEDUP_REMOVED lines=15> */
[----:B------:R-:W-:-:S02]  /*1a90*/  HADD2.F32 R249, -RZ, R11.H0_H0 ;  /* 0x2000000bfff97230 */ /* 0x000fc40000004100 */
[C---:B-----5:R-:W-:Y:S01]  /*1aa0*/  FMUL.FTZ R5, R194.reuse, R5 ;  /* 0x00000005c2057220 */ /* 0x060fe20000410000 */
[----:B------:R-:W-:Y:S02]  /*1ab0*/  HADD2.F32 R251, -RZ, R11.H1_H1 ;  /* 0x3000000bfffb7230 */ /* 0x000fe40000004100 */
[----:B------:R-:W-:Y:S01]  /*1ac0*/  FMUL.FTZ R6, R194, R9 ;  /* 0x00000009c2067220 */ /* 0x000fe20000410000 */
[----:B---3--:R-:W-:Y:S02]  /*1ad0*/  HADD2.F32 R7, -RZ, R12.H0_H0 ;  /* 0x2000000cff077230 */ /* 0x008fe40000004100 */
[C---:B------:R-:W-:Y:S01]  /*1ae0*/  FADD.FTZ R181, -R242.reuse, R181 ;  /* 0x000000b5f2b57221 */ /* 0x040fe20000010100 */
[--C-:B------:R-:W-:Y:S02]  /*1af0*/  HADD2.F32 R11, -RZ, R13.reuse.H0_H0 ;  /* 0x2000000dff0b7230 */ /* 0x100fe40000004100 */
[----:B------:R-:W-:Y:S01]  /*1b00*/  FADD.FTZ R17, -R242, R249 ;  /* 0x000000f9f2117221 */ /* 0x000fe20000010100 */
[----:B------:R-:W-:-:S02]  /*1b10*/  HADD2.F32 R16, -RZ, R13.H1_H1 ;  /* 0x3000000dff107230 */ /* 0x000fc40000004100 */
[----:B------:R-:W-:Y:S01]  /*1b20*/  FADD.FTZ R13, -R242, R177 ;  /* 0x000000b1f20d7221 */ /* 0x000fe20000010100 */
[--C-:B------:R-:W-:Y:S02]  /*1b30*/  HADD2.F32 R183, -RZ, R10.reuse.H0_H0 ;  /* 0x2000000affb77230 */ /* 0x100fe40000004100 */
[----:B------:R-:W-:Y:S01]  /*1b40*/  FADD.FTZ R124, R124, R7 ;  /* 0x000000077c7c7221 */ /* 0x000fe20000010000 */
[----:B------:R-:W-:Y:S02]  /*1b50*/  HADD2.F32 R247, -RZ, R10.H1_H1 ;  /* 0x3000000afff77230 */ /* 0x000fe40000004100 */
[-C--:B------:R-:W-:Y:S01]  /*1b60*/  FFMA.FTZ R88, R5, R7.reuse, R88 ;  /* 0x0000000705587223 */ /* 0x080fe20000010058 */
[----:B------:R-:W-:Y:S02]  /*1b70*/  HADD2.F32 R10, -RZ, R12.H1_H1 ;  /* 0x3000000cff0a7230 */ /* 0x000fe40000004100 */
[----:B------:R-:W-:Y:S01]  /*1b80*/  FMUL.FTZ R8, R52, R7 ;  /* 0x0000000734087220 */ /* 0x000fe20000410000 */
[----:B------:R-:W-:Y:S01]  /*1b90*/  FMUL.FTZ R7, R194, R13 ;  /* 0x0000000dc2077220 */ /* 0x000fe20000410000 */
[----:B------:R-:W-:Y:S01]  /*1ba0*/  FADD.FTZ R183, -R242, R183 ;  /* 0x000000b7f2b77221 */ /* 0x000fe20000010100 */
[----:B------:R-:W-:-:S02]  /*1bb0*/  HADD2.F32 R179, -RZ, R14.H0_H0 ;  /* 0x2000000effb37230 */ /* 0x000fc40000004100 */
[----:B------:R-:W-:Y:S01]  /*1bc0*/  FADD.FTZ R125, R125, R10 ;  /* 0x0000000a7d7d7221 */ /* 0x000fe20000010000 */
[-C--:B------:R-:W-:Y:S01]  /*1bd0*/  FFMA.FTZ R89, R6, R10.reuse, R89 ;  /* 0x0000000a06597223 */ /* 0x080fe20000010059 */
[----:B------:R-:W-:Y:S01]  /*1be0*/  FMUL.FTZ R9, R53, R10 ;  /* 0x0000000a35097220 */ /* 0x000fe20000410000 */
[----:B------:R-:W-:Y:S01]  /*1bf0*/  FADD.FTZ R126, R126, R11 ;  /* 0x0000000b7e7e7221 */ /* 0x000fe20000010000 */
[----:B------:R-:W-:Y:S01]  /*1c00*/  FMUL.FTZ R10, R194, R181 ;  /* 0x000000b5c20a7220 */ /* 0x000fe20000410000 */
[-C--:B------:R-:W-:Y:S01]  /*1c10*/  FFMA.FTZ R90, R7, R11.reuse, R90 ;  /* 0x0000000b075a7223 */ /* 0x080fe2000001005a */
[----:B------:R-:W-:Y:S01]  /*1c20*/  FMUL.FTZ R12, R54, R11 ;  /* 0x0000000b360c7220 */ /* 0x000fe20000410000 */
[----:B------:R-:W-:Y:S01]  /*1c30*/  FADD.FTZ R247, -R242, R247 ;  /* 0x000000f7f2f77221 */ /* 0x000fe20000010100 */
[----:B------:R-:W-:Y:S01]  /*1c40*/  FMUL.FTZ R11, R194, R183 ;  /* 0x000000b7c20b7220 */ /* 0x000fe20000410000 */
[--C-:B------:R-:W-:Y:S02]  /*1c50*/  HADD2.F32 R19, -RZ, R15.reuse.H0_H0 ;  /* 0x2000000fff137230 */ /* 0x100fe40000004100 */
[----:B------:R-:W-:Y:S01]  /*1c60*/  FADD.FTZ R20, R245, R8 ;  /* 0x00000008f5147221 */ /* 0x000fe20000010000 */
[----:B------:R-:W-:-:S02]  /*1c70*/  HADD2.F32 R176, -RZ, R15.H1_H1 ;  /* 0x3000000fffb07230 */ /* 0x000fc40000004100 */
[----:B------:R-:W-:Y:S01]  /*1c80*/  FFMA.FTZ R15, R5, R8, R244 ;  /* 0x00000008050f7223 */ /* 0x000fe200000100f4 */
[----:B------:R-:W-:Y:S02]  /*1c90*/  HADD2.F32 R18, -RZ, R14.H1_H1 ;  /* 0x3000000eff127230 */ /* 0x000fe40000004100 */
        /* <DEDUP_REMOVED lines=33> */
.L_x_3287:
[----:B------:R-:W-:Y:S05]  /*1eb0*/  BSYNC.RECONVERGENT B2 ;  /* 0x0000000000027941 */ /* 0x000fea0003800200 */
.L_x_3286:
[----:B------:R-:W-:Y:S05]  /*1ec0*/  @!P5 BRA `(.L_x_3288) ;  /* 0x0000001c00f0d947 */ /* 0x000fea0003800000 */
[----:B------:R-:W0:Y:S08]  /*1ed0*/  LDC.64 R24, c[0x0][0x3a8] ;  /* 0x0000ea00ff187b82 */ /* 0x000e300000000a00 */
[----:B------:R-:W1:Y:S01]  /*1ee0*/  LDC.64 R22, c[0x0][0x428] ;  /* 0x00010a00ff167b82 */ /* 0x000e620000000a00 */
[----:B0-----:R-:W-:-:S06]  /*1ef0*/  IMAD.WIDE.U32 R176, R246, 0x10, R24 ;  /* 0x00000010f6b07825 */ /* 0x001fcc00078e0018 */
[----:B------:R-:W2:Y:S01]  /*1f00*/  LDG.E.128 R176, desc[UR10][R176.64] ;  /* 0x0000000ab0b07981 */ /* 0x000ea2000c1e1d00 */
[----:B-1----:R-:W-:-:S05]  /*1f10*/  IMAD.WIDE.U32 R22, R246, 0x10, R22 ;  /* 0x00000010f6167825 */ /* 0x002fca00078e0016 */
[----:B------:R-:W3:Y:S01]  /*1f20*/  LDG.E.128 R24, desc[UR10][R22.64] ;  /* 0x0000000a16187981 */ /* 0x000ee2000c1e1d00 */
[--C-:B--2---:R-:W-:Y:S02]  /*1f30*/  HADD2.F32 R181, -RZ, R176.reuse.H1_H1 ;  /* 0x300000b0ffb57230 */ /* 0x104fe40000004100 */
[----:B------:R-:W-:Y:S02]  /*1f40*/  HADD2.F32 R21, -RZ, R176.H0_H0 ;  /* 0x200000b0ff157230 */ /* 0x000fe40000004100 */
[----:B------:R-:W-:Y:S02]  /*1f50*/  HADD2.F32 R187, -RZ, R177.H1_H1 ;  /* 0x300000b1ffbb7230 */ /* 0x000fe40000004100 */
[C---:B------:R-:W-:Y:S01]  /*1f60*/  FADD.FTZ R183, -R242.reuse, R181 ;  /* 0x000000b5f2b77221 */ /* 0x040fe20000010100 */
[----:B------:R-:W-:Y:S02]  /*1f70*/  HADD2.F32 R189, -RZ, R178.H0_H0 ;  /* 0x200000b2ffbd7230 */ /* 0x000fe40000004100 */
[----:B------:R-:W-:Y:S01]  /*1f80*/  FADD.FTZ R21, -R242, R21 ;  /* 0x00000015f2157221 */ /* 0x000fe20000010100 */
[----:B---3--:R-:W-:-:S02]  /*1f90*/  HADD2.F32 R23, -RZ, R24.H0_H0 ;  /* 0x20000018ff177230 */ /* 0x008fc40000004100 */
[----:B-----5:R-:W-:Y:S01]  /*1fa0*/  FMUL.FTZ R22, R194, R183 ;  /* 0x000000b7c2167220 */ /* 0x020fe20000410000 */
[----:B------:R-:W-:Y:S02]  /*1fb0*/  HADD2.F32 R249, -RZ, R178.H1_H1 ;  /* 0x300000b2fff97230 */ /* 0x000fe40000004100 */
[----:B------:R-:W-:Y:S01]  /*1fc0*/  FADD.FTZ R191, -R242, R187 ;  /* 0x000000bbf2bf7221 */ /* 0x000fe20000010100 */
[----:B------:R-:W-:Y:S02]  /*1fd0*/  HADD2.F32 R178, -RZ, R24.H1_H1 ;  /* 0x30000018ffb27230 */ /* 0x000fe40000004100 */
[----:B------:R-:W-:Y:S01]  /*1fe0*/  FMUL.FTZ R24, R60, R23 ;  /* 0x000000173c187220 */ /* 0x000fe20000410000 */
[----:B------:R-:W-:Y:S02]  /*1ff0*/  HADD2.F32 R185, -RZ, R177.H0_H0 ;  /* 0x200000b1ffb97230 */ /* 0x000fe40000004100 */
[----:B------:R-:W-:Y:S01]  /*2000*/  FMUL.FTZ R21, R194, R21 ;  /* 0x00000015c2157220 */ /* 0x000fe20000410000 */
[----:B------:R-:W-:-:S02]  /*2010*/  HADD2.F32 R187, -RZ, R25.H0_H0 ;  /* 0x20000019ffbb7230 */ /* 0x000fc40000004100 */
[----:B------:R-:W-:Y:S01]  /*2020*/  FADD.FTZ R181, -R242, R249 ;  /* 0x000000f9f2b57221 */ /* 0x000fe20000010100 */
[----:B------:R-:W-:Y:S02]  /*2030*/  HADD2.F32 R180, -RZ, R25.H1_H1 ;  /* 0x30000019ffb47230 */ /* 0x000fe40000004100 */
[----:B------:R-:W-:Y:S01]  /*2040*/  FADD.FTZ R133, R133, R178 ;  /* 0x000000b285857221 */ /* 0x000fe20000010000 */
[-C--:B------:R-:W-:Y:S01]  /*2050*/  FFMA.FTZ R97, R22, R178.reuse, R97 ;  /* 0x000000b216617223 */ /* 0x080fe20000010061 */
[----:B------:R-:W-:Y:S01]  /*2060*/  FMUL.FTZ R25, R61, R178 ;  /* 0x000000b23d197220 */ /* 0x000fe20000410000 */
[----:B------:R-:W-:Y:S01]  /*2070*/  FADD.FTZ R178, R245, R24 ;  /* 0x00000018f5b27221 */ /* 0x000fe20000010000 */
[----:B------:R-:W-:Y:S01]  /*2080*/  FADD.FTZ R185, -R242, R185 ;  /* 0x000000b9f2b97221 */ /* 0x000fe20000010100 */
[----:B------:R-:W-:Y:S01]  /*2090*/  FFMA.FTZ R183, R21, R24, R244 ;  /* 0x0000001815b77223 */ /* 0x000fe200000100f4 */
[--C-:B------:R-:W-:Y:S02]  /*20a0*/  HADD2.F32 R249, -RZ, R26.reuse.H0_H0 ;  /* 0x2000001afff97230 */ /* 0x100fe40000004100 */
[----:B------:R-:W-:Y:S01]  /*20b0*/  FMUL.FTZ R188, R194, R181 ;  /* 0x000000b5c2bc7220 */ /* 0x000fe20000410000 */
[----:B------:R-:W-:-:S02]  /*20c0*/  HADD2.F32 R182, -RZ, R26.H1_H1 ;  /* 0x3000001affb67230 */ /* 0x000fc40000004100 */
[----:B------:R-:W-:Y:S01]  /*20d0*/  FMUL.FTZ R26, R194, R191 ;  /* 0x000000bfc21a7220 */ /* 0x000fe20000410000 */
[--C-:B------:R-:W-:Y:S02]  /*20e0*/  HADD2.F32 R251, -RZ, R179.reuse.H0_H0 ;  /* 0x200000b3fffb7230 */ /* 0x100fe40000004100 */
[----:B------:R-:W-:Y:S01]  /*20f0*/  FADD.FTZ R132, R132, R23 ;  /* 0x0000001784847221 */ /* 0x000fe20000010000 */
[----:B------:R-:W-:Y:S01]  /*2100*/  FFMA.FTZ R96, R21, R23, R96 ;  /* 0x0000001715607223 */ /* 0x000fe20000010060 */
[----:B------:R-:W-:Y:S01]  /*2110*/  FMUL.FTZ R184, R62, R187 ;  /* 0x000000bb3eb87220 */ /* 0x000fe20000410000 */
[----:B------:R-:W-:Y:S01]  /*2120*/  FADD.FTZ R181, R178, R25 ;  /* 0x00000019b2b57221 */ /* 0x000fe20000010000 */
[----:B------:R-:W-:Y:S02]  /*2130*/  HADD2.F32 R179, -RZ, R179.H1_H1 ;  /* 0x300000b3ffb37230 */ /* 0x000fe40000004100 */
[----:B------:R-:W-:Y:S01]  /*2140*/  FMUL.FTZ R23, R194, R185 ;  /* 0x000000b9c2177220 */ /* 0x000fe20000410000 */
[----:B------:R-:W-:Y:S01]  /*2150*/  FFMA.FTZ R178, R22, R25, R183 ;  /* 0x0000001916b27223 */ /* 0x000fe200000100b7 */
[----:B------:R-:W-:Y:S01]  /*2160*/  FADD.FTZ R247, -R242, R189 ;  /* 0x000000bdf2f77221 */ /* 0x000fe20000010100 */
[----:B------:R-:W-:Y:S01]  /*2170*/  FADD.FTZ R135, R135, R180 ;  /* 0x000000b487877221 */ /* 0x000fe20000010000 */
[-C--:B------:R-:W-:Y:S01]  /*2180*/  FFMA.FTZ R99, R26, R180.reuse, R99 ;  /* 0x000000b41a637223 */ /* 0x080fe20000010063 */
[----:B------:R-:W-:Y:S01]  /*2190*/  FMUL.FTZ R185, R63, R180 ;  /* 0x000000b43fb97220 */ /* 0x000fe20000410000 */
[C---:B------:R-:W-:Y:S01]  /*21a0*/  FADD.FTZ R189, -R242.reuse, R251 ;  /* 0x000000fbf2bd7221 */ /* 0x040fe20000010100 */
[----:B------:R-:W-:Y:S01]  /*21b0*/  FADD.FTZ R180, R181, R184 ;  /* 0x000000b8b5b47221 */ /* 0x000fe20000010000 */
[----:B------:R-:W-:Y:S01]  /*21c0*/  FFMA.FTZ R181, R23, R184, R178 ;  /* 0x000000b817b57223 */ /* 0x000fe200000100b2 */
[----:B------:R-:W-:Y:S01]  /*21d0*/  FADD.FTZ R177, -R242, R179 ;  /* 0x000000b3f2b17221 */ /* 0x000fe20000010100 */
[----:B------:R-:W-:-:S02]  /*21e0*/  HADD2.F32 R179, -RZ, R27.H0_H0 ;  /* 0x2000001bffb37230 */ /* 0x000fc40000004100 */
[----:B------:R-:W-:Y:S01]  /*21f0*/  FMUL.FTZ R186, R64, R249 ;  /* 0x000000f940ba7220 */ /* 0x000fe20000410000 */
[----:B------:R-:W-:Y:S02]  /*2200*/  HADD2.F32 R176, -RZ, R27.H1_H1 ;  /* 0x3000001bffb07230 */ /* 0x000fe40000004100 */
[----:B------:R-:W-:Y:S01]  /*2210*/  FMUL.FTZ R189, R194, R189 ;  /* 0x000000bdc2bd7220 */ /* 0x000fe20000410000 */
[----:B------:R-:W-:Y:S01]  /*2220*/  FADD.FTZ R183, R180, R185 ;  /* 0x000000b9b4b77221 */ /* 0x000fe20000010000 */
[----:B------:R-:W-:Y:S01]  /*2230*/  FMUL.FTZ R27, R194, R247 ;  /* 0x000000f7c21b7220 */ /* 0x000fe20000410000 */
[----:B------:R-:W-:Y:S01]  /*2240*/  FFMA.FTZ R178, R26, R185, R181 ;  /* 0x000000b91ab27223 */ /* 0x000fe200000100b5 */
        /* <DEDUP_REMOVED lines=22> */
[----:B------:R-:W-:Y:S06]  /*23b0*/  BRA `(.L_x_3288) ;  /* 0x0000001800b47947 */ /* 0x000fec0003800000 */
.L_x_3279:
        /* <DEDUP_REMOVED lines=18> */
[----:B------:R-:W-:Y:S01]  /*24e0*/  IADD3 R246, PT, PT, R4, 0x20, RZ ;  /* 0x0000002004f67810 */ /* 0x000fe20007ffe0ff */
[--C-:B---3--:R-:W-:Y:S02]  /*24f0*/  HADD2.F32 R231, -RZ, R176.reuse.H0_H0 ;  /* 0x200000b0ffe77230 */ /* 0x108fe40000004100 */
[--C-:B------:R-:W-:Y:S02]  /*2500*/  HADD2.F32 R237, -RZ, R177.reuse.H0_H0 ;  /* 0x200000b1ffed7230 */ /* 0x100fe40000004100 */
[----:B------:R-:W-:Y:S02]  /*2510*/  HADD2.F32 R239, -RZ, R177.H1_H1 ;  /* 0x300000b1ffef7230 */ /* 0x000fe40000004100 */
[C---:B------:R-:W-:Y:S01]  /*2520*/  FADD.FTZ R243, -R242.reuse, R231 ;  /* 0x000000e7f2f37221 */ /* 0x040fe20000010100 */
[----:B------:R-:W-:Y:S02]  /*2530*/  HADD2.F32 R235, -RZ, R176.H1_H1 ;  /* 0x300000b0ffeb7230 */ /* 0x000fe40000004100 */
[----:B------:R-:W-:Y:S01]  /*2540*/  FADD.FTZ R237, -R242, R237 ;  /* 0x000000edf2ed7221 */ /* 0x000fe20000010100 */
[----:B----4-:R-:W-:-:S02]  /*2550*/  HADD2.F32 R241, -RZ, R180.H0_H0 ;  /* 0x200000b4fff17230 */ /* 0x010fc40000004100 */
[----:B-----5:R-:W-:Y:S01]  /*2560*/  FMUL.FTZ R243, R194, R243 ;  /* 0x000000f3c2f37220 */ /* 0x020fe20000410000 */
[--C-:B------:R-:W-:Y:S02]  /*2570*/  HADD2.F32 R247, -RZ, R179.reuse.H0_H0 ;  /* 0x200000b3fff77230 */ /* 0x100fe40000004100 */
[----:B------:R-:W-:Y:S01]  /*2580*/  FADD.FTZ R235, -R242, R235 ;  /* 0x000000ebf2eb7221 */ /* 0x000fe20000010100 */
        /* <DEDUP_REMOVED lines=11> */
[----:B------:R-:W-:Y:S01]  /*2640*/  FMUL.FTZ R236, R194, R181 ;  /* 0x000000b5c2ec7220 */ /* 0x000fe20000410000 */
[-C--:B------:R-:W-:Y:S01]  /*2650*/  FFMA.FTZ R70, R239, R179.reuse, R70 ;  /* 0x000000b3ef467223 */ /* 0x080fe20000010046 */
[----:B------:R-:W-:Y:S01]  /*2660*/  FMUL.FTZ R237, R30, R179 ;  /* 0x000000b31eed7220 */ /* 0x000fe20000410000 */
        /* <DEDUP_REMOVED lines=17> */
[--C-:B------:R-:W-:Y:S02]  /*2780*/  HADD2.F32 R229, -RZ, R183.reuse.H0_H0 ;  /* 0x200000b7ffe57230 */ /* 0x100fe40000004100 */
[----:B------:R-:W-:Y:S01]  /*2790*/  FADD.FTZ R108, R108, R233 ;  /* 0x000000e96c6c7221 */ /* 0x000fe20000010000 */
[----:B------:R-:W-:Y:S02]  /*27a0*/  HADD2.F32 R226, -RZ, R183.H1_H1 ;  /* 0x300000b7ffe27230 */ /* 0x000fe40000004100 */
[-C--:B------:R-:W-:Y:S01]  /*27b0*/  FFMA.FTZ R72, R235, R233.reuse, R72 ;  /* 0x000000e9eb487223 */ /* 0x080fe20000010048 */
[----:B------:R-:W-:Y:S01]  /*27c0*/  FADD.FTZ R183, -R242, R177 ;  /* 0x000000b1f2b77221 */ /* 0x000fe20000010100 */
[----:B------:R-:W-:Y:S01]  /*27d0*/  FMUL.FTZ R233, R32, R233 ;  /* 0x000000e920e97220 */ /* 0x000fe20000410000 */
[----:B------:R-:W-:Y:S01]  /*27e0*/  FADD.FTZ R176, R179, R234 ;  /* 0x000000eab3b07221 */ /* 0x000fe20000010000 */
[----:B------:R-:W-:Y:S01]  /*27f0*/  FFMA.FTZ R178, R236, R234, R181 ;  /* 0x000000eaecb27223 */ /* 0x000fe200000100b5 */
[----:B------:R-:W-:Y:S01]  /*2800*/  FADD.FTZ R177, -R242, R249 ;  /* 0x000000f9f2b17221 */ /* 0x000fe20000010100 */
[C---:B------:R-:W-:Y:S01]  /*2810*/  FMUL.FTZ R231, R194.reuse, R231 ;  /* 0x000000e7c2e77220 */ /* 0x040fe20000410000 */
[----:B------:R-:W-:Y:S01]  /*2820*/  FMUL.FTZ R232, R194, R183 ;  /* 0x000000b7c2e87220 */ /* 0x000fe20000410000 */
        /* <DEDUP_REMOVED lines=20> */
.L_x_3290:
[----:B------:R-:W-:Y:S05]  /*2970*/  BSYNC.RECONVERGENT B2 ;  /* 0x0000000000027941 */ /* 0x000fea0003800200 */
.L_x_3289:
        /* <DEDUP_REMOVED lines=11> */
[----:B------:R-:W-:Y:S01]  /*2a30*/  IADD3 R246, PT, PT, R246, 0x20, RZ ;  /* 0x00000020f6f67810 */ /* 0x000fe20007ffe0ff */
[--C-:B--2---:R-:W-:Y:S02]  /*2a40*/  HADD2.F32 R215, -RZ, R176.reuse.H0_H0 ;  /* 0x200000b0ffd77230 */ /* 0x104fe40000004100 */
[--C-:B------:R-:W-:Y:S02]  /*2a50*/  HADD2.F32 R223, -RZ, R177.reuse.H0_H0 ;  /* 0x200000b1ffdf7230 */ /* 0x100fe40000004100 */
[----:B------:R-:W-:Y:S02]  /*2a60*/  HADD2.F32 R219, -RZ, R176.H1_H1 ;  /* 0x300000b0ffdb7230 */ /* 0x000fe40000004100 */
[C---:B------:R-:W-:Y:S01]  /*2a70*/  FADD.FTZ R227, -R242.reuse, R215 ;  /* 0x000000d7f2e37221 */ /* 0x040fe20000010100 */
[----:B------:R-:W-:Y:S02]  /*2a80*/  HADD2.F32 R247, -RZ, R177.H1_H1 ;  /* 0x300000b1fff77230 */ /* 0x000fe40000004100 */
[----:B------:R-:W-:Y:S01]  /*2a90*/  FADD.FTZ R223, -R242, R223 ;  /* 0x000000dff2df7221 */ /* 0x000fe20000010100 */
[----:B---3--:R-:W-:-:S02]  /*2aa0*/  HADD2.F32 R225, -RZ, R180.H0_H0 ;  /* 0x200000b4ffe17230 */ /* 0x008fc40000004100 */
[----:B-----5:R-:W-:Y:S01]  /*2ab0*/  FMUL.FTZ R227, R194, R227 ;  /* 0x000000e3c2e37220 */ /* 0x020fe20000410000 */
[----:B------:R-:W-:Y:S02]  /*2ac0*/  HADD2.F32 R177, -RZ, R178.H1_H1 ;  /* 0x300000b2ffb17230 */ /* 0x000fe40000004100 */
[----:B------:R-:W-:Y:S01]  /*2ad0*/  FADD.FTZ R219, -R242, R219 ;  /* 0x000000dbf2db7221 */ /* 0x000fe20000010100 */
[--C-:B------:R-:W-:Y:S02]  /*2ae0*/  HADD2.F32 R251, -RZ, R179.reuse.H0_H0 ;  /* 0x200000b3fffb7230 */ /* 0x100fe40000004100 */
[----:B------:R-:W-:Y:S01]  /*2af0*/  FADD.FTZ R156, R156, R225 ;  /* 0x000000e19c9c7221 */ /* 0x000fe20000010000 */
[----:B------:R-:W-:Y:S02]  /*2b00*/  HADD2.F32 R179, -RZ, R179.H1_H1 ;  /* 0x300000b3ffb37230 */ /* 0x000fe40000004100 */
[----:B------:R-:W-:Y:S01]  /*2b10*/  FFMA.FTZ R148, R227, R225, R148 ;  /* 0x000000e1e3947223 */ /* 0x000fe20000010094 */
[----:B------:R-:W-:-:S02]  /*2b20*/  HADD2.F32 R180, -RZ, R180.H1_H1 ;  /* 0x300000b4ffb47230 */ /* 0x000fc40000004100 */
[----:B------:R-:W-:Y:S01]  /*2b30*/  FMUL.FTZ R225, R36, R225 ;  /* 0x000000e124e17220 */ /* 0x000fe20000410000 */
[--C-:B------:R-:W-:Y:S02]  /*2b40*/  HADD2.F32 R221, -RZ, R181.reuse.H0_H0 ;  /* 0x200000b5ffdd7230 */ /* 0x100fe40000004100 */
[C---:B------:R-:W-:Y:S01]  /*2b50*/  FADD.FTZ R247, -R242.reuse, R247 ;  /* 0x000000f7f2f77221 */ /* 0x040fe20000010100 */
[----:B------:R-:W-:Y:S02]  /*2b60*/  HADD2.F32 R218, -RZ, R181.H1_H1 ;  /* 0x300000b5ffda7230 */ /* 0x000fe40000004100 */
[C---:B------:R-:W-:Y:S01]  /*2b70*/  FADD.FTZ R181, -R242.reuse, R177 ;  /* 0x000000b1f2b57221 */ /* 0x040fe20000010100 */
[----:B------:R-:W-:Y:S02]  /*2b80*/  HADD2.F32 R249, -RZ, R178.H0_H0 ;  /* 0x200000b2fff97230 */ /* 0x000fe40000004100 */
[----:B------:R-:W-:Y:S01]  /*2b90*/  FADD.FTZ R177, -R242, R179 ;  /* 0x000000b3f2b17221 */ /* 0x000fe20000010100 */
[C---:B------:R-:W-:Y:S01]  /*2ba0*/  FMUL.FTZ R223, R194.reuse, R223 ;  /* 0x000000dfc2df7220 */ /* 0x040fe20000410000 */
[----:B------:R-:W-:Y:S01]  /*2bb0*/  FMUL.FTZ R224, R194, R219 ;  /* 0x000000dbc2e07220 */ /* 0x000fe20000410000 */
[----:B------:R-:W-:Y:S01]  /*2bc0*/  FMUL.FTZ R222, R37, R180 ;  /* 0x000000b425de7220 */ /* 0x000fe20000410000 */
[----:B------:R-:W-:Y:S01]  /*2bd0*/  FADD.FTZ R245, R245, R225 ;  /* 0x000000e1f5f57221 */ /* 0x000fe20000010000 */
[----:B------:R-:W-:Y:S01]  /*2be0*/  FFMA.FTZ R179, R227, R225, R244 ;  /* 0x000000e1e3b37223 */ /* 0x000fe200000100f4 */
[----:B------:R-:W-:Y:S01]  /*2bf0*/  FADD.FTZ R249, -R242, R249 ;  /* 0x000000f9f2f97221 */ /* 0x000fe20000010100 */
[----:B------:R-:W-:Y:S01]  /*2c00*/  FADD.FTZ R158, R158, R221 ;  /* 0x000000dd9e9e7221 */ /* 0x000fe20000010000 */
[----:B------:R-:W-:Y:S01]  /*2c10*/  FMUL.FTZ R220, R194, R247 ;  /* 0x000000f7c2dc7220 */ /* 0x000fe20000410000 */
[-C--:B------:R-:W-:Y:S01]  /*2c20*/  FFMA.FTZ R150, R223, R221.reuse, R150 ;  /* 0x000000dddf967223 */ /* 0x080fe20000010096 */
[----:B------:R-:W-:Y:S01]  /*2c30*/  FMUL.FTZ R221, R38, R221 ;  /* 0x000000dd26dd7220 */ /* 0x000fe20000410000 */
[----:B------:R-:W-:Y:S01]  /*2c40*/  FADD.FTZ R176, R245, R222 ;  /* 0x000000def5b07221 */ /* 0x000fe20000010000 */
[----:B------:R-:W-:Y:S01]  /*2c50*/  FFMA.FTZ R178, R224, R222, R179 ;  /* 0x000000dee0b27223 */ /* 0x000fe200000100b3 */
[----:B------:R-:W-:-:S02]  /*2c60*/  HADD2.F32 R217, -RZ, R182.H0_H0 ;  /* 0x200000b6ffd97230 */ /* 0x000fc40000004100 */
[----:B------:R-:W-:Y:S01]  /*2c70*/  FADD.FTZ R159, R159, R218 ;  /* 0x000000da9f9f7221 */ /* 0x000fe20000010000 */
[----:B------:R-:W-:Y:S01]  /*2c80*/  FMUL.FTZ R219, R194, R249 ;  /* 0x000000f9c2db7220 */ /* 0x000fe20000410000 */
[-C--:B------:R-:W-:Y:S01]  /*2c90*/  FFMA.FTZ R151, R220, R218.reuse, R151 ;  /* 0x000000dadc977223 */ /* 0x080fe20000010097 */
[----:B------:R-:W-:Y:S01]  /*2ca0*/  FMUL.FTZ R216, R194, R181 ;  /* 0x000000b5c2d87220 */ /* 0x000fe20000410000 */
[----:B------:R-:W-:Y:S01]  /*2cb0*/  FMUL.FTZ R218, R39, R218 ;  /* 0x000000da27da7220 */ /* 0x000fe20000410000 */
[----:B------:R-:W-:Y:S01]  /*2cc0*/  FADD.FTZ R179, R176, R221 ;  /* 0x000000ddb0b37221 */ /* 0x000fe20000010000 */
[----:B------:R-:W-:Y:S01]  /*2cd0*/  FFMA.FTZ R181, R223, R221, R178 ;  /* 0x000000dddfb57223 */ /* 0x000fe200000100b2 */
[----:B------:R-:W-:Y:S02]  /*2ce0*/  HADD2.F32 R182, -RZ, R182.H1_H1 ;  /* 0x300000b6ffb67230 */ /* 0x000fe40000004100 */
[----:B------:R-:W-:Y:S01]  /*2cf0*/  FADD.FTZ R215, -R242, R251 ;  /* 0x000000fbf2d77221 */ /* 0x000fe20000010100 */
[----:B------:R-:W-:Y:S01]  /*2d00*/  FADD.FTZ R152, R152, R217 ;  /* 0x000000d998987221 */ /* 0x000fe20000010000 */
[-C--:B------:R-:W-:Y:S01]  /*2d10*/  FFMA.FTZ R112, R219, R217.reuse, R112 ;  /* 0x000000d9db707223 */ /* 0x080fe20000010070 */
        /* <DEDUP_REMOVED lines=26> */
.L_x_3292:
[----:B------:R-:W-:Y:S05]  /*2ec0*/  BSYNC.RECONVERGENT B2 ;  /* 0x0000000000027941 */ /* 0x000fea0003800200 */
.L_x_3291:
        /* <DEDUP_REMOVED lines=12> */
[----:B---3--:R-:W-:Y:S02]  /*2f90*/  HADD2.F32 R195, -RZ, R176.H0_H0 ;  /* 0x200000b0ffc37230 */ /* 0x008fe40000004100 */
[----:B------:R-:W-:Y:S02]  /*2fa0*/  HADD2.F32 R211, -RZ, R178.H0_H0 ;  /* 0x200000b2ffd37230 */ /* 0x000fe40000004100 */
[----:B------:R-:W-:Y:S02]  /*2fb0*/  HADD2.F32 R199, -RZ, R176.H1_H1 ;  /* 0x300000b0ffc77230 */ /* 0x000fe40000004100 */
[----:B------:R-:W-:Y:S01]  /*2fc0*/  FADD.FTZ R195, -R242, R195 ;  /* 0x000000c3f2c37221 */ /* 0x000fe20000010100 */
[----:B------:R-:W-:Y:S02]  /*2fd0*/  HADD2.F32 R203, -RZ, R177.H0_H0 ;  /* 0x200000b1ffcb7230 */ /* 0x000fe40000004100 */
[----:B----4-:R-:W-:-:S02]  /*2fe0*/  HADD2.F32 R197, -RZ, R183.H0_H0 ;  /* 0x200000b7ffc57230 */ /* 0x010fc40000004100 */
[----:B------:R-:W-:Y:S02]  /*2ff0*/  HADD2.F32 R176, -RZ, R183.H1_H1 ;  /* 0x300000b7ffb07230 */ /* 0x000fe40000004100 */
[----:B------:R-:W-:Y:S01]  /*3000*/  FADD.FTZ R183, -R242, R211 ;  /* 0x000000d3f2b77221 */ /* 0x000fe20000010100 */
[----:B------:R-:W-:Y:S02]  /*3010*/  HADD2.F32 R209, -RZ, R180.H0_H0 ;  /* 0x200000b4ffd17230 */ /* 0x000fe40000004100 */
[----:B-----5:R-:W-:Y:S01]  /*3020*/  FMUL.FTZ R211, R194, R195 ;  /* 0x000000c3c2d37220 */ /* 0x020fe20000410000 */
[----:B------:R-:W-:Y:S02]  /*3030*/  HADD2.F32 R207, -RZ, R177.H1_H1 ;  /* 0x300000b1ffcf7230 */ /* 0x000fe40000004100 */
[----:B------:R-:W-:Y:S01]  /*3040*/  FADD.FTZ R203, -R242, R203 ;  /* 0x000000cbf2cb7221 */ /* 0x000fe20000010100 */
[--C-:B------:R-:W-:Y:S02]  /*3050*/  HADD2.F32 R249, -RZ, R179.reuse.H0_H0 ;  /* 0x200000b3fff97230 */ /* 0x100fe40000004100 */
[----:B------:R-:W-:Y:S01]  /*3060*/  FADD.FTZ R116, R116, R209 ;  /* 0x000000d174747221 */ /* 0x000fe20000010000 */
[----:B------:R-:W-:-:S02]  /*3070*/  HADD2.F32 R251, -RZ, R179.H1_H1 ;  /* 0x300000b3fffb7230 */ /* 0x000fc40000004100 */
[----:B------:R-:W-:Y:S01]  /*3080*/  FADD.FTZ R179, -R242, R199 ;  /* 0x000000c7f2b37221 */ /* 0x000fe20000010100 */
[----:B------:R-:W-:Y:S02]  /*3090*/  HADD2.F32 R180, -RZ, R180.H1_H1 ;  /* 0x300000b4ffb47230 */ /* 0x000fe40000004100 */
[-C--:B------:R-:W-:Y:S01]  /*30a0*/  FFMA.FTZ R80, R211, R209.reuse, R80 ;  /* 0x000000d1d3507223 */ /* 0x080fe20000010050 */
[----:B------:R-:W-:Y:S01]  /*30b0*/  FMUL.FTZ R209, R44, R209 ;  /* 0x000000d12cd17220 */ /* 0x000fe20000410000 */
[--C-:B------:R-:W-:Y:S02]  /*30c0*/  HADD2.F32 R205, -RZ, R181.reuse.H0_H0 ;  /* 0x200000b5ffcd7230 */ /* 0x100fe40000004100 */
[----:B------:R-:W-:Y:S01]  /*30d0*/  FMUL.FTZ R208, R194, R179 ;  /* 0x000000b3c2d07220 */ /* 0x000fe20000410000 */
[----:B------:R-:W-:Y:S02]  /*30e0*/  HADD2.F32 R202, -RZ, R181.H1_H1 ;  /* 0x300000b5ffca7230 */ /* 0x000fe40000004100 */
[----:B------:R-:W-:Y:S01]  /*30f0*/  FADD.FTZ R181, -R242, R207 ;  /* 0x000000cff2b57221 */ /* 0x000fe20000010100 */
[----:B------:R-:W-:Y:S01]  /*3100*/  FMUL.FTZ R207, R194, R203 ;  /* 0x000000cbc2cf7220 */ /* 0x000fe20000410000 */
[----:B------:R-:W-:Y:S01]  /*3110*/  FMUL.FTZ R206, R45, R180 ;  /* 0x000000b42dce7220 */ /* 0x000fe20000410000 */
[----:B------:R-:W-:Y:S01]  /*3120*/  FADD.FTZ R245, R245, R209 ;  /* 0x000000d1f5f57221 */ /* 0x000fe20000010000 */
[----:B------:R-:W-:Y:S01]  /*3130*/  FFMA.FTZ R179, R211, R209, R244 ;  /* 0x000000d1d3b37223 */ /* 0x000fe200000100f4 */
[----:B------:R-:W-:-:S02]  /*3140*/  HADD2.F32 R177, -RZ, R178.H1_H1 ;  /* 0x300000b2ffb17230 */ /* 0x000fc40000004100 */
[----:B------:R-:W-:Y:S01]  /*3150*/  FADD.FTZ R117, R117, R180 ;  /* 0x000000b475757221 */ /* 0x000fe20000010000 */
[----:B------:R-:W-:Y:S01]  /*3160*/  FFMA.FTZ R81, R208, R180, R81 ;  /* 0x000000b4d0517223 */ /* 0x000fe20000010051 */
        /* <DEDUP_REMOVED lines=42> */
.L_x_3294:
[----:B------:R-:W-:Y:S05]  /*3410*/  BSYNC.RECONVERGENT B2 ;  /* 0x0000000000027941 */ /* 0x000fea0003800200 */
.L_x_3293:
        /* <DEDUP_REMOVED lines=22> */
[----:B----4-:R-:W-:Y:S02]  /*3580*/  HADD2.F32 R7, -RZ, R12.H0_H0 ;  /* 0x2000000cff077230 */ /* 0x010fe40000004100 */
[C---:B------:R-:W-:Y:S01]  /*3590*/  FADD.FTZ R181, -R242.reuse, R181 ;  /* 0x000000b5f2b57221 */ /* 0x040fe20000010100 */
[--C-:B------:R-:W-:Y:S02]  /*35a0*/  HADD2.F32 R11, -RZ, R13.reuse.H0_H0 ;  /* 0x2000000dff0b7230 */ /* 0x100fe40000004100 */
[----:B------:R-:W-:Y:S01]  /*35b0*/  FADD.FTZ R17, -R242, R249 ;  /* 0x000000f9f2117221 */ /* 0x000fe20000010100 */
[----:B------:R-:W-:-:S02]  /*35c0*/  HADD2.F32 R16, -RZ, R13.H1_H1 ;  /* 0x3000000dff107230 */ /* 0x000fc40000004100 */
[----:B------:R-:W-:Y:S01]  /*35d0*/  FADD.FTZ R13, -R242, R177 ;  /* 0x000000b1f20d7221 */ /* 0x000fe20000010100 */
[----:B------:R-:W-:Y:S02]  /*35e0*/  HADD2.F32 R183, -RZ, R10.H0_H0 ;  /* 0x2000000affb77230 */ /* 0x000fe40000004100 */
[----:B------:R-:W-:Y:S01]  /*35f0*/  FADD.FTZ R124, R124, R7 ;  /* 0x000000077c7c7221 */ /* 0x000fe20000010000 */
[----:B------:R-:W-:Y:S02]  /*3600*/  HADD2.F32 R12, -RZ, R12.H1_H1 ;  /* 0x3000000cff0c7230 */ /* 0x000fe40000004100 */
[-C--:B------:R-:W-:Y:S01]  /*3610*/  FFMA.FTZ R88, R5, R7.reuse, R88 ;  /* 0x0000000705587223 */ /* 0x080fe20000010058 */
[----:B------:R-:W-:Y:S01]  /*3620*/  FMUL.FTZ R8, R52, R7 ;  /* 0x0000000734087220 */ /* 0x000fe20000410000 */
[----:B------:R-:W-:Y:S02]  /*3630*/  HADD2.F32 R247, -RZ, R10.H1_H1 ;  /* 0x3000000afff77230 */ /* 0x000fe40000004100 */
[----:B------:R-:W-:Y:S01]  /*3640*/  FMUL.FTZ R7, R194, R13 ;  /* 0x0000000dc2077220 */ /* 0x000fe20000410000 */
[----:B------:R-:W-:Y:S01]  /*3650*/  FADD.FTZ R183, -R242, R183 ;  /* 0x000000b7f2b77221 */ /* 0x000fe20000010100 */
[----:B------:R-:W-:Y:S01]  /*3660*/  FADD.FTZ R125, R125, R12 ;  /* 0x0000000c7d7d7221 */ /* 0x000fe20000010000 */
[-C--:B------:R-:W-:Y:S01]  /*3670*/  FFMA.FTZ R89, R6, R12.reuse, R89 ;  /* 0x0000000c06597223 */ /* 0x080fe20000010059 */
[----:B------:R-:W-:Y:S01]  /*3680*/  FMUL.FTZ R9, R53, R12 ;  /* 0x0000000c35097220 */ /* 0x000fe20000410000 */
[----:B------:R-:W-:-:S02]  /*3690*/  HADD2.F32 R179, -RZ, R14.H0_H0 ;  /* 0x2000000effb37230 */ /* 0x000fc40000004100 */
        /* <DEDUP_REMOVED lines=8> */
[----:B------:R-:W-:Y:S02]  /*3720*/  HADD2.F32 R176, -RZ, R15.H1_H1 ;  /* 0x3000000fffb07230 */ /* 0x000fe40000004100 */
[----:B------:R-:W-:Y:S01]  /*3730*/  FFMA.FTZ R15, R5, R8, R244 ;  /* 0x00000008050f7223 */ /* 0x000fe200000100f4 */
[----:B------:R-:W-:-:S02]  /*3740*/  HADD2.F32 R18, -RZ, R14.H1_H1 ;  /* 0x3000000eff127230 */ /* 0x000fc40000004100 */
        /* <DEDUP_REMOVED lines=33> */
.L_x_3296:
[----:B------:R-:W-:Y:S05]  /*3960*/  BSYNC.RECONVERGENT B2 ;  /* 0x0000000000027941 */ /* 0x000fea0003800200 */
.L_x_3295:
        /* <DEDUP_REMOVED lines=10> */
[--C-:B--2---:R-:W-:Y:S02]  /*3a10*/  HADD2.F32 R181, -RZ, R176.reuse.H1_H1 ;  /* 0x300000b0ffb57230 */ /* 0x104fe40000004100 */
[----:B------:R-:W-:Y:S02]  /*3a20*/  HADD2.F32 R21, -RZ, R176.H0_H0 ;  /* 0x200000b0ff157230 */ /* 0x000fe40000004100 */
[--C-:B------:R-:W-:Y:S02]  /*3a30*/  HADD2.F32 R185, -RZ, R177.reuse.H0_H0 ;  /* 0x200000b1ffb97230 */ /* 0x100fe40000004100 */
[C---:B------:R-:W-:Y:S01]  /*3a40*/  FADD.FTZ R183, -R242.reuse, R181 ;  /* 0x000000b5f2b77221 */ /* 0x040fe20000010100 */
[----:B------:R-:W-:Y:S02]  /*3a50*/  HADD2.F32 R187, -RZ, R177.H1_H1 ;  /* 0x300000b1ffbb7230 */ /* 0x000fe40000004100 */
[----:B------:R-:W-:Y:S01]  /*3a60*/  FADD.FTZ R21, -R242, R21 ;  /* 0x00000015f2157221 */ /* 0x000fe20000010100 */
[----:B---3--:R-:W-:-:S02]  /*3a70*/  HADD2.F32 R23, -RZ, R24.H0_H0 ;  /* 0x20000018ff177230 */ /* 0x008fc40000004100 */
[----:B-----5:R-:W-:Y:S01]  /*3a80*/  FMUL.FTZ R22, R194, R183 ;  /* 0x000000b7c2167220 */ /* 0x020fe20000410000 */
[--C-:B------:R-:W-:Y:S02]  /*3a90*/  HADD2.F32 R189, -RZ, R178.reuse.H0_H0 ;  /* 0x200000b2ffbd7230 */ /* 0x100fe40000004100 */
[----:B------:R-:W-:Y:S01]  /*3aa0*/  FADD.FTZ R191, -R242, R187 ;  /* 0x000000bbf2bf7221 */ /* 0x000fe20000010100 */
[----:B------:R-:W-:Y:S02]  /*3ab0*/  HADD2.F32 R177, -RZ, R178.H1_H1 ;  /* 0x300000b2ffb17230 */ /* 0x000fe40000004100 */
[----:B------:R-:W-:Y:S01]  /*3ac0*/  FMUL.FTZ R21, R194, R21 ;  /* 0x00000015c2157220 */ /* 0x000fe20000410000 */
[----:B------:R-:W-:Y:S02]  /*3ad0*/  HADD2.F32 R178, -RZ, R24.H1_H1 ;  /* 0x30000018ffb27230 */ /* 0x000fe40000004100 */
[----:B------:R-:W-:Y:S01]  /*3ae0*/  FMUL.FTZ R24, R60, R23 ;  /* 0x000000173c187220 */ /* 0x000fe20000410000 */
[----:B------:R-:W-:-:S02]  /*3af0*/  HADD2.F32 R249, -RZ, R179.H0_H0 ;  /* 0x200000b3fff97230 */ /* 0x000fc40000004100 */
[----:B------:R-:W-:Y:S01]  /*3b00*/  FADD.FTZ R181, -R242, R177 ;  /* 0x000000b1f2b57221 */ /* 0x000fe20000010100 */
[--C-:B------:R-:W-:Y:S02]  /*3b10*/  HADD2.F32 R187, -RZ, R25.reuse.H0_H0 ;  /* 0x20000019ffbb7230 */ /* 0x100fe40000004100 */
[----:B------:R-:W-:Y:S01]  /*3b20*/  FADD.FTZ R133, R133, R178 ;  /* 0x000000b285857221 */ /* 0x000fe20000010000 */
[----:B------:R-:W-:Y:S02]  /*3b30*/  HADD2.F32 R180, -RZ, R25.H1_H1 ;  /* 0x30000019ffb47230 */ /* 0x000fe40000004100 */
[-C--:B------:R-:W-:Y:S01]  /*3b40*/  FFMA.FTZ R97, R22, R178.reuse, R97 ;  /* 0x000000b216617223 */ /* 0x080fe20000010061 */
[----:B------:R-:W-:Y:S01]  /*3b50*/  FMUL.FTZ R25, R61, R178 ;  /* 0x000000b23d197220 */ /* 0x000fe20000410000 */
[C---:B------:R-:W-:Y:S01]  /*3b60*/  FADD.FTZ R247, -R242.reuse, R189 ;  /* 0x000000bdf2f77221 */ /* 0x040fe20000010100 */
[----:B------:R-:W-:Y:S01]  /*3b70*/  FADD.FTZ R178, R245, R24 ;  /* 0x00000018f5b27221 */ /* 0x000fe20000010000 */
[C---:B------:R-:W-:Y:S01]  /*3b80*/  FADD.FTZ R185, -R242.reuse, R185 ;  /* 0x000000b9f2b97221 */ /* 0x040fe20000010100 */
[----:B------:R-:W-:Y:S01]  /*3b90*/  FADD.FTZ R189, -R242, R249 ;  /* 0x000000f9f2bd7221 */ /* 0x000fe20000010100 */
[----:B------:R-:W-:Y:S01]  /*3ba0*/  FFMA.FTZ R183, R21, R24, R244 ;  /* 0x0000001815b77223 */ /* 0x000fe200000100f4 */
[----:B------:R-:W-:-:S02]  /*3bb0*/  HADD2.F32 R249, -RZ, R26.H0_H0 ;  /* 0x2000001afff97230 */ /* 0x000fc40000004100 */
[C---:B------:R-:W-:Y:S01]  /*3bc0*/  FMUL.FTZ R188, R194.reuse, R181 ;  /* 0x000000b5c2bc7220 */ /* 0x040fe20000410000 */
[----:B------:R-:W-:Y:S02]  /*3bd0*/  HADD2.F32 R182, -RZ, R26.H1_H1 ;  /* 0x3000001affb67230 */ /* 0x000fe40000004100 */
[----:B------:R-:W-:Y:S01]  /*3be0*/  FMUL.FTZ R26, R194, R191 ;  /* 0x000000bfc21a7220 */ /* 0x000fe20000410000 */
[----:B------:R-:W-:Y:S01]  /*3bf0*/  FADD.FTZ R132, R132, R23 ;  /* 0x0000001784847221 */ /* 0x000fe20000010000 */
[----:B------:R-:W-:Y:S01]  /*3c00*/  FFMA.FTZ R96, R21, R23, R96 ;  /* 0x0000001715607223 */ /* 0x000fe20000010060 */
[----:B------:R-:W-:Y:S01]  /*3c10*/  FMUL.FTZ R184, R62, R187 ;  /* 0x000000bb3eb87220 */ /* 0x000fe20000410000 */
[----:B------:R-:W-:Y:S01]  /*3c20*/  FADD.FTZ R181, R178, R25 ;  /* 0x00000019b2b57221 */ /* 0x000fe20000010000 */
[----:B------:R-:W-:Y:S02]  /*3c30*/  HADD2.F32 R179, -RZ, R179.H1_H1 ;  /* 0x300000b3ffb37230 */ /* 0x000fe40000004100 */
[----:B------:R-:W-:Y:S01]  /*3c40*/  FMUL.FTZ R23, R194, R185 ;  /* 0x000000b9c2177220 */ /* 0x000fe20000410000 */
[----:B------:R-:W-:Y:S01]  /*3c50*/  FFMA.FTZ R178, R22, R25, R183 ;  /* 0x0000001916b27223 */ /* 0x000fe200000100b7 */
[----:B------:R-:W-:Y:S01]  /*3c60*/  FADD.FTZ R135, R135, R180 ;  /* 0x000000b487877221 */ /* 0x000fe20000010000 */
[-C--:B------:R-:W-:Y:S01]  /*3c70*/  FFMA.FTZ R99, R26, R180.reuse, R99 ;  /* 0x000000b41a637223 */ /* 0x080fe20000010063 */
[----:B------:R-:W-:Y:S01]  /*3c80*/  FMUL.FTZ R185, R63, R180 ;  /* 0x000000b43fb97220 */ /* 0x000fe20000410000 */
        /* <DEDUP_REMOVED lines=32> */
.L_x_3288:
[----:B------:R-:W-:Y:S05]  /*3e90*/  BSYNC.RECONVERGENT B0 ;  /* 0x0000000000007941 */ /* 0x000fea0003800200 */
.L_x_3278:
        /* <DEDUP_REMOVED lines=23> */
.L_x_3360:
        /* <DEDUP_REMOVED lines=34> */
[----:B------:R-:W-:Y:S01]  /*4230*/  F2FP.F16.F32.PACK_AB R176, R179, R176 ;  /* 0x000000b0b3b0723e */ /* 0x000fe200000000ff */
        /* <DEDUP_REMOVED lines=10> */
[----:B------:R-:W-:Y:S02]  /*42e0*/  F2FP.F16.F32.PACK_AB R177, R178, R177 ;  /* 0x000000b1b2b1723e */ /* 0x000fe400000000ff */
[----:B------:R-:W-:Y:S02]  /*42f0*/  F2FP.F16.F32.PACK_AB R178, R242, R183 ;  /* 0x000000b7f2b2723e */ /* 0x000fe400000000ff */
[----:B------:R-:W-:Y:S01]  /*4300*/  F2FP.F16.F32.PACK_AB R179, R244, R179 ;  /* 0x000000b3f4b3723e */ /* 0x000fe200000000ff */
[----:B------:R-:W-:Y:S06]  /*4310*/  BRA `(.L_x_3303) ;  /* 0x0000001000607947 */ /* 0x000fec0003800000 */
.L_x_3302:
        /* <DEDUP_REMOVED lines=14> */
[----:B------:R-:W-:Y:S01]  /*4400*/  F2FP.F16.F32.PACK_AB R179, R144, R145 ;  /* 0x0000009190b3723e */ /* 0x000fe200000000ff */
        /* <DEDUP_REMOVED lines=11> */
[----:B------:R-:W-:Y:S02]  /*44c0*/  F2FP.F16.F32.PACK_AB R176, R176, R145 ;  /* 0x00000091b0b0723e */ /* 0x000fe400000000ff */
[----:B------:R-:W-:Y:S02]  /*44d0*/  F2FP.F16.F32.PACK_AB R177, R144, R177 ;  /* 0x000000b190b1723e */ /* 0x000fe400000000ff */
[----:B------:R-:W-:Y:S02]  /*44e0*/  F2FP.F16.F32.PACK_AB R178, R247, R178 ;  /* 0x000000b2f7b2723e */ /* 0x000fe400000000ff */
[----:B------:R-:W-:Y:S02]  /*44f0*/  MOV R145, R177 ;  /* 0x000000b100917202 */ /* 0x000fe40000000f00 */
[----:B------:R-:W-:Y:S02]  /*4500*/  MOV R146, R178 ;  /* 0x000000b200927202 */ /* 0x000fe40000000f00 */
[----:B------:R-:W-:Y:S01]  /*4510*/  MOV R144, R176 ;  /* 0x000000b000907202 */ /* 0x000fe20000000f00 */
[----:B------:R-:W-:Y:S06]  /*4520*/  BRA `(.L_x_3303) ;  /* 0x0000000c00dc7947 */ /* 0x000fec0003800000 */
.L_x_3301:
        /* <DEDUP_REMOVED lines=36> */
.L_x_3304:
        /* <DEDUP_REMOVED lines=13> */
[----:B------:R-:W-:Y:S01]  /*4840*/  F2FP.F16.F32.PACK_AB R179, R142, R141 ;  /* 0x0000008d8eb3723e */ /* 0x000fe200000000ff */
        /* <DEDUP_REMOVED lines=23> */
.L_x_3300:
        /* <DEDUP_REMOVED lines=12> */
[----:B------:R-:W-:Y:S01]  /*4a80*/  FADD.FTZ R176, R229, -R176 ;  /* 0x800000b0e5b07221 */ /* 0x000fe20000010000 */
[----:B------:R-:W-:Y:S02]  /*4a90*/  HADD2.F32 R177, -RZ, R163.H1_H1 ;  /* 0x300000a3ffb17230 */ /* 0x000fe40000004100 */
[----:B0-----:R-:W-:Y:S02]  /*4aa0*/  HADD2.F32 R183, -RZ, R162.H1_H1 ;  /* 0x300000a2ffb77230 */ /* 0x001fe40000004100 */
[----:B-----5:R-:W-:Y:S01]  /*4ab0*/  FFMA.FTZ R179, R194, R176, R179 ;  /* 0x000000b0c2b37223 */ /* 0x020fe200000100b3 */
[----:B------:R-:W-:-:S02]  /*4ac0*/  HADD2.F32 R245, -RZ, R161.H1_H1 ;  /* 0x300000a1fff57230 */ /* 0x000fc40000004100 */
[----:B------:R-:W-:Y:S01]  /*4ad0*/  FFMA.FTZ R176, R194, R178, R177 ;  /* 0x000000b2c2b07223 */ /* 0x000fe200000100b1 */
[-CC-:B------:R-:W-:Y:S01]  /*4ae0*/  FFMA.FTZ R177, R232, R182.reuse, R181.reuse ;  /* 0x000000b6e8b17223 */ /* 0x180fe200000100b5 */
[----:B------:R-:W-:Y:S01]  /*4af0*/  FFMA.FTZ R178, R235, R182, R181 ;  /* 0x000000b6ebb27223 */ /* 0x000fe200000100b5 */
[----:B------:R-:W-:Y:S02]  /*4b00*/  HADD2.F32 R247, -RZ, R160.H1_H1 ;  /* 0x300000a0fff77230 */ /* 0x000fe40000004100 */
[----:B------:R-:W-:Y:S01]  /*4b10*/  FADD.FTZ R242, R230, -R177 ;  /* 0x800000b1e6f27221 */ /* 0x000fe20000010000 */
[----:B------:R-:W-:Y:S02]  /*4b20*/  HADD2.F32 R177, -RZ, R162.H0_H0 ;  /* 0x200000a2ffb17230 */ /* 0x000fe40000004100 */
[----:B------:R-:W-:Y:S01]  /*4b30*/  FADD.FTZ R178, R233, -R178 ;  /* 0x800000b2e9b27221 */ /* 0x000fe20000010000 */
[----:B------:R-:W-:-:S03]  /*4b40*/  F2FP.F16.F32.PACK_AB R179, R176, R179 ;  /* 0x000000b3b0b3723e */ /* 0x000fc600000000ff */
[C---:B------:R-:W-:Y:S01]  /*4b50*/  FFMA.FTZ R178, R194.reuse, R178, R177 ;  /* 0x000000b2c2b27223 */ /* 0x040fe200000100b1 */
[----:B------:R-:W-:Y:S01]  /*4b60*/  FFMA.FTZ R177, R194, R242, R183 ;  /* 0x000000f2c2b17223 */ /* 0x000fe200000100b7 */
[-CC-:B------:R-:W-:Y:S01]  /*4b70*/  FFMA.FTZ R183, R236, R182.reuse, R181.reuse ;  /* 0x000000b6ecb77223 */ /* 0x180fe200000100b5 */
[----:B------:R-:W-:-:S03]  /*4b80*/  FFMA.FTZ R242, R239, R182, R181 ;  /* 0x000000b6eff27223 */ /* 0x000fc600000100b5 */
        /* <DEDUP_REMOVED lines=13> */
[----:B------:R-:W-:-:S05]  /*4c60*/  FFMA.FTZ R244, R194, R246, R247 ;  /* 0x000000f6c2f47223 */ /* 0x000fca00000100f7 */
[----:B------:R-:W-:Y:S01]  /*4c70*/  F2FP.F16.F32.PACK_AB R176, R244, R245 ;  /* 0x000000f5f4b0723e */ /* 0x000fe200000000ff */
[----:B------:R-:W-:Y:S06]  /*4c80*/  BRA `(.L_x_3303) ;  /* 0x0000000800047947 */ /* 0x000fec0003800000 */
.L_x_3306:
[-CC-:B------:R-:W-:Y:S01]  /*4c90*/  FFMA.FTZ R144, R243, R182.reuse, R181.reuse ;  /* 0x000000b6f3907223 */ /* 0x180fe200000100b5 */
[-C--:B------:R-:W-:Y:S01]  /*4ca0*/  FFMA.FTZ R146, R239, R182.reuse, R181 ;  /* 0x000000b6ef927223 */ /* 0x080fe200000100b5 */
[----:B------:R-:W-:Y:S02]  /*4cb0*/  HADD2.F32 R147, -RZ, R160.H0_H0 ;  /* 0x200000a0ff937230 */ /* 0x000fe40000004100 */
[----:B------:R-:W-:Y:S01]  /*4cc0*/  FADD.FTZ R145, R241, -R144 ;  /* 0x80000090f1917221 */ /* 0x000fe20000010000 */
[----:B------:R-:W-:Y:S02]  /*4cd0*/  HADD2.F32 R144, -RZ, R161.H0_H0 ;  /* 0x200000a1ff907230 */ /* 0x000fe40000004100 */
[----:B------:R-:W-:Y:S01]  /*4ce0*/  FADD.FTZ R177, R237, -R146 ;  /* 0x80000092edb17221 */ /* 0x000fe20000010000 */
[----:B-----5:R-:W-:Y:S01]  /*4cf0*/  FFMA.FTZ R176, R194, R145, R147 ;  /* 0x00000091c2b07223 */ /* 0x020fe20000010093 */
[-CC-:B------:R-:W-:Y:S02]  /*4d00*/  FFMA.FTZ R147, R232, R182.reuse, R181.reuse ;  /* 0x000000b6e8937223 */ /* 0x180fe400000100b5 */
[----:B------:R-:W-:Y:S01]  /*4d10*/  FFMA.FTZ R177, R194, R177, R144 ;  /* 0x000000b1c2b17223 */ /* 0x000fe20000010090 */
[----:B------:R-:W-:Y:S01]  /*4d20*/  FFMA.FTZ R144, R235, R182, R181 ;  /* 0x000000b6eb907223 */ /* 0x000fe200000100b5 */
[----:B------:R-:W-:Y:S01]  /*4d30*/  FADD.FTZ R179, R230, -R147 ;  /* 0x80000093e6b37221 */ /* 0x000fe20000010000 */
[----:B------:R-:W-:-:S02]  /*4d40*/  HADD2.F32 R147, -RZ, R162.H0_H0 ;  /* 0x200000a2ff937230 */ /* 0x000fc40000004100 */
[----:B------:R-:W-:Y:S01]  /*4d50*/  FADD.FTZ R145, R233, -R144 ;  /* 0x80000090e9917221 */ /* 0x000fe20000010000 */
[----:B------:R-:W-:-:S03]  /*4d60*/  HADD2.F32 R144, -RZ, R162.H1_H1 ;  /* 0x300000a2ff907230 */ /* 0x000fc60000004100 */
[C---:B------:R-:W-:Y:S02]  /*4d70*/  FFMA.FTZ R178, R194.reuse, R145, R147 ;  /* 0x00000091c2b27223 */ /* 0x040fe40000010093 */
[----:B------:R-:W-:Y:S01]  /*4d80*/  FFMA.FTZ R145, R194, R179, R144 ;  /* 0x000000b3c2917223 */ /* 0x000fe20000010090 */
[-CC-:B------:R-:W-:Y:S01]  /*4d90*/  FFMA.FTZ R179, R228, R182.reuse, R181.reuse ;  /* 0x000000b6e4b37223 */ /* 0x180fe200000100b5 */
[----:B------:R-:W-:-:S03]  /*4da0*/  FFMA.FTZ R144, R231, R182, R181 ;  /* 0x000000b6e7907223 */ /* 0x000fc600000100b5 */
[----:B0-----:R-:W-:Y:S01]  /*4db0*/  FADD.FTZ R183, R226, -R179 ;  /* 0x800000b3e2b77221 */ /* 0x001fe20000010000 */
[--C-:B------:R-:W-:Y:S02]  /*4dc0*/  HADD2.F32 R179, -RZ, R163.reuse.H0_H0 ;  /* 0x200000a3ffb37230 */ /* 0x100fe40000004100 */
[----:B------:R-:W-:Y:S01]  /*4dd0*/  FADD.FTZ R147, R229, -R144 ;  /* 0x80000090e5937221 */ /* 0x000fe20000010000 */
[----:B------:R-:W-:Y:S01]  /*4de0*/  HADD2.F32 R144, -RZ, R163.H1_H1 ;  /* 0x300000a3ff907230 */ /* 0x000fe20000004100 */
[----:B------:R-:W-:Y:S02]  /*4df0*/  F2FP.F16.F32.PACK_AB R178, R145, R178 ;  /* 0x000000b291b2723e */ /* 0x000fe400000000ff */
[----:B------:R-:W-:Y:S01]  /*4e00*/  FFMA.FTZ R242, R194, R147, R179 ;  /* 0x00000093c2f27223 */ /* 0x000fe200000100b3 */
[-CC-:B------:R-:W-:Y:S01]  /*4e10*/  FFMA.FTZ R147, R240, R182.reuse, R181.reuse ;  /* 0x000000b6f0937223 */ /* 0x180fe200000100b5 */
[----:B------:R-:W-:Y:S01]  /*4e20*/  FFMA.FTZ R179, R236, R182, R181 ;  /* 0x000000b6ecb37223 */ /* 0x000fe200000100b5 */
[----:B------:R-:W-:Y:S01]  /*4e30*/  FFMA.FTZ R245, R194, R183, R144 ;  /* 0x000000b7c2f57223 */ /* 0x000fe20000010090 */
[----:B------:R-:W-:-:S02]  /*4e40*/  HADD2.F32 R183, -RZ, R161.H1_H1 ;  /* 0x300000a1ffb77230 */ /* 0x000fc40000004100 */
[----:B------:R-:W-:Y:S01]  /*4e50*/  FADD.FTZ R147, R238, -R147 ;  /* 0x80000093ee937221 */ /* 0x000fe20000010000 */
[----:B------:R-:W-:Y:S02]  /*4e60*/  HADD2.F32 R144, -RZ, R160.H1_H1 ;  /* 0x300000a0ff907230 */ /* 0x000fe40000004100 */
[----:B------:R-:W-:-:S04]  /*4e70*/  FADD.FTZ R179, R234, -R179 ;  /* 0x800000b3eab37221 */ /* 0x000fc80000010000 */
[C---:B------:R-:W-:Y:S01]  /*4e80*/  FFMA.FTZ R146, R194.reuse, R179, R183 ;  /* 0x000000b3c2927223 */ /* 0x040fe200000100b7 */
[----:B------:R-:W-:Y:S01]  /*4e90*/  FFMA.FTZ R147, R194, R147, R144 ;  /* 0x00000093c2937223 */ /* 0x000fe20000010090 */
[----:B------:R-:W-:-:S03]  /*4ea0*/  F2FP.F16.F32.PACK_AB R179, R245, R242 ;  /* 0x000000f2f5b3723e */ /* 0x000fc600000000ff */
[----:B------:R-:W-:Y:S02]  /*4eb0*/  F2FP.F16.F32.PACK_AB R177, R146, R177 ;  /* 0x000000b192b1723e */ /* 0x000fe400000000ff */
[----:B------:R-:W-:Y:S02]  /*4ec0*/  F2FP.F16.F32.PACK_AB R176, R147, R176 ;  /* 0x000000b093b0723e */ /* 0x000fe400000000ff */
[----:B------:R-:W-:Y:S02]  /*4ed0*/  MOV R147, R179 ;  /* 0x000000b300937202 */ /* 0x000fe40000000f00 */
[----:B------:R-:W-:Y:S02]  /*4ee0*/  MOV R146, R178 ;  /* 0x000000b200927202 */ /* 0x000fe40000000f00 */
[----:B------:R-:W-:Y:S02]  /*4ef0*/  MOV R145, R177 ;  /* 0x000000b100917202 */ /* 0x000fe40000000f00 */
[----:B------:R-:W-:Y:S01]  /*4f00*/  MOV R144, R176 ;  /* 0x000000b000907202 */ /* 0x000fe20000000f00 */
[----:B------:R-:W-:Y:S06]  /*4f10*/  BRA `(.L_x_3303) ;  /* 0x0000000400607947 */ /* 0x000fec0003800000 */
.L_x_3305:
[----:B------:R-:W-:-:S04]  /*4f20*/  UISETP.NE.U32.AND UP0, UPT, UR6, URZ, UPT ;  /* 0x000000ff0600728c */ /* 0x000fc8000bf05070 */
[----:B------:R-:W-:-:S09]  /*4f30*/  UISETP.NE.AND.EX UP0, UPT, UR7, URZ, UPT, UP0 ;  /* 0x000000ff0700728c */ /* 0x000fd2000bf05300 */
[----:B------:R-:W-:Y:S05]  /*4f40*/  BRA.U UP0, `(.L_x_3307) ;  /* 0x0000000100a47547 */ /* 0x000fea000b800000 */
        /* <DEDUP_REMOVED lines=41> */
.L_x_3307:
[-CC-:B------:R-:W-:Y:S01]  /*51e0*/  FFMA.FTZ R140, R243, R182.reuse, R181.reuse ;  /* 0x000000b6f38c7223 */ /* 0x180fe200000100b5 */
[----:B------:R-:W-:Y:S02]  /*51f0*/  HADD2.F32 R143, -RZ, R160.H0_H0 ;  /* 0x200000a0ff8f7230 */ /* 0x000fe40000004100 */
[-CC-:B------:R-:W-:Y:S01]  /*5200*/  FFMA.FTZ R142, R235, R182.reuse, R181.reuse ;  /* 0x000000b6eb8e7223 */ /* 0x180fe200000100b5 */
[-CC-:B------:R-:W-:Y:S01]  /*5210*/  FFMA.FTZ R145, R232, R182.reuse, R181.reuse ;  /* 0x000000b6e8917223 */ /* 0x180fe200000100b5 */
[----:B------:R-:W-:Y:S01]  /*5220*/  FADD.FTZ R141, R241, -R140 ;  /* 0x8000008cf18d7221 */ /* 0x000fe20000010000 */
[----:B------:R-:W-:Y:S02]  /*5230*/  FFMA.FTZ R140, R239, R182, R181 ;  /* 0x000000b6ef8c7223 */ /* 0x000fe400000100b5 */
[----:B------:R-:W-:Y:S01]  /*5240*/  FADD.FTZ R145, R230, -R145 ;  /* 0x80000091e6917221 */ /* 0x000fe20000010000 */
[----:B-----5:R-:W-:Y:S01]  /*5250*/  FFMA.FTZ R176, R194, R141, R143 ;  /* 0x0000008dc2b07223 */ /* 0x020fe2000001008f */
[----:B------:R-:W-:Y:S01]  /*5260*/  FADD.FTZ R177, R237, -R140 ;  /* 0x8000008cedb17221 */ /* 0x000fe20000010000 */
[----:B------:R-:W-:-:S02]  /*5270*/  HADD2.F32 R140, -RZ, R162.H0_H0 ;  /* 0x200000a2ff8c7230 */ /* 0x000fc40000004100 */
[----:B------:R-:W-:Y:S01]  /*5280*/  FADD.FTZ R143, R233, -R142 ;  /* 0x8000008ee98f7221 */ /* 0x000fe20000010000 */
[----:B------:R-:W-:Y:S02]  /*5290*/  HADD2.F32 R142, -RZ, R162.H1_H1 ;  /* 0x300000a2ff8e7230 */ /* 0x000fe40000004100 */
[----:B------:R-:W-:Y:S02]  /*52a0*/  HADD2.F32 R141, -RZ, R161.H0_H0 ;  /* 0x200000a1ff8d7230 */ /* 0x000fe40000004100 */
[----:B------:R-:W-:Y:S01]  /*52b0*/  FFMA.FTZ R178, R194, R143, R140 ;  /* 0x0000008fc2b27223 */ /* 0x000fe2000001008c */
[-CC-:B------:R-:W-:Y:S01]  /*52c0*/  FFMA.FTZ R143, R228, R182.reuse, R181.reuse ;  /* 0x000000b6e48f7223 */ /* 0x180fe200000100b5 */
[----:B------:R-:W-:Y:S01]  /*52d0*/  FFMA.FTZ R140, R231, R182, R181 ;  /* 0x000000b6e78c7223 */ /* 0x000fe200000100b5 */
[C---:B------:R-:W-:Y:S01]  /*52e0*/  FFMA.FTZ R147, R194.reuse, R145, R142 ;  /* 0x00000091c2937223 */ /* 0x040fe2000001008e */
[----:B------:R-:W-:Y:S01]  /*52f0*/  FFMA.FTZ R177, R194, R177, R141 ;  /* 0x000000b1c2b17223 */ /* 0x000fe2000001008d */
[----:B------:R-:W-:Y:S01]  /*5300*/  FADD.FTZ R145, R226, -R143 ;  /* 0x8000008fe2917221 */ /* 0x000fe20000010000 */
[----:B------:R-:W-:-:S02]  /*5310*/  HADD2.F32 R143, -RZ, R163.H0_H0 ;  /* 0x200000a3ff8f7230 */ /* 0x000fc40000004100 */
[----:B------:R-:W-:Y:S01]  /*5320*/  FADD.FTZ R141, R229, -R140 ;  /* 0x8000008ce58d7221 */ /* 0x000fe20000010000 */
[----:B------:R-:W-:Y:S01]  /*5330*/  HADD2.F32 R140, -RZ, R163.H1_H1 ;  /* 0x300000a3ff8c7230 */ /* 0x000fe20000004100 */
[----:B------:R-:W-:Y:S02]  /*5340*/  F2FP.F16.F32.PACK_AB R178, R147, R178 ;  /* 0x000000b293b2723e */ /* 0x000fe400000000ff */
[----:B------:R-:W-:Y:S01]  /*5350*/  FFMA.FTZ R179, R194, R141, R143 ;  /* 0x0000008dc2b37223 */ /* 0x000fe2000001008f */
[-CC-:B------:R-:W-:Y:S01]  /*5360*/  FFMA.FTZ R141, R240, R182.reuse, R181.reuse ;  /* 0x000000b6f08d7223 */ /* 0x180fe200000100b5 */
[----:B------:R-:W-:Y:S01]  /*5370*/  FFMA.FTZ R143, R236, R182, R181 ;  /* 0x000000b6ec8f7223 */ /* 0x000fe200000100b5 */
[----:B------:R-:W-:Y:S01]  /*5380*/  FFMA.FTZ R144, R194, R145, R140 ;  /* 0x00000091c2907223 */ /* 0x000fe2000001008c */
[----:B------:R-:W-:Y:S02]  /*5390*/  HADD2.F32 R145, -RZ, R161.H1_H1 ;  /* 0x300000a1ff917230 */ /* 0x000fe40000004100 */
[----:B------:R-:W-:Y:S01]  /*53a0*/  FADD.FTZ R141, R238, -R141 ;  /* 0x8000008dee8d7221 */ /* 0x000fe20000010000 */
[----:B------:R-:W-:-:S02]  /*53b0*/  HADD2.F32 R140, -RZ, R160.H1_H1 ;  /* 0x300000a0ff8c7230 */ /* 0x000fc40000004100 */
[----:B------:R-:W-:Y:S01]  /*53c0*/  FADD.FTZ R143, R234, -R143 ;  /* 0x8000008fea8f7221 */ /* 0x000fe20000010000 */
[----:B------:R-:W-:Y:S02]  /*53d0*/  F2FP.F16.F32.PACK_AB R179, R144, R179 ;  /* 0x000000b390b3723e */ /* 0x000fe400000000ff */
[----:B------:R-:W-:Y:S01]  /*53e0*/  MOV R146, R178 ;  /* 0x000000b200927202 */ /* 0x000fe20000000f00 */
[C---:B------:R-:W-:Y:S01]  /*53f0*/  FFMA.FTZ R142, R194.reuse, R143, R145 ;  /* 0x0000008fc28e7223 */ /* 0x040fe20000010091 */
[----:B------:R-:W-:Y:S01]  /*5400*/  FFMA.FTZ R141, R194, R141, R140 ;  /* 0x0000008dc28d7223 */ /* 0x000fe2000001008c */
[-C--:B------:R-:W-:Y:S02]  /*5410*/  MOV R147, R179.reuse ;  /* 0x000000b300937202 */ /* 0x080fe40000000f00 */
[----:B------:R-:W-:Y:S02]  /*5420*/  MOV R143, R179 ;  /* 0x000000b3008f7202 */ /* 0x000fe40000000f00 */
[----:B------:R-:W-:-:S02]  /*5430*/  F2FP.F16.F32.PACK_AB R177, R142, R177 ;  /* 0x000000b18eb1723e */ /* 0x000fc400000000ff */
[----:B------:R-:W-:Y:S02]  /*5440*/  F2FP.F16.F32.PACK_AB R176, R141, R176 ;  /* 0x000000b08db0723e */ /* 0x000fe400000000ff */
[-C--:B------:R-:W-:Y:S02]  /*5450*/  MOV R145, R177.reuse ;  /* 0x000000b100917202 */ /* 0x080fe40000000f00 */
[----:B------:R-:W-:Y:S02]  /*5460*/  MOV R144, R176 ;  /* 0x000000b000907202 */ /* 0x000fe40000000f00 */
[----:B------:R-:W-:Y:S02]  /*5470*/  MOV R142, R178 ;  /* 0x000000b2008e7202 */ /* 0x000fe40000000f00 */
[----:B------:R-:W-:Y:S02]  /*5480*/  MOV R141, R177 ;  /* 0x000000b1008d7202 */ /* 0x000fe40000000f00 */
[----:B------:R-:W-:-:S07]  /*5490*/  MOV R140, R176 ;  /* 0x000000b0008c7202 */ /* 0x000fce0000000f00 */
.L_x_3303:
        /* <DEDUP_REMOVED lines=14> */
.L_x_3299:
[----:B------:R-:W-:Y:S05]  /*5580*/  BSYNC.RECONVERGENT B0 ;  /* 0x0000000000007941 */ /* 0x000fea0003800200 */
.L_x_3298:
        /* <DEDUP_REMOVED lines=56> */
[----:B------:R-:W-:Y:S01]  /*5910*/  MOV R140, R176 ;  /* 0x000000b0008c7202 */ /* 0x000fe20000000f00 */
[----:B------:R-:W-:Y:S06]  /*5920*/  BRA `(.L_x_3313) ;  /* 0x0000001000287947 */ /* 0x000fec0003800000 */
.L_x_3312:
[-CC-:B-1----:R-:W-:Y:S01]  /*5930*/  FFMA.FTZ R140, R227, R182.reuse, R181.reuse ;  /* 0x000000b6e38c7223 */ /* 0x182fe200000100b5 */
        /* <DEDUP_REMOVED lines=40> */
.L_x_3311:
[----:B-1----:R-:W1:Y:S02]  /*5bc0*/  LDC.64 R176, c[0x0][0x470] ;  /* 0x00011c00ffb07b82 */ /* 0x002e640000000a00 */
[----:B-1----:R-:W-:-:S04]  /*5bd0*/  ISETP.NE.U32.AND P2, PT, R176, RZ, PT ;  /* 0x000000ffb000720c */ /* 0x002fc80003f45070 */
[----:B------:R-:W-:-:S13]  /*5be0*/  ISETP.NE.AND.EX P2, PT, R177, RZ, PT, P2 ;  /* 0x000000ffb100720c */ /* 0x000fda0003f45320 */
[----:B------:R-:W-:Y:S05]  /*5bf0*/  @!P2 BRA `(.L_x_3314) ;  /* 0x0000000000a4a947 */ /* 0x000fea0003800000 */
        /* <DEDUP_REMOVED lines=41> */
.L_x_3314:
[-CC-:B------:R-:W-:Y:S01]  /*5e90*/  FFMA.FTZ R179, R212, R182.reuse, R181.reuse ;  /* 0x000000b6d4b37223 */ /* 0x180fe200000100b5 */
[----:B------:R-:W-:Y:S01]  /*5ea0*/  FFMA.FTZ R176, R215, R182, R181 ;  /* 0x000000b6d7b07223 */ /* 0x000fe200000100b5 */
[----:B------:R-:W-:Y:S02]  /*5eb0*/  HADD2.F32 R178, -RZ, R166.H1_H1 ;  /* 0x300000a6ffb27230 */ /* 0x000fe40000004100 */
[----:B0-----:R-:W-:Y:S01]  /*5ec0*/  FADD.FTZ R183, R210, -R179 ;  /* 0x800000b3d2b77221 */ /* 0x001fe20000010000 */
[--C-:B------:R-:W-:Y:S02]  /*5ed0*/  HADD2.F32 R179, -RZ, R167.reuse.H0_H0 ;  /* 0x200000a7ffb37230 */ /* 0x100fe40000004100 */
[----:B------:R-:W-:Y:S01]  /*5ee0*/  FADD.FTZ R177, R213, -R176 ;  /* 0x800000b0d5b17221 */ /* 0x000fe20000010000 */
[----:B------:R-:W-:Y:S02]  /*5ef0*/  HADD2.F32 R176, -RZ, R167.H1_H1 ;  /* 0x300000a7ffb07230 */ /* 0x000fe40000004100 */
[----:B------:R-:W-:-:S02]  /*5f00*/  HADD2.F32 R244, -RZ, R165.H1_H1 ;  /* 0x300000a5fff47230 */ /* 0x000fc40000004100 */
[----:B-----5:R-:W-:Y:S01]  /*5f10*/  FFMA.FTZ R242, R194, R177, R179 ;  /* 0x000000b1c2f27223 */ /* 0x020fe200000100b3 */
[-CC-:B------:R-:W-:Y:S01]  /*5f20*/  FFMA.FTZ R177, R216, R182.reuse, R181.reuse ;  /* 0x000000b6d8b17223 */ /* 0x180fe200000100b5 */
[----:B------:R-:W-:Y:S01]  /*5f30*/  FFMA.FTZ R179, R194, R183, R176 ;  /* 0x000000b7c2b37223 */ /* 0x000fe200000100b0 */
[-C--:B------:R-:W-:Y:S02]  /*5f40*/  FFMA.FTZ R176, R219, R182.reuse, R181 ;  /* 0x000000b6dbb07223 */ /* 0x080fe400000100b5 */
[----:B------:R-:W-:Y:S01]  /*5f50*/  FADD.FTZ R245, R214, -R177 ;  /* 0x800000b1d6f57221 */ /* 0x000fe20000010000 */
[----:B------:R-:W-:Y:S02]  /*5f60*/  HADD2.F32 R177, -RZ, R166.H0_H0 ;  /* 0x200000a6ffb17230 */ /* 0x000fe40000004100 */
[----:B------:R-:W-:Y:S01]  /*5f70*/  FADD.FTZ R183, R217, -R176 ;  /* 0x800000b0d9b77221 */ /* 0x000fe20000010000 */
[-CC-:B------:R-:W-:Y:S01]  /*5f80*/  FFMA.FTZ R176, R223, R182.reuse, R181.reuse ;  /* 0x000000b6dfb07223 */ /* 0x180fe200000100b5 */
[----:B------:R-:W-:Y:S01]  /*5f90*/  FFMA.FTZ R178, R194, R245, R178 ;  /* 0x000000f5c2b27223 */ /* 0x000fe200000100b2 */
[----:B------:R-:W-:Y:S01]  /*5fa0*/  FFMA.FTZ R245, R220, R182, R181 ;  /* 0x000000b6dcf57223 */ /* 0x000fe200000100b5 */
[----:B------:R-:W-:Y:S01]  /*5fb0*/  FFMA.FTZ R183, R194, R183, R177 ;  /* 0x000000b7c2b77223 */ /* 0x000fe200000100b1 */
[----:B------:R-:W-:Y:S01]  /*5fc0*/  FADD.FTZ R177, R221, -R176 ;  /* 0x800000b0ddb17221 */ /* 0x000fe20000010000 */
[----:B------:R-:W-:Y:S01]  /*5fd0*/  F2FP.F16.F32.PACK_AB R179, R179, R242 ;  /* 0x000000f2b3b3723e */ /* 0x000fe200000000ff */
[----:B------:R-:W-:Y:S01]  /*5fe0*/  FADD.FTZ R247, R218, -R245 ;  /* 0x800000f5daf77221 */ /* 0x000fe20000010000 */
[----:B------:R-:W-:Y:S01]  /*5ff0*/  HADD2.F32 R245, -RZ, R165.H0_H0 ;  /* 0x200000a5fff57230 */ /* 0x000fe20000004100 */
[----:B------:R-:W-:-:S04]  /*6000*/  F2FP.F16.F32.PACK_AB R178, R178, R183 ;  /* 0x000000b7b2b2723e */ /* 0x000fc800000000ff */
[C---:B------:R-:W-:Y:S01]  /*6010*/  FFMA.FTZ R176, R194.reuse, R177, R245 ;  /* 0x000000b1c2b07223 */ /* 0x040fe200000100f5 */
[----:B------:R-:W-:Y:S01]  /*6020*/  FFMA.FTZ R177, R194, R247, R244 ;  /* 0x000000f7c2b17223 */ /* 0x000fe200000100f4 */
[-CC-:B------:R-:W-:Y:S01]  /*6030*/  FFMA.FTZ R244, R227, R182.reuse, R181.reuse ;  /* 0x000000b6e3f47223 */ /* 0x180fe200000100b5 */
[----:B------:R-:W-:-:S03]  /*6040*/  FFMA.FTZ R247, R224, R182, R181 ;  /* 0x000000b6e0f77223 */ /* 0x000fc600000100b5 */
[----:B------:R-:W-:Y:S01]  /*6050*/  FADD.FTZ R245, R225, -R244 ;  /* 0x800000f4e1f57221 */ /* 0x000fe20000010000 */
[----:B------:R-:W-:Y:S01]  /*6060*/  FADD.FTZ R249, R222, -R247 ;  /* 0x800000f7def97221 */ /* 0x000fe20000010000 */
[--C-:B------:R-:W-:Y:S01]  /*6070*/  HADD2.F32 R247, -RZ, R164.reuse.H0_H0 ;  /* 0x200000a4fff77230 */ /* 0x100fe20000004100 */
[----:B------:R-:W-:Y:S01]  /*6080*/  F2FP.F16.F32.PACK_AB R177, R177, R176 ;  /* 0x000000b0b1b1723e */ /* 0x000fe200000000ff */
[----:B------:R-:W-:-:S03]  /*6090*/  HADD2.F32 R244, -RZ, R164.H1_H1 ;  /* 0x300000a4fff47230 */ /* 0x000fc60000004100 */
[C---:B------:R-:W-:Y:S02]  /*60a0*/  FFMA.FTZ R245, R194.reuse, R245, R247 ;  /* 0x000000f5c2f57223 */ /* 0x040fe400000100f7 */
[----:B------:R-:W-:-:S05]  /*60b0*/  FFMA.FTZ R244, R194, R249, R244 ;  /* 0x000000f9c2f47223 */ /* 0x000fca00000100f4 */
[----:B------:R-:W-:Y:S01]  /*60c0*/  F2FP.F16.F32.PACK_AB R176, R244, R245 ;  /* 0x000000f5f4b0723e */ /* 0x000fe200000000ff */
[----:B------:R-:W-:Y:S06]  /*60d0*/  BRA `(.L_x_3313) ;  /* 0x00000008003c7947 */ /* 0x000fec0003800000 */
.L_x_3310:
        /* <DEDUP_REMOVED lines=22> */
[----:B------:R-:W-:Y:S01]  /*6240*/  F2FP.F16.F32.PACK_AB R179, R140, R179 ;  /* 0x000000b38cb3723e */ /* 0x000fe200000000ff */
[----:B------:R-:W-:Y:S01]  /*6250*/  FFMA.FTZ R140, R223, R182, R181 ;  /* 0x000000b6df8c7223 */ /* 0x000fe200000100b5 */
[C---:B------:R-:W-:Y:S01]  /*6260*/  FMUL.FTZ R176, R194.reuse, R141 ;  /* 0x0000008dc2b07220 */ /* 0x040fe20000410000 */
[----:B------:R-:W-:-:S02]  /*6270*/  FMUL.FTZ R141, R194, R145 ;  /* 0x00000091c28d7220 */ /* 0x000fc40000410000 */
[----:B------:R-:W-:Y:S01]  /*6280*/  FADD.FTZ R177, R221, -R140 ;  /* 0x8000008cddb17221 */ /* 0x000fe20000010000 */
[----:B------:R-:W-:Y:S02]  /*6290*/  FFMA.FTZ R140, R219, R182, R181 ;  /* 0x000000b6db8c7223 */ /* 0x000fe400000100b5 */
[----:B------:R-:W-:Y:S01]  /*62a0*/  F2FP.F16.F32.PACK_AB R176, R141, R176 ;  /* 0x000000b08db0723e */ /* 0x000fe200000000ff */
[C---:B------:R-:W-:Y:S01]  /*62b0*/  FMUL.FTZ R177, R194.reuse, R177 ;  /* 0x000000b1c2b17220 */ /* 0x040fe20000410000 */
[----:B------:R-:W-:Y:S01]  /*62c0*/  FADD.FTZ R143, R217, -R140 ;  /* 0x8000008cd98f7221 */ /* 0x000fe20000010000 */
[C---:B------:R-:W-:Y:S01]  /*62d0*/  FMUL.FTZ R140, R194.reuse, R147 ;  /* 0x00000093c28c7220 */ /* 0x040fe20000410000 */
[----:B------:R-:W-:Y:S02]  /*62e0*/  MOV R147, R179 ;  /* 0x000000b300937202 */ /* 0x000fe40000000f00 */
[C---:B------:R-:W-:Y:S01]  /*62f0*/  FMUL.FTZ R178, R194.reuse, R143 ;  /* 0x0000008fc2b27220 */ /* 0x040fe20000410000 */
[----:B------:R-:W-:Y:S01]  /*6300*/  FMUL.FTZ R143, R194, R183 ;  /* 0x000000b7c28f7220 */ /* 0x000fe20000410000 */
[----:B------:R-:W-:-:S02]  /*6310*/  F2FP.F16.F32.PACK_AB R177, R140, R177 ;  /* 0x000000b18cb1723e */ /* 0x000fc400000000ff */
[----:B------:R-:W-:Y:S02]  /*6320*/  MOV R144, R176 ;  /* 0x000000b000907202 */ /* 0x000fe40000000f00 */
[----:B------:R-:W-:Y:S02]  /*6330*/  F2FP.F16.F32.PACK_AB R178, R143, R178 ;  /* 0x000000b28fb2723e */ /* 0x000fe400000000ff */
[----:B------:R-:W-:Y:S02]  /*6340*/  MOV R145, R177 ;  /* 0x000000b100917202 */ /* 0x000fe40000000f00 */
[-C--:B------:R-:W-:Y:S02]  /*6350*/  MOV R146, R178.reuse ;  /* 0x000000b200927202 */ /* 0x080fe40000000f00 */
[----:B------:R-:W-:Y:S02]  /*6360*/  MOV R143, R179 ;  /* 0x000000b3008f7202 */ /* 0x000fe40000000f00 */
[----:B------:R-:W-:-:S02]  /*6370*/  MOV R142, R178 ;  /* 0x000000b2008e7202 */ /* 0x000fc40000000f00 */
[----:B------:R-:W-:Y:S02]  /*6380*/  MOV R141, R177 ;  /* 0x000000b1008d7202 */ /* 0x000fe40000000f00 */
[----:B------:R-:W-:Y:S01]  /*6390*/  MOV R140, R176 ;  /* 0x000000b0008c7202 */ /* 0x000fe20000000f00 */
[----:B------:R-:W-:Y:S06]  /*63a0*/  BRA `(.L_x_3313) ;  /* 0x0000000400887947 */ /* 0x000fec0003800000 */
.L_x_3316:
        /* <DEDUP_REMOVED lines=33> */
.L_x_3315:
        /* <DEDUP_REMOVED lines=37> */
.L_x_3317:
        /* <DEDUP_REMOVED lines=27> */
[----:B------:R-:W-:-:S07]  /*69c0*/  F2FP.F16.F32.PACK_AB R179, R244, R179 ;  /* 0x000000b3f4b3723e */ /* 0x000fce00000000ff */
.L_x_3313:
        /* <DEDUP_REMOVED lines=10> */
.L_x_3309:
[----:B------:R-:W-:Y:S05]  /*6a70*/  BSYNC.RECONVERGENT B0 ;  /* 0x0000000000007941 */ /* 0x000fea0003800200 */
.L_x_3308:
        /* <DEDUP_REMOVED lines=13> */
[-CC-:B-1--4-:R-:W-:Y:S01]  /*6b50*/  FFMA.FTZ R140, R211, R182.reuse, R181.reuse ;  /* 0x000000b6d38c7223 */ /* 0x192fe200000100b5 */
        /* <DEDUP_REMOVED lines=12> */
[C---:B------:R-:W-:Y:S01]  /*6c20*/  FFMA.FTZ R178, R194.reuse, R143, R140 ;  /* 0x0000008fc2b27223 */ /* 0x040fe2000001008c */
[-CC-:B------:R-:W-:Y:S01]  /*6c30*/  FFMA.FTZ R140, R199, R182.reuse, R181.reuse ;  /* 0x000000b6c78c7223 */ /* 0x180fe200000100b5 */
[----:B------:R-:W-:Y:S01]  /*6c40*/  FFMA.FTZ R147, R194, R145, R142 ;  /* 0x00000091c2937223 */ /* 0x000fe2000001008e */
[----:B------:R-:W-:Y:S01]  /*6c50*/  FFMA.FTZ R142, R196, R182, R181 ;  /* 0x000000b6c48e7223 */ /* 0x000fe200000100b5 */
[----:B------:R-:W-:Y:S01]  /*6c60*/  FFMA.FTZ R177, R194, R177, R141 ;  /* 0x000000b1c2b17223 */ /* 0x000fe2000001008d */
[----:B------:R-:W-:-:S02]  /*6c70*/  HADD2.F32 R143, -RZ, R171.H0_H0 ;  /* 0x200000abff8f7230 */ /* 0x000fc40000004100 */
[----:B------:R-:W-:Y:S01]  /*6c80*/  FADD.FTZ R141, R197, -R140 ;  /* 0x8000008cc58d7221 */ /* 0x000fe20000010000 */
[----:B------:R-:W-:Y:S02]  /*6c90*/  HADD2.F32 R140, -RZ, R171.H1_H1 ;  /* 0x300000abff8c7230 */ /* 0x000fe40000004100 */
[----:B------:R-:W-:Y:S01]  /*6ca0*/  FADD.FTZ R145, R195, -R142 ;  /* 0x8000008ec3917221 */ /* 0x000fe20000010000 */
[----:B------:R-:W-:Y:S01]  /*6cb0*/  F2FP.F16.F32.PACK_AB R178, R147, R178 ;  /* 0x000000b293b2723e */ /* 0x000fe200000000ff */
        /* <DEDUP_REMOVED lines=22> */
.L_x_3322:
[-CC-:B-1--4-:R-:W-:Y:S01]  /*6e20*/  FFMA.FTZ R140, R211, R182.reuse, R181.reuse ;  /* 0x000000b6d38c7223 */ /* 0x192fe200000100b5 */
[-CC-:B------:R-:W-:Y:S01]  /*6e30*/  FFMA.FTZ R142, R207, R182.reuse, R181.reuse ;  /* 0x000000b6cf8e7223 */ /* 0x180fe200000100b5 */
[----:B------:R-:W-:Y:S02]  /*6e40*/  HADD2.F32 R143, -RZ, R168.H0_H0 ;  /* 0x200000a8ff8f7230 */ /* 0x000fe40000004100 */
[----:B------:R-:W-:Y:S01]  /*6e50*/  FADD.FTZ R141, R209, -R140 ;  /* 0x8000008cd18d7221 */ /* 0x000fe20000010000 */
[----:B------:R-:W-:Y:S02]  /*6e60*/  HADD2.F32 R140, -RZ, R169.H0_H0 ;  /* 0x200000a9ff8c7230 */ /* 0x000fe40000004100 */
[----:B------:R-:W-:Y:S01]  /*6e70*/  FADD.FTZ R177, R205, -R142 ;  /* 0x8000008ecdb17221 */ /* 0x000fe20000010000 */
[-C--:B------:R-:W-:Y:S01]  /*6e80*/  FFMA.FTZ R142, R196, R182.reuse, R181 ;  /* 0x000000b6c48e7223 */ /* 0x080fe200000100b5 */
[----:B-----5:R-:W-:Y:S01]  /*6e90*/  FFMA.FTZ R176, R194, R141, R143 ;  /* 0x0000008dc2b07223 */ /* 0x020fe2000001008f */
[-CC-:B------:R-:W-:Y:S01]  /*6ea0*/  FFMA.FTZ R143, R200, R182.reuse, R181.reuse ;  /* 0x000000b6c88f7223 */ /* 0x180fe200000100b5 */
[----:B------:R-:W-:Y:S01]  /*6eb0*/  FFMA.FTZ R177, R194, R177, R140 ;  /* 0x000000b1c2b17223 */ /* 0x000fe2000001008c */
[----:B------:R-:W-:Y:S01]  /*6ec0*/  FFMA.FTZ R140, R203, R182, R181 ;  /* 0x000000b6cb8c7223 */ /* 0x000fe200000100b5 */
[----:B0-----:R-:W-:Y:S01]  /*6ed0*/  FADD.FTZ R183, R195, -R142 ;  /* 0x8000008ec3b77221 */ /* 0x001fe20000010000 */
[----:B------:R-:W-:Y:S01]  /*6ee0*/  FADD.FTZ R179, R198, -R143 ;  /* 0x8000008fc6b37221 */ /* 0x000fe20000010000 */
[----:B------:R-:W-:-:S02]  /*6ef0*/  HADD2.F32 R143, -RZ, R170.H0_H0 ;  /* 0x200000aaff8f7230 */ /* 0x000fc40000004100 */
[----:B------:R-:W-:Y:S01]  /*6f00*/  FADD.FTZ R141, R201, -R140 ;  /* 0x8000008cc98d7221 */ /* 0x000fe20000010000 */
[----:B------:R-:W-:-:S03]  /*6f10*/  HADD2.F32 R140, -RZ, R170.H1_H1 ;  /* 0x300000aaff8c7230 */ /* 0x000fc60000004100 */
[C---:B------:R-:W-:Y:S02]  /*6f20*/  FFMA.FTZ R178, R194.reuse, R141, R143 ;  /* 0x0000008dc2b27223 */ /* 0x040fe4000001008f */
[----:B------:R-:W-:Y:S01]  /*6f30*/  FFMA.FTZ R141, R194, R179, R140 ;  /* 0x000000b3c28d7223 */ /* 0x000fe2000001008c */
[----:B------:R-:W-:Y:S01]  /*6f40*/  FFMA.FTZ R140, R199, R182, R181 ;  /* 0x000000b6c78c7223 */ /* 0x000fe200000100b5 */
[----:B------:R-:W-:-:S03]  /*6f50*/  HADD2.F32 R179, -RZ, R171.H0_H0 ;  /* 0x200000abffb37230 */ /* 0x000fc60000004100 */
        /* <DEDUP_REMOVED lines=21> */
.L_x_3321:
[----:B-1--4-:R-:W1:Y:S02]  /*70b0*/  LDC.64 R176, c[0x0][0x470] ;  /* 0x00011c00ffb07b82 */ /* 0x012e640000000a00 */
[----:B-1----:R-:W-:-:S04]  /*70c0*/  ISETP.NE.U32.AND P2, PT, R176, RZ, PT ;  /* 0x000000ffb000720c */ /* 0x002fc80003f45070 */
[----:B------:R-:W-:-:S13]  /*70d0*/  ISETP.NE.AND.EX P2, PT, R177, RZ, PT, P2 ;  /* 0x000000ffb100720c */ /* 0x000fda0003f45320 */
[----:B------:R-:W-:Y:S05]  /*70e0*/  @!P2 BRA `(.L_x_3324) ;  /* 0x0000000000a4a947 */ /* 0x000fea0003800000 */
[-CC-:B------:R-:W-:Y:S01]  /*70f0*/  FFMA.FTZ R144, R211, R182.reuse, R181.reuse ;  /* 0x000000b6d3907223 */ /* 0x180fe200000100b5 */
        /* <DEDUP_REMOVED lines=40> */
.L_x_3324:
[-CC-:B------:R-:W-:Y:S01]  /*7380*/  FFMA.FTZ R176, R199, R182.reuse, R181.reuse ;  /* 0x000000b6c7b07223 */ /* 0x180fe200000100b5 */
[----:B------:R-:W-:Y:S02]  /*7390*/  HADD2.F32 R179, -RZ, R171.H0_H0 ;  /* 0x200000abffb37230 */ /* 0x000fe40000004100 */
[----:B------:R-:W-:Y:S01]  /*73a0*/  FFMA.FTZ R178, R196, R182, R181 ;  /* 0x000000b6c4b27223 */ /* 0x000fe200000100b5 */
[----:B------:R-:W-:Y:S02]  /*73b0*/  HADD2.F32 R244, -RZ, R169.H1_H1 ;  /* 0x300000a9fff47230 */ /* 0x000fe40000004100 */
[----:B------:R-:W-:Y:S01]  /*73c0*/  FADD.FTZ R177, R197, -R176 ;  /* 0x800000b0c5b17221 */ /* 0x000fe20000010000 */
[----:B------:R-:W-:Y:S02]  /*73d0*/  HADD2.F32 R176, -RZ, R171.H1_H1 ;  /* 0x300000abffb07230 */ /* 0x000fe40000004100 */
[----:B0-----:R-:W-:Y:S01]  /*73e0*/  FADD.FTZ R183, R195, -R178 ;  /* 0x800000b2c3b77221 */ /* 0x001fe20000010000 */
        /* <DEDUP_REMOVED lines=30> */
.L_x_3320:
        /* <DEDUP_REMOVED lines=45> */
.L_x_3326:
        /* <DEDUP_REMOVED lines=13> */
[----:B------:R-:W-:Y:S01]  /*7970*/  F2FP.F16.F32.PACK_AB R179, R140, R141 ;  /* 0x0000008d8cb3723e */ /* 0x000fe200000000ff */
        /* <DEDUP_REMOVED lines=19> */
.L_x_3325:
        /* <DEDUP_REMOVED lines=37> */
.L_x_3327:
        /* <DEDUP_REMOVED lines=28> */
.L_x_3323:
        /* <DEDUP_REMOVED lines=10> */
.L_x_3319:
[----:B------:R-:W-:Y:S05]  /*7f60*/  BSYNC.RECONVERGENT B0 ;  /* 0x0000000000007941 */ /* 0x000fea0003800200 */
.L_x_3318:
        /* <DEDUP_REMOVED lines=16> */
[-C--:B------:R-:W-:Y:S01]  /*8070*/  FFMA.FTZ R147, R11, R182.reuse, R181 ;  /* 0x000000b60b937223 */ /* 0x080fe200000100b5 */
[----:B------:R-:W-:Y:S01]  /*8080*/  FADD.FTZ R141, R8, -R141 ;  /* 0x8000008d088d7221 */ /* 0x000fe20000010000 */
[----:B------:R-:W-:Y:S01]  /*8090*/  FFMA.FTZ R145, R7, R182, R181 ;  /* 0x000000b607917223 */ /* 0x000fe200000100b5 */
[----:B------:R-:W-:Y:S02]  /*80a0*/  HADD2.F32 R177, -RZ, R173.H0_H0 ;  /* 0x200000adffb17230 */ /* 0x000fe40000004100 */
[----:B------:R-:W-:Y:S01]  /*80b0*/  FADD.FTZ R147, R14, -R147 ;  /* 0x800000930e937221 */ /* 0x000fe20000010000 */
[----:B-----5:R-:W-:Y:S01]  /*80c0*/  FFMA.FTZ R176, R194, R141, R143 ;  /* 0x0000008dc2b07223 */ /* 0x020fe2000001008f */
[----:B------:R-:W-:Y:S01]  /*80d0*/  FADD.FTZ R141, R15, -R140 ;  /* 0x8000008c0f8d7221 */ /* 0x000fe20000010000 */
[----:B------:R-:W-:-:S02]  /*80e0*/  HADD2.F32 R140, -RZ, R174.H0_H0 ;  /* 0x200000aeff8c7230 */ /* 0x000fc40000004100 */
[----:B------:R-:W-:Y:S01]  /*80f0*/  FADD.FTZ R145, R12, -R145 ;  /* 0x800000910c917221 */ /* 0x000fe20000010000 */
[----:B------:R-:W-:Y:S02]  /*8100*/  HADD2.F32 R142, -RZ, R174.H1_H1 ;  /* 0x300000aeff8e7230 */ /* 0x000fe40000004100 */
[--C-:B------:R-:W-:Y:S02]  /*8110*/  HADD2.F32 R143, -RZ, R175.reuse.H0_H0 ;  /* 0x200000afff8f7230 */ /* 0x100fe40000004100 */
[----:B------:R-:W-:Y:S01]  /*8120*/  FFMA.FTZ R147, R194, R147, R140 ;  /* 0x00000093c2937223 */ /* 0x000fe2000001008c */
[-C--:B------:R-:W-:Y:S01]  /*8130*/  FFMA.FTZ R140, R20, R182.reuse, R181 ;  /* 0x000000b6148c7223 */ /* 0x080fe200000100b5 */
[C---:B------:R-:W-:Y:S01]  /*8140*/  FFMA.FTZ R177, R194.reuse, R145, R177 ;  /* 0x00000091c2b17223 */ /* 0x040fe200000100b1 */
[----:B------:R-:W-:Y:S01]  /*8150*/  FFMA.FTZ R178, R194, R141, R142 ;  /* 0x0000008dc2b27223 */ /* 0x000fe2000001008e */
[----:B------:R-:W-:Y:S01]  /*8160*/  FFMA.FTZ R141, R17, R182, R181 ;  /* 0x000000b6118d7223 */ /* 0x000fe200000100b5 */
[----:B------:R-:W-:Y:S01]  /*8170*/  FADD.FTZ R145, R19, -R140 ;  /* 0x8000008c13917221 */ /* 0x000fe20000010000 */
[----:B------:R-:W-:-:S02]  /*8180*/  HADD2.F32 R140, -RZ, R175.H1_H1 ;  /* 0x300000afff8c7230 */ /* 0x000fc40000004100 */
[-C--:B------:R-:W-:Y:S01]  /*8190*/  FFMA.FTZ R142, R10, R182.reuse, R181 ;  /* 0x000000b60a8e7223 */ /* 0x080fe200000100b5 */
[----:B------:R-:W-:Y:S01]  /*81a0*/  FADD.FTZ R141, R18, -R141 ;  /* 0x8000008d128d7221 */ /* 0x000fe20000010000 */
[----:B------:R-:W-:Y:S01]  /*81b0*/  F2FP.F16.F32.PACK_AB R178, R178, R147 ;  /* 0x00000093b2b2723e */ /* 0x000fe200000000ff */
[----:B------:R-:W-:Y:S01]  /*81c0*/  FFMA.FTZ R144, R194, R145, R140 ;  /* 0x00000091c2907223 */ /* 0x000fe2000001008c */
[----:B------:R-:W-:Y:S01]  /*81d0*/  FFMA.FTZ R140, R6, R182, R181 ;  /* 0x000000b6068c7223 */ /* 0x000fe200000100b5 */
[----:B------:R-:W-:Y:S01]  /*81e0*/  FFMA.FTZ R179, R194, R141, R143 ;  /* 0x0000008dc2b37223 */ /* 0x000fe2000001008f */
[----:B------:R-:W-:Y:S02]  /*81f0*/  HADD2.F32 R145, -RZ, R173.H1_H1 ;  /* 0x300000adff917230 */ /* 0x000fe40000004100 */
[----:B------:R-:W-:Y:S01]  /*8200*/  FADD.FTZ R143, R13, -R142 ;  /* 0x8000008e0d8f7221 */ /* 0x000fe20000010000 */
[----:B------:R-:W-:Y:S01]  /*8210*/  FADD.FTZ R141, R9, -R140 ;  /* 0x8000008c098d7221 */ /* 0x000fe20000010000 */
[----:B------:R-:W-:Y:S01]  /*8220*/  HADD2.F32 R140, -RZ, R172.H1_H1 ;  /* 0x300000acff8c7230 */ /* 0x000fe20000004100 */
[----:B------:R-:W-:Y:S01]  /*8230*/  F2FP.F16.F32.PACK_AB R179, R144, R179 ;  /* 0x000000b390b3723e */ /* 0x000fe200000000ff */
[----:B------:R-:W-:Y:S01]  /*8240*/  FFMA.FTZ R142, R194, R143, R145 ;  /* 0x0000008fc28e7223 */ /* 0x000fe20000010091 */
[----:B------:R-:W-:-:S02]  /*8250*/  MOV R146, R178 ;  /* 0x000000b200927202 */ /* 0x000fc40000000f00 */
[----:B------:R-:W-:Y:S01]  /*8260*/  FFMA.FTZ R141, R194, R141, R140 ;  /* 0x0000008dc28d7223 */ /* 0x000fe2000001008c */
[----:B------:R-:W-:Y:S02]  /*8270*/  MOV R147, R179 ;  /* 0x000000b300937202 */ /* 0x000fe40000000f00 */
[----:B------:R-:W-:Y:S02]  /*8280*/  F2FP.F16.F32.PACK_AB R177, R142, R177 ;  /* 0x000000b18eb1723e */ /* 0x000fe400000000ff */
[----:B------:R-:W-:Y:S02]  /*8290*/  F2FP.F16.F32.PACK_AB R176, R141, R176 ;  /* 0x000000b08db0723e */ /* 0x000fe400000000ff */
[----:B------:R-:W-:Y:S02]  /*82a0*/  MOV R145, R177 ;  /* 0x000000b100917202 */ /* 0x000fe40000000f00 */
[----:B------:R-:W-:Y:S02]  /*82b0*/  MOV R144, R176 ;  /* 0x000000b000907202 */ /* 0x000fe40000000f00 */
[----:B------:R-:W-:-:S02]  /*82c0*/  MOV R143, R179 ;  /* 0x000000b3008f7202 */ /* 0x000fc40000000f00 */
[----:B------:R-:W-:Y:S02]  /*82d0*/  MOV R142, R178 ;  /* 0x000000b2008e7202 */ /* 0x000fe40000000f00 */
[----:B------:R-:W-:Y:S02]  /*82e0*/  MOV R141, R177 ;  /* 0x000000b1008d7202 */ /* 0x000fe40000000f00 */
[----:B------:R-:W-:Y:S01]  /*82f0*/  MOV R140, R176 ;  /* 0x000000b0008c7202 */ /* 0x000fe20000000f00 */
[----:B------:R-:W-:Y:S06]  /*8300*/  BRA `(.L_x_3333) ;  /* 0x0000001000287947 */ /* 0x000fec0003800000 */
.L_x_3332:
[-CC-:B-1--4-:R-:W-:Y:S01]  /*8310*/  FFMA.FTZ R143, R7, R182.reuse, R181.reuse ;  /* 0x000000b6078f7223 */ /* 0x192fe200000100b5 */
[-CC-:B------:R-:W-:Y:S01]  /*8320*/  FFMA.FTZ R141, R5, R182.reuse, R181.reuse ;  /* 0x000000b6058d7223 */ /* 0x180fe200000100b5 */
[----:B------:R-:W-:Y:S02]  /*8330*/  HADD2.F32 R140, -RZ, R173.H0_H0 ;  /* 0x200000adff8c7230 */ /* 0x000fe40000004100 */
[-C--:B------:R-:W-:Y:S01]  /*8340*/  FFMA.FTZ R142, R10, R182.reuse, R181 ;  /* 0x000000b60a8e7223 */ /* 0x080fe200000100b5 */
[----:B------:R-:W-:Y:S01]  /*8350*/  FADD.FTZ R177, R12, -R143 ;  /* 0x8000008f0cb17221 */ /* 0x000fe20000010000 */
[----:B------:R-:W-:Y:S02]  /*8360*/  HADD2.F32 R143, -RZ, R172.H0_H0 ;  /* 0x200000acff8f7230 */ /* 0x000fe40000004100 */
[----:B------:R-:W-:Y:S01]  /*8370*/  FADD.FTZ R141, R8, -R141 ;  /* 0x8000008d088d7221 */ /* 0x000fe20000010000 */
[----:B-----5:R-:W-:Y:S01]  /*8380*/  FFMA.FTZ R177, R194, R177, R140 ;  /* 0x000000b1c2b17223 */ /* 0x020fe2000001008c */
[----:B------:R-:W-:-:S02]  /*8390*/  FFMA.FTZ R140, R16, R182, R181 ;  /* 0x000000b6108c7223 */ /* 0x000fc400000100b5 */
[----:B------:R-:W-:Y:S01]  /*83a0*/  FFMA.FTZ R176, R194, R141, R143 ;  /* 0x0000008dc2b07223 */ /* 0x000fe2000001008f */
[----:B------:R-:W-:Y:S01]  /*83b0*/  FFMA.FTZ R141, R11, R182, R181 ;  /* 0x000000b60b8d7223 */ /* 0x000fe200000100b5 */
[--C-:B------:R-:W-:Y:S02]  /*83c0*/  HADD2.F32 R143, -RZ, R174.reuse.H0_H0 ;  /* 0x200000aeff8f7230 */ /* 0x100fe40000004100 */
[----:B------:R-:W-:Y:S01]  /*83d0*/  FADD.FTZ R179, R15, -R140 ;  /* 0x8000008c0fb37221 */ /* 0x000fe20000010000 */
[----:B------:R-:W-:Y:S02]  /*83e0*/  HADD2.F32 R140, -RZ, R174.H1_H1 ;  /* 0x300000aeff8c7230 */ /* 0x000fe40000004100 */
[----:B------:R-:W-:-:S04]  /*83f0*/  FADD.FTZ R141, R14, -R141 ;  /* 0x8000008d0e8d7221 */ /* 0x000fc80000010000 */
[C---:B------:R-:W-:Y:S01]  /*8400*/  FFMA.FTZ R178, R194.reuse, R141, R143 ;  /* 0x0000008dc2b27223 */ /* 0x040fe2000001008f */
[----:B------:R-:W-:Y:S01]  /*8410*/  FFMA.FTZ R141, R194, R179, R140 ;  /* 0x000000b3c28d7223 */ /* 0x000fe2000001008c */
[-CC-:B------:R-:W-:Y:S01]  /*8420*/  FFMA.FTZ R140, R20, R182.reuse, R181.reuse ;  /* 0x000000b6148c7223 */ /* 0x180fe200000100b5 */
[----:B------:R-:W-:Y:S01]  /*8430*/  FFMA.FTZ R143, R17, R182, R181 ;  /* 0x000000b6118f7223 */ /* 0x000fe200000100b5 */
[--C-:B------:R-:W-:Y:S02]  /*8440*/  HADD2.F32 R179, -RZ, R175.reuse.H0_H0 ;  /* 0x200000afffb37230 */ /* 0x100fe40000004100 */
[----:B0-----:R-:W-:Y:S01]  /*8450*/  FADD.FTZ R183, R19, -R140 ;  /* 0x8000008c13b77221 */ /* 0x001fe20000010000 */
[----:B------:R-:W-:Y:S02]  /*8460*/  HADD2.F32 R140, -RZ, R175.H1_H1 ;  /* 0x300000afff8c7230 */ /* 0x000fe40000004100 */
[----:B------:R-:W-:Y:S01]  /*8470*/  FADD.FTZ R143, R18, -R143 ;  /* 0x8000008f128f7221 */ /* 0x000fe20000010000 */
[----:B------:R-:W-:-:S02]  /*8480*/  F2FP.F16.F32.PACK_AB R178, R141, R178 ;  /* 0x000000b28db2723e */ /* 0x000fc400000000ff */
[----:B------:R-:W-:Y:S01]  /*8490*/  FFMA.FTZ R245, R194, R183, R140 ;  /* 0x000000b7c2f57223 */ /* 0x000fe2000001008c */
[----:B------:R-:W-:Y:S01]  /*84a0*/  FFMA.FTZ R140, R6, R182, R181 ;  /* 0x000000b6068c7223 */ /* 0x000fe200000100b5 */
[C---:B------:R-:W-:Y:S01]  /*84b0*/  FFMA.FTZ R242, R194.reuse, R143, R179 ;  /* 0x0000008fc2f27223 */ /* 0x040fe200000100b3 */
[----:B------:R-:W-:Y:S02]  /*84c0*/  HADD2.F32 R183, -RZ, R173.H1_H1 ;  /* 0x300000adffb77230 */ /* 0x000fe40000004100 */
[----:B------:R-:W-:Y:S01]  /*84d0*/  FADD.FTZ R179, R13, -R142 ;  /* 0x8000008e0db37221 */ /* 0x000fe20000010000 */
[----:B------:R-:W-:Y:S01]  /*84e0*/  FADD.FTZ R143, R9, -R140 ;  /* 0x8000008c098f7221 */ /* 0x000fe20000010000 */
[----:B------:R-:W-:Y:S02]  /*84f0*/  HADD2.F32 R140, -RZ, R172.H1_H1 ;  /* 0x300000acff8c7230 */ /* 0x000fe40000004100 */
[----:B------:R-:W-:Y:S01]  /*8500*/  FFMA.FTZ R142, R194, R179, R183 ;  /* 0x000000b3c28e7223 */ /* 0x000fe200000100b7 */
[----:B------:R-:W-:-:S02]  /*8510*/  F2FP.F16.F32.PACK_AB R179, R245, R242 ;  /* 0x000000f2f5b3723e */ /* 0x000fc400000000ff */
[----:B------:R-:W-:Y:S02]  /*8520*/  FFMA.FTZ R143, R194, R143, R140 ;  /* 0x0000008fc28f7223 */ /* 0x000fe4000001008c */
[----:B------:R-:W-:Y:S02]  /*8530*/  F2FP.F16.F32.PACK_AB R177, R142, R177 ;  /* 0x000000b18eb1723e */ /* 0x000fe400000000ff */
[----:B------:R-:W-:Y:S02]  /*8540*/  MOV R142, R178 ;  /* 0x000000b2008e7202 */ /* 0x000fe40000000f00 */
[----:B------:R-:W-:Y:S02]  /*8550*/  F2FP.F16.F32.PACK_AB R176, R143, R176 ;  /* 0x000000b08fb0723e */ /* 0x000fe400000000ff */
[----:B------:R-:W-:Y:S02]  /*8560*/  MOV R143, R179 ;  /* 0x000000b3008f7202 */ /* 0x000fe40000000f00 */
[----:B------:R-:W-:-:S02]  /*8570*/  MOV R141, R177 ;  /* 0x000000b1008d7202 */ /* 0x000fc40000000f00 */
[----:B------:R-:W-:Y:S01]  /*8580*/  MOV R140, R176 ;  /* 0x000000b0008c7202 */ /* 0x000fe20000000f00 */
[----:B------:R-:W-:Y:S06]  /*8590*/  BRA `(.L_x_3333) ;  /* 0x0000000c00847947 */ /* 0x000fec0003800000 */
.L_x_3331:
[----:B-1--4-:R-:W1:Y:S02]  /*85a0*/  LDC.64 R176, c[0x0][0x470] ;  /* 0x00011c00ffb07b82 */ /* 0x012e640000000a00 */
[----:B-1----:R-:W-:-:S04]  /*85b0*/  ISETP.NE.U32.AND P2, PT, R176, RZ, PT ;  /* 0x000000ffb000720c */ /* 0x002fc80003f45070 */
[----:B------:R-:W-:-:S13]  /*85c0*/  ISETP.NE.AND.EX P2, PT, R177, RZ, PT, P2 ;  /* 0x000000ffb100720c */ /* 0x000fda0003f45320 */
[----:B------:R-:W-:Y:S05]  /*85d0*/  @!P2 BRA `(.L_x_3334) ;  /* 0x0000000000a4a947 */ /* 0x000fea0003800000 */
[-CC-:B------:R-:W-:Y:S01]  /*85e0*/  FFMA.FTZ R147, R7, R182.reuse, R181.reuse ;  /* 0x000000b607937223 */ /* 0x180fe200000100b5 */
        /* <DEDUP_REMOVED lines=40> */
.L_x_3334:
[-CC-:B------:R-:W-:Y:S01]  /*8870*/  FFMA.FTZ R177, R17, R182.reuse, R181.reuse ;  /* 0x000000b611b17223 */ /* 0x180fe200000100b5 */
[-C--:B------:R-:W-:Y:S01]  /*8880*/  FFMA.FTZ R176, R20, R182.reuse, R181 ;  /* 0x000000b614b07223 */ /* 0x080fe200000100b5 */
[--C-:B------:R-:W-:Y:S02]  /*8890*/  HADD2.F32 R179, -RZ, R175.reuse.H0_H0 ;  /* 0x200000afffb37230 */ /* 0x100fe40000004100 */
[----:B------:R-:W-:Y:S01]  /*88a0*/  FADD.FTZ R177, R18, -R177 ;  /* 0x800000b112b17221 */ /* 0x000fe20000010000 */
[----:B0-----:R-:W-:Y:S01]  /*88b0*/  FADD.FTZ R183, R19, -R176 ;  /* 0x800000b013b77221 */ /* 0x001fe20000010000 */
[----:B------:R-:W-:Y:S02]  /*88c0*/  HADD2.F32 R176, -RZ, R175.H1_H1 ;  /* 0x300000afffb07230 */ /* 0x000fe40000004100 */
[----:B-----5:R-:W-:Y:S01]  /*88d0*/  FFMA.FTZ R242, R194, R177, R179 ;  /* 0x000000b1c2f27223 */ /* 0x020fe200000100b3 */
[----:B------:R-:W-:Y:S01]  /*88e0*/  FFMA.FTZ R177, R11, R182, R181 ;  /* 0x000000b60bb17223 */ /* 0x000fe200000100b5 */
[----:B------:R-:W-:-:S02]  /*88f0*/  HADD2.F32 R178, -RZ, R174.H1_H1 ;  /* 0x300000aeffb27230 */ /* 0x000fc40000004100 */
[----:B------:R-:W-:Y:S01]  /*8900*/  FFMA.FTZ R179, R194, R183, R176 ;  /* 0x000000b7c2b37223 */ /* 0x000fe200000100b0 */
[-C--:B------:R-:W-:Y:S01]  /*8910*/  FFMA.FTZ R176, R16, R182.reuse, R181 ;  /* 0x000000b610b07223 */ /* 0x080fe200000100b5 */
[----:B------:R-:W-:Y:S02]  /*8920*/  HADD2.F32 R183, -RZ, R174.H0_H0 ;  /* 0x200000aeffb77230 */ /* 0x000fe40000004100 */
[----:B------:R-:W-:Y:S01]  /*8930*/  FADD.FTZ R177, R14, -R177 ;  /* 0x800000b10eb17221 */ /* 0x000fe20000010000 */
[--C-:B------:R-:W-:Y:S02]  /*8940*/  HADD2.F32 R244, -RZ, R173.reuse.H1_H1 ;  /* 0x300000adfff47230 */ /* 0x100fe40000004100 */
[----:B------:R-:W-:Y:S01]  /*8950*/  FADD.FTZ R245, R15, -R176 ;  /* 0x800000b00ff57221 */ /* 0x000fe20000010000 */
[-C--:B------:R-:W-:Y:S01]  /*8960*/  FFMA.FTZ R176, R10, R182.reuse, R181 ;  /* 0x000000b60ab07223 */ /* 0x080fe200000100b5 */
[C---:B------:R-:W-:Y:S01]  /*8970*/  FFMA.FTZ R183, R194.reuse, R177, R183 ;  /* 0x000000b1c2b77223 */ /* 0x040fe200000100b7 */
[----:B------:R-:W-:Y:S01]  /*8980*/  FFMA.FTZ R177, R7, R182, R181 ;  /* 0x000000b607b17223 */ /* 0x000fe200000100b5 */
[----:B------:R-:W-:Y:S01]  /*8990*/  FFMA.FTZ R178, R194, R245, R178 ;  /* 0x000000f5c2b27223 */ /* 0x000fe200000100b2 */
[----:B------:R-:W-:-:S02]  /*89a0*/  HADD2.F32 R245, -RZ, R173.H0_H0 ;  /* 0x200000adfff57230 */ /* 0x000fc40000004100 */
[----:B------:R-:W-:Y:S01]  /*89b0*/  FADD.FTZ R247, R13, -R176 ;  /* 0x800000b00df77221 */ /* 0x000fe20000010000 */
[----:B------:R-:W-:Y:S01]  /*89c0*/  FADD.FTZ R177, R12, -R177 ;  /* 0x800000b10cb17221 */ /* 0x000fe20000010000 */
[----:B------:R-:W-:Y:S02]  /*89d0*/  F2FP.F16.F32.PACK_AB R179, R179, R242 ;  /* 0x000000f2b3b3723e */ /* 0x000fe400000000ff */
[----:B------:R-:W-:Y:S01]  /*89e0*/  F2FP.F16.F32.PACK_AB R178, R178, R183 ;  /* 0x000000b7b2b2723e */ /* 0x000fe200000000ff */
[C---:B------:R-:W-:Y:S01]  /*89f0*/  FFMA.FTZ R176, R194.reuse, R177, R245 ;  /* 0x000000b1c2b07223 */ /* 0x040fe200000100f5 */
[----:B------:R-:W-:Y:S01]  /*8a00*/  FFMA.FTZ R177, R194, R247, R244 ;  /* 0x000000f7c2b17223 */ /* 0x000fe200000100f4 */
[-CC-:B------:R-:W-:Y:S01]  /*8a10*/  FFMA.FTZ R244, R6, R182.reuse, R181.reuse ;  /* 0x000000b606f47223 */ /* 0x180fe200000100b5 */
[----:B------:R-:W-:Y:S01]  /*8a20*/  FFMA.FTZ R245, R5, R182, R181 ;  /* 0x000000b605f57223 */ /* 0x000fe200000100b5 */
[--C-:B------:R-:W-:Y:S02]  /*8a30*/  HADD2.F32 R247, -RZ, R172.reuse.H0_H0 ;  /* 0x200000acfff77230 */ /* 0x100fe40000004100 */
[----:B------:R-:W-:Y:S01]  /*8a40*/  FADD.FTZ R249, R9, -R244 ;  /* 0x800000f409f97221 */ /* 0x000fe20000010000 */
[----:B------:R-:W-:-:S02]  /*8a50*/  HADD2.F32 R244, -RZ, R172.H1_H1 ;  /* 0x300000acfff47230 */ /* 0x000fc40000004100 */
[----:B------:R-:W-:Y:S01]  /*8a60*/  FADD.FTZ R245, R8, -R245 ;  /* 0x800000f508f57221 */ /* 0x000fe20000010000 */
[----:B------:R-:W-:-:S03]  /*8a70*/  F2FP.F16.F32.PACK_AB R177, R177, R176 ;  /* 0x000000b0b1b1723e */ /* 0x000fc600000000ff */
[C---:B------:R-:W-:Y:S01]  /*8a80*/  FFMA.FTZ R245, R194.reuse, R245, R247 ;  /* 0x000000f5c2f57223 */ /* 0x040fe200000100f7 */
[----:B------:R-:W-:-:S05]  /*8a90*/  FFMA.FTZ R244, R194, R249, R244 ;  /* 0x000000f9c2f47223 */ /* 0x000fca00000100f4 */
[----:B------:R-:W-:Y:S01]  /*8aa0*/  F2FP.F16.F32.PACK_AB R176, R244, R245 ;  /* 0x000000f5f4b0723e */ /* 0x000fe200000000ff */
[----:B------:R-:W-:Y:S06]  /*8ab0*/  BRA `(.L_x_3333) ;  /* 0x00000008003c7947 */ /* 0x000fec0003800000 */
.L_x_3330:
        /* <DEDUP_REMOVED lines=22> */
[----:B------:R-:W-:Y:S01]  /*8c20*/  F2FP.F16.F32.PACK_AB R179, R140, R179 ;  /* 0x000000b38cb3723e */ /* 0x000fe200000000ff */
        /* <DEDUP_REMOVED lines=22> */
.L_x_3336:
        /* <DEDUP_REMOVED lines=13> */
[----:B------:R-:W-:Y:S01]  /*8e60*/  F2FP.F16.F32.PACK_AB R179, R140, R141 ;  /* 0x0000008d8cb3723e */ /* 0x000fe200000000ff */
        /* <DEDUP_REMOVED lines=10> */
[----:B------:R-:W-:-:S02]  /*8f10*/  F2FP.F16.F32.PACK_AB R178, R247, R178 ;  /* 0x000000b2f7b2723e */ /* 0x000fc400000000ff */
[----:B------:R-:W-:Y:S01]  /*8f20*/  FMUL.FTZ R140, R194, R183 ;  /* 0x000000b7c28c7220 */ /* 0x000fe20000410000 */
[----:B------:R-:W-:Y:S02]  /*8f30*/  MOV R143, R179 ;  /* 0x000000b3008f7202 */ /* 0x000fe40000000f00 */
[----:B------:R-:W-:Y:S02]  /*8f40*/  F2FP.F16.F32.PACK_AB R176, R176, R141 ;  /* 0x0000008db0b0723e */ /* 0x000fe400000000ff */
[----:B------:R-:W-:Y:S02]  /*8f50*/  F2FP.F16.F32.PACK_AB R177, R140, R177 ;  /* 0x000000b18cb1723e */ /* 0x000fe400000000ff */
[----:B------:R-:W-:Y:S02]  /*8f60*/  MOV R142, R178 ;  /* 0x000000b2008e7202 */ /* 0x000fe40000000f00 */
[----:B------:R-:W-:Y:S02]  /*8f70*/  MOV R141, R177 ;  /* 0x000000b1008d7202 */ /* 0x000fe40000000f00 */
[----:B------:R-:W-:Y:S01]  /*8f80*/  MOV R140, R176 ;  /* 0x000000b0008c7202 */ /* 0x000fe20000000f00 */
[----:B------:R-:W-:Y:S06]  /*8f90*/  BRA `(.L_x_3333) ;  /* 0x0000000400047947 */ /* 0x000fec0003800000 */
.L_x_3335:
        /* <DEDUP_REMOVED lines=37> */
.L_x_3337:
        /* <DEDUP_REMOVED lines=14> */
[----:B------:R-:W-:Y:S01]  /*92d0*/  F2FP.F16.F32.PACK_AB R176, R179, R176 ;  /* 0x000000b0b3b0723e */ /* 0x000fe200000000ff */
        /* <DEDUP_REMOVED lines=10> */
[----:B------:R-:W-:Y:S02]  /*9380*/  F2FP.F16.F32.PACK_AB R177, R178, R177 ;  /* 0x000000b1b2b1723e */ /* 0x000fe400000000ff */
[----:B------:R-:W-:Y:S02]  /*9390*/  F2FP.F16.F32.PACK_AB R178, R242, R183 ;  /* 0x000000b7f2b2723e */ /* 0x000fe400000000ff */
[----:B------:R-:W-:-:S07]  /*93a0*/  F2FP.F16.F32.PACK_AB R179, R244, R179 ;  /* 0x000000b3f4b3723e */ /* 0x000fce00000000ff */
.L_x_3333:
        /* <DEDUP_REMOVED lines=10> */
.L_x_3329:
[----:B------:R-:W-:Y:S05]  /*9450*/  BSYNC.RECONVERGENT B0 ;  /* 0x0000000000007941 */ /* 0x000fea0003800200 */
.L_x_3328:
        /* <DEDUP_REMOVED lines=14> */
[-CC-:B------:R-:W-:Y:S01]  /*9540*/  FFMA.FTZ R141, R21, R182.reuse, R181.reuse ;  /* 0x000000b6158d7223 */ /* 0x180fe200000100b5 */
[----:B------:R-:W-:Y:S02]  /*9550*/  HADD2.F32 R144, -RZ, R77.H0_H0 ;  /* 0x2000004dff907230 */ /* 0x000fe40000004100 */
[-C--:B------:R-:W-:Y:S01]  /*9560*/  FFMA.FTZ R146, R188, R182.reuse, R181 ;  /* 0x000000b6bc927223 */ /* 0x080fe200000100b5 */
[----:B------:R-:W-:Y:S01]  /*9570*/  FADD.FTZ R177, R184, -R143 ;  /* 0x8000008fb8b17221 */ /* 0x000fe20000010000 */
[----:B------:R-:W-:Y:S02]  /*9580*/  HADD2.F32 R143, -RZ, R76.H0_H0 ;  /* 0x2000004cff8f7230 */ /* 0x000fe40000004100 */
[----:B------:R-:W-:Y:S01]  /*9590*/  FADD.FTZ R141, R24, -R141 ;  /* 0x8000008d188d7221 */ /* 0x000fe20000010000 */
[----:B------:R-:W-:Y:S01]  /*95a0*/  FFMA.FTZ R145, R27, R182, R181 ;  /* 0x000000b61b917223 */ /* 0x000fe200000100b5 */
[----:B-----5:R-:W-:Y:S01]  /*95b0*/  FFMA.FTZ R177, R194, R177, R144 ;  /* 0x000000b1c2b17223 */ /* 0x020fe20000010090 */
[----:B------:R-:W-:-:S02]  /*95c0*/  HADD2.F32 R144, -RZ, R78.H1_H1 ;  /* 0x3000004eff907230 */ /* 0x000fc40000004100 */
[----:B------:R-:W-:Y:S01]  /*95d0*/  FFMA.FTZ R176, R194, R141, R143 ;  /* 0x0000008dc2b07223 */ /* 0x000fe2000001008f */
[----:B------:R-:W-:Y:S01]  /*95e0*/  FADD.FTZ R143, R187, -R146 ;  /* 0x80000092bb8f7221 */ /* 0x000fe20000010000 */
[----:B------:R-:W-:Y:S02]  /*95f0*/  HADD2.F32 R141, -RZ, R78.H0_H0 ;  /* 0x2000004eff8d7230 */ /* 0x000fe40000004100 */
[----:B------:R-:W-:Y:S01]  /*9600*/  FADD.FTZ R145, R186, -R145 ;  /* 0x80000091ba917221 */ /* 0x000fe20000010000 */
[-C--:B0-----:R-:W-:Y:S01]  /*9610*/  FFMA.FTZ R242, R192, R182.reuse, R181 ;  /* 0x000000b6c0f27223 */ /* 0x081fe200000100b5 */
[C---:B------:R-:W-:Y:S01]  /*9620*/  FFMA.FTZ R147, R194.reuse, R143, R144 ;  /* 0x0000008fc2937223 */ /* 0x040fe20000010090 */
[--C-:B------:R-:W-:Y:S02]  /*9630*/  HADD2.F32 R143, -RZ, R79.reuse.H1_H1 ;  /* 0x3000004fff8f7230 */ /* 0x100fe40000004100 */
[----:B------:R-:W-:Y:S01]  /*9640*/  FFMA.FTZ R178, R194, R145, R141 ;  /* 0x00000091c2b27223 */ /* 0x000fe2000001008d */
[----:B------:R-:W-:Y:S01]  /*9650*/  FADD.FTZ R141, R191, -R242 ;  /* 0x800000f2bf8d7221 */ /* 0x000fe20000010000 */
[-CC-:B------:R-:W-:Y:S01]  /*9660*/  FFMA.FTZ R140, R26, R182.reuse, R181.reuse ;  /* 0x000000b61a8c7223 */ /* 0x180fe200000100b5 */
[-CC-:B------:R-:W-:Y:S01]  /*9670*/  FFMA.FTZ R142, R22, R182.reuse, R181.reuse ;  /* 0x000000b6168e7223 */ /* 0x180fe200000100b5 */
[----:B------:R-:W-:Y:S01]  /*9680*/  FFMA.FTZ R181, R189, R182, R181 ;  /* 0x000000b6bdb57223 */ /* 0x000fe200000100b5 */
[----:B------:R-:W-:Y:S01]  /*9690*/  FFMA.FTZ R179, R194, R141, R143 ;  /* 0x0000008dc2b37223 */ /* 0x000fe2000001008f */
[----:B------:R-:W-:Y:S01]  /*96a0*/  FADD.FTZ R143, R185, -R140 ;  /* 0x8000008cb98f7221 */ /* 0x000fe20000010000 */
[----:B------:R-:W-:-:S02]  /*96b0*/  HADD2.F32 R144, -RZ, R79.H0_H0 ;  /* 0x2000004fff907230 */ /* 0x000fc40000004100 */
[----:B------:R-:W-:Y:S01]  /*96c0*/  FADD.FTZ R181, R190, -R181 ;  /* 0x800000b5beb57221 */ /* 0x000fe20000010000 */
[----:B------:R-:W-:Y:S02]  /*96d0*/  HADD2.F32 R145, -RZ, R77.H1_H1 ;  /* 0x3000004dff917230 */ /* 0x000fe40000004100 */
[----:B------:R-:W-:Y:S01]  /*96e0*/  FADD.FTZ R141, R25, -R142 ;  /* 0x8000008e198d7221 */ /* 0x000fe20000010000 */
[----:B------:R-:W-:Y:S02]  /*96f0*/  HADD2.F32 R140, -RZ, R76.H1_H1 ;  /* 0x3000004cff8c7230 */ /* 0x000fe40000004100 */
[C---:B------:R-:W-:Y:S01]  /*9700*/  FFMA.FTZ R144, R194.reuse, R181, R144 ;  /* 0x000000b5c2907223 */ /* 0x040fe20000010090 */
[----:B------:R-:W-:Y:S01]  /*9710*/  F2FP.F16.F32.PACK_AB R178, R147, R178 ;  /* 0x000000b293b2723e */ /* 0x000fe200000000ff */
[C---:B------:R-:W-:Y:S01]  /*9720*/  FFMA.FTZ R142, R194.reuse, R143, R145 ;  /* 0x0000008fc28e7223 */ /* 0x040fe20000010091 */
[----:B------:R-:W-:Y:S02]  /*9730*/  FFMA.FTZ R141, R194, R141, R140 ;  /* 0x0000008dc28d7223 */ /* 0x000fe4000001008c */
[----:B------:R-:W-:-:S02]  /*9740*/  F2FP.F16.F32.PACK_AB R179, R179, R144 ;  /* 0x00000090b3b3723e */ /* 0x000fc400000000ff */
[----:B------:R-:W-:Y:S02]  /*9750*/  F2FP.F16.F32.PACK_AB R177, R142, R177 ;  /* 0x000000b18eb1723e */ /* 0x000fe400000000ff */
[----:B------:R-:W-:Y:S02]  /*9760*/  F2FP.F16.F32.PACK_AB R176, R141, R176 ;  /* 0x000000b08db0723e */ /* 0x000fe400000000ff */
        /* <DEDUP_REMOVED lines=9> */
.L_x_3342:
[-CC-:B-1--4-:R-:W-:Y:S01]  /*9800*/  FFMA.FTZ R143, R23, R182.reuse, R181.reuse ;  /* 0x000000b6178f7223 */ /* 0x192fe200000100b5 */
        /* <DEDUP_REMOVED lines=8> */
[----:B------:R-:W-:Y:S02]  /*9890*/  HADD2.F32 R143, -RZ, R76.H0_H0 ;  /* 0x2000004cff8f7230 */ /* 0x000fe40000004100 */
[----:B------:R-:W-:Y:S01]  /*98a0*/  FADD.FTZ R141, R24, -R141 ;  /* 0x8000008d188d7221 */ /* 0x000fe20000010000 */
[----:B------:R-:W-:-:S02]  /*98b0*/  HADD2.F32 R182, -RZ, R77.H0_H0 ;  /* 0x2000004dffb67230 */ /* 0x000fc40000004100 */
[----:B------:R-:W-:Y:S01]  /*98c0*/  FADD.FTZ R181, R190, -R181 ;  /* 0x800000b5beb57221 */ /* 0x000fe20000010000 */
[----:B-----5:R-:W-:Y:S01]  /*98d0*/  FFMA.FTZ R176, R194, R141, R143 ;  /* 0x0000008dc2b07223 */ /* 0x020fe2000001008f */
[----:B------:R-:W-:Y:S01]  /*98e0*/  FADD.FTZ R141, R186, -R179 ;  /* 0x800000b3ba8d7221 */ /* 0x000fe20000010000 */
[C---:B------:R-:W-:Y:S01]  /*98f0*/  FFMA.FTZ R177, R194.reuse, R177, R182 ;  /* 0x000000b1c2b17223 */ /* 0x040fe200000100b6 */
[--C-:B------:R-:W-:Y:S02]  /*9900*/  HADD2.F32 R143, -RZ, R78.reuse.H0_H0 ;  /* 0x2000004eff8f7230 */ /* 0x100fe40000004100 */
[----:B------:R-:W-:Y:S01]  /*9910*/  FADD.FTZ R179, R187, -R242 ;  /* 0x800000f2bbb37221 */ /* 0x000fe20000010000 */
[----:B------:R-:W-:Y:S02]  /*9920*/  HADD2.F32 R182, -RZ, R78.H1_H1 ;  /* 0x3000004effb67230 */ /* 0x000fe40000004100 */
[----:B------:R-:W-:Y:S01]  /*9930*/  FFMA.FTZ R141, R194, R141, R143 ;  /* 0x0000008dc28d7223 */ /* 0x000fe2000001008f */
[----:B------:R-:W-:-:S02]  /*9940*/  FADD.FTZ R143, R191, -R142 ;  /* 0x8000008ebf8f7221 */ /* 0x000fc40000010000 */
[----:B------:R-:W-:Y:S01]  /*9950*/  FFMA.FTZ R182, R194, R179, R182 ;  /* 0x000000b3c2b67223 */ /* 0x000fe200000100b6 */
[--C-:B------:R-:W-:Y:S02]  /*9960*/  HADD2.F32 R179, -RZ, R79.reuse.H1_H1 ;  /* 0x3000004fffb37230 */ /* 0x100fe40000004100 */
[----:B------:R-:W-:-:S03]  /*9970*/  HADD2.F32 R142, -RZ, R79.H0_H0 ;  /* 0x2000004fff8e7230 */ /* 0x000fc60000004100 */
[C---:B------:R-:W-:Y:S01]  /*9980*/  FFMA.FTZ R242, R194.reuse, R143, R179 ;  /* 0x0000008fc2f27223 */ /* 0x040fe200000100b3 */
[----:B------:R-:W-:Y:S01]  /*9990*/  FADD.FTZ R179, R185, -R140 ;  /* 0x8000008cb9b37221 */ /* 0x000fe20000010000 */
[----:B------:R-:W-:Y:S01]  /*99a0*/  FFMA.FTZ R183, R194, R181, R142 ;  /* 0x000000b5c2b77223 */ /* 0x000fe2000001008e */
[----:B------:R-:W-:Y:S02]  /*99b0*/  HADD2.F32 R181, -RZ, R77.H1_H1 ;  /* 0x3000004dffb57230 */ /* 0x000fe40000004100 */
[----:B------:R-:W-:Y:S01]  /*99c0*/  FADD.FTZ R143, R25, -R178 ;  /* 0x800000b2198f7221 */ /* 0x000fe20000010000 */
[----:B------:R-:W-:Y:S01]  /*99d0*/  HADD2.F32 R140, -RZ, R76.H1_H1 ;  /* 0x3000004cff8c7230 */ /* 0x000fe20000004100 */
[----:B------:R-:W-:Y:S01]  /*99e0*/  F2FP.F16.F32.PACK_AB R178, R182, R141 ;  /* 0x0000008db6b2723e */ /* 0x000fe200000000ff */
[----:B------:R-:W-:Y:S01]  /*99f0*/  FFMA.FTZ R142, R194, R179, R181 ;  /* 0x000000b3c28e7223 */ /* 0x000fe200000100b5 */
[----:B------:R-:W-:Y:S02]  /*9a00*/  F2FP.F16.F32.PACK_AB R179, R242, R183 ;  /* 0x000000b7f2b3723e */ /* 0x000fe400000000ff */
[----:B------:R-:W-:-:S02]  /*9a10*/  FFMA.FTZ R143, R194, R143, R140 ;  /* 0x0000008fc28f7223 */ /* 0x000fc4000001008c */
[----:B------:R-:W-:-:S03]  /*9a20*/  F2FP.F16.F32.PACK_AB R177, R142, R177 ;  /* 0x000000b18eb1723e */ /* 0x000fc600000000ff */
[----:B------:R-:W-:Y:S02]  /*9a30*/  F2FP.F16.F32.PACK_AB R176, R143, R176 ;  /* 0x000000b08fb0723e */ /* 0x000fe400000000ff */
[----:B------:R-:W-:Y:S02]  /*9a40*/  MOV R143, R179 ;  /* 0x000000b3008f7202 */ /* 0x000fe40000000f00 */
[----:B------:R-:W-:Y:S02]  /*9a50*/  MOV R142, R178 ;  /* 0x000000b2008e7202 */ /* 0x000fe40000000f00 */
[----:B------:R-:W-:Y:S02]  /*9a60*/  MOV R141, R177 ;  /* 0x000000b1008d7202 */ /* 0x000fe40000000f00 */
[----:B------:R-:W-:Y:S01]  /*9a70*/  MOV R140, R176 ;  /* 0x000000b0008c7202 */ /* 0x000fe20000000f00 */
[----:B------:R-:W-:Y:S06]  /*9a80*/  BRA `(.L_x_3343) ;  /* 0x0000000c00847947 */ /* 0x000fec0003800000 */
.L_x_3341:
[----:B-1--4-:R-:W1:Y:S02]  /*9a90*/  LDC.64 R176, c[0x0][0x470] ;  /* 0x00011c00ffb07b82 */ /* 0x012e640000000a00 */
        /* <DEDUP_REMOVED lines=44> */
.L_x_3344:
        /* <DEDUP_REMOVED lines=9> */
[--C-:B------:R-:W-:Y:S02]  /*9df0*/  HADD2.F32 R179, -RZ, R79.reuse.H1_H1 ;  /* 0x3000004fffb37230 */ /* 0x100fe40000004100 */
[----:B------:R-:W-:Y:S01]  /*9e00*/  FADD.FTZ R247, R191, -R176 ;  /* 0x800000b0bff77221 */ /* 0x000fe20000010000 */
[----:B------:R-:W-:-:S02]  /*9e10*/  HADD2.F32 R176, -RZ, R79.H0_H0 ;  /* 0x2000004fffb07230 */ /* 0x000fc40000004100 */
[----:B------:R-:W-:Y:S01]  /*9e20*/  FADD.FTZ R177, R186, -R177 ;  /* 0x800000b1bab17221 */ /* 0x000fe20000010000 */
[----:B------:R-:W-:Y:S01]  /*9e30*/  FADD.FTZ R183, R24, -R183 ;  /* 0x800000b718b77221 */ /* 0x000fe20000010000 */
[C---:B-----5:R-:W-:Y:S01]  /*9e40*/  FFMA.FTZ R179, R194.reuse, R247, R179 ;  /* 0x000000f7c2b37223 */ /* 0x060fe200000100b3 */
[----:B------:R-:W-:Y:S01]  /*9e50*/  FADD.FTZ R247, R187, -R178 ;  /* 0x800000b2bbf77221 */ /* 0x000fe20000010000 */
[C---:B------:R-:W-:Y:S01]  /*9e60*/  FFMA.FTZ R176, R194.reuse, R181, R176 ;  /* 0x000000b5c2b07223 */ /* 0x040fe200000100b0 */
[--C-:B------:R-:W-:Y:S02]  /*9e70*/  HADD2.F32 R178, -RZ, R78.reuse.H1_H1 ;  /* 0x3000004effb27230 */ /* 0x100fe40000004100 */
[----:B------:R-:W-:Y:S02]  /*9e80*/  HADD2.F32 R181, -RZ, R78.H0_H0 ;  /* 0x2000004effb57230 */ /* 0x000fe40000004100 */
[----:B------:R-:W-:Y:S01]  /*9e90*/  F2FP.F16.F32.PACK_AB R179, R179, R176 ;  /* 0x000000b0b3b3723e */ /* 0x000fe200000000ff */
[C---:B------:R-:W-:Y:S01]  /*9ea0*/  FFMA.FTZ R178, R194.reuse, R247, R178 ;  /* 0x000000f7c2b27223 */ /* 0x040fe200000100b2 */
[----:B------:R-:W-:Y:S01]  /*9eb0*/  FADD.FTZ R247, R185, -R242 ;  /* 0x800000f2b9f77221 */ /* 0x000fe20000010000 */
[----:B------:R-:W-:Y:S01]  /*9ec0*/  FFMA.FTZ R177, R194, R177, R181 ;  /* 0x000000b1c2b17223 */ /* 0x000fe200000100b5 */
[----:B------:R-:W-:Y:S01]  /*9ed0*/  FADD.FTZ R181, R184, -R245 ;  /* 0x800000f5b8b57221 */ /* 0x000fe20000010000 */
[----:B------:R-:W-:-:S02]  /*9ee0*/  HADD2.F32 R242, -RZ, R77.H1_H1 ;  /* 0x3000004dfff27230 */ /* 0x000fc40000004100 */
[----:B------:R-:W-:Y:S01]  /*9ef0*/  HADD2.F32 R245, -RZ, R77.H0_H0 ;  /* 0x2000004dfff57230 */ /* 0x000fe20000004100 */
[----:B------:R-:W-:Y:S02]  /*9f00*/  F2FP.F16.F32.PACK_AB R178, R178, R177 ;  /* 0x000000b1b2b2723e */ /* 0x000fe400000000ff */
[C---:B------:R-:W-:Y:S01]  /*9f10*/  FFMA.FTZ R242, R194.reuse, R247, R242 ;  /* 0x000000f7c2f27223 */ /* 0x040fe200000100f2 */
[----:B------:R-:W-:Y:S01]  /*9f20*/  FADD.FTZ R247, R25, -R182 ;  /* 0x800000b619f77221 */ /* 0x000fe20000010000 */
[----:B------:R-:W-:Y:S01]  /*9f30*/  FFMA.FTZ R181, R194, R181, R245 ;  /* 0x000000b5c2b57223 */ /* 0x000fe200000100f5 */
[--C-:B------:R-:W-:Y:S02]  /*9f40*/  HADD2.F32 R245, -RZ, R76.reuse.H0_H0 ;  /* 0x2000004cfff57230 */ /* 0x100fe40000004100 */
[----:B------:R-:W-:Y:S02]  /*9f50*/  HADD2.F32 R182, -RZ, R76.H1_H1 ;  /* 0x3000004cffb67230 */ /* 0x000fe40000004100 */
[----:B------:R-:W-:Y:S01]  /*9f60*/  F2FP.F16.F32.PACK_AB R177, R242, R181 ;  /* 0x000000b5f2b1723e */ /* 0x000fe200000000ff */
[----:B------:R-:W-:-:S02]  /*9f70*/  FFMA.FTZ R183, R194, R183, R245 ;  /* 0x000000b7c2b77223 */ /* 0x000fc400000100f5 */
[----:B------:R-:W-:-:S05]  /*9f80*/  FFMA.FTZ R182, R194, R247, R182 ;  /* 0x000000f7c2b67223 */ /* 0x000fca00000100b6 */
[----:B------:R-:W-:Y:S01]  /*9f90*/  F2FP.F16.F32.PACK_AB R176, R182, R183 ;  /* 0x000000b7b6b0723e */ /* 0x000fe200000000ff */
[----:B------:R-:W-:Y:S06]  /*9fa0*/  BRA `(.L_x_3343) ;  /* 0x00000008003c7947 */ /* 0x000fec0003800000 */
.L_x_3340:
        /* <DEDUP_REMOVED lines=45> */
.L_x_3346:
        /* <DEDUP_REMOVED lines=33> */
.L_x_3345:
        /* <DEDUP_REMOVED lines=37> */
.L_x_3347:
        /* <DEDUP_REMOVED lines=28> */
.L_x_3343:
        /* <DEDUP_REMOVED lines=9> */
.L_x_3339:
[----:B------:R-:W-:Y:S05]  /*a930*/  BSYNC.RECONVERGENT B0 ;  /* 0x0000000000007941 */ /* 0x000fea0003800200 */
.L_x_3338:
[----:B-1-34-:R-:W1:Y:S02]  /*a940*/  LDC.64 R176, c[0x0][0x380] ;  /* 0x0000e000ffb07b82 */ /* 0x01ae640000000a00 */
[----:B-1----:R-:W-:-:S04]  /*a950*/  LEA R3, R176, R3, 0x2 ;  /* 0x00000003b0037211 */ /* 0x002fc800078e10ff */
[----:B------:R-:W-:-:S13]  /*a960*/  ISETP.GE.AND P1, PT, R3, R177, PT ;  /* 0x000000b10300720c */ /* 0x000fda0003f26270 */
[----:B------:R-:W-:Y:S05]  /*a970*/  @!P1 BRA `(.L_x_3348) ;  /* 0xffffff5c00d89947 */ /* 0x000fea000383ffff */
.L_x_3277:
[----:B------:R-:W-:Y:S05]  /*a980*/  BSYNC B1 ;  /* 0x0000000000017941 */ /* 0x000fea0003800000 */
.L_x_3276:
        /* <DEDUP_REMOVED lines=24> */
[----:B------:R-:W-:-:S02]  /*ab10*/  IADD3.X R64, PT, PT, R62, UR19, RZ, P0, !PT ;  /* 0x000000133e407c10 */ /* 0x000fc400087fe4ff */
[C---:B------:R-:W-:Y:S01]  /*ab20*/  ISETP.GE.U32.AND P0, PT, R49.reuse, 0x80, PT ;  /* 0x000000803100780c */ /* 0x040fe20003f06070 */
[----:B------:R-:W-:Y:S01]  /*ab30*/  STS.128 [R0+0x410], R152 ;  /* 0x0004109800007388 */ /* 0x000fe20000000c00 */
[----:B------:R-:W-:Y:S02]  /*ab40*/  IADD3.X R62, PT, PT, R62, UR17, RZ, P1, !PT ;  /* 0x000000113e3e7c10 */ /* 0x000fe40008ffe4ff */
[C---:B------:R-:W-:Y:S01]  /*ab50*/  ISETP.GE.U32.AND P1, PT, R49.reuse, 0x100, PT ;  /* 0x000001003100780c */ /* 0x040fe20003f26070 */
[----:B------:R-:W-:Y:S01]  /*ab60*/  STS.128 [R0+0x800], R116 ;  /* 0x0008007400007388 */ /* 0x000fe20000000c00 */
[C---:B------:R-:W-:Y:S02]  /*ab70*/  ISETP.GE.U32.AND P5, PT, R49.reuse, 0x180, PT ;  /* 0x000001803100780c */ /* 0x040fe40003fa6070 */
[----:B------:R-:W-:Y:S01]  /*ab80*/  ISETP.GE.U32.AND P4, PT, R49, 0x280, PT ;  /* 0x000002803100780c */ /* 0x000fe20003f86070 */
[----:B------:R-:W-:Y:S04]  /*ab90*/  STS.128 [R0+0x810], R120 ;  /* 0x0008107800007388 */ /* 0x000fe80000000c00 */
[----:B------:R-:W-:Y:S01]  /*aba0*/  STS.128 [R0+0xc00], R124 ;  /* 0x000c007c00007388 */ /* 0x000fe20000000c00 */
[----:B------:R-:W-:-:S02]  /*abb0*/  @P0 MOV R2, R53 ;  /* 0x0000003500020202 */ /* 0x000fc40000000f00 */
[----:B------:R-:W-:Y:S01]  /*abc0*/  @P0 IADD3 R53, P2, PT, R53, 0x200, RZ ;  /* 0x0000020035350810 */ /* 0x000fe20007f5e0ff */
        /* <DEDUP_REMOVED lines=76> */
[-C--:B------:R-:W-:Y:S02]  /*b090*/  @P0 MOV R3, R64.reuse ;  /* 0x0000004000030202 */ /* 0x080fe40000000f00 */
[----:B------:R-:W-:Y:S01]  /*b0a0*/  @P0 IADD3.X R64, PT, PT, RZ, R64, RZ, P2, !PT ;  /* 0x00000040ff400210 */ /* 0x000fe200017fe4ff */
[----:B------:R-:W-:Y:S01]  /*b0b0*/  FADD.FTZ R31, R4, R31 ;  /* 0x0000001f041f7221 */ /* 0x000fe20000010000 */
[----:B------:R-:W-:Y:S01]  /*b0c0*/  FADD.FTZ R23, R5, R40 ;  /* 0x0000002805177221 */ /* 0x000fe20000010000 */
[----:B-1----:R-:W-:Y:S01]  /*b0d0*/  FADD.FTZ R7, R7, R42 ;  /* 0x0000002a07077221 */ /* 0x002fe20000010000 */
[----:B--2---:R-:W-:Y:S01]  /*b0e0*/  FADD.FTZ R33, R8, R33 ;  /* 0x0000002108217221 */ /* 0x004fe20000010000 */
[----:B---3--:R-:W-:Y:S01]  /*b0f0*/  FADD.FTZ R9, R9, R44 ;  /* 0x0000002c09097221 */ /* 0x008fe20000010000 */
[----:B------:R-:W-:Y:S01]  /*b100*/  STS.128 [R0], R68 ;  /* 0x0000004400007388 */ /* 0x000fe20000000c00 */
[----:B----4-:R-:W-:-:S03]  /*b110*/  FADD.FTZ R35, R10, R35 ;  /* 0x000000230a237221 */ /* 0x010fc60000010000 */
[----:B------:R-:W-:Y:S01]  /*b120*/  STS.128 [R0+0x10], R72 ;  /* 0x0000104800007388 */ /* 0x000fe20000000c00 */
[----:B0-----:R-:W-:-:S03]  /*b130*/  FADD.FTZ R11, R11, R46 ;  /* 0x0000002e0b0b7221 */ /* 0x001fc60000010000 */
        /* <DEDUP_REMOVED lines=191> */
.L_x_3297:
[----:B------:R-:W-:Y:S01]  /*bd30*/  HFMA2 R248, -RZ, RZ, 0, 5.9604644775390625e-08 ;  /* 0x00000001fff87431 */ /* 0x000fe200000001ff */
[----:B------:R-:W-:Y:S01]  /*bd40*/  BSSY B0, `(.L_x_3349) ;  /* 0x0000006000007945 */ /* 0x000fe20003800000 */
[----:B------:R-:W-:Y:S02]  /*bd50*/  MOV R249, 0x1f ;  /* 0x0000001f00f97802 */ /* 0x000fe40000000f00 */
[----:B------:R-:W-:-:S07]  /*bd60*/  MOV R246, 0xffffffff ;  /* 0xffffffff00f67802 */ /* 0x000fce0000000f00 */
[----:B-----5:R-:W-:Y:S05]  /*bd70*/  WARPSYNC.COLLECTIVE R246, `(.L_x_3350) ;  /* 0x00000000f6087348 */ /* 0x020fea0003c00000 */
[----:B------:R0:W1:Y:S02]  /*bd80*/  SHFL.BFLY P6, R247, R245, R248, R249 ;  /* 0x0c0000f8f5f77389 */ /* 0x00006400000c00f9 */
[----:B01---5:R-:W-:Y:S05]  /*bd90*/  ENDCOLLECTIVE ;  /* 0x000000000000791b */ /* 0x023fea0003800000 */
.L_x_3350:
[----:B------:R-:W-:Y:S05]  /*bda0*/  BSYNC B0 ;  /* 0x0000000000007941 */ /* 0x000fea0003800000 */
.L_x_3349:
        /* <DEDUP_REMOVED lines=9> */
.L_x_3351:
[----:B------:R-:W-:Y:S01]  /*be40*/  HFMA2 R248, -RZ, RZ, 0, 1.1920928955078125e-07 ;  /* 0x00000002fff87431 */ /* 0x000fe200000001ff */
[----:B------:R-:W-:Y:S02]  /*be50*/  MOV R245, R176 ;  /* 0x000000b000f57202 */ /* 0x000fe40000000f00 */
[----:B------:R-:W-:-:S07]  /*be60*/  MOV R177, R247 ;  /* 0x000000f700b17202 */ /* 0x000fce0000000f00 */
[----:B------:R-:W-:Y:S05]  /*be70*/  WARPSYNC.COLLECTIVE R246, `(.L_x_3352) ;  /* 0x00000000f6087348 */ /* 0x000fea0003c00000 */
[----:B------:R0:W1:Y:S02]  /*be80*/  SHFL.BFLY P6, R247, R245, R248, R249 ;  /* 0x0c0000f8f5f77389 */ /* 0x00006400000c00f9 */
[----:B01----:R-:W-:Y:S05]  /*be90*/  ENDCOLLECTIVE ;  /* 0x000000000000791b */ /* 0x003fea0003800000 */
.L_x_3352:
[----:B------:R-:W-:-:S05]  /*bea0*/  FADD.FTZ R177, R177, R244 ;  /* 0x000000f4b1b17221 */ /* 0x000fca0000010000 */
[----:B------:R-:W-:Y:S02]  /*beb0*/  MOV R245, R177 ;  /* 0x000000b100f57202 */ /* 0x000fe40000000f00 */
[----:B------:R-:W-:-:S07]  /*bec0*/  MOV R179, R247 ;  /* 0x000000f700b37202 */ /* 0x000fce0000000f00 */
[----:B------:R-:W-:Y:S05]  /*bed0*/  WARPSYNC.COLLECTIVE R246, `(.L_x_3353) ;  /* 0x00000000f6087348 */ /* 0x000fea0003c00000 */
[----:B------:R0:W1:Y:S02]  /*bee0*/  SHFL.BFLY P6, R247, R245, R248, R249 ;  /* 0x0c0000f8f5f77389 */ /* 0x00006400000c00f9 */
[----:B01----:R-:W-:Y:S05]  /*bef0*/  ENDCOLLECTIVE ;  /* 0x000000000000791b */ /* 0x003fea0003800000 */
.L_x_3353:
[----:B------:R-:W-:Y:S01]  /*bf00*/  FADD.FTZ R179, R176, R179 ;  /* 0x000000b3b0b37221 */ /* 0x000fe20000010000 */
[----:B------:R-:W-:-:S04]  /*bf10*/  HFMA2 R248, -RZ, RZ, 0, 2.384185791015625e-07 ;  /* 0x00000004fff87431 */ /* 0x000fc800000001ff */
[----:B------:R-:W-:Y:S02]  /*bf20*/  MOV R245, R179 ;  /* 0x000000b300f57202 */ /* 0x000fe40000000f00 */
[----:B------:R-:W-:-:S07]  /*bf30*/  MOV R178, R247 ;  /* 0x000000f700b27202 */ /* 0x000fce0000000f00 */
[----:B------:R-:W-:Y:S05]  /*bf40*/  WARPSYNC.COLLECTIVE R246, `(.L_x_3354) ;  /* 0x00000000f6087348 */ /* 0x000fea0003c00000 */
[----:B------:R0:W1:Y:S02]  /*bf50*/  SHFL.BFLY P6, R247, R245, R248, R249 ;  /* 0x0c0000f8f5f77389 */ /* 0x00006400000c00f9 */
[----:B01----:R-:W-:Y:S05]  /*bf60*/  ENDCOLLECTIVE ;  /* 0x000000000000791b */ /* 0x003fea0003800000 */
.L_x_3354:
[----:B------:R-:W-:-:S05]  /*bf70*/  FADD.FTZ R178, R177, R178 ;  /* 0x000000b2b1b27221 */ /* 0x000fca0000010000 */
[----:B------:R-:W-:Y:S02]  /*bf80*/  MOV R245, R178 ;  /* 0x000000b200f57202 */ /* 0x000fe40000000f00 */
[----:B------:R-:W-:-:S07]  /*bf90*/  MOV R182, R247 ;  /* 0x000000f700b67202 */ /* 0x000fce0000000f00 */
[----:B------:R-:W-:Y:S05]  /*bfa0*/  WARPSYNC.COLLECTIVE R246, `(.L_x_3355) ;  /* 0x00000000f6087348 */ /* 0x000fea0003c00000 */
[----:B------:R0:W1:Y:S02]  /*bfb0*/  SHFL.BFLY P6, R247, R245, R248, R249 ;  /* 0x0c0000f8f5f77389 */ /* 0x00006400000c00f9 */
[----:B01----:R-:W-:Y:S05]  /*bfc0*/  ENDCOLLECTIVE ;  /* 0x000000000000791b */ /* 0x003fea0003800000 */
.L_x_3355:
[----:B------:R-:W-:Y:S01]  /*bfd0*/  FADD.FTZ R182, R179, R182 ;  /* 0x000000b6b3b67221 */ /* 0x000fe20000010000 */
[----:B------:R-:W-:-:S04]  /*bfe0*/  HFMA2 R248, -RZ, RZ, 0, 4.76837158203125e-07 ;  /* 0x00000008fff87431 */ /* 0x000fc800000001ff */
[----:B------:R-:W-:Y:S02]  /*bff0*/  MOV R245, R182 ;  /* 0x000000b600f57202 */ /* 0x000fe40000000f00 */
[----:B------:R-:W-:-:S07]  /*c000*/  MOV R181, R247 ;  /* 0x000000f700b57202 */ /* 0x000fce0000000f00 */
[----:B------:R-:W-:Y:S05]  /*c010*/  WARPSYNC.COLLECTIVE R246, `(.L_x_3356) ;  /* 0x00000000f6087348 */ /* 0x000fea0003c00000 */
[----:B------:R0:W1:Y:S02]  /*c020*/  SHFL.BFLY P6, R247, R245, R248, R249 ;  /* 0x0c0000f8f5f77389 */ /* 0x00006400000c00f9 */
[----:B01----:R-:W-:Y:S05]  /*c030*/  ENDCOLLECTIVE ;  /* 0x000000000000791b */ /* 0x003fea0003800000 */
.L_x_3356:
[----:B------:R-:W-:-:S05]  /*c040*/  FADD.FTZ R181, R178, R181 ;  /* 0x000000b5b2b57221 */ /* 0x000fca0000010000 */
[----:B------:R-:W-:Y:S02]  /*c050*/  MOV R245, R181 ;  /* 0x000000b500f57202 */ /* 0x000fe40000000f00 */
[----:B------:R-:W-:-:S07]  /*c060*/  MOV R183, R247 ;  /* 0x000000f700b77202 */ /* 0x000fce0000000f00 */
[----:B------:R-:W-:Y:S05]  /*c070*/  WARPSYNC.COLLECTIVE R246, `(.L_x_3357) ;  /* 0x00000000f6087348 */ /* 0x000fea0003c00000 */
[----:B------:R0:W1:Y:S02]  /*c080*/  SHFL.BFLY P6, R247, R245, R248, R249 ;  /* 0x0c0000f8f5f77389 */ /* 0x00006400000c00f9 */
[----:B01----:R-:W-:Y:S05]  /*c090*/  ENDCOLLECTIVE ;  /* 0x000000000000791b */ /* 0x003fea0003800000 */
.L_x_3357:
[----:B------:R-:W-:Y:S01]  /*c0a0*/  FADD.FTZ R183, R182, R183 ;  /* 0x000000b7b6b77221 */ /* 0x000fe20000010000 */
[----:B------:R-:W-:-:S04]  /*c0b0*/  HFMA2 R248, -RZ, RZ, 0, 9.5367431640625e-07 ;  /* 0x00000010fff87431 */ /* 0x000fc800000001ff */
[----:B------:R-:W-:Y:S02]  /*c0c0*/  MOV R245, R183 ;  /* 0x000000b700f57202 */ /* 0x000fe40000000f00 */
[----:B------:R-:W-:-:S07]  /*c0d0*/  MOV R242, R247 ;  /* 0x000000f700f27202 */ /* 0x000fce0000000f00 */
[----:B------:R-:W-:Y:S05]  /*c0e0*/  WARPSYNC.COLLECTIVE R246, `(.L_x_3358) ;  /* 0x00000000f6087348 */ /* 0x000fea0003c00000 */
[----:B------:R0:W1:Y:S02]  /*c0f0*/  SHFL.BFLY P6, R247, R245, R248, R249 ;  /* 0x0c0000f8f5f77389 */ /* 0x00006400000c00f9 */
[----:B01----:R-:W-:Y:S05]  /*c100*/  ENDCOLLECTIVE ;  /* 0x000000000000791b */ /* 0x003fea0003800000 */
.L_x_3358:
[----:B------:R-:W-:-:S05]  /*c110*/  FADD.FTZ R242, R181, R242 ;  /* 0x000000f2b5f27221 */ /* 0x000fca0000010000 */
[----:B------:R-:W-:Y:S02]  /*c120*/  MOV R245, R242 ;  /* 0x000000f200f57202 */ /* 0x000fe40000000f00 */
[----:B------:R-:W-:-:S07]  /*c130*/  MOV R176, R247 ;  /* 0x000000f700b07202 */ /* 0x000fce0000000f00 */
[----:B------:R-:W-:Y:S05]  /*c140*/  WARPSYNC.COLLECTIVE R246, `(.L_x_3359) ;  /* 0x00000000f6087348 */ /* 0x000fea0003c00000 */
[----:B------:R0:W1:Y:S02]  /*c150*/  SHFL.BFLY P6, R247, R245, R248, R249 ;  /* 0x0c0000f8f5f77389 */ /* 0x00006400000c00f9 */
[----:B01----:R-:W-:Y:S05]  /*c160*/  ENDCOLLECTIVE ;  /* 0x000000000000791b */ /* 0x003fea0003800000 */
.L_x_3359:
[----:B------:R-:W-:Y:S01]  /*c170*/  MOV R177, R247 ;  /* 0x000000f700b17202 */ /* 0x000fe20000000f00 */
[----:B------:R-:W-:Y:S06]  /*c180*/  BRA `(.L_x_3360) ;  /* 0xffffff7c00a07947 */ /* 0x000fec000383ffff */
.L_x_3361:
        /* <DEDUP_REMOVED lines=15> */
.L_x_7128:


//--------------------- .text._ZN10layer_norm31ln_parallel_residual_bwd_kernelINS_13Kernel_traitsIf6__halfS2_S2_fjLj1280ELj1ELj4ELj1ELj16ENS_18Kernel_traits_baseILj1280EfS2_S2_S2_fjLj128EEEEELb0ELb1ELb1EEEvNS_9BwdParamsE --------------------------
	.section	.text._ZN10layer_norm31ln_parallel_residual_bwd_kernelINS_13Kernel_traitsIf6__halfS2_S2_fjLj1280ELj1ELj4ELj1ELj16ENS_18Kernel_traits_baseILj1280EfS2_S2_S2_fjLj128EEEEELb0ELb1ELb1EEEvNS_9BwdParamsE,"ax",@progbits
	.align	128
        .global         _ZN10layer_norm31ln_parallel_residual_bwd_kernelINS_13Kernel_traitsIf6__halfS2_S2_fjLj1280ELj1ELj4ELj1ELj16ENS_18Kernel_traits_baseILj1280EfS2_S2_S2_fjLj128EEEEELb0ELb1ELb1EEEvNS_9BwdParamsE
        .type           _ZN10layer_norm31ln_parallel_residual_bwd_kernelINS_13Kernel_traitsIf6__halfS2_S2_fjLj1280ELj1ELj4ELj1ELj16ENS_18Kernel_traits_baseILj1280EfS2_S2_S2_fjLj128EEEEELb0ELb1ELb1EEEvNS_9BwdParamsE,@function
        .size           _ZN10layer_norm31ln_parallel_residual_bwd_kernelINS_13Kernel_traitsIf6__halfS2_S2_fjLj1280ELj1ELj4ELj1ELj16ENS_18Kernel_traits_baseILj1280EfS2_S2_S2_fjLj128EEEEELb0ELb1ELb1EEEvNS_9BwdParamsE,(.L_x_7129 - _ZN10layer_norm31ln_parallel_residual_bwd_kernelINS_13Kernel_traitsIf6__halfS2_S2_fjLj1280ELj1ELj4ELj1ELj16ENS_18Kernel_traits_baseILj1280EfS2_S2_S2_fjLj128EEEEELb0ELb1ELb1EEEvNS_9BwdParamsE)
        .other          _ZN10layer_norm31ln_parallel_residual_bwd_kernelINS_13Kernel_traitsIf6__halfS2_S2_fjLj1280ELj1ELj4ELj1ELj16ENS_18Kernel_traits_baseILj1280EfS2_S2_S2_fjLj128EEEEELb0ELb1ELb1EEEvNS_9BwdParamsE,@"STO_CUDA_ENTRY STV_DEFAULT"
_ZN10layer_norm31ln_parallel_residual_bwd_kernelINS_13Kernel_traitsIf6__halfS2_S2_fjLj1280ELj1ELj4ELj1ELj16ENS_18Kernel_traits_baseILj1280EfS2_S2_S2_fjLj128EEEEELb0ELb1ELb1EEEvNS_9BwdParamsE:
.text._ZN10layer_norm31ln_parallel_residual_bwd_kernelINS_13Kernel_traitsIf6__halfS2_S2_fjLj1280ELj1ELj4ELj1ELj16ENS_18Kernel_traits_baseILj1280EfS2_S2_S2_fjLj128EEEEELb0ELb1ELb1EEEvNS_9BwdParamsE:
        /* <DEDUP_REMOVED lines=146> */
.L_x_3408:
[----:B0-----:R-:W0:Y:S08]  /*0920*/  LDC.64 R2, c[0x0][0x3c0] ;  /* 0x0000f000ff027b82 */ /* 0x001e300000000a00 */
[----:B------:R-:W1:Y:S08]  /*0930*/  LDC.64 R4, c[0x0][0x3c8] ;  /* 0x0000f200ff047b82 */ /* 0x000e700000000a00 */
[----:B------:R-:W2:Y:S01]  /*0940*/  LDC.64 R142, c[0x0][0x438] ;  /* 0x00010e00ff8e7b82 */ /* 0x000ea20000000a00 */
[----:B0-----:R-:W-:-:S05]  /*0950*/  IMAD.WIDE R2, R19, 0x4, R2 ;  /* 0x0000000413027825 */ /* 0x001fca00078e0202 */
[----:B---3--:R-:W3:Y:S01]  /*0960*/  LDG.E R0, desc[UR10][R2.64] ;  /* 0x0000000a02007981 */ /* 0x008ee2000c1e1900 */
[----:B-1----:R-:W-:-:S06]  /*0970*/  IMAD.WIDE R4, R19, 0x4, R4 ;  /* 0x0000000413047825 */ /* 0x002fcc00078e0204 */
[----:B-----5:R0:W5:Y:S01]  /*0980*/  LDG.E R5, desc[UR10][R4.64] ;  /* 0x0000000a04057981 */ /* 0x020162000c1e1900 */
[----:B------:R-:W-:Y:S01]  /*0990*/  IMAD R20, R19, UR13, RZ ;  /* 0x0000000d13147c24 */ /* 0x000fe2000f8e02ff */
[----:B--2---:R-:W-:Y:S01]  /*09a0*/  ISETP.NE.U32.AND P0, PT, R142, RZ, PT ;  /* 0x000000ff8e00720c */ /* 0x004fe20003f05070 */
[----:B------:R-:W1:Y:S01]  /*09b0*/  S2R R22, SR_TID.X ;  /* 0x0000000000167919 */ /* 0x000e620000002100 */
[----:B------:R-:W-:Y:S02]  /*09c0*/  ISETP.NE.AND P1, PT, RZ, UR12, PT ;  /* 0x0000000cff007c0c */ /* 0x000fe4000bf25270 */
[----:B------:R-:W-:Y:S02]  /*09d0*/  ISETP.NE.AND.EX P0, PT, R143, RZ, PT, P0 ;  /* 0x000000ff8f00720c */ /* 0x000fe40003f05300 */
[----:B------:R-:W-:-:S04]  /*09e0*/  SHF.R.S32.HI R21, RZ, 0x1f, R20 ;  /* 0x0000001fff157819 */ /* 0x000fc80000011414 */
[----:B------:R-:W-:Y:S02]  /*09f0*/  LEA.HI R21, R21, R20, RZ, 0x3 ;  /* 0x0000001415157211 */ /* 0x000fe400078f18ff */
[----:B-1----:R-:W-:-:S04]  /*0a00*/  LOP3.LUT R22, R22, 0x1f, RZ, 0xc0, !PT ;  /* 0x0000001f16167812 */ /* 0x002fc800078ec0ff */
[----:B------:R-:W-:Y:S02]  /*0a10*/  LEA.HI.SX32 R21, R21, R22, 0x1d ;  /* 0x0000001615157211 */ /* 0x000fe400078feaff */
[----:B---3--:R-:W-:Y:S01]  /*0a20*/  FSEL R0, R0, RZ, !P1 ;  /* 0x000000ff00007208 */ /* 0x008fe20004800000 */
[----:B0-----:R-:W-:Y:S06]  /*0a30*/  @P0 BRA `(.L_x_3365) ;  /* 0x00000014006c0947 */ /* 0x001fec0003800000 */
[----:B------:R-:W0:Y:S08]  /*0a40*/  LDC.64 R116, c[0x0][0x3a8] ;  /* 0x0000ea00ff747b82 */ /* 0x000e300000000a00 */
[----:B------:R-:W1:Y:S01]  /*0a50*/  LDC.64 R124, c[0x0][0x428] ;  /* 0x00010a00ff7c7b82 */ /* 0x000e620000000a00 */
[C---:B------:R-:W-:Y:S02]  /*0a60*/  IADD3 R3, PT, PT, R21.reuse, 0x40, RZ ;  /* 0x0000004015037810 */ /* 0x040fe40007ffe0ff */
[----:B------:R-:W-:-:S02]  /*0a70*/  IADD3 R4, PT, PT, R21, 0x80, RZ ;  /* 0x0000008015047810 */ /* 0x000fc40007ffe0ff */
[C---:B------:R-:W-:Y:S02]  /*0a80*/  IADD3 R20, PT, PT, R21.reuse, 0x20, RZ ;  /* 0x0000002015147810 */ /* 0x040fe40007ffe0ff */
[C---:B------:R-:W-:Y:S01]  /*0a90*/  IADD3 R2, PT, PT, R21.reuse, 0x60, RZ ;  /* 0x0000006015027810 */ /* 0x040fe20007ffe0ff */
[----:B0-----:R-:W-:-:S04]  /*0aa0*/  IMAD.WIDE.U32 R36, R21, 0x10, R116 ;  /* 0x0000001015247825 */ /* 0x001fc800078e0074 */
[C-C-:B------:R-:W-:Y:S02]  /*0ab0*/  IMAD.WIDE.U32 R40, R3.reuse, 0x10, R116.reuse ;  /* 0x0000001003287825 */ /* 0x140fe400078e0074 */
[----:B------:R-:W2:Y:S02]  /*0ac0*/  LDG.E.128 R36, desc[UR10][R36.64] ;  /* 0x0000000a24247981 */ /* 0x000ea4000c1e1d00 */
[--C-:B------:R-:W-:Y:S02]  /*0ad0*/  IMAD.WIDE.U32 R32, R4, 0x10, R116.reuse ;  /* 0x0000001004207825 */ /* 0x100fe400078e0074 */
[----:B------:R-:W3:Y:S02]  /*0ae0*/  LDG.E.128 R40, desc[UR10][R40.64] ;  /* 0x0000000a28287981 */ /* 0x000ee4000c1e1d00 */
[----:B------:R-:W-:Y:S02]  /*0af0*/  IMAD.WIDE.U32 R24, R20, 0x10, R116 ;  /* 0x0000001014187825 */ /* 0x000fe400078e0074 */
[----:B------:R-:W4:Y:S02]  /*0b00*/  LDG.E.128 R32, desc[UR10][R32.64] ;  /* 0x0000000a20207981 */ /* 0x000f24000c1e1d00 */
[----:B-1----:R-:W-:-:S02]  /*0b10*/  IMAD.WIDE.U32 R112, R3, 0x10, R124 ;  /* 0x0000001003707825 */ /* 0x002fc400078e007c */
[----:B------:R-:W4:Y:S02]  /*0b20*/  LDG.E.128 R24, desc[UR10][R24.64] ;  /* 0x0000000a18187981 */ /* 0x000f24000c1e1d00 */
[----:B------:R-:W-:Y:S02]  /*0b30*/  IMAD.WIDE.U32 R116, R2, 0x10, R116 ;  /* 0x0000001002747825 */ /* 0x000fe400078e0074 */
[----:B------:R-:W4:Y:S02]  /*0b40*/  LDG.E.128 R112, desc[UR10][R112.64] ;  /* 0x0000000a70707981 */ /* 0x000f24000c1e1d00 */
[--C-:B------:R-:W-:Y:S02]  /*0b50*/  IMAD.WIDE.U32 R28, R21, 0x10, R124.reuse ;  /* 0x00000010151c7825 */ /* 0x100fe400078e007c */
[----:B------:R-:W4:Y:S02]  /*0b60*/  LDG.E.128 R116, desc[UR10][R116.64] ;  /* 0x0000000a74747981 */ /* 0x000f24000c1e1d00 */
[----:B------:R-:W-:-:S02]  /*0b70*/  IMAD.WIDE.U32 R128, R20, 0x10, R124 ;  /* 0x0000001014807825 */ /* 0x000fc400078e007c */
[----:B------:R-:W4:Y:S02]  /*0b80*/  LDG.E.128 R28, desc[UR10][R28.64] ;  /* 0x0000000a1c1c7981 */ /* 0x000f24000c1e1d00 */
[--C-:B------:R-:W-:Y:S02]  /*0b90*/  IMAD.WIDE.U32 R120, R2, 0x10, R124.reuse ;  /* 0x0000001002787825 */ /* 0x100fe400078e007c */
[----:B------:R-:W4:Y:S04]  /*0ba0*/  LDG.E.128 R128, desc[UR10][R128.64] ;  /* 0x0000000a80807981 */ /* 0x000f28000c1e1d00 */
[----:B------:R-:W4:Y:S01]  /*0bb0*/  LDG.E.128 R120, desc[UR10][R120.64] ;  /* 0x0000000a78787981 */ /* 0x000f22000c1e1d00 */
[----:B------:R-:W-:-:S06]  /*0bc0*/  IMAD.WIDE.U32 R124, R4, 0x10, R124 ;  /* 0x00000010047c7825 */ /* 0x000fcc00078e007c */
[----:B------:R-:W4:Y:S01]  /*0bd0*/  LDG.E.128 R124, desc[UR10][R124.64] ;  /* 0x0000000a7c7c7981 */ /* 0x000f22000c1e1d00 */
[----:B--2---:R-:W-:Y:S02]  /*0be0*/  HADD2.F32 R133, -RZ, R36.H0_H0 ;  /* 0x20000024ff857230 */ /* 0x004fe40000004100 */
[--C-:B---3--:R-:W-:Y:S02]  /*0bf0*/  HADD2.F32 R162, -RZ, R40.reuse.H0_H0 ;  /* 0x20000028ffa27230 */ /* 0x108fe40000004100 */
[----:B------:R-:W-:Y:S02]  /*0c00*/  HADD2.F32 R161, -RZ, R40.H1_H1 ;  /* 0x30000028ffa17230 */ /* 0x000fe40000004100 */
[--C-:B----4-:R-:W-:Y:S02]  /*0c10*/  HADD2.F32 R132, -RZ, R35.reuse.H0_H0 ;  /* 0x20000023ff847230 */ /* 0x110fe40000004100 */
        /* <DEDUP_REMOVED lines=8> */
[----:B------:R-:W-:Y:S02]  /*0ca0*/  HADD2.F32 R195, -RZ, R117.H1_H1 ;  /* 0x30000075ffc37230 */ /* 0x000fe40000004100 */
[----:B------:R-:W-:Y:S02]  /*0cb0*/  HADD2.F32 R112, -RZ, R118.H0_H0 ;  /* 0x20000076ff707230 */ /* 0x000fe40000004100 */
[--C-:B------:R-:W-:Y:S02]  /*0cc0*/  HADD2.F32 R134, -RZ, R33.reuse.H0_H0 ;  /* 0x20000021ff867230 */ /* 0x100fe40000004100 */
[----:B------:R-:W-:Y:S02]  /*0cd0*/  HADD2.F32 R217, -RZ, R33.H1_H1 ;  /* 0x30000021ffd97230 */ /* 0x000fe40000004100 */
[--C-:B------:R-:W-:Y:S02]  /*0ce0*/  HADD2.F32 R216, -RZ, R34.reuse.H0_H0 ;  /* 0x20000022ffd87230 */ /* 0x100fe40000004100 */
[----:B------:R-:W-:-:S02]  /*0cf0*/  HADD2.F32 R215, -RZ, R34.H1_H1 ;  /* 0x30000022ffd77230 */ /* 0x000fc40000004100 */
[----:B------:R-:W-:Y:S02]  /*0d00*/  HADD2.F32 R203, -RZ, R36.H1_H1 ;  /* 0x30000024ffcb7230 */ /* 0x000fe40000004100 */
[--C-:B------:R-:W-:Y:S02]  /*0d10*/  HADD2.F32 R202, -RZ, R37.reuse.H0_H0 ;  /* 0x20000025ffca7230 */ /* 0x100fe40000004100 */
[----:B------:R-:W-:Y:S02]  /*0d20*/  HADD2.F32 R201, -RZ, R37.H1_H1 ;  /* 0x30000025ffc97230 */ /* 0x000fe40000004100 */
        /* <DEDUP_REMOVED lines=18> */
[----:B------:R-:W-:Y:S02]  /*0e50*/  HADD2.F32 R118, -RZ, R118.H1_H1 ;  /* 0x30000076ff767230 */ /* 0x000fe40000004100 */
[--C-:B------:R-:W-:Y:S02]  /*0e60*/  HADD2.F32 R117, -RZ, R119.reuse.H0_H0 ;  /* 0x20000077ff757230 */ /* 0x100fe40000004100 */
[----:B------:R-:W-:-:S02]  /*0e70*/  HADD2.F32 R116, -RZ, R119.H1_H1 ;  /* 0x30000077ff747230 */ /* 0x000fc40000004100 */
[----:B------:R-:W-:Y:S01]  /*0e80*/  FADD.FTZ R133, -R0, R133 ;  /* 0x0000008500857221 */ /* 0x000fe20000010100 */
[--C-:B------:R-:W-:Y:S02]  /*0e90*/  HADD2.F32 R38, -RZ, R28.reuse.H0_H0 ;  /* 0x2000001cff267230 */ /* 0x100fe40000004100 */
[----:B------:R-:W-:Y:S02]  /*0ea0*/  HADD2.F32 R37, -RZ, R28.H1_H1 ;  /* 0x3000001cff257230 */ /* 0x000fe40000004100 */
[--C-:B------:R-:W-:Y:S02]  /*0eb0*/  HADD2.F32 R36, -RZ, R29.reuse.H0_H0 ;  /* 0x2000001dff247230 */ /* 0x100fe40000004100 */
[----:B------:R-:W-:Y:S02]  /*0ec0*/  HADD2.F32 R35, -RZ, R29.H1_H1 ;  /* 0x3000001dff237230 */ /* 0x000fe40000004100 */
[--C-:B------:R-:W-:Y:S02]  /*0ed0*/  HADD2.F32 R34, -RZ, R30.reuse.H0_H0 ;  /* 0x2000001eff227230 */ /* 0x100fe40000004100 */
[----:B------:R-:W-:-:S02]  /*0ee0*/  HADD2.F32 R33, -RZ, R30.H1_H1 ;  /* 0x3000001eff217230 */ /* 0x000fc40000004100 */
[C---:B------:R-:W-:Y:S01]  /*0ef0*/  FADD.FTZ R132, -R0.reuse, R132 ;  /* 0x0000008400847221 */ /* 0x040fe20000010100 */
[--C-:B------:R-:W-:Y:S02]  /*0f00*/  HADD2.F32 R30, -RZ, R128.reuse.H0_H0 ;  /* 0x20000080ff1e7230 */ /* 0x100fe40000004100 */
[C---:B------:R-:W-:Y:S01]  /*0f10*/  FADD.FTZ R217, -R0.reuse, R217 ;  /* 0x000000d900d97221 */ /* 0x040fe20000010100 */
[----:B------:R-:W-:Y:S02]  /*0f20*/  HADD2.F32 R29, -RZ, R128.H1_H1 ;  /* 0x30000080ff1d7230 */ /* 0x000fe40000004100 */
[C---:B------:R-:W-:Y:S01]  /*0f30*/  FADD.FTZ R128, -R0.reuse, R134 ;  /* 0x0000008600807221 */ /* 0x040fe20000010100 */
[--C-:B------:R-:W-:Y:S02]  /*0f40*/  HADD2.F32 R28, -RZ, R129.reuse.H0_H0 ;  /* 0x20000081ff1c7230 */ /* 0x100fe40000004100 */
[----:B------:R-:W-:Y:S01]  /*0f50*/  FADD.FTZ R216, -R0, R216 ;  /* 0x000000d800d87221 */ /* 0x000fe20000010100 */
        /* <DEDUP_REMOVED lines=40> */
[----:B------:R-:W-:Y:S01]  /*11e0*/  FMUL.FTZ R211, R80, R38 ;  /* 0x0000002650d37220 */ /* 0x000fe20000410000 */
[----:B-----5:R-:W-:Y:S01]  /*11f0*/  FMUL.FTZ R0, R5, R133 ;  /* 0x0000008505007220 */ /* 0x020fe20000410000 */
[----:B------:R-:W-:-:S02]  /*1200*/  HADD2.F32 R39, -RZ, R113.H0_H0 ;  /* 0x20000071ff277230 */ /* 0x000fc40000004100 */
[----:B------:R-:W-:Y:S02]  /*1210*/  HADD2.F32 R42, -RZ, R113.H1_H1 ;  /* 0x30000071ff2a7230 */ /* 0x000fe40000004100 */
[----:B------:R-:W-:Y:S01]  /*1220*/  FMUL.FTZ R210, R81, R37 ;  /* 0x0000002551d27220 */ /* 0x000fe20000410000 */
[--C-:B------:R-:W-:Y:S02]  /*1230*/  HADD2.F32 R113, -RZ, R121.reuse.H0_H0 ;  /* 0x20000079ff717230 */ /* 0x100fe40000004100 */
[----:B------:R-:W-:Y:S01]  /*1240*/  FMUL.FTZ R203, R5, R203 ;  /* 0x000000cb05cb7220 */ /* 0x000fe20000410000 */
[----:B------:R-:W-:Y:S02]  /*1250*/  HADD2.F32 R152, -RZ, R121.H1_H1 ;  /* 0x30000079ff987230 */ /* 0x000fe40000004100 */
[----:B------:R-:W-:Y:S01]  /*1260*/  FFMA.FTZ R121, R0, R211, RZ ;  /* 0x000000d300797223 */ /* 0x000fe200000100ff */
[--C-:B------:R-:W-:Y:S02]  /*1270*/  HADD2.F32 R151, -RZ, R122.reuse.H0_H0 ;  /* 0x2000007aff977230 */ /* 0x100fe40000004100 */
[----:B------:R-:W-:-:S02]  /*1280*/  HADD2.F32 R154, -RZ, R122.H1_H1 ;  /* 0x3000007aff9a7230 */ /* 0x000fc40000004100 */
[----:B------:R-:W-:Y:S01]  /*1290*/  FADD.FTZ R122, RZ, R211 ;  /* 0x000000d3ff7a7221 */ /* 0x000fe20000010000 */
[----:B------:R-:W-:Y:S01]  /*12a0*/  FMUL.FTZ R209, R82, R36 ;  /* 0x0000002452d17220 */ /* 0x000fe20000410000 */
[----:B------:R-:W-:Y:S01]  /*12b0*/  FMUL.FTZ R202, R5, R202 ;  /* 0x000000ca05ca7220 */ /* 0x000fe20000410000 */
[----:B------:R-:W-:Y:S01]  /*12c0*/  FFMA.FTZ R121, R203, R210, R121 ;  /* 0x000000d2cb797223 */ /* 0x000fe20000010079 */
[----:B------:R-:W-:Y:S01]  /*12d0*/  FADD.FTZ R122, R122, R210 ;  /* 0x000000d27a7a7221 */ /* 0x000fe20000010000 */
[----:B------:R-:W-:Y:S01]  /*12e0*/  FMUL.FTZ R208, R83, R35 ;  /* 0x0000002353d07220 */ /* 0x000fe20000410000 */
[C---:B------:R-:W-:Y:S01]  /*12f0*/  FMUL.FTZ R201, R5.reuse, R201 ;  /* 0x000000c905c97220 */ /* 0x040fe20000410000 */
[----:B------:R-:W-:Y:S01]  /*1300*/  FFMA.FTZ R121, R202, R209, R121 ;  /* 0x000000d1ca797223 */ /* 0x000fe20000010079 */
[----:B------:R-:W-:Y:S01]  /*1310*/  FADD.FTZ R122, R122, R209 ;  /* 0x000000d17a7a7221 */ /* 0x000fe20000010000 */
[----:B------:R-:W-:Y:S01]  /*1320*/  FMUL.FTZ R207, R76, R34 ;  /* 0x000000224ccf7220 */ /* 0x000fe20000410000 */
[----:B------:R-:W-:Y:S01]  /*1330*/  FMUL.FTZ R200, R5, R200 ;  /* 0x000000c805c87220 */ /* 0x000fe20000410000 */
[----:B------:R-:W-:Y:S01]  /*1340*/  FFMA.FTZ R121, R201, R208, R121 ;  /* 0x000000d0c9797223 */ /* 0x000fe20000010079 */
[----:B------:R-:W-:Y:S01]  /*1350*/  FADD.FTZ R122, R122, R208 ;  /* 0x000000d07a7a7221 */ /* 0x000fe20000010000 */
[----:B------:R-:W-:-:S02]  /*1360*/  HADD2.F32 R32, -RZ, R31.H0_H0 ;  /* 0x2000001fff207230 */ /* 0x000fc40000004100 */
[----:B------:R-:W-:Y:S01]  /*1370*/  FMUL.FTZ R206, R77, R33 ;  /* 0x000000214dce7220 */ /* 0x000fe20000410000 */
        /* <DEDUP_REMOVED lines=81> */
[--C-:B------:R-:W-:Y:S02]  /*1890*/  HADD2.F32 R153, -RZ, R123.reuse.H0_H0 ;  /* 0x2000007bff997230 */ /* 0x100fe40000004100 */
[----:B------:R-:W-:Y:S02]  /*18a0*/  HADD2.F32 R172, -RZ, R123.H1_H1 ;  /* 0x3000007bffac7230 */ /* 0x000fe40000004100 */
[----:B------:R-:W-:Y:S01]  /*18b0*/  FMUL.FTZ R123, R5, R213 ;  /* 0x000000d5057b7220 */ /* 0x000fe20000410000 */
[--C-:B------:R-:W-:Y:S02]  /*18c0*/  HADD2.F32 R171, -RZ, R124.reuse.H0_H0 ;  /* 0x2000007cffab7230 */ /* 0x100fe40000004100 */
[----:B------:R-:W-:-:S02]  /*18d0*/  HADD2.F32 R174, -RZ, R124.H1_H1 ;  /* 0x3000007cffae7230 */ /* 0x000fc40000004100 */
[----:B------:R-:W-:Y:S01]  /*18e0*/  FMUL.FTZ R124, R5, R214 ;  /* 0x000000d6057c7220 */ /* 0x000fe20000410000 */
[----:B------:R-:W-:Y:S02]  /*18f0*/  HADD2.F32 R120, -RZ, R120.H1_H1 ;  /* 0x30000078ff787230 */ /* 0x000fe40000004100 */
        /* <DEDUP_REMOVED lines=8> */
[----:B------:R-:W-:-:S02]  /*1980*/  FMUL.FTZ R148, R58, R113 ;  /* 0x000000713a947220 */ /* 0x000fc40000410000 */
[----:B------:R-:W-:Y:S01]  /*1990*/  FADD.FTZ R196, R196, R149 ;  /* 0x00000095c4c47221 */ /* 0x000fe20000010000 */
[----:B------:R-:W-:Y:S01]  /*19a0*/  FFMA.FTZ R195, R123, R149, R195 ;  /* 0x000000957bc37223 */ /* 0x000fe200000100c3 */
[----:B------:R-:W-:Y:S02]  /*19b0*/  FMUL.FTZ R147, R59, R152 ;  /* 0x000000983b937220 */ /* 0x000fe40000410000 */
        /* <DEDUP_REMOVED lines=34> */
[--C-:B------:R-:W-:Y:S02]  /*1be0*/  HADD2.F32 R193, -RZ, R127.reuse.H0_H0 ;  /* 0x2000007fffc17230 */ /* 0x100fe40000004100 */
[----:B------:R-:W-:Y:S01]  /*1bf0*/  FADD.FTZ R196, R196, R138 ;  /* 0x0000008ac4c47221 */ /* 0x000fe20000010000 */
[----:B------:R-:W-:Y:S02]  /*1c00*/  HADD2.F32 R212, -RZ, R127.H1_H1 ;  /* 0x3000007fffd47230 */ /* 0x000fe40000004100 */
[C---:B------:R-:W-:Y:S01]  /*1c10*/  FMUL.FTZ R127, R5.reuse, R217 ;  /* 0x000000d9057f7220 */ /* 0x040fe20000410000 */
        /* <DEDUP_REMOVED lines=61> */
.L_x_3365:
[----:B------:R-:W0:Y:S08]  /*1ff0*/  LDC.64 R116, c[0x0][0x3a8] ;  /* 0x0000ea00ff747b82 */ /* 0x000e300000000a00 */
[----:B------:R-:W1:Y:S01]  /*2000*/  LDC.64 R124, c[0x0][0x428] ;  /* 0x00010a00ff7c7b82 */ /* 0x000e620000000a00 */
[C---:B------:R-:W-:Y:S02]  /*2010*/  IADD3 R3, PT, PT, R21.reuse, 0x40, RZ ;  /* 0x0000004015037810 */ /* 0x040fe40007ffe0ff */
[----:B------:R-:W-:-:S02]  /*2020*/  IADD3 R4, PT, PT, R21, 0x80, RZ ;  /* 0x0000008015047810 */ /* 0x000fc40007ffe0ff */
[C---:B------:R-:W-:Y:S02]  /*2030*/  IADD3 R20, PT, PT, R21.reuse, 0x20, RZ ;  /* 0x0000002015147810 */ /* 0x040fe40007ffe0ff */
[C---:B------:R-:W-:Y:S01]  /*2040*/  IADD3 R2, PT, PT, R21.reuse, 0x60, RZ ;  /* 0x0000006015027810 */ /* 0x040fe20007ffe0ff */
[----:B------:R-:W2:Y:S01]  /*2050*/  LDC.64 R96, c[0x0][0x438] ;  /* 0x00010e00ff607b82 */ /* 0x000ea20000000a00 */
[----:B0-----:R-:W-:-:S04]  /*2060*/  IMAD.WIDE.U32 R36, R21, 0x10, R116 ;  /* 0x0000001015247825 */ /* 0x001fc800078e0074 */
[C-C-:B------:R-:W-:Y:S02]  /*2070*/  IMAD.WIDE.U32 R40, R3.reuse, 0x10, R116.reuse ;  /* 0x0000001003287825 */ /* 0x140fe400078e0074 */
        /* <DEDUP_REMOVED lines=28> */
[----:B---3--:R-:W-:Y:S02]  /*2240*/  HADD2.F32 R133, -RZ, R36.H0_H0 ;  /* 0x20000024ff857230 */ /* 0x008fe40000004100 */
        /* <DEDUP_REMOVED lines=12> */
[----:B------:R-:W-:Y:S02]  /*2310*/  HADD2.F32 R112, -RZ, R118.H0_H0 ;  /* 0x20000076ff707230 */ /* 0x000fe40000004100 */
[--C-:B------:R-:W-:Y:S02]  /*2320*/  HADD2.F32 R134, -RZ, R33.reuse.H0_H0 ;  /* 0x20000021ff867230 */ /* 0x100fe40000004100 */
[----:B------:R-:W-:-:S02]  /*2330*/  HADD2.F32 R217, -RZ, R33.H1_H1 ;  /* 0x30000021ffd97230 */ /* 0x000fc40000004100 */
[--C-:B------:R-:W-:Y:S02]  /*2340*/  HADD2.F32 R216, -RZ, R34.reuse.H0_H0 ;  /* 0x20000022ffd87230 */ /* 0x100fe40000004100 */
[----:B------:R-:W-:Y:S02]  /*2350*/  HADD2.F32 R215, -RZ, R34.H1_H1 ;  /* 0x30000022ffd77230 */ /* 0x000fe40000004100 */
        /* <DEDUP_REMOVED lines=21> */
[----:B------:R-:W-:-:S02]  /*24b0*/  HADD2.F32 R118, -RZ, R118.H1_H1 ;  /* 0x30000076ff767230 */ /* 0x000fc40000004100 */
[--C-:B------:R-:W-:Y:S02]  /*24c0*/  HADD2.F32 R117, -RZ, R119.reuse.H0_H0 ;  /* 0x20000077ff757230 */ /* 0x100fe40000004100 */
[----:B------:R-:W-:Y:S02]  /*24d0*/  HADD2.F32 R116, -RZ, R119.H1_H1 ;  /* 0x30000077ff747230 */ /* 0x000fe40000004100 */
[----:B------:R-:W-:Y:S01]  /*24e0*/  FADD.FTZ R133, -R0, R133 ;  /* 0x0000008500857221 */ /* 0x000fe20000010100 */
[--C-:B------:R-:W-:Y:S02]  /*24f0*/  HADD2.F32 R38, -RZ, R28.reuse.H0_H0 ;  /* 0x2000001cff267230 */ /* 0x100fe40000004100 */
[----:B------:R-:W-:Y:S02]  /*2500*/  HADD2.F32 R37, -RZ, R28.H1_H1 ;  /* 0x3000001cff257230 */ /* 0x000fe40000004100 */
[--C-:B------:R-:W-:Y:S02]  /*2510*/  HADD2.F32 R36, -RZ, R29.reuse.H0_H0 ;  /* 0x2000001dff247230 */ /* 0x100fe40000004100 */
[----:B------:R-:W-:-:S02]  /*2520*/  HADD2.F32 R35, -RZ, R29.H1_H1 ;  /* 0x3000001dff237230 */ /* 0x000fc40000004100 */
[--C-:B------:R-:W-:Y:S02]  /*2530*/  HADD2.F32 R34, -RZ, R30.reuse.H0_H0 ;  /* 0x2000001eff227230 */ /* 0x100fe40000004100 */
[----:B------:R-:W-:Y:S02]  /*2540*/  HADD2.F32 R33, -RZ, R30.H1_H1 ;  /* 0x3000001eff217230 */ /* 0x000fe40000004100 */
[C---:B------:R-:W-:Y:S01]  /*2550*/  FADD.FTZ R132, -R0.reuse, R132 ;  /* 0x0000008400847221 */ /* 0x040fe20000010100 */
[--C-:B------:R-:W-:Y:S02]  /*2560*/  HADD2.F32 R30, -RZ, R128.reuse.H0_H0 ;  /* 0x20000080ff1e7230 */ /* 0x100fe40000004100 */
[C---:B------:R-:W-:Y:S01]  /*2570*/  FADD.FTZ R217, -R0.reuse, R217 ;  /* 0x000000d900d97221 */ /* 0x040fe20000010100 */
[----:B------:R-:W-:Y:S02]  /*2580*/  HADD2.F32 R29, -RZ, R128.H1_H1 ;  /* 0x30000080ff1d7230 */ /* 0x000fe40000004100 */
[----:B------:R-:W-:Y:S01]  /*2590*/  FADD.FTZ R128, -R0, R134 ;  /* 0x0000008600807221 */ /* 0x000fe20000010100 */
[----:B------:R-:W-:-:S02]  /*25a0*/  HADD2.F32 R28, -RZ, R129.H0_H0 ;  /* 0x20000081ff1c7230 */ /* 0x000fc40000004100 */
[C---:B------:R-:W-:Y:S01]  /*25b0*/  FADD.FTZ R216, -R0.reuse, R216 ;  /* 0x000000d800d87221 */ /* 0x040fe20000010100 */
        /* <DEDUP_REMOVED lines=264> */
.L_x_3366:
[----:B------:R0:W-:Y:S04]  /*3640*/  STL [R1+0x128], R21 ;  /* 0x0001281501007387 */ /* 0x0001e80000100800 */
[----:B0-----:R-:W2:Y:S04]  /*3650*/  LDL.LU R21, [R1+0x3c] ;  /* 0x00003c0001157983 */ /* 0x001ea80000300800 */
[----:B------:R0:W-:Y:S01]  /*3660*/  STL [R1+0x124], R20 ;  /* 0x0001241401007387 */ /* 0x0001e20000100800 */
[----:B------:R-:W-:-:S03]  /*3670*/  FADD.FTZ R6, R252, R6 ;  /* 0x00000006fc067221 */ /* 0x000fc60000010000 */
[----:B0-----:R-:W3:Y:S04]  /*3680*/  LDL.LU R20, [R1+0x38] ;  /* 0x0000380001147983 */ /* 0x001ee80000300800 */
[----:B------:R0:W-:Y:S01]  /*3690*/  STL [R1+0x120], R19 ;  /* 0x0001201301007387 */ /* 0x0001e20000100800 */
[----:B------:R-:W-:-:S03]  /*36a0*/  FADD.FTZ R7, R251, R7 ;  /* 0x00000007fb077221 */ /* 0x000fc60000010000 */
[----:B0-----:R-:W4:Y:S04]  /*36b0*/  LDL.LU R19, [R1+0x34] ;  /* 0x0000340001137983 */ /* 0x001f280000300800 */
[----:B------:R0:W-:Y:S01]  /*36c0*/  STL [R1+0x11c], R5 ;  /* 0x00011c0501007387 */ /* 0x0001e20000100800 */
[----:B------:R-:W-:Y:S01]  /*36d0*/  FADD.FTZ R8, R250, R8 ;  /* 0x00000008fa087221 */ /* 0x000fe20000010000 */
[----:B------:R-:W-:Y:S02]  /*36e0*/  FADD.FTZ R9, R249, R9 ;  /* 0x00000009f9097221 */ /* 0x000fe40000010000 */
[----:B0-----:R-:W4:Y:S04]  /*36f0*/  LDL.LU R5, [R1+0x30] ;  /* 0x0000300001057983 */ /* 0x001f280000300800 */
[----:B------:R0:W-:Y:S01]  /*3700*/  STL [R1+0x118], R4 ;  /* 0x0001180401007387 */ /* 0x0001e20000100800 */
[----:B------:R-:W-:Y:S01]  /*3710*/  FADD.FTZ R10, R248, R10 ;  /* 0x0000000af80a7221 */ /* 0x000fe20000010000 */
[----:B------:R-:W-:-:S02]  /*3720*/  FADD.FTZ R11, R247, R11 ;  /* 0x0000000bf70b7221 */ /* 0x000fc40000010000 */
[----:B0-----:R-:W4:Y:S01]  /*3730*/  LDL.LU R4, [R1+0x2c] ;  /* 0x00002c0001047983 */ /* 0x001f220000300800 */
[----:B------:R-:W-:Y:S01]  /*3740*/  FADD.FTZ R12, R246, R12 ;  /* 0x0000000cf60c7221 */ /* 0x000fe20000010000 */
[----:B------:R-:W-:Y:S02]  /*3750*/  FADD.FTZ R13, R245, R13 ;  /* 0x0000000df50d7221 */ /* 0x000fe40000010000 */
[----:B------:R-:W-:Y:S04]  /*3760*/  STL [R1+0x114], R3 ;  /* 0x0001140301007387 */ /* 0x000fe80000100800 */
        /* <DEDUP_REMOVED lines=39> */
[----:B------:R-:W4:Y:S04]  /*39e0*/  LDL.LU R246, [R1+0x9c] ;  /* 0x00009c0001f67983 */ /* 0x000f280000300800 */
        /* <DEDUP_REMOVED lines=49> */
[----:B------:R-:W-:-:S03]  /*3d00*/  FADD.FTZ R174, R174, R245 ;  /* 0x000000f5aeae7221 */ /* 0x000fc60000010000 */
[----:B------:R-:W4:Y:S01]  /*3d10*/  LDL.LU R245, [R1+0xec] ;  /* 0x0000ec0001f57983 */ /* 0x000f220000300800 */
[----:B--2---:R-:W-:-:S03]  /*3d20*/  FADD.FTZ R171, R171, R21 ;  /* 0x00000015abab7221 */ /* 0x004fc60000010000 */
[----:B------:R0:W5:Y:S01]  /*3d30*/  LDL.LU R21, [R1+0x128] ;  /* 0x0001280001157983 */ /* 0x0001620000300800 */
[----:B---3--:R-:W-:-:S03]  /*3d40*/  FADD.FTZ R172, R172, R20 ;  /* 0x00000014acac7221 */ /* 0x008fc60000010000 */
[----:B------:R0:W5:Y:S01]  /*3d50*/  LDL.LU R20, [R1+0x124] ;  /* 0x0001240001147983 */ /* 0x0001620000300800 */
[----:B----4-:R-:W-:-:S03]  /*3d60*/  FADD.FTZ R153, R153, R19 ;  /* 0x0000001399997221 */ /* 0x010fc60000010000 */
[----:B------:R0:W5:Y:S01]  /*3d70*/  LDL.LU R19, [R1+0x120] ;  /* 0x0001200001137983 */ /* 0x0001620000300800 */
[----:B------:R-:W-:-:S03]  /*3d80*/  FADD.FTZ R154, R154, R5 ;  /* 0x000000059a9a7221 */ /* 0x000fc60000010000 */
        /* <DEDUP_REMOVED lines=8> */
[----:B------:R-:W2:Y:S01]  /*3e10*/  LDL.LU R0, [R1+0xf0] ;  /* 0x0000f00001007983 */ /* 0x000ea20000300800 */
[----:B------:R-:W-:-:S03]  /*3e20*/  FADD.FTZ R112, R112, R252 ;  /* 0x000000fc70707221 */ /* 0x000fc60000010000 */
[----:B------:R-:W3:Y:S01]  /*3e30*/  LDL.LU R252, [R1+0xc] ;  /* 0x00000c0001fc7983 */ /* 0x000ee20000300800 */
        /* <DEDUP_REMOVED lines=13> */
[----:B------:R-:W-:Y:S02]  /*3f10*/  FADD.FTZ R14, R23, R14 ;  /* 0x0000000e170e7221 */ /* 0x000fe40000010000 */
[----:B------:R-:W4:Y:S01]  /*3f20*/  LDL.LU R245, [R1+0x28] ;  /* 0x0000280001f57983 */ /* 0x000f220000300800 */
[----:B------:R-:W-:Y:S01]  /*3f30*/  FADD.FTZ R15, R24, R15 ;  /* 0x0000000f180f7221 */ /* 0x000fe20000010000 */
[----:B------:R-:W-:Y:S01]  /*3f40*/  FADD.FTZ R16, R25, R16 ;  /* 0x0000001019107221 */ /* 0x000fe20000010000 */
[----:B--2---:R-:W-:Y:S02]  /*3f50*/  FADD.FTZ R22, R22, R0 ;  /* 0x0000000016167221 */ /* 0x004fe40000010000 */
[----:B------:R0:W5:Y:S04]  /*3f60*/  LDL.LU R0, [R1+0x10c] ;  /* 0x00010c0001007983 */ /* 0x0001680000300800 */
[----:B------:R-:W2:Y:S04]  /*3f70*/  LDL.LU R23, [R1+0x8] ;  /* 0x0000080001177983 */ /* 0x000ea80000300800 */
[----:B------:R-:W2:Y:S04]  /*3f80*/  LDL.LU R24, [R1+0x4] ;  /* 0x0000040001187983 */ /* 0x000ea80000300800 */
[----:B------:R-:W2:Y:S01]  /*3f90*/  LDL.LU R25, [R1] ;  /* 0x0000000001197983 */ /* 0x000ea20000300800 */
[----:B------:R-:W-:Y:S01]  /*3fa0*/  UMOV UR4, 0xffffffff ;  /* 0xffffffff00047882 */ /* 0x000fe20000000000 */
[----:B------:R-:W-:Y:S01]  /*3fb0*/  FADD.FTZ R17, R26, R17 ;  /* 0x000000111a117221 */ /* 0x000fe20000010000 */
[----:B------:R-:W-:Y:S01]  /*3fc0*/  FADD.FTZ R18, R27, R18 ;  /* 0x000000121b127221 */ /* 0x000fe20000010000 */
[----:B---3--:R-:W-:Y:S01]  /*3fd0*/  FADD.FTZ R31, R31, R252 ;  /* 0x000000fc1f1f7221 */ /* 0x008fe20000010000 */
[----:B----4-:R-:W-:Y:S01]  /*3fe0*/  FADD.FTZ R32, R32, R251 ;  /* 0x000000fb20207221 */ /* 0x010fe20000010000 */
[----:B------:R-:W-:Y:S01]  /*3ff0*/  FADD.FTZ R33, R33, R250 ;  /* 0x000000fa21217221 */ /* 0x000fe20000010000 */
[----:B------:R-:W-:Y:S01]  /*4000*/  FADD.FTZ R34, R34, R249 ;  /* 0x000000f922227221 */ /* 0x000fe20000010000 */
[----:B------:R-:W-:Y:S01]  /*4010*/  FADD.FTZ R35, R35, R248 ;  /* 0x000000f823237221 */ /* 0x000fe20000010000 */
[----:B------:R-:W-:Y:S01]  /*4020*/  FADD.FTZ R36, R36, R247 ;  /* 0x000000f724247221 */ /* 0x000fe20000010000 */
[----:B------:R-:W-:Y:S01]  /*4030*/  FADD.FTZ R37, R37, R246 ;  /* 0x000000f625257221 */ /* 0x000fe20000010000 */
[----:B------:R-:W-:Y:S01]  /*4040*/  FADD.FTZ R38, R38, R245 ;  /* 0x000000f526267221 */ /* 0x000fe20000010000 */
[----:B--2---:R-:W-:Y:S01]  /*4050*/  FADD.FTZ R30, R30, R23 ;  /* 0x000000171e1e7221 */ /* 0x004fe20000010000 */
        /* <DEDUP_REMOVED lines=52> */
[----:B------:R-:W-:Y:S04]  /*43a0*/  STL [R1+0xbc], R192 ;  /* 0x0000bcc001007387 */ /* 0x000fe80000100800 */
[----:B------:R-:W1:Y:S04]  /*43b0*/  SHFL.BFLY PT, R195, R250, 0x8, 0x1f ;  /* 0x0d001f00fac37f89 */ /* 0x000e6800000e0000 */
[----:B------:R2:W-:Y:S04]  /*43c0*/  STL [R1+0xc0], R173 ;  /* 0x0000c0ad01007387 */ /* 0x0005e80000100800 */
[----:B------:R2:W-:Y:S04]  /*43d0*/  STL [R1+0xc4], R174 ;  /* 0x0000c4ae01007387 */ /* 0x0005e80000100800 */
[----:B------:R2:W-:Y:S04]  /*43e0*/  STL [R1+0xc8], R171 ;  /* 0x0000c8ab01007387 */ /* 0x0005e80000100800 */
[----:B------:R2:W-:Y:S01]  /*43f0*/  STL [R1+0xcc], R172 ;  /* 0x0000ccac01007387 */ /* 0x0005e20000100800 */
[----:B0-----:R-:W-:-:S03]  /*4400*/  FADD.FTZ R23, R249, R24 ;  /* 0x00000018f9177221 */ /* 0x001fc60000010000 */
[----:B------:R2:W-:Y:S04]  /*4410*/  STL [R1+0xd0], R153 ;  /* 0x0000d09901007387 */ /* 0x0005e80000100800 */
        /* <DEDUP_REMOVED lines=28> */
.L_x_3420:
        /* <DEDUP_REMOVED lines=43> */
.L_x_3370:
        /* <DEDUP_REMOVED lines=33> */
.L_x_3369:
        /* <DEDUP_REMOVED lines=36> */
.L_x_3372:
        /* <DEDUP_REMOVED lines=37> */
.L_x_3368:
        /* <DEDUP_REMOVED lines=9> */
[--C-:B------:R-:W-:Y:S02]  /*4fc0*/  HADD2.F32 R24, -RZ, R111.reuse.H0_H0 ;  /* 0x2000006fff187230 */ /* 0x100fe40000004100 */
[C-C-:B------:R-:W-:Y:S01]  /*4fd0*/  FFMA.FTZ R22, R32.reuse, R202, R33.reuse ;  /* 0x000000ca20167223 */ /* 0x140fe20000010021 */
[----:B------:R-:W-:Y:S01]  /*4fe0*/  FFMA.FTZ R197, R32, R197, R33 ;  /* 0x000000c520c57223 */ /* 0x000fe20000010021 */
[----:B------:R-:W-:Y:S01]  /*4ff0*/  FADD.FTZ R27, -R198, R205 ;  /* 0x000000cdc61b7221 */ /* 0x000fe20000010100 */
[----:B------:R-:W-:Y:S01]  /*5000*/  FFMA.FTZ R200, R32, R200, R33 ;  /* 0x000000c820c87223 */ /* 0x000fe20000010021 */
[----:B------:R-:W-:Y:S02]  /*5010*/  HADD2.F32 R26, -RZ, R111.H1_H1 ;  /* 0x3000006fff1a7230 */ /* 0x000fe40000004100 */
[----:B------:R-:W-:Y:S01]  /*5020*/  FADD.FTZ R22, -R22, R209 ;  /* 0x000000d116167221 */ /* 0x000fe20000010100 */
[----:B-----5:R-:W-:Y:S01]  /*5030*/  FFMA.FTZ R27, R5, R27, R24 ;  /* 0x0000001b051b7223 */ /* 0x020fe20000010018 */
[----:B------:R-:W-:-:S02]  /*5040*/  HADD2.F32 R23, -RZ, R109.H0_H0 ;  /* 0x2000006dff177230 */ /* 0x000fc40000004100 */
[----:B------:R-:W-:Y:S01]  /*5050*/  FADD.FTZ R197, -R197, R204 ;  /* 0x000000ccc5c57221 */ /* 0x000fe20000010100 */
[----:B------:R-:W-:Y:S02]  /*5060*/  HADD2.F32 R24, -RZ, R110.H0_H0 ;  /* 0x2000006eff187230 */ /* 0x000fe40000004100 */
        /* <DEDUP_REMOVED lines=12> */
[----:B------:R-:W-:Y:S02]  /*5130*/  HADD2.F32 R24, -RZ, R109.H1_H1 ;  /* 0x3000006dff187230 */ /* 0x000fe40000004100 */
[----:B------:R-:W-:Y:S01]  /*5140*/  FADD.FTZ R208, -R201, R208 ;  /* 0x000000d0c9d07221 */ /* 0x000fe20000010100 */
[----:B------:R-:W-:Y:S02]  /*5150*/  HADD2.F32 R25, -RZ, R108.H1_H1 ;  /* 0x3000006cff197230 */ /* 0x000fe40000004100 */
[----:B------:R-:W-:Y:S01]  /*5160*/  FADD.FTZ R31, -R199, R206 ;  /* 0x000000cec71f7221 */ /* 0x000fe20000010100 */
[C---:B------:R-:W-:Y:S01]  /*5170*/  FFMA.FTZ R0, R5.reuse, R0, R23 ;  /* 0x0000000005007223 */ /* 0x040fe20000010017 */
[C---:B------:R-:W-:Y:S01]  /*5180*/  FFMA.FTZ R29, R5.reuse, R208, R24 ;  /* 0x000000d0051d7223 */ /* 0x040fe20000010018 */
[----:B------:R-:W-:Y:S01]  /*5190*/  F2FP.F16.F32.PACK_AB R27, R30, R27 ;  /* 0x0000001b1e1b723e */ /* 0x000fe200000000ff */
[C---:B------:R-:W-:Y:S01]  /*51a0*/  FFMA.FTZ R31, R5.reuse, R31, R28 ;  /* 0x0000001f051f7223 */ /* 0x040fe2000001001c */
[----:B------:R-:W-:-:S02]  /*51b0*/  FFMA.FTZ R23, R5, R210, R25 ;  /* 0x000000d205177223 */ /* 0x000fc40000010019 */
[----:B------:R-:W-:Y:S02]  /*51c0*/  F2FP.F16.F32.PACK_AB R25, R29, R22 ;  /* 0x000000161d19723e */ /* 0x000fe400000000ff */
[----:B------:R-:W-:Y:S02]  /*51d0*/  F2FP.F16.F32.PACK_AB R26, R31, R26 ;  /* 0x0000001a1f1a723e */ /* 0x000fe400000000ff */
[----:B------:R-:W-:Y:S01]  /*51e0*/  F2FP.F16.F32.PACK_AB R24, R23, R0 ;  /* 0x000000001718723e */ /* 0x000fe200000000ff */
[----:B------:R-:W-:Y:S06]  /*51f0*/  BRA `(.L_x_3371) ;  /* 0x0000000800047947 */ /* 0x000fec0003800000 */
.L_x_3374:
[C-C-:B-----5:R-:W-:Y:S01]  /*5200*/  FFMA.FTZ R0, R32.reuse, R0, R33.reuse ;  /* 0x0000000020007223 */ /* 0x160fe20000010021 */
[C-C-:B------:R-:W-:Y:S01]  /*5210*/  FFMA.FTZ R202, R32.reuse, R202, R33.reuse ;  /* 0x000000ca20ca7223 */ /* 0x140fe20000010021 */
[----:B------:R-:W-:Y:S01]  /*5220*/  FFMA.FTZ R200, R32, R200, R33 ;  /* 0x000000c820c87223 */ /* 0x000fe20000010021 */
[----:B------:R-:W-:Y:S02]  /*5230*/  HADD2.F32 R22, -RZ, R108.H0_H0 ;  /* 0x2000006cff167230 */ /* 0x000fe40000004100 */
[----:B------:R-:W-:Y:S01]  /*5240*/  FADD.FTZ R0, -R0, R211 ;  /* 0x000000d300007221 */ /* 0x000fe20000010100 */
[----:B------:R-:W-:Y:S02]  /*5250*/  HADD2.F32 R23, -RZ, R109.H0_H0 ;  /* 0x2000006dff177230 */ /* 0x000fe40000004100 */
[----:B------:R-:W-:Y:S01]  /*5260*/  FADD.FTZ R202, -R202, R209 ;  /* 0x000000d1caca7221 */ /* 0x000fe20000010100 */
[----:B------:R-:W-:Y:S02]  /*5270*/  HADD2.F32 R27, -RZ, R110.H0_H0 ;  /* 0x2000006eff1b7230 */ /* 0x000fe40000004100 */
        /* <DEDUP_REMOVED lines=33> */
.L_x_3373:
[----:B------:R-:W-:-:S04]  /*5490*/  UISETP.NE.U32.AND UP0, UPT, UR6, URZ, UPT ;  /* 0x000000ff0600728c */ /* 0x000fc8000bf05070 */
[----:B------:R-:W-:-:S09]  /*54a0*/  UISETP.NE.AND.EX UP0, UPT, UR7, URZ, UPT, UP0 ;  /* 0x000000ff0700728c */ /* 0x000fd2000bf05300 */
[----:B------:R-:W-:Y:S05]  /*54b0*/  BRA.U UP0, `(.L_x_3375) ;  /* 0x0000000100a47547 */ /* 0x000fea000b800000 */
        /* <DEDUP_REMOVED lines=41> */
.L_x_3375:
        /* <DEDUP_REMOVED lines=44> */
.L_x_3371:
        /* <DEDUP_REMOVED lines=28> */
[----:B------:R-:W-:-:S02]  /*5bd0*/  HADD2.F32 R23, -RZ, R106.H0_H0 ;  /* 0x2000006aff177230 */ /* 0x000fc40000004100 */
[----:B------:R-:W-:Y:S01]  /*5be0*/  FADD.FTZ R22, -R0, R189 ;  /* 0x000000bd00167221 */ /* 0x000fe20000010100 */
[C-C-:B------:R-:W-:Y:S01]  /*5bf0*/  FFMA.FTZ R25, R32.reuse, R176, R33.reuse ;  /* 0x000000b020197223 */ /* 0x140fe20000010021 */
[----:B------:R-:W-:Y:S02]  /*5c00*/  HADD2.F32 R21, -RZ, R105.H0_H0 ;  /* 0x20000069ff157230 */ /* 0x000fe40000004100 */
[----:B------:R-:W-:Y:S01]  /*5c10*/  FFMA.FTZ R0, R32, R179, R33 ;  /* 0x000000b320007223 */ /* 0x000fe20000010021 */
[----:B------:R-:W-:Y:S01]  /*5c20*/  FADD.FTZ R36, -R26, R183 ;  /* 0x000000b71a247221 */ /* 0x000fe20000010100 */
[----:B------:R-:W-:Y:S01]  /*5c30*/  FADD.FTZ R184, -R25, R184 ;  /* 0x000000b819b87221 */ /* 0x000fe20000010100 */
[C---:B------:R-:W-:Y:S01]  /*5c40*/  FFMA.FTZ R26, R5.reuse, R186, R23 ;  /* 0x000000ba051a7223 */ /* 0x040fe20000010017 */
[----:B------:R-:W-:Y:S01]  /*5c50*/  FADD.FTZ R24, -R0, R187 ;  /* 0x000000bb00187221 */ /* 0x000fe20000010100 */
[----:B------:R-:W-:Y:S01]  /*5c60*/  FFMA.FTZ R25, R5, R188, R21 ;  /* 0x000000bc05197223 */ /* 0x000fe20000010015 */
[----:B------:R-:W-:-:S02]  /*5c70*/  HADD2.F32 R29, -RZ, R107.H1_H1 ;  /* 0x3000006bff1d7230 */ /* 0x000fc40000004100 */
[----:B------:R-:W-:Y:S02]  /*5c80*/  HADD2.F32 R23, -RZ, R105.H1_H1 ;  /* 0x30000069ff177230 */ /* 0x000fe40000004100 */
[----:B------:R-:W-:Y:S02]  /*5c90*/  HADD2.F32 R0, -RZ, R104.H0_H0 ;  /* 0x20000068ff007230 */ /* 0x000fe40000004100 */
[C---:B------:R-:W-:Y:S01]  /*5ca0*/  FFMA.FTZ R31, R5.reuse, R36, R29 ;  /* 0x00000024051f7223 */ /* 0x040fe2000001001d */
[----:B------:R-:W-:Y:S02]  /*5cb0*/  HADD2.F32 R30, -RZ, R107.H0_H0 ;  /* 0x2000006bff1e7230 */ /* 0x000fe40000004100 */
[C---:B------:R-:W-:Y:S01]  /*5cc0*/  FFMA.FTZ R24, R5.reuse, R24, R23 ;  /* 0x0000001805187223 */ /* 0x040fe20000010017 */
[----:B------:R-:W-:Y:S02]  /*5cd0*/  HADD2.F32 R27, -RZ, R106.H1_H1 ;  /* 0x3000006aff1b7230 */ /* 0x000fe40000004100 */
[----:B------:R-:W-:Y:S01]  /*5ce0*/  FFMA.FTZ R0, R5, R190, R0 ;  /* 0x000000be05007223 */ /* 0x000fe20000010000 */
[----:B------:R-:W-:-:S02]  /*5cf0*/  HADD2.F32 R21, -RZ, R104.H1_H1 ;  /* 0x30000068ff157230 */ /* 0x000fc40000004100 */
[C---:B------:R-:W-:Y:S01]  /*5d00*/  FFMA.FTZ R30, R5.reuse, R184, R30 ;  /* 0x000000b8051e7223 */ /* 0x040fe2000001001e */
[----:B------:R-:W-:Y:S01]  /*5d10*/  F2FP.F16.F32.PACK_AB R25, R24, R25 ;  /* 0x000000191819723e */ /* 0x000fe200000000ff */
[C---:B------:R-:W-:Y:S01]  /*5d20*/  FFMA.FTZ R29, R5.reuse, R28, R27 ;  /* 0x0000001c051d7223 */ /* 0x040fe2000001001b */
        /* <DEDUP_REMOVED lines=13> */
.L_x_3378:
        /* <DEDUP_REMOVED lines=41> */
.L_x_3377:
        /* <DEDUP_REMOVED lines=42> */
.L_x_3380:
[C-C-:B------:R-:W-:Y:S01]  /*6330*/  FFMA.FTZ R21, R32.reuse, R182, R33.reuse ;  /* 0x000000b620157223 */ /* 0x140fe20000010021 */
[C-C-:B0-----:R-:W-:Y:S01]  /*6340*/  FFMA.FTZ R23, R32.reuse, R180, R33.reuse ;  /* 0x000000b420177223 */ /* 0x141fe20000010021 */
[C-C-:B------:R-:W-:Y:S01]  /*6350*/  FFMA.FTZ R24, R32.reuse, R175, R33.reuse ;  /* 0x000000af20187223 */ /* 0x140fe20000010021 */
[--C-:B------:R-:W-:Y:S02]  /*6360*/  HADD2.F32 R26, -RZ, R107.reuse.H0_H0 ;  /* 0x2000006bff1a7230 */ /* 0x100fe40000004100 */
[----:B------:R-:W-:Y:S01]  /*6370*/  FADD.FTZ R190, -R21, R190 ;  /* 0x000000be15be7221 */ /* 0x000fe20000010100 */
[----:B------:R-:W-:Y:S01]  /*6380*/  FFMA.FTZ R21, R32, R176, R33 ;  /* 0x000000b020157223 */ /* 0x000fe20000010021 */
[----:B------:R-:W-:Y:S01]  /*6390*/  FADD.FTZ R188, -R23, R188 ;  /* 0x000000bc17bc7221 */ /* 0x000fe20000010100 */
[----:B------:R-:W-:Y:S02]  /*63a0*/  HADD2.F32 R25, -RZ, R107.H1_H1 ;  /* 0x3000006bff197230 */ /* 0x000fe40000004100 */
[----:B------:R-:W-:Y:S01]  /*63b0*/  FADD.FTZ R28, -R24, R183 ;  /* 0x000000b7181c7221 */ /* 0x000fe20000010100 */
[----:B------:R-:W-:Y:S01]  /*63c0*/  FADD.FTZ R184, -R21, R184 ;  /* 0x000000b815b87221 */ /* 0x000fe20000010100 */
[----:B------:R-:W-:Y:S01]  /*63d0*/  FFMA.FTZ R21, R32, R178, R33 ;  /* 0x000000b220157223 */ /* 0x000fe20000010021 */
[----:B------:R-:W-:-:S02]  /*63e0*/  HADD2.F32 R23, -RZ, R106.H0_H0 ;  /* 0x2000006aff177230 */ /* 0x000fc40000004100 */
[C-C-:B------:R-:W-:Y:S01]  /*63f0*/  FFMA.FTZ R0, R32.reuse, R181, R33.reuse ;  /* 0x000000b520007223 */ /* 0x140fe20000010021 */
[C-C-:B------:R-:W-:Y:S01]  /*6400*/  FFMA.FTZ R22, R32.reuse, R179, R33.reuse ;  /* 0x000000b320167223 */ /* 0x140fe20000010021 */
[----:B------:R-:W-:Y:S01]  /*6410*/  FADD.FTZ R186, -R21, R186 ;  /* 0x000000ba15ba7221 */ /* 0x000fe20000010100 */
        /* <DEDUP_REMOVED lines=22> */
.L_x_3376:
        /* <DEDUP_REMOVED lines=39> */
.L_x_3382:
        /* <DEDUP_REMOVED lines=33> */
.L_x_3381:
        /* <DEDUP_REMOVED lines=34> */
.L_x_3383:
        /* <DEDUP_REMOVED lines=28> */
.L_x_3379:
        /* <DEDUP_REMOVED lines=19> */
[----:B------:R-:W-:Y:S02]  /*6f10*/  HADD2.F32 R23, -RZ, R86.H0_H0 ;  /* 0x20000056ff177230 */ /* 0x000fe40000004100 */
[----:B------:R-:W-:Y:S01]  /*6f20*/  FADD.FTZ R166, -R21, R166 ;  /* 0x000000a615a67221 */ /* 0x000fe20000010100 */
[----:B------:R-:W-:-:S02]  /*6f30*/  HADD2.F32 R21, -RZ, R85.H0_H0 ;  /* 0x20000055ff157230 */ /* 0x000fc40000004100 */
[C-C-:B------:R-:W-:Y:S01]  /*6f40*/  FFMA.FTZ R0, R32.reuse, R159, R33.reuse ;  /* 0x0000009f20007223 */ /* 0x140fe20000010021 */
[C-C-:B------:R-:W-:Y:S01]  /*6f50*/  FFMA.FTZ R26, R32.reuse, R155, R33.reuse ;  /* 0x0000009b201a7223 */ /* 0x140fe20000010021 */
[----:B------:R-:W-:Y:S01]  /*6f60*/  FFMA.FTZ R24, R32, R157, R33 ;  /* 0x0000009d20187223 */ /* 0x000fe20000010021 */
[----:B------:R-:W-:Y:S01]  /*6f70*/  FADD.FTZ R164, -R25, R164 ;  /* 0x000000a419a47221 */ /* 0x000fe20000010100 */
[----:B------:R-:W-:Y:S01]  /*6f80*/  FADD.FTZ R22, -R0, R167 ;  /* 0x000000a700167221 */ /* 0x000fe20000010100 */
[----:B------:R-:W-:Y:S01]  /*6f90*/  FADD.FTZ R28, -R26, R163 ;  /* 0x000000a31a1c7221 */ /* 0x000fe20000010100 */
[C---:B------:R-:W-:Y:S01]  /*6fa0*/  FFMA.FTZ R168, R5.reuse, R168, R21 ;  /* 0x000000a805a87223 */ /* 0x040fe20000010015 */
[----:B------:R-:W-:Y:S01]  /*6fb0*/  FFMA.FTZ R166, R5, R166, R23 ;  /* 0x000000a605a67223 */ /* 0x000fe20000010017 */
[----:B------:R-:W-:Y:S02]  /*6fc0*/  HADD2.F32 R27, -RZ, R87.H1_H1 ;  /* 0x30000057ff1b7230 */ /* 0x000fe40000004100 */
[----:B------:R-:W-:Y:S01]  /*6fd0*/  FADD.FTZ R24, -R24, R165 ;  /* 0x000000a518187221 */ /* 0x000fe20000010100 */
[----:B------:R-:W-:-:S02]  /*6fe0*/  HADD2.F32 R25, -RZ, R86.H1_H1 ;  /* 0x30000056ff197230 */ /* 0x000fc40000004100 */
[--C-:B------:R-:W-:Y:S02]  /*6ff0*/  HADD2.F32 R0, -RZ, R84.reuse.H0_H0 ;  /* 0x20000054ff007230 */ /* 0x100fe40000004100 */
[C---:B------:R-:W-:Y:S01]  /*7000*/  FFMA.FTZ R31, R5.reuse, R28, R27 ;  /* 0x0000001c051f7223 */ /* 0x040fe2000001001b */
        /* <DEDUP_REMOVED lines=21> */
.L_x_3386:
        /* <DEDUP_REMOVED lines=41> */
.L_x_3385:
        /* <DEDUP_REMOVED lines=42> */
.L_x_3388:
[C-C-:B------:R-:W-:Y:S01]  /*7690*/  FFMA.FTZ R21, R32.reuse, R162, R33.reuse ;  /* 0x000000a220157223 */ /* 0x140fe20000010021 */
[C-C-:B0-----:R-:W-:Y:S01]  /*76a0*/  FFMA.FTZ R23, R32.reuse, R160, R33.reuse ;  /* 0x000000a020177223 */ /* 0x141fe20000010021 */
[C-C-:B------:R-:W-:Y:S01]  /*76b0*/  FFMA.FTZ R22, R32.reuse, R155, R33.reuse ;  /* 0x0000009b20167223 */ /* 0x140fe20000010021 */
[--C-:B------:R-:W-:Y:S02]  /*76c0*/  HADD2.F32 R25, -RZ, R87.reuse.H1_H1 ;  /* 0x30000057ff197230 */ /* 0x100fe40000004100 */
[----:B------:R-:W-:Y:S01]  /*76d0*/  FADD.FTZ R170, -R21, R170 ;  /* 0x000000aa15aa7221 */ /* 0x000fe20000010100 */
[----:B------:R-:W-:Y:S01]  /*76e0*/  FFMA.FTZ R21, R32, R156, R33 ;  /* 0x0000009c20157223 */ /* 0x000fe20000010021 */
[----:B------:R-:W-:Y:S01]  /*76f0*/  FADD.FTZ R168, -R23, R168 ;  /* 0x000000a817a87221 */ /* 0x000fe20000010100 */
[----:B------:R-:W-:Y:S01]  /*7700*/  FADD.FTZ R28, -R22, R163 ;  /* 0x000000a3161c7221 */ /* 0x000fe20000010100 */
[C-C-:B------:R-:W-:Y:S01]  /*7710*/  FFMA.FTZ R22, R32.reuse, R157, R33.reuse ;  /* 0x0000009d20167223 */ /* 0x140fe20000010021 */
[----:B------:R-:W-:Y:S01]  /*7720*/  FADD.FTZ R164, -R21, R164 ;  /* 0x000000a415a47221 */ /* 0x000fe20000010100 */
[----:B------:R-:W-:Y:S01]  /*7730*/  FFMA.FTZ R21, R32, R158, R33 ;  /* 0x0000009e20157223 */ /* 0x000fe20000010021 */
[----:B------:R-:W-:-:S02]  /*7740*/  HADD2.F32 R26, -RZ, R87.H0_H0 ;  /* 0x20000057ff1a7230 */ /* 0x000fc40000004100 */
[C-C-:B------:R-:W-:Y:S01]  /*7750*/  FFMA.FTZ R20, R32.reuse, R159, R33.reuse ;  /* 0x0000009f20147223 */ /* 0x140fe20000010021 */
[----:B------:R-:W-:Y:S02]  /*7760*/  HADD2.F32 R23, -RZ, R86.H0_H0 ;  /* 0x20000056ff177230 */ /* 0x000fe40000004100 */
[----:B------:R-:W-:Y:S01]  /*7770*/  FADD.FTZ R166, -R21, R166 ;  /* 0x000000a615a67221 */ /* 0x000fe20000010100 */
[----:B------:R-:W-:Y:S01]  /*7780*/  FFMA.FTZ R0, R32, R161, R33 ;  /* 0x000000a120007223 */ /* 0x000fe20000010021 */
[----:B------:R-:W-:Y:S01]  /*7790*/  FADD.FTZ R24, -R22, R165 ;  /* 0x000000a516187221 */ /* 0x000fe20000010100 */
[C---:B------:R-:W-:Y:S01]  /*77a0*/  FFMA.FTZ R31, R5.reuse, R28, R25 ;  /* 0x0000001c051f7223 */ /* 0x040fe20000010019 */
[C---:B------:R-:W-:Y:S01]  /*77b0*/  FFMA.FTZ R164, R5.reuse, R164, R26 ;  /* 0x000000a405a47223 */ /* 0x040fe2000001001a */
[----:B------:R-:W-:Y:S01]  /*77c0*/  FFMA.FTZ R22, R5, R166, R23 ;  /* 0x000000a605167223 */ /* 0x000fe20000010017 */
[--C-:B------:R-:W-:Y:S02]  /*77d0*/  HADD2.F32 R25, -RZ, R85.reuse.H0_H0 ;  /* 0x20000055ff197230 */ /* 0x100fe40000004100 */
[----:B------:R-:W-:Y:S01]  /*77e0*/  FADD.FTZ R20, -R20, R167 ;  /* 0x000000a714147221 */ /* 0x000fe20000010100 */
[----:B------:R-:W-:-:S02]  /*77f0*/  HADD2.F32 R27, -RZ, R85.H1_H1 ;  /* 0x30000055ff1b7230 */ /* 0x000fc40000004100 */
[----:B------:R-:W-:Y:S01]  /*7800*/  FADD.FTZ R0, -R0, R169 ;  /* 0x000000a900007221 */ /* 0x000fe20000010100 */
[----:B------:R-:W-:Y:S02]  /*7810*/  HADD2.F32 R26, -RZ, R86.H1_H1 ;  /* 0x30000056ff1a7230 */ /* 0x000fe40000004100 */
[C---:B------:R-:W-:Y:S01]  /*7820*/  FFMA.FTZ R168, R5.reuse, R168, R25 ;  /* 0x000000a805a87223 */ /* 0x040fe20000010019 */
[--C-:B------:R-:W-:Y:S02]  /*7830*/  HADD2.F32 R21, -RZ, R84.reuse.H0_H0 ;  /* 0x20000054ff157230 */ /* 0x100fe40000004100 */
[C---:B------:R-:W-:Y:S01]  /*7840*/  FFMA.FTZ R27, R5.reuse, R20, R27 ;  /* 0x00000014051b7223 */ /* 0x040fe2000001001b */
[----:B------:R-:W-:Y:S02]  /*7850*/  HADD2.F32 R23, -RZ, R84.H1_H1 ;  /* 0x30000054ff177230 */ /* 0x000fe40000004100 */
        /* <DEDUP_REMOVED lines=8> */
.L_x_3384:
        /* <DEDUP_REMOVED lines=39> */
.L_x_3390:
        /* <DEDUP_REMOVED lines=33> */
.L_x_3389:
        /* <DEDUP_REMOVED lines=34> */
.L_x_3391:
        /* <DEDUP_REMOVED lines=28> */
.L_x_3387:
        /* <DEDUP_REMOVED lines=17> */
[----:B------:R-:W-:Y:S02]  /*8250*/  HADD2.F32 R3, -RZ, R89.H0_H0 ;  /* 0x20000059ff037230 */ /* 0x000fe40000004100 */
[C-C-:B------:R-:W-:Y:S01]  /*8260*/  FFMA.FTZ R0, R32.reuse, R121, R33.reuse ;  /* 0x0000007920007223 */ /* 0x140fe20000010021 */
[----:B------:R-:W-:Y:S02]  /*8270*/  HADD2.F32 R23, -RZ, R90.H0_H0 ;  /* 0x2000005aff177230 */ /* 0x000fe40000004100 */
[----:B------:R-:W-:Y:S01]  /*8280*/  FADD.FTZ R148, -R21, R148 ;  /* 0x0000009415947221 */ /* 0x000fe20000010100 */
[----:B------:R-:W-:Y:S01]  /*8290*/  FADD.FTZ R146, -R119, R146 ;  /* 0x0000009277927221 */ /* 0x000fe20000010100 */
[C-C-:B------:R-:W-:Y:S01]  /*82a0*/  FFMA.FTZ R117, R32.reuse, R117, R33.reuse ;  /* 0x0000007520757223 */ /* 0x140fe20000010021 */
[C-C-:B------:R-:W-:Y:S01]  /*82b0*/  FFMA.FTZ R118, R32.reuse, R118, R33.reuse ;  /* 0x0000007620767223 */ /* 0x140fe20000010021 */
[----:B------:R-:W-:Y:S01]  /*82c0*/  FFMA.FTZ R116, R32, R116, R33 ;  /* 0x0000007420747223 */ /* 0x000fe20000010021 */
[----:B------:R-:W-:Y:S01]  /*82d0*/  FADD.FTZ R22, -R0, R147 ;  /* 0x0000009300167221 */ /* 0x000fe20000010100 */
[C---:B------:R-:W-:Y:S01]  /*82e0*/  FFMA.FTZ R21, R5.reuse, R148, R3 ;  /* 0x0000009405157223 */ /* 0x040fe20000010003 */
[----:B------:R-:W-:Y:S01]  /*82f0*/  FFMA.FTZ R146, R5, R146, R23 ;  /* 0x0000009205927223 */ /* 0x000fe20000010017 */
[----:B------:R-:W-:-:S02]  /*8300*/  HADD2.F32 R24, -RZ, R91.H0_H0 ;  /* 0x2000005bff187230 */ /* 0x000fc40000004100 */
[----:B------:R-:W-:Y:S01]  /*8310*/  FADD.FTZ R144, -R117, R144 ;  /* 0x0000009075907221 */ /* 0x000fe20000010100 */
[----:B------:R-:W-:Y:S02]  /*8320*/  HADD2.F32 R0, -RZ, R88.H0_H0 ;  /* 0x20000058ff007230 */ /* 0x000fe40000004100 */
[----:B------:R-:W-:Y:S01]  /*8330*/  FADD.FTZ R118, -R118, R145 ;  /* 0x0000009176767221 */ /* 0x000fe20000010100 */
[----:B------:R-:W-:Y:S02]  /*8340*/  HADD2.F32 R27, -RZ, R91.H1_H1 ;  /* 0x3000005bff1b7230 */ /* 0x000fe40000004100 */
        /* <DEDUP_REMOVED lines=8> */
[C---:B------:R-:W-:Y:S01]  /*83d0*/  FFMA.FTZ R24, R5.reuse, R22, R23 ;  /* 0x0000001605187223 */ /* 0x040fe20000010017 */
[----:B------:R-:W-:Y:S02]  /*83e0*/  FFMA.FTZ R3, R5, R20, R3 ;  /* 0x0000001405037223 */ /* 0x000fe40000010003 */
[----:B------:R-:W-:Y:S02]  /*83f0*/  F2FP.F16.F32.PACK_AB R23, R27, R144 ;  /* 0x000000901b17723e */ /* 0x000fe400000000ff */
        /* <DEDUP_REMOVED lines=12> */
.L_x_3394:
        /* <DEDUP_REMOVED lines=39> */
[----:B------:R-:W-:Y:S01]  /*8730*/  MOV R92, R20 ;  /* 0x00000014005c7202 */ /* 0x000fe20000000f00 */
[----:B------:R-:W-:Y:S06]  /*8740*/  BRA `(.L_x_3395) ;  /* 0x0000000c00547947 */ /* 0x000fec0003800000 */
.L_x_3393:
        /* <DEDUP_REMOVED lines=42> */
.L_x_3396:
[C-C-:B------:R-:W-:Y:S01]  /*89f0*/  FFMA.FTZ R3, R32.reuse, R124, R33.reuse ;  /* 0x0000007c20037223 */ /* 0x140fe20000010021 */
[C-C-:B0-----:R-:W-:Y:S01]  /*8a00*/  FFMA.FTZ R21, R32.reuse, R122, R33.reuse ;  /* 0x0000007a20157223 */ /* 0x141fe20000010021 */
[C-C-:B------:R-:W-:Y:S01]  /*8a10*/  FFMA.FTZ R117, R32.reuse, R117, R33.reuse ;  /* 0x0000007520757223 */ /* 0x140fe20000010021 */
[C-C-:B------:R-:W-:Y:S01]  /*8a20*/  FFMA.FTZ R116, R32.reuse, R116, R33.reuse ;  /* 0x0000007420747223 */ /* 0x140fe20000010021 */
[----:B------:R-:W-:Y:S01]  /*8a30*/  FFMA.FTZ R119, R32, R119, R33 ;  /* 0x0000007720777223 */ /* 0x000fe20000010021 */
[----:B------:R-:W-:Y:S01]  /*8a40*/  FADD.FTZ R150, -R3, R150 ;  /* 0x0000009603967221 */ /* 0x000fe20000010100 */
[----:B------:R-:W-:Y:S01]  /*8a50*/  FADD.FTZ R148, -R21, R148 ;  /* 0x0000009415947221 */ /* 0x000fe20000010100 */
[--C-:B------:R-:W-:Y:S02]  /*8a60*/  HADD2.F32 R22, -RZ, R91.reuse.H0_H0 ;  /* 0x2000005bff167230 */ /* 0x100fe40000004100 */
[----:B------:R-:W-:Y:S01]  /*8a70*/  FADD.FTZ R144, -R117, R144 ;  /* 0x0000009075907221 */ /* 0x000fe20000010100 */
[----:B------:R-:W-:-:S02]  /*8a80*/  HADD2.F32 R21, -RZ, R91.H1_H1 ;  /* 0x3000005bff157230 */ /* 0x000fc40000004100 */
[----:B------:R-:W-:Y:S01]  /*8a90*/  FADD.FTZ R116, -R116, R141 ;  /* 0x0000008d74747221 */ /* 0x000fe20000010100 */
[--C-:B------:R-:W-:Y:S02]  /*8aa0*/  HADD2.F32 R3, -RZ, R90.reuse.H0_H0 ;  /* 0x2000005aff037230 */ /* 0x100fe40000004100 */
[----:B------:R-:W-:Y:S01]  /*8ab0*/  FADD.FTZ R146, -R119, R146 ;  /* 0x0000009277927221 */ /* 0x000fe20000010100 */
[C-C-:B------:R-:W-:Y:S01]  /*8ac0*/  FFMA.FTZ R0, R32.reuse, R123, R33.reuse ;  /* 0x0000007b20007223 */ /* 0x140fe20000010021 */
[C-C-:B------:R-:W-:Y:S01]  /*8ad0*/  FFMA.FTZ R20, R32.reuse, R121, R33.reuse ;  /* 0x0000007920147223 */ /* 0x140fe20000010021 */
[----:B------:R-:W-:Y:S01]  /*8ae0*/  FFMA.FTZ R118, R32, R118, R33 ;  /* 0x0000007620767223 */ /* 0x000fe20000010021 */
        /* <DEDUP_REMOVED lines=8> */
[----:B------:R-:W-:Y:S01]  /*8b70*/  FADD.FTZ R118, -R118, R145 ;  /* 0x0000009176767221 */ /* 0x000fe20000010100 */
        /* <DEDUP_REMOVED lines=12> */
.L_x_3392:
[----:B------:R-:W-:Y:S05]  /*8c40*/  @!P0 BRA `(.L_x_3397) ;  /* 0x00000004001c8947 */ /* 0x000fea0003800000 */
[----:B------:R-:W-:Y:S05]  /*8c50*/  @!P1 BRA `(.L_x_3398) ;  /* 0x0000000000949947 */ /* 0x000fea0003800000 */
[C-C-:B------:R-:W-:Y:S01]  /*8c60*/  FFMA.FTZ R0, R32.reuse, R123, R33.reuse ;  /* 0x0000007b20007223 */ /* 0x140fe20000010021 */
[C-C-:B0-----:R-:W-:Y:S01]  /*8c70*/  FFMA.FTZ R22, R32.reuse, R121, R33.reuse ;  /* 0x0000007920167223 */ /* 0x141fe20000010021 */
        /* <DEDUP_REMOVED lines=35> */
.L_x_3398:
        /* <DEDUP_REMOVED lines=33> */
.L_x_3397:
        /* <DEDUP_REMOVED lines=34> */
.L_x_3399:
        /* <DEDUP_REMOVED lines=28> */
.L_x_3395:
        /* <DEDUP_REMOVED lines=17> */
[----:B------:R-:W-:Y:S02]  /*95b0*/  HADD2.F32 R23, -RZ, R98.H0_H0 ;  /* 0x20000062ff177230 */ /* 0x000fe40000004100 */
[C-C-:B------:R-:W-:Y:S01]  /*95c0*/  FFMA.FTZ R0, R32.reuse, R129, R33.reuse ;  /* 0x0000008120007223 */ /* 0x140fe20000010021 */
[--C-:B------:R-:W-:Y:S02]  /*95d0*/  HADD2.F32 R3, -RZ, R97.reuse.H0_H0 ;  /* 0x20000061ff037230 */ /* 0x100fe40000004100 */
[C-C-:B------:R-:W-:Y:S01]  /*95e0*/  FFMA.FTZ R25, R32.reuse, R132, R33.reuse ;  /* 0x0000008420197223 */ /* 0x140fe20000010021 */
[----:B------:R-:W-:Y:S01]  /*95f0*/  FADD.FTZ R138, -R21, R138 ;  /* 0x0000008a158a7221 */ /* 0x000fe20000010100 */
[C-C-:B------:R-:W-:Y:S01]  /*9600*/  FFMA.FTZ R20, R32.reuse, R127, R33.reuse ;  /* 0x0000007f20147223 */ /* 0x140fe20000010021 */
[----:B------:R-:W-:Y:S01]  /*9610*/  FFMA.FTZ R32, R32, R131, R33 ;  /* 0x0000008320207223 */ /* 0x000fe20000010021 */
[----:B------:R-:W-:Y:S01]  /*9620*/  FADD.FTZ R24, -R22, R135 ;  /* 0x0000008716187221 */ /* 0x000fe20000010100 */
[----:B------:R-:W-:Y:S01]  /*9630*/  FFMA.FTZ R22, R5, R136, R23 ;  /* 0x0000008805167223 */ /* 0x000fe20000010017 */
[----:B------:R-:W-:Y:S01]  /*9640*/  FADD.FTZ R2, -R0, R139 ;  /* 0x0000008b00027221 */ /* 0x000fe20000010100 */
[----:B------:R-:W-:Y:S01]  /*9650*/  FADD.FTZ R134, -R25, R134 ;  /* 0x0000008619867221 */ /* 0x000fe20000010100 */
[----:B------:R-:W-:Y:S01]  /*9660*/  FFMA.FTZ R21, R5, R138, R3 ;  /* 0x0000008a05157223 */ /* 0x000fe20000010003 */
[----:B------:R-:W-:-:S02]  /*9670*/  HADD2.F32 R23, -RZ, R97.H1_H1 ;  /* 0x30000061ff177230 */ /* 0x000fc40000004100 */
[----:B------:R-:W-:Y:S01]  /*9680*/  FADD.FTZ R20, -R20, R137 ;  /* 0x0000008914147221 */ /* 0x000fe20000010100 */
[----:B------:R-:W-:Y:S02]  /*9690*/  HADD2.F32 R0, -RZ, R96.H0_H0 ;  /* 0x20000060ff007230 */ /* 0x000fe40000004100 */
[----:B------:R-:W-:Y:S01]  /*96a0*/  FADD.FTZ R32, -R32, R133 ;  /* 0x0000008520207221 */ /* 0x000fe20000010100 */
[--C-:B------:R-:W-:Y:S02]  /*96b0*/  HADD2.F32 R26, -RZ, R99.reuse.H1_H1 ;  /* 0x30000063ff1a7230 */ /* 0x100fe40000004100 */
[C---:B------:R-:W-:Y:S01]  /*96c0*/  FFMA.FTZ R20, R5.reuse, R20, R23 ;  /* 0x0000001405147223 */ /* 0x040fe20000010017 */
[----:B------:R-:W-:Y:S02]  /*96d0*/  HADD2.F32 R27, -RZ, R99.H0_H0 ;  /* 0x20000063ff1b7230 */ /* 0x000fe40000004100 */
[----:B------:R-:W-:Y:S01]  /*96e0*/  FFMA.FTZ R0, R5, R140, R0 ;  /* 0x0000008c05007223 */ /* 0x000fe20000010000 */
[----:B------:R-:W-:-:S02]  /*96f0*/  HADD2.F32 R25, -RZ, R98.H1_H1 ;  /* 0x30000062ff197230 */ /* 0x000fc40000004100 */
[C---:B------:R-:W-:Y:S01]  /*9700*/  FFMA.FTZ R26, R5.reuse, R32, R26 ;  /* 0x00000020051a7223 */ /* 0x040fe2000001001a */
[----:B------:R-:W-:Y:S02]  /*9710*/  HADD2.F32 R3, -RZ, R96.H1_H1 ;  /* 0x30000060ff037230 */ /* 0x000fe40000004100 */
[C---:B------:R-:W-:Y:S01]  /*9720*/  FFMA.FTZ R27, R5.reuse, R134, R27 ;  /* 0x00000086051b7223 */ /* 0x040fe2000001001b */
[----:B------:R-:W-:Y:S01]  /*9730*/  F2FP.F16.F32.PACK_AB R21, R20, R21 ;  /* 0x000000151415723e */ /* 0x000fe200000000ff */
[C---:B------:R-:W-:Y:S01]  /*9740*/  FFMA.FTZ R25, R5.reuse, R24, R25 ;  /* 0x0000001805197223 */ /* 0x040fe20000010019 */
        /* <DEDUP_REMOVED lines=13> */
.L_x_3402:
        /* <DEDUP_REMOVED lines=41> */
.L_x_3401:
        /* <DEDUP_REMOVED lines=42> */
.L_x_3404:
        /* <DEDUP_REMOVED lines=10> */
[----:B------:R-:W-:-:S02]  /*9df0*/  HADD2.F32 R22, -RZ, R99.H1_H1 ;  /* 0x30000063ff167230 */ /* 0x000fc40000004100 */
[----:B------:R-:W-:Y:S01]  /*9e00*/  FADD.FTZ R32, -R32, R133 ;  /* 0x0000008520207221 */ /* 0x000fe20000010100 */
[----:B------:R-:W-:Y:S02]  /*9e10*/  HADD2.F32 R21, -RZ, R99.H0_H0 ;  /* 0x20000063ff157230 */ /* 0x000fe40000004100 */
[----:B------:R-:W-:Y:S01]  /*9e20*/  FADD.FTZ R134, -R25, R134 ;  /* 0x0000008619867221 */ /* 0x000fe20000010100 */
[--C-:B------:R-:W-:Y:S02]  /*9e30*/  HADD2.F32 R3, -RZ, R98.reuse.H0_H0 ;  /* 0x20000062ff037230 */ /* 0x100fe40000004100 */
[----:B------:R-:W-:Y:S01]  /*9e40*/  FADD.FTZ R136, -R23, R136 ;  /* 0x0000008817887221 */ /* 0x000fe20000010100 */
[C---:B------:R-:W-:Y:S01]  /*9e50*/  FFMA.FTZ R29, R5.reuse, R32, R22 ;  /* 0x00000020051d7223 */ /* 0x040fe20000010016 */
[C---:B------:R-:W-:Y:S01]  /*9e60*/  FFMA.FTZ R134, R5.reuse, R134, R21 ;  /* 0x0000008605867223 */ /* 0x040fe20000010015 */
[----:B------:R-:W-:Y:S02]  /*9e70*/  HADD2.F32 R24, -RZ, R98.H1_H1 ;  /* 0x30000062ff187230 */ /* 0x000fe40000004100 */
        /* <DEDUP_REMOVED lines=18> */
.L_x_3400:
        /* <DEDUP_REMOVED lines=39> */
.L_x_3406:
        /* <DEDUP_REMOVED lines=33> */
.L_x_3405:
        /* <DEDUP_REMOVED lines=34> */
.L_x_3407:
        /* <DEDUP_REMOVED lines=28> */
.L_x_3403:
        /* <DEDUP_REMOVED lines=11> */
[----:B----4-:R-:W-:Y:S05]  /*a8b0*/  @!P0 BRA `(.L_x_3408) ;  /* 0xffffff6000188947 */ /* 0x010fea000383ffff */
[----:B------:R-:W-:Y:S05]  /*a8c0*/  BSYNC B1 ;  /* 0x0000000000017941 */ /* 0x000fea0003800000 */
.L_x_3364:
        /* <DEDUP_REMOVED lines=8> */
[----:B------:R0:W5:Y:S01]  /*a950*/  LDL.LU R27, [R1+0xc] ;  /* 0x00000c00011b7983 */ /* 0x0001620000300800 */
[----:B------:R-:W-:-:S03]  /*a960*/  MOV R32, R17 ;  /* 0x0000001100207202 */ /* 0x000fc60000000f00 */
[----:B------:R0:W5:Y:S01]  /*a970*/  LDL.LU R28, [R1+0x8] ;  /* 0x00000800011c7983 */ /* 0x0001620000300800 */
[----:B------:R-:W-:-:S03]  /*a980*/  MOV R31, R18 ;  /* 0x00000012001f7202 */ /* 0x000fc60000000f00 */
[----:B------:R0:W5:Y:S04]  /*a990*/  LDL.LU R29, [R1+0x4] ;  /* 0x00000400011d7983 */ /* 0x0001680000300800 */
[----:B------:R0:W5:Y:S01]  /*a9a0*/  LDL.LU R30, [R1] ;  /* 0x00000000011e7983 */ /* 0x0001620000300800 */
        /* <DEDUP_REMOVED lines=8> */
[----:B---3--:R0:W5:Y:S04]  /*aa30*/  LDL.LU R38, [R1+0xf4] ;  /* 0x0000f40001267983 */ /* 0x0081680000300800 */
        /* <DEDUP_REMOVED lines=57> */
.L_x_3363:
[----:B------:R-:W-:Y:S05]  /*add0*/  BSYNC B0 ;  /* 0x0000000000007941 */ /* 0x000fea0003800000 */
.L_x_3362:
        /* <DEDUP_REMOVED lines=75> */
[----:B0-----:R-:W-:Y:S01]  /*b290*/  FADD.FTZ R3, R3, R22 ;  /* 0x0000001603037221 */ /* 0x001fe20000010000 */
[----:B------:R-:W-:Y:S01]  /*b2a0*/  FADD.FTZ R5, R5, R24 ;  /* 0x0000001805057221 */ /* 0x000fe20000010000 */
[----:B------:R-:W0:Y:S01]  /*b2b0*/  LDC R22, c[0x0][0x388] ;  /* 0x0000e200ff167b82 */ /* 0x000e220000000800 */
        /* <DEDUP_REMOVED lines=26> */
[----:B------:R-:W-:Y:S01]  /*b460*/  STS.128 [R0+0x400], R84 ;  /* 0x0004005400007388 */ /* 0x000fe20000000c00 */
[----:B--2---:R-:W-:-:S03]  /*b470*/  FADD.FTZ R43, R4, R43 ;  /* 0x0000002b042b7221 */ /* 0x004fc60000010000 */
[----:B------:R-:W-:Y:S04]  /*b480*/  STS.128 [R0+0x410], R80 ;  /* 0x0004105000007388 */ /* 0x000fe80000000c00 */
[----:B------:R-:W-:Y:S01]  /*b490*/  STS.128 [R0+0x800], R76 ;  /* 0x0008004c00007388 */ /* 0x000fe20000000c00 */
[----:B0-----:R-:W-:-:S03]  /*b4a0*/  FADD.FTZ R9, R3, R42 ;  /* 0x0000002a03097221 */ /* 0x001fc60000010000 */
        /* <DEDUP_REMOVED lines=19> */
[----:B-1----:R-:W-:Y:S01]  /*b5e0*/  FADD.FTZ R8, R8, R13 ;  /* 0x0000000d08087221 */ /* 0x002fe20000010000 */
[----:B------:R-:W-:Y:S02]  /*b5f0*/  IMAD R13, R22, UR4, RZ ;  /* 0x00000004160d7c24 */ /* 0x000fe4000f8e02ff */
[----:B--2---:R-:W-:Y:S01]  /*b600*/  FADD.FTZ R10, RZ, R10 ;  /* 0x0000000aff0a7221 */ /* 0x004fe20000010000 */
[----:B------:R-:W-:Y:S02]  /*b610*/  LDS R31, [R6+0x2e00] ;  /* 0x002e0000061f7984 */ /* 0x000fe40000000800 */
[----:B------:R-:W-:Y:S01]  /*b620*/  IADD3 R13, P0, PT, R13, R88, RZ ;  /* 0x000000580d0d7210 */ /* 0x000fe20007f1e0ff */
[----:B---3--:R-:W-:Y:S01]  /*b630*/  FADD.FTZ R0, RZ, R11 ;  /* 0x0000000bff007221 */ /* 0x008fe20000010000 */
[----:B------:R-:W-:Y:S01]  /*b640*/  FADD.FTZ R11, R5, R44 ;  /* 0x0000002c050b7221 */ /* 0x000fe20000010000 */
[----:B------:R-:W-:Y:S01]  /*b650*/  LDS R25, [R6+0x1e00] ;  /* 0x001e000006197984 */ /* 0x000fe20000000800 */
[----:B------:R-:W-:Y:S01]  /*b660*/  IADD3.X R2, PT, PT, RZ, RZ, RZ, P0, !PT ;  /* 0x000000ffff027210 */ /* 0x000fe200007fe4ff */
[----:B----4-:R-:W-:Y:S01]  /*b670*/  FADD.FTZ R10, R10, R15 ;  /* 0x0000000f0a0a7221 */ /* 0x010fe20000010000 */
        /* <DEDUP_REMOVED lines=9> */
[----:B------:R-:W1:Y:S01]  /*b710*/  LDS R0, [R6+0x600] ;  /* 0x0006000006007984 */ /* 0x000e620000000800 */
        /* <DEDUP_REMOVED lines=8> */
[----:B0-----:R-:W-:Y:S01]  /*b7a0*/  FADD.FTZ R55, R5, R14 ;  /* 0x0000000e05377221 */ /* 0x001fe20000010000 */
[----:B------:R-:W-:Y:S02]  /*b7b0*/  IADD3.X R5, PT, PT, R13, UR17, RZ, P1, !PT ;  /* 0x000000110d057c10 */ /* 0x000fe40008ffe4ff */
[----:B------:R-:W0:Y:S04]  /*b7c0*/  LDS R23, [R6+0x1c00] ;  /* 0x001c000006177984 */ /* 0x000e280000000800 */
[----:B------:R-:W0:Y:S04]  /*b7d0*/  LDS R12, [R6+0xc00] ;  /* 0x000c0000060c7984 */ /* 0x000e280000000800 */
[----:B------:R-:W0:Y:S04]  /*b7e0*/  LDS R13, [R6+0xe00] ;  /* 0x000e0000060d7984 */ /* 0x000e280000000800 */
[----:B------:R-:W0:Y:S04]  /*b7f0*/  LDS R14, [R6+0x1000] ;  /* 0x00100000060e7984 */ /* 0x000e280000000800 */
[----:B------:R-:W0:Y:S04]  /*b800*/  LDS R45, [R6+0x3200] ;  /* 0x00320000062d7984 */ /* 0x000e280000000800 */
[----:B------:R-:W0:Y:S01]  /*b810*/  LDS R16, [R6+0x2200] ;  /* 0x0022000006107984 */ /* 0x000e220000000800 */
[----:B-1----:R-:W-:-:S03]  /*b820*/  FADD.FTZ R0, RZ, R0 ;  /* 0x00000000ff007221 */ /* 0x002fc60000010000 */
[----:B------:R-:W1:Y:S04]  /*b830*/  LDS R15, [R6+0x1200] ;  /* 0x00120000060f7984 */ /* 0x000e680000000800 */
[----:B------:R-:W1:Y:S01]  /*b840*/  LDS R59, [R6+0x4400] ;  /* 0x00440000063b7984 */ /* 0x000e620000000800 */
[----:B--2---:R-:W-:-:S03]  /*b850*/  FADD.FTZ R8, RZ, R8 ;  /* 0x00000008ff087221 */ /* 0x004fc60000010000 */
[----:B------:R-:W2:Y:S01]  /*b860*/  LDS R47, [R6+0x3400] ;  /* 0x00340000062f7984 */ /* 0x000ea20000000800 */
[----:B---3--:R-:W-:-:S03]  /*b870*/  FADD.FTZ R0, R0, R21 ;  /* 0x0000001500007221 */ /* 0x008fc60000010000 */
[----:B------:R-:W3:Y:S01]  /*b880*/  LDS R29, [R6+0x2400] ;  /* 0x00240000061d7984 */ /* 0x000ee20000000800 */
[----:B----4-:R-:W-:Y:S01]  /*b890*/  FADD.FTZ R10, RZ, R10 ;  /* 0x0000000aff0a7221 */ /* 0x010fe20000010000 */
[----:B------:R-:W-:Y:S02]  /*b8a0*/  FADD.FTZ R0, R0, R31 ;  /* 0x0000001f00007221 */ /* 0x000fe40000010000 */
[----:B------:R-:W4:Y:S01]  /*b8b0*/  LDS R61, [R6+0x4600] ;  /* 0x00460000063d7984 */ /* 0x000f220000000800 */
[----:B0-----:R-:W-:Y:S01]  /*b8c0*/  FADD.FTZ R8, R8, R23 ;  /* 0x0000001708087221 */ /* 0x001fe20000010000 */
[----:B------:R-:W-:Y:S01]  /*b8d0*/  FADD.FTZ R10, R10, R25 ;  /* 0x000000190a0a7221 */ /* 0x000fe20000010000 */
[----:B------:R-:W-:Y:S01]  /*b8e0*/  FADD.FTZ R57, R0, R57 ;  /* 0x0000003900397221 */ /* 0x000fe20000010000 */
[----:B------:R-:W0:Y:S01]  /*b8f0*/  LDS R20, [R6+0x3600] ;  /* 0x0036000006147984 */ /* 0x000e220000000800 */
[----:B------:R-:W-:Y:S01]  /*b900*/  FADD.FTZ R12, RZ, R12 ;  /* 0x0000000cff0c7221 */ /* 0x000fe20000010000 */
[----:B------:R-:W-:-:S02]  /*b910*/  FADD.FTZ R8, R8, R33 ;  /* 0x0000002108087221 */ /* 0x000fc40000010000 */
[----:B------:R-:W0:Y:S01]  /*b920*/  LDS R18, [R6+0x2600] ;  /* 0x0026000006127984 */ /* 0x000e220000000800 */
[----:B------:R-:W-:Y:S01]  /*b930*/  FADD.FTZ R13, RZ, R13 ;  /* 0x0000000dff0d7221 */ /* 0x000fe20000010000 */
[----:B------:R-:W-:Y:S02]  /*b940*/  FADD.FTZ R12, R12, R27 ;  /* 0x0000001b0c0c7221 */ /* 0x000fe40000010000 */
[----:B------:R-:W0:Y:S01]  /*b950*/  LDS R63, [R6+0x4800] ;  /* 0x00480000063f7984 */ /* 0x000e220000000800 */
[----:B------:R-:W-:-:S03]  /*b960*/  FADD.FTZ R14, RZ, R14 ;  /* 0x0000000eff0e7221 */ /* 0x000fc60000010000 */
[----:B------:R-:W0:Y:S01]  /*b970*/  LDS R49, [R6+0x3800] ;  /* 0x0038000006317984 */ /* 0x000e220000000800 */
[----:B------:R-:W-:-:S03]  /*b980*/  FADD.FTZ R10, R10, R45 ;  /* 0x0000002d0a0a7221 */ /* 0x000fc60000010000 */
[----:B------:R-:W0:Y:S01]  /*b990*/  LDS R24, [R6+0x4a00] ;  /* 0x004a000006187984 */ /* 0x000e220000000800 */
[----:B------:R-:W-:-:S03]  /*b9a0*/  FADD.FTZ R13, R13, R16 ;  /* 0x000000100d0d7221 */ /* 0x000fc60000010000 */
[----:B------:R-:W0:Y:S01]  /*b9b0*/  LDS R22, [R6+0x3a00] ;  /* 0x003a000006167984 */ /* 0x000e220000000800 */
[----:B-1----:R-:W-:-:S03]  /*b9c0*/  FADD.FTZ R15, RZ, R15 ;  /* 0x0000000fff0f7221 */ /* 0x002fc60000010000 */
[----:B------:R-:W1:Y:S01]  /*b9d0*/  LDS R65, [R6+0x4c00] ;  /* 0x004c000006417984 */ /* 0x000e620000000800 */
[----:B------:R-:W-:-:S03]  /*b9e0*/  FADD.FTZ R59, R8, R59 ;  /* 0x0000003b083b7221 */ /* 0x000fc60000010000 */
[----:B------:R-:W1:Y:S01]  /*b9f0*/  LDS R26, [R6+0x4e00] ;  /* 0x004e0000061a7984 */ /* 0x000e620000000800 */
        /* <DEDUP_REMOVED lines=32> */
.L_x_3367:
[----:B------:R-:W-:Y:S01]  /*bc00*/  HFMA2 R25, -RZ, RZ, 0, 5.9604644775390625e-08 ;  /* 0x00000001ff197431 */ /* 0x000fe200000001ff */
[----:B------:R-:W-:Y:S01]  /*bc10*/  BSSY B2, `(.L_x_3409) ;  /* 0x0000006000027945 */ /* 0x000fe20003800000 */
[----:B------:R-:W-:Y:S02]  /*bc20*/  MOV R26, 0x1f ;  /* 0x0000001f001a7802 */ /* 0x000fe40000000f00 */
[----:B------:R-:W-:-:S07]  /*bc30*/  MOV R27, 0xffffffff ;  /* 0xffffffff001b7802 */ /* 0x000fce0000000f00 */
[----:B-----5:R-:W-:Y:S05]  /*bc40*/  WARPSYNC.COLLECTIVE R27, `(.L_x_3410) ;  /* 0x000000001b087348 */ /* 0x020fea0003c00000 */
[----:B------:R0:W1:Y:S02]  /*bc50*/  SHFL.BFLY P2, R25, R196, R25, R26 ;  /* 0x0c000019c4197389 */ /* 0x000064000004001a */
[----:B01---5:R-:W-:Y:S05]  /*bc60*/  ENDCOLLECTIVE ;  /* 0x000000000000791b */ /* 0x023fea0003800000 */
.L_x_3410:
[----:B------:R-:W-:Y:S05]  /*bc70*/  BSYNC B2 ;  /* 0x0000000000027941 */ /* 0x000fea0003800000 */
.L_x_3409:
        /* <DEDUP_REMOVED lines=10> */
.L_x_3411:
        /* <DEDUP_REMOVED lines=15> */
.L_x_3412:
        /* <DEDUP_REMOVED lines=15> */
.L_x_3413:
        /* <DEDUP_REMOVED lines=15> */
.L_x_3414:
        /* <DEDUP_REMOVED lines=15> */
.L_x_3415:
        /* <DEDUP_REMOVED lines=15> */
.L_x_3416:
        /* <DEDUP_REMOVED lines=15> */
.L_x_3417:
        /* <DEDUP_REMOVED lines=10> */
[----:B------:R0:W-:Y:S04]  /*c360*/  STL [R1], R28 ;  /* 0x0000001c01007387 */ /* 0x0001e80000100800 */
[----:B------:R0:W-:Y:S02]  /*c370*/  STL [R1+0x4], R29 ;  /* 0x0000041d01007387 */ /* 0x0001e40000100800 */
[----:B0-----:R-:W-:Y:S05]  /*c380*/  WARPSYNC.COLLECTIVE R27, `(.L_x_3418) ;  /* 0x000000001b087348 */ /* 0x001fea0003c00000 */
[----:B------:R1:W2:Y:S02]  /*c390*/  SHFL.BFLY P2, R25, R196, R25, R26 ;  /* 0x0c000019c4197389 */ /* 0x0002a4000004001a */
[----:B012---:R-:W-:Y:S05]  /*c3a0*/  ENDCOLLECTIVE ;  /* 0x000000000000791b */ /* 0x007fea0003800000 */
.L_x_3418:
        /* <DEDUP_REMOVED lines=14> */
.L_x_3419:
[----:B------:R3:W-:Y:S01]  /*c490*/  STL [R1+0x28], R38 ;  /* 0x0000282601007387 */ /* 0x0007e20000100800 */
[----:B------:R-:W-:Y:S05]  /*c4a0*/  BRA `(.L_x_3420) ;  /* 0xffffff80004c7947 */ /* 0x000fea000383ffff */
.L_x_3421:
        /* <DEDUP_REMOVED lines=13> */
.L_x_7129:


//--------------------- .text._ZN10layer_norm31ln_parallel_residual_bwd_kernelINS_13Kernel_traitsIf6__halfS2_S2_fjLj1280ELj1ELj4ELj1ELj16ENS_18Kernel_traits_baseILj1280EfS2_S2_S2_fjLj128EEEEELb1ELb0ELb0EEEvNS_9BwdParamsE --------------------------
	.section	.text._ZN10layer_norm31ln_parallel_residual_bwd_kernelINS_13Kernel_traitsIf6__halfS2_S2_fjLj1280ELj1ELj4ELj1ELj16ENS_18Kernel_traits_baseILj1280EfS2_S2_S2_fjLj128EEEEELb1ELb0ELb0EEEvNS_9BwdParamsE,"ax",@progbits
	.align	128
        .global         _ZN10layer_norm31ln_parallel_residual_bwd_kernelINS_13Kernel_traitsIf6__halfS2_S2_fjLj1280ELj1ELj4ELj1ELj16ENS_18Kernel_traits_baseILj1280EfS2_S2_S2_fjLj128EEEEELb1ELb0ELb0EEEvNS_9BwdParamsE
        .type           _ZN10layer_norm31ln_parallel_residual_bwd_kernelINS_13Kernel_traitsIf6__halfS2_S2_fjLj1280ELj1ELj4ELj1ELj16ENS_18Kernel_traits_baseILj1280EfS2_S2_S2_fjLj128EEEEELb1ELb0ELb0EEEvNS_9BwdParamsE,@function
        .size           _ZN10layer_norm31ln_parallel_residual_bwd_kernelINS_13Kernel_traitsIf6__halfS2_S2_fjLj1280ELj1ELj4ELj1ELj16ENS_18Kernel_traits_baseILj1280EfS2_S2_S2_fjLj128EEEEELb1ELb0ELb0EEEvNS_9BwdParamsE,(.L_x_7130 - _ZN10layer_norm31ln_parallel_residual_bwd_kernelINS_13Kernel_traitsIf6__halfS2_S2_fjLj1280ELj1ELj4ELj1ELj16ENS_18Kernel_traits_baseILj1280EfS2_S2_S2_fjLj128EEEEELb1ELb0ELb0EEEvNS_9BwdParamsE)
        .other          _ZN10layer_norm31ln_parallel_residual_bwd_kernelINS_13Kernel_traitsIf6__halfS2_S2_fjLj1280ELj1ELj4ELj1ELj16ENS_18Kernel_traits_baseILj1280EfS2_S2_S2_fjLj128EEEEELb1ELb0ELb0EEEvNS_9BwdParamsE,@"STO_CUDA_ENTRY STV_DEFAULT"
_ZN10layer_norm31ln_parallel_residual_bwd_kernelINS_13Kernel_traitsIf6__halfS2_S2_fjLj1280ELj1ELj4ELj1ELj16ENS_18Kernel_traits_baseILj1280EfS2_S2_S2_fjLj128EEEEELb1ELb0ELb0EEEvNS_9BwdParamsE:
.text._ZN10layer_norm31ln_parallel_residual_bwd_kernelINS_13Kernel_traitsIf6__halfS2_S2_fjLj1280ELj1ELj4ELj1ELj16ENS_18Kernel_traits_baseILj1280EfS2_S2_S2_fjLj128EEEEELb1ELb0ELb0EEEvNS_9BwdParamsE:
        /* <DEDUP_REMOVED lines=376> */
.L_x_3485:
        /* <DEDUP_REMOVED lines=24> */
[----:B------:R-:W-:Y:S01]  /*1900*/  ISETP.NE.U32.AND P3, PT, RZ, UR10, PT ;  /* 0x0000000aff007c0c */ /* 0x000fe2000bf65070 */
[----:B------:R-:W2:Y:S01]  /*1910*/  LDL R18, [R1+0x210] ;  /* 0x0002100001127983 */ /* 0x000ea20000100800 */
[----:B------:R-:W-:Y:S02]  /*1920*/  ISETP.NE.U32.AND P0, PT, RZ, UR24, PT ;  /* 0x00000018ff007c0c */ /* 0x000fe4000bf05070 */
[----:B------:R-:W-:Y:S01]  /*1930*/  ISETP.NE.AND.EX P3, PT, RZ, UR11, PT, P3 ;  /* 0x0000000bff007c0c */ /* 0x000fe2000bf65330 */
[----:B------:R-:W3:Y:S01]  /*1940*/  LDL.LU R212, [R1+0x34] ;  /* 0x0000340001d47983 */ /* 0x000ee20000300800 */
[----:B------:R-:W-:Y:S01]  /*1950*/  ISETP.NE.AND.EX P0, PT, RZ, UR25, PT, P0 ;  /* 0x00000019ff007c0c */ /* 0x000fe2000bf05300 */
[----:B------:R-:W4:Y:S02]  /*1960*/  LDC.64 R128, c[0x0][0x430] ;  /* 0x00010c00ff807b82 */ /* 0x000f240000000a00 */
[----:B------:R-:W3:Y:S04]  /*1970*/  LDL.LU R213, [R1+0xd4] ;  /* 0x0000d40001d57983 */ /* 0x000ee80000300800 */
[----:B------:R-:W3:Y:S02]  /*1980*/  LDL R214, [R1+0x214] ;  /* 0x0002140001d67983 */ /* 0x000ee40000100800 */
[----:B------:R-:W0:Y:S02]  /*1990*/  LDC.64 R132, c[0x0][0x428] ;  /* 0x00010a00ff847b82 */ /* 0x000e240000000a00 */
[----:B------:R-:W3:Y:S04]  /*19a0*/  LDL R156, [R1+0x1f8] ;  /* 0x0001f800019c7983 */ /* 0x000ee80000100800 */
[----:B------:R-:W3:Y:S01]  /*19b0*/  LDL.LU R153, [R1+0x38] ;  /* 0x0000380001997983 */ /* 0x000ee20000300800 */
[C---:B-1----:R-:W-:Y:S01]  /*19c0*/  IMAD.WIDE.U32 R16, R3.reuse, 0x10, R16 ;  /* 0x0000001003107825 */ /* 0x042fe200078e0010 */
[----:B------:R-:W1:Y:S02]  /*19d0*/  @P0 LDC.64 R136, c[0x0][0x438] ;  /* 0x00010e00ff880b82 */ /* 0x000e640000000a00 */
[----:B------:R-:W3:Y:S04]  /*19e0*/  LDL.LU R180, [R1+0xd8] ;  /* 0x0000d80001b47983 */ /* 0x000ee80000300800 */
[----:B------:R0:W2:Y:S02]  /*19f0*/  LDG.E.128 R124, desc[UR8][R16.64] ;  /* 0x00000008107c7981 */ /* 0x0000a4000c1e1d00 */
[----:B------:R-:W1:Y:S01]  /*1a00*/  LDC.64 R154, c[0x0][0x3b0] ;  /* 0x0000ec00ff9a7b82 */ /* 0x000e620000000a00 */
[C---:B----4-:R-:W-:Y:S01]  /*1a10*/  IMAD.WIDE.U32 R128, R3.reuse, 0x10, R128 ;  /* 0x0000001003807825 */ /* 0x050fe200078e0080 */
[----:B------:R-:W4:Y:S04]  /*1a20*/  LDL R179, [R1+0x218] ;  /* 0x0002180001b37983 */ /* 0x000f280000100800 */
[----:B------:R-:W4:Y:S02]  /*1a30*/  LDL R178, [R1+0x1fc] ;  /* 0x0001fc0001b27983 */ /* 0x000f240000100800 */
[----:B0-----:R-:W0:Y:S01]  /*1a40*/  @P3 LDC.64 R16, c[0x0][0x3b8] ;  /* 0x0000ee00ff103b82 */ /* 0x001e220000000a00 */
[C---:B------:R-:W-:Y:S01]  /*1a50*/  IMAD.WIDE.U32 R132, R3.reuse, 0x10, R132 ;  /* 0x0000001003847825 */ /* 0x040fe200078e0084 */
[----:B------:R-:W4:Y:S04]  /*1a60*/  LDL.LU R177, [R1+0x3c] ;  /* 0x00003c0001b17983 */ /* 0x000f280000300800 */
[----:B------:R-:W4:Y:S04]  /*1a70*/  LDL.LU R185, [R1+0xdc] ;  /* 0x0000dc0001b97983 */ /* 0x000f280000300800 */
[----:B------:R-:W4:Y:S04]  /*1a80*/  LDL R186, [R1+0x21c] ;  /* 0x00021c0001ba7983 */ /* 0x000f280000100800 */
[----:B------:R-:W3:Y:S04]  /*1a90*/  LDG.E.128 R128, desc[UR8][R128.64] ;  /* 0x0000000880807981 */ /* 0x000ee8000c1e1d00 */
[----:B------:R0:W-:Y:S04]  /*1aa0*/  STL [R1+0x224], R4 ;  /* 0x0002240401007387 */ /* 0x0001e80000100800 */
[----:B------:R-:W4:Y:S01]  /*1ab0*/  LDG.E.128 R132, desc[UR8][R132.64] ;  /* 0x0000000884847981 */ /* 0x000f22000c1e1d00 */
[----:B0-----:R-:W-:-:S03]  /*1ac0*/  @P3 IMAD.WIDE.U32 R16, R3, 0x8, R16 ;  /* 0x0000000803103825 */ /* 0x001fc600078e0010 */
[----:B------:R-:W4:Y:S04]  /*1ad0*/  LDL R4, [R1+0x1f4] ;  /* 0x0001f40001047983 */ /* 0x000f280000100800 */
[----:B------:R1:W5:Y:S02]  /*1ae0*/  @P3 LDG.E.64 R138, desc[UR8][R16.64] ;  /* 0x00000008108a3981 */ /* 0x000364000c1e1b00 */
[----:B-1----:R-:W-:-:S05]  /*1af0*/  @P0 IMAD.WIDE.U32 R16, R3, 0x10, R136 ;  /* 0x0000001003100825 */ /* 0x002fca00078e0088 */
[----:B------:R0:W5:Y:S02]  /*1b00*/  @P0 LDG.E.128 R96, desc[UR8][R16.64] ;  /* 0x0000000810600981 */ /* 0x000164000c1e1d00 */
[----:B0-----:R-:W-:Y:S02]  /*1b10*/  IMAD.WIDE.U32 R16, R3, 0x8, R154 ;  /* 0x0000000803107825 */ /* 0x001fe400078e009a */
[----:B------:R-:W4:Y:S04]  /*1b20*/  LDL.LU R154, [R1+0x30] ;  /* 0x00003000019a7983 */ /* 0x000f280000300800 */
[----:B------:R-:W4:Y:S04]  /*1b30*/  LDL.LU R155, [R1+0xd0] ;  /* 0x0000d000019b7983 */ /* 0x000f280000300800 */
[----:B------:R0:W5:Y:S04]  /*1b40*/  LDG.E.64 R136, desc[UR8][R16.64] ;  /* 0x0000000810887981 */ /* 0x000168000c1e1b00 */
[----:B------:R-:W0:Y:S01]  /*1b50*/  LDL R17, [R1+0x1f0] ;  /* 0x0001f00001117983 */ /* 0x000e220000100800 */
[----:B--2---:R-:W-:-:S05]  /*1b60*/  HADD2.F32 R0, -RZ, R124.H0_H0 ;  /* 0x2000007cff007230 */ /* 0x004fca0000004100 */
[----:B------:R-:W-:-:S04]  /*1b70*/  FADD.FTZ R0, -R195, R0 ;  /* 0x00000000c3007221 */ /* 0x000fc80000010100 */
[----:B-----5:R-:W-:Y:S01]  /*1b80*/  FMUL.FTZ R0, R10, R0 ;  /* 0x000000000a007220 */ /* 0x020fe20000410000 */
[----:B---3--:R-:W-:Y:S02]  /*1b90*/  HADD2.F32 R15, -RZ, R128.H0_H0 ;  /* 0x20000080ff0f7230 */ /* 0x008fe40000004100 */
[----:B----4-:R-:W-:-:S03]  /*1ba0*/  HADD2.F32 R2, -RZ, R132.H0_H0 ;  /* 0x20000084ff027230 */ /* 0x010fc60000004100 */
[----:B------:R-:W-:Y:S01]  /*1bb0*/  FADD.FTZ R60, R60, R15 ;  /* 0x0000000f3c3c7221 */ /* 0x000fe20000010000 */
[-C--:B------:R-:W-:Y:S01]  /*1bc0*/  FFMA.FTZ R224, R0, R15.reuse, R224 ;  /* 0x0000000f00e07223 */ /* 0x080fe200000100e0 */
[----:B------:R-:W-:Y:S01]  /*1bd0*/  FADD.FTZ R154, R154, R2 ;  /* 0x000000029a9a7221 */ /* 0x000fe20000010000 */
[----:B------:R-:W-:Y:S01]  /*1be0*/  FFMA.FTZ R155, R0, R2, R155 ;  /* 0x00000002009b7223 */ /* 0x000fe2000001009b */
[----:B0-----:R-:W-:-:S04]  /*1bf0*/  FMUL.FTZ R16, R17, R15 ;  /* 0x0000000f11107220 */ /* 0x001fc80000410000 */
[----:B------:R-:W-:Y:S01]  /*1c00*/  FFMA.FTZ R2, R18, R2, R16 ;  /* 0x0000000212027223 */ /* 0x000fe20000010010 */
[----:B------:R-:W-:Y:S02]  /*1c10*/  HADD2.F32 R16, -RZ, R124.H1_H1 ;  /* 0x3000007cff107230 */ /* 0x000fe40000004100 */
[----:B------:R-:W-:-:S03]  /*1c20*/  HADD2.F32 R15, -RZ, R128.H1_H1 ;  /* 0x30000080ff0f7230 */ /* 0x000fc60000004100 */
[----:B------:R-:W-:Y:S01]  /*1c30*/  FADD.FTZ R16, -R195, R16 ;  /* 0x00000010c3107221 */ /* 0x000fe20000010100 */
[----:B------:R-:W-:-:S03]  /*1c40*/  HADD2.F32 R17, -RZ, R132.H1_H1 ;  /* 0x30000084ff117230 */ /* 0x000fc60000004100 */
[----:B------:R-:W-:Y:S01]  /*1c50*/  FMUL.FTZ R18, R10, R16 ;  /* 0x000000100a127220 */ /* 0x000fe20000410000 */
[-C--:B------:R-:W-:Y:S01]  /*1c60*/  FMUL.FTZ R16, R4, R15.reuse ;  /* 0x0000000f04107220 */ /* 0x080fe20000410000 */
[----:B------:R-:W-:Y:S02]  /*1c70*/  FADD.FTZ R61, R61, R15 ;  /* 0x0000000f3d3d7221 */ /* 0x000fe40000010000 */
[----:B------:R-:W-:Y:S01]  /*1c80*/  FFMA.FTZ R225, R18, R15, R225 ;  /* 0x0000000f12e17223 */ /* 0x000fe200000100e1 */
[----:B------:R-:W-:Y:S02]  /*1c90*/  HADD2.F32 R15, -RZ, R125.H0_H0 ;  /* 0x2000007dff0f7230 */ /* 0x000fe40000004100 */
[----:B------:R-:W-:Y:S01]  /*1ca0*/  FADD.FTZ R212, R212, R17 ;  /* 0x00000011d4d47221 */ /* 0x000fe20000010000 */
[-C--:B------:R-:W-:Y:S01]  /*1cb0*/  FFMA.FTZ R213, R18, R17.reuse, R213 ;  /* 0x0000001112d57223 */ /* 0x080fe200000100d5 */
[----:B------:R-:W-:Y:S01]  /*1cc0*/  FFMA.FTZ R17, R214, R17, R16 ;  /* 0x00000011d6117223 */ /* 0x000fe20000010010 */
[----:B------:R-:W-:-:S02]  /*1cd0*/  HADD2.F32 R124, -RZ, R129.H0_H0 ;  /* 0x20000081ff7c7230 */ /* 0x000fc40000004100 */
[----:B------:R-:W-:Y:S01]  /*1ce0*/  FADD.FTZ R16, -R195, R15 ;  /* 0x0000000fc3107221 */ /* 0x000fe20000010100 */
[----:B------:R-:W-:Y:S02]  /*1cf0*/  HADD2.F32 R15, -RZ, R133.H0_H0 ;  /* 0x20000085ff0f7230 */ /* 0x000fe40000004100 */
[----:B------:R-:W-:Y:S02]  /*1d00*/  HADD2.F32 R125, -RZ, R125.H1_H1 ;  /* 0x3000007dff7d7230 */ /* 0x000fe40000004100 */
[----:B------:R-:W-:Y:S01]  /*1d10*/  FMUL.FTZ R16, R10, R16 ;  /* 0x000000100a107220 */ /* 0x000fe20000410000 */
[----:B------:R-:W-:Y:S01]  /*1d20*/  FMUL.FTZ R128, R156, R124 ;  /* 0x0000007c9c807220 */ /* 0x000fe20000410000 */
[----:B------:R-:W-:Y:S02]  /*1d30*/  FADD.FTZ R153, R153, R15 ;  /* 0x0000000f99997221 */ /* 0x000fe40000010000 */
[-C--:B------:R-:W-:Y:S01]  /*1d40*/  FFMA.FTZ R180, R16, R15.reuse, R180 ;  /* 0x0000000f10b47223 */ /* 0x080fe200000100b4 */
[----:B------:R-:W-:Y:S01]  /*1d50*/  FFMA.FTZ R15, R179, R15, R128 ;  /* 0x0000000fb30f7223 */ /* 0x000fe20000010080 */
[----:B------:R-:W-:Y:S01]  /*1d60*/  FADD.FTZ R128, -R195, R125 ;  /* 0x0000007dc3807221 */ /* 0x000fe20000010100 */
[----:B------:R-:W-:Y:S01]  /*1d70*/  HADD2.F32 R125, -RZ, R133.H1_H1 ;  /* 0x30000085ff7d7230 */ /* 0x000fe20000004100 */
[----:B------:R-:W-:Y:S01]  /*1d80*/  STL [R1+0x30], R154 ;  /* 0x0000309a01007387 */ /* 0x000fe20000100800 */
[----:B------:R-:W-:Y:S01]  /*1d90*/  FADD.FTZ R62, R62, R124 ;  /* 0x0000007c3e3e7221 */ /* 0x000fe20000010000 */
[----:B------:R-:W-:Y:S01]  /*1da0*/  FMUL.FTZ R156, R10, R128 ;  /* 0x000000800a9c7220 */ /* 0x000fe20000410000 */
[----:B------:R-:W-:Y:S01]  /*1db0*/  FFMA.FTZ R226, R16, R124, R226 ;  /* 0x0000007c10e27223 */ /* 0x000fe200000100e2 */
[----:B------:R-:W-:Y:S01]  /*1dc0*/  STL [R1+0xd0], R155 ;  /* 0x0000d09b01007387 */ /* 0x000fe20000100800 */
[----:B------:R-:W-:-:S02]  /*1dd0*/  HADD2.F32 R124, -RZ, R129.H1_H1 ;  /* 0x30000081ff7c7230 */ /* 0x000fc40000004100 */
[----:B------:R-:W-:Y:S01]  /*1de0*/  FADD.FTZ R177, R177, R125 ;  /* 0x0000007db1b17221 */ /* 0x000fe20000010000 */
[----:B------:R-:W-:Y:S01]  /*1df0*/  STL [R1+0x34], R212 ;  /* 0x000034d401007387 */ /* 0x000fe20000100800 */
[----:B------:R-:W-:-:S03]  /*1e00*/  FFMA.FTZ R185, R156, R125, R185 ;  /* 0x0000007d9cb97223 */ /* 0x000fc600000100b9 */
[----:B------:R-:W-:Y:S01]  /*1e10*/  STL [R1+0xd4], R213 ;  /* 0x0000d4d501007387 */ /* 0x000fe20000100800 */
[----:B------:R-:W-:-:S03]  /*1e20*/  FMUL.FTZ R128, R178, R124 ;  /* 0x0000007cb2807220 */ /* 0x000fc60000410000 */
[----:B------:R-:W-:Y:S01]  /*1e30*/  STL [R1+0x38], R153 ;  /* 0x0000389901007387 */ /* 0x000fe20000100800 */
[----:B------:R-:W-:Y:S01]  /*1e40*/  FADD.FTZ R63, R63, R124 ;  /* 0x0000007c3f3f7221 */ /* 0x000fe20000010000 */
[----:B------:R-:W-:Y:S02]  /*1e50*/  FFMA.FTZ R227, R156, R124, R227 ;  /* 0x0000007c9ce37223 */ /* 0x000fe400000100e3 */
[----:B------:R0:W-:Y:S01]  /*1e60*/  STL [R1+0xd8], R180 ;  /* 0x0000d8b401007387 */ /* 0x0001e20000100800 */
[----:B------:R-:W-:-:S03]  /*1e70*/  HADD2.F32 R124, -RZ, R126.H0_H0 ;  /* 0x2000007eff7c7230 */ /* 0x000fc60000004100 */
[----:B------:R-:W2:Y:S04]  /*1e80*/  LDL.LU R4, [R1+0x20] ;  /* 0x0000200001047983 */ /* 0x000ea80000300800 */
[----:B------:R-:W-:Y:S04]  /*1e90*/  STL [R1+0x3c], R177 ;  /* 0x00003cb101007387 */ /* 0x000fe80000100800 */
[----:B0-----:R-:W3:Y:S01]  /*1ea0*/  LDL.LU R180, [R1+0xc0] ;  /* 0x0000c00001b47983 */ /* 0x001ee20000300800 */
[----:B------:R-:W-:-:S03]  /*1eb0*/  FFMA.FTZ R155, R186, R125, R128 ;  /* 0x0000007dba9b7223 */ /* 0x000fc60000010080 */
[----:B------:R0:W-:Y:S01]  /*1ec0*/  STL [R1+0xdc], R185 ;  /* 0x0000dcb901007387 */ /* 0x0001e20000100800 */
[----:B------:R-:W-:-:S03]  /*1ed0*/  FADD.FTZ R128, -R195, R124 ;  /* 0x0000007cc3807221 */ /* 0x000fc60000010100 */
[----:B------:R-:W4:Y:S04]  /*1ee0*/  LDL R153, [R1+0x200] ;  /* 0x0002000001997983 */ /* 0x000f280000100800 */
[----:B------:R-:W3:Y:S04]  /*1ef0*/  LDL.LU R214, [R1+0x24] ;  /* 0x0000240001d67983 */ /* 0x000ee80000300800 */
[----:B------:R-:W3:Y:S04]  /*1f00*/  LDL.LU R179, [R1+0xc4] ;  /* 0x0000c40001b37983 */ /* 0x000ee80000300800 */
[----:B------:R-:W3:Y:S04]  /*1f10*/  LDL R178, [R1+0x204] ;  /* 0x0002040001b27983 */ /* 0x000ee80000100800 */
[----:B------:R-:W3:Y:S04]  /*1f20*/  LDL R213, [R1+0x1e8] ;  /* 0x0001e80001d57983 */ /* 0x000ee80000100800 */
[----:B------:R-:W3:Y:S01]  /*1f30*/  LDL.LU R212, [R1+0x28] ;  /* 0x0000280001d47983 */ /* 0x000ee20000300800 */
[----:B------:R-:W-:-:S03]  /*1f40*/  FMUL.FTZ R154, R10, R128 ;  /* 0x000000800a9a7220 */ /* 0x000fc60000410000 */
[----:B0-----:R-:W3:Y:S04]  /*1f50*/  LDL.LU R185, [R1+0xc8] ;  /* 0x0000c80001b97983 */ /* 0x001ee80000300800 */
[----:B------:R-:W3:Y:S04]  /*1f60*/  LDL R177, [R1+0x208] ;  /* 0x0002080001b17983 */ /* 0x000ee80000100800 */
[----:B------:R-:W3:Y:S04]  /*1f70*/  LDL R186, [R1+0x1ec] ;  /* 0x0001ec0001ba7983 */ /* 0x000ee80000100800 */
[----:B------:R-:W3:Y:S04]  /*1f80*/  LDL.LU R133, [R1+0x2c] ;  /* 0x00002c0001857983 */ /* 0x000ee80000300800 */
[----:B------:R-:W3:Y:S04]  /*1f90*/  LDL.LU R132, [R1+0xcc] ;  /* 0x0000cc0001847983 */ /* 0x000ee80000300800 */
[----:B------:R-:W4:Y:S01]  /*1fa0*/  LDL R128, [R1+0x1e0] ;  /* 0x0001e00001807983 */ /* 0x000f220000100800 */
[----:B------:R-:W-:-:S02]  /*1fb0*/  HADD2.F32 R125, -RZ, R134.H0_H0 ;  /* 0x20000086ff7d7230 */ /* 0x000fc40000004100 */
[----:B------:R-:W-:Y:S01]  /*1fc0*/  HADD2.F32 R124, -RZ, R130.H0_H0 ;  /* 0x20000082ff7c7230 */ /* 0x000fe20000004100 */
[----:B------:R-:W3:Y:S02]  /*1fd0*/  LDL R129, [R1+0x20c] ;  /* 0x00020c0001817983 */ /* 0x000ee40000100800 */
[----:B--2---:R-:W-:-:S05]  /*1fe0*/  FADD.FTZ R4, R4, R125 ;  /* 0x0000007d04047221 */ /* 0x004fca0000010000 */
[----:B------:R0:W-:Y:S04]  /*1ff0*/  STL [R1+0x20], R4 ;  /* 0x0000200401007387 */ /* 0x0001e80000100800 */
[----:B0-----:R1:W5:Y:S01]  /*2000*/  LDL.LU R4, [R1+0x224] ;  /* 0x0002240001047983 */ /* 0x0013620000300800 */
[----:B----4-:R-:W-:-:S04]  /*2010*/  FMUL.FTZ R128, R128, R124 ;  /* 0x0000007c80807220 */ /* 0x010fc80000410000 */
[-C--:B------:R-:W-:Y:S02]  /*2020*/  FFMA.FTZ R153, R153, R125.reuse, R128 ;  /* 0x0000007d99997223 */ /* 0x080fe40000010080 */
[----:B------:R-:W2:Y:S01]  /*2030*/  LDL R128, [R1+0x1e4] ;  /* 0x0001e40001807983 */ /* 0x000ea20000100800 */
[----:B------:R-:W-:Y:S02]  /*2040*/  HADD2.F32 R126, -RZ, R126.H1_H1 ;  /* 0x3000007eff7e7230 */ /* 0x000fe40000004100 */
[----:B---3--:R-:W-:Y:S01]  /*2050*/  FFMA.FTZ R180, R154, R125, R180 ;  /* 0x0000007d9ab47223 */ /* 0x008fe200000100b4 */
[----:B------:R-:W-:Y:S02]  /*2060*/  HADD2.F32 R125, -RZ, R134.H1_H1 ;  /* 0x30000086ff7d7230 */ /* 0x000fe40000004100 */
[----:B------:R-:W-:Y:S02]  /*2070*/  FADD.FTZ R126, -R195, R126 ;  /* 0x0000007ec37e7221 */ /* 0x000fe40000010100 */
[----:B------:R0:W-:Y:S01]  /*2080*/  STL [R1+0xc0], R180 ;  /* 0x0000c0b401007387 */ /* 0x0001e20000100800 */
[----:B------:R-:W-:Y:S01]  /*2090*/  FADD.FTZ R64, R64, R124 ;  /* 0x0000007c40407221 */ /* 0x000fe20000010000 */
[----:B------:R-:W-:Y:S01]  /*20a0*/  FFMA.FTZ R220, R154, R124, R220 ;  /* 0x0000007c9adc7223 */ /* 0x000fe200000100dc */
[----:B------:R-:W-:-:S02]  /*20b0*/  HADD2.F32 R124, -RZ, R130.H1_H1 ;  /* 0x30000082ff7c7230 */ /* 0x000fc40000004100 */
[----:B0-----:R-:W-:-:S04]  /*20c0*/  FMUL.FTZ R180, R10, R126 ;  /* 0x0000007e0ab47220 */ /* 0x001fc80000410000 */
[----:B------:R-:W-:-:S05]  /*20d0*/  FFMA.FTZ R179, R180, R125, R179 ;  /* 0x0000007db4b37223 */ /* 0x000fca00000100b3 */
[----:B------:R-:W-:Y:S01]  /*20e0*/  STL [R1+0xc4], R179 ;  /* 0x0000c4b301007387 */ /* 0x000fe20000100800 */
[----:B------:R-:W-:Y:S01]  /*20f0*/  FADD.FTZ R214, R214, R125 ;  /* 0x0000007dd6d67221 */ /* 0x000fe20000010000 */
[----:B------:R-:W-:Y:S01]  /*2100*/  FADD.FTZ R65, R65, R124 ;  /* 0x0000007c41417221 */ /* 0x000fe20000010000 */
[----:B------:R-:W-:-:S03]  /*2110*/  FFMA.FTZ R221, R180, R124, R221 ;  /* 0x0000007cb4dd7223 */ /* 0x000fc600000100dd */
[----:B------:R0:W-:Y:S02]  /*2120*/  STL [R1+0x24], R214 ;  /* 0x000024d601007387 */ /* 0x0001e40000100800 */
[----:B0-----:R-:W-:Y:S01]  /*2130*/  IADD3 R214, PT, PT, R3, 0x20, RZ ;  /* 0x0000002003d67810 */ /* 0x001fe20007ffe0ff */
[----:B--2---:R-:W-:-:S04]  /*2140*/  FMUL.FTZ R126, R128, R124 ;  /* 0x0000007c807e7220 */ /* 0x004fc80000410000 */
[----:B------:R-:W-:Y:S01]  /*2150*/  FFMA.FTZ R179, R178, R125, R126 ;  /* 0x0000007db2b37223 */ /* 0x000fe2000001007e */
[----:B------:R-:W-:Y:S02]  /*2160*/  HADD2.F32 R126, -RZ, R127.H0_H0 ;  /* 0x2000007fff7e7230 */ /* 0x000fe40000004100 */
[----:B------:R-:W-:-:S03]  /*2170*/  HADD2.F32 R125, -RZ, R135.H0_H0 ;  /* 0x20000087ff7d7230 */ /* 0x000fc60000004100 */
[----:B------:R-:W-:Y:S01]  /*2180*/  FADD.FTZ R126, -R195, R126 ;  /* 0x0000007ec37e7221 */ /* 0x000fe20000010100 */
[----:B------:R-:W-:Y:S02]  /*2190*/  HADD2.F32 R124, -RZ, R131.H0_H0 ;  /* 0x20000083ff7c7230 */ /* 0x000fe40000004100 */
[----:B------:R-:W-:Y:S02]  /*21a0*/  HADD2.F32 R127, -RZ, R127.H1_H1 ;  /* 0x3000007fff7f7230 */ /* 0x000fe40000004100 */
[----:B------:R-:W-:Y:S01]  /*21b0*/  FMUL.FTZ R178, R10, R126 ;  /* 0x0000007e0ab27220 */ /* 0x000fe20000410000 */
[----:B------:R-:W-:Y:S01]  /*21c0*/  FADD.FTZ R212, R212, R125 ;  /* 0x0000007dd4d47221 */ /* 0x000fe20000010000 */
[-C--:B------:R-:W-:Y:S01]  /*21d0*/  FMUL.FTZ R126, R213, R124.reuse ;  /* 0x0000007cd57e7220 */ /* 0x080fe20000410000 */
[----:B------:R-:W-:Y:S01]  /*21e0*/  FADD.FTZ R66, R66, R124 ;  /* 0x0000007c42427221 */ /* 0x000fe20000010000 */
[C---:B------:R-:W-:Y:S01]  /*21f0*/  FFMA.FTZ R185, R178.reuse, R125, R185 ;  /* 0x0000007db2b97223 */ /* 0x040fe200000100b9 */
[----:B------:R-:W-:Y:S01]  /*2200*/  FFMA.FTZ R222, R178, R124, R222 ;  /* 0x0000007cb2de7223 */ /* 0x000fe200000100de */
[----:B------:R-:W-:-:S02]  /*2210*/  HADD2.F32 R124, -RZ, R131.H1_H1 ;  /* 0x30000083ff7c7230 */ /* 0x000fc40000004100 */
[----:B------:R-:W-:Y:S01]  /*2220*/  FADD.FTZ R127, -R195, R127 ;  /* 0x0000007fc37f7221 */ /* 0x000fe20000010100 */
[----:B------:R-:W-:Y:S01]  /*2230*/  FFMA.FTZ R177, R177, R125, R126 ;  /* 0x0000007db1b17223 */ /* 0x000fe2000001007e */
[----:B------:R-:W-:Y:S01]  /*2240*/  STL [R1+0x28], R212 ;  /* 0x000028d401007387 */ /* 0x000fe20000100800 */
[----:B------:R-:W-:Y:S02]  /*2250*/  HADD2.F32 R125, -RZ, R135.H1_H1 ;  /* 0x30000087ff7d7230 */ /* 0x000fe40000004100 */
[----:B------:R-:W-:Y:S01]  /*2260*/  FMUL.FTZ R126, R186, R124 ;  /* 0x0000007cba7e7220 */ /* 0x000fe20000410000 */
[----:B------:R0:W-:Y:S01]  /*2270*/  STL [R1+0xc8], R185 ;  /* 0x0000c8b901007387 */ /* 0x0001e20000100800 */
[----:B------:R-:W-:Y:S01]  /*2280*/  FADD.FTZ R67, R67, R124 ;  /* 0x0000007c43437221 */ /* 0x000fe20000010000 */
[----:B------:R-:W-:Y:S01]  /*2290*/  FADD.FTZ R133, R133, R125 ;  /* 0x0000007d85857221 */ /* 0x000fe20000010000 */
[----:B------:R-:W-:Y:S01]  /*22a0*/  FFMA.FTZ R186, R129, R125, R126 ;  /* 0x0000007d81ba7223 */ /* 0x000fe2000001007e */
[----:B0-----:R-:W-:-:S04]  /*22b0*/  FMUL.FTZ R185, R10, R127 ;  /* 0x0000007f0ab97220 */ /* 0x001fc80000410000 */
[C---:B------:R-:W-:Y:S01]  /*22c0*/  FFMA.FTZ R132, R185.reuse, R125, R132 ;  /* 0x0000007db9847223 */ /* 0x040fe20000010084 */
[----:B------:R-:W-:Y:S01]  /*22d0*/  FFMA.FTZ R223, R185, R124, R223 ;  /* 0x0000007cb9df7223 */ /* 0x000fe200000100df */
[----:B------:R-:W-:Y:S01]  /*22e0*/  FADD.FTZ R125, RZ, R2 ;  /* 0x00000002ff7d7221 */ /* 0x000fe20000010000 */
[----:B------:R-:W-:-:S03]  /*22f0*/  FFMA.FTZ R124, R0, R2, RZ ;  /* 0x00000002007c7223 */ /* 0x000fc600000100ff */
        /* <DEDUP_REMOVED lines=16> */
.L_x_3425:
[----:B------:R-:W-:Y:S05]  /*2400*/  BSYNC.RECONVERGENT B1 ;  /* 0x0000000000017941 */ /* 0x000fea0003800200 */
.L_x_3424:
[----:B------:R-:W-:Y:S04]  /*2410*/  BSSY.RECONVERGENT B1, `(.L_x_3426) ;  /* 0x00000b5000017945 */ /* 0x000fe80003800200 */
[----:B------:R-:W-:Y:S05]  /*2420*/  @!P6 BRA `(.L_x_3427) ;  /* 0x0000000800cce947 */ /* 0x000fea0003800000 */
[----:B-----5:R-:W1:Y:S01]  /*2430*/  LDC.64 R4, c[0x0][0x3a8] ;  /* 0x0000ea00ff047b82 */ /* 0x020e620000000a00 */
[----:B------:R-:W-:Y:S01]  /*2440*/  ISETP.NE.U32.AND P0, PT, RZ, UR10, PT ;  /* 0x0000000aff007c0c */ /* 0x000fe2000bf05070 */
[----:B------:R2:W-:Y:S06]  /*2450*/  STL [R1+0x228], R2 ;  /* 0x0002280201007387 */ /* 0x0005ec0000100800 */
[----:B------:R-:W3:Y:S01]  /*2460*/  LDC.64 R12, c[0x0][0x430] ;  /* 0x00010c00ff0c7b82 */ /* 0x000ee20000000a00 */
[----:B------:R-:W-:Y:S02]  /*2470*/  ISETP.NE.AND.EX P3, PT, RZ, UR11, PT, P0 ;  /* 0x0000000bff007c0c */ /* 0x000fe4000bf65300 */
[----:B------:R-:W-:Y:S01]  /*2480*/  ISETP.NE.U32.AND P0, PT, RZ, UR24, PT ;  /* 0x00000018ff007c0c */ /* 0x000fe2000bf05070 */
[----:B--2---:R-:W2:Y:S03]  /*2490*/  LDL.LU R2, [R1+0x10] ;  /* 0x0000100001027983 */ /* 0x004ea60000300800 */
[----:B------:R-:W-:Y:S01]  /*24a0*/  ISETP.NE.AND.EX P0, PT, RZ, UR25, PT, P0 ;  /* 0x00000019ff007c0c */ /* 0x000fe2000bf05300 */
[----:B------:R-:W4:Y:S01]  /*24b0*/  LDC.64 R40, c[0x0][0x428] ;  /* 0x00010a00ff287b82 */ /* 0x000f220000000a00 */
[----:B------:R-:W2:Y:S04]  /*24c0*/  LDL R14, [R1+0x1d0] ;  /* 0x0001d000010e7983 */ /* 0x000ea80000100800 */
[----:B------:R-:W2:Y:S01]  /*24d0*/  LDL.LU R152, [R1+0xb4] ;  /* 0x0000b40001987983 */ /* 0x000ea20000300800 */
[----:B-1----:R-:W-:-:S03]  /*24e0*/  IMAD.WIDE.U32 R4, R214, 0x10, R4 ;  /* 0x00000010d6047825 */ /* 0x002fc600078e0004 */
[----:B------:R-:W2:Y:S04]  /*24f0*/  LDL R151, [R1+0x1d4] ;  /* 0x0001d40001977983 */ /* 0x000ea80000100800 */
[----:B------:R1:W2:Y:S01]  /*2500*/  LDG.E.128 R124, desc[UR8][R4.64] ;  /* 0x00000008047c7981 */ /* 0x0002a2000c1e1d00 */
[----:B---3--:R-:W-:-:S03]  /*2510*/  IMAD.WIDE.U32 R12, R214, 0x10, R12 ;  /* 0x00000010d60c7825 */ /* 0x008fc600078e000c */
[----:B------:R-:W3:Y:S04]  /*2520*/  LDL R150, [R1+0x1b8] ;  /* 0x0001b80001967983 */ /* 0x000ee80000100800 */
[----:B------:R0:W3:Y:S01]  /*2530*/  LDG.E.128 R128, desc[UR8][R12.64] ;  /* 0x000000080c807981 */ /* 0x0000e2000c1e1d00 */
[----:B-1----:R-:W1:Y:S01]  /*2540*/  @P3 LDC.64 R4, c[0x0][0x3b8] ;  /* 0x0000ee00ff043b82 */ /* 0x002e620000000a00 */
[C---:B----4-:R-:W-:Y:S02]  /*2550*/  IMAD.WIDE.U32 R40, R214.reuse, 0x10, R40 ;  /* 0x00000010d6287825 */ /* 0x050fe400078e0028 */
[----:B------:R-:W4:Y:S04]  /*2560*/  LDL.LU R149, [R1+0x18] ;  /* 0x0000180001957983 */ /* 0x000f280000300800 */
[----:B------:R-:W4:Y:S01]  /*2570*/  LDL.LU R176, [R1+0xb8] ;  /* 0x0000b80001b07983 */ /* 0x000f220000300800 */
[----:B0-----:R-:W0:Y:S03]  /*2580*/  @P0 LDC.64 R12, c[0x0][0x438] ;  /* 0x00010e00ff0c0b82 */ /* 0x001e260000000a00 */
[----:B------:R-:W4:Y:S04]  /*2590*/  LDL R175, [R1+0x1d8] ;  /* 0x0001d80001af7983 */ /* 0x000f280000100800 */
[----:B------:R-:W4:Y:S04]  /*25a0*/  LDL R174, [R1+0x1bc] ;  /* 0x0001bc0001ae7983 */ /* 0x000f280000100800 */
[----:B------:R1:W4:Y:S04]  /*25b0*/  LDG.E.128 R132, desc[UR8][R40.64] ;  /* 0x0000000828847981 */ /* 0x000328000c1e1d00 */
[----:B------:R-:W4:Y:S01]  /*25c0*/  LDL.LU R173, [R1+0x1c] ;  /* 0x00001c0001ad7983 */ /* 0x000f220000300800 */
[----:B-1----:R-:W-:-:S03]  /*25d0*/  @P3 IMAD.WIDE.U32 R4, R214, 0x8, R4 ;  /* 0x00000008d6043825 */ /* 0x002fc600078e0004 */
[----:B------:R-:W4:Y:S01]  /*25e0*/  LDL.LU R187, [R1+0xbc] ;  /* 0x0000bc0001bb7983 */ /* 0x000f220000300800 */
[----:B------:R-:W1:Y:S03]  /*25f0*/  LDC.64 R40, c[0x0][0x3b0] ;  /* 0x0000ec00ff287b82 */ /* 0x000e660000000a00 */
[----:B------:R-:W4:Y:S04]  /*2600*/  LDL R188, [R1+0x1dc] ;  /* 0x0001dc0001bc7983 */ /* 0x000f280000100800 */
[----:B------:R0:W-:Y:S04]  /*2610*/  STL [R1+0x224], R0 ;  /* 0x0002240001007387 */ /* 0x0001e80000100800 */
[----:B------:R0:W5:Y:S04]  /*2620*/  @P3 LDG.E.64 R42, desc[UR8][R4.64] ;  /* 0x00000008042a3981 */ /* 0x000168000c1e1b00 */
[----:B0-----:R-:W4:Y:S01]  /*2630*/  LDL.LU R0, [R1+0x14] ;  /* 0x0000140001007983 */ /* 0x001f220000300800 */
[----:B------:R-:W-:-:S03]  /*2640*/  @P0 IMAD.WIDE.U32 R4, R214, 0x10, R12 ;  /* 0x00000010d6040825 */ /* 0x000fc600078e000c */
[----:B------:R-:W4:Y:S04]  /*2650*/  LDL R12, [R1+0x1b0] ;  /* 0x0001b000010c7983 */ /* 0x000f280000100800 */
[----:B------:R-:W4:Y:S04]  /*2660*/  LDL.LU R13, [R1+0xb0] ;  /* 0x0000b000010d7983 */ /* 0x000f280000300800 */
[----:B------:R1:W5:Y:S02]  /*2670*/  @P0 LDG.E.128 R44, desc[UR8][R4.64] ;  /* 0x00000008042c0981 */ /* 0x000364000c1e1d00 */
[----:B-1----:R-:W-:-:S05]  /*2680*/  IMAD.WIDE.U32 R4, R214, 0x8, R40 ;  /* 0x00000008d6047825 */ /* 0x002fca00078e0028 */
[----:B------:R2:W5:Y:S02]  /*2690*/  LDG.E.64 R40, desc[UR8][R4.64] ;  /* 0x0000000804287981 */ /* 0x000564000c1e1b00 */
[----:B--2---:R-:W-:-:S05]  /*26a0*/  HADD2.F32 R4, -RZ, R124.H0_H0 ;  /* 0x2000007cff047230 */ /* 0x004fca0000004100 */
[----:B------:R-:W-:Y:S01]  /*26b0*/  FADD.FTZ R4, -R195, R4 ;  /* 0x00000004c3047221 */ /* 0x000fe20000010100 */
[----:B---3--:R-:W-:-:S03]  /*26c0*/  HADD2.F32 R11, -RZ, R128.H0_H0 ;  /* 0x20000080ff0b7230 */ /* 0x008fc60000004100 */
[----:B------:R-:W-:Y:S01]  /*26d0*/  FMUL.FTZ R4, R10, R4 ;  /* 0x000000040a047220 */ /* 0x000fe20000410000 */
[----:B----4-:R-:W-:-:S05]  /*26e0*/  HADD2.F32 R5, -RZ, R132.H0_H0 ;  /* 0x20000084ff057230 */ /* 0x010fca0000004100 */
[----:B------:R-:W-:-:S05]  /*26f0*/  FADD.FTZ R2, R2, R5 ;  /* 0x0000000502027221 */ /* 0x000fca0000010000 */
[----:B------:R0:W-:Y:S04]  /*2700*/  STL [R1+0x10], R2 ;  /* 0x0000100201007387 */ /* 0x0001e80000100800 */
[----:B0-----:R1:W5:Y:S01]  /*2710*/  LDL.LU R2, [R1+0x228] ;  /* 0x0002280001027983 */ /* 0x0013620000300800 */
[----:B------:R-:W-:Y:S01]  /*2720*/  FMUL.FTZ R12, R12, R11 ;  /* 0x0000000b0c0c7220 */ /* 0x000fe20000410000 */
[----:B------:R-:W-:-:S03]  /*2730*/  FFMA.FTZ R13, R4, R5, R13 ;  /* 0x00000005040d7223 */ /* 0x000fc6000001000d */
[----:B------:R-:W-:Y:S01]  /*2740*/  FFMA.FTZ R5, R14, R5, R12 ;  /* 0x000000050e057223 */ /* 0x000fe2000001000c */
[----:B------:R-:W-:Y:S02]  /*2750*/  HADD2.F32 R12, -RZ, R124.H1_H1 ;  /* 0x3000007cff0c7230 */ /* 0x000fe40000004100 */
[----:B------:R-:W2:Y:S01]  /*2760*/  LDL R124, [R1+0x1b4] ;  /* 0x0001b400017c7983 */ /* 0x000ea20000100800 */
[----:B------:R-:W-:Y:S02]  /*2770*/  FADD.FTZ R104, R104, R11 ;  /* 0x0000000b68687221 */ /* 0x000fe40000010000 */
[----:B------:R-:W-:Y:S01]  /*2780*/  FADD.FTZ R12, -R195, R12 ;  /* 0x0000000cc30c7221 */ /* 0x000fe20000010100 */
[----:B------:R-:W-:Y:S01]  /*2790*/  FFMA.FTZ R216, R4, R11, R216 ;  /* 0x0000000b04d87223 */ /* 0x000fe200000100d8 */
[----:B------:R-:W-:Y:S02]  /*27a0*/  HADD2.F32 R11, -RZ, R128.H1_H1 ;  /* 0x30000080ff0b7230 */ /* 0x000fe40000004100 */
[----:B------:R-:W-:Y:S01]  /*27b0*/  FMUL.FTZ R14, R10, R12 ;  /* 0x0000000c0a0e7220 */ /* 0x000fe20000410000 */
[----:B------:R0:W-:Y:S02]  /*27c0*/  STL [R1+0xb0], R13 ;  /* 0x0000b00d01007387 */ /* 0x0001e40000100800 */
[----:B------:R-:W-:Y:S01]  /*27d0*/  FADD.FTZ R105, R105, R11 ;  /* 0x0000000b69697221 */ /* 0x000fe20000010000 */
[----:B------:R-:W-:Y:S01]  /*27e0*/  FFMA.FTZ R217, R14, R11, R217 ;  /* 0x0000000b0ed97223 */ /* 0x000fe200000100d9 */
[----:B0-----:R-:W-:-:S05]  /*27f0*/  HADD2.F32 R13, -RZ, R132.H1_H1 ;  /* 0x30000084ff0d7230 */ /* 0x001fca0000004100 */
[----:B------:R-:W-:Y:S01]  /*2800*/  FADD.FTZ R0, R0, R13 ;  /* 0x0000000d00007221 */ /* 0x000fe20000010000 */
[----:B------:R-:W-:-:S04]  /*2810*/  FFMA.FTZ R152, R14, R13, R152 ;  /* 0x0000000d0e987223 */ /* 0x000fc80000010098 */
[----:B------:R-:W-:Y:S04]  /*2820*/  STL [R1+0x14], R0 ;  /* 0x0000140001007387 */ /* 0x000fe80000100800 */
[----:B------:R0:W-:Y:S01]  /*2830*/  STL [R1+0xb4], R152 ;  /* 0x0000b49801007387 */ /* 0x0001e20000100800 */
[----:B--2---:R-:W-:Y:S01]  /*2840*/  FMUL.FTZ R12, R124, R11 ;  /* 0x0000000b7c0c7220 */ /* 0x004fe20000410000 */
[----:B------:R-:W-:Y:S02]  /*2850*/  HADD2.F32 R11, -RZ, R125.H0_H0 ;  /* 0x2000007dff0b7230 */ /* 0x000fe40000004100 */
[----:B------:R-:W-:Y:S02]  /*2860*/  HADD2.F32 R124, -RZ, R129.H0_H0 ;  /* 0x20000081ff7c7230 */ /* 0x000fe40000004100 */
[----:B------:R-:W-:Y:S01]  /*2870*/  FFMA.FTZ R13, R151, R13, R12 ;  /* 0x0000000d970d7223 */ /* 0x000fe2000001000c */
[----:B------:R-:W-:Y:S01]  /*2880*/  FADD.FTZ R12, -R195, R11 ;  /* 0x0000000bc30c7221 */ /* 0x000fe20000010100 */
[----:B------:R-:W-:-:S02]  /*2890*/  HADD2.F32 R11, -RZ, R133.H0_H0 ;  /* 0x20000085ff0b7230 */ /* 0x000fc40000004100 */
[----:B------:R-:W-:Y:S01]  /*28a0*/  FMUL.FTZ R128, R150, R124 ;  /* 0x0000007c96807220 */ /* 0x000fe20000410000 */
[----:B------:R-:W-:Y:S02]  /*28b0*/  HADD2.F32 R125, -RZ, R125.H1_H1 ;  /* 0x3000007dff7d7230 */ /* 0x000fe40000004100 */
[----:B------:R-:W-:Y:S01]  /*28c0*/  FMUL.FTZ R12, R10, R12 ;  /* 0x0000000c0a0c7220 */ /* 0x000fe20000410000 */
[----:B------:R-:W-:-:S03]  /*28d0*/  FADD.FTZ R149, R149, R11 ;  /* 0x0000000b95957221 */ /* 0x000fc60000010000 */
[-C--:B------:R-:W-:Y:S01]  /*28e0*/  FFMA.FTZ R176, R12, R11.reuse, R176 ;  /* 0x0000000b0cb07223 */ /* 0x080fe200000100b0 */
[----:B------:R-:W-:Y:S01]  /*28f0*/  FFMA.FTZ R11, R175, R11, R128 ;  /* 0x0000000baf0b7223 */ /* 0x000fe20000010080 */
[----:B------:R-:W-:Y:S01]  /*2900*/  FADD.FTZ R128, -R195, R125 ;  /* 0x0000007dc3807221 */ /* 0x000fe20000010100 */
[----:B------:R-:W-:Y:S02]  /*2910*/  HADD2.F32 R125, -RZ, R133.H1_H1 ;  /* 0x30000085ff7d7230 */ /* 0x000fe40000004100 */
[----:B------:R-:W-:Y:S01]  /*2920*/  FADD.FTZ R106, R106, R124 ;  /* 0x0000007c6a6a7221 */ /* 0x000fe20000010000 */
[----:B------:R-:W-:Y:S01]  /*2930*/  FFMA.FTZ R218, R12, R124, R218 ;  /* 0x0000007c0cda7223 */ /* 0x000fe200000100da */
[----:B------:R-:W-:Y:S02]  /*2940*/  HADD2.F32 R124, -RZ, R129.H1_H1 ;  /* 0x30000081ff7c7230 */ /* 0x000fe40000004100 */
[----:B0-----:R-:W-:Y:S01]  /*2950*/  FMUL.FTZ R152, R10, R128 ;  /* 0x000000800a987220 */ /* 0x001fe20000410000 */
[----:B------:R-:W-:Y:S01]  /*2960*/  FADD.FTZ R173, R173, R125 ;  /* 0x0000007dadad7221 */ /* 0x000fe20000010000 */
[----:B------:R-:W-:Y:S02]  /*2970*/  STL [R1+0x18], R149 ;  /* 0x0000189501007387 */ /* 0x000fe40000100800 */
[-C--:B------:R-:W-:Y:S01]  /*2980*/  FFMA.FTZ R187, R152, R125.reuse, R187 ;  /* 0x0000007d98bb7223 */ /* 0x080fe200000100bb */
[-C--:B------:R-:W-:Y:S01]  /*2990*/  FMUL.FTZ R128, R174, R124.reuse ;  /* 0x0000007cae807220 */ /* 0x080fe20000410000 */
[----:B------:R0:W-:Y:S01]  /*29a0*/  STL [R1+0xb8], R176 ;  /* 0x0000b8b001007387 */ /* 0x0001e20000100800 */
[----:B------:R-:W-:Y:S01]  /*29b0*/  FADD.FTZ R107, R107, R124 ;  /* 0x0000007c6b6b7221 */ /* 0x000fe20000010000 */
[----:B------:R-:W-:Y:S01]  /*29c0*/  FFMA.FTZ R219, R152, R124, R219 ;  /* 0x0000007c98db7223 */ /* 0x000fe200000100db */
[----:B------:R-:W-:Y:S01]  /*29d0*/  HADD2.F32 R124, -RZ, R126.H0_H0 ;  /* 0x2000007eff7c7230 */ /* 0x000fe20000004100 */
[----:B------:R-:W2:Y:S01]  /*29e0*/  LDL.LU R0, [R1] ;  /* 0x0000000001007983 */ /* 0x000ea20000300800 */
[----:B------:R-:W-:-:S03]  /*29f0*/  FFMA.FTZ R151, R188, R125, R128 ;  /* 0x0000007dbc977223 */ /* 0x000fc60000010080 */
[----:B------:R-:W-:Y:S01]  /*2a00*/  STL [R1+0x1c], R173 ;  /* 0x00001cad01007387 */ /* 0x000fe20000100800 */
[----:B------:R-:W-:-:S03]  /*2a10*/  FADD.FTZ R128, -R195, R124 ;  /* 0x0000007cc3807221 */ /* 0x000fc60000010100 */
[----:B0-----:R-:W3:Y:S04]  /*2a20*/  LDL.LU R176, [R1+0xa0] ;  /* 0x0000a00001b07983 */ /* 0x001ee80000300800 */
[----:B------:R0:W-:Y:S04]  /*2a30*/  STL [R1+0xbc], R187 ;  /* 0x0000bcbb01007387 */ /* 0x0001e80000100800 */
[----:B------:R-:W4:Y:S04]  /*2a40*/  LDL R149, [R1+0x1c0] ;  /* 0x0001c00001957983 */ /* 0x000f280000100800 */
[----:B------:R-:W4:Y:S04]  /*2a50*/  LDL.LU R175, [R1+0xa4] ;  /* 0x0000a40001af7983 */ /* 0x000f280000300800 */
[----:B------:R-:W4:Y:S01]  /*2a60*/  LDL R174, [R1+0x1c4] ;  /* 0x0001c40001ae7983 */ /* 0x000f220000100800 */
[----:B------:R-:W-:-:S03]  /*2a70*/  FMUL.FTZ R150, R10, R128 ;  /* 0x000000800a967220 */ /* 0x000fc60000410000 */
[----:B0-----:R-:W4:Y:S04]  /*2a80*/  LDL.LU R187, [R1+0xa8] ;  /* 0x0000a80001bb7983 */ /* 0x001f280000300800 */
[----:B------:R-:W4:Y:S04]  /*2a90*/  LDL R173, [R1+0x1c8] ;  /* 0x0001c80001ad7983 */ /* 0x000f280000100800 */
[----:B------:R-:W4:Y:S04]  /*2aa0*/  LDL R188, [R1+0x1ac] ;  /* 0x0001ac0001bc7983 */ /* 0x000f280000100800 */
[----:B------:R-:W4:Y:S04]  /*2ab0*/  LDL.LU R133, [R1+0xc] ;  /* 0x00000c0001857983 */ /* 0x000f280000300800 */
[----:B------:R-:W4:Y:S04]  /*2ac0*/  LDL.LU R132, [R1+0xac] ;  /* 0x0000ac0001847983 */ /* 0x000f280000300800 */
[----:B------:R-:W4:Y:S01]  /*2ad0*/  LDL R128, [R1+0x1a0] ;  /* 0x0001a00001807983 */ /* 0x000f220000100800 */
[----:B------:R-:W-:-:S02]  /*2ae0*/  HADD2.F32 R125, -RZ, R134.H0_H0 ;  /* 0x20000086ff7d7230 */ /* 0x000fc40000004100 */
[----:B------:R-:W-:Y:S01]  /*2af0*/  HADD2.F32 R124, -RZ, R130.H0_H0 ;  /* 0x20000082ff7c7230 */ /* 0x000fe20000004100 */
[----:B------:R-:W4:Y:S01]  /*2b00*/  LDL R129, [R1+0x1cc] ;  /* 0x0001cc0001817983 */ /* 0x000f220000100800 */
[----:B------:R-:W-:-:S03]  /*2b10*/  HADD2.F32 R126, -RZ, R126.H1_H1 ;  /* 0x3000007eff7e7230 */ /* 0x000fc60000004100 */
[----:B------:R-:W-:Y:S02]  /*2b20*/  FADD.FTZ R108, R108, R124 ;  /* 0x0000007c6c6c7221 */ /* 0x000fe40000010000 */
[----:B------:R-:W-:Y:S01]  /*2b30*/  FADD.FTZ R126, -R195, R126 ;  /* 0x0000007ec37e7221 */ /* 0x000fe20000010100 */
[----:B------:R-:W-:Y:S01]  /*2b40*/  FFMA.FTZ R208, R150, R124, R208 ;  /* 0x0000007c96d07223 */ /* 0x000fe200000100d0 */
[----:B--2---:R-:W-:-:S05]  /*2b50*/  FADD.FTZ R0, R0, R125 ;  /* 0x0000007d00007221 */ /* 0x004fca0000010000 */
[----:B------:R0:W-:Y:S01]  /*2b60*/  STL [R1], R0 ;  /* 0x0000000001007387 */ /* 0x0001e20000100800 */
[----:B---3--:R-:W-:-:S03]  /*2b70*/  FFMA.FTZ R176, R150, R125, R176 ;  /* 0x0000007d96b07223 */ /* 0x008fc600000100b0 */
[----:B0-----:R1:W5:Y:S01]  /*2b80*/  LDL.LU R0, [R1+0x224] ;  /* 0x0002240001007983 */ /* 0x0013620000300800 */
[----:B----4-:R-:W-:Y:S01]  /*2b90*/  FMUL.FTZ R128, R128, R124 ;  /* 0x0000007c80807220 */ /* 0x010fe20000410000 */
[----:B------:R-:W-:-:S03]  /*2ba0*/  HADD2.F32 R124, -RZ, R130.H1_H1 ;  /* 0x30000082ff7c7230 */ /* 0x000fc60000004100 */
[----:B------:R-:W-:Y:S02]  /*2bb0*/  FFMA.FTZ R149, R149, R125, R128 ;  /* 0x0000007d95957223 */ /* 0x000fe40000010080 */
[----:B------:R-:W2:Y:S01]  /*2bc0*/  LDL.LU R128, [R1+0x8] ;  /* 0x0000080001807983 */ /* 0x000ea20000300800 */
[----:B------:R-:W-:-:S03]  /*2bd0*/  HADD2.F32 R125, -RZ, R134.H1_H1 ;  /* 0x30000086ff7d7230 */ /* 0x000fc60000004100 */
[----:B------:R0:W-:Y:S04]  /*2be0*/  STL [R1+0xa0], R176 ;  /* 0x0000a0b001007387 */ /* 0x0001e80000100800 */
[----:B------:R-:W3:Y:S04]  /*2bf0*/  LDL R130, [R1+0x1a8] ;  /* 0x0001a80001827983 */ /* 0x000ee80000100800 */
[----:B------:R-:W4:Y:S01]  /*2c00*/  LDL.LU R134, [R1+0x4] ;  /* 0x0000040001867983 */ /* 0x000f220000300800 */
[----:B0-----:R-:W-:-:S03]  /*2c10*/  FMUL.FTZ R176, R10, R126 ;  /* 0x0000007e0ab07220 */ /* 0x001fc60000410000 */
[----:B------:R-:W2:Y:S01]  /*2c20*/  LDL R126, [R1+0x1a4] ;  /* 0x0001a400017e7983 */ /* 0x000ea20000100800 */
[----:B------:R-:W-:-:S05]  /*2c30*/  FFMA.FTZ R175, R176, R125, R175 ;  /* 0x0000007db0af7223 */ /* 0x000fca00000100af */
[----:B------:R0:W-:Y:S01]  /*2c40*/  STL [R1+0xa4], R175 ;  /* 0x0000a4af01007387 */ /* 0x0001e20000100800 */
[----:B------:R-:W-:Y:S01]  /*2c50*/  FADD.FTZ R109, R109, R124 ;  /* 0x0000007c6d6d7221 */ /* 0x000fe20000010000 */
[-C--:B------:R-:W-:Y:S01]  /*2c60*/  FFMA.FTZ R209, R176, R124.reuse, R209 ;  /* 0x0000007cb0d17223 */ /* 0x080fe200000100d1 */
[----:B------:R-:W-:Y:S01]  /*2c70*/  IADD3 R214, PT, PT, R214, 0x20, RZ ;  /* 0x00000020d6d67810 */ /* 0x000fe20007ffe0ff */
[----:B--2---:R-:W-:-:S04]  /*2c80*/  FMUL.FTZ R126, R126, R124 ;  /* 0x0000007c7e7e7220 */ /* 0x004fc80000410000 */
[----:B0-----:R-:W-:Y:S01]  /*2c90*/  FFMA.FTZ R175, R174, R125, R126 ;  /* 0x0000007daeaf7223 */ /* 0x001fe2000001007e */
[----:B------:R-:W-:Y:S02]  /*2ca0*/  HADD2.F32 R126, -RZ, R127.H0_H0 ;  /* 0x2000007fff7e7230 */ /* 0x000fe40000004100 */
[----:B----4-:R-:W-:Y:S01]  /*2cb0*/  FADD.FTZ R134, R134, R125 ;  /* 0x0000007d86867221 */ /* 0x010fe20000010000 */
[----:B------:R-:W-:Y:S02]  /*2cc0*/  HADD2.F32 R125, -RZ, R135.H0_H0 ;  /* 0x20000087ff7d7230 */ /* 0x000fe40000004100 */
[----:B------:R-:W-:Y:S01]  /*2cd0*/  FADD.FTZ R126, -R195, R126 ;  /* 0x0000007ec37e7221 */ /* 0x000fe20000010100 */
[----:B------:R-:W-:Y:S02]  /*2ce0*/  HADD2.F32 R124, -RZ, R131.H0_H0 ;  /* 0x20000083ff7c7230 */ /* 0x000fe40000004100 */
[----:B------:R-:W-:Y:S02]  /*2cf0*/  HADD2.F32 R127, -RZ, R127.H1_H1 ;  /* 0x3000007fff7f7230 */ /* 0x000fe40000004100 */
[----:B------:R-:W-:Y:S01]  /*2d00*/  FMUL.FTZ R174, R10, R126 ;  /* 0x0000007e0aae7220 */ /* 0x000fe20000410000 */
[----:B------:R-:W-:Y:S01]  /*2d10*/  FADD.FTZ R128, R128, R125 ;  /* 0x0000007d80807221 */ /* 0x000fe20000010000 */
[-C--:B---3--:R-:W-:Y:S01]  /*2d20*/  FMUL.FTZ R126, R130, R124.reuse ;  /* 0x0000007c827e7220 */ /* 0x088fe20000410000 */
[----:B------:R-:W-:Y:S01]  /*2d30*/  FADD.FTZ R110, R110, R124 ;  /* 0x0000007c6e6e7221 */ /* 0x000fe20000010000 */
[C---:B------:R-:W-:Y:S01]  /*2d40*/  FFMA.FTZ R187, R174.reuse, R125, R187 ;  /* 0x0000007daebb7223 */ /* 0x040fe200000100bb */
[----:B------:R-:W-:Y:S01]  /*2d50*/  FFMA.FTZ R210, R174, R124, R210 ;  /* 0x0000007caed27223 */ /* 0x000fe200000100d2 */
[----:B------:R-:W-:-:S02]  /*2d60*/  HADD2.F32 R124, -RZ, R131.H1_H1 ;  /* 0x30000083ff7c7230 */ /* 0x000fc40000004100 */
[----:B------:R-:W-:Y:S01]  /*2d70*/  FADD.FTZ R127, -R195, R127 ;  /* 0x0000007fc37f7221 */ /* 0x000fe20000010100 */
[----:B------:R-:W-:Y:S01]  /*2d80*/  STL [R1+0x4], R134 ;  /* 0x0000048601007387 */ /* 0x000fe20000100800 */
[----:B------:R-:W-:Y:S01]  /*2d90*/  FFMA.FTZ R173, R173, R125, R126 ;  /* 0x0000007dadad7223 */ /* 0x000fe2000001007e */
[----:B------:R-:W-:Y:S02]  /*2da0*/  HADD2.F32 R125, -RZ, R135.H1_H1 ;  /* 0x30000087ff7d7230 */ /* 0x000fe40000004100 */
[----:B------:R-:W-:Y:S01]  /*2db0*/  STL [R1+0x8], R128 ;  /* 0x0000088001007387 */ /* 0x000fe20000100800 */
[----:B------:R-:W-:-:S03]  /*2dc0*/  FMUL.FTZ R126, R188, R124 ;  /* 0x0000007cbc7e7220 */ /* 0x000fc60000410000 */
[----:B------:R0:W-:Y:S01]  /*2dd0*/  STL [R1+0xa8], R187 ;  /* 0x0000a8bb01007387 */ /* 0x0001e20000100800 */
[----:B------:R-:W-:Y:S01]  /*2de0*/  FADD.FTZ R133, R133, R125 ;  /* 0x0000007d85857221 */ /* 0x000fe20000010000 */
[----:B------:R-:W-:Y:S01]  /*2df0*/  FFMA.FTZ R188, R129, R125, R126 ;  /* 0x0000007d81bc7223 */ /* 0x000fe2000001007e */
[----:B------:R-:W-:Y:S01]  /*2e00*/  FADD.FTZ R111, R111, R124 ;  /* 0x0000007c6f6f7221 */ /* 0x000fe20000010000 */
[----:B0-----:R-:W-:-:S04]  /*2e10*/  FMUL.FTZ R187, R10, R127 ;  /* 0x0000007f0abb7220 */ /* 0x001fc80000410000 */
[C---:B------:R-:W-:Y:S01]  /*2e20*/  FFMA.FTZ R132, R187.reuse, R125, R132 ;  /* 0x0000007dbb847223 */ /* 0x040fe20000010084 */
        /* <DEDUP_REMOVED lines=19> */
.L_x_3427:
[----:B------:R-:W-:Y:S05]  /*2f60*/  BSYNC.RECONVERGENT B1 ;  /* 0x0000000000017941 */ /* 0x000fea0003800200 */
.L_x_3426:
[----:B------:R-:W-:Y:S04]  /*2f70*/  BSSY.RECONVERGENT B1, `(.L_x_3428) ;  /* 0x00000a3000017945 */ /* 0x000fe80003800200 */
[----:B------:R-:W-:Y:S05]  /*2f80*/  @!P1 BRA `(.L_x_3429) ;  /* 0x0000000800849947 */ /* 0x000fea0003800000 */
[----:B------:R-:W1:Y:S01]  /*2f90*/  LDC.64 R6, c[0x0][0x3a8] ;  /* 0x0000ea00ff067b82 */ /* 0x000e620000000a00 */
[----:B------:R-:W-:Y:S01]  /*2fa0*/  ISETP.NE.U32.AND P0, PT, RZ, UR10, PT ;  /* 0x0000000aff007c0c */ /* 0x000fe2000bf05070 */
[----:B------:R-:W2:Y:S06]  /*2fb0*/  LDL R22, [R1+0x174] ;  /* 0x0001740001167983 */ /* 0x000eac0000100800 */
[----:B------:R-:W3:Y:S01]  /*2fc0*/  LDC.64 R20, c[0x0][0x430] ;  /* 0x00010c00ff147b82 */ /* 0x000ee20000000a00 */
[----:B------:R-:W-:Y:S01]  /*2fd0*/  ISETP.NE.AND.EX P3, PT, RZ, UR11, PT, P0 ;  /* 0x0000000bff007c0c */ /* 0x000fe2000bf65300 */
[----:B------:R-:W4:Y:S01]  /*2fe0*/  LDL.LU R148, [R1+0x94] ;  /* 0x0000940001947983 */ /* 0x000f220000300800 */
[----:B------:R-:W-:-:S03]  /*2ff0*/  ISETP.NE.U32.AND P0, PT, RZ, UR24, PT ;  /* 0x00000018ff007c0c */ /* 0x000fc6000bf05070 */
[----:B------:R-:W4:Y:S01]  /*3000*/  LDL R33, [R1+0x194] ;  /* 0x0001940001217983 */ /* 0x000f220000100800 */
[----:B------:R-:W-:Y:S01]  /*3010*/  ISETP.NE.AND.EX P0, PT, RZ, UR25, PT, P0 ;  /* 0x00000019ff007c0c */ /* 0x000fe2000bf05300 */
[----:B------:R-:W0:Y:S02]  /*3020*/  LDC.64 R34, c[0x0][0x428] ;  /* 0x00010a00ff227b82 */ /* 0x000e240000000a00 */
[----:B------:R-:W4:Y:S04]  /*3030*/  LDL R172, [R1+0x178] ;  /* 0x0001780001ac7983 */ /* 0x000f280000100800 */
[----:B------:R-:W4:Y:S01]  /*3040*/  LDL.LU R171, [R1+0x98] ;  /* 0x0000980001ab7983 */ /* 0x000f220000300800 */
[----:B-1----:R-:W-:-:S03]  /*3050*/  IMAD.WIDE.U32 R6, R214, 0x10, R6 ;  /* 0x00000010d6067825 */ /* 0x002fc600078e0006 */
[----:B------:R-:W4:Y:S04]  /*3060*/  LDL R170, [R1+0x198] ;  /* 0x0001980001aa7983 */ /* 0x000f280000100800 */
[----:B------:R1:W2:Y:S01]  /*3070*/  LDG.E.128 R124, desc[UR8][R6.64] ;  /* 0x00000008067c7981 */ /* 0x0002a2000c1e1d00 */
[----:B---3--:R-:W-:-:S03]  /*3080*/  IMAD.WIDE.U32 R20, R214, 0x10, R20 ;  /* 0x00000010d6147825 */ /* 0x008fc600078e0014 */
[----:B------:R-:W3:Y:S04]  /*3090*/  LDL R169, [R1+0x17c] ;  /* 0x00017c0001a97983 */ /* 0x000ee80000100800 */
[----:B------:R0:W4:Y:S01]  /*30a0*/  LDG.E.128 R128, desc[UR8][R20.64] ;  /* 0x0000000814807981 */ /* 0x000122000c1e1d00 */
[----:B-1----:R-:W1:Y:S01]  /*30b0*/  @P3 LDC.64 R6, c[0x0][0x3b8] ;  /* 0x0000ee00ff063b82 */ /* 0x002e620000000a00 */
[C---:B0-----:R-:W-:Y:S02]  /*30c0*/  IMAD.WIDE.U32 R34, R214.reuse, 0x10, R34 ;  /* 0x00000010d6227825 */ /* 0x041fe400078e0022 */
[----:B------:R-:W3:Y:S04]  /*30d0*/  LDL.LU R189, [R1+0x9c] ;  /* 0x00009c0001bd7983 */ /* 0x000ee80000300800 */
[----:B------:R-:W3:Y:S01]  /*30e0*/  LDL R190, [R1+0x19c] ;  /* 0x00019c0001be7983 */ /* 0x000ee20000100800 */
[----:B------:R-:W0:Y:S03]  /*30f0*/  @P0 LDC.64 R20, c[0x0][0x438] ;  /* 0x00010e00ff140b82 */ /* 0x000e260000000a00 */
[----:B------:R1:W3:Y:S04]  /*3100*/  LDG.E.128 R132, desc[UR8][R34.64] ;  /* 0x0000000822847981 */ /* 0x0002e8000c1e1d00 */
[----:B-----5:R1:W-:Y:S02]  /*3110*/  STL [R1+0x224], R0 ;  /* 0x0002240001007387 */ /* 0x0203e40000100800 */
[----:B-1----:R-:W1:Y:S01]  /*3120*/  LDC.64 R34, c[0x0][0x3b0] ;  /* 0x0000ec00ff227b82 */ /* 0x002e620000000a00 */
[C---:B------:R-:W-:Y:S01]  /*3130*/  @P3 IMAD.WIDE.U32 R6, R214.reuse, 0x8, R6 ;  /* 0x00000008d6063825 */ /* 0x040fe200078e0006 */
[----:B------:R-:W3:Y:S04]  /*3140*/  LDL R0, [R1+0x190] ;  /* 0x0001900001007983 */ /* 0x000ee80000100800 */
[----:B------:R0:W5:Y:S02]  /*3150*/  @P3 LDG.E.64 R38, desc[UR8][R6.64] ;  /* 0x0000000806263981 */ /* 0x000164000c1e1b00 */
[----:B0-----:R-:W-:-:S02]  /*3160*/  @P0 IMAD.WIDE.U32 R6, R214, 0x10, R20 ;  /* 0x00000010d6060825 */ /* 0x001fc400078e0014 */
[----:B------:R-:W3:Y:S04]  /*3170*/  LDL R20, [R1+0x170] ;  /* 0x0001700001147983 */ /* 0x000ee80000100800 */
[----:B------:R-:W3:Y:S04]  /*3180*/  LDL.LU R21, [R1+0x90] ;  /* 0x0000900001157983 */ /* 0x000ee80000300800 */
[----:B------:R1:W5:Y:S02]  /*3190*/  @P0 LDG.E.128 R112, desc[UR8][R6.64] ;  /* 0x0000000806700981 */ /* 0x000364000c1e1d00 */
[----:B-1----:R-:W-:-:S05]  /*31a0*/  IMAD.WIDE.U32 R6, R214, 0x8, R34 ;  /* 0x00000008d6067825 */ /* 0x002fca00078e0022 */
[----:B------:R2:W5:Y:S02]  /*31b0*/  LDG.E.64 R36, desc[UR8][R6.64] ;  /* 0x0000000806247981 */ /* 0x000564000c1e1b00 */
[----:B--2---:R-:W-:-:S05]  /*31c0*/  HADD2.F32 R6, -RZ, R124.H0_H0 ;  /* 0x2000007cff067230 */ /* 0x004fca0000004100 */
[----:B------:R-:W-:Y:S01]  /*31d0*/  FADD.FTZ R6, -R195, R6 ;  /* 0x00000006c3067221 */ /* 0x000fe20000010100 */
[----:B----4-:R-:W-:-:S03]  /*31e0*/  HADD2.F32 R19, -RZ, R128.H0_H0 ;  /* 0x20000080ff137230 */ /* 0x010fc60000004100 */
[----:B------:R-:W-:Y:S01]  /*31f0*/  FMUL.FTZ R6, R10, R6 ;  /* 0x000000060a067220 */ /* 0x000fe20000410000 */
[----:B---3--:R-:W-:-:S05]  /*3200*/  HADD2.F32 R7, -RZ, R132.H0_H0 ;  /* 0x20000084ff077230 */ /* 0x008fca0000004100 */
[----:B------:R-:W-:Y:S01]  /*3210*/  FADD.FTZ R248, R248, R7 ;  /* 0x00000007f8f87221 */ /* 0x000fe20000010000 */
[----:B------:R-:W-:Y:S01]  /*3220*/  FADD.FTZ R68, R68, R19 ;  /* 0x0000001344447221 */ /* 0x000fe20000010000 */
[-C--:B------:R-:W-:Y:S01]  /*3230*/  FFMA.FTZ R204, R6, R19.reuse, R204 ;  /* 0x0000001306cc7223 */ /* 0x080fe200000100cc */
[----:B------:R-:W-:Y:S01]  /*3240*/  FMUL.FTZ R20, R20, R19 ;  /* 0x0000001314147220 */ /* 0x000fe20000410000 */
[----:B------:R-:W-:-:S03]  /*3250*/  FFMA.FTZ R21, R6, R7, R21 ;  /* 0x0000000706157223 */ /* 0x000fc60000010015 */
[----:B------:R-:W-:Y:S01]  /*3260*/  FFMA.FTZ R7, R0, R7, R20 ;  /* 0x0000000700077223 */ /* 0x000fe20000010014 */
[----:B------:R-:W-:Y:S01]  /*3270*/  HADD2.F32 R20, -RZ, R124.H1_H1 ;  /* 0x3000007cff147230 */ /* 0x000fe20000004100 */
[----:B------:R0:W-:Y:S04]  /*3280*/  STL [R1+0x90], R21 ;  /* 0x0000901501007387 */ /* 0x0001e80000100800 */
[----:B------:R-:W-:Y:S01]  /*3290*/  FADD.FTZ R19, -R195, R20 ;  /* 0x00000014c3137221 */ /* 0x000fe20000010100 */
[----:B------:R-:W-:-:S03]  /*32a0*/  HADD2.F32 R20, -RZ, R132.H1_H1 ;  /* 0x30000084ff147230 */ /* 0x000fc60000004100 */
[----:B------:R-:W-:Y:S01]  /*32b0*/  FMUL.FTZ R19, R10, R19 ;  /* 0x000000130a137220 */ /* 0x000fe20000410000 */
[----:B0-----:R-:W-:Y:S02]  /*32c0*/  HADD2.F32 R21, -RZ, R128.H1_H1 ;  /* 0x30000080ff157230 */ /* 0x001fe40000004100 */
[----:B------:R-:W-:-:S03]  /*32d0*/  FADD.FTZ R249, R249, R20 ;  /* 0x00000014f9f97221 */ /* 0x000fc60000010000 */
[-C--:B------:R-:W-:Y:S01]  /*32e0*/  FMUL.FTZ R22, R22, R21.reuse ;  /* 0x0000001516167220 */ /* 0x080fe20000410000 */
[----:B------:R-:W-:Y:S01]  /*32f0*/  FADD.FTZ R69, R69, R21 ;  /* 0x0000001545457221 */ /* 0x000fe20000010000 */
[C---:B------:R-:W-:Y:S01]  /*3300*/  FFMA.FTZ R205, R19.reuse, R21, R205 ;  /* 0x0000001513cd7223 */ /* 0x040fe200000100cd */
[----:B------:R-:W-:Y:S02]  /*3310*/  HADD2.F32 R21, -RZ, R125.H0_H0 ;  /* 0x2000007dff157230 */ /* 0x000fe40000004100 */
[-C--:B------:R-:W-:Y:S01]  /*3320*/  FFMA.FTZ R148, R19, R20.reuse, R148 ;  /* 0x0000001413947223 */ /* 0x080fe20000010094 */
[----:B------:R-:W-:Y:S01]  /*3330*/  FFMA.FTZ R20, R33, R20, R22 ;  /* 0x0000001421147223 */ /* 0x000fe20000010016 */
[----:B------:R-:W-:Y:S02]  /*3340*/  HADD2.F32 R33, -RZ, R129.H0_H0 ;  /* 0x20000081ff217230 */ /* 0x000fe40000004100 */
[----:B------:R-:W-:Y:S01]  /*3350*/  FADD.FTZ R21, -R195, R21 ;  /* 0x00000015c3157221 */ /* 0x000fe20000010100 */
[----:B------:R-:W-:-:S02]  /*3360*/  HADD2.F32 R22, -RZ, R133.H0_H0 ;  /* 0x20000085ff167230 */ /* 0x000fc40000004100 */
[----:B------:R-:W-:Y:S01]  /*3370*/  FMUL.FTZ R34, R172, R33 ;  /* 0x00000021ac227220 */ /* 0x000fe20000410000 */
[----:B------:R-:W-:Y:S02]  /*3380*/  FMUL.FTZ R21, R10, R21 ;  /* 0x000000150a157220 */ /* 0x000fe40000410000 */
[----:B------:R-:W-:Y:S02]  /*3390*/  FADD.FTZ R250, R250, R22 ;  /* 0x00000016fafa7221 */ /* 0x000fe40000010000 */
[-C--:B------:R-:W-:Y:S01]  /*33a0*/  FFMA.FTZ R171, R21, R22.reuse, R171 ;  /* 0x0000001615ab7223 */ /* 0x080fe200000100ab */
[----:B------:R-:W-:Y:S01]  /*33b0*/  FFMA.FTZ R22, R170, R22, R34 ;  /* 0x00000016aa167223 */ /* 0x000fe20000010022 */
[----:B------:R-:W-:Y:S01]  /*33c0*/  HADD2.F32 R34, -RZ, R125.H1_H1 ;  /* 0x3000007dff227230 */ /* 0x000fe20000004100 */
[----:B------:R0:W-:Y:S01]  /*33d0*/  STL [R1+0x94], R148 ;  /* 0x0000949401007387 */ /* 0x0001e20000100800 */
[----:B------:R-:W-:-:S03]  /*33e0*/  HADD2.F32 R35, -RZ, R133.H1_H1 ;  /* 0x30000085ff237230 */ /* 0x000fc60000004100 */
[----:B------:R-:W-:Y:S01]  /*33f0*/  FADD.FTZ R34, -R195, R34 ;  /* 0x00000022c3227221 */ /* 0x000fe20000010100 */
[----:B------:R-:W-:Y:S01]  /*3400*/  FADD.FTZ R70, R70, R33 ;  /* 0x0000002146467221 */ /* 0x000fe20000010000 */
[----:B------:R-:W-:Y:S02]  /*3410*/  FFMA.FTZ R206, R21, R33, R206 ;  /* 0x0000002115ce7223 */ /* 0x000fe400000100ce */
[----:B0-----:R-:W-:Y:S01]  /*3420*/  FMUL.FTZ R148, R10, R34 ;  /* 0x000000220a947220 */ /* 0x001fe20000410000 */
[----:B------:R0:W-:Y:S01]  /*3430*/  STL [R1+0x98], R171 ;  /* 0x000098ab01007387 */ /* 0x0001e20000100800 */
[----:B------:R-:W-:Y:S02]  /*3440*/  HADD2.F32 R33, -RZ, R129.H1_H1 ;  /* 0x30000081ff217230 */ /* 0x000fe40000004100 */
[----:B------:R-:W-:Y:S01]  /*3450*/  FFMA.FTZ R189, R148, R35, R189 ;  /* 0x0000002394bd7223 */ /* 0x000fe200000100bd */
[----:B------:R-:W2:Y:S02]  /*3460*/  LDL R125, [R1+0x160] ;  /* 0x00016000017d7983 */ /* 0x000ea40000100800 */
[----:B------:R-:W-:-:S02]  /*3470*/  FMUL.FTZ R34, R169, R33 ;  /* 0x00000021a9227220 */ /* 0x000fc40000410000 */
[----:B------:R-:W3:Y:S04]  /*3480*/  LDL.LU R0, [R1+0x80] ;  /* 0x0000800001007983 */ /* 0x000ee80000300800 */
[----:B------:R1:W-:Y:S01]  /*3490*/  STL [R1+0x9c], R189 ;  /* 0x00009cbd01007387 */ /* 0x0003e20000100800 */
[----:B------:R-:W-:-:S03]  /*34a0*/  FADD.FTZ R251, R251, R35 ;  /* 0x00000023fbfb7221 */ /* 0x000fc60000010000 */
[----:B------:R-:W4:Y:S01]  /*34b0*/  LDL R172, [R1+0x180] ;  /* 0x0001800001ac7983 */ /* 0x000f220000100800 */
[----:B------:R-:W-:-:S03]  /*34c0*/  FFMA.FTZ R35, R190, R35, R34 ;  /* 0x00000023be237223 */ /* 0x000fc60000010022 */
[----:B------:R-:W4:Y:S04]  /*34d0*/  LDL R190, [R1+0x164] ;  /* 0x0001640001be7983 */ /* 0x000f280000100800 */
[----:B0-----:R-:W4:Y:S04]  /*34e0*/  LDL.LU R171, [R1+0x84] ;  /* 0x0000840001ab7983 */ /* 0x001f280000300800 */
[----:B------:R-:W4:Y:S04]  /*34f0*/  LDL R170, [R1+0x184] ;  /* 0x0001840001aa7983 */ /* 0x000f280000100800 */
[----:B-1----:R-:W4:Y:S04]  /*3500*/  LDL R189, [R1+0x168] ;  /* 0x0001680001bd7983 */ /* 0x002f280000100800 */
[----:B------:R-:W4:Y:S04]  /*3510*/  LDL.LU R169, [R1+0x88] ;  /* 0x0000880001a97983 */ /* 0x000f280000300800 */
[----:B------:R-:W4:Y:S04]  /*3520*/  LDL R133, [R1+0x188] ;  /* 0x0001880001857983 */ /* 0x000f280000100800 */
[----:B------:R-:W4:Y:S04]  /*3530*/  LDL R132, [R1+0x16c] ;  /* 0x00016c0001847983 */ /* 0x000f280000100800 */
[----:B------:R-:W4:Y:S04]  /*3540*/  LDL.LU R129, [R1+0x8c] ;  /* 0x00008c0001817983 */ /* 0x000f280000300800 */
[----:B------:R-:W4:Y:S01]  /*3550*/  LDL R128, [R1+0x18c] ;  /* 0x00018c0001807983 */ /* 0x000f220000100800 */
[----:B------:R-:W-:-:S02]  /*3560*/  HADD2.F32 R34, -RZ, R126.H0_H0 ;  /* 0x2000007eff227230 */ /* 0x000fc40000004100 */
[----:B------:R-:W-:Y:S02]  /*3570*/  HADD2.F32 R124, -RZ, R130.H0_H0 ;  /* 0x20000082ff7c7230 */ /* 0x000fe40000004100 */
[----:B------:R-:W-:Y:S01]  /*3580*/  FADD.FTZ R71, R71, R33 ;  /* 0x0000002147477221 */ /* 0x000fe20000010000 */
[C---:B------:R-:W-:Y:S01]  /*3590*/  FADD.FTZ R34, -R195.reuse, R34 ;  /* 0x00000022c3227221 */ /* 0x040fe20000010100 */
[----:B------:R-:W-:Y:S01]  /*35a0*/  FFMA.FTZ R207, R148, R33, R207 ;  /* 0x0000002194cf7223 */ /* 0x000fe200000100cf */
[----:B------:R-:W-:Y:S02]  /*35b0*/  HADD2.F32 R126, -RZ, R126.H1_H1 ;  /* 0x3000007eff7e7230 */ /* 0x000fe40000004100 */
[----:B------:R-:W-:Y:S02]  /*35c0*/  HADD2.F32 R33, -RZ, R134.H0_H0 ;  /* 0x20000086ff217230 */ /* 0x000fe40000004100 */
[----:B------:R-:W-:Y:S01]  /*35d0*/  FMUL.FTZ R34, R10, R34 ;  /* 0x000000220a227220 */ /* 0x000fe20000410000 */
[----:B------:R-:W-:-:S02]  /*35e0*/  FADD.FTZ R126, -R195, R126 ;  /* 0x0000007ec37e7221 */ /* 0x000fc40000010100 */
[----:B------:R-:W-:Y:S01]  /*35f0*/  FADD.FTZ R244, R244, R33 ;  /* 0x00000021f4f47221 */ /* 0x000fe20000010000 */
[----:B------:R-:W-:Y:S01]  /*3600*/  FADD.FTZ R72, R72, R124 ;  /* 0x0000007c48487221 */ /* 0x000fe20000010000 */
[-C--:B------:R-:W-:Y:S01]  /*3610*/  FFMA.FTZ R200, R34, R124.reuse, R200 ;  /* 0x0000007c22c87223 */ /* 0x080fe200000100c8 */
[----:B------:R-:W-:Y:S01]  /*3620*/  IADD3 R214, PT, PT, R214, 0x20, RZ ;  /* 0x00000020d6d67810 */ /* 0x000fe20007ffe0ff */
[----:B--2---:R-:W-:Y:S01]  /*3630*/  FMUL.FTZ R125, R125, R124 ;  /* 0x0000007c7d7d7220 */ /* 0x004fe20000410000 */
[-C--:B---3--:R-:W-:Y:S01]  /*3640*/  FFMA.FTZ R0, R34, R33.reuse, R0 ;  /* 0x0000002122007223 */ /* 0x088fe20000010000 */
[----:B------:R-:W-:Y:S02]  /*3650*/  HADD2.F32 R124, -RZ, R130.H1_H1 ;  /* 0x30000082ff7c7230 */ /* 0x000fe40000004100 */
[----:B----4-:R-:W-:Y:S01]  /*3660*/  FFMA.FTZ R33, R172, R33, R125 ;  /* 0x00000021ac217223 */ /* 0x010fe2000001007d */
[----:B------:R-:W-:Y:S02]  /*3670*/  HADD2.F32 R125, -RZ, R134.H1_H1 ;  /* 0x30000086ff7d7230 */ /* 0x000fe40000004100 */
[----:B------:R-:W-:Y:S01]  /*3680*/  FMUL.FTZ R172, R10, R126 ;  /* 0x0000007e0aac7220 */ /* 0x000fe20000410000 */
[----:B------:R0:W-:Y:S01]  /*3690*/  STL [R1+0x80], R0 ;  /* 0x0000800001007387 */ /* 0x0001e20000100800 */
[----:B------:R-:W-:-:S02]  /*36a0*/  FMUL.FTZ R126, R190, R124 ;  /* 0x0000007cbe7e7220 */ /* 0x000fc40000410000 */
[-C--:B------:R-:W-:Y:S01]  /*36b0*/  FFMA.FTZ R171, R172, R125.reuse, R171 ;  /* 0x0000007dacab7223 */ /* 0x080fe200000100ab */
[----:B0-----:R1:W5:Y:S04]  /*36c0*/  LDL.LU R0, [R1+0x224] ;  /* 0x0002240001007983 */ /* 0x0013680000300800 */
[----:B------:R0:W-:Y:S01]  /*36d0*/  STL [R1+0x84], R171 ;  /* 0x000084ab01007387 */ /* 0x0001e20000100800 */
[----:B------:R-:W-:Y:S01]  /*36e0*/  FADD.FTZ R245, R245, R125 ;  /* 0x0000007df5f57221 */ /* 0x000fe20000010000 */
[----:B0-----:R-:W-:Y:S01]  /*36f0*/  FFMA.FTZ R171, R170, R125, R126 ;  /* 0x0000007daaab7223 */ /* 0x001fe2000001007e */
[----:B------:R-:W-:Y:S02]  /*3700*/  HADD2.F32 R126, -RZ, R127.H0_H0 ;  /* 0x2000007fff7e7230 */ /* 0x000fe40000004100 */
[----:B------:R-:W-:Y:S01]  /*3710*/  FADD.FTZ R73, R73, R124 ;  /* 0x0000007c49497221 */ /* 0x000fe20000010000 */
[----:B------:R-:W-:-:S02]  /*3720*/  HADD2.F32 R125, -RZ, R135.H0_H0 ;  /* 0x20000087ff7d7230 */ /* 0x000fc40000004100 */
[----:B------:R-:W-:Y:S01]  /*3730*/  FADD.FTZ R126, -R195, R126 ;  /* 0x0000007ec37e7221 */ /* 0x000fe20000010100 */
[----:B------:R-:W-:Y:S01]  /*3740*/  FFMA.FTZ R201, R172, R124, R201 ;  /* 0x0000007cacc97223 */ /* 0x000fe200000100c9 */
[----:B------:R-:W-:Y:S02]  /*3750*/  HADD2.F32 R124, -RZ, R131.H0_H0 ;  /* 0x20000083ff7c7230 */ /* 0x000fe40000004100 */
[----:B------:R-:W-:Y:S01]  /*3760*/  FMUL.FTZ R170, R10, R126 ;  /* 0x0000007e0aaa7220 */ /* 0x000fe20000410000 */
[----:B------:R-:W-:-:S03]  /*3770*/  HADD2.F32 R127, -RZ, R127.H1_H1 ;  /* 0x3000007fff7f7230 */ /* 0x000fc60000004100 */
[----:B------:R-:W-:Y:S01]  /*3780*/  FFMA.FTZ R169, R170, R125, R169 ;  /* 0x0000007daaa97223 */ /* 0x000fe200000100a9 */
[-C--:B------:R-:W-:Y:S01]  /*3790*/  FMUL.FTZ R126, R189, R124.reuse ;  /* 0x0000007cbd7e7220 */ /* 0x080fe20000410000 */
[----:B------:R-:W-:Y:S01]  /*37a0*/  FADD.FTZ R74, R74, R124 ;  /* 0x0000007c4a4a7221 */ /* 0x000fe20000010000 */
[----:B------:R-:W-:Y:S01]  /*37b0*/  FFMA.FTZ R202, R170, R124, R202 ;  /* 0x0000007caaca7223 */ /* 0x000fe200000100ca */
[----:B------:R-:W-:Y:S02]  /*37c0*/  HADD2.F32 R124, -RZ, R131.H1_H1 ;  /* 0x30000083ff7c7230 */ /* 0x000fe40000004100 */
[----:B------:R-:W-:Y:S01]  /*37d0*/  FADD.FTZ R127, -R195, R127 ;  /* 0x0000007fc37f7221 */ /* 0x000fe20000010100 */
[----:B------:R0:W-:Y:S01]  /*37e0*/  STL [R1+0x88], R169 ;  /* 0x000088a901007387 */ /* 0x0001e20000100800 */
[----:B------:R-:W-:Y:S02]  /*37f0*/  FADD.FTZ R246, R246, R125 ;  /* 0x0000007df6f67221 */ /* 0x000fe40000010000 */
[----:B------:R-:W-:Y:S01]  /*3800*/  FMUL.FTZ R189, R10, R127 ;  /* 0x0000007f0abd7220 */ /* 0x000fe20000410000 */
[----:B------:R-:W-:Y:S01]  /*3810*/  FADD.FTZ R75, R75, R124 ;  /* 0x0000007c4b4b7221 */ /* 0x000fe20000010000 */
[----:B0-----:R-:W-:Y:S01]  /*3820*/  FFMA.FTZ R169, R133, R125, R126 ;  /* 0x0000007d85a97223 */ /* 0x001fe2000001007e */
[----:B------:R-:W-:-:S02]  /*3830*/  HADD2.F32 R125, -RZ, R135.H1_H1 ;  /* 0x30000087ff7d7230 */ /* 0x000fc40000004100 */
[-C--:B------:R-:W-:Y:S01]  /*3840*/  FMUL.FTZ R126, R132, R124.reuse ;  /* 0x0000007c847e7220 */ /* 0x080fe20000410000 */
[----:B------:R-:W-:Y:S01]  /*3850*/  FFMA.FTZ R203, R189, R124, R203 ;  /* 0x0000007cbdcb7223 */ /* 0x000fe200000100cb */
[----:B------:R-:W-:Y:S01]  /*3860*/  FADD.FTZ R124, R212, R7 ;  /* 0x00000007d47c7221 */ /* 0x000fe20000010000 */
        /* <DEDUP_REMOVED lines=19> */
.L_x_3429:
[----:B------:R-:W-:Y:S05]  /*39a0*/  BSYNC.RECONVERGENT B1 ;  /* 0x0000000000017941 */ /* 0x000fea0003800200 */
.L_x_3428:
        /* <DEDUP_REMOVED lines=163> */
.L_x_3431:
[----:B------:R-:W-:Y:S05]  /*43e0*/  BSYNC.RECONVERGENT B1 ;  /* 0x0000000000017941 */ /* 0x000fea0003800200 */
.L_x_3430:
[----:B------:R-:W-:Y:S04]  /*43f0*/  BSSY.RECONVERGENT B1, `(.L_x_3432) ;  /* 0x00000a0000017945 */ /* 0x000fe80003800200 */
[----:B------:R-:W-:Y:S05]  /*4400*/  @!P5 BRA `(.L_x_3433) ;  /* 0x000000080078d947 */ /* 0x000fea0003800000 */
[----:B------:R-:W1:Y:S01]  /*4410*/  LDC.64 R124, c[0x0][0x3a8] ;  /* 0x0000ea00ff7c7b82 */ /* 0x000e620000000a00 */
[----:B------:R-:W-:Y:S01]  /*4420*/  ISETP.NE.U32.AND P3, PT, RZ, UR10, PT ;  /* 0x0000000aff007c0c */ /* 0x000fe2000bf65070 */
[----:B------:R-:W2:Y:S01]  /*4430*/  LDL R164, [R1+0x114] ;  /* 0x0001140001a47983 */ /* 0x000ea20000100800 */
[----:B------:R-:W-:-:S03]  /*4440*/  ISETP.NE.U32.AND P0, PT, RZ, UR24, PT ;  /* 0x00000018ff007c0c */ /* 0x000fc6000bf05070 */
[----:B------:R-:W3:Y:S02]  /*4450*/  LDL R181, [R1+0xf8] ;  /* 0x0000f80001b57983 */ /* 0x000ee40000100800 */
[----:B------:R-:W4:Y:S08]  /*4460*/  LDC.64 R126, c[0x0][0x430] ;  /* 0x00010c00ff7e7b82 */ /* 0x000f300000000a00 */
[----:B------:R-:W0:Y:S01]  /*4470*/  LDC.64 R128, c[0x0][0x428] ;  /* 0x00010a00ff807b82 */ /* 0x000e220000000a00 */
[----:B-1----:R-:W-:Y:S01]  /*4480*/  IMAD.WIDE.U32 R124, R214, 0x10, R124 ;  /* 0x00000010d67c7825 */ /* 0x002fe200078e007c */
[----:B------:R-:W-:-:S06]  /*4490*/  ISETP.NE.AND.EX P3, PT, RZ, UR11, PT, P3 ;  /* 0x0000000bff007c0c */ /* 0x000fcc000bf65330 */
[----:B------:R-:W1:Y:S01]  /*44a0*/  LDC.64 R162, c[0x0][0x3b0] ;  /* 0x0000ec00ffa27b82 */ /* 0x000e620000000a00 */
[----:B------:R-:W-:Y:S01]  /*44b0*/  ISETP.NE.AND.EX P0, PT, RZ, UR25, PT, P0 ;  /* 0x00000019ff007c0c */ /* 0x000fe2000bf05300 */
[----:B------:R-:W3:Y:S04]  /*44c0*/  LDL.LU R182, [R1+0x58] ;  /* 0x0000580001b67983 */ /* 0x000ee80000300800 */
[----:B------:R4:W2:Y:S04]  /*44d0*/  LDG.E.128 R132, desc[UR8][R124.64] ;  /* 0x000000087c847981 */ /* 0x0008a8000c1e1d00 */
[----:B------:R-:W3:Y:S01]  /*44e0*/  LDL R183, [R1+0x118] ;  /* 0x0001180001b77983 */ /* 0x000ee20000100800 */
[----:B------:R-:W1:Y:S01]  /*44f0*/  @P3 LDC.64 R146, c[0x0][0x3b8] ;  /* 0x0000ee00ff923b82 */ /* 0x000e620000000a00 */
[----:B0-----:R-:W-:-:S02]  /*4500*/  IMAD.WIDE.U32 R128, R214, 0x10, R128 ;  /* 0x00000010d6807825 */ /* 0x001fc400078e0080 */
[----:B------:R-:W3:Y:S05]  /*4510*/  LDL R184, [R1+0xfc] ;  /* 0x0000fc0001b87983 */ /* 0x000eea0000100800 */
[----:B------:R-:W0:Y:S01]  /*4520*/  @P0 LDC.64 R160, c[0x0][0x438] ;  /* 0x00010e00ffa00b82 */ /* 0x000e220000000a00 */
[C---:B----4-:R-:W-:Y:S01]  /*4530*/  IMAD.WIDE.U32 R124, R214.reuse, 0x10, R126 ;  /* 0x00000010d67c7825 */ /* 0x050fe200078e007e */
[----:B------:R-:W4:Y:S04]  /*4540*/  LDL.LU R193, [R1+0x5c] ;  /* 0x00005c0001c17983 */ /* 0x000f280000300800 */
[----:B------:R-:W4:Y:S04]  /*4550*/  LDL R194, [R1+0x11c] ;  /* 0x00011c0001c27983 */ /* 0x000f280000100800 */
[----:B------:R-:W3:Y:S04]  /*4560*/  LDG.E.128 R124, desc[UR8][R124.64] ;  /* 0x000000087c7c7981 */ /* 0x000ee8000c1e1d00 */
[----:B------:R-:W4:Y:S01]  /*4570*/  LDG.E.128 R128, desc[UR8][R128.64] ;  /* 0x0000000880807981 */ /* 0x000f22000c1e1d00 */
[----:B-1----:R-:W-:-:S04]  /*4580*/  @P3 IMAD.WIDE.U32 R158, R214, 0x8, R146 ;  /* 0x00000008d69e3825 */ /* 0x002fc800078e0092 */
[C---:B------:R-:W-:Y:S01]  /*4590*/  IMAD.WIDE.U32 R146, R214.reuse, 0x8, R162 ;  /* 0x00000008d6927825 */ /* 0x040fe200078e00a2 */
[----:B------:R1:W5:Y:S03]  /*45a0*/  @P3 LDG.E.64 R144, desc[UR8][R158.64] ;  /* 0x000000089e903981 */ /* 0x000366000c1e1b00 */
[----:B0-----:R-:W-:Y:S01]  /*45b0*/  @P0 IMAD.WIDE.U32 R160, R214, 0x10, R160 ;  /* 0x00000010d6a00825 */ /* 0x001fe200078e00a0 */
[----:B------:R-:W4:Y:S04]  /*45c0*/  LDL R162, [R1+0xf4] ;  /* 0x0000f40001a27983 */ /* 0x000f280000100800 */
[----:B------:R-:W4:Y:S04]  /*45d0*/  LDL R214, [R1+0x110] ;  /* 0x0001100001d67983 */ /* 0x000f280000100800 */
[----:B------:R-:W4:Y:S04]  /*45e0*/  LDL.LU R163, [R1+0x54] ;  /* 0x0000540001a37983 */ /* 0x000f280000300800 */
[----:B------:R0:W5:Y:S04]  /*45f0*/  @P0 LDG.E.128 R120, desc[UR8][R160.64] ;  /* 0x00000008a0780981 */ /* 0x000168000c1e1d00 */
[----:B------:R-:W5:Y:S04]  /*4600*/  LDG.E.64 R146, desc[UR8][R146.64] ;  /* 0x0000000892927981 */ /* 0x000f68000c1e1b00 */
[----:B------:R-:W4:Y:S01]  /*4610*/  LDL R160, [R1+0xf0] ;  /* 0x0000f00001a07983 */ /* 0x000f220000100800 */
[----:B--2---:R-:W-:-:S02]  /*4620*/  HADD2.F32 R27, -RZ, R132.H0_H0 ;  /* 0x20000084ff1b7230 */ /* 0x004fc40000004100 */
[----:B------:R-:W-:Y:S02]  /*4630*/  HADD2.F32 R157, -RZ, R132.H1_H1 ;  /* 0x30000084ff9d7230 */ /* 0x000fe40000004100 */
[--C-:B-1----:R-:W-:Y:S02]  /*4640*/  HADD2.F32 R159, -RZ, R133.reuse.H0_H0 ;  /* 0x20000085ff9f7230 */ /* 0x102fe40000004100 */
[----:B------:R-:W-:Y:S02]  /*4650*/  HADD2.F32 R158, -RZ, R133.H1_H1 ;  /* 0x30000085ff9e7230 */ /* 0x000fe40000004100 */
[--C-:B------:R-:W-:Y:S02]  /*4660*/  HADD2.F32 R132, -RZ, R134.reuse.H0_H0 ;  /* 0x20000086ff847230 */ /* 0x100fe40000004100 */
[----:B------:R-:W-:Y:S02]  /*4670*/  HADD2.F32 R134, -RZ, R134.H1_H1 ;  /* 0x30000086ff867230 */ /* 0x000fe40000004100 */
[----:B------:R-:W-:-:S02]  /*4680*/  HADD2.F32 R28, -RZ, R135.H0_H0 ;  /* 0x20000087ff1c7230 */ /* 0x000fc40000004100 */
[----:B------:R-:W-:Y:S02]  /*4690*/  HADD2.F32 R133, -RZ, R135.H1_H1 ;  /* 0x30000087ff857230 */ /* 0x000fe40000004100 */
[C---:B------:R-:W-:Y:S01]  /*46a0*/  FADD.FTZ R135, -R195.reuse, R132 ;  /* 0x00000084c3877221 */ /* 0x040fe20000010100 */
[C---:B------:R-:W-:Y:S01]  /*46b0*/  FADD.FTZ R27, -R195.reuse, R27 ;  /* 0x0000001bc31b7221 */ /* 0x040fe20000010100 */
[C---:B------:R-:W-:Y:S01]  /*46c0*/  FADD.FTZ R157, -R195.reuse, R157 ;  /* 0x0000009dc39d7221 */ /* 0x040fe20000010100 */
[C---:B------:R-:W-:Y:S01]  /*46d0*/  FADD.FTZ R159, -R195.reuse, R159 ;  /* 0x0000009fc39f7221 */ /* 0x040fe20000010100 */
[C---:B0-----:R-:W-:Y:S01]  /*46e0*/  FADD.FTZ R161, -R195.reuse, R158 ;  /* 0x0000009ec3a17221 */ /* 0x041fe20000010100 */
[C---:B------:R-:W-:Y:S01]  /*46f0*/  FADD.FTZ R134, -R195.reuse, R134 ;  /* 0x00000086c3867221 */ /* 0x040fe20000010100 */
[C---:B------:R-:W-:Y:S01]  /*4700*/  FADD.FTZ R132, -R195.reuse, R28 ;  /* 0x0000001cc3847221 */ /* 0x040fe20000010100 */
[----:B------:R-:W-:Y:S02]  /*4710*/  FADD.FTZ R133, -R195, R133 ;  /* 0x00000085c3857221 */ /* 0x000fe40000010100 */
[----:B------:R-:W2:Y:S01]  /*4720*/  LDL.LU R195, [R1+0x50] ;  /* 0x0000500001c37983 */ /* 0x000ea20000300800 */
[----:B---3--:R-:W-:-:S02]  /*4730*/  HADD2.F32 R158, -RZ, R124.H0_H0 ;  /* 0x2000007cff9e7230 */ /* 0x008fc40000004100 */
[C---:B-----5:R-:W-:Y:S01]  /*4740*/  FMUL.FTZ R27, R10.reuse, R27 ;  /* 0x0000001b0a1b7220 */ /* 0x060fe20000410000 */
[----:B------:R-:W-:Y:S02]  /*4750*/  HADD2.F32 R124, -RZ, R124.H1_H1 ;  /* 0x3000007cff7c7230 */ /* 0x000fe40000004100 */
[----:B------:R-:W-:Y:S01]  /*4760*/  FMUL.FTZ R157, R10, R157 ;  /* 0x0000009d0a9d7220 */ /* 0x000fe20000410000 */
[--C-:B----4-:R-:W-:Y:S02]  /*4770*/  HADD2.F32 R28, -RZ, R128.reuse.H0_H0 ;  /* 0x20000080ff1c7230 */ /* 0x110fe40000004100 */
[----:B------:R-:W-:Y:S01]  /*4780*/  FADD.FTZ R84, R84, R158 ;  /* 0x0000009e54547221 */ /* 0x000fe20000010000 */
[----:B------:R-:W-:Y:S01]  /*4790*/  FFMA.FTZ R52, R27, R158, R52 ;  /* 0x0000009e1b347223 */ /* 0x000fe20000010034 */
[----:B------:R-:W-:Y:S02]  /*47a0*/  HADD2.F32 R128, -RZ, R128.H1_H1 ;  /* 0x30000080ff807230 */ /* 0x000fe40000004100 */
[----:B------:R-:W-:Y:S01]  /*47b0*/  FADD.FTZ R85, R85, R124 ;  /* 0x0000007c55557221 */ /* 0x000fe20000010000 */
[----:B------:R-:W-:Y:S01]  /*47c0*/  FFMA.FTZ R53, R157, R124, R53 ;  /* 0x0000007c9d357223 */ /* 0x000fe20000010035 */
[----:B------:R-:W-:Y:S01]  /*47d0*/  FADD.FTZ R232, R232, R28 ;  /* 0x0000001ce8e87221 */ /* 0x000fe20000010000 */
[----:B------:R-:W-:Y:S01]  /*47e0*/  FADD.FTZ R233, R233, R128 ;  /* 0x00000080e9e97221 */ /* 0x000fe20000010000 */
[----:B------:R-:W-:Y:S01]  /*47f0*/  FMUL.FTZ R159, R10, R159 ;  /* 0x0000009f0a9f7220 */ /* 0x000fe20000410000 */
[----:B------:R-:W-:Y:S01]  /*4800*/  FFMA.FTZ R163, R157, R128, R163 ;  /* 0x000000809da37223 */ /* 0x000fe200000100a3 */
[----:B------:R-:W-:Y:S01]  /*4810*/  FMUL.FTZ R160, R160, R158 ;  /* 0x0000009ea0a07220 */ /* 0x000fe20000410000 */
[----:B------:R-:W-:Y:S01]  /*4820*/  FMUL.FTZ R158, R162, R124 ;  /* 0x0000007ca29e7220 */ /* 0x000fe20000410000 */
[----:B------:R-:W-:-:S03]  /*4830*/  HADD2.F32 R124, -RZ, R125.H0_H0 ;  /* 0x2000007dff7c7230 */ /* 0x000fc60000004100 */
[----:B------:R-:W-:Y:S01]  /*4840*/  FFMA.FTZ R158, R164, R128, R158 ;  /* 0x00000080a49e7223 */ /* 0x000fe2000001009e */
[----:B------:R-:W-:Y:S02]  /*4850*/  HADD2.F32 R128, -RZ, R129.H0_H0 ;  /* 0x20000081ff807230 */ /* 0x000fe40000004100 */
[----:B------:R-:W-:Y:S02]  /*4860*/  HADD2.F32 R125, -RZ, R125.H1_H1 ;  /* 0x3000007dff7d7230 */ /* 0x000fe40000004100 */
[----:B------:R-:W-:Y:S01]  /*4870*/  FADD.FTZ R86, R86, R124 ;  /* 0x0000007c56567221 */ /* 0x000fe20000010000 */
[C---:B------:R-:W-:Y:S01]  /*4880*/  FFMA.FTZ R54, R159.reuse, R124, R54 ;  /* 0x0000007c9f367223 */ /* 0x040fe20000010036 */
[----:B------:R-:W-:Y:S01]  /*4890*/  FADD.FTZ R234, R234, R128 ;  /* 0x00000080eaea7221 */ /* 0x000fe20000010000 */
[----:B------:R-:W-:Y:S01]  /*48a0*/  FFMA.FTZ R182, R159, R128, R182 ;  /* 0x000000809fb67223 */ /* 0x000fe200000100b6 */
[C---:B------:R-:W-:Y:S01]  /*48b0*/  FMUL.FTZ R164, R10.reuse, R161 ;  /* 0x000000a10aa47220 */ /* 0x040fe20000410000 */
[----:B------:R-:W-:Y:S01]  /*48c0*/  FMUL.FTZ R162, R10, R135 ;  /* 0x000000870aa27220 */ /* 0x000fe20000410000 */
[-C--:B--2---:R-:W-:Y:S01]  /*48d0*/  FFMA.FTZ R195, R27, R28.reuse, R195 ;  /* 0x0000001c1bc37223 */ /* 0x084fe200000100c3 */
[----:B------:R-:W-:Y:S01]  /*48e0*/  FFMA.FTZ R28, R214, R28, R160 ;  /* 0x0000001cd61c7223 */ /* 0x000fe200000100a0 */
[----:B------:R-:W-:Y:S01]  /*48f0*/  FMUL.FTZ R160, R181, R124 ;  /* 0x0000007cb5a07220 */ /* 0x000fe20000410000 */
[----:B------:R-:W-:-:S03]  /*4900*/  HADD2.F32 R124, -RZ, R129.H1_H1 ;  /* 0x30000081ff7c7230 */ /* 0x000fc60000004100 */
[----:B------:R-:W-:Y:S01]  /*4910*/  FFMA.FTZ R160, R183, R128, R160 ;  /* 0x00000080b7a07223 */ /* 0x000fe200000100a0 */
[----:B------:R-:W-:Y:S01]  /*4920*/  FMUL.FTZ R128, R184, R125 ;  /* 0x0000007db8807220 */ /* 0x000fe20000410000 */
[----:B------:R-:W-:Y:S01]  /*4930*/  STL [R1+0x50], R195 ;  /* 0x000050c301007387 */ /* 0x000fe20000100800 */
[----:B------:R-:W-:-:S03]  /*4940*/  FFMA.FTZ R193, R164, R124, R193 ;  /* 0x0000007ca4c17223 */ /* 0x000fc600000100c1 */
[----:B------:R0:W-:Y:S04]  /*4950*/  STL [R1+0x54], R163 ;  /* 0x000054a301007387 */ /* 0x0001e80000100800 */
[----:B------:R1:W-:Y:S01]  /*4960*/  STL [R1+0x58], R182 ;  /* 0x000058b601007387 */ /* 0x0003e20000100800 */
[----:B0-----:R-:W-:-:S03]  /*4970*/  FFMA.FTZ R163, R194, R124, R128 ;  /* 0x0000007cc2a37223 */ /* 0x001fc60000010080 */
[----:B------:R-:W2:Y:S04]  /*4980*/  LDL R128, [R1+0xe0] ;  /* 0x0000e00001807983 */ /* 0x000ea80000100800 */
[----:B------:R-:W3:Y:S04]  /*4990*/  LDL.LU R181, [R1+0x40] ;  /* 0x0000400001b57983 */ /* 0x000ee80000300800 */
[----:B------:R0:W-:Y:S04]  /*49a0*/  STL [R1+0x5c], R193 ;  /* 0x00005cc101007387 */ /* 0x0001e80000100800 */
[----:B------:R-:W4:Y:S04]  /*49b0*/  LDL R161, [R1+0x100] ;  /* 0x0001000001a17983 */ /* 0x000f280000100800 */
[----:B------:R-:W4:Y:S04]  /*49c0*/  LDL.LU R183, [R1+0x44] ;  /* 0x0000440001b77983 */ /* 0x000f280000300800 */
[----:B-1----:R-:W4:Y:S04]  /*49d0*/  LDL R182, [R1+0x104] ;  /* 0x0001040001b67983 */ /* 0x002f280000100800 */
[----:B------:R-:W4:Y:S04]  /*49e0*/  LDL R214, [R1+0xe8] ;  /* 0x0000e80001d67983 */ /* 0x000f280000100800 */
[----:B0-----:R-:W4:Y:S04]  /*49f0*/  LDL.LU R193, [R1+0x48] ;  /* 0x0000480001c17983 */ /* 0x001f280000300800 */
[----:B------:R-:W4:Y:S04]  /*4a00*/  LDL R184, [R1+0x108] ;  /* 0x0001080001b87983 */ /* 0x000f280000100800 */
[----:B------:R-:W4:Y:S04]  /*4a10*/  LDL R195, [R1+0xec] ;  /* 0x0000ec0001c37983 */ /* 0x000f280000100800 */
[----:B------:R-:W4:Y:S04]  /*4a20*/  LDL.LU R194, [R1+0x4c] ;  /* 0x00004c0001c27983 */ /* 0x000f280000300800 */
[----:B------:R-:W4:Y:S04]  /*4a30*/  LDL R135, [R1+0xe4] ;  /* 0x0000e40001877983 */ /* 0x000f280000100800 */
[----:B------:R-:W4:Y:S01]  /*4a40*/  LDL R129, [R1+0x10c] ;  /* 0x00010c0001817983 */ /* 0x000f220000100800 */
[----:B------:R-:W-:Y:S01]  /*4a50*/  FADD.FTZ R87, R87, R125 ;  /* 0x0000007d57577221 */ /* 0x000fe20000010000 */
[----:B------:R-:W-:Y:S01]  /*4a60*/  FFMA.FTZ R55, R164, R125, R55 ;  /* 0x0000007da4377223 */ /* 0x000fe20000010037 */
[----:B------:R-:W-:-:S02]  /*4a70*/  HADD2.F32 R125, -RZ, R130.H0_H0 ;  /* 0x20000082ff7d7230 */ /* 0x000fc40000004100 */
[----:B------:R-:W-:Y:S01]  /*4a80*/  FADD.FTZ R235, R235, R124 ;  /* 0x0000007cebeb7221 */ /* 0x000fe20000010000 */
[--C-:B------:R-:W-:Y:S02]  /*4a90*/  HADD2.F32 R124, -RZ, R126.reuse.H0_H0 ;  /* 0x2000007eff7c7230 */ /* 0x100fe40000004100 */
[----:B------:R-:W-:-:S03]  /*4aa0*/  HADD2.F32 R126, -RZ, R126.H1_H1 ;  /* 0x3000007eff7e7230 */ /* 0x000fc60000004100 */
[----:B------:R-:W-:Y:S01]  /*4ab0*/  FADD.FTZ R88, R88, R124 ;  /* 0x0000007c58587221 */ /* 0x000fe20000010000 */
[-C--:B------:R-:W-:Y:S01]  /*4ac0*/  FFMA.FTZ R56, R162, R124.reuse, R56 ;  /* 0x0000007ca2387223 */ /* 0x080fe20000010038 */
[----:B------:R-:W-:Y:S01]  /*4ad0*/  FADD.FTZ R228, R228, R125 ;  /* 0x0000007de4e47221 */ /* 0x000fe20000010000 */
[----:B------:R-:W-:Y:S01]  /*4ae0*/  FADD.FTZ R89, R89, R126 ;  /* 0x0000007e59597221 */ /* 0x000fe20000010000 */
[----:B--2---:R-:W-:Y:S01]  /*4af0*/  FMUL.FTZ R128, R128, R124 ;  /* 0x0000007c80807220 */ /* 0x004fe20000410000 */
[----:B---3--:R-:W-:Y:S01]  /*4b00*/  FFMA.FTZ R181, R162, R125, R181 ;  /* 0x0000007da2b57223 */ /* 0x008fe200000100b5 */
[----:B------:R-:W-:-:S04]  /*4b10*/  HADD2.F32 R124, -RZ, R130.H1_H1 ;  /* 0x30000082ff7c7230 */ /* 0x000fc80000004100 */
[----:B------:R0:W-:Y:S01]  /*4b20*/  STL [R1+0x40], R181 ;  /* 0x000040b501007387 */ /* 0x0001e20000100800 */
[----:B----4-:R-:W-:Y:S01]  /*4b30*/  FFMA.FTZ R161, R161, R125, R128 ;  /* 0x0000007da1a17223 */ /* 0x010fe20000010080 */
[----:B0-----:R-:W-:-:S04]  /*4b40*/  FMUL.FTZ R181, R10, R134 ;  /* 0x000000860ab57220 */ /* 0x001fc80000410000 */
[----:B------:R-:W-:Y:S01]  /*4b50*/  FFMA.FTZ R183, R181, R124, R183 ;  /* 0x0000007cb5b77223 */ /* 0x000fe200000100b7 */
[----:B------:R-:W-:-:S04]  /*4b60*/  FADD.FTZ R229, R229, R124 ;  /* 0x0000007ce5e57221 */ /* 0x000fc80000010000 */
[----:B------:R0:W-:Y:S01]  /*4b70*/  STL [R1+0x44], R183 ;  /* 0x000044b701007387 */ /* 0x0001e20000100800 */
[----:B------:R-:W-:Y:S01]  /*4b80*/  FFMA.FTZ R57, R181, R126, R57 ;  /* 0x0000007eb5397223 */ /* 0x000fe20000010039 */
[----:B0-----:R-:W-:Y:S01]  /*4b90*/  FMUL.FTZ R183, R10, R132 ;  /* 0x000000840ab77220 */ /* 0x001fe20000410000 */
[----:B------:R-:W-:-:S04]  /*4ba0*/  FMUL.FTZ R125, R135, R126 ;  /* 0x0000007e877d7220 */ /* 0x000fc80000410000 */
[----:B------:R-:W-:Y:S01]  /*4bb0*/  FFMA.FTZ R182, R182, R124, R125 ;  /* 0x0000007cb6b67223 */ /* 0x000fe2000001007d */
[----:B------:R-:W-:Y:S02]  /*4bc0*/  HADD2.F32 R125, -RZ, R131.H0_H0 ;  /* 0x20000083ff7d7230 */ /* 0x000fe40000004100 */
[----:B------:R-:W-:-:S03]  /*4bd0*/  HADD2.F32 R124, -RZ, R127.H0_H0 ;  /* 0x2000007fff7c7230 */ /* 0x000fc60000004100 */
[CC--:B------:R-:W-:Y:S02]  /*4be0*/  FFMA.FTZ R193, R183.reuse, R125.reuse, R193 ;  /* 0x0000007db7c17223 */ /* 0x0c0fe400000100c1 */
[-C--:B------:R-:W-:Y:S01]  /*4bf0*/  FMUL.FTZ R126, R214, R124.reuse ;  /* 0x0000007cd67e7220 */ /* 0x080fe20000410000 */
[----:B------:R-:W-:Y:S01]  /*4c00*/  FADD.FTZ R90, R90, R124 ;  /* 0x0000007c5a5a7221 */ /* 0x000fe20000010000 */
[----:B------:R-:W-:Y:S01]  /*4c10*/  FFMA.FTZ R58, R183, R124, R58 ;  /* 0x0000007cb73a7223 */ /* 0x000fe2000001003a */
[----:B------:R0:W-:Y:S01]  /*4c20*/  STL [R1+0x48], R193 ;  /* 0x000048c101007387 */ /* 0x0001e20000100800 */
[----:B------:R-:W-:Y:S02]  /*4c30*/  HADD2.F32 R124, -RZ, R131.H1_H1 ;  /* 0x30000083ff7c7230 */ /* 0x000fe40000004100 */
[----:B------:R-:W-:Y:S02]  /*4c40*/  HADD2.F32 R127, -RZ, R127.H1_H1 ;  /* 0x3000007fff7f7230 */ /* 0x000fe40000004100 */
[----:B------:R-:W-:Y:S01]  /*4c50*/  FADD.FTZ R230, R230, R125 ;  /* 0x0000007de6e67221 */ /* 0x000fe20000010000 */
[----:B------:R-:W-:Y:S01]  /*4c60*/  FFMA.FTZ R184, R184, R125, R126 ;  /* 0x0000007db8b87223 */ /* 0x000fe2000001007e */
[----:B0-----:R-:W-:Y:S01]  /*4c70*/  FMUL.FTZ R193, R10, R133 ;  /* 0x000000850ac17220 */ /* 0x001fe20000410000 */
[----:B------:R-:W-:-:S03]  /*4c80*/  FMUL.FTZ R125, R195, R127 ;  /* 0x0000007fc37d7220 */ /* 0x000fc60000410000 */
[----:B------:R-:W-:Y:S01]  /*4c90*/  FFMA.FTZ R194, R193, R124, R194 ;  /* 0x0000007cc1c27223 */ /* 0x000fe200000100c2 */
[----:B------:R-:W-:-:S04]  /*4ca0*/  FADD.FTZ R231, R231, R124 ;  /* 0x0000007ce7e77221 */ /* 0x000fc80000010000 */
[----:B------:R0:W-:Y:S02]  /*4cb0*/  STL [R1+0x4c], R194 ;  /* 0x00004cc201007387 */ /* 0x0001e40000100800 */
[----:B0-----:R-:W-:Y:S01]  /*4cc0*/  FFMA.FTZ R194, R129, R124, R125 ;  /* 0x0000007c81c27223 */ /* 0x001fe2000001007d */
        /* <DEDUP_REMOVED lines=17> */
[----:B------:R-:W-:-:S07]  /*4de0*/  FFMA.FTZ R213, R193, R194, R125 ;  /* 0x000000c2c1d57223 */ /* 0x000fce000001007d */
.L_x_3433:
[----:B------:R-:W-:Y:S05]  /*4df0*/  BSYNC.RECONVERGENT B1 ;  /* 0x0000000000017941 */ /* 0x000fea0003800200 */
.L_x_3432:
        /* <DEDUP_REMOVED lines=23> */
.L_x_3515:
        /* <DEDUP_REMOVED lines=72> */
.L_x_3439:
        /* <DEDUP_REMOVED lines=58> */
.L_x_3438:
[----:B------:R-:W-:Y:S01]  /*5790*/  UMOV UR4, UR6 ;  /* 0x0000000600047c82 */ /* 0x000fe20008000000 */
[----:B------:R-:W-:Y:S01]  /*57a0*/  UMOV UR5, UR7 ;  /* 0x0000000700057c82 */ /* 0x000fe20008000000 */
[----:B------:R-:W-:-:S04]  /*57b0*/  UISETP.NE.U32.AND UP0, UPT, UR4, URZ, UPT ;  /* 0x000000ff0400728c */ /* 0x000fc8000bf05070 */
[----:B------:R-:W-:-:S09]  /*57c0*/  UISETP.NE.AND.EX UP0, UPT, UR5, URZ, UPT, UP0 ;  /* 0x000000ff0500728c */ /* 0x000fd2000bf05300 */
[----:B------:R-:W-:Y:S05]  /*57d0*/  BRA.U UP0, `(.L_x_3441) ;  /* 0x0000000100f87547 */ /* 0x000fea000b800000 */
[----:B------:R-:W-:Y:S01]  /*57e0*/  FFMA.FTZ R125, R178, R129, R128 ;  /* 0x00000081b27d7223 */ /* 0x000fe20000010080 */
[--C-:B------:R-:W-:Y:S01]  /*57f0*/  HADD2.F32 R124, -RZ, R99.reuse.H0_H0 ;  /* 0x20000063ff7c7230 */ /* 0x100fe20000004100 */
[----:B------:R-:W-:Y:S01]  /*5800*/  LOP3.LUT P0, RZ, R137, 0xff0000, RZ, 0xc0, !PT ;  /* 0x00ff000089ff7812 */ /* 0x000fe2000780c0ff */
[----:B------:R-:W-:Y:S02]  /*5810*/  HADD2.F32 R126, -RZ, R99.H1_H1 ;  /* 0x30000063ff7e7230 */ /* 0x000fe40000004100 */
[----:B------:R-:W-:Y:S01]  /*5820*/  FADD.FTZ R125, R177, -R125 ;  /* 0x8000007db17d7221 */ /* 0x000fe20000010000 */
[----:B------:R-:W-:Y:S02]  /*5830*/  HADD2.F32 R131, -RZ, R98.H0_H0 ;  /* 0x20000062ff837230 */ /* 0x000fe40000004100 */
[----:B------:R-:W-:Y:S02]  /*5840*/  HADD2.F32 R130, -RZ, R97.H1_H1 ;  /* 0x30000061ff827230 */ /* 0x000fe40000004100 */
[----:B-----5:R-:W-:Y:S01]  /*5850*/  FFMA.FTZ R125, R10, R125, R124 ;  /* 0x0000007d0a7d7223 */ /* 0x020fe2000001007c */
[----:B------:R-:W-:-:S03]  /*5860*/  FFMA.FTZ R124, R185, R129, R128 ;  /* 0x00000081b97c7223 */ /* 0x000fc60000010080 */
[----:B------:R-:W-:Y:S01]  /*5870*/  FMUL.FTZ R125, R125, UR13 ;  /* 0x0000000d7d7d7c20 */ /* 0x000fe20008410000 */
[----:B------:R-:W-:-:S04]  /*5880*/  FADD.FTZ R124, R186, -R124 ;  /* 0x8000007cba7c7221 */ /* 0x000fc80000010000 */
[----:B------:R-:W-:Y:S01]  /*5890*/  FFMA.FTZ R124, R10, R124, R126 ;  /* 0x0000007c0a7c7223 */ /* 0x000fe2000001007e */
[----:B------:R-:W-:Y:S01]  /*58a0*/  FSEL R125, R125, RZ, P0 ;  /* 0x000000ff7d7d7208 */ /* 0x000fe20000000000 */
[----:B------:R-:W-:Y:S01]  /*58b0*/  FFMA.FTZ R126, R180, R129, R128 ;  /* 0x00000081b47e7223 */ /* 0x000fe20000010080 */
[----:B------:R-:W-:Y:S01]  /*58c0*/  ISETP.GE.U32.AND P0, PT, R136, RZ, PT ;  /* 0x000000ff8800720c */ /* 0x000fe20003f06070 */
[----:B------:R-:W-:Y:S02]  /*58d0*/  FMUL.FTZ R124, R124, UR13 ;  /* 0x0000000d7c7c7c20 */ /* 0x000fe40008410000 */
[----:B------:R-:W-:Y:S01]  /*58e0*/  FADD.FTZ R126, R179, -R126 ;  /* 0x8000007eb37e7221 */ /* 0x000fe20000010000 */
[----:B------:R-:W-:-:S04]  /*58f0*/  ISETP.GE.U32.AND.EX P0, PT, R137, 0x1000000, PT, P0 ;  /* 0x010000008900780c */ /* 0x000fc80003f06100 */
[----:B------:R-:W-:Y:S02]  /*5900*/  FSEL R124, R124, RZ, P0 ;  /* 0x000000ff7c7c7208 */ /* 0x000fe40000000000 */
[----:B------:R-:W-:Y:S02]  /*5910*/  LOP3.LUT P0, RZ, R137, 0xff, RZ, 0xc0, !PT ;  /* 0x000000ff89ff7812 */ /* 0x000fe4000780c0ff */
[----:B------:R-:W-:Y:S01]  /*5920*/  F2FP.F16.F32.PACK_AB R127, R124, R125 ;  /* 0x0000007d7c7f723e */ /* 0x000fe200000000ff */
[----:B------:R-:W-:Y:S01]  /*5930*/  FFMA.FTZ R125, R154, R129, R128 ;  /* 0x000000819a7d7223 */ /* 0x000fe20000010080 */
[----:B------:R-:W-:-:S03]  /*5940*/  HADD2.F32 R124, -RZ, R98.H1_H1 ;  /* 0x30000062ff7c7230 */ /* 0x000fc60000004100 */
[----:B------:R-:W-:Y:S02]  /*5950*/  FADD.FTZ R125, R153, -R125 ;  /* 0x8000007d997d7221 */ /* 0x000fe40000010000 */
[----:B------:R-:W-:Y:S01]  /*5960*/  FFMA.FTZ R126, R10, R126, R124 ;  /* 0x0000007e0a7e7223 */ /* 0x000fe2000001007c */
[----:B------:R-:W-:Y:S01]  /*5970*/  FFMA.FTZ R124, R16, R129, R128 ;  /* 0x00000081107c7223 */ /* 0x000fe20000010080 */
[----:B------:R-:W-:Y:S01]  /*5980*/  FFMA.FTZ R131, R10, R125, R131 ;  /* 0x0000007d0a837223 */ /* 0x000fe20000010083 */
[----:B------:R-:W-:Y:S02]  /*5990*/  HADD2.F32 R125, -RZ, R97.H0_H0 ;  /* 0x20000061ff7d7230 */ /* 0x000fe40000004100 */
[----:B------:R-:W-:Y:S01]  /*59a0*/  FMUL.FTZ R126, R126, UR13 ;  /* 0x0000000d7e7e7c20 */ /* 0x000fe20008410000 */
[----:B------:R-:W-:Y:S01]  /*59b0*/  FADD.FTZ R124, R15, -R124 ;  /* 0x8000007c0f7c7221 */ /* 0x000fe20000010000 */
[----:B------:R-:W-:-:S03]  /*59c0*/  FMUL.FTZ R131, R131, UR13 ;  /* 0x0000000d83837c20 */ /* 0x000fc60008410000 */
        /* <DEDUP_REMOVED lines=8> */
[----:B------:R-:W-:Y:S01]  /*5a50*/  LOP3.LUT P0, RZ, R136, 0xff0000, RZ, 0xc0, !PT ;  /* 0x00ff000088ff7812 */ /* 0x000fe2000780c0ff */
[--C-:B------:R-:W-:Y:S01]  /*5a60*/  HADD2.F32 R130, -RZ, R96.reuse.H0_H0 ;  /* 0x20000060ff827230 */ /* 0x100fe20000004100 */
[----:B------:R-:W-:Y:S01]  /*5a70*/  F2FP.F16.F32.PACK_AB R126, R126, R131 ;  /* 0x000000837e7e723e */ /* 0x000fe200000000ff */
[----:B------:R-:W-:Y:S01]  /*5a80*/  FMUL.FTZ R125, R125, UR13 ;  /* 0x0000000d7d7d7c20 */ /* 0x000fe20008410000 */
[----:B------:R-:W-:Y:S01]  /*5a90*/  FSEL R124, R124, RZ, P0 ;  /* 0x000000ff7c7c7208 */ /* 0x000fe20000000000 */
[----:B------:R-:W-:Y:S01]  /*5aa0*/  HADD2.F32 R131, -RZ, R96.H1_H1 ;  /* 0x30000060ff837230 */ /* 0x000fe20000004100 */
        /* <DEDUP_REMOVED lines=17> */
.L_x_3441:
[-CC-:B------:R-:W-:Y:S01]  /*5bc0*/  FFMA.FTZ R100, R178, R129.reuse, R128.reuse ;  /* 0x00000081b2647223 */ /* 0x180fe20000010080 */
[--C-:B------:R-:W-:Y:S02]  /*5bd0*/  HADD2.F32 R101, -RZ, R99.reuse.H0_H0 ;  /* 0x20000063ff657230 */ /* 0x100fe40000004100 */
[-CC-:B------:R-:W-:Y:S01]  /*5be0*/  FFMA.FTZ R103, R185, R129.reuse, R128.reuse ;  /* 0x00000081b9677223 */ /* 0x180fe20000010080 */
[----:B------:R-:W-:Y:S01]  /*5bf0*/  FFMA.FTZ R102, R154, R129, R128 ;  /* 0x000000819a667223 */ /* 0x000fe20000010080 */
[----:B------:R-:W-:Y:S01]  /*5c00*/  FADD.FTZ R100, R177, -R100 ;  /* 0x80000064b1647221 */ /* 0x000fe20000010000 */
[----:B------:R-:W-:Y:S01]  /*5c10*/  ISETP.GE.U32.AND P0, PT, R136, RZ, PT ;  /* 0x000000ff8800720c */ /* 0x000fe20003f06070 */
[----:B------:R-:W-:Y:S01]  /*5c20*/  FADD.FTZ R103, R186, -R103 ;  /* 0x80000067ba677221 */ /* 0x000fe20000010000 */
[----:B------:R-:W-:Y:S01]  /*5c30*/  FADD.FTZ R102, R153, -R102 ;  /* 0x8000006699667221 */ /* 0x000fe20000010000 */
[----:B-----5:R-:W-:Y:S01]  /*5c40*/  FFMA.FTZ R127, R10, R100, R101 ;  /* 0x000000640a7f7223 */ /* 0x020fe20000010065 */
[----:B------:R-:W-:Y:S01]  /*5c50*/  HADD2.F32 R101, -RZ, R99.H1_H1 ;  /* 0x30000063ff657230 */ /* 0x000fe20000004100 */
[----:B------:R-:W-:Y:S01]  /*5c60*/  ISETP.GE.U32.AND.EX P0, PT, R137, 0x1000000, PT, P0 ;  /* 0x010000008900780c */ /* 0x000fe20003f06100 */
[----:B------:R-:W-:-:S02]  /*5c70*/  HADD2.F32 R100, -RZ, R98.H0_H0 ;  /* 0x20000062ff647230 */ /* 0x000fc40000004100 */
[----:B------:R-:W-:Y:S02]  /*5c80*/  HADD2.F32 R125, -RZ, R98.H1_H1 ;  /* 0x30000062ff7d7230 */ /* 0x000fe40000004100 */
[----:B------:R-:W-:Y:S01]  /*5c90*/  FFMA.FTZ R103, R10, R103, R101 ;  /* 0x000000670a677223 */ /* 0x000fe20000010065 */
[-C--:B------:R-:W-:Y:S01]  /*5ca0*/  FFMA.FTZ R101, R16, R129.reuse, R128 ;  /* 0x0000008110657223 */ /* 0x080fe20000010080 */
[----:B------:R-:W-:Y:S01]  /*5cb0*/  FFMA.FTZ R102, R10, R102, R100 ;  /* 0x000000660a667223 */ /* 0x000fe20000010064 */
[----:B------:R-:W-:Y:S01]  /*5cc0*/  FFMA.FTZ R100, R180, R129, R128 ;  /* 0x00000081b4647223 */ /* 0x000fe20000010080 */
[C---:B------:R-:W-:Y:S01]  /*5cd0*/  FMUL.FTZ R124, R103.reuse, UR13 ;  /* 0x0000000d677c7c20 */ /* 0x040fe20008410000 */
[----:B------:R-:W-:Y:S01]  /*5ce0*/  F2FP.F16.F32.PACK_AB R103, R103, R127 ;  /* 0x0000007f6767723e */ /* 0x000fe200000000ff */
[----:B------:R-:W-:Y:S01]  /*5cf0*/  FADD.FTZ R101, R15, -R101 ;  /* 0x800000650f657221 */ /* 0x000fe20000010000 */
[----:B------:R-:W-:Y:S01]  /*5d00*/  FADD.FTZ R100, R179, -R100 ;  /* 0x80000064b3647221 */ /* 0x000fe20000010000 */
[----:B------:R-:W-:Y:S01]  /*5d10*/  FMUL.FTZ R127, R127, UR13 ;  /* 0x0000000d7f7f7c20 */ /* 0x000fe20008410000 */
[----:B------:R-:W-:Y:S01]  /*5d20*/  FSEL R130, R124, RZ, P0 ;  /* 0x000000ff7c827208 */ /* 0x000fe20000000000 */
[--C-:B------:R-:W-:Y:S01]  /*5d30*/  HADD2.F32 R124, -RZ, R97.reuse.H0_H0 ;  /* 0x20000061ff7c7230 */ /* 0x100fe20000004100 */
[----:B------:R-:W-:Y:S01]  /*5d40*/  LOP3.LUT P0, RZ, R137, 0xff0000, RZ, 0xc0, !PT ;  /* 0x00ff000089ff7812 */ /* 0x000fe2000780c0ff */
[----:B------:R-:W-:Y:S01]  /*5d50*/  FFMA.FTZ R100, R10, R100, R125 ;  /* 0x000000640a647223 */ /* 0x000fe2000001007d */
[----:B------:R-:W-:Y:S01]  /*5d60*/  FFMA.FTZ R125, R156, R129, R128 ;  /* 0x000000819c7d7223 */ /* 0x000fe20000010080 */
[----:B------:R-:W-:-:S02]  /*5d70*/  HADD2.F32 R126, -RZ, R97.H1_H1 ;  /* 0x30000061ff7e7230 */ /* 0x000fc40000004100 */
[----:B------:R-:W-:Y:S01]  /*5d80*/  FFMA.FTZ R101, R10, R101, R124 ;  /* 0x000000650a657223 */ /* 0x000fe2000001007c */
[----:B------:R-:W-:Y:S01]  /*5d90*/  FSEL R127, R127, RZ, P0 ;  /* 0x000000ff7f7f7208 */ /* 0x000fe20000000000 */
[----:B------:R-:W-:Y:S01]  /*5da0*/  FMUL.FTZ R124, R102, UR13 ;  /* 0x0000000d667c7c20 */ /* 0x000fe20008410000 */
[----:B------:R-:W-:Y:S01]  /*5db0*/  LOP3.LUT P0, RZ, R137, 0xff, RZ, 0xc0, !PT ;  /* 0x000000ff89ff7812 */ /* 0x000fe2000780c0ff */
[----:B------:R-:W-:Y:S01]  /*5dc0*/  FADD.FTZ R125, R155, -R125 ;  /* 0x8000007d9b7d7221 */ /* 0x000fe20000010000 */
[C---:B------:R-:W-:Y:S01]  /*5dd0*/  F2FP.F16.F32.PACK_AB R102, R100.reuse, R102 ;  /* 0x000000666466723e */ /* 0x040fe200000000ff */
[----:B------:R-:W-:Y:S01]  /*5de0*/  FMUL.FTZ R100, R100, UR13 ;  /* 0x0000000d64647c20 */ /* 0x000fe20008410000 */
[----:B------:R-:W-:Y:S01]  /*5df0*/  FSEL R124, R124, RZ, P0 ;  /* 0x000000ff7c7c7208 */ /* 0x000fe20000000000 */
[----:B------:R-:W-:Y:S01]  /*5e00*/  FFMA.FTZ R125, R10, R125, R126 ;  /* 0x0000007d0a7d7223 */ /* 0x000fe2000001007e */
[----:B------:R-:W-:Y:S02]  /*5e10*/  LOP3.LUT P0, RZ, R137, 0xff00, RZ, 0xc0, !PT ;  /* 0x0000ff0089ff7812 */ /* 0x000fe4000780c0ff */
[----:B------:R-:W-:-:S02]  /*5e20*/  F2FP.F16.F32.PACK_AB R127, R130, R127 ;  /* 0x0000007f827f723e */ /* 0x000fc400000000ff */
[----:B------:R-:W-:Y:S01]  /*5e30*/  FSEL R126, R100, RZ, P0 ;  /* 0x000000ff647e7208 */ /* 0x000fe20000000000 */
[----:B------:R-:W-:Y:S01]  /*5e40*/  FMUL.FTZ R100, R101, UR13 ;  /* 0x0000000d65647c20 */ /* 0x000fe20008410000 */
[----:B------:R-:W-:Y:S02]  /*5e50*/  LOP3.LUT P0, RZ, R136, 0xff0000, RZ, 0xc0, !PT ;  /* 0x00ff000088ff7812 */ /* 0x000fe4000780c0ff */
[C---:B------:R-:W-:Y:S01]  /*5e60*/  F2FP.F16.F32.PACK_AB R101, R125.reuse, R101 ;  /* 0x000000657d65723e */ /* 0x040fe200000000ff */
[----:B------:R-:W-:Y:S01]  /*5e70*/  FMUL.FTZ R125, R125, UR13 ;  /* 0x0000000d7d7d7c20 */ /* 0x000fe20008410000 */
[----:B------:R-:W-:Y:S02]  /*5e80*/  FSEL R100, R100, RZ, P0 ;  /* 0x000000ff64647208 */ /* 0x000fe40000000000 */
[----:B------:R-:W-:Y:S02]  /*5e90*/  LOP3.LUT P0, RZ, R136, 0xff000000, RZ, 0xc0, !PT ;  /* 0xff00000088ff7812 */ /* 0x000fe4000780c0ff */
[----:B------:R-:W-:Y:S01]  /*5ea0*/  F2FP.F16.F32.PACK_AB R126, R126, R124 ;  /* 0x0000007c7e7e723e */ /* 0x000fe200000000ff */
[----:B------:R-:W-:Y:S01]  /*5eb0*/  HADD2.F32 R124, -RZ, R96.H0_H0 ;  /* 0x20000060ff7c7230 */ /* 0x000fe20000004100 */
[----:B------:R-:W-:-:S02]  /*5ec0*/  FSEL R125, R125, RZ, P0 ;  /* 0x000000ff7d7d7208 */ /* 0x000fc40000000000 */
        /* <DEDUP_REMOVED lines=17> */
.L_x_3437:
        /* <DEDUP_REMOVED lines=83> */
.L_x_3443:
[-CC-:B------:R-:W-:Y:S01]  /*6510*/  FFMA.FTZ R92, R178, R129.reuse, R128.reuse ;  /* 0x00000081b25c7223 */ /* 0x180fe20000010080 */
[-CC-:B------:R-:W-:Y:S01]  /*6520*/  FFMA.FTZ R94, R185, R129.reuse, R128.reuse ;  /* 0x00000081b95e7223 */ /* 0x180fe20000010080 */
[----:B------:R-:W-:Y:S01]  /*6530*/  LOP3.LUT P0, RZ, R139, 0xff0000, RZ, 0xc0, !PT ;  /* 0x00ff00008bff7812 */ /* 0x000fe2000780c0ff */
[----:B-----5:R-:W-:Y:S01]  /*6540*/  FFMA.FTZ R124, R0, R129, R128 ;  /* 0x00000081007c7223 */ /* 0x020fe20000010080 */
        /* <DEDUP_REMOVED lines=8> */
[----:B------:R-:W-:Y:S01]  /*65d0*/  F2FP.F16.F32.PACK_AB R103, R94, R92 ;  /* 0x0000005c5e67723e */ /* 0x000fe200000000ff */
        /* <DEDUP_REMOVED lines=51> */
[----:B------:R-:W-:Y:S02]  /*6910*/  LOP3.LUT P0, RZ, R136, 0xff00, RZ, 0xc0, !PT ;  /* 0x0000ff0088ff7812 */ /* 0x000fe4000780c0ff */
[----:B------:R-:W-:Y:S01]  /*6920*/  F2FP.F16.F32.PACK_AB R125, R125, R100 ;  /* 0x000000647d7d723e */ /* 0x000fe200000000ff */
[----:B------:R-:W-:-:S04]  /*6930*/  FMUL.FTZ R100, R10, R92 ;  /* 0x0000005c0a647220 */ /* 0x000fc80000410000 */
[C---:B------:R-:W-:Y:S01]  /*6940*/  FMUL.FTZ R92, R100.reuse, UR13 ;  /* 0x0000000d645c7c20 */ /* 0x040fe20008410000 */
[----:B------:R-:W-:-:S04]  /*6950*/  F2FP.F16.F32.PACK_AB R100, R100, R131 ;  /* 0x000000836464723e */ /* 0x000fc800000000ff */
        /* <DEDUP_REMOVED lines=10> */
.L_x_3442:
        /* <DEDUP_REMOVED lines=8> */
[-C--:B------:R-:W-:Y:S01]  /*6a80*/  FFMA.FTZ R95, R185, R129.reuse, R128 ;  /* 0x00000081b95f7223 */ /* 0x080fe20000010080 */
[----:B------:R-:W-:Y:S01]  /*6a90*/  FADD.FTZ R92, R177, -R92 ;  /* 0x8000005cb15c7221 */ /* 0x000fe20000010000 */
[----:B------:R-:W-:Y:S01]  /*6aa0*/  FFMA.FTZ R94, R154, R129, R128 ;  /* 0x000000819a5e7223 */ /* 0x000fe20000010080 */
[----:B------:R-:W-:Y:S02]  /*6ab0*/  HADD2.F32 R130, -RZ, R96.H0_H0 ;  /* 0x20000060ff827230 */ /* 0x000fe40000004100 */
[----:B------:R-:W-:Y:S01]  /*6ac0*/  FADD.FTZ R95, R186, -R95 ;  /* 0x8000005fba5f7221 */ /* 0x000fe20000010000 */
[----:B-----5:R-:W-:Y:S01]  /*6ad0*/  FFMA.FTZ R92, R10, R92, R93 ;  /* 0x0000005c0a5c7223 */ /* 0x020fe2000001005d */
[----:B------:R-:W-:-:S02]  /*6ae0*/  HADD2.F32 R93, -RZ, R99.H1_H1 ;  /* 0x30000063ff5d7230 */ /* 0x000fc40000004100 */
[----:B------:R-:W-:Y:S01]  /*6af0*/  FADD.FTZ R94, R153, -R94 ;  /* 0x8000005e995e7221 */ /* 0x000fe20000010000 */
[----:B------:R-:W-:Y:S02]  /*6b00*/  HADD2.F32 R131, -RZ, R96.H1_H1 ;  /* 0x30000060ff837230 */ /* 0x000fe40000004100 */
[----:B------:R-:W-:Y:S01]  /*6b10*/  FMUL.FTZ R92, R92, UR13 ;  /* 0x0000000d5c5c7c20 */ /* 0x000fe20008410000 */
[----:B------:R-:W-:Y:S01]  /*6b20*/  FFMA.FTZ R95, R10, R95, R93 ;  /* 0x0000005f0a5f7223 */ /* 0x000fe2000001005d */
[----:B------:R-:W-:-:S03]  /*6b30*/  HADD2.F32 R93, -RZ, R98.H1_H1 ;  /* 0x30000062ff5d7230 */ /* 0x000fc60000004100 */
[----:B------:R-:W-:Y:S01]  /*6b40*/  FSEL R124, R92, RZ, P0 ;  /* 0x000000ff5c7c7208 */ /* 0x000fe20000000000 */
[----:B------:R-:W-:Y:S01]  /*6b50*/  FMUL.FTZ R95, R95, UR13 ;  /* 0x0000000d5f5f7c20 */ /* 0x000fe20008410000 */
[----:B------:R-:W-:-:S04]  /*6b60*/  LOP3.LUT P0, RZ, R139, 0xff0000, RZ, 0xc0, !PT ;  /* 0x00ff00008bff7812 */ /* 0x000fc8000780c0ff */
[----:B------:R-:W-:Y:S01]  /*6b70*/  FSEL R126, R92, RZ, P0 ;  /* 0x000000ff5c7e7208 */ /* 0x000fe20000000000 */
[----:B------:R-:W-:Y:S01]  /*6b80*/  HADD2.F32 R92, -RZ, R98.H0_H0 ;  /* 0x20000062ff5c7230 */ /* 0x000fe20000004100 */
[----:B------:R-:W-:-:S04]  /*6b90*/  ISETP.GE.U32.AND P0, PT, R136, RZ, PT ;  /* 0x000000ff8800720c */ /* 0x000fc80003f06070 */
[----:B------:R-:W-:Y:S01]  /*6ba0*/  ISETP.GE.U32.AND.EX P0, PT, R137, 0x1000000, PT, P0 ;  /* 0x010000008900780c */ /* 0x000fe20003f06100 */
[----:B------:R-:W-:Y:S01]  /*6bb0*/  FFMA.FTZ R94, R10, R94, R92 ;  /* 0x0000005e0a5e7223 */ /* 0x000fe2000001005c */
[----:B------:R-:W-:Y:S02]  /*6bc0*/  FFMA.FTZ R92, R180, R129, R128 ;  /* 0x00000081b45c7223 */ /* 0x000fe40000010080 */
[----:B------:R-:W-:Y:S01]  /*6bd0*/  FSEL R127, R95, RZ, P0 ;  /* 0x000000ff5f7f7208 */ /* 0x000fe20000000000 */
[----:B------:R-:W-:Y:S01]  /*6be0*/  FMUL.FTZ R94, R94, UR13 ;  /* 0x0000000d5e5e7c20 */ /* 0x000fe20008410000 */
[----:B------:R-:W-:Y:S01]  /*6bf0*/  ISETP.GE.U32.AND P0, PT, R138, RZ, PT ;  /* 0x000000ff8a00720c */ /* 0x000fe20003f06070 */
[----:B------:R-:W-:Y:S01]  /*6c00*/  FADD.FTZ R92, R179, -R92 ;  /* 0x8000005cb35c7221 */ /* 0x000fe20000010000 */
[----:B------:R-:W-:Y:S01]  /*6c10*/  F2FP.F16.F32.PACK_AB R127, R127, R124 ;  /* 0x0000007c7f7f723e */ /* 0x000fe200000000ff */
[----:B------:R-:W-:Y:S01]  /*6c20*/  HADD2.F32 R124, -RZ, R97.H1_H1 ;  /* 0x30000061ff7c7230 */ /* 0x000fe20000004100 */
[----:B------:R-:W-:Y:S01]  /*6c30*/  ISETP.GE.U32.AND.EX P0, PT, R139, 0x1000000, PT, P0 ;  /* 0x010000008b00780c */ /* 0x000fe20003f06100 */
[----:B------:R-:W-:-:S03]  /*6c40*/  FFMA.FTZ R93, R10, R92, R93 ;  /* 0x0000005c0a5d7223 */ /* 0x000fc6000001005d */
[----:B------:R-:W-:Y:S01]  /*6c50*/  FSEL R95, R95, RZ, P0 ;  /* 0x000000ff5f5f7208 */ /* 0x000fe20000000000 */
[----:B------:R-:W-:Y:S01]  /*6c60*/  FMUL.FTZ R125, R93, UR13 ;  /* 0x0000000d5d7d7c20 */ /* 0x000fe20008410000 */
[----:B------:R-:W-:Y:S02]  /*6c70*/  LOP3.LUT P0, RZ, R137, 0xff, RZ, 0xc0, !PT ;  /* 0x000000ff89ff7812 */ /* 0x000fe4000780c0ff */
[----:B------:R-:W-:Y:S02]  /*6c80*/  F2FP.F16.F32.PACK_AB R95, R95, R126 ;  /* 0x0000007e5f5f723e */ /* 0x000fe400000000ff */
[----:B------:R-:W-:Y:S02]  /*6c90*/  FSEL R92, R94, RZ, P0 ;  /* 0x000000ff5e5c7208 */ /* 0x000fe40000000000 */
[----:B------:R-:W-:-:S04]  /*6ca0*/  LOP3.LUT P0, RZ, R139, 0xff, RZ, 0xc0, !PT ;  /* 0x000000ff8bff7812 */ /* 0x000fc8000780c0ff */
[----:B------:R-:W-:Y:S02]  /*6cb0*/  FSEL R94, R94, RZ, P0 ;  /* 0x000000ff5e5e7208 */ /* 0x000fe40000000000 */
[----:B------:R-:W-:-:S04]  /*6cc0*/  LOP3.LUT P0, RZ, R137, 0xff00, RZ, 0xc0, !PT ;  /* 0x0000ff0089ff7812 */ /* 0x000fc8000780c0ff */
[----:B------:R-:W-:Y:S02]  /*6cd0*/  FSEL R93, R125, RZ, P0 ;  /* 0x000000ff7d5d7208 */ /* 0x000fe40000000000 */
[----:B------:R-:W-:Y:S02]  /*6ce0*/  LOP3.LUT P0, RZ, R139, 0xff00, RZ, 0xc0, !PT ;  /* 0x0000ff008bff7812 */ /* 0x000fe4000780c0ff */
[----:B------:R-:W-:Y:S01]  /*6cf0*/  F2FP.F16.F32.PACK_AB R126, R93, R92 ;  /* 0x0000005c5d7e723e */ /* 0x000fe200000000ff */
[-CC-:B------:R-:W-:Y:S01]  /*6d00*/  FFMA.FTZ R92, R16, R129.reuse, R128.reuse ;  /* 0x00000081105c7223 */ /* 0x180fe20000010080 */
[----:B------:R-:W-:Y:S01]  /*6d10*/  FSEL R125, R125, RZ, P0 ;  /* 0x000000ff7d7d7208 */ /* 0x000fe20000000000 */
[----:B------:R-:W-:Y:S01]  /*6d20*/  FFMA.FTZ R93, R156, R129, R128 ;  /* 0x000000819c5d7223 */ /* 0x000fe20000010080 */
[----:B------:R-:W-:Y:S01]  /*6d30*/  LOP3.LUT P0, RZ, R138, 0xff0000, RZ, 0xc0, !PT ;  /* 0x00ff00008aff7812 */ /* 0x000fe2000780c0ff */
[----:B------:R-:W-:Y:S01]  /*6d40*/  FADD.FTZ R92, R15, -R92 ;  /* 0x8000005c0f5c7221 */ /* 0x000fe20000010000 */
[----:B------:R-:W-:Y:S01]  /*6d50*/  F2FP.F16.F32.PACK_AB R94, R125, R94 ;  /* 0x0000005e7d5e723e */ /* 0x000fe200000000ff */
[----:B------:R-:W-:-:S02]  /*6d60*/  HADD2.F32 R125, -RZ, R97.H0_H0 ;  /* 0x20000061ff7d7230 */ /* 0x000fc40000004100 */
[----:B------:R-:W-:-:S03]  /*6d70*/  FADD.FTZ R93, R155, -R93 ;  /* 0x8000005d9b5d7221 */ /* 0x000fc60000010000 */
[C---:B------:R-:W-:Y:S01]  /*6d80*/  FFMA.FTZ R92, R10.reuse, R92, R125 ;  /* 0x0000005c0a5c7223 */ /* 0x040fe2000001007d */
[----:B------:R-:W-:Y:S01]  /*6d90*/  FFMA.FTZ R93, R10, R93, R124 ;  /* 0x0000005d0a5d7223 */ /* 0x000fe2000001007c */
[----:B------:R-:W-:Y:S02]  /*6da0*/  FFMA.FTZ R124, R0, R129, R128 ;  /* 0x00000081007c7223 */ /* 0x000fe40000010080 */
[----:B------:R-:W-:Y:S02]  /*6db0*/  FMUL.FTZ R125, R92, UR13 ;  /* 0x0000000d5c7d7c20 */ /* 0x000fe40008410000 */
        /* <DEDUP_REMOVED lines=14> */
[----:B------:R-:W-:Y:S01]  /*6ea0*/  FFMA.FTZ R131, R10, R130, R131 ;  /* 0x000000820a837223 */ /* 0x000fe20000010083 */
[----:B------:R-:W-:Y:S02]  /*6eb0*/  LOP3.LUT P0, RZ, R136, 0xff00, RZ, 0xc0, !PT ;  /* 0x0000ff0088ff7812 */ /* 0x000fe4000780c0ff */
[----:B------:R-:W-:Y:S01]  /*6ec0*/  F2FP.F16.F32.PACK_AB R125, R124, R125 ;  /* 0x0000007d7c7d723e */ /* 0x000fe200000000ff */
[----:B------:R-:W-:-:S05]  /*6ed0*/  FMUL.FTZ R131, R131, UR13 ;  /* 0x0000000d83837c20 */ /* 0x000fca0008410000 */
        /* <DEDUP_REMOVED lines=10> */
.L_x_3444:
[-C--:B------:R-:W-:Y:S01]  /*6f80*/  FFMA.FTZ R92, R178, R129.reuse, R128 ;  /* 0x00000081b25c7223 */ /* 0x080fe20000010080 */
[--C-:B------:R-:W-:Y:S01]  /*6f90*/  HADD2.F32 R93, -RZ, R99.reuse.H0_H0 ;  /* 0x20000063ff5d7230 */ /* 0x100fe20000004100 */
[----:B------:R-:W-:Y:S01]  /*6fa0*/  LOP3.LUT P0, RZ, R137, 0xff0000, RZ, 0xc0, !PT ;  /* 0x00ff000089ff7812 */ /* 0x000fe2000780c0ff */
[----:B------:R-:W-:Y:S02]  /*6fb0*/  HADD2.F32 R94, -RZ, R99.H1_H1 ;  /* 0x30000063ff5e7230 */ /* 0x000fe40000004100 */
[----:B------:R-:W-:Y:S01]  /*6fc0*/  FADD.FTZ R92, R177, -R92 ;  /* 0x8000005cb15c7221 */ /* 0x000fe20000010000 */
[--C-:B------:R-:W-:Y:S02]  /*6fd0*/  HADD2.F32 R126, -RZ, R97.reuse.H0_H0 ;  /* 0x20000061ff7e7230 */ /* 0x100fe40000004100 */
[----:B------:R-:W-:Y:S02]  /*6fe0*/  HADD2.F32 R125, -RZ, R97.H1_H1 ;  /* 0x30000061ff7d7230 */ /* 0x000fe40000004100 */
[----:B-----5:R-:W-:Y:S01]  /*6ff0*/  FFMA.FTZ R100, R10, R92, R93 ;  /* 0x0000005c0a647223 */ /* 0x020fe2000001005d */
[----:B------:R-:W-:Y:S01]  /*7000*/  FFMA.FTZ R93, R185, R129, R128 ;  /* 0x00000081b95d7223 */ /* 0x000fe20000010080 */
[----:B------:R-:W-:-:S02]  /*7010*/  HADD2.F32 R130, -RZ, R96.H1_H1 ;  /* 0x30000060ff827230 */ /* 0x000fc40000004100 */
[----:B------:R-:W-:Y:S01]  /*7020*/  FMUL.FTZ R95, R100, UR13 ;  /* 0x0000000d645f7c20 */ /* 0x000fe20008410000 */
[----:B------:R-:W-:Y:S01]  /*7030*/  FADD.FTZ R93, R186, -R93 ;  /* 0x8000005dba5d7221 */ /* 0x000fe20000010000 */
[----:B------:R-:W-:-:S03]  /*7040*/  HADD2.F32 R131, -RZ, R96.H0_H0 ;  /* 0x20000060ff837230 */ /* 0x000fc60000004100 */
[----:B------:R-:W-:Y:S01]  /*7050*/  FSEL R92, R95, RZ, P0 ;  /* 0x000000ff5f5c7208 */ /* 0x000fe20000000000 */
[----:B------:R-:W-:Y:S01]  /*7060*/  FFMA.FTZ R103, R10, R93, R94 ;  /* 0x0000005d0a677223 */ /* 0x000fe2000001005e */
[----:B------:R-:W-:-:S03]  /*7070*/  LOP3.LUT P0, RZ, R139, 0xff0000, RZ, 0xc0, !PT ;  /* 0x00ff00008bff7812 */ /* 0x000fc6000780c0ff */
[----:B------:R-:W-:Y:S01]  /*7080*/  FMUL.FTZ R94, R103, UR13 ;  /* 0x0000000d675e7c20 */ /* 0x000fe20008410000 */
[----:B------:R-:W-:Y:S02]  /*7090*/  FSEL R95, R95, RZ, P0 ;  /* 0x000000ff5f5f7208 */ /* 0x000fe40000000000 */
[----:B------:R-:W-:Y:S02]  /*70a0*/  ISETP.GE.U32.AND P0, PT, R136, RZ, PT ;  /* 0x000000ff8800720c */ /* 0x000fe40003f06070 */
[----:B------:R-:W-:Y:S02]  /*70b0*/  F2FP.F16.F32.PACK_AB R103, R103, R100 ;  /* 0x000000646767723e */ /* 0x000fe400000000ff */
[----:B------:R-:W-:-:S04]  /*70c0*/  ISETP.GE.U32.AND.EX P0, PT, R137, 0x1000000, PT, P0 ;  /* 0x010000008900780c */ /* 0x000fc80003f06100 */
[----:B------:R-:W-:Y:S02]  /*70d0*/  FSEL R93, R94, RZ, P0 ;  /* 0x000000ff5e5d7208 */ /* 0x000fe40000000000 */
[----:B------:R-:W-:Y:S02]  /*70e0*/  ISETP.GE.U32.AND P0, PT, R138, RZ, PT ;  /* 0x000000ff8a00720c */ /* 0x000fe40003f06070 */
[----:B------:R-:W-:Y:S01]  /*70f0*/  F2FP.F16.F32.PACK_AB R127, R93, R92 ;  /* 0x0000005c5d7f723e */ /* 0x000fe200000000ff */
[----:B------:R-:W-:Y:S01]  /*7100*/  FFMA.FTZ R93, R154, R129, R128 ;  /* 0x000000819a5d7223 */ /* 0x000fe20000010080 */
[----:B------:R-:W-:Y:S01]  /*7110*/  ISETP.GE.U32.AND.EX P0, PT, R139, 0x1000000, PT, P0 ;  /* 0x010000008b00780c */ /* 0x000fe20003f06100 */
[----:B------:R-:W-:Y:S02]  /*7120*/  HADD2.F32 R92, -RZ, R98.H0_H0 ;  /* 0x20000062ff5c7230 */ /* 0x000fe40000004100 */
[----:B------:R-:W-:Y:S01]  /*7130*/  FADD.FTZ R93, R153, -R93 ;  /* 0x8000005d995d7221 */ /* 0x000fe20000010000 */
[----:B------:R-:W-:-:S02]  /*7140*/  FSEL R94, R94, RZ, P0 ;  /* 0x000000ff5e5e7208 */ /* 0x000fc40000000000 */
[----:B------:R-:W-:Y:S01]  /*7150*/  LOP3.LUT P0, RZ, R137, 0xff, RZ, 0xc0, !PT ;  /* 0x000000ff89ff7812 */ /* 0x000fe2000780c0ff */
[----:B------:R-:W-:Y:S01]  /*7160*/  FFMA.FTZ R93, R10, R93, R92 ;  /* 0x0000005d0a5d7223 */ /* 0x000fe2000001005c */
[----:B------:R-:W-:Y:S01]  /*7170*/  FFMA.FTZ R92, R180, R129, R128 ;  /* 0x00000081b45c7223 */ /* 0x000fe20000010080 */
[----:B------:R-:W-:Y:S01]  /*7180*/  F2FP.F16.F32.PACK_AB R95, R94, R95 ;  /* 0x0000005f5e5f723e */ /* 0x000fe200000000ff */
[----:B------:R-:W-:Y:S02]  /*7190*/  HADD2.F32 R94, -RZ, R98.H1_H1 ;  /* 0x30000062ff5e7230 */ /* 0x000fe40000004100 */
[----:B------:R-:W-:-:S04]  /*71a0*/  FADD.FTZ R92, R179, -R92 ;  /* 0x8000005cb35c7221 */ /* 0x000fc80000010000 */
[----:B------:R-:W-:Y:S01]  /*71b0*/  FFMA.FTZ R92, R10, R92, R94 ;  /* 0x0000005c0a5c7223 */ /* 0x000fe2000001005e */
[----:B------:R-:W-:-:S03]  /*71c0*/  FMUL.FTZ R94, R93, UR13 ;  /* 0x0000000d5d5e7c20 */ /* 0x000fc60008410000 */
[C---:B------:R-:W-:Y:S01]  /*71d0*/  FMUL.FTZ R124, R92.reuse, UR13 ;  /* 0x0000000d5c7c7c20 */ /* 0x040fe20008410000 */
[----:B------:R-:W-:Y:S01]  /*71e0*/  F2FP.F16.F32.PACK_AB R102, R92, R93 ;  /* 0x0000005d5c66723e */ /* 0x000fe200000000ff */
        /* <DEDUP_REMOVED lines=9> */
[----:B------:R-:W-:-:S03]  /*7280*/  FFMA.FTZ R92, R10, R92, R125 ;  /* 0x0000005c0a5c7223 */ /* 0x000fc6000001007d */
        /* <DEDUP_REMOVED lines=8> */
[----:B------:R-:W-:Y:S01]  /*7310*/  FMUL.FTZ R124, R93, UR13 ;  /* 0x0000000d5d7c7c20 */ /* 0x000fe20008410000 */
[C---:B------:R-:W-:Y:S01]  /*7320*/  F2FP.F16.F32.PACK_AB R101, R92.reuse, R93 ;  /* 0x0000005d5c65723e */ /* 0x040fe200000000ff */
[----:B------:R-:W-:Y:S01]  /*7330*/  FMUL.FTZ R92, R92, UR13 ;  /* 0x0000000d5c5c7c20 */ /* 0x000fe20008410000 */
[----:B------:R-:W-:-:S02]  /*7340*/  FFMA.FTZ R100, R10, R100, R130 ;  /* 0x000000640a647223 */ /* 0x000fc40000010082 */
        /* <DEDUP_REMOVED lines=13> */
[----:B------:R-:W-:Y:S02]  /*7420*/  F2FP.F16.F32.PACK_AB R125, R125, R130 ;  /* 0x000000827d7d723e */ /* 0x000fe400000000ff */
[----:B------:R-:W-:Y:S01]  /*7430*/  FSEL R124, R92, RZ, P0 ;  /* 0x000000ff5c7c7208 */ /* 0x000fe20000000000 */
[----:B------:R-:W-:Y:S01]  /*7440*/  FMUL.FTZ R130, R131, UR13 ;  /* 0x0000000d83827c20 */ /* 0x000fe20008410000 */
[----:B------:R-:W-:Y:S02]  /*7450*/  LOP3.LUT P0, RZ, R138, 0xff00, RZ, 0xc0, !PT ;  /* 0x0000ff008aff7812 */ /* 0x000fe4000780c0ff */
[----:B------:R-:W-:-:S02]  /*7460*/  F2FP.F16.F32.PACK_AB R100, R100, R131 ;  /* 0x000000836464723e */ /* 0x000fc400000000ff */
[----:B------:R-:W-:Y:S02]  /*7470*/  FSEL R92, R92, RZ, P0 ;  /* 0x000000ff5c5c7208 */ /* 0x000fe40000000000 */
[----:B------:R-:W-:-:S04]  /*7480*/  LOP3.LUT P0, RZ, R136, 0xff, RZ, 0xc0, !PT ;  /* 0x000000ff88ff7812 */ /* 0x000fc8000780c0ff */
[----:B------:R-:W-:Y:S02]  /*7490*/  FSEL R132, R130, RZ, P0 ;  /* 0x000000ff82847208 */ /* 0x000fe40000000000 */
[----:B------:R-:W-:Y:S02]  /*74a0*/  LOP3.LUT P0, RZ, R138, 0xff, RZ, 0xc0, !PT ;  /* 0x000000ff8aff7812 */ /* 0x000fe4000780c0ff */
[----:B------:R-:W-:Y:S02]  /*74b0*/  F2FP.F16.F32.PACK_AB R124, R124, R132 ;  /* 0x000000847c7c723e */ /* 0x000fe400000000ff */
[----:B------:R-:W-:-:S04]  /*74c0*/  FSEL R130, R130, RZ, P0 ;  /* 0x000000ff82827208 */ /* 0x000fc80000000000 */
[----:B------:R-:W-:-:S07]  /*74d0*/  F2FP.F16.F32.PACK_AB R92, R92, R130 ;  /* 0x000000825c5c723e */ /* 0x000fce00000000ff */
.L_x_3440:
        /* <DEDUP_REMOVED lines=14> */
.L_x_3436:
[----:B------:R-:W-:Y:S05]  /*75c0*/  BSYNC.RECONVERGENT B1 ;  /* 0x0000000000017941 */ /* 0x000fea0003800200 */
.L_x_3435:
        /* <DEDUP_REMOVED lines=11> */
[-C--:B-1----:R-:W-:Y:S01]  /*7680*/  FFMA.FTZ R92, R174, R129.reuse, R128 ;  /* 0x00000081ae5c7223 */ /* 0x082fe20000010080 */
[--C-:B-----5:R-:W-:Y:S01]  /*7690*/  HADD2.F32 R93, -RZ, R47.reuse.H0_H0 ;  /* 0x2000002fff5d7230 */ /* 0x120fe20000004100 */
[----:B------:R-:W-:Y:S01]  /*76a0*/  LOP3.LUT P6, RZ, R41, 0xff0000, RZ, 0xc0, !PT ;  /* 0x00ff000029ff7812 */ /* 0x000fe200078cc0ff */
[----:B------:R-:W-:Y:S02]  /*76b0*/  HADD2.F32 R94, -RZ, R47.H1_H1 ;  /* 0x3000002fff5e7230 */ /* 0x000fe40000004100 */
[----:B------:R-:W-:Y:S01]  /*76c0*/  FADD.FTZ R92, R173, -R92 ;  /* 0x8000005cad5c7221 */ /* 0x000fe20000010000 */
[--C-:B------:R-:W-:Y:S02]  /*76d0*/  HADD2.F32 R126, -RZ, R45.reuse.H0_H0 ;  /* 0x2000002dff7e7230 */ /* 0x100fe40000004100 */
[----:B------:R-:W-:Y:S02]  /*76e0*/  HADD2.F32 R125, -RZ, R45.H1_H1 ;  /* 0x3000002dff7d7230 */ /* 0x000fe40000004100 */
[----:B------:R-:W-:Y:S01]  /*76f0*/  FFMA.FTZ R100, R10, R92, R93 ;  /* 0x0000005c0a647223 */ /* 0x000fe2000001005d */
        /* <DEDUP_REMOVED lines=79> */
.L_x_3449:
[-CC-:B-1----:R-:W-:Y:S01]  /*7bf0*/  FFMA.FTZ R92, R174, R129.reuse, R128.reuse ;  /* 0x00000081ae5c7223 */ /* 0x182fe20000010080 */
[--C-:B-----5:R-:W-:Y:S01]  /*7c00*/  HADD2.F32 R93, -RZ, R47.reuse.H0_H0 ;  /* 0x2000002fff5d7230 */ /* 0x120fe20000004100 */
[----:B------:R-:W-:Y:S01]  /*7c10*/  LOP3.LUT P6, RZ, R41, 0xff0000, RZ, 0xc0, !PT ;  /* 0x00ff000029ff7812 */ /* 0x000fe200078cc0ff */
        /* <DEDUP_REMOVED lines=80> */
.L_x_3448:
        /* <DEDUP_REMOVED lines=82> */
.L_x_3451:
        /* <DEDUP_REMOVED lines=75> */
.L_x_3447:
[----:B------:R-:W-:-:S04]  /*8af0*/  UISETP.NE.U32.AND UP0, UPT, UR24, URZ, UPT ;  /* 0x000000ff1800728c */ /* 0x000fc8000bf05070 */
[----:B------:R-:W-:-:S09]  /*8b00*/  UISETP.NE.AND.EX UP0, UPT, UR25, URZ, UPT, UP0 ;  /* 0x000000ff1900728c */ /* 0x000fd2000bf05300 */
[----:B------:R-:W-:Y:S05]  /*8b10*/  BRA.U !UP0, `(.L_x_3452) ;  /* 0x00000009080c7547 */ /* 0x000fea000b800000 */
[----:B------:R-:W-:-:S04]  /*8b20*/  UISETP.NE.U32.AND UP0, UPT, UR6, URZ, UPT ;  /* 0x000000ff0600728c */ /* 0x000fc8000bf05070 */
[----:B------:R-:W-:-:S09]  /*8b30*/  UISETP.NE.AND.EX UP0, UPT, UR7, URZ, UPT, UP0 ;  /* 0x000000ff0700728c */ /* 0x000fd2000bf05300 */
[----:B------:R-:W-:Y:S05]  /*8b40*/  BRA.U !UP0, `(.L_x_3453) ;  /* 0x0000000508087547 */ /* 0x000fea000b800000 */
[-CC-:B------:R-:W-:Y:S01]  /*8b50*/  FFMA.FTZ R100, R174, R129.reuse, R128.reuse ;  /* 0x00000081ae647223 */ /* 0x180fe20000010080 */
[--C-:B-----5:R-:W-:Y:S02]  /*8b60*/  HADD2.F32 R101, -RZ, R47.reuse.H0_H0 ;  /* 0x2000002fff657230 */ /* 0x120fe40000004100 */
[-CC-:B------:R-:W-:Y:S01]  /*8b70*/  FFMA.FTZ R103, R187, R129.reuse, R128.reuse ;  /* 0x00000081bb677223 */ /* 0x180fe20000010080 */
[----:B------:R-:W-:Y:S01]  /*8b80*/  FFMA.FTZ R102, R150, R129, R128 ;  /* 0x0000008196667223 */ /* 0x000fe20000010080 */
[----:B------:R-:W-:Y:S01]  /*8b90*/  FADD.FTZ R100, R173, -R100 ;  /* 0x80000064ad647221 */ /* 0x000fe20000010000 */
[----:B------:R-:W-:Y:S01]  /*8ba0*/  ISETP.GE.U32.AND P6, PT, R40, RZ, PT ;  /* 0x000000ff2800720c */ /* 0x000fe20003fc6070 */
[----:B------:R-:W-:Y:S01]  /*8bb0*/  FADD.FTZ R103, R188, -R103 ;  /* 0x80000067bc677221 */ /* 0x000fe20000010000 */
[----:B------:R-:W-:Y:S01]  /*8bc0*/  FADD.FTZ R102, R149, -R102 ;  /* 0x8000006695667221 */ /* 0x000fe20000010000 */
[----:B------:R-:W-:Y:S01]  /*8bd0*/  FFMA.FTZ R127, R10, R100, R101 ;  /* 0x000000640a7f7223 */ /* 0x000fe20000010065 */
[----:B------:R-:W-:Y:S01]  /*8be0*/  HADD2.F32 R101, -RZ, R47.H1_H1 ;  /* 0x3000002fff657230 */ /* 0x000fe20000004100 */
[----:B------:R-:W-:Y:S01]  /*8bf0*/  ISETP.GE.U32.AND.EX P6, PT, R41, 0x1000000, PT, P6 ;  /* 0x010000002900780c */ /* 0x000fe20003fc6160 */
[----:B------:R-:W-:-:S02]  /*8c00*/  HADD2.F32 R100, -RZ, R46.H0_H0 ;  /* 0x2000002eff647230 */ /* 0x000fc40000004100 */
[----:B-1----:R-:W-:Y:S02]  /*8c10*/  HADD2.F32 R125, -RZ, R46.H1_H1 ;  /* 0x3000002eff7d7230 */ /* 0x002fe40000004100 */
        /* <DEDUP_REMOVED lines=53> */
.L_x_3453:
[----:B-1----:R-:W-:Y:S01]  /*8f70*/  FFMA.FTZ R125, R174, R129, R128 ;  /* 0x00000081ae7d7223 */ /* 0x002fe20000010080 */
[--C-:B-----5:R-:W-:Y:S01]  /*8f80*/  HADD2.F32 R124, -RZ, R47.reuse.H0_H0 ;  /* 0x2000002fff7c7230 */ /* 0x120fe20000004100 */
[----:B------:R-:W-:Y:S01]  /*8f90*/  LOP3.LUT P6, RZ, R41, 0xff0000, RZ, 0xc0, !PT ;  /* 0x00ff000029ff7812 */ /* 0x000fe200078cc0ff */
[----:B------:R-:W-:Y:S02]  /*8fa0*/  HADD2.F32 R126, -RZ, R47.H1_H1 ;  /* 0x3000002fff7e7230 */ /* 0x000fe40000004100 */
[----:B------:R-:W-:Y:S01]  /*8fb0*/  FADD.FTZ R125, R173, -R125 ;  /* 0x8000007dad7d7221 */ /* 0x000fe20000010000 */
[----:B------:R-:W-:Y:S02]  /*8fc0*/  HADD2.F32 R131, -RZ, R46.H0_H0 ;  /* 0x2000002eff837230 */ /* 0x000fe40000004100 */
[----:B------:R-:W-:Y:S02]  /*8fd0*/  HADD2.F32 R130, -RZ, R45.H1_H1 ;  /* 0x3000002dff827230 */ /* 0x000fe40000004100 */
[----:B------:R-:W-:Y:S01]  /*8fe0*/  FFMA.FTZ R125, R10, R125, R124 ;  /* 0x0000007d0a7d7223 */ /* 0x000fe2000001007c */
        /* <DEDUP_REMOVED lines=54> */
.L_x_3452:
        /* <DEDUP_REMOVED lines=61> */
.L_x_3454:
        /* <DEDUP_REMOVED lines=53> */
.L_x_3450:
        /* <DEDUP_REMOVED lines=13> */
.L_x_3446:
[----:B------:R-:W-:Y:S05]  /*9b40*/  BSYNC.RECONVERGENT B1 ;  /* 0x0000000000017941 */ /* 0x000fea0003800200 */
.L_x_3445:
        /* <DEDUP_REMOVED lines=12> */
[-C--:B-12---:R-:W-:Y:S01]  /*9c10*/  FFMA.FTZ R92, R170, R129.reuse, R128 ;  /* 0x00000081aa5c7223 */ /* 0x086fe20000010080 */
        /* <DEDUP_REMOVED lines=86> */
.L_x_3459:
[-CC-:B-12---:R-:W-:Y:S01]  /*a180*/  FFMA.FTZ R92, R170, R129.reuse, R128.reuse ;  /* 0x00000081aa5c7223 */ /* 0x186fe20000010080 */
        /* <DEDUP_REMOVED lines=82> */
.L_x_3458:
        /* <DEDUP_REMOVED lines=83> */
.L_x_3461:
        /* <DEDUP_REMOVED lines=75> */
.L_x_3457:
        /* <DEDUP_REMOVED lines=19> */
[----:B------:R-:W-:Y:S02]  /*b1c0*/  HADD2.F32 R125, -RZ, R114.H1_H1 ;  /* 0x30000072ff7d7230 */ /* 0x000fe40000004100 */
[C---:B------:R-:W-:Y:S01]  /*b1d0*/  FFMA.FTZ R103, R10.reuse, R103, R101 ;  /* 0x000000670a677223 */ /* 0x040fe20000010065 */
        /* <DEDUP_REMOVED lines=52> */
.L_x_3463:
[----:B------:R-:W-:Y:S01]  /*b520*/  FFMA.FTZ R125, R170, R129, R128 ;  /* 0x00000081aa7d7223 */ /* 0x000fe20000010080 */
        /* <DEDUP_REMOVED lines=23> */
[C---:B------:R-:W-:Y:S01]  /*b6a0*/  FFMA.FTZ R126, R10.reuse, R126, R124 ;  /* 0x0000007e0a7e7223 */ /* 0x040fe2000001007c */
        /* <DEDUP_REMOVED lines=37> */
.L_x_3462:
        /* <DEDUP_REMOVED lines=62> */
.L_x_3464:
        /* <DEDUP_REMOVED lines=53> */
.L_x_3460:
        /* <DEDUP_REMOVED lines=10> */
.L_x_3456:
[----:B------:R-:W-:Y:S05]  /*c0d0*/  BSYNC.RECONVERGENT B1 ;  /* 0x0000000000017941 */ /* 0x000fea0003800200 */
.L_x_3455:
        /* <DEDUP_REMOVED lines=13> */
[--C-:B-----5:R-:W-:Y:S02]  /*c1b0*/  HADD2.F32 R92, -RZ, R119.reuse.H0_H0 ;  /* 0x20000077ff5c7230 */ /* 0x120fe40000004100 */
[----:B------:R-:W-:Y:S01]  /*c1c0*/  FFMA.FTZ R93, R191, R129, R128 ;  /* 0x00000081bf5d7223 */ /* 0x000fe20000010080 */
[----:B------:R-:W-:Y:S01]  /*c1d0*/  LOP3.LUT P6, RZ, R143, 0xff0000, RZ, 0xc0, !PT ;  /* 0x00ff00008fff7812 */ /* 0x000fe200078cc0ff */
[----:B------:R-:W-:Y:S01]  /*c1e0*/  FADD.FTZ R94, R165, -R94 ;  /* 0x8000005ea55e7221 */ /* 0x000fe20000010000 */
[----:B------:R-:W-:Y:S01]  /*c1f0*/  LOP3.LUT P2, RZ, R141, 0xff0000, RZ, 0xc0, !PT ;  /* 0x00ff00008dff7812 */ /* 0x000fe2000784c0ff */
[----:B------:R-:W-:Y:S02]  /*c200*/  FADD.FTZ R93, R192, -R93 ;  /* 0x8000005dc05d7221 */ /* 0x000fe40000010000 */
[----:B------:R-:W-:Y:S01]  /*c210*/  FFMA.FTZ R94, R10, R94, R92 ;  /* 0x0000005e0a5e7223 */ /* 0x000fe2000001005c */
        /* <DEDUP_REMOVED lines=55> */
[----:B------:R-:W-:Y:S01]  /*c590*/  F2FP.F16.F32.PACK_AB R93, R124, R93 ;  /* 0x0000005d7c5d723e */ /* 0x000fe200000000ff */
[--C-:B------:R-:W-:Y:S01]  /*c5a0*/  HADD2.F32 R124, -RZ, R116.reuse.H0_H0 ;  /* 0x20000074ff7c7230 */ /* 0x100fe20000004100 */
[----:B------:R-:W-:Y:S01]  /*c5b0*/  F2FP.F16.F32.PACK_AB R125, R100, R92 ;  /* 0x0000005c647d723e */ /* 0x000fe200000000ff */
[----:B------:R-:W-:Y:S01]  /*c5c0*/  FFMA.FTZ R92, R23, R129, R128 ;  /* 0x00000081175c7223 */ /* 0x000fe20000010080 */
[----:B------:R-:W-:Y:S01]  /*c5d0*/  HADD2.F32 R100, -RZ, R116.H1_H1 ;  /* 0x30000074ff647230 */ /* 0x000fe20000004100 */
[----:B------:R-:W-:Y:S02]  /*c5e0*/  LOP3.LUT P2, RZ, R142, 0xff00, RZ, 0xc0, !PT ;  /* 0x0000ff008eff7812 */ /* 0x000fe4000784c0ff */
[----:B------:R-:W-:Y:S01]  /*c5f0*/  FADD.FTZ R92, R24, -R92 ;  /* 0x8000005c185c7221 */ /* 0x000fe20000010000 */
[----:B------:R-:W-:-:S03]  /*c600*/  LOP3.LUT P6, RZ, R140, 0xff00, RZ, 0xc0, !PT ;  /* 0x0000ff008cff7812 */ /* 0x000fc600078cc0ff */
[----:B------:R-:W-:Y:S01]  /*c610*/  FFMA.FTZ R100, R10, R92, R100 ;  /* 0x0000005c0a647223 */ /* 0x000fe20000010064 */
[----:B------:R-:W-:-:S04]  /*c620*/  FFMA.FTZ R92, R8, R129, R128 ;  /* 0x00000081085c7223 */ /* 0x000fc80000010080 */
[----:B------:R-:W-:-:S04]  /*c630*/  FADD.FTZ R92, R9, -R92 ;  /* 0x8000005c095c7221 */ /* 0x000fc80000010000 */
[----:B------:R-:W-:Y:S01]  /*c640*/  FFMA.FTZ R130, R10, R92, R124 ;  /* 0x0000005c0a827223 */ /* 0x000fe2000001007c */
[----:B------:R-:W-:-:S04]  /*c650*/  FMUL.FTZ R92, R100, UR13 ;  /* 0x0000000d645c7c20 */ /* 0x000fc80008410000 */
[----:B------:R-:W-:Y:S01]  /*c660*/  F2FP.F16.F32.PACK_AB R100, R100, R130 ;  /* 0x000000826464723e */ /* 0x000fe200000000ff */
[----:B------:R-:W-:Y:S01]  /*c670*/  FMUL.FTZ R130, R130, UR13 ;  /* 0x0000000d82827c20 */ /* 0x000fe20008410000 */
[----:B------:R-:W-:Y:S02]  /*c680*/  FSEL R124, R92, RZ, P2 ;  /* 0x000000ff5c7c7208 */ /* 0x000fe40001000000 */
        /* <DEDUP_REMOVED lines=8> */
.L_x_3469:
[-C--:B-123--:R-:W-:Y:S01]  /*c710*/  FFMA.FTZ R92, R166, R129.reuse, R128 ;  /* 0x00000081a65c7223 */ /* 0x08efe20000010080 */
[--C-:B-----5:R-:W-:Y:S01]  /*c720*/  HADD2.F32 R93, -RZ, R119.reuse.H0_H0 ;  /* 0x20000077ff5d7230 */ /* 0x120fe20000004100 */
[----:B------:R-:W-:Y:S01]  /*c730*/  LOP3.LUT P6, RZ, R143, 0xff0000, RZ, 0xc0, !PT ;  /* 0x00ff00008fff7812 */ /* 0x000fe200078cc0ff */
[----:B------:R-:W-:Y:S02]  /*c740*/  HADD2.F32 R94, -RZ, R119.H1_H1 ;  /* 0x30000077ff5e7230 */ /* 0x000fe40000004100 */
[----:B------:R-:W-:Y:S01]  /*c750*/  FADD.FTZ R92, R165, -R92 ;  /* 0x8000005ca55c7221 */ /* 0x000fe20000010000 */
[----:B------:R-:W-:Y:S01]  /*c760*/  LOP3.LUT P2, RZ, R141, 0xff0000, RZ, 0xc0, !PT ;  /* 0x00ff00008dff7812 */ /* 0x000fe2000784c0ff */
[----:B------:R-:W-:Y:S02]  /*c770*/  HADD2.F32 R125, -RZ, R117.H0_H0 ;  /* 0x20000075ff7d7230 */ /* 0x000fe40000004100 */
[----:B------:R-:W-:Y:S01]  /*c780*/  FFMA.FTZ R92, R10, R92, R93 ;  /* 0x0000005c0a5c7223 */ /* 0x000fe2000001005d */
[----:B------:R-:W-:Y:S01]  /*c790*/  FFMA.FTZ R93, R191, R129, R128 ;  /* 0x00000081bf5d7223 */ /* 0x000fe20000010080 */
[----:B------:R-:W-:-:S02]  /*c7a0*/  HADD2.F32 R131, -RZ, R116.H1_H1 ;  /* 0x30000074ff837230 */ /* 0x000fc40000004100 */
        /* <DEDUP_REMOVED lines=40> */
[----:B------:R-:W-:Y:S02]  /*ca30*/  LOP3.LUT P6, RZ, R140, 0xff000000, RZ, 0xc0, !PT ;  /* 0xff0000008cff7812 */ /* 0x000fe400078cc0ff */
[C---:B------:R-:W-:Y:S01]  /*ca40*/  FFMA.FTZ R93, R10.reuse, R93, R125 ;  /* 0x0000005d0a5d7223 */ /* 0x040fe2000001007d */
[----:B------:R-:W-:Y:S01]  /*ca50*/  FFMA.FTZ R124, R10, R92, R124 ;  /* 0x0000005c0a7c7223 */ /* 0x000fe2000001007c */
[----:B------:R-:W-:-:S02]  /*ca60*/  FFMA.FTZ R92, R8, R129, R128 ;  /* 0x00000081085c7223 */ /* 0x000fc40000010080 */
[----:B------:R-:W-:Y:S01]  /*ca70*/  FMUL.FTZ R125, R93, UR13 ;  /* 0x0000000d5d7d7c20 */ /* 0x000fe20008410000 */
[----:B------:R-:W-:Y:S02]  /*ca80*/  HADD2.F32 R93, -RZ, R116.H0_H0 ;  /* 0x20000074ff5d7230 */ /* 0x000fe40000004100 */
[----:B------:R-:W-:Y:S01]  /*ca90*/  FADD.FTZ R92, R9, -R92 ;  /* 0x8000005c095c7221 */ /* 0x000fe20000010000 */
[----:B------:R-:W-:-:S03]  /*caa0*/  FMUL.FTZ R130, R124, UR13 ;  /* 0x0000000d7c827c20 */ /* 0x000fc60008410000 */
[----:B------:R-:W-:Y:S01]  /*cab0*/  FFMA.FTZ R92, R10, R92, R93 ;  /* 0x0000005c0a5c7223 */ /* 0x000fe2000001005d */
[----:B------:R-:W-:Y:S02]  /*cac0*/  FSEL R93, R125, RZ, P2 ;  /* 0x000000ff7d5d7208 */ /* 0x000fe40001000000 */
[----:B------:R-:W-:Y:S02]  /*cad0*/  FSEL R124, R130, RZ, P6 ;  /* 0x000000ff827c7208 */ /* 0x000fe40003000000 */
[----:B------:R-:W-:Y:S02]  /*cae0*/  LOP3.LUT P2, RZ, R142, 0xff0000, RZ, 0xc0, !PT ;  /* 0x00ff00008eff7812 */ /* 0x000fe4000784c0ff */
[----:B------:R-:W-:Y:S01]  /*caf0*/  F2FP.F16.F32.PACK_AB R93, R124, R93 ;  /* 0x0000005d7c5d723e */ /* 0x000fe200000000ff */
[----:B------:R-:W-:Y:S01]  /*cb00*/  FFMA.FTZ R124, R23, R129, R128 ;  /* 0x00000081177c7223 */ /* 0x000fe20000010080 */
[----:B------:R-:W-:Y:S02]  /*cb10*/  LOP3.LUT P6, RZ, R142, 0xff000000, RZ, 0xc0, !PT ;  /* 0xff0000008eff7812 */ /* 0x000fe400078cc0ff */
[----:B------:R-:W-:Y:S01]  /*cb20*/  FSEL R125, R125, RZ, P2 ;  /* 0x000000ff7d7d7208 */ /* 0x000fe20001000000 */
[----:B------:R-:W-:Y:S01]  /*cb30*/  FADD.FTZ R124, R24, -R124 ;  /* 0x8000007c187c7221 */ /* 0x000fe20000010000 */
[----:B------:R-:W-:-:S02]  /*cb40*/  FSEL R130, R130, RZ, P6 ;  /* 0x000000ff82827208 */ /* 0x000fc40003000000 */
[----:B------:R-:W-:Y:S01]  /*cb50*/  LOP3.LUT P2, RZ, R142, 0xff00, RZ, 0xc0, !PT ;  /* 0x0000ff008eff7812 */ /* 0x000fe2000784c0ff */
[----:B------:R-:W-:Y:S01]  /*cb60*/  FFMA.FTZ R124, R10, R124, R131 ;  /* 0x0000007c0a7c7223 */ /* 0x000fe20000010083 */
[----:B------:R-:W-:Y:S02]  /*cb70*/  LOP3.LUT P6, RZ, R140, 0xff00, RZ, 0xc0, !PT ;  /* 0x0000ff008cff7812 */ /* 0x000fe400078cc0ff */
[----:B------:R-:W-:Y:S01]  /*cb80*/  F2FP.F16.F32.PACK_AB R125, R130, R125 ;  /* 0x0000007d827d723e */ /* 0x000fe200000000ff */
[----:B------:R-:W-:Y:S01]  /*cb90*/  FMUL.FTZ R131, R124, UR13 ;  /* 0x0000000d7c837c20 */ /* 0x000fe20008410000 */
[----:B------:R-:W-:-:S04]  /*cba0*/  FMUL.FTZ R130, R92, UR13 ;  /* 0x0000000d5c827c20 */ /* 0x000fc80008410000 */
[C---:B------:R-:W-:Y:S02]  /*cbb0*/  FSEL R124, R131.reuse, RZ, P2 ;  /* 0x000000ff837c7208 */ /* 0x040fe40001000000 */
        /* <DEDUP_REMOVED lines=8> */
.L_x_3468:
        /* <DEDUP_REMOVED lines=73> */
[----:B------:R-:W-:Y:S01]  /*d0d0*/  F2FP.F16.F32.PACK_AB R100, R100, R130 ;  /* 0x000000826464723e */ /* 0x000fe200000000ff */
        /* <DEDUP_REMOVED lines=9> */
.L_x_3471:
        /* <DEDUP_REMOVED lines=75> */
.L_x_3467:
        /* <DEDUP_REMOVED lines=8> */
[--C-:B-----5:R-:W-:Y:S02]  /*d6a0*/  HADD2.F32 R100, -RZ, R119.reuse.H1_H1 ;  /* 0x30000077ff647230 */ /* 0x120fe40000004100 */
[----:B------:R-:W-:Y:S01]  /*d6b0*/  FFMA.FTZ R102, R166, R129, R128 ;  /* 0x00000081a6667223 */ /* 0x000fe20000010080 */
[----:B------:R-:W-:Y:S01]  /*d6c0*/  ISETP.GE.U32.AND P2, PT, R142, RZ, PT ;  /* 0x000000ff8e00720c */ /* 0x000fe20003f46070 */
[----:B------:R-:W-:Y:S01]  /*d6d0*/  FADD.FTZ R103, R192, -R103 ;  /* 0x80000067c0677221 */ /* 0x000fe20000010000 */
[----:B------:R-:W-:Y:S01]  /*d6e0*/  LOP3.LUT P6, RZ, R143, 0xff0000, RZ, 0xc0, !PT ;  /* 0x00ff00008fff7812 */ /* 0x000fe200078cc0ff */
[----:B------:R-:W-:Y:S01]  /*d6f0*/  FADD.FTZ R102, R165, -R102 ;  /* 0x80000066a5667221 */ /* 0x000fe20000010000 */
[----:B------:R-:W-:Y:S01]  /*d700*/  ISETP.GE.U32.AND.EX P2, PT, R143, 0x1000000, PT, P2 ;  /* 0x010000008f00780c */ /* 0x000fe20003f46120 */
[----:B------:R-:W-:Y:S01]  /*d710*/  FFMA.FTZ R103, R10, R103, R100 ;  /* 0x000000670a677223 */ /* 0x000fe20000010064 */
        /* <DEDUP_REMOVED lines=57> */
.L_x_3473:
[-CC-:B------:R-:W-:Y:S01]  /*dab0*/  FFMA.FTZ R126, R166, R129.reuse, R128.reuse ;  /* 0x00000081a67e7223 */ /* 0x180fe20000010080 */
[----:B------:R-:W-:Y:S01]  /*dac0*/  FFMA.FTZ R124, R191, R129, R128 ;  /* 0x00000081bf7c7223 */ /* 0x000fe20000010080 */
[--C-:B-----5:R-:W-:Y:S01]  /*dad0*/  HADD2.F32 R127, -RZ, R119.reuse.H0_H0 ;  /* 0x20000077ff7f7230 */ /* 0x120fe20000004100 */
[----:B------:R-:W-:Y:S01]  /*dae0*/  ISETP.GE.U32.AND P2, PT, R142, RZ, PT ;  /* 0x000000ff8e00720c */ /* 0x000fe20003f46070 */
[----:B------:R-:W-:Y:S02]  /*daf0*/  HADD2.F32 R125, -RZ, R119.H1_H1 ;  /* 0x30000077ff7d7230 */ /* 0x000fe40000004100 */
[----:B------:R-:W-:Y:S01]  /*db00*/  FADD.FTZ R126, R165, -R126 ;  /* 0x8000007ea57e7221 */ /* 0x000fe20000010000 */
[----:B------:R-:W-:Y:S01]  /*db10*/  FADD.FTZ R124, R192, -R124 ;  /* 0x8000007cc07c7221 */ /* 0x000fe20000010000 */
[C---:B------:R-:W-:Y:S01]  /*db20*/  LOP3.LUT P6, RZ, R143.reuse, 0xff0000, RZ, 0xc0, !PT ;  /* 0x00ff00008fff7812 */ /* 0x040fe200078cc0ff */
[--C-:B------:R-:W-:Y:S02]  /*db30*/  HADD2.F32 R130, -RZ, R118.reuse.H0_H0 ;  /* 0x20000076ff827230 */ /* 0x100fe40000004100 */
[C---:B------:R-:W-:Y:S01]  /*db40*/  FFMA.FTZ R126, R10.reuse, R126, R127 ;  /* 0x0000007e0a7e7223 */ /* 0x040fe2000001007f */
[----:B------:R-:W-:Y:S01]  /*db50*/  FFMA.FTZ R124, R10, R124, R125 ;  /* 0x0000007c0a7c7223 */ /* 0x000fe2000001007d */
[----:B------:R-:W-:Y:S01]  /*db60*/  ISETP.GE.U32.AND.EX P2, PT, R143, 0x1000000, PT, P2 ;  /* 0x010000008f00780c */ /* 0x000fe20003f46120 */
[----:B------:R-:W-:-:S02]  /*db70*/  HADD2.F32 R125, -RZ, R118.H1_H1 ;  /* 0x30000076ff7d7230 */ /* 0x000fc40000004100 */
[----:B------:R-:W-:Y:S01]  /*db80*/  FMUL.FTZ R126, R126, UR13 ;  /* 0x0000000d7e7e7c20 */ /* 0x000fe20008410000 */
[----:B------:R-:W-:Y:S01]  /*db90*/  FMUL.FTZ R124, R124, UR13 ;  /* 0x0000000d7c7c7c20 */ /* 0x000fe20008410000 */
[----:B------:R-:W-:-:S03]  /*dba0*/  HADD2.F32 R131, -RZ, R117.H1_H1 ;  /* 0x30000075ff837230 */ /* 0x000fc60000004100 */
[----:B------:R-:W-:Y:S02]  /*dbb0*/  FSEL R126, R126, RZ, P6 ;  /* 0x000000ff7e7e7208 */ /* 0x000fe40003000000 */
[----:B------:R-:W-:Y:S02]  /*dbc0*/  FSEL R124, R124, RZ, P2 ;  /* 0x000000ff7c7c7208 */ /* 0x000fe40001000000 */
[C---:B------:R-:W-:Y:S02]  /*dbd0*/  LOP3.LUT P2, RZ, R143.reuse, 0xff, RZ, 0xc0, !PT ;  /* 0x000000ff8fff7812 */ /* 0x040fe4000784c0ff */
[----:B------:R-:W-:Y:S01]  /*dbe0*/  F2FP.F16.F32.PACK_AB R127, R124, R126 ;  /* 0x0000007e7c7f723e */ /* 0x000fe200000000ff */
[-CC-:B------:R-:W-:Y:S01]  /*dbf0*/  FFMA.FTZ R126, R30, R129.reuse, R128.reuse ;  /* 0x000000811e7e7223 */ /* 0x180fe20000010080 */
[----:B------:R-:W-:Y:S01]  /*dc00*/  FFMA.FTZ R124, R168, R129, R128 ;  /* 0x00000081a87c7223 */ /* 0x000fe20000010080 */
[----:B------:R-:W-:Y:S02]  /*dc10*/  LOP3.LUT P6, RZ, R143, 0xff00, RZ, 0xc0, !PT ;  /* 0x0000ff008fff7812 */ /* 0x000fe400078cc0ff */
[----:B------:R-:W-:Y:S01]  /*dc20*/  FADD.FTZ R126, R29, -R126 ;  /* 0x8000007e1d7e7221 */ /* 0x000fe20000010000 */
[----:B------:R-:W-:-:S03]  /*dc30*/  FADD.FTZ R124, R167, -R124 ;  /* 0x8000007ca77c7221 */ /* 0x000fc60000010000 */
[C---:B------:R-:W-:Y:S01]  /*dc40*/  FFMA.FTZ R126, R10.reuse, R126, R130 ;  /* 0x0000007e0a7e7223 */ /* 0x040fe20000010082 */
[----:B------:R-:W-:Y:S01]  /*dc50*/  FFMA.FTZ R130, R10, R124, R125 ;  /* 0x0000007c0a827223 */ /* 0x000fe2000001007d */
[----:B------:R-:W-:Y:S01]  /*dc60*/  FFMA.FTZ R125, R25, R129, R128 ;  /* 0x00000081197d7223 */ /* 0x000fe20000010080 */
[----:B------:R-:W-:Y:S02]  /*dc70*/  HADD2.F32 R124, -RZ, R117.H0_H0 ;  /* 0x20000075ff7c7230 */ /* 0x000fe40000004100 */
[----:B------:R-:W-:Y:S01]  /*dc80*/  FMUL.FTZ R126, R126, UR13 ;  /* 0x0000000d7e7e7c20 */ /* 0x000fe20008410000 */
[----:B------:R-:W-:Y:S01]  /*dc90*/  FMUL.FTZ R130, R130, UR13 ;  /* 0x0000000d82827c20 */ /* 0x000fe20008410000 */
[----:B------:R-:W-:-:S03]  /*dca0*/  FADD.FTZ R125, R26, -R125 ;  /* 0x8000007d1a7d7221 */ /* 0x000fc60000010000 */
[----:B------:R-:W-:Y:S01]  /*dcb0*/  FSEL R126, R126, RZ, P2 ;  /* 0x000000ff7e7e7208 */ /* 0x000fe20001000000 */
[----:B------:R-:W-:Y:S01]  /*dcc0*/  FFMA.FTZ R125, R10, R125, R124 ;  /* 0x0000007d0a7d7223 */ /* 0x000fe2000001007c */
[----:B------:R-:W-:Y:S01]  /*dcd0*/  FFMA.FTZ R124, R32, R129, R128 ;  /* 0x00000081207c7223 */ /* 0x000fe20000010080 */
[----:B------:R-:W-:Y:S02]  /*dce0*/  FSEL R130, R130, RZ, P6 ;  /* 0x000000ff82827208 */ /* 0x000fe40003000000 */
[----:B------:R-:W-:Y:S01]  /*dcf0*/  FMUL.FTZ R125, R125, UR13 ;  /* 0x0000000d7d7d7c20 */ /* 0x000fe20008410000 */
[----:B------:R-:W-:Y:S01]  /*dd00*/  FADD.FTZ R124, R31, -R124 ;  /* 0x8000007c1f7c7221 */ /* 0x000fe20000010000 */
[C---:B------:R-:W-:Y:S02]  /*dd10*/  LOP3.LUT P2, RZ, R142.reuse, 0xff0000, RZ, 0xc0, !PT ;  /* 0x00ff00008eff7812 */ /* 0x040fe4000784c0ff */
[----:B------:R-:W-:Y:S01]  /*dd20*/  LOP3.LUT P6, RZ, R142, 0xff000000, RZ, 0xc0, !PT ;  /* 0xff0000008eff7812 */ /* 0x000fe200078cc0ff */
[----:B------:R-:W-:Y:S01]  /*dd30*/  FFMA.FTZ R124, R10, R124, R131 ;  /* 0x0000007c0a7c7223 */ /* 0x000fe20000010083 */
[----:B------:R-:W-:Y:S01]  /*dd40*/  FSEL R125, R125, RZ, P2 ;  /* 0x000000ff7d7d7208 */ /* 0x000fe20001000000 */
[--C-:B------:R-:W-:Y:S01]  /*dd50*/  HADD2.F32 R131, -RZ, R116.reuse.H1_H1 ;  /* 0x30000074ff837230 */ /* 0x100fe20000004100 */
[----:B------:R-:W-:Y:S01]  /*dd60*/  F2FP.F16.F32.PACK_AB R126, R130, R126 ;  /* 0x0000007e827e723e */ /* 0x000fe200000000ff */
[----:B------:R-:W-:Y:S01]  /*dd70*/  FMUL.FTZ R124, R124, UR13 ;  /* 0x0000000d7c7c7c20 */ /* 0x000fe20008410000 */
[----:B------:R-:W-:Y:S01]  /*dd80*/  HADD2.F32 R130, -RZ, R116.H0_H0 ;  /* 0x20000074ff827230 */ /* 0x000fe20000004100 */
[----:B------:R-:W-:-:S03]  /*dd90*/  LOP3.LUT P2, RZ, R142, 0xff, RZ, 0xc0, !PT ;  /* 0x000000ff8eff7812 */ /* 0x000fc6000784c0ff */
        /* <DEDUP_REMOVED lines=15> */
.L_x_3472:
        /* <DEDUP_REMOVED lines=62> */
.L_x_3474:
        /* <DEDUP_REMOVED lines=29> */
[----:B------:R-:W-:Y:S01]  /*e440*/  F2FP.F16.F32.PACK_AB R127, R125, R127 ;  /* 0x0000007f7d7f723e */ /* 0x000fe200000000ff */
[-CC-:B------:R-:W-:Y:S01]  /*e450*/  FFMA.FTZ R125, R25, R129.reuse, R128.reuse ;  /* 0x00000081197d7223 */ /* 0x180fe20000010080 */
[----:B------:R-:W-:Y:S01]  /*e460*/  F2FP.F16.F32.PACK_AB R126, R124, R126 ;  /* 0x0000007e7c7e723e */ /* 0x000fe200000000ff */
        /* <DEDUP_REMOVED lines=21> */
.L_x_3470:
        /* <DEDUP_REMOVED lines=10> */
.L_x_3466:
[----:B------:R-:W-:Y:S05]  /*e660*/  BSYNC.RECONVERGENT B1 ;  /* 0x0000000000017941 */ /* 0x000fea0003800200 */
.L_x_3465:
        /* <DEDUP_REMOVED lines=14> */
[--C-:B------:R-:W-:Y:S02]  /*e750*/  HADD2.F32 R125, -RZ, R123.reuse.H0_H0 ;  /* 0x2000007bff7d7230 */ /* 0x100fe40000004100 */
[-C--:B------:R-:W-:Y:S01]  /*e760*/  FFMA.FTZ R93, R162, R129.reuse, R128 ;  /* 0x00000081a25d7223 */ /* 0x080fe20000010080 */
[----:B------:R-:W-:Y:S01]  /*e770*/  FADD.FTZ R103, R184, -R95 ;  /* 0x8000005fb8677221 */ /* 0x000fe20000010000 */
[----:B------:R-:W-:Y:S02]  /*e780*/  HADD2.F32 R95, -RZ, R123.H1_H1 ;  /* 0x3000007bff5f7230 */ /* 0x000fe40000004100 */
[----:B------:R-:W-:Y:S01]  /*e790*/  FADD.FTZ R102, R194, -R102 ;  /* 0x80000066c2667221 */ /* 0x000fe20000010000 */
[----:B------:R-:W-:Y:S01]  /*e7a0*/  FFMA.FTZ R101, R181, R129, R128 ;  /* 0x00000081b5657223 */ /* 0x000fe20000010080 */
[C---:B-----5:R-:W-:Y:S01]  /*e7b0*/  FFMA.FTZ R103, R10.reuse, R103, R125 ;  /* 0x000000670a677223 */ /* 0x060fe2000001007d */
[----:B------:R-:W-:Y:S01]  /*e7c0*/  FADD.FTZ R93, R161, -R93 ;  /* 0x8000005da15d7221 */ /* 0x000fe20000010000 */
[----:B------:R-:W-:Y:S01]  /*e7d0*/  FFMA.FTZ R95, R10, R102, R95 ;  /* 0x000000660a5f7223 */ /* 0x000fe2000001005f */
[----:B------:R-:W-:-:S02]  /*e7e0*/  HADD2.F32 R102, -RZ, R122.H0_H0 ;  /* 0x2000007aff667230 */ /* 0x000fc40000004100 */
[----:B------:R-:W-:Y:S01]  /*e7f0*/  FADD.FTZ R101, R182, -R101 ;  /* 0x80000065b6657221 */ /* 0x000fe20000010000 */
[----:B------:R-:W-:Y:S02]  /*e800*/  HADD2.F32 R125, -RZ, R122.H1_H1 ;  /* 0x3000007aff7d7230 */ /* 0x000fe40000004100 */
[-CC-:B------:R-:W-:Y:S01]  /*e810*/  FFMA.FTZ R92, R159, R129.reuse, R128.reuse ;  /* 0x000000819f5c7223 */ /* 0x180fe20000010080 */
[----:B------:R-:W-:Y:S01]  /*e820*/  FFMA.FTZ R100, R164, R129, R128 ;  /* 0x00000081a4647223 */ /* 0x000fe20000010080 */
[C---:B------:R-:W-:Y:S01]  /*e830*/  FFMA.FTZ R102, R10.reuse, R93, R102 ;  /* 0x0000005d0a667223 */ /* 0x040fe20000010066 */
[----:B------:R-:W-:Y:S01]  /*e840*/  FFMA.FTZ R124, R157, R129, R128 ;  /* 0x000000819d7c7223 */ /* 0x000fe20000010080 */
[----:B------:R-:W-:Y:S01]  /*e850*/  FFMA.FTZ R93, R10, R101, R125 ;  /* 0x000000650a5d7223 */ /* 0x000fe2000001007d */
[--C-:B------:R-:W-:Y:S02]  /*e860*/  HADD2.F32 R101, -RZ, R121.reuse.H0_H0 ;  /* 0x20000079ff657230 */ /* 0x100fe40000004100 */
[----:B------:R-:W-:Y:S01]  /*e870*/  FADD.FTZ R92, R160, -R92 ;  /* 0x8000005ca05c7221 */ /* 0x000fe20000010000 */
[----:B------:R-:W-:-:S02]  /*e880*/  HADD2.F32 R125, -RZ, R121.H1_H1 ;  /* 0x30000079ff7d7230 */ /* 0x000fc40000004100 */
[----:B------:R-:W-:Y:S01]  /*e890*/  FADD.FTZ R100, R163, -R100 ;  /* 0x80000064a3647221 */ /* 0x000fe20000010000 */
[----:B------:R-:W-:Y:S01]  /*e8a0*/  FFMA.FTZ R94, R27, R129, R128 ;  /* 0x000000811b5e7223 */ /* 0x000fe20000010080 */
[C---:B------:R-:W-:Y:S01]  /*e8b0*/  FFMA.FTZ R101, R10.reuse, R92, R101 ;  /* 0x0000005c0a657223 */ /* 0x040fe20000010065 */
[----:B------:R-:W-:Y:S01]  /*e8c0*/  LOP3.LUT P2, RZ, R147, 0xff0000, RZ, 0xc0, !PT ;  /* 0x00ff000093ff7812 */ /* 0x000fe2000784c0ff */
[----:B------:R-:W-:Y:S01]  /*e8d0*/  FFMA.FTZ R92, R10, R100, R125 ;  /* 0x000000640a5c7223 */ /* 0x000fe2000001007d */
[----:B------:R-:W-:Y:S01]  /*e8e0*/  FADD.FTZ R100, R158, -R124 ;  /* 0x8000007c9e647221 */ /* 0x000fe20000010000 */
[--C-:B------:R-:W-:Y:S02]  /*e8f0*/  HADD2.F32 R124, -RZ, R120.reuse.H0_H0 ;  /* 0x20000078ff7c7230 */ /* 0x100fe40000004100 */
[----:B------:R-:W-:Y:S01]  /*e900*/  FADD.FTZ R94, R28, -R94 ;  /* 0x8000005e1c5e7221 */ /* 0x000fe20000010000 */
[----:B------:R-:W-:Y:S01]  /*e910*/  HADD2.F32 R125, -RZ, R120.H1_H1 ;  /* 0x30000078ff7d7230 */ /* 0x000fe20000004100 */
[----:B------:R-:W-:-:S02]  /*e920*/  ISETP.GE.U32.AND P5, PT, R144, RZ, PT ;  /* 0x000000ff9000720c */ /* 0x000fc40003fa6070 */
[C---:B------:R-:W-:Y:S01]  /*e930*/  FFMA.FTZ R124, R10.reuse, R94, R124 ;  /* 0x0000005e0a7c7223 */ /* 0x040fe2000001007c */
[----:B------:R-:W-:Y:S01]  /*e940*/  LOP3.LUT P6, RZ, R145, 0xff0000, RZ, 0xc0, !PT ;  /* 0x00ff000091ff7812 */ /* 0x000fe200078cc0ff */
[----:B------:R-:W-:Y:S01]  /*e950*/  FFMA.FTZ R10, R10, R100, R125 ;  /* 0x000000640a0a7223 */ /* 0x000fe2000001007d */
[----:B------:R-:W-:Y:S01]  /*e960*/  FMUL.FTZ R125, R103, UR13 ;  /* 0x0000000d677d7c20 */ /* 0x000fe20008410000 */
[----:B------:R-:W-:Y:S01]  /*e970*/  FMUL.FTZ R100, R95, UR13 ;  /* 0x0000000d5f647c20 */ /* 0x000fe20008410000 */
[----:B------:R-:W-:Y:S02]  /*e980*/  ISETP.GE.U32.AND.EX P5, PT, R145, 0x1000000, PT, P5 ;  /* 0x010000009100780c */ /* 0x000fe40003fa6150 */
[----:B------:R-:W-:Y:S02]  /*e990*/  F2FP.F16.F32.PACK_AB R103, R95, R103 ;  /* 0x000000675f67723e */ /* 0x000fe400000000ff */
[----:B------:R-:W-:Y:S02]  /*e9a0*/  FSEL R94, R125, RZ, P2 ;  /* 0x000000ff7d5e7208 */ /* 0x000fe40001000000 */
[----:B------:R-:W-:-:S02]  /*e9b0*/  ISETP.GE.U32.AND P2, PT, R146, RZ, PT ;  /* 0x000000ff9200720c */ /* 0x000fc40003f46070 */
[----:B------:R-:W-:Y:S02]  /*e9c0*/  FSEL R95, R125, RZ, P6 ;  /* 0x000000ff7d5f7208 */ /* 0x000fe40003000000 */
[C---:B------:R-:W-:Y:S02]  /*e9d0*/  ISETP.GE.U32.AND.EX P2, PT, R147.reuse, 0x1000000, PT, P2 ;  /* 0x010000009300780c */ /* 0x040fe40003f46120 */
[C---:B------:R-:W-:Y:S02]  /*e9e0*/  FSEL R125, R100.reuse, RZ, P5 ;  /* 0x000000ff647d7208 */ /* 0x040fe40002800000 */
[----:B------:R-:W-:Y:S02]  /*e9f0*/  FSEL R100, R100, RZ, P2 ;  /* 0x000000ff64647208 */ /* 0x000fe40001000000 */
[----:B------:R-:W-:Y:S02]  /*ea00*/  LOP3.LUT P6, RZ, R147, 0xff, RZ, 0xc0, !PT ;  /* 0x000000ff93ff7812 */ /* 0x000fe400078cc0ff */
[----:B------:R-:W-:Y:S01]  /*ea10*/  F2FP.F16.F32.PACK_AB R127, R100, R94 ;  /* 0x0000005e647f723e */ /* 0x000fe200000000ff */
[----:B------:R-:W-:Y:S01]  /*ea20*/  FMUL.FTZ R94, R102, UR13 ;  /* 0x0000000d665e7c20 */ /* 0x000fe20008410000 */
[C---:B------:R-:W-:Y:S01]  /*ea30*/  F2FP.F16.F32.PACK_AB R102, R93.reuse, R102 ;  /* 0x000000665d66723e */ /* 0x040fe200000000ff */
[----:B------:R-:W-:Y:S01]  /*ea40*/  FMUL.FTZ R100, R93, UR13 ;  /* 0x0000000d5d647c20 */ /* 0x000fe20008410000 */
[----:B------:R-:W-:-:S02]  /*ea50*/  LOP3.LUT P2, RZ, R145, 0xff00, RZ, 0xc0, !PT ;  /* 0x0000ff0091ff7812 */ /* 0x000fc4000784c0ff */
[----:B------:R-:W-:Y:S02]  /*ea60*/  FSEL R93, R94, RZ, P6 ;  /* 0x000000ff5e5d7208 */ /* 0x000fe40003000000 */
[----:B------:R-:W-:Y:S02]  /*ea70*/  LOP3.LUT P6, RZ, R147, 0xff00, RZ, 0xc0, !PT ;  /* 0x0000ff0093ff7812 */ /* 0x000fe400078cc0ff */
[----:B------:R-:W-:Y:S02]  /*ea80*/  F2FP.F16.F32.PACK_AB R95, R125, R95 ;  /* 0x0000005f7d5f723e */ /* 0x000fe400000000ff */
[C---:B------:R-:W-:Y:S02]  /*ea90*/  FSEL R125, R100.reuse, RZ, P2 ;  /* 0x000000ff647d7208 */ /* 0x040fe40001000000 */
[----:B------:R-:W-:Y:S02]  /*eaa0*/  FSEL R100, R100, RZ, P6 ;  /* 0x000000ff64647208 */ /* 0x000fe40003000000 */
[----:B------:R-:W-:-:S02]  /*eab0*/  LOP3.LUT P5, RZ, R145, 0xff, RZ, 0xc0, !PT ;  /* 0x000000ff91ff7812 */ /* 0x000fc400078ac0ff */
[----:B------:R-:W-:Y:S01]  /*eac0*/  F2FP.F16.F32.PACK_AB R126, R100, R93 ;  /* 0x0000005d647e723e */ /* 0x000fe200000000ff */
[----:B------:R-:W-:Y:S01]  /*ead0*/  FMUL.FTZ R93, R101, UR13 ;  /* 0x0000000d655d7c20 */ /* 0x000fe20008410000 */
[----:B------:R-:W-:Y:S01]  /*eae0*/  LOP3.LUT P6, RZ, R146, 0xff0000, RZ, 0xc0, !PT ;  /* 0x00ff000092ff7812 */ /* 0x000fe200078cc0ff */
[----:B------:R-:W-:Y:S01]  /*eaf0*/  FMUL.FTZ R100, R92, UR13 ;  /* 0x0000000d5c647c20 */ /* 0x000fe20008410000 */
[----:B------:R-:W-:Y:S02]  /*eb00*/  FSEL R94, R94, RZ, P5 ;  /* 0x000000ff5e5e7208 */ /* 0x000fe40002800000 */
[----:B------:R-:W-:Y:S02]  /*eb10*/  F2FP.F16.F32.PACK_AB R101, R92, R101 ;  /* 0x000000655c65723e */ /* 0x000fe400000000ff */
[C---:B------:R-:W-:Y:S02]  /*eb20*/  LOP3.LUT P5, RZ, R144.reuse, 0xff0000, RZ, 0xc0, !PT ;  /* 0x00ff000090ff7812 */ /* 0x040fe400078ac0ff */
[----:B------:R-:W-:-:S02]  /*eb30*/  LOP3.LUT P2, RZ, R144, 0xff000000, RZ, 0xc0, !PT ;  /* 0xff00000090ff7812 */ /* 0x000fc4000784c0ff */
        /* <DEDUP_REMOVED lines=8> */
[----:B------:R-:W-:Y:S01]  /*ebc0*/  FMUL.FTZ R92, R10, UR13 ;  /* 0x0000000d0a5c7c20 */ /* 0x000fe20008410000 */
[----:B------:R-:W-:Y:S02]  /*ebd0*/  LOP3.LUT P6, RZ, R146, 0xff00, RZ, 0xc0, !PT ;  /* 0x0000ff0092ff7812 */ /* 0x000fe400078cc0ff */
[----:B------:R-:W-:Y:S01]  /*ebe0*/  F2FP.F16.F32.PACK_AB R100, R10, R124 ;  /* 0x0000007c0a64723e */ /* 0x000fe200000000ff */
        /* <DEDUP_REMOVED lines=8> */
[----:B------:R-:W-:-:S02]  /*ec70*/  F2FP.F16.F32.PACK_AB R92, R92, R128 ;  /* 0x000000805c5c723e */ /* 0x000fc400000000ff */
[----:B------:R-:W-:Y:S01]  /*ec80*/  F2FP.F16.F32.PACK_AB R124, R10, R124 ;  /* 0x0000007c0a7c723e */ /* 0x000fe200000000ff */
[----:B------:R-:W-:Y:S06]  /*ec90*/  BRA `(.L_x_3480) ;  /* 0x0000001c00ac7947 */ /* 0x000fec0003800000 */
.L_x_3479:
        /* <DEDUP_REMOVED lines=10> */
[----:B------:R-:W-:Y:S01]  /*ed40*/  ISETP.GE.U32.AND.EX P5, PT, R145, 0x1000000, PT, P5 ;  /* 0x010000009100780c */ /* 0x000fe20003fa6150 */
[----:B------:R-:W-:-:S02]  /*ed50*/  HADD2.F32 R124, -RZ, R122.H0_H0 ;  /* 0x2000007aff7c7230 */ /* 0x000fc40000004100 */
[----:B------:R-:W-:Y:S01]  /*ed60*/  FMUL.FTZ R95, R95, UR13 ;  /* 0x0000000d5f5f7c20 */ /* 0x000fe20008410000 */
[----:B------:R-:W-:Y:S01]  /*ed70*/  ISETP.GE.U32.AND.EX P2, PT, R147, 0x1000000, PT, P2 ;  /* 0x010000009300780c */ /* 0x000fe20003f46120 */
[----:B------:R-:W-:Y:S01]  /*ed80*/  FFMA.FTZ R93, R10, R93, R92 ;  /* 0x0000005d0a5d7223 */ /* 0x000fe2000001005c */
[----:B------:R-:W-:Y:S02]  /*ed90*/  HADD2.F32 R125, -RZ, R121.H1_H1 ;  /* 0x30000079ff7d7230 */ /* 0x000fe40000004100 */
[----:B------:R-:W-:Y:S01]  /*eda0*/  FSEL R92, R95, RZ, P6 ;  /* 0x000000ff5f5c7208 */ /* 0x000fe20003000000 */
[----:B------:R-:W-:Y:S01]  /*edb0*/  FMUL.FTZ R93, R93, UR13 ;  /* 0x0000000d5d5d7c20 */ /* 0x000fe20008410000 */
[----:B------:R-:W-:-:S04]  /*edc0*/  LOP3.LUT P6, RZ, R145, 0xff0000, RZ, 0xc0, !PT ;  /* 0x00ff000091ff7812 */ /* 0x000fc800078cc0ff */
[----:B------:R-:W-:Y:S02]  /*edd0*/  FSEL R95, R95, RZ, P6 ;  /* 0x000000ff5f5f7208 */ /* 0x000fe40003000000 */
[C---:B------:R-:W-:Y:S02]  /*ede0*/  FSEL R94, R93.reuse, RZ, P5 ;  /* 0x000000ff5d5e7208 */ /* 0x040fe40002800000 */
[----:B------:R-:W-:Y:S02]  /*edf0*/  FSEL R93, R93, RZ, P2 ;  /* 0x000000ff5d5d7208 */ /* 0x000fe40001000000 */
[----:B------:R-:W-:Y:S01]  /*ee00*/  F2FP.F16.F32.PACK_AB R95, R94, R95 ;  /* 0x0000005f5e5f723e */ /* 0x000fe200000000ff */
[-CC-:B------:R-:W-:Y:S01]  /*ee10*/  FFMA.FTZ R94, R162, R129.reuse, R128.reuse ;  /* 0x00000081a25e7223 */ /* 0x180fe20000010080 */
[----:B------:R-:W-:Y:S01]  /*ee20*/  F2FP.F16.F32.PACK_AB R127, R93, R92 ;  /* 0x0000005c5d7f723e */ /* 0x000fe200000000ff */
[----:B------:R-:W-:Y:S01]  /*ee30*/  FFMA.FTZ R93, R181, R129, R128 ;  /* 0x00000081b55d7223 */ /* 0x000fe20000010080 */
[----:B------:R-:W-:-:S02]  /*ee40*/  HADD2.F32 R92, -RZ, R122.H1_H1 ;  /* 0x3000007aff5c7230 */ /* 0x000fc40000004100 */
[----:B------:R-:W-:Y:S01]  /*ee50*/  FADD.FTZ R94, R161, -R94 ;  /* 0x8000005ea15e7221 */ /* 0x000fe20000010000 */
[C---:B------:R-:W-:Y:S01]  /*ee60*/  LOP3.LUT P2, RZ, R145.reuse, 0xff, RZ, 0xc0, !PT ;  /* 0x000000ff91ff7812 */ /* 0x040fe2000784c0ff */
[----:B------:R-:W-:Y:S01]  /*ee70*/  FADD.FTZ R93, R182, -R93 ;  /* 0x8000005db65d7221 */ /* 0x000fe20000010000 */
[----:B------:R-:W-:Y:S01]  /*ee80*/  LOP3.LUT P5, RZ, R145, 0xff00, RZ, 0xc0, !PT ;  /* 0x0000ff0091ff7812 */ /* 0x000fe200078ac0ff */
[----:B------:R-:W-:Y:S01]  /*ee90*/  FFMA.FTZ R94, R10, R94, R124 ;  /* 0x0000005e0a5e7223 */ /* 0x000fe2000001007c */
[----:B------:R-:W-:Y:S01]  /*eea0*/  LOP3.LUT P6, RZ, R144, 0xff000000, RZ, 0xc0, !PT ;  /* 0xff00000090ff7812 */ /* 0x000fe200078cc0ff */
[----:B------:R-:W-:Y:S01]  /*eeb0*/  FFMA.FTZ R93, R10, R93, R92 ;  /* 0x0000005d0a5d7223 */ /* 0x000fe2000001005c */
[----:B------:R-:W-:Y:S01]  /*eec0*/  FFMA.FTZ R92, R159, R129, R128 ;  /* 0x000000819f5c7223 */ /* 0x000fe20000010080 */
[----:B------:R-:W-:Y:S01]  /*eed0*/  FMUL.FTZ R126, R94, UR13 ;  /* 0x0000000d5e7e7c20 */ /* 0x000fe20008410000 */
[----:B------:R-:W-:Y:S02]  /*eee0*/  HADD2.F32 R94, -RZ, R121.H0_H0 ;  /* 0x20000079ff5e7230 */ /* 0x000fe40000004100 */
[----:B------:R-:W-:Y:S01]  /*eef0*/  FMUL.FTZ R93, R93, UR13 ;  /* 0x0000000d5d5d7c20 */ /* 0x000fe20008410000 */
[----:B------:R-:W-:-:S04]  /*ef00*/  FADD.FTZ R92, R160, -R92 ;  /* 0x8000005ca05c7221 */ /* 0x000fc80000010000 */
[----:B------:R-:W-:Y:S01]  /*ef10*/  FFMA.FTZ R92, R10, R92, R94 ;  /* 0x0000005c0a5c7223 */ /* 0x000fe2000001005e */
[----:B------:R-:W-:Y:S02]  /*ef20*/  FSEL R94, R126, RZ, P2 ;  /* 0x000000ff7e5e7208 */ /* 0x000fe40001000000 */
[----:B------:R-:W-:Y:S01]  /*ef30*/  FSEL R124, R93, RZ, P5 ;  /* 0x000000ff5d7c7208 */ /* 0x000fe20002800000 */
[----:B------:R-:W-:Y:S01]  /*ef40*/  FMUL.FTZ R92, R92, UR13 ;  /* 0x0000000d5c5c7c20 */ /* 0x000fe20008410000 */
[C---:B------:R-:W-:Y:S02]  /*ef50*/  LOP3.LUT P2, RZ, R147.reuse, 0xff, RZ, 0xc0, !PT ;  /* 0x000000ff93ff7812 */ /* 0x040fe4000784c0ff */
        /* <DEDUP_REMOVED lines=8> */
[----:B------:R-:W-:Y:S02]  /*efe0*/  F2FP.F16.F32.PACK_AB R126, R93, R126 ;  /* 0x0000007e5d7e723e */ /* 0x000fe400000000ff */
[----:B------:R-:W-:Y:S01]  /*eff0*/  FSEL R93, R92, RZ, P5 ;  /* 0x000000ff5c5d7208 */ /* 0x000fe20002800000 */
[----:B------:R-:W-:Y:S01]  /*f000*/  FMUL.FTZ R124, R124, UR13 ;  /* 0x0000000d7c7c7c20 */ /* 0x000fe20008410000 */
[C---:B------:R-:W-:Y:S02]  /*f010*/  LOP3.LUT P2, RZ, R146.reuse, 0xff0000, RZ, 0xc0, !PT ;  /* 0x00ff000092ff7812 */ /* 0x040fe4000784c0ff */
[----:B------:R-:W-:Y:S02]  /*f020*/  LOP3.LUT P5, RZ, R146, 0xff000000, RZ, 0xc0, !PT ;  /* 0xff00000092ff7812 */ /* 0x000fe400078ac0ff */
[----:B------:R-:W-:-:S02]  /*f030*/  FSEL R125, R124, RZ, P6 ;  /* 0x000000ff7c7d7208 */ /* 0x000fc40003000000 */
[----:B------:R-:W-:Y:S02]  /*f040*/  FSEL R124, R124, RZ, P5 ;  /* 0x000000ff7c7c7208 */ /* 0x000fe40002800000 */
[----:B------:R-:W-:Y:S02]  /*f050*/  F2FP.F16.F32.PACK_AB R93, R125, R93 ;  /* 0x0000005d7d5d723e */ /* 0x000fe400000000ff */
[----:B------:R-:W-:Y:S01]  /*f060*/  FSEL R125, R92, RZ, P2 ;  /* 0x000000ff5c7d7208 */ /* 0x000fe20001000000 */
[-CC-:B------:R-:W-:Y:S01]  /*f070*/  FFMA.FTZ R92, R27, R129.reuse, R128.reuse ;  /* 0x000000811b5c7223 */ /* 0x180fe20000010080 */
[----:B------:R-:W-:Y:S01]  /*f080*/  FFMA.FTZ R128, R157, R129, R128 ;  /* 0x000000819d807223 */ /* 0x000fe20000010080 */
[----:B------:R-:W-:Y:S02]  /*f090*/  LOP3.LUT P6, RZ, R146, 0xff00, RZ, 0xc0, !PT ;  /* 0x0000ff0092ff7812 */ /* 0x000fe400078cc0ff */
[----:B------:R-:W-:Y:S01]  /*f0a0*/  F2FP.F16.F32.PACK_AB R125, R124, R125 ;  /* 0x0000007d7c7d723e */ /* 0x000fe200000000ff */
[----:B------:R-:W-:-:S02]  /*f0b0*/  HADD2.F32 R124, -RZ, R120.H0_H0 ;  /* 0x20000078ff7c7230 */ /* 0x000fc40000004100 */
[----:B------:R-:W-:Y:S01]  /*f0c0*/  FADD.FTZ R92, R28, -R92 ;  /* 0x8000005c1c5c7221 */ /* 0x000fe20000010000 */
[C---:B------:R-:W-:Y:S02]  /*f0d0*/  LOP3.LUT P2, RZ, R144.reuse, 0xff00, RZ, 0xc0, !PT ;  /* 0x0000ff0090ff7812 */ /* 0x040fe4000784c0ff */
[----:B------:R-:W-:Y:S01]  /*f0e0*/  LOP3.LUT P5, RZ, R144, 0xff, RZ, 0xc0, !PT ;  /* 0x000000ff90ff7812 */ /* 0x000fe200078ac0ff */
[----:B------:R-:W-:Y:S01]  /*f0f0*/  FFMA.FTZ R92, R10, R92, R124 ;  /* 0x0000005c0a5c7223 */ /* 0x000fe2000001007c */
[----:B------:R-:W-:Y:S01]  /*f100*/  FADD.FTZ R124, R158, -R128 ;  /* 0x800000809e7c7221 */ /* 0x000fe20000010000 */
[----:B------:R-:W-:-:S05]  /*f110*/  HADD2.F32 R128, -RZ, R120.H1_H1 ;  /* 0x30000078ff807230 */ /* 0x000fca0000004100 */
        /* <DEDUP_REMOVED lines=11> */
.L_x_3478:
        /* <DEDUP_REMOVED lines=45> */
[----:B------:R-:W-:Y:S02]  /*f4a0*/  FSEL R95, R95, RZ, P5 ;  /* 0x000000ff5f5f7208 */ /* 0x000fe40002800000 */
        /* <DEDUP_REMOVED lines=11> */
[----:B------:R-:W-:Y:S02]  /*f560*/  FSEL R94, R94, RZ, P5 ;  /* 0x000000ff5e5e7208 */ /* 0x000fe40002800000 */
[----:B------:R-:W-:Y:S02]  /*f570*/  F2FP.F16.F32.PACK_AB R101, R92, R101 ;  /* 0x000000655c65723e */ /* 0x000fe400000000ff */
[----:B------:R-:W-:Y:S02]  /*f580*/  LOP3.LUT P2, RZ, R144, 0xff000000, RZ, 0xc0, !PT ;  /* 0xff00000090ff7812 */ /* 0x000fe4000784c0ff */
[----:B------:R-:W-:Y:S02]  /*f590*/  FSEL R92, R93, RZ, P6 ;  /* 0x000000ff5d5c7208 */ /* 0x000fe40003000000 */
[----:B------:R-:W-:Y:S02]  /*f5a0*/  LOP3.LUT P6, RZ, R146, 0xff000000, RZ, 0xc0, !PT ;  /* 0xff00000092ff7812 */ /* 0x000fe400078cc0ff */
[----:B------:R-:W-:-:S02]  /*f5b0*/  F2FP.F16.F32.PACK_AB R94, R124, R94 ;  /* 0x0000005e7c5e723e */ /* 0x000fc400000000ff */
[C---:B------:R-:W-:Y:S02]  /*f5c0*/  FSEL R124, R125.reuse, RZ, P2 ;  /* 0x000000ff7d7c7208 */ /* 0x040fe40001000000 */
[----:B------:R-:W-:Y:S02]  /*f5d0*/  LOP3.LUT P5, RZ, R144, 0xff0000, RZ, 0xc0, !PT ;  /* 0x00ff000090ff7812 */ /* 0x000fe400078ac0ff */
[----:B------:R-:W-:Y:S02]  /*f5e0*/  FSEL R125, R125, RZ, P6 ;  /* 0x000000ff7d7d7208 */ /* 0x000fe40003000000 */
[----:B------:R-:W-:Y:S02]  /*f5f0*/  FSEL R93, R93, RZ, P5 ;  /* 0x000000ff5d5d7208 */ /* 0x000fe40002800000 */
[----:B------:R-:W-:Y:S01]  /*f600*/  F2FP.F16.F32.PACK_AB R125, R125, R92 ;  /* 0x0000005c7d7d723e */ /* 0x000fe200000000ff */
[----:B------:R-:W-:Y:S01]  /*f610*/  FMUL.FTZ R92, R100, UR13 ;  /* 0x0000000d645c7c20 */ /* 0x000fe20008410000 */
[----:B------:R-:W-:-:S02]  /*f620*/  LOP3.LUT P6, RZ, R146, 0xff00, RZ, 0xc0, !PT ;  /* 0x0000ff0092ff7812 */ /* 0x000fc400078cc0ff */
[----:B------:R-:W-:Y:S01]  /*f630*/  F2FP.F16.F32.PACK_AB R93, R124, R93 ;  /* 0x0000005d7c5d723e */ /* 0x000fe200000000ff */
[----:B------:R-:W-:Y:S01]  /*f640*/  FMUL.FTZ R124, R10, UR13 ;  /* 0x0000000d0a7c7c20 */ /* 0x000fe20008410000 */
[----:B------:R-:W-:Y:S02]  /*f650*/  F2FP.F16.F32.PACK_AB R100, R100, R10 ;  /* 0x0000000a6464723e */ /* 0x000fe400000000ff */
[----:B------:R-:W-:Y:S02]  /*f660*/  LOP3.LUT P5, RZ, R144, 0xff, RZ, 0xc0, !PT ;  /* 0x000000ff90ff7812 */ /* 0x000fe400078ac0ff */
[----:B------:R-:W-:Y:S02]  /*f670*/  FSEL R10, R92, RZ, P6 ;  /* 0x000000ff5c0a7208 */ /* 0x000fe40003000000 */
[----:B------:R-:W-:Y:S02]  /*f680*/  LOP3.LUT P2, RZ, R144, 0xff00, RZ, 0xc0, !PT ;  /* 0x0000ff0090ff7812 */ /* 0x000fe4000784c0ff */
[----:B------:R-:W-:-:S02]  /*f690*/  LOP3.LUT P6, RZ, R146, 0xff, RZ, 0xc0, !PT ;  /* 0x000000ff92ff7812 */ /* 0x000fc400078cc0ff */
[----:B------:R-:W-:Y:S02]  /*f6a0*/  FSEL R128, R124, RZ, P5 ;  /* 0x000000ff7c807208 */ /* 0x000fe40002800000 */
[----:B------:R-:W-:Y:S02]  /*f6b0*/  FSEL R92, R92, RZ, P2 ;  /* 0x000000ff5c5c7208 */ /* 0x000fe40001000000 */
[----:B------:R-:W-:Y:S02]  /*f6c0*/  FSEL R124, R124, RZ, P6 ;  /* 0x000000ff7c7c7208 */ /* 0x000fe40003000000 */
[----:B------:R-:W-:Y:S02]  /*f6d0*/  F2FP.F16.F32.PACK_AB R92, R92, R128 ;  /* 0x000000805c5c723e */ /* 0x000fe400000000ff */
[----:B------:R-:W-:Y:S01]  /*f6e0*/  F2FP.F16.F32.PACK_AB R124, R10, R124 ;  /* 0x0000007c0a7c723e */ /* 0x000fe200000000ff */
[----:B------:R-:W-:Y:S06]  /*f6f0*/  BRA `(.L_x_3480) ;  /* 0x0000001400147947 */ /* 0x000fec0003800000 */
.L_x_3481:
        /* <DEDUP_REMOVED lines=42> */
[----:B------:R-:W-:Y:S02]  /*f9a0*/  F2FP.F16.F32.PACK_AB R127, R126, R127 ;  /* 0x0000007f7e7f723e */ /* 0x000fe400000000ff */
[----:B------:R-:W-:Y:S02]  /*f9b0*/  LOP3.LUT P2, RZ, R145, 0xff00, RZ, 0xc0, !PT ;  /* 0x0000ff0091ff7812 */ /* 0x000fe4000784c0ff */
[----:B------:R-:W-:Y:S02]  /*f9c0*/  FSEL R126, R94, RZ, P6 ;  /* 0x000000ff5e7e7208 */ /* 0x000fe40003000000 */
[----:B------:R-:W-:-:S02]  /*f9d0*/  LOP3.LUT P6, RZ, R147, 0xff00, RZ, 0xc0, !PT ;  /* 0x0000ff0093ff7812 */ /* 0x000fc400078cc0ff */
[----:B------:R-:W-:Y:S02]  /*f9e0*/  F2FP.F16.F32.PACK_AB R95, R128, R95 ;  /* 0x0000005f805f723e */ /* 0x000fe400000000ff */
[----:B------:R-:W-:Y:S02]  /*f9f0*/  FSEL R128, R125, RZ, P2 ;  /* 0x000000ff7d807208 */ /* 0x000fe40001000000 */
[----:B------:R-:W-:Y:S02]  /*fa00*/  LOP3.LUT P5, RZ, R145, 0xff, RZ, 0xc0, !PT ;  /* 0x000000ff91ff7812 */ /* 0x000fe400078ac0ff */
[----:B------:R-:W-:Y:S02]  /*fa10*/  FSEL R125, R125, RZ, P6 ;  /* 0x000000ff7d7d7208 */ /* 0x000fe40003000000 */
[----:B------:R-:W-:Y:S02]  /*fa20*/  LOP3.LUT P6, RZ, R146, 0xff0000, RZ, 0xc0, !PT ;  /* 0x00ff000092ff7812 */ /* 0x000fe400078cc0ff */
[----:B------:R-:W-:-:S02]  /*fa30*/  FSEL R94, R94, RZ, P5 ;  /* 0x000000ff5e5e7208 */ /* 0x000fc40002800000 */
[----:B------:R-:W-:Y:S02]  /*fa40*/  F2FP.F16.F32.PACK_AB R126, R125, R126 ;  /* 0x0000007e7d7e723e */ /* 0x000fe400000000ff */
[----:B------:R-:W-:Y:S02]  /*fa50*/  LOP3.LUT P2, RZ, R144, 0xff000000, RZ, 0xc0, !PT ;  /* 0xff00000090ff7812 */ /* 0x000fe4000784c0ff */
[----:B------:R-:W-:Y:S02]  /*fa60*/  FSEL R125, R93, RZ, P6 ;  /* 0x000000ff5d7d7208 */ /* 0x000fe40003000000 */
[----:B------:R-:W-:Y:S02]  /*fa70*/  LOP3.LUT P6, RZ, R146, 0xff000000, RZ, 0xc0, !PT ;  /* 0xff00000092ff7812 */ /* 0x000fe400078cc0ff */
[----:B------:R-:W-:Y:S02]  /*fa80*/  F2FP.F16.F32.PACK_AB R94, R128, R94 ;  /* 0x0000005e805e723e */ /* 0x000fe400000000ff */
[----:B------:R-:W-:-:S02]  /*fa90*/  FSEL R128, R124, RZ, P2 ;  /* 0x000000ff7c807208 */ /* 0x000fc40001000000 */
[----:B------:R-:W-:Y:S02]  /*faa0*/  FSEL R124, R124, RZ, P6 ;  /* 0x000000ff7c7c7208 */ /* 0x000fe40003000000 */
[----:B------:R-:W-:Y:S02]  /*fab0*/  LOP3.LUT P5, RZ, R144, 0xff0000, RZ, 0xc0, !PT ;  /* 0x00ff000090ff7812 */ /* 0x000fe400078ac0ff */
[----:B------:R-:W-:Y:S02]  /*fac0*/  LOP3.LUT P6, RZ, R146, 0xff00, RZ, 0xc0, !PT ;  /* 0x0000ff0092ff7812 */ /* 0x000fe400078cc0ff */
[----:B------:R-:W-:Y:S01]  /*fad0*/  F2FP.F16.F32.PACK_AB R125, R124, R125 ;  /* 0x0000007d7c7d723e */ /* 0x000fe200000000ff */
[----:B------:R-:W-:Y:S01]  /*fae0*/  FMUL.FTZ R124, R10, UR13 ;  /* 0x0000000d0a7c7c20 */ /* 0x000fe20008410000 */
[----:B------:R-:W-:Y:S02]  /*faf0*/  FSEL R93, R93, RZ, P5 ;  /* 0x000000ff5d5d7208 */ /* 0x000fe40002800000 */
[----:B------:R-:W-:-:S02]  /*fb00*/  LOP3.LUT P5, RZ, R144, 0xff, RZ, 0xc0, !PT ;  /* 0x000000ff90ff7812 */ /* 0x000fc400078ac0ff */
[----:B------:R-:W-:Y:S02]  /*fb10*/  FSEL R10, R92, RZ, P6 ;  /* 0x000000ff5c0a7208 */ /* 0x000fe40003000000 */
[----:B------:R-:W-:Y:S02]  /*fb20*/  LOP3.LUT P2, RZ, R144, 0xff00, RZ, 0xc0, !PT ;  /* 0x0000ff0090ff7812 */ /* 0x000fe4000784c0ff */
[----:B------:R-:W-:Y:S02]  /*fb30*/  LOP3.LUT P6, RZ, R146, 0xff, RZ, 0xc0, !PT ;  /* 0x000000ff92ff7812 */ /* 0x000fe400078cc0ff */
[----:B------:R-:W-:Y:S02]  /*fb40*/  F2FP.F16.F32.PACK_AB R93, R128, R93 ;  /* 0x0000005d805d723e */ /* 0x000fe400000000ff */
[----:B------:R-:W-:Y:S02]  /*fb50*/  FSEL R128, R124, RZ, P5 ;  /* 0x000000ff7c807208 */ /* 0x000fe40002800000 */
[----:B------:R-:W-:-:S02]  /*fb60*/  FSEL R92, R92, RZ, P2 ;  /* 0x000000ff5c5c7208 */ /* 0x000fc40001000000 */
[----:B------:R-:W-:Y:S02]  /*fb70*/  FSEL R124, R124, RZ, P6 ;  /* 0x000000ff7c7c7208 */ /* 0x000fe40003000000 */
[----:B------:R-:W-:Y:S02]  /*fb80*/  F2FP.F16.F32.PACK_AB R92, R92, R128 ;  /* 0x000000805c5c723e */ /* 0x000fe400000000ff */
[----:B------:R-:W-:Y:S01]  /*fb90*/  F2FP.F16.F32.PACK_AB R124, R10, R124 ;  /* 0x0000007c0a7c723e */ /* 0x000fe200000000ff */
[----:B------:R-:W-:Y:S06]  /*fba0*/  BRA `(.L_x_3480) ;  /* 0x0000000c00e87947 */ /* 0x000fec0003800000 */
.L_x_3477:
        /* <DEDUP_REMOVED lines=12> */
[C---:B------:R-:W-:Y:S01]  /*fc70*/  LOP3.LUT P5, RZ, R147.reuse, 0xff0000, RZ, 0xc0, !PT ;  /* 0x00ff000093ff7812 */ /* 0x040fe200078ac0ff */
[----:B------:R-:W-:Y:S01]  /*fc80*/  FADD.FTZ R102, R184, -R102 ;  /* 0x80000066b8667221 */ /* 0x000fe20000010000 */
[----:B------:R-:W-:Y:S01]  /*fc90*/  ISETP.GE.U32.AND.EX P2, PT, R147, 0x1000000, PT, P2 ;  /* 0x010000009300780c */ /* 0x000fe20003f46120 */
[----:B-----5:R-:W-:Y:S01]  /*fca0*/  FFMA.FTZ R103, R10, R103, R100 ;  /* 0x000000670a677223 */ /* 0x020fe20000010064 */
[----:B------:R-:W-:-:S02]  /*fcb0*/  HADD2.F32 R100, -RZ, R123.H0_H0 ;  /* 0x2000007bff647230 */ /* 0x000fc40000004100 */
[----:B------:R-:W-:-:S03]  /*fcc0*/  HADD2.F32 R125, -RZ, R122.H1_H1 ;  /* 0x3000007aff7d7230 */ /* 0x000fc60000004100 */
[----:B------:R-:W-:Y:S01]  /*fcd0*/  FFMA.FTZ R102, R10, R102, R100 ;  /* 0x000000660a667223 */ /* 0x000fe20000010064 */
[----:B------:R-:W-:-:S03]  /*fce0*/  FMUL.FTZ R100, R103, UR13 ;  /* 0x0000000d67647c20 */ /* 0x000fc60008410000 */
[----:B------:R-:W-:Y:S01]  /*fcf0*/  FMUL.FTZ R101, R102, UR13 ;  /* 0x0000000d66657c20 */ /* 0x000fe20008410000 */
[----:B------:R-:W-:Y:S01]  /*fd00*/  F2FP.F16.F32.PACK_AB R103, R103, R102 ;  /* 0x000000666767723e */ /* 0x000fe200000000ff */
[----:B------:R-:W-:Y:S01]  /*fd10*/  FFMA.FTZ R102, R162, R129, R128 ;  /* 0x00000081a2667223 */ /* 0x000fe20000010080 */
[----:B------:R-:W-:Y:S02]  /*fd20*/  FSEL R100, R100, RZ, P2 ;  /* 0x000000ff64647208 */ /* 0x000fe40001000000 */
[----:B------:R-:W-:Y:S01]  /*fd30*/  FSEL R101, R101, RZ, P5 ;  /* 0x000000ff65657208 */ /* 0x000fe20002800000 */
[----:B------:R-:W-:Y:S01]  /*fd40*/  FADD.FTZ R102, R161, -R102 ;  /* 0x80000066a1667221 */ /* 0x000fe20000010000 */
[----:B------:R-:W-:Y:S02]  /*fd50*/  LOP3.LUT P2, RZ, R147, 0xff, RZ, 0xc0, !PT ;  /* 0x000000ff93ff7812 */ /* 0x000fe4000784c0ff */
[----:B------:R-:W-:Y:S01]  /*fd60*/  F2FP.F16.F32.PACK_AB R127, R100, R101 ;  /* 0x00000065647f723e */ /* 0x000fe200000000ff */
[----:B------:R-:W-:-:S02]  /*fd70*/  HADD2.F32 R100, -RZ, R122.H0_H0 ;  /* 0x2000007aff647230 */ /* 0x000fc40000004100 */
[-C--:B------:R-:W-:Y:S01]  /*fd80*/  FFMA.FTZ R101, R159, R129.reuse, R128 ;  /* 0x000000819f657223 */ /* 0x080fe20000010080 */
[----:B------:R-:W-:Y:S02]  /*fd90*/  LOP3.LUT P5, RZ, R147, 0xff00, RZ, 0xc0, !PT ;  /* 0x0000ff0093ff7812 */ /* 0x000fe400078ac0ff */
[----:B------:R-:W-:Y:S01]  /*fda0*/  FFMA.FTZ R102, R10, R102, R100 ;  /* 0x000000660a667223 */ /* 0x000fe20000010064 */
[----:B------:R-:W-:Y:S01]  /*fdb0*/  FFMA.FTZ R100, R181, R129, R128 ;  /* 0x00000081b5647223 */ /* 0x000fe20000010080 */
[----:B------:R-:W-:Y:S02]  /*fdc0*/  FADD.FTZ R101, R160, -R101 ;  /* 0x80000065a0657221 */ /* 0x000fe40000010000 */
[----:B------:R-:W-:Y:S01]  /*fdd0*/  FMUL.FTZ R126, R102, UR13 ;  /* 0x0000000d667e7c20 */ /* 0x000fe20008410000 */
[----:B------:R-:W-:Y:S01]  /*fde0*/  FADD.FTZ R124, R182, -R100 ;  /* 0x80000064b67c7221 */ /* 0x000fe20000010000 */
[----:B------:R-:W-:-:S03]  /*fdf0*/  HADD2.F32 R100, -RZ, R121.H0_H0 ;  /* 0x20000079ff647230 */ /* 0x000fc60000004100 */
[C---:B------:R-:W-:Y:S01]  /*fe00*/  FFMA.FTZ R124, R10.reuse, R124, R125 ;  /* 0x0000007c0a7c7223 */ /* 0x040fe2000001007d */
[----:B------:R-:W-:Y:S02]  /*fe10*/  HADD2.F32 R125, -RZ, R121.H1_H1 ;  /* 0x30000079ff7d7230 */ /* 0x000fe40000004100 */
[----:B------:R-:W-:Y:S01]  /*fe20*/  FFMA.FTZ R101, R10, R101, R100 ;  /* 0x000000650a657223 */ /* 0x000fe20000010064 */
[----:B------:R-:W-:Y:S01]  /*fe30*/  FFMA.FTZ R100, R164, R129, R128 ;  /* 0x00000081a4647223 */ /* 0x000fe20000010080 */
[----:B------:R-:W-:Y:S02]  /*fe40*/  FSEL R126, R126, RZ, P2 ;  /* 0x000000ff7e7e7208 */ /* 0x000fe40001000000 */
[C---:B------:R-:W-:Y:S01]  /*fe50*/  F2FP.F16.F32.PACK_AB R102, R124.reuse, R102 ;  /* 0x000000667c66723e */ /* 0x040fe200000000ff */
[----:B------:R-:W-:Y:S01]  /*fe60*/  FADD.FTZ R100, R163, -R100 ;  /* 0x80000064a3647221 */ /* 0x000fe20000010000 */
[----:B------:R-:W-:Y:S01]  /*fe70*/  FMUL.FTZ R124, R124, UR13 ;  /* 0x0000000d7c7c7c20 */ /* 0x000fe20008410000 */
[----:B------:R-:W-:-:S02]  /*fe80*/  LOP3.LUT P2, RZ, R146, 0xff0000, RZ, 0xc0, !PT ;  /* 0x00ff000092ff7812 */ /* 0x000fc4000784c0ff */
[----:B------:R-:W-:Y:S01]  /*fe90*/  FFMA.FTZ R100, R10, R100, R125 ;  /* 0x000000640a647223 */ /* 0x000fe2000001007d */
[----:B------:R-:W-:Y:S01]  /*fea0*/  FMUL.FTZ R125, R101, UR13 ;  /* 0x0000000d657d7c20 */ /* 0x000fe20008410000 */
[----:B------:R-:W-:Y:S02]  /*feb0*/  FSEL R124, R124, RZ, P5 ;  /* 0x000000ff7c7c7208 */ /* 0x000fe40002800000 */
[----:B------:R-:W-:Y:S02]  /*fec0*/  LOP3.LUT P5, RZ, R146, 0xff000000, RZ, 0xc0, !PT ;  /* 0xff00000092ff7812 */ /* 0x000fe400078ac0ff */
[C---:B------:R-:W-:Y:S01]  /*fed0*/  F2FP.F16.F32.PACK_AB R101, R100.reuse, R101 ;  /* 0x000000656465723e */ /* 0x040fe200000000ff */
[----:B------:R-:W-:Y:S01]  /*fee0*/  FMUL.FTZ R100, R100, UR13 ;  /* 0x0000000d64647c20 */ /* 0x000fe20008410000 */
[----:B------:R-:W-:Y:S02]  /*fef0*/  F2FP.F16.F32.PACK_AB R126, R124, R126 ;  /* 0x0000007e7c7e723e */ /* 0x000fe400000000ff */
[----:B------:R-:W-:-:S02]  /*ff00*/  FSEL R125, R125, RZ, P2 ;  /* 0x000000ff7d7d7208 */ /* 0x000fc40001000000 */
[----:B------:R-:W-:Y:S01]  /*ff10*/  FSEL R124, R100, RZ, P5 ;  /* 0x000000ff647c7208 */ /* 0x000fe20002800000 */
[-CC-:B------:R-:W-:Y:S01]  /*ff20*/  FFMA.FTZ R100, R27, R129.reuse, R128.reuse ;  /* 0x000000811b647223 */ /* 0x180fe20000010080 */
[----:B------:R-:W-:Y:S01]  /*ff30*/  FFMA.FTZ R128, R157, R129, R128 ;  /* 0x000000819d807223 */ /* 0x000fe20000010080 */
[----:B------:R-:W-:Y:S02]  /*ff40*/  LOP3.LUT P2, RZ, R146, 0xff, RZ, 0xc0, !PT ;  /* 0x000000ff92ff7812 */ /* 0x000fe4000784c0ff */
[----:B------:R-:W-:Y:S01]  /*ff50*/  F2FP.F16.F32.PACK_AB R125, R124, R125 ;  /* 0x0000007d7c7d723e */ /* 0x000fe200000000ff */
[----:B------:R-:W-:Y:S02]  /*ff60*/  HADD2.F32 R124, -RZ, R120.H0_H0 ;  /* 0x20000078ff7c7230 */ /* 0x000fe40000004100 */
[----:B------:R-:W-:Y:S01]  /*ff70*/  FADD.FTZ R100, R28, -R100 ;  /* 0x800000641c647221 */ /* 0x000fe20000010000 */
[----:B------:R-:W-:-:S03]  /*ff80*/  LOP3.LUT P5, RZ, R146, 0xff00, RZ, 0xc0, !PT ;  /* 0x0000ff0092ff7812 */ /* 0x000fc600078ac0ff */
[----:B------:R-:W-:Y:S01]  /*ff90*/  FFMA.FTZ R100, R10, R100, R124 ;  /* 0x000000640a647223 */ /* 0x000fe2000001007c */
[----:B------:R-:W-:Y:S01]  /*ffa0*/  FADD.FTZ R124, R158, -R128 ;  /* 0x800000809e7c7221 */ /* 0x000fe20000010000 */
[----:B------:R-:W-:-:S05]  /*ffb0*/  HADD2.F32 R128, -RZ, R120.H1_H1 ;  /* 0x30000078ff807230 */ /* 0x000fca0000004100 */
        /* <DEDUP_REMOVED lines=8> */
.L_x_3483:
        /* <DEDUP_REMOVED lines=11> */
[----:B------:R-:W-:Y:S01]  /*100f0*/  HADD2.F32 R124, -RZ, R122.H0_H0 ;  /* 0x2000007aff7c7230 */ /* 0x000fe20000004100 */
[----:B------:R-:W-:Y:S01]  /*10100*/  ISETP.GE.U32.AND P2, PT, R146, RZ, PT ;  /* 0x000000ff9200720c */ /* 0x000fe20003f46070 */
[----:B------:R-:W-:Y:S01]  /*10110*/  FADD.FTZ R126, R161, -R126 ;  /* 0x8000007ea17e7221 */ /* 0x000fe20000010000 */
[----:B------:R-:W-:Y:S01]  /*10120*/  FMUL.FTZ R127, R127, UR13 ;  /* 0x0000000d7f7f7c20 */ /* 0x000fe20008410000 */
[----:B------:R-:W-:Y:S01]  /*10130*/  LOP3.LUT P6, RZ, R147, 0xff, RZ, 0xc0, !PT ;  /* 0x000000ff93ff7812 */ /* 0x000fe200078cc0ff */
[----:B------:R-:W-:Y:S01]  /*10140*/  FMUL.FTZ R125, R125, UR13 ;  /* 0x0000000d7d7d7c20 */ /* 0x000fe20008410000 */
[----:B------:R-:W-:Y:S01]  /*10150*/  FFMA.FTZ R126, R10, R126, R124 ;  /* 0x0000007e0a7e7223 */ /* 0x000fe2000001007c */
[----:B------:R-:W-:Y:S01]  /*10160*/  FFMA.FTZ R124, R181, R129, R128 ;  /* 0x00000081b57c7223 */ /* 0x000fe20000010080 */
[----:B------:R-:W-:-:S02]  /*10170*/  FSEL R127, R127, RZ, P5 ;  /* 0x000000ff7f7f7208 */ /* 0x000fc40002800000 */
[----:B------:R-:W-:Y:S01]  /*10180*/  FMUL.FTZ R126, R126, UR13 ;  /* 0x0000000d7e7e7c20 */ /* 0x000fe20008410000 */
[----:B------:R-:W-:Y:S01]  /*10190*/  FADD.FTZ R124, R182, -R124 ;  /* 0x8000007cb67c7221 */ /* 0x000fe20000010000 */
[C---:B------:R-:W-:Y:S02]  /*101a0*/  LOP3.LUT P5, RZ, R147.reuse, 0xff00, RZ, 0xc0, !PT ;  /* 0x0000ff0093ff7812 */ /* 0x040fe400078ac0ff */
[----:B------:R-:W-:Y:S01]  /*101b0*/  ISETP.GE.U32.AND.EX P2, PT, R147, 0x1000000, PT, P2 ;  /* 0x010000009300780c */ /* 0x000fe20003f46120 */
[----:B------:R-:W-:Y:S01]  /*101c0*/  FFMA.FTZ R124, R10, R124, R130 ;  /* 0x0000007c0a7c7223 */ /* 0x000fe20000010082 */
[----:B------:R-:W-:Y:S01]  /*101d0*/  FSEL R126, R126, RZ, P6 ;  /* 0x000000ff7e7e7208 */ /* 0x000fe20003000000 */
[----:B------:R-:W-:Y:S01]  /*101e0*/  HADD2.F32 R130, -RZ, R121.H1_H1 ;  /* 0x30000079ff827230 */ /* 0x000fe20000004100 */
[----:B------:R-:W-:Y:S01]  /*101f0*/  FSEL R125, R125, RZ, P2 ;  /* 0x000000ff7d7d7208 */ /* 0x000fe20001000000 */
[----:B------:R-:W-:Y:S01]  /*10200*/  FMUL.FTZ R124, R124, UR13 ;  /* 0x0000000d7c7c7c20 */ /* 0x000fe20008410000 */
[----:B------:R-:W-:-:S02]  /*10210*/  LOP3.LUT P2, RZ, R146, 0xff0000, RZ, 0xc0, !PT ;  /* 0x00ff000092ff7812 */ /* 0x000fc4000784c0ff */
[----:B------:R-:W-:Y:S01]  /*10220*/  F2FP.F16.F32.PACK_AB R127, R125, R127 ;  /* 0x0000007f7d7f723e */ /* 0x000fe200000000ff */
[----:B------:R-:W-:Y:S01]  /*10230*/  HADD2.F32 R125, -RZ, R121.H0_H0 ;  /* 0x20000079ff7d7230 */ /* 0x000fe20000004100 */
        /* <DEDUP_REMOVED lines=14> */
[--C-:B------:R-:W-:Y:S01]  /*10320*/  HADD2.F32 R129, -RZ, R120.reuse.H0_H0 ;  /* 0x20000078ff817230 */ /* 0x100fe20000004100 */
[----:B------:R-:W-:Y:S01]  /*10330*/  FSEL R130, R130, RZ, P5 ;  /* 0x000000ff82827208 */ /* 0x000fe20002800000 */
[----:B------:R-:W-:Y:S01]  /*10340*/  FADD.FTZ R124, R28, -R124 ;  /* 0x8000007c1c7c7221 */ /* 0x000fe20000010000 */
[----:B------:R-:W-:Y:S01]  /*10350*/  FADD.FTZ R128, R158, -R128 ;  /* 0x800000809e807221 */ /* 0x000fe20000010000 */
[----:B------:R-:W-:Y:S02]  /*10360*/  LOP3.LUT P5, RZ, R146, 0xff00, RZ, 0xc0, !PT ;  /* 0x0000ff0092ff7812 */ /* 0x000fe400078ac0ff */
[----:B------:R-:W-:Y:S01]  /*10370*/  FFMA.FTZ R124, R10, R124, R129 ;  /* 0x0000007c0a7c7223 */ /* 0x000fe20000010081 */
[----:B------:R-:W-:Y:S01]  /*10380*/  HADD2.F32 R129, -RZ, R120.H1_H1 ;  /* 0x30000078ff817230 */ /* 0x000fe20000004100 */
[----:B------:R-:W-:-:S02]  /*10390*/  LOP3.LUT P2, RZ, R146, 0xff, RZ, 0xc0, !PT ;  /* 0x000000ff92ff7812 */ /* 0x000fc4000784c0ff */
[----:B------:R-:W-:Y:S01]  /*103a0*/  FMUL.FTZ R124, R124, UR13 ;  /* 0x0000000d7c7c7c20 */ /* 0x000fe20008410000 */
[----:B------:R-:W-:Y:S01]  /*103b0*/  F2FP.F16.F32.PACK_AB R125, R130, R125 ;  /* 0x0000007d827d723e */ /* 0x000fe200000000ff */
[----:B------:R-:W-:-:S03]  /*103c0*/  FFMA.FTZ R10, R10, R128, R129 ;  /* 0x000000800a0a7223 */ /* 0x000fc60000010081 */
[----:B------:R-:W-:Y:S01]  /*103d0*/  FSEL R124, R124, RZ, P2 ;  /* 0x000000ff7c7c7208 */ /* 0x000fe20001000000 */
[----:B------:R-:W-:-:S05]  /*103e0*/  FMUL.FTZ R10, R10, UR13 ;  /* 0x0000000d0a0a7c20 */ /* 0x000fca0008410000 */
[----:B------:R-:W-:-:S04]  /*103f0*/  FSEL R10, R10, RZ, P5 ;  /* 0x000000ff0a0a7208 */ /* 0x000fc80002800000 */
[----:B------:R-:W-:Y:S01]  /*10400*/  F2FP.F16.F32.PACK_AB R124, R10, R124 ;  /* 0x0000007c0a7c723e */ /* 0x000fe200000000ff */
[----:B------:R-:W-:Y:S06]  /*10410*/  BRA `(.L_x_3480) ;  /* 0x0000000400cc7947 */ /* 0x000fec0003800000 */
.L_x_3482:
        /* <DEDUP_REMOVED lines=43> */
[----:B------:R-:W-:Y:S02]  /*106d0*/  F2FP.F16.F32.PACK_AB R127, R127, R126 ;  /* 0x0000007e7f7f723e */ /* 0x000fe400000000ff */
[----:B------:R-:W-:Y:S01]  /*106e0*/  F2FP.F16.F32.PACK_AB R126, R125, R128 ;  /* 0x000000807d7e723e */ /* 0x000fe200000000ff */
[----:B------:R-:W-:Y:S01]  /*106f0*/  FMUL.FTZ R125, R101, UR13 ;  /* 0x0000000d657d7c20 */ /* 0x000fe20008410000 */
[----:B------:R-:W-:Y:S01]  /*10700*/  FMUL.FTZ R128, R124, UR13 ;  /* 0x0000000d7c807c20 */ /* 0x000fe20008410000 */
[C---:B------:R-:W-:Y:S02]  /*10710*/  LOP3.LUT P2, RZ, R146.reuse, 0xff0000, RZ, 0xc0, !PT ;  /* 0x00ff000092ff7812 */ /* 0x040fe4000784c0ff */
[----:B------:R-:W-:Y:S02]  /*10720*/  LOP3.LUT P5, RZ, R146, 0xff000000, RZ, 0xc0, !PT ;  /* 0xff00000092ff7812 */ /* 0x000fe400078ac0ff */
[----:B------:R-:W-:Y:S02]  /*10730*/  FSEL R125, R125, RZ, P2 ;  /* 0x000000ff7d7d7208 */ /* 0x000fe40001000000 */
[----:B------:R-:W-:-:S02]  /*10740*/  FSEL R128, R128, RZ, P5 ;  /* 0x000000ff80807208 */ /* 0x000fc40002800000 */
[----:B------:R-:W-:Y:S01]  /*10750*/  F2FP.F16.F32.PACK_AB R101, R124, R101 ;  /* 0x000000657c65723e */ /* 0x000fe200000000ff */
[----:B------:R-:W-:Y:S01]  /*10760*/  FMUL.FTZ R124, R100, UR13 ;  /* 0x0000000d647c7c20 */ /* 0x000fe20008410000 */
[----:B------:R-:W-:Y:S01]  /*10770*/  F2FP.F16.F32.PACK_AB R125, R128, R125 ;  /* 0x0000007d807d723e */ /* 0x000fe200000000ff */
[----:B------:R-:W-:Y:S01]  /*10780*/  FMUL.FTZ R128, R10, UR13 ;  /* 0x0000000d0a807c20 */ /* 0x000fe20008410000 */
[C---:B------:R-:W-:Y:S02]  /*10790*/  LOP3.LUT P2, RZ, R146.reuse, 0xff, RZ, 0xc0, !PT ;  /* 0x000000ff92ff7812 */ /* 0x040fe4000784c0ff */
[----:B------:R-:W-:Y:S02]  /*107a0*/  LOP3.LUT P5, RZ, R146, 0xff00, RZ, 0xc0, !PT ;  /* 0x0000ff0092ff7812 */ /* 0x000fe400078ac0ff */
[----:B------:R-:W-:Y:S02]  /*107b0*/  FSEL R124, R124, RZ, P2 ;  /* 0x000000ff7c7c7208 */ /* 0x000fe40001000000 */
[----:B------:R-:W-:-:S02]  /*107c0*/  FSEL R128, R128, RZ, P5 ;  /* 0x000000ff80807208 */ /* 0x000fc40002800000 */
[----:B------:R-:W-:Y:S02]  /*107d0*/  F2FP.F16.F32.PACK_AB R100, R10, R100 ;  /* 0x000000640a64723e */ /* 0x000fe400000000ff */
[----:B------:R-:W-:Y:S01]  /*107e0*/  F2FP.F16.F32.PACK_AB R124, R128, R124 ;  /* 0x0000007c807c723e */ /* 0x000fe200000000ff */
[----:B------:R-:W-:Y:S06]  /*107f0*/  BRA `(.L_x_3480) ;  /* 0x0000000000d47947 */ /* 0x000fec0003800000 */
.L_x_3484:
        /* <DEDUP_REMOVED lines=53> */
.L_x_3480:
        /* <DEDUP_REMOVED lines=9> */
.L_x_3476:
[----:B------:R-:W-:Y:S05]  /*10be0*/  BSYNC.RECONVERGENT B1 ;  /* 0x0000000000017941 */ /* 0x000fea0003800200 */
.L_x_3475:
[----:B-1234-:R-:W1:Y:S02]  /*10bf0*/  LDC.64 R124, c[0x0][0x380] ;  /* 0x0000e000ff7c7b82 */ /* 0x01ee640000000a00 */
[----:B-1----:R-:W-:-:S04]  /*10c00*/  LEA R215, R124, R215, 0x2 ;  /* 0x000000d77cd77211 */ /* 0x002fc800078e10ff */
[----:B------:R-:W-:-:S13]  /*10c10*/  ISETP.GE.AND P0, PT, R215, R125, PT ;  /* 0x0000007dd700720c */ /* 0x000fda0003f06270 */
[----:B------:R-:W-:Y:S05]  /*10c20*/  @!P0 BRA `(.L_x_3485) ;  /* 0xffffff0800d48947 */ /* 0x000fea000383ffff */
.L_x_3423:
[----:B------:R-:W-:Y:S05]  /*10c30*/  BSYNC B0 ;  /* 0x0000000000007941 */ /* 0x000fea0003800000 */
.L_x_3422:
        /* <DEDUP_REMOVED lines=15> */
[----:B------:R-:W4:Y:S01]  /*10d30*/  LDL.LU R131, [R1+0xc] ;  /* 0x00000c0001837983 */ /* 0x000f220000300800 */
[----:B-----5:R-:W1:Y:S01]  /*10d40*/  S2R R0, SR_TID.X ;  /* 0x0000000000007919 */ /* 0x020e620000002100 */
[----:B------:R-:W0:Y:S01]  /*10d50*/  S2R R4, SR_CgaCtaId ;  /* 0x0000000000047919 */ /* 0x000e220000008800 */
[----:B------:R-:W-:Y:S01]  /*10d60*/  MOV R3, 0x400 ;  /* 0x0000040000037802 */ /* 0x000fe20000000f00 */
[----:B------:R-:W4:Y:S04]  /*10d70*/  LDL.LU R125, [R1+0x44] ;  /* 0x00004400017d7983 */ /* 0x000f280000300800 */
[----:B------:R-:W4:Y:S04]  /*10d80*/  LDL.LU R126, [R1+0x48] ;  /* 0x00004800017e7983 */ /* 0x000f280000300800 */
[----:B------:R-:W4:Y:S04]  /*10d90*/  LDL.LU R10, [R1+0x4c] ;  /* 0x00004c00010a7983 */ /* 0x000f280000300800 */
[----:B------:R-:W4:Y:S04]  /*10da0*/  LDL.LU R124, [R1+0x40] ;  /* 0x00004000017c7983 */ /* 0x000f280000300800 */
[----:B------:R-:W4:Y:S01]  /*10db0*/  LDL.LU R127, [R1+0x220] ;  /* 0x00022000017f7983 */ /* 0x000f220000300800 */
[----:B------:R-:W-:Y:S05]  /*10dc0*/  WARPSYNC.ALL ;  /* 0x0000000000007948 */ /* 0x000fea0003800000 */
[----:B-1----:R-:W-:-:S02]  /*10dd0*/  SHF.R.U32.HI R2, RZ, 0x5, R0 ;  /* 0x00000005ff027819 */ /* 0x002fc40000011600 */
[----:B------:R-:W-:Y:S01]  /*10de0*/  LOP3.LUT R5, R0, 0x1f, RZ, 0xc0, !PT ;  /* 0x0000001f00057812 */ /* 0x000fe200078ec0ff */
[----:B------:R-:W1:Y:S01]  /*10df0*/  LDCU.128 UR16, c[0x0][0x440] ;  /* 0x00008800ff1077ac */ /* 0x000e620008000c00 */
[----:B0-----:R-:W-:Y:S02]  /*10e00*/  LEA R3, R4, R3, 0x18 ;  /* 0x0000000304037211 */ /* 0x001fe400078ec0ff */
[----:B------:R-:W-:Y:S01]  /*10e10*/  LOP3.LUT R23, R0, 0x7f, RZ, 0x3c, !PT ;  /* 0x0000007f00177812 */ /* 0x000fe200078e3cff */
[----:B------:R-:W-:Y:S01]  /*10e20*/  IMAD R2, R2, 0xa0, R5 ;  /* 0x000000a002027824 */ /* 0x000fe200078e0205 */
[----:B------:R-:W0:Y:S04]  /*10e30*/  LDCU.128 UR20, c[0x0][0x450] ;  /* 0x00008a00ff1477ac */ /* 0x000e280008000c00 */
[----:B------:R-:W-:-:S02]  /*10e40*/  LEA R2, R2, R3, 0x5 ;  /* 0x0000000302027211 */ /* 0x000fc400078e28ff */
        /* <DEDUP_REMOVED lines=11> */
[----:B------:R-:W-:Y:S06]  /*10f00*/  BAR.SYNC.DEFER_BLOCKING 0x0 ;  /* 0x0000000000007b1d */ /* 0x000fec0000010000 */
[----:B--2---:R-:W2:Y:S04]  /*10f10*/  LDL.LU R128, [R1+0x50] ;  /* 0x0000500001807983 */ /* 0x004ea80000300800 */
[----:B------:R-:W2:Y:S04]  /*10f20*/  LDL.LU R129, [R1+0x54] ;  /* 0x0000540001817983 */ /* 0x000ea80000300800 */
[----:B------:R-:W2:Y:S04]  /*10f30*/  LDL.LU R130, [R1+0x58] ;  /* 0x0000580001827983 */ /* 0x000ea80000300800 */
[----:B------:R-:W2:Y:S01]  /*10f40*/  LDL.LU R131, [R1+0x5c] ;  /* 0x00005c0001837983 */ /* 0x000ea20000300800 */
[----:B------:R-:W-:-:S02]  /*10f50*/  IADD3 R23, PT, PT, R23, R127, RZ ;  /* 0x0000007f17177210 */ /* 0x000fc40007ffe0ff */
[----:B------:R-:W-:Y:S01]  /*10f60*/  MOV R127, R10 ;  /* 0x0000000a007f7202 */ /* 0x000fe20000000f00 */
        /* <DEDUP_REMOVED lines=32> */
[----:B------:R-:W1:Y:S04]  /*11170*/  LDS R4, [R3] ;  /* 0x0000000003047984 */ /* 0x000e680000000800 */
[----:B------:R-:W0:Y:S04]  /*11180*/  LDS R5, [R3+0x200] ;  /* 0x0002000003057984 */ /* 0x000e280000000800 */
[----:B------:R-:W0:Y:S04]  /*11190*/  LDS R6, [R3+0x400] ;  /* 0x0004000003067984 */ /* 0x000e280000000800 */
[----:B------:R-:W0:Y:S04]  /*111a0*/  LDS R7, [R3+0x1400] ;  /* 0x0014000003077984 */ /* 0x000e280000000800 */
[----:B------:R-:W0:Y:S04]  /*111b0*/  LDS R8, [R3+0x1600] ;  /* 0x0016000003087984 */ /* 0x000e280000000800 */
[----:B------:R-:W0:Y:S04]  /*111c0*/  LDS R9, [R3+0x1800] ;  /* 0x0018000003097984 */ /* 0x000e280000000800 */
[----:B------:R-:W0:Y:S04]  /*111d0*/  LDS R11, [R3+0x2800] ;  /* 0x00280000030b7984 */ /* 0x000e280000000800 */
[----:B------:R-:W-:Y:S04]  /*111e0*/  LDS R32, [R3+0x600] ;  /* 0x0006000003207984 */ /* 0x000fe80000000800 */
[----:B------:R-:W-:Y:S04]  /*111f0*/  LDS R29, [R3+0x1a00] ;  /* 0x001a0000031d7984 */ /* 0x000fe80000000800 */
[----:B------:R-:W-:Y:S01]  /*11200*/  LDS R31, [R3+0x800] ;  /* 0x00080000031f7984 */ /* 0x000fe20000000800 */
[----:B-1----:R-:W-:-:S03]  /*11210*/  FADD.FTZ R4, RZ, R4 ;  /* 0x00000004ff047221 */ /* 0x002fc60000010000 */
[----:B------:R-:W-:Y:S01]  /*11220*/  LDS R28, [R3+0x1c00] ;  /* 0x001c0000031c7984 */ /* 0x000fe20000000800 */
[----:B0-----:R-:W-:-:S03]  /*11230*/  FADD.FTZ R5, RZ, R5 ;  /* 0x00000005ff057221 */ /* 0x001fc60000010000 */
        /* <DEDUP_REMOVED lines=35> */
[----:B---3--:R-:W-:Y:S04]  /*11470*/  STS.128 [R2+0xc10], R132 ;  /* 0x000c108402007388 */ /* 0x008fe80000000c00 */
[----:B--2---:R-:W-:Y:S04]  /*11480*/  STS.128 [R2+0x1000], R128 ;  /* 0x0010008002007388 */ /* 0x004fe80000000c00 */
[----:B------:R-:W-:Y:S04]  /*11490*/  STS.128 [R2+0x1010], R124 ;  /* 0x0010107c02007388 */ /* 0x000fe80000000c00 */
[----:B----4-:R-:W-:Y:S04]  /*114a0*/  STS.128 [R2+0xc00], R92 ;  /* 0x000c005c02007388 */ /* 0x010fe80000000c00 */
        /* <DEDUP_REMOVED lines=110> */
[----:B------:R-:W-:Y:S01]  /*11b90*/  BAR.SYNC.DEFER_BLOCKING 0x0 ;  /* 0x0000000000007b1d */ /* 0x000fe20000010000 */
[----:B0-----:R-:W-:-:S07]  /*11ba0*/  FADD.FTZ R118, R115, R118 ;  /* 0x0000007673767221 */ /* 0x001fce0000010000 */
[----:B------:R-:W0:Y:S08]  /*11bb0*/  S2UR UR4, SR_CTAID.X ;  /* 0x00000000000479c3 */ /* 0x000e300000002500 */
[----:B---3--:R-:W0:Y:S01]  /*11bc0*/  LDC R54, c[0x0][0x388] ;  /* 0x0000e200ff367b82 */ /* 0x008e220000000800 */
[----:B------:R-:W3:Y:S04]  /*11bd0*/  LDS R91, [R3] ;  /* 0x00000000035b7984 */ /* 0x000ee80000000800 */
[----:B------:R-:W4:Y:S04]  /*11be0*/  LDS R115, [R3+0x1400] ;  /* 0x0014000003737984 */ /* 0x000f280000000800 */
[----:B------:R-:W0:Y:S04]  /*11bf0*/  LDS R110, [R3+0x200] ;  /* 0x00020000036e7984 */ /* 0x000e280000000800 */
        /* <DEDUP_REMOVED lines=8> */
[----:B------:R-:W0:Y:S01]  /*11c80*/  LDS R59, [R3+0x4000] ;  /* 0x00400000033b7984 */ /* 0x000e220000000800 */
[----:B-1----:R-:W-:-:S04]  /*11c90*/  FADD.FTZ R130, RZ, R130 ;  /* 0x00000082ff827221 */ /* 0x002fc80000010000 */
[----:B--2---:R-:W-:Y:S01]  /*11ca0*/  FADD.FTZ R130, R130, R137 ;  /* 0x0000008982827221 */ /* 0x004fe20000010000 */
[----:B---3--:R-:W-:-:S03]  /*11cb0*/  FADD.FTZ R2, RZ, R91 ;  /* 0x0000005bff027221 */ /* 0x008fc60000010000 */
[----:B------:R-:W-:Y:S01]  /*11cc0*/  FADD.FTZ R87, R130, R87 ;  /* 0x0000005782577221 */ /* 0x000fe20000010000 */
[----:B------:R-:W-:Y:S01]  /*11cd0*/  FADD.FTZ R107, RZ, R107 ;  /* 0x0000006bff6b7221 */ /* 0x000fe20000010000 */
[----:B----4-:R-:W-:Y:S01]  /*11ce0*/  FADD.FTZ R2, R2, R115 ;  /* 0x0000007302027221 */ /* 0x010fe20000010000 */
[----:B0-----:R-:W-:Y:S01]  /*11cf0*/  FADD.FTZ R110, RZ, R110 ;  /* 0x0000006eff6e7221 */ /* 0x001fe20000010000 */
[----:B------:R-:W-:Y:S01]  /*11d00*/  FADD.FTZ R91, R87, R88 ;  /* 0x00000058575b7221 */ /* 0x000fe20000010000 */
[----:B------:R-:W-:Y:S01]  /*11d10*/  FADD.FTZ R48, RZ, R48 ;  /* 0x00000030ff307221 */ /* 0x000fe20000010000 */
[----:B------:R-:W-:Y:S02]  /*11d20*/  IMAD R87, R54, UR4, RZ ;  /* 0x0000000436577c24 */ /* 0x000fe4000f8e02ff */
[----:B------:R-:W-:Y:S01]  /*11d30*/  FADD.FTZ R107, R107, R108 ;  /* 0x0000006c6b6b7221 */ /* 0x000fe20000010000 */
[----:B------:R-:W-:Y:S01]  /*11d40*/  FADD.FTZ R49, R110, R49 ;  /* 0x000000316e317221 */ /* 0x000fe20000010000 */
[----:B------:R-:W-:Y:S01]  /*11d50*/  FADD.FTZ R48, R48, R51 ;  /* 0x0000003330307221 */ /* 0x000fe20000010000 */
[----:B------:R-:W-:Y:S01]  /*11d60*/  FADD.FTZ R2, R2, R53 ;  /* 0x0000003502027221 */ /* 0x000fe20000010000 */
[----:B------:R-:W-:Y:S01]  /*11d70*/  IADD3 R51, P0, PT, R87, R0, RZ ;  /* 0x0000000057337210 */ /* 0x000fe20007f1e0ff */
[----:B------:R-:W-:Y:S01]  /*11d80*/  FADD.FTZ R106, RZ, R106 ;  /* 0x0000006aff6a7221 */ /* 0x000fe20000010000 */
[----:B------:R-:W-:Y:S01]  /*11d90*/  FADD.FTZ R86, R107, R86 ;  /* 0x000000566b567221 */ /* 0x000fe20000010000 */
[----:B------:R-:W-:Y:S01]  /*11da0*/  ISETP.GE.U32.AND P4, PT, R23, 0x80, PT ;  /* 0x000000801700780c */ /* 0x000fe20003f86070 */
[----:B------:R-:W-:Y:S01]  /*11db0*/  FADD.FTZ R49, R49, R50 ;  /* 0x0000003231317221 */ /* 0x000fe20000010000 */
[----:B------:R-:W-:Y:S01]  /*11dc0*/  FADD.FTZ R120, RZ, R120 ;  /* 0x00000078ff787221 */ /* 0x000fe20000010000 */
[----:B------:R-:W-:Y:S01]  /*11dd0*/  FADD.FTZ R107, R2, R57 ;  /* 0x00000039026b7221 */ /* 0x000fe20000010000 */
[----:B------:R-:W-:Y:S01]  /*11de0*/  IADD3.X R2, PT, PT, RZ, RZ, RZ, P0, !PT ;  /* 0x000000ffff027210 */ /* 0x000fe200007fe4ff */
[----:B------:R-:W-:Y:S01]  /*11df0*/  FADD.FTZ R122, RZ, R122 ;  /* 0x0000007aff7a7221 */ /* 0x000fe20000010000 */
[----:B------:R-:W-:Y:S01]  /*11e00*/  FADD.FTZ R123, RZ, R123 ;  /* 0x0000007bff7b7221 */ /* 0x000fe20000010000 */
[----:B------:R-:W-:Y:S01]  /*11e10*/  FADD.FTZ R48, R48, R55 ;  /* 0x0000003730307221 */ /* 0x000fe20000010000 */
[----:B------:R-:W-:Y:S01]  /*11e20*/  SHF.L.U32 R0, R51, 0x2, RZ ;  /* 0x0000000233007819 */ /* 0x000fe200000006ff */
        /* <DEDUP_REMOVED lines=54> */
.L_x_3487:
[----:B------:R-:W-:Y:S05]  /*12190*/  BSYNC.RECONVERGENT B0 ;  /* 0x0000000000007941 */ /* 0x000fea0003800200 */
.L_x_3486:
        /* <DEDUP_REMOVED lines=22> */
.L_x_3489:
[----:B------:R-:W-:Y:S05]  /*12300*/  BSYNC.RECONVERGENT B0 ;  /* 0x0000000000007941 */ /* 0x000fea0003800200 */
.L_x_3488:
        /* <DEDUP_REMOVED lines=22> */
.L_x_3491:
[----:B------:R-:W-:Y:S05]  /*12470*/  BSYNC.RECONVERGENT B0 ;  /* 0x0000000000007941 */ /* 0x000fea0003800200 */
.L_x_3490:
        /* <DEDUP_REMOVED lines=62> */
[----:B------:R-:W2:Y:S01]  /*12860*/  LDS R8, [R3+0xe00] ;  /* 0x000e000003087984 */ /* 0x000ea20000000800 */
[----:B------:R-:W-:Y:S01]  /*12870*/  FADD.FTZ R77, RZ, R77 ;  /* 0x0000004dff4d7221 */ /* 0x000fe20000010000 */
        /* <DEDUP_REMOVED lines=103> */
.L_x_3493:
[----:B------:R-:W-:Y:S05]  /*12ef0*/  BSYNC.RECONVERGENT B0 ;  /* 0x0000000000007941 */ /* 0x000fea0003800200 */
.L_x_3492:
        /* <DEDUP_REMOVED lines=22> */
.L_x_3495:
[----:B------:R-:W-:Y:S05]  /*13060*/  BSYNC.RECONVERGENT B0 ;  /* 0x0000000000007941 */ /* 0x000fea0003800200 */
.L_x_3494:
        /* <DEDUP_REMOVED lines=22> */
.L_x_3497:
[----:B------:R-:W-:Y:S05]  /*131d0*/  BSYNC.RECONVERGENT B0 ;  /* 0x0000000000007941 */ /* 0x000fea0003800200 */
.L_x_3496:
        /* <DEDUP_REMOVED lines=22> */
.L_x_3499:
[----:B------:R-:W-:Y:S05]  /*13340*/  BSYNC.RECONVERGENT B0 ;  /* 0x0000000000007941 */ /* 0x000fea0003800200 */
.L_x_3498:
        /* <DEDUP_REMOVED lines=22> */
.L_x_3501:
[----:B------:R-:W-:Y:S05]  /*134b0*/  BSYNC.RECONVERGENT B0 ;  /* 0x0000000000007941 */ /* 0x000fea0003800200 */
.L_x_3500:
        /* <DEDUP_REMOVED lines=22> */
.L_x_3503:
[----:B------:R-:W-:Y:S05]  /*13620*/  BSYNC.RECONVERGENT B0 ;  /* 0x0000000000007941 */ /* 0x000fea0003800200 */
.L_x_3502:
        /* <DEDUP_REMOVED lines=9> */
.L_x_3434:
        /* <DEDUP_REMOVED lines=8> */
.L_x_3505:
[----:B------:R-:W-:Y:S05]  /*13740*/  BSYNC B1 ;  /* 0x0000000000017941 */ /* 0x000fea0003800000 */
.L_x_3504:
        /* <DEDUP_REMOVED lines=9> */
.L_x_3506:
        /* <DEDUP_REMOVED lines=8> */
.L_x_3507:
[----:B------:R-:W-:Y:S02]  /*13860*/  MOV R127, R129 ;  /* 0x00000081007f7202 */ /* 0x000fe40000000f00 */
[----:B------:R-:W-:-:S05]  /*13870*/  MOV R124, R130 ;  /* 0x00000082007c7202 */ /* 0x000fca0000000f00 */
[----:B------:R-:W-:Y:S01]  /*13880*/  FADD.FTZ R128, R128, R124 ;  /* 0x0000007c80807221 */ /* 0x000fe20000010000 */
[----:B------:R-:W-:-:S07]  /*13890*/  MOV R124, 0xffffffff ;  /* 0xffffffff007c7802 */ /* 0x000fce0000000f00 */
[----:B------:R-:W-:Y:S05]  /*138a0*/  WARPSYNC.COLLECTIVE R124, `(.L_x_3508) ;  /* 0x000000007c087348 */ /* 0x000fea0003c00000 */
[----:B------:R0:W1:Y:S02]  /*138b0*/  SHFL.BFLY P0, R130, R127, R126, R125 ;  /* 0x0c00007e7f827389 */ /* 0x000064000000007d */
[----:B01----:R-:W-:Y:S05]  /*138c0*/  ENDCOLLECTIVE ;  /* 0x000000000000791b */ /* 0x003fea0003800000 */
.L_x_3508:
        /* <DEDUP_REMOVED lines=8> */
.L_x_3509:
[----:B------:R-:W-:Y:S02]  /*13950*/  MOV R127, R129 ;  /* 0x00000081007f7202 */ /* 0x000fe40000000f00 */
[----:B------:R-:W-:-:S05]  /*13960*/  MOV R124, R130 ;  /* 0x00000082007c7202 */ /* 0x000fca0000000f00 */
[----:B------:R-:W-:Y:S01]  /*13970*/  FADD.FTZ R128, R128, R124 ;  /* 0x0000007c80807221 */ /* 0x000fe20000010000 */
[----:B------:R-:W-:-:S07]  /*13980*/  MOV R124, 0xffffffff ;  /* 0xffffffff007c7802 */ /* 0x000fce0000000f00 */
[----:B------:R-:W-:Y:S05]  /*13990*/  WARPSYNC.COLLECTIVE R124, `(.L_x_3510) ;  /* 0x000000007c087348 */ /* 0x000fea0003c00000 */
[----:B------:R0:W1:Y:S02]  /*139a0*/  SHFL.BFLY P0, R130, R127, R126, R125 ;  /* 0x0c00007e7f827389 */ /* 0x000064000000007d */
[----:B01----:R-:W-:Y:S05]  /*139b0*/  ENDCOLLECTIVE ;  /* 0x000000000000791b */ /* 0x003fea0003800000 */
.L_x_3510:
        /* <DEDUP_REMOVED lines=8> */
.L_x_3511:
[----:B------:R-:W-:Y:S02]  /*13a40*/  MOV R127, R129 ;  /* 0x00000081007f7202 */ /* 0x000fe40000000f00 */
[----:B------:R-:W-:-:S05]  /*13a50*/  MOV R124, R130 ;  /* 0x00000082007c7202 */ /* 0x000fca0000000f00 */
[----:B------:R-:W-:Y:S01]  /*13a60*/  FADD.FTZ R128, R128, R124 ;  /* 0x0000007c80807221 */ /* 0x000fe20000010000 */
[----:B------:R-:W-:-:S07]  /*13a70*/  MOV R124, 0xffffffff ;  /* 0xffffffff007c7802 */ /* 0x000fce0000000f00 */
[----:B------:R-:W-:Y:S05]  /*13a80*/  WARPSYNC.COLLECTIVE R124, `(.L_x_3512) ;  /* 0x000000007c087348 */ /* 0x000fea0003c00000 */
[----:B------:R0:W1:Y:S02]  /*13a90*/  SHFL.BFLY P0, R130, R127, R126, R125 ;  /* 0x0c00007e7f827389 */ /* 0x000064000000007d */
[----:B01----:R-:W-:Y:S05]  /*13aa0*/  ENDCOLLECTIVE ;  /* 0x000000000000791b */ /* 0x003fea0003800000 */
.L_x_3512:
        /* <DEDUP_REMOVED lines=8> */
.L_x_3513:
[----:B------:R-:W-:Y:S02]  /*13b30*/  MOV R127, R129 ;  /* 0x00000081007f7202 */ /* 0x000fe40000000f00 */
[----:B------:R-:W-:-:S07]  /*13b40*/  MOV R131, R130 ;  /* 0x0000008200837202 */ /* 0x000fce0000000f00 */
[----:B------:R-:W-:Y:S05]  /*13b50*/  WARPSYNC.COLLECTIVE R124, `(.L_x_3514) ;  /* 0x000000007c087348 */ /* 0x000fea0003c00000 */
[----:B------:R0:W1:Y:S02]  /*13b60*/  SHFL.BFLY P0, R130, R127, R126, R125 ;  /* 0x0c00007e7f827389 */ /* 0x000064000000007d */
[----:B01----:R-:W-:Y:S05]  /*13b70*/  ENDCOLLECTIVE ;  /* 0x000000000000791b */ /* 0x003fea0003800000 */
.L_x_3514:
[----:B------:R-:W-:Y:S01]  /*13b80*/  MOV R124, R130 ;  /* 0x00000082007c7202 */ /* 0x000fe20000000f00 */
[----:B------:R-:W-:Y:S06]  /*13b90*/  BRA `(.L_x_3515) ;  /* 0xffffff1000f47947 */ /* 0x000fec000383ffff */
.L_x_3516:
        /* <DEDUP_REMOVED lines=14> */
.L_x_7130:


//--------------------- .text._ZN10layer_norm31ln_parallel_residual_bwd_kernelINS_13Kernel_traitsIf6__halfS2_S2_fjLj1280ELj1ELj4ELj1ELj16ENS_18Kernel_traits_baseILj1280EfS2_S2_S2_fjLj128EEEEELb1ELb0ELb1EEEvNS_9BwdParamsE --------------------------
	.section	.text._ZN10layer_norm31ln_parallel_residual_bwd_kernelINS_13Kernel_traitsIf6__halfS2_S2_fjLj1280ELj1ELj4ELj1ELj16ENS_18Kernel_traits_baseILj1280EfS2_S2_S2_fjLj128EEEEELb1ELb0ELb1EEEvNS_9BwdParamsE,"ax",@progbits
	.align	128
        .global         _ZN10layer_norm31ln_parallel_residual_bwd_kernelINS_13Kernel_traitsIf6__halfS2_S2_fjLj1280ELj1ELj4ELj1ELj16ENS_18Kernel_traits_baseILj1280EfS2_S2_S2_fjLj128EEEEELb1ELb0ELb1EEEvNS_9BwdParamsE
        .type           _ZN10layer_norm31ln_parallel_residual_bwd_kernelINS_13Kernel_traitsIf6__halfS2_S2_fjLj1280ELj1ELj4ELj1ELj16ENS_18Kernel_traits_baseILj1280EfS2_S2_S2_fjLj128EEEEELb1ELb0ELb1EEEvNS_9BwdParamsE,@function
        .size           _ZN10layer_norm31ln_parallel_residual_bwd_kernelINS_13Kernel_traitsIf6__halfS2_S2_fjLj1280ELj1ELj4ELj1ELj16ENS_18Kernel_traits_baseILj1280EfS2_S2_S2_fjLj128EEEEELb1ELb0ELb1EEEvNS_9BwdParamsE,(.L_x_7131 - _ZN10layer_norm31ln_parallel_residual_bwd_kernelINS_13Kernel_traitsIf6__halfS2_S2_fjLj1280ELj1ELj4ELj1ELj16ENS_18Kernel_traits_baseILj1280EfS2_S2_S2_fjLj128EEEEELb1ELb0ELb1EEEvNS_9BwdParamsE)
        .other          _ZN10layer_norm31ln_parallel_residual_bwd_kernelINS_13Kernel_traitsIf6__halfS2_S2_fjLj1280ELj1ELj4ELj1ELj16ENS_18Kernel_traits_baseILj1280EfS2_S2_S2_fjLj128EEEEELb1ELb0ELb1EEEvNS_9BwdParamsE,@"STO_CUDA_ENTRY STV_DEFAULT"
_ZN10layer_norm31ln_parallel_residual_bwd_kernelINS_13Kernel_traitsIf6__halfS2_S2_fjLj1280ELj1ELj4ELj1ELj16ENS_18Kernel_traits_baseILj1280EfS2_S2_S2_fjLj128EEEEELb1ELb0ELb1EEEvNS_9BwdParamsE:
.text._ZN10layer_norm31ln_parallel_residual_bwd_kernelINS_13Kernel_traitsIf6__halfS2_S2_fjLj1280ELj1ELj4ELj1ELj16ENS_18Kernel_traits_baseILj1280EfS2_S2_S2_fjLj128EEEEELb1ELb0ELb1EEEvNS_9BwdParamsE:
        /* <DEDUP_REMOVED lines=141> */
[----:B------:R-:W-:Y:S01]  /*08d0*/  MOV R216, RZ ;  /* 0x000000ff00d87202 */ /* 0x000fe20000000f00 */
        /* <DEDUP_REMOVED lines=131> */
.L_x_3561:
        /* <DEDUP_REMOVED lines=11> */
[----:B------:R-:W3:Y:S05]  /*11c0*/  LDL.LU R204, [R1+0x28] ;  /* 0x0000280001cc7983 */ /* 0x000eea0000300800 */
[----:B------:R-:W1:Y:S01]  /*11d0*/  LDC.64 R20, c[0x0][0x3c8] ;  /* 0x0000f200ff147b82 */ /* 0x000e620000000a00 */
[----:B------:R-:W3:Y:S07]  /*11e0*/  LDL R199, [R1+0x4] ;  /* 0x0000040001c77983 */ /* 0x000eee0000100800 */
[----:B------:R-:W1:Y:S01]  /*11f0*/  LDC.64 R200, c[0x0][0x430] ;  /* 0x00010c00ffc87b82 */ /* 0x000e620000000a00 */
[----:B0-----:R-:W-:Y:S01]  /*1200*/  LOP3.LUT R3, R3, 0x1f, RZ, 0xc0, !PT ;  /* 0x0000001f03037812 */ /* 0x001fe200078ec0ff */
[----:B------:R-:W3:Y:S03]  /*1210*/  LDL.LU R198, [R1+0x3c] ;  /* 0x00003c0001c67983 */ /* 0x000ee60000300800 */
[----:B------:R-:W-:Y:S01]  /*1220*/  LEA.HI.SX32 R7, R2, R3, 0x1d ;  /* 0x0000000302077211 */ /* 0x000fe200078feaff */
[C---:B----4-:R-:W-:Y:S01]  /*1230*/  IMAD.WIDE R2, R6.reuse, 0x4, R4 ;  /* 0x0000000406027825 */ /* 0x050fe200078e0204 */
[----:B------:R-:W4:Y:S03]  /*1240*/  LDL.LU R197, [R1+0x38] ;  /* 0x0000380001c57983 */ /* 0x000f260000300800 */
[C---:B-1----:R-:W-:Y:S01]  /*1250*/  IMAD.WIDE.U32 R16, R7.reuse, 0x10, R194 ;  /* 0x0000001007107825 */ /* 0x042fe200078e00c2 */
[----:B------:R0:W2:Y:S03]  /*1260*/  LDG.E R24, desc[UR10][R2.64] ;  /* 0x0000000a02187981 */ /* 0x0000a6000c1e1900 */
[----:B------:R-:W-:Y:S01]  /*1270*/  IMAD.WIDE.U32 R12, R7, 0x10, R202 ;  /* 0x00000010070c7825 */ /* 0x000fe200078e00ca */
[----:B------:R-:W-:Y:S01]  /*1280*/  ISETP.NE.AND P3, PT, RZ, UR7, PT ;  /* 0x00000007ff007c0c */ /* 0x000fe2000bf65270 */
[----:B------:R-:W3:Y:S04]  /*1290*/  LDG.E.128 R16, desc[UR10][R16.64] ;  /* 0x0000000a10107981 */ /* 0x000ee8000c1e1d00 */
[----:B------:R-:W4:Y:S01]  /*12a0*/  LDG.E.128 R12, desc[UR10][R12.64] ;  /* 0x0000000a0c0c7981 */ /* 0x000f22000c1e1d00 */
[----:B0-----:R-:W-:-:S03]  /*12b0*/  IMAD.WIDE R2, R6, 0x4, R20 ;  /* 0x0000000406027825 */ /* 0x001fc600078e0214 */
[----:B------:R-:W4:Y:S04]  /*12c0*/  LDL R196, [R1+0x8] ;  /* 0x0000080001c47983 */ /* 0x000f280000100800 */
[----:B------:R-:W4:Y:S01]  /*12d0*/  LDG.E R5, desc[UR10][R2.64] ;  /* 0x0000000a02057981 */ /* 0x000f22000c1e1900 */
[----:B------:R-:W-:-:S03]  /*12e0*/  IMAD.WIDE.U32 R8, R7, 0x10, R200 ;  /* 0x0000001007087825 */ /* 0x000fc600078e00c8 */
[----:B------:R-:W4:Y:S04]  /*12f0*/  LDL.LU R193, [R1+0x4c] ;  /* 0x00004c0001c17983 */ /* 0x000f280000300800 */
[----:B------:R-:W4:Y:S04]  /*1300*/  LDG.E.128 R8, desc[UR10][R8.64] ;  /* 0x0000000a08087981 */ /* 0x000f28000c1e1d00 */
[----:B------:R-:W4:Y:S04]  /*1310*/  LDL.LU R192, [R1+0x48] ;  /* 0x0000480001c07983 */ /* 0x000f280000300800 */
[----:B------:R-:W4:Y:S04]  /*1320*/  LDL R181, [R1+0xc] ;  /* 0x00000c0001b57983 */ /* 0x000f280000100800 */
[----:B------:R-:W4:Y:S04]  /*1330*/  LDL.LU R180, [R1+0x5c] ;  /* 0x00005c0001b47983 */ /* 0x000f280000300800 */
[----:B------:R-:W4:Y:S01]  /*1340*/  LDL.LU R179, [R1+0x58] ;  /* 0x0000580001b37983 */ /* 0x000f220000300800 */
[----:B--2---:R-:W-:Y:S01]  /*1350*/  FSEL R24, R24, RZ, !P3 ;  /* 0x000000ff18187208 */ /* 0x004fe20005800000 */
[----:B---3--:R-:W-:-:S05]  /*1360*/  HADD2.F32 R0, -RZ, R16.H0_H0 ;  /* 0x20000010ff007230 */ /* 0x008fca0000004100 */
[----:B------:R-:W-:Y:S01]  /*1370*/  FADD.FTZ R0, -R24, R0 ;  /* 0x0000000018007221 */ /* 0x000fe20000010100 */
[----:B----4-:R-:W-:-:S03]  /*1380*/  HADD2.F32 R23, -RZ, R12.H0_H0 ;  /* 0x2000000cff177230 */ /* 0x010fc60000004100 */
[----:B------:R-:W-:Y:S02]  /*1390*/  FMUL.FTZ R0, R5, R0 ;  /* 0x0000000005007220 */ /* 0x000fe40000410000 */
[----:B------:R-:W-:Y:S02]  /*13a0*/  FADD.FTZ R206, R23, R206 ;  /* 0x000000ce17ce7221 */ /* 0x000fe40000010000 */
[----:B------:R-:W-:-:S05]  /*13b0*/  FFMA.FTZ R178, R0, R23, R178 ;  /* 0x0000001700b27223 */ /* 0x000fca00000100b2 */
[----:B------:R0:W-:Y:S01]  /*13c0*/  STL [R1+0x18], R178 ;  /* 0x000018b201007387 */ /* 0x0001e20000100800 */
[--C-:B------:R-:W-:Y:S02]  /*13d0*/  HADD2.F32 R168, -RZ, R8.reuse.H0_H0 ;  /* 0x20000008ffa87230 */ /* 0x100fe40000004100 */
[----:B------:R-:W-:Y:S02]  /*13e0*/  HADD2.F32 R172, -RZ, R8.H1_H1 ;  /* 0x30000008ffac7230 */ /* 0x000fe40000004100 */
[--C-:B------:R-:W-:Y:S02]  /*13f0*/  HADD2.F32 R8, -RZ, R11.reuse.H0_H0 ;  /* 0x2000000bff087230 */ /* 0x100fe40000004100 */
[----:B------:R-:W-:Y:S01]  /*1400*/  HADD2.F32 R176, -RZ, R11.H1_H1 ;  /* 0x3000000bffb07230 */ /* 0x000fe20000004100 */
[----:B0-----:R-:W2:Y:S04]  /*1410*/  LDL.LU R178, [R1+0x6c] ;  /* 0x00006c0001b27983 */ /* 0x001ea80000300800 */
[----:B------:R0:W-:Y:S04]  /*1420*/  STL [R1+0x1c], R206 ;  /* 0x00001cce01007387 */ /* 0x0001e80000100800 */
[----:B------:R-:W3:Y:S01]  /*1430*/  LDL.LU R11, [R1+0x68] ;  /* 0x00006800010b7983 */ /* 0x000ee20000300800 */
[----:B------:R-:W-:-:S02]  /*1440*/  HADD2.F32 R21, -RZ, R16.H1_H1 ;  /* 0x30000010ff157230 */ /* 0x000fc40000004100 */
[----:B------:R-:W-:Y:S02]  /*1450*/  HADD2.F32 R20, -RZ, R17.H0_H0 ;  /* 0x20000011ff147230 */ /* 0x000fe40000004100 */
[--C-:B------:R-:W-:Y:S02]  /*1460*/  HADD2.F32 R173, -RZ, R9.reuse.H0_H0 ;  /* 0x20000009ffad7230 */ /* 0x100fe40000004100 */
[----:B------:R-:W-:Y:S02]  /*1470*/  HADD2.F32 R175, -RZ, R9.H1_H1 ;  /* 0x30000009ffaf7230 */ /* 0x000fe40000004100 */
[----:B-----5:R-:W-:Y:S01]  /*1480*/  FMUL.FTZ R9, R64, R168 ;  /* 0x000000a840097220 */ /* 0x020fe20000410000 */
[C---:B------:R-:W-:Y:S01]  /*1490*/  FADD.FTZ R21, -R24.reuse, R21 ;  /* 0x0000001518157221 */ /* 0x040fe20000010100 */
[--C-:B------:R-:W-:Y:S02]  /*14a0*/  HADD2.F32 R16, -RZ, R18.reuse.H0_H0 ;  /* 0x20000012ff107230 */ /* 0x100fe40000004100 */
[----:B------:R-:W-:Y:S01]  /*14b0*/  FADD.FTZ R20, -R24, R20 ;  /* 0x0000001418147221 */ /* 0x000fe20000010100 */
[----:B------:R-:W-:-:S02]  /*14c0*/  HADD2.F32 R174, -RZ, R18.H1_H1 ;  /* 0x30000012ffae7230 */ /* 0x000fc40000004100 */
[----:B------:R-:W-:Y:S01]  /*14d0*/  FFMA.FTZ R23, R22, R23, R9 ;  /* 0x0000001716177223 */ /* 0x000fe20000010009 */
[----:B------:R-:W-:Y:S02]  /*14e0*/  HADD2.F32 R18, -RZ, R12.H1_H1 ;  /* 0x3000000cff127230 */ /* 0x000fe40000004100 */
[C---:B------:R-:W-:Y:S01]  /*14f0*/  FMUL.FTZ R22, R5.reuse, R21 ;  /* 0x0000001505167220 */ /* 0x040fe20000410000 */
[--C-:B------:R-:W-:Y:S02]  /*1500*/  HADD2.F32 R25, -RZ, R19.reuse.H0_H0 ;  /* 0x20000013ff197230 */ /* 0x100fe40000004100 */
[----:B------:R-:W-:Y:S02]  /*1510*/  HADD2.F32 R27, -RZ, R19.H1_H1 ;  /* 0x30000013ff1b7230 */ /* 0x000fe40000004100 */
[----:B------:R-:W-:Y:S02]  /*1520*/  HADD2.F32 R19, -RZ, R13.H0_H0 ;  /* 0x2000000dff137230 */ /* 0x000fe40000004100 */
[----:B------:R-:W-:Y:S01]  /*1530*/  FMUL.FTZ R20, R5, R20 ;  /* 0x0000001405147220 */ /* 0x000fe20000410000 */
[----:B------:R-:W-:-:S02]  /*1540*/  HADD2.F32 R17, -RZ, R17.H1_H1 ;  /* 0x30000011ff117230 */ /* 0x000fc40000004100 */
[----:B------:R-:W-:Y:S01]  /*1550*/  FADD.FTZ R205, R18, R205 ;  /* 0x000000cd12cd7221 */ /* 0x000fe20000010000 */
[----:B------:R-:W-:Y:S01]  /*1560*/  FFMA.FTZ R204, R22, R18, R204 ;  /* 0x0000001216cc7223 */ /* 0x000fe200000100cc */
[----:B------:R-:W-:Y:S01]  /*1570*/  FADD.FTZ R198, R19, R198 ;  /* 0x000000c613c67221 */ /* 0x000fe20000010000 */
[----:B------:R-:W-:Y:S01]  /*1580*/  FMUL.FTZ R21, R65, R172 ;  /* 0x000000ac41157220 */ /* 0x000fe20000410000 */
[----:B------:R-:W-:Y:S01]  /*1590*/  FFMA.FTZ R197, R20, R19, R197 ;  /* 0x0000001314c57223 */ /* 0x000fe200000100c5 */
[----:B------:R-:W-:Y:S01]  /*15a0*/  FADD.FTZ R17, -R24, R17 ;  /* 0x0000001118117221 */ /* 0x000fe20000010100 */
[----:B------:R1:W-:Y:S01]  /*15b0*/  STL [R1+0x2c], R205 ;  /* 0x00002ccd01007387 */ /* 0x0003e20000100800 */
[----:B------:R-:W-:Y:S02]  /*15c0*/  HADD2.F32 R177, -RZ, R13.H1_H1 ;  /* 0x3000000dffb17230 */ /* 0x000fe40000004100 */
[----:B------:R-:W-:Y:S01]  /*15d0*/  FFMA.FTZ R21, R199, R18, R21 ;  /* 0x00000012c7157223 */ /* 0x000fe20000010015 */
[----:B------:R4:W-:Y:S01]  /*15e0*/  STL [R1+0x28], R204 ;  /* 0x000028cc01007387 */ /* 0x0009e20000100800 */
[----:B------:R-:W-:-:S02]  /*15f0*/  HADD2.F32 R170, -RZ, R10.H0_H0 ;  /* 0x2000000affaa7230 */ /* 0x000fc40000004100 */
[----:B------:R-:W-:Y:S01]  /*1600*/  FMUL.FTZ R18, R5, R17 ;  /* 0x0000001105127220 */ /* 0x000fe20000410000 */
[----:B------:R-:W-:Y:S01]  /*1610*/  HADD2.F32 R26, -RZ, R10.H1_H1 ;  /* 0x3000000aff1a7230 */ /* 0x000fe20000004100 */
[----:B------:R4:W-:Y:S01]  /*1620*/  STL [R1+0x3c], R198 ;  /* 0x00003cc601007387 */ /* 0x0009e20000100800 */
[----:B------:R-:W-:Y:S01]  /*1630*/  FADD.FTZ R16, -R24, R16 ;  /* 0x0000001018107221 */ /* 0x000fe20000010100 */
[----:B------:R-:W-:Y:S02]  /*1640*/  HADD2.F32 R12, -RZ, R14.H0_H0 ;  /* 0x2000000eff0c7230 */ /* 0x000fe40000004100 */
[----:B------:R4:W-:Y:S01]  /*1650*/  STL [R1+0x38], R197 ;  /* 0x000038c501007387 */ /* 0x0009e20000100800 */
[----:B------:R-:W-:-:S03]  /*1660*/  FADD.FTZ R193, R177, R193 ;  /* 0x000000c1b1c17221 */ /* 0x000fc60000010000 */
[----:B------:R-:W4:Y:S01]  /*1670*/  LDL.LU R10, [R1+0x7c] ;  /* 0x00007c00010a7983 */ /* 0x000f220000300800 */
[----:B------:R-:W-:Y:S01]  /*1680*/  FFMA.FTZ R192, R18, R177, R192 ;  /* 0x000000b112c07223 */ /* 0x000fe200000100c0 */
[----:B------:R-:W-:Y:S01]  /*1690*/  FMUL.FTZ R16, R5, R16 ;  /* 0x0000001005107220 */ /* 0x000fe20000410000 */
[----:B------:R-:W-:Y:S01]  /*16a0*/  FADD.FTZ R180, R12, R180 ;  /* 0x000000b40cb47221 */ /* 0x000fe20000010000 */
[----:B------:R4:W-:Y:S02]  /*16b0*/  STL [R1+0x4c], R193 ;  /* 0x00004cc101007387 */ /* 0x0009e40000100800 */
[----:B------:R-:W-:Y:S02]  /*16c0*/  FFMA.FTZ R179, R16, R12, R179 ;  /* 0x0000000c10b37223 */ /* 0x000fe400000100b3 */
[----:B------:R4:W-:Y:S01]  /*16d0*/  STL [R1+0x48], R192 ;  /* 0x000048c001007387 */ /* 0x0009e20000100800 */
[----:B------:R-:W-:-:S03]  /*16e0*/  HADD2.F32 R13, -RZ, R14.H1_H1 ;  /* 0x3000000eff0d7230 */ /* 0x000fc60000004100 */
[----:B------:R-:W4:Y:S01]  /*16f0*/  LDL.LU R209, [R1+0x78] ;  /* 0x0000780001d17983 */ /* 0x000f220000300800 */
[----:B------:R-:W-:-:S03]  /*1700*/  FADD.FTZ R14, -R24, R174 ;  /* 0x000000ae180e7221 */ /* 0x000fc60000010100 */
[----:B------:R-:W4:Y:S04]  /*1710*/  LDL.LU R208, [R1+0x8c] ;  /* 0x00008c0001d07983 */ /* 0x000f280000300800 */
[----:B------:R4:W-:Y:S04]  /*1720*/  STL [R1+0x5c], R180 ;  /* 0x00005cb401007387 */ /* 0x0009e80000100800 */
[----:B------:R-:W4:Y:S04]  /*1730*/  LDL.LU R207, [R1+0x88] ;  /* 0x0000880001cf7983 */ /* 0x000f280000300800 */
[----:B------:R4:W-:Y:S01]  /*1740*/  STL [R1+0x58], R179 ;  /* 0x000058b301007387 */ /* 0x0009e20000100800 */
[----:B------:R-:W-:-:S03]  /*1750*/  FMUL.FTZ R14, R5, R14 ;  /* 0x0000000e050e7220 */ /* 0x000fc60000410000 */
[----:B------:R-:W4:Y:S01]  /*1760*/  LDL.LU R174, [R1+0x24] ;  /* 0x0000240001ae7983 */ /* 0x000f220000300800 */
[----:B------:R-:W-:-:S03]  /*1770*/  FMUL.FTZ R9, R66, R173 ;  /* 0x000000ad42097220 */ /* 0x000fc60000410000 */
[----:B0-----:R-:W4:Y:S01]  /*1780*/  LDL.LU R206, [R1+0x20] ;  /* 0x0000200001ce7983 */ /* 0x001f220000300800 */
[----:B------:R-:W-:Y:S01]  /*1790*/  FFMA.FTZ R19, R196, R19, R9 ;  /* 0x00000013c4137223 */ /* 0x000fe20000010009 */
[----:B--2---:R-:W-:-:S05]  /*17a0*/  FADD.FTZ R178, R13, R178 ;  /* 0x000000b20db27221 */ /* 0x004fca0000010000 */
[----:B------:R-:W-:Y:S01]  /*17b0*/  STL [R1+0x6c], R178 ;  /* 0x00006cb201007387 */ /* 0x000fe20000100800 */
[----:B---3--:R-:W-:-:S03]  /*17c0*/  FFMA.FTZ R11, R14, R13, R11 ;  /* 0x0000000d0e0b7223 */ /* 0x008fc6000001000b */
[----:B-1----:R-:W2:Y:S04]  /*17d0*/  LDL.LU R205, [R1+0x34] ;  /* 0x0000340001cd7983 */ /* 0x002ea80000300800 */
[----:B----4-:R-:W3:Y:S04]  /*17e0*/  LDL.LU R204, [R1+0x30] ;  /* 0x0000300001cc7983 */ /* 0x010ee80000300800 */
[----:B------:R0:W-:Y:S04]  /*17f0*/  STL [R1+0x68], R11 ;  /* 0x0000680b01007387 */ /* 0x0001e80000100800 */
[----:B------:R-:W4:Y:S04]  /*1800*/  LDL.LU R199, [R1+0x44] ;  /* 0x0000440001c77983 */ /* 0x000f280000300800 */
[----:B------:R-:W4:Y:S04]  /*1810*/  LDL.LU R198, [R1+0x40] ;  /* 0x0000400001c67983 */ /* 0x000f280000300800 */
[----:B------:R-:W4:Y:S04]  /*1820*/  LDL.LU R197, [R1+0x54] ;  /* 0x0000540001c57983 */ /* 0x000f280000300800 */
[----:B------:R-:W4:Y:S01]  /*1830*/  LDL.LU R196, [R1+0x50] ;  /* 0x0000500001c47983 */ /* 0x000f220000300800 */
[----:B------:R-:W-:-:S02]  /*1840*/  HADD2.F32 R169, -RZ, R15.H0_H0 ;  /* 0x2000000fffa97230 */ /* 0x000fc40000004100 */
[----:B------:R-:W-:Y:S01]  /*1850*/  FMUL.FTZ R17, R67, R175 ;  /* 0x000000af43117220 */ /* 0x000fe20000410000 */
[----:B------:R-:W-:Y:S02]  /*1860*/  HADD2.F32 R171, -RZ, R15.H1_H1 ;  /* 0x3000000fffab7230 */ /* 0x000fe40000004100 */
[----:B------:R-:W-:Y:S01]  /*1870*/  FMUL.FTZ R15, R60, R170 ;  /* 0x000000aa3c0f7220 */ /* 0x000fe20000410000 */
[----:B------:R-:W4:Y:S01]  /*1880*/  LDL.LU R193, [R1+0x64] ;  /* 0x0000640001c17983 */ /* 0x000f220000300800 */
[----:B------:R-:W-:Y:S01]  /*1890*/  IADD3 R4, PT, PT, R7, 0x20, RZ ;  /* 0x0000002007047810 */ /* 0x000fe20007ffe0ff */
[----:B------:R-:W-:Y:S02]  /*18a0*/  FFMA.FTZ R17, R181, R177, R17 ;  /* 0x000000b1b5117223 */ /* 0x000fe40000010011 */
[----:B------:R-:W4:Y:S01]  /*18b0*/  LDL.LU R192, [R1+0x60] ;  /* 0x0000600001c07983 */ /* 0x000f220000300800 */
[----:B------:R-:W-:Y:S01]  /*18c0*/  FFMA.FTZ R15, R100, R12, R15 ;  /* 0x0000000c640f7223 */ /* 0x000fe2000001000f */
[----:B------:R-:W-:-:S02]  /*18d0*/  FADD.FTZ R12, -R24, R25 ;  /* 0x00000019180c7221 */ /* 0x000fc40000010100 */
[----:B------:R-:W4:Y:S01]  /*18e0*/  LDL.LU R181, [R1+0x74] ;  /* 0x0000740001b57983 */ /* 0x000f220000300800 */
[----:B------:R-:W-:-:S03]  /*18f0*/  IMAD.WIDE.U32 R132, R4, 0x10, R194 ;  /* 0x0000001004847825 */ /* 0x000fc600078e00c2 */
[----:B------:R-:W4:Y:S01]  /*1900*/  LDL.LU R180, [R1+0x70] ;  /* 0x0000700001b47983 */ /* 0x000f220000300800 */
[----:B------:R-:W-:-:S03]  /*1910*/  FADD.FTZ R10, R169, R10 ;  /* 0x0000000aa90a7221 */ /* 0x000fc60000010000 */
[----:B------:R-:W4:Y:S01]  /*1920*/  LDL.LU R179, [R1+0x84] ;  /* 0x0000840001b37983 */ /* 0x000f220000300800 */
[----:B0-----:R-:W-:-:S03]  /*1930*/  FADD.FTZ R11, -R24, R27 ;  /* 0x0000001b180b7221 */ /* 0x001fc60000010100 */
[----:B------:R-:W-:Y:S01]  /*1940*/  STL [R1+0x7c], R10 ;  /* 0x00007c0a01007387 */ /* 0x000fe20000100800 */
[----:B------:R-:W-:-:S03]  /*1950*/  FMUL.FTZ R12, R5, R12 ;  /* 0x0000000c050c7220 */ /* 0x000fc60000410000 */
[----:B------:R-:W4:Y:S01]  /*1960*/  LDL.LU R25, [R1+0x80] ;  /* 0x0000800001197983 */ /* 0x000f220000300800 */
[----:B------:R-:W-:-:S04]  /*1970*/  IMAD.WIDE.U32 R140, R4, 0x10, R202 ;  /* 0x00000010048c7825 */ /* 0x000fc800078e00ca */
[----:B------:R-:W-:Y:S01]  /*1980*/  FMUL.FTZ R11, R5, R11 ;  /* 0x0000000b050b7220 */ /* 0x000fe20000410000 */
[----:B------:R-:W-:Y:S01]  /*1990*/  FFMA.FTZ R209, R12, R169, R209 ;  /* 0x000000a90cd17223 */ /* 0x000fe200000100d1 */
[----:B------:R-:W4:Y:S01]  /*19a0*/  LDG.E.128 R132, desc[UR10][R132.64] ;  /* 0x0000000a84847981 */ /* 0x000f22000c1e1d00 */
[----:B------:R-:W-:-:S03]  /*19b0*/  FADD.FTZ R208, R171, R208 ;  /* 0x000000d0abd07221 */ /* 0x000fc60000010000 */
[----:B------:R-:W4:Y:S04]  /*19c0*/  LDL.LU R178, [R1+0x94] ;  /* 0x0000940001b27983 */ /* 0x000f280000300800 */
[----:B------:R-:W4:Y:S01]  /*19d0*/  LDG.E.128 R140, desc[UR10][R140.64] ;  /* 0x0000000a8c8c7981 */ /* 0x000f22000c1e1d00 */
[----:B------:R-:W-:-:S03]  /*19e0*/  FFMA.FTZ R207, R11, R171, R207 ;  /* 0x000000ab0bcf7223 */ /* 0x000fc600000100cf */
[----:B------:R-:W4:Y:S04]  /*19f0*/  LDL.LU R177, [R1+0x90] ;  /* 0x0000900001b17983 */ /* 0x000f280000300800 */
[----:B------:R-:W-:Y:S01]  /*1a00*/  STL [R1+0x78], R209 ;  /* 0x000078d101007387 */ /* 0x000fe20000100800 */
[----:B------:R-:W-:-:S03]  /*1a10*/  FADD.FTZ R174, R168, R174 ;  /* 0x000000aea8ae7221 */ /* 0x000fc60000010000 */
[----:B------:R-:W-:Y:S04]  /*1a20*/  STL [R1+0x8c], R208 ;  /* 0x00008cd001007387 */ /* 0x000fe80000100800 */
[----:B------:R0:W-:Y:S04]  /*1a30*/  STL [R1+0x24], R174 ;  /* 0x000024ae01007387 */ /* 0x0001e80000100800 */
[----:B------:R-:W-:Y:S01]  /*1a40*/  STL [R1+0x88], R207 ;  /* 0x000088cf01007387 */ /* 0x000fe20000100800 */
[----:B------:R-:W-:-:S03]  /*1a50*/  FFMA.FTZ R206, R0, R168, R206 ;  /* 0x000000a800ce7223 */ /* 0x000fc600000100ce */
[----:B0-----:R-:W4:Y:S04]  /*1a60*/  LDL.LU R174, [R1+0x9c] ;  /* 0x00009c0001ae7983 */ /* 0x001f280000300800 */
[----:B------:R-:W4:Y:S04]  /*1a70*/  LDL.LU R27, [R1+0x98] ;  /* 0x00009800011b7983 */ /* 0x000f280000300800 */
[----:B------:R-:W-:Y:S01]  /*1a80*/  STL [R1+0x20], R206 ;  /* 0x000020ce01007387 */ /* 0x000fe20000100800 */
[----:B--2---:R-:W-:Y:S01]  /*1a90*/  FADD.FTZ R205, R172, R205 ;  /* 0x000000cdaccd7221 */ /* 0x004fe20000010000 */
[----:B---3--:R-:W-:-:S04]  /*1aa0*/  FFMA.FTZ R204, R22, R172, R204 ;  /* 0x000000ac16cc7223 */ /* 0x008fc800000100cc */
[----:B------:R-:W-:Y:S01]  /*1ab0*/  STL [R1+0x34], R205 ;  /* 0x000034cd01007387 */ /* 0x000fe20000100800 */
[----:B----4-:R-:W-:-:S03]  /*1ac0*/  FADD.FTZ R199, R173, R199 ;  /* 0x000000c7adc77221 */ /* 0x010fc60000010000 */
[----:B------:R-:W-:Y:S01]  /*1ad0*/  STL [R1+0x30], R204 ;  /* 0x000030cc01007387 */ /* 0x000fe20000100800 */
[----:B------:R-:W-:-:S03]  /*1ae0*/  FFMA.FTZ R198, R20, R173, R198 ;  /* 0x000000ad14c67223 */ /* 0x000fc600000100c6 */
[----:B------:R-:W-:Y:S01]  /*1af0*/  STL [R1+0x44], R199 ;  /* 0x000044c701007387 */ /* 0x000fe20000100800 */
[----:B------:R-:W-:-:S03]  /*1b00*/  FADD.FTZ R197, R175, R197 ;  /* 0x000000c5afc57221 */ /* 0x000fc60000010000 */
[----:B------:R-:W-:Y:S01]  /*1b10*/  STL [R1+0x40], R198 ;  /* 0x000040c601007387 */ /* 0x000fe20000100800 */
[----:B------:R-:W-:-:S03]  /*1b20*/  FFMA.FTZ R196, R18, R175, R196 ;  /* 0x000000af12c47223 */ /* 0x000fc600000100c4 */
[----:B------:R-:W-:Y:S04]  /*1b30*/  STL [R1+0x54], R197 ;  /* 0x000054c501007387 */ /* 0x000fe80000100800 */
[----:B------:R-:W-:Y:S04]  /*1b40*/  STL [R1+0x50], R196 ;  /* 0x000050c401007387 */ /* 0x000fe80000100800 */
[----:B------:R-:W2:Y:S04]  /*1b50*/  LDL.LU R173, [R1+0xac] ;  /* 0x0000ac0001ad7983 */ /* 0x000ea80000300800 */
[----:B------:R-:W3:Y:S01]  /*1b60*/  LDL.LU R172, [R1+0xa8] ;  /* 0x0000a80001ac7983 */ /* 0x000ee20000300800 */
[----:B------:R-:W-:-:S04]  /*1b70*/  IMAD.WIDE.U32 R136, R4, 0x10, R200 ;  /* 0x0000001004887825 */ /* 0x000fc800078e00c8 */
[----:B------:R-:W-:Y:S01]  /*1b80*/  FADD.FTZ R193, R170, R193 ;  /* 0x000000c1aac17221 */ /* 0x000fe20000010000 */
[----:B------:R-:W-:Y:S01]  /*1b90*/  FFMA.FTZ R192, R16, R170, R192 ;  /* 0x000000aa10c07223 */ /* 0x000fe200000100c0 */
[----:B------:R-:W-:Y:S01]  /*1ba0*/  FADD.FTZ R181, R26, R181 ;  /* 0x000000b51ab57221 */ /* 0x000fe20000010000 */
[----:B------:R-:W4:Y:S04]  /*1bb0*/  LDG.E.128 R136, desc[UR10][R136.64] ;  /* 0x0000000a88887981 */ /* 0x000f28000c1e1d00 */
[----:B------:R-:W-:Y:S01]  /*1bc0*/  STL [R1+0x64], R193 ;  /* 0x000064c101007387 */ /* 0x000fe20000100800 */
[----:B------:R-:W-:-:S03]  /*1bd0*/  FFMA.FTZ R25, R12, R8, R25 ;  /* 0x000000080c197223 */ /* 0x000fc60000010019 */
[----:B------:R0:W-:Y:S04]  /*1be0*/  STL [R1+0x60], R192 ;  /* 0x000060c001007387 */ /* 0x0001e80000100800 */
[----:B------:R-:W-:Y:S04]  /*1bf0*/  STL [R1+0x74], R181 ;  /* 0x000074b501007387 */ /* 0x000fe80000100800 */
[----:B------:R1:W-:Y:S01]  /*1c00*/  STL [R1+0x80], R25 ;  /* 0x0000801901007387 */ /* 0x0003e20000100800 */
[----:B------:R-:W-:Y:S01]  /*1c10*/  FMUL.FTZ R10, R62, R8 ;  /* 0x000000083e0a7220 */ /* 0x000fe20000410000 */
[----:B------:R-:W-:Y:S01]  /*1c20*/  FADD.FTZ R179, R8, R179 ;  /* 0x000000b308b37221 */ /* 0x000fe20000010000 */
[----:B------:R-:W-:Y:S01]  /*1c30*/  FFMA.FTZ R180, R14, R26, R180 ;  /* 0x0000001a0eb47223 */ /* 0x000fe200000100b4 */
[----:B------:R-:W-:-:S02]  /*1c40*/  HADD2.F32 R8, -RZ, R140.H0_H0 ;  /* 0x2000008cff087230 */ /* 0x000fc40000004100 */
[----:B------:R-:W-:Y:S01]  /*1c50*/  FADD.FTZ R178, R176, R178 ;  /* 0x000000b2b0b27221 */ /* 0x000fe20000010000 */
[----:B------:R-:W-:Y:S01]  /*1c60*/  FMUL.FTZ R9, R61, R26 ;  /* 0x0000001a3d097220 */ /* 0x000fe20000410000 */
[----:B------:R-:W-:Y:S01]  /*1c70*/  FFMA.FTZ R177, R11, R176, R177 ;  /* 0x000000b00bb17223 */ /* 0x000fe200000100b1 */
[----:B0-----:R-:W0:Y:S01]  /*1c80*/  LDC.64 R192, c[0x0][0x438] ;  /* 0x00010e00ffc07b82 */ /* 0x001e220000000a00 */
[--C-:B-1----:R-:W-:Y:S01]  /*1c90*/  HADD2.F32 R25, -RZ, R132.reuse.H0_H0 ;  /* 0x20000084ff197230 */ /* 0x102fe20000004100 */
[----:B------:R-:W-:Y:S04]  /*1ca0*/  STL [R1+0x70], R180 ;  /* 0x000070b401007387 */ /* 0x000fe80000100800 */
[----:B------:R-:W-:Y:S01]  /*1cb0*/  FADD.FTZ R25, -R24, R25 ;  /* 0x0000001918197221 */ /* 0x000fe20000010100 */
[----:B------:R-:W-:Y:S03]  /*1cc0*/  STL [R1+0x84], R179 ;  /* 0x000084b301007387 */ /* 0x000fe60000100800 */
[----:B------:R-:W-:Y:S01]  /*1cd0*/  FMUL.FTZ R25, R5, R25 ;  /* 0x0000001905197220 */ /* 0x000fe20000410000 */
[----:B------:R-:W-:Y:S01]  /*1ce0*/  STL [R1+0x94], R178 ;  /* 0x000094b201007387 */ /* 0x000fe20000100800 */
[----:B------:R-:W-:-:S03]  /*1cf0*/  HADD2.F32 R132, -RZ, R132.H1_H1 ;  /* 0x30000084ff847230 */ /* 0x000fc60000004100 */
[----:B------:R-:W-:Y:S04]  /*1d00*/  STL [R1+0x90], R177 ;  /* 0x000090b101007387 */ /* 0x000fe80000100800 */
[----:B------:R-:W4:Y:S01]  /*1d10*/  LDL.LU R175, [R1+0xbc] ;  /* 0x0000bc0001af7983 */ /* 0x000f220000300800 */
[----:B------:R-:W-:Y:S01]  /*1d20*/  FADD.FTZ R174, R8, R174 ;  /* 0x000000ae08ae7221 */ /* 0x000fe20000010000 */
[----:B------:R-:W-:-:S04]  /*1d30*/  FFMA.FTZ R27, R25, R8, R27 ;  /* 0x00000008191b7223 */ /* 0x000fc8000001001b */
[----:B------:R1:W-:Y:S01]  /*1d40*/  STL [R1+0x9c], R174 ;  /* 0x00009cae01007387 */ /* 0x0003e20000100800 */
[----:B------:R-:W-:-:S03]  /*1d50*/  FADD.FTZ R132, -R24, R132 ;  /* 0x0000008418847221 */ /* 0x000fc60000010100 */
[----:B-1----:R-:W4:Y:S04]  /*1d60*/  LDL.LU R174, [R1+0xb8] ;  /* 0x0000b80001ae7983 */ /* 0x002f280000300800 */
[----:B------:R-:W4:Y:S04]  /*1d70*/  LDL.LU R205, [R1+0xa4] ;  /* 0x0000a40001cd7983 */ /* 0x000f280000300800 */
[----:B------:R-:W4:Y:S04]  /*1d80*/  LDL.LU R199, [R1+0xa0] ;  /* 0x0000a00001c77983 */ /* 0x000f280000300800 */
[----:B------:R1:W-:Y:S01]  /*1d90*/  STL [R1+0x98], R27 ;  /* 0x0000981b01007387 */ /* 0x0003e20000100800 */
[----:B------:R-:W-:-:S03]  /*1da0*/  FMUL.FTZ R132, R5, R132 ;  /* 0x0000008405847220 */ /* 0x000fc60000410000 */
[----:B------:R-:W4:Y:S04]  /*1db0*/  LDL.LU R207, [R1+0xcc] ;  /* 0x0000cc0001cf7983 */ /* 0x000f280000300800 */
[----:B------:R-:W4:Y:S01]  /*1dc0*/  LDL.LU R206, [R1+0xc8] ;  /* 0x0000c80001ce7983 */ /* 0x000f220000300800 */
[----:B-1----:R-:W-:-:S05]  /*1dd0*/  HADD2.F32 R27, -RZ, R140.H1_H1 ;  /* 0x3000008cff1b7230 */ /* 0x002fca0000004100 */
[----:B--2---:R-:W-:Y:S01]  /*1de0*/  FADD.FTZ R173, R27, R173 ;  /* 0x000000ad1bad7221 */ /* 0x004fe20000010000 */
[----:B---3--:R-:W-:-:S04]  /*1df0*/  FFMA.FTZ R172, R132, R27, R172 ;  /* 0x0000001b84ac7223 */ /* 0x008fc800000100ac */
[----:B------:R-:W-:Y:S04]  /*1e00*/  STL [R1+0xac], R173 ;  /* 0x0000acad01007387 */ /* 0x000fe80000100800 */
[----:B------:R-:W2:Y:S04]  /*1e10*/  LDL.LU R204, [R1+0xb4] ;  /* 0x0000b40001cc7983 */ /* 0x000ea80000300800 */
[----:B------:R-:W-:Y:S04]  /*1e20*/  STL [R1+0xa8], R172 ;  /* 0x0000a8ac01007387 */ /* 0x000fe80000100800 */
[----:B------:R-:W3:Y:S01]  /*1e30*/  LDL.LU R198, [R1+0xb0] ;  /* 0x0000b00001c67983 */ /* 0x000ee20000300800 */
[----:B----4-:R-:W-:-:S02]  /*1e40*/  HADD2.F32 R180, -RZ, R136.H0_H0 ;  /* 0x20000088ffb47230 */ /* 0x010fc40000004100 */
[----:B------:R-:W-:-:S03]  /*1e50*/  HADD2.F32 R181, -RZ, R136.H1_H1 ;  /* 0x30000088ffb57230 */ /* 0x000fc60000004100 */
[----:B------:R-:W-:-:S04]  /*1e60*/  FMUL.FTZ R26, R56, R180 ;  /* 0x000000b4381a7220 */ /* 0x000fc80000410000 */
[----:B------:R-:W-:Y:S01]  /*1e70*/  FFMA.FTZ R8, R96, R8, R26 ;  /* 0x0000000860087223 */ /* 0x000fe2000001001a */
[----:B------:R-:W-:-:S04]  /*1e80*/  FMUL.FTZ R26, R57, R181 ;  /* 0x000000b5391a7220 */ /* 0x000fc80000410000 */
[----:B------:R-:W-:Y:S01]  /*1e90*/  FFMA.FTZ R27, R97, R27, R26 ;  /* 0x0000001b611b7223 */ /* 0x000fe2000001001a */
[----:B------:R-:W-:Y:S02]  /*1ea0*/  HADD2.F32 R26, -RZ, R133.H0_H0 ;  /* 0x20000085ff1a7230 */ /* 0x000fe40000004100 */
[----:B------:R-:W-:-:S03]  /*1eb0*/  HADD2.F32 R140, -RZ, R141.H0_H0 ;  /* 0x2000008dff8c7230 */ /* 0x000fc60000004100 */
[----:B------:R-:W-:Y:S01]  /*1ec0*/  FADD.FTZ R26, -R24, R26 ;  /* 0x0000001a181a7221 */ /* 0x000fe20000010100 */
[----:B------:R-:W-:-:S03]  /*1ed0*/  HADD2.F32 R136, -RZ, R133.H1_H1 ;  /* 0x30000085ff887230 */ /* 0x000fc60000004100 */
[----:B------:R-:W-:Y:S02]  /*1ee0*/  FMUL.FTZ R26, R5, R26 ;  /* 0x0000001a051a7220 */ /* 0x000fe40000410000 */
[----:B------:R-:W-:Y:S01]  /*1ef0*/  FADD.FTZ R136, -R24, R136 ;  /* 0x0000008818887221 */ /* 0x000fe20000010100 */
[----:B------:R-:W-:Y:S02]  /*1f00*/  HADD2.F32 R141, -RZ, R141.H1_H1 ;  /* 0x3000008dff8d7230 */ /* 0x000fe40000004100 */
[----:B------:R-:W-:Y:S01]  /*1f10*/  FADD.FTZ R175, R140, R175 ;  /* 0x000000af8caf7221 */ /* 0x000fe20000010000 */
[----:B------:R-:W-:Y:S01]  /*1f20*/  FFMA.FTZ R174, R26, R140, R174 ;  /* 0x0000008c1aae7223 */ /* 0x000fe200000100ae */
[----:B------:R-:W-:-:S04]  /*1f30*/  FADD.FTZ R205, R180, R205 ;  /* 0x000000cdb4cd7221 */ /* 0x000fc80000010000 */
[----:B------:R-:W-:Y:S01]  /*1f40*/  STL [R1+0xb8], R174 ;  /* 0x0000b8ae01007387 */ /* 0x000fe20000100800 */
[----:B------:R-:W-:Y:S01]  /*1f50*/  FFMA.FTZ R199, R25, R180, R199 ;  /* 0x000000b419c77223 */ /* 0x000fe200000100c7 */
[----:B------:R-:W-:Y:S02]  /*1f60*/  FMUL.FTZ R180, R5, R136 ;  /* 0x0000008805b47220 */ /* 0x000fe40000410000 */
[----:B------:R-:W-:Y:S04]  /*1f70*/  STL [R1+0xbc], R175 ;  /* 0x0000bcaf01007387 */ /* 0x000fe80000100800 */
[----:B------:R1:W-:Y:S01]  /*1f80*/  STL [R1+0xa4], R205 ;  /* 0x0000a4cd01007387 */ /* 0x0003e20000100800 */
[----:B------:R-:W-:Y:S01]  /*1f90*/  FADD.FTZ R207, R141, R207 ;  /* 0x000000cf8dcf7221 */ /* 0x000fe20000010000 */
[----:B------:R-:W-:-:S02]  /*1fa0*/  FFMA.FTZ R206, R180, R141, R206 ;  /* 0x0000008db4ce7223 */ /* 0x000fc400000100ce */
[----:B-1----:R-:W4:Y:S04]  /*1fb0*/  LDL.LU R205, [R1+0xdc] ;  /* 0x0000dc0001cd7983 */ /* 0x002f280000300800 */
[----:B------:R1:W-:Y:S04]  /*1fc0*/  STL [R1+0xa0], R199 ;  /* 0x0000a0c701007387 */ /* 0x0003e80000100800 */
[----:B-1----:R-:W4:Y:S04]  /*1fd0*/  LDL.LU R199, [R1+0xd8] ;  /* 0x0000d80001c77983 */ /* 0x002f280000300800 */
[----:B------:R-:W-:Y:S04]  /*1fe0*/  STL [R1+0xcc], R207 ;  /* 0x0000cccf01007387 */ /* 0x000fe80000100800 */
[----:B------:R-:W-:Y:S01]  /*1ff0*/  STL [R1+0xc8], R206 ;  /* 0x0000c8ce01007387 */ /* 0x000fe20000100800 */
[----:B--2---:R-:W-:-:S05]  /*2000*/  FADD.FTZ R204, R181, R204 ;  /* 0x000000ccb5cc7221 */ /* 0x004fca0000010000 */
[----:B------:R1:W-:Y:S01]  /*2010*/  STL [R1+0xb4], R204 ;  /* 0x0000b4cc01007387 */ /* 0x0003e20000100800 */
[----:B---3--:R-:W-:-:S03]  /*2020*/  FFMA.FTZ R198, R132, R181, R198 ;  /* 0x000000b584c67223 */ /* 0x008fc600000100c6 */
[----:B-1----:R-:W2:Y:S04]  /*2030*/  LDL.LU R204, [R1+0xec] ;  /* 0x0000ec0001cc7983 */ /* 0x002ea80000300800 */
[----:B------:R-:W3:Y:S04]  /*2040*/  LDL.LU R207, [R1+0xe8] ;  /* 0x0000e80001cf7983 */ /* 0x000ee80000300800 */
[----:B------:R-:W3:Y:S04]  /*2050*/  LDL.LU R215, [R1+0xc4] ;  /* 0x0000c40001d77983 */ /* 0x000ee80000300800 */
[----:B------:R1:W-:Y:S04]  /*2060*/  STL [R1+0xb0], R198 ;  /* 0x0000b0c601007387 */ /* 0x0003e80000100800 */
[----:B------:R-:W3:Y:S04]  /*2070*/  LDL.LU R214, [R1+0xc0] ;  /* 0x0000c00001d67983 */ /* 0x000ee80000300800 */
[----:B------:R-:W3:Y:S01]  /*2080*/  LDL.LU R206, [R1+0xd4] ;  /* 0x0000d40001ce7983 */ /* 0x000ee20000300800 */
[----:B------:R-:W-:Y:S01]  /*2090*/  ISETP.NE.U32.AND P0, PT, RZ, UR14, PT ;  /* 0x0000000eff007c0c */ /* 0x000fe2000bf05070 */
[----:B------:R-:W-:Y:S01]  /*20a0*/  FFMA.FTZ R13, R101, R13, R9 ;  /* 0x0000000d650d7223 */ /* 0x000fe20000010009 */
[----:B0-----:R-:W-:Y:S01]  /*20b0*/  ISETP.NE.U32.AND P1, PT, R192, RZ, PT ;  /* 0x000000ffc000720c */ /* 0x001fe20003f25070 */
[--C-:B------:R-:W-:Y:S01]  /*20c0*/  HADD2.F32 R197, -RZ, R137.reuse.H0_H0 ;  /* 0x20000089ffc57230 */ /* 0x100fe20000004100 */
[----:B------:R-:W-:Y:S01]  /*20d0*/  ISETP.NE.AND.EX P0, PT, RZ, UR15, PT, P0 ;  /* 0x0000000fff007c0c */ /* 0x000fe2000bf05300 */
[----:B------:R-:W-:Y:S01]  /*20e0*/  FMUL.FTZ R9, R63, R176 ;  /* 0x000000b03f097220 */ /* 0x000fe20000410000 */
[----:B------:R-:W-:Y:S01]  /*20f0*/  ISETP.NE.AND.EX P1, PT, R193, RZ, PT, P1 ;  /* 0x000000ffc100720c */ /* 0x000fe20003f25310 */
[----:B------:R-:W-:Y:S01]  /*2100*/  HADD2.F32 R196, -RZ, R137.H1_H1 ;  /* 0x30000089ffc47230 */ /* 0x000fe20000004100 */
[----:B------:R-:W-:Y:S01]  /*2110*/  IADD3 R2, PT, PT, R7, 0x60, RZ ;  /* 0x0000006007027810 */ /* 0x000fe20007ffe0ff */
[----:B------:R-:W-:Y:S01]  /*2120*/  FFMA.FTZ R9, R103, R171, R9 ;  /* 0x000000ab67097223 */ /* 0x000fe20000010009 */
[----:B------:R-:W-:Y:S01]  /*2130*/  HADD2.F32 R181, -RZ, R134.H1_H1 ;  /* 0x30000086ffb57230 */ /* 0x000fe20000004100 */
[----:B------:R-:W-:Y:S01]  /*2140*/  IADD3 R136, PT, PT, R7, 0x80, RZ ;  /* 0x0000008007887810 */ /* 0x000fe20007ffe0ff */
[----:B------:R-:W3:Y:S05]  /*2150*/  LDL.LU R213, [R1+0xd0] ;  /* 0x0000d00001d57983 */ /* 0x000eea0000300800 */
[----:B------:R-:W0:Y:S01]  /*2160*/  @P0 LDC.64 R170, c[0x0][0x3b8] ;  /* 0x0000ee00ffaa0b82 */ /* 0x000e220000000a00 */
[----:B------:R-:W-:-:S07]  /*2170*/  FMUL.FTZ R133, R58, R197 ;  /* 0x000000c53a857220 */ /* 0x000fce0000410000 */
[----:B------:R-:W1:Y:S01]  /*2180*/  @P0 LDC.64 R172, c[0x0][0x3b8] ;  /* 0x0000ee00ffac0b82 */ /* 0x000e620000000a00 */
[----:B------:R-:W-:Y:S01]  /*2190*/  FFMA.FTZ R133, R98, R140, R133 ;  /* 0x0000008c62857223 */ /* 0x000fe20000010085 */
[----:B------:R-:W-:-:S06]  /*21a0*/  HADD2.F32 R140, -RZ, R134.H0_H0 ;  /* 0x20000086ff8c7230 */ /* 0x000fcc0000004100 */
[----:B------:R-:W1:Y:S01]  /*21b0*/  @P0 LDC.64 R176, c[0x0][0x3b8] ;  /* 0x0000ee00ffb00b82 */ /* 0x000e620000000a00 */
[----:B------:R-:W-:Y:S01]  /*21c0*/  FMUL.FTZ R137, R59, R196 ;  /* 0x000000c43b897220 */ /* 0x000fe20000410000 */
[----:B------:R-:W-:-:S06]  /*21d0*/  FADD.FTZ R140, -R24, R140 ;  /* 0x0000008c188c7221 */ /* 0x000fcc0000010100 */
[----:B------:R-:W3:Y:S01]  /*21e0*/  @P1 LDC.64 R174, c[0x0][0x438] ;  /* 0x00010e00ffae1b82 */ /* 0x000ee20000000a00 */
[----:B------:R-:W-:Y:S01]  /*21f0*/  FFMA.FTZ R141, R99, R141, R137 ;  /* 0x0000008d638d7223 */ /* 0x000fe20000010089 */
[----:B------:R-:W-:Y:S02]  /*2200*/  HADD2.F32 R137, -RZ, R142.H0_H0 ;  /* 0x2000008eff897230 */ /* 0x000fe40000004100 */
[----:B------:R-:W-:Y:S01]  /*2210*/  FMUL.FTZ R140, R5, R140 ;  /* 0x0000008c058c7220 */ /* 0x000fe20000410000 */
[----:B0-----:R-:W-:-:S04]  /*2220*/  @P0 IMAD.WIDE.U32 R170, R4, 0x8, R170 ;  /* 0x0000000804aa0825 */ /* 0x001fc800078e00aa */
[----:B------:R-:W-:Y:S01]  /*2230*/  FADD.FTZ R181, -R24, R181 ;  /* 0x000000b518b57221 */ /* 0x000fe20000010100 */
[----:B------:R-:W3:Y:S01]  /*2240*/  LDL.LU R212, [R1+0xe4] ;  /* 0x0000e40001d47983 */ /* 0x000ee20000300800 */
[----:B------:R-:W-:Y:S01]  /*2250*/  HADD2.F32 R142, -RZ, R142.H1_H1 ;  /* 0x3000008eff8e7230 */ /* 0x000fe20000004100 */
[----:B------:R-:W-:Y:S02]  /*2260*/  IADD3 R3, PT, PT, R7, 0x40, RZ ;  /* 0x0000004007037810 */ /* 0x000fe40007ffe0ff */
[----:B------:R0:W5:Y:S01]  /*2270*/  @P0 LDG.E.64 R188, desc[UR10][R170.64] ;  /* 0x0000000aaabc0981 */ /* 0x000162000c1e1b00 */
[----:B----4-:R-:W-:Y:S01]  /*2280*/  FADD.FTZ R205, R137, R205 ;  /* 0x000000cd89cd7221 */ /* 0x010fe20000010000 */
[----:B------:R-:W-:Y:S01]  /*2290*/  FMUL.FTZ R181, R5, R181 ;  /* 0x000000b505b57220 */ /* 0x000fe20000410000 */
[----:B-1----:R-:W-:Y:S02]  /*22a0*/  HADD2.F32 R198, -RZ, R138.H0_H0 ;  /* 0x2000008affc67230 */ /* 0x002fe40000004100 */
[----:B------:R-:W-:Y:S01]  /*22b0*/  FFMA.FTZ R10, R102, R169, R10 ;  /* 0x000000a9660a7223 */ /* 0x000fe2000001000a */
[----:B------:R-:W1:Y:S01]  /*22c0*/  @P1 LDC.64 R178, c[0x0][0x438] ;  /* 0x00010e00ffb21b82 */ /* 0x000e620000000a00 */
[----:B------:R4:W-:Y:S01]  /*22d0*/  STL [R1+0xdc], R205 ;  /* 0x0000dccd01007387 */ /* 0x0009e20000100800 */
[----:B0-----:R-:W-:-:S03]  /*22e0*/  @P0 IMAD.WIDE.U32 R170, R2, 0x8, R172 ;  /* 0x0000000802aa0825 */ /* 0x001fc600078e00ac */
[----:B------:R-:W3:Y:S03]  /*22f0*/  LDL.LU R211, [R1+0xe0] ;  /* 0x0000e00001d37983 */ /* 0x000ee60000300800 */
[----:B------:R-:W0:Y:S01]  /*2300*/  @P0 LDC.64 R168, c[0x0][0x3b8] ;  /* 0x0000ee00ffa80b82 */ /* 0x000e220000000a00 */
[----:B------:R-:W-:Y:S01]  /*2310*/  FFMA.FTZ R199, R140, R137, R199 ;  /* 0x000000898cc77223 */ /* 0x000fe200000100c7 */
[----:B------:R-:W-:Y:S01]  /*2320*/  @P0 IMAD.WIDE.U32 R172, R136, 0x8, R176 ;  /* 0x0000000888ac0825 */ /* 0x000fe200078e00b0 */
[----:B------:R-:W5:Y:S04]  /*2330*/  @P0 LDG.E.64 R184, desc[UR10][R170.64] ;  /* 0x0000000aaab80981 */ /* 0x000f68000c1e1b00 */
[----:B------:R-:W-:Y:S04]  /*2340*/  STL [R1+0xd8], R199 ;  /* 0x0000d8c701007387 */ /* 0x000fe80000100800 */
[----:B------:R-:W3:Y:S04]  /*2350*/  LDL.LU R210, [R1+0xfc] ;  /* 0x0000fc0001d27983 */ /* 0x000ee80000300800 */
[----:B------:R-:W3:Y:S04]  /*2360*/  LDL.LU R209, [R1+0xf8] ;  /* 0x0000f80001d17983 */ /* 0x000ee80000300800 */
[----:B------:R-:W3:Y:S04]  /*2370*/  LDL.LU R208, [R1+0xf4] ;  /* 0x0000f40001d07983 */ /* 0x000ee80000300800 */
[----:B----4-:R-:W4:Y:S04]  /*2380*/  LDL.LU R205, [R1+0xf0] ;  /* 0x0000f00001cd7983 */ /* 0x010f280000300800 */
[----:B------:R1:W5:Y:S01]  /*2390*/  @P0 LDG.E.64 R182, desc[UR10][R172.64] ;  /* 0x0000000aacb60981 */ /* 0x000362000c1e1b00 */
[----:B------:R-:W-:-:S04]  /*23a0*/  IMAD.WIDE.U32 R148, R3, 0x10, R200 ;  /* 0x0000001003947825 */ /* 0x000fc800078e00c8 */
[----:B------:R-:W-:-:S04]  /*23b0*/  IMAD.WIDE.U32 R164, R2, 0x10, R200 ;  /* 0x0000001002a47825 */ /* 0x000fc800078e00c8 */
[----:B--2---:R-:W-:Y:S01]  /*23c0*/  FADD.FTZ R204, R142, R204 ;  /* 0x000000cc8ecc7221 */ /* 0x004fe20000010000 */
[----:B---3--:R-:W-:-:S04]  /*23d0*/  FFMA.FTZ R207, R181, R142, R207 ;  /* 0x0000008eb5cf7223 */ /* 0x008fc800000100cf */
[----:B------:R2:W-:Y:S01]  /*23e0*/  STL [R1+0xec], R204 ;  /* 0x0000eccc01007387 */ /* 0x0005e20000100800 */
[----:B-1----:R-:W-:-:S04]  /*23f0*/  @P1 IMAD.WIDE.U32 R172, R7, 0x10, R174 ;  /* 0x0000001007ac1825 */ /* 0x002fc800078e00ae */
[----:B------:R-:W-:Y:S01]  /*2400*/  FADD.FTZ R215, R197, R215 ;  /* 0x000000d7c5d77221 */ /* 0x000fe20000010000 */
[----:B------:R-:W-:Y:S01]  /*2410*/  FFMA.FTZ R214, R26, R197, R214 ;  /* 0x000000c51ad67223 */ /* 0x000fe200000100d6 */
[----:B--2---:R-:W2:Y:S01]  /*2420*/  LDL.LU R204, [R1+0x104] ;  /* 0x0001040001cc7983 */ /* 0x004ea20000300800 */
[----:B------:R-:W-:-:S03]  /*2430*/  FADD.FTZ R206, R196, R206 ;  /* 0x000000cec4ce7221 */ /* 0x000fc60000010000 */
[----:B------:R1:W-:Y:S04]  /*2440*/  STL [R1+0xe8], R207 ;  /* 0x0000e8cf01007387 */ /* 0x0003e80000100800 */
[----:B------:R3:W5:Y:S01]  /*2450*/  @P1 LDG.E.128 R104, desc[UR10][R172.64] ;  /* 0x0000000aac681981 */ /* 0x000762000c1e1d00 */
[----:B------:R-:W-:Y:S02]  /*2460*/  HADD2.F32 R199, -RZ, R138.H1_H1 ;  /* 0x3000008affc77230 */ /* 0x000fe40000004100 */
[----:B------:R-:W-:-:S04]  /*2470*/  IMAD.WIDE.U32 R144, R3, 0x10, R194 ;  /* 0x0000001003907825 */ /* 0x000fc800078e00c2 */
[----:B------:R-:W-:Y:S01]  /*2480*/  FMUL.FTZ R176, R52, R198 ;  /* 0x000000c634b07220 */ /* 0x000fe20000410000 */
[----:B------:R-:W2:Y:S04]  /*2490*/  LDG.E.128 R148, desc[UR10][R148.64] ;  /* 0x0000000a94947981 */ /* 0x000ea8000c1e1d00 */
[----:B-1----:R-:W2:Y:S01]  /*24a0*/  LDL.LU R207, [R1+0x100] ;  /* 0x0001000001cf7983 */ /* 0x002ea20000300800 */
[----:B---3--:R-:W-:-:S03]  /*24b0*/  IMAD.WIDE.U32 R172, R136, 0x10, R200 ;  /* 0x0000001088ac7825 */ /* 0x008fc600078e00c8 */
[----:B------:R-:W-:Y:S04]  /*24c0*/  STL [R1+0xc4], R215 ;  /* 0x0000c4d701007387 */ /* 0x000fe80000100800 */
[----:B------:R1:W-:Y:S04]  /*24d0*/  STL [R1+0xd4], R206 ;  /* 0x0000d4ce01007387 */ /* 0x0003e80000100800 */
[----:B------:R-:W-:Y:S01]  /*24e0*/  STL [R1+0xc0], R214 ;  /* 0x0000c0d601007387 */ /* 0x000fe20000100800 */
[----:B------:R-:W-:Y:S01]  /*24f0*/  FMUL.FTZ R134, R53, R199 ;  /* 0x000000c735867220 */ /* 0x000fe20000410000 */
[----:B------:R-:W-:Y:S01]  /*2500*/  FFMA.FTZ R213, R180, R196, R213 ;  /* 0x000000c4b4d57223 */ /* 0x000fe200000100d5 */
[----:B------:R-:W-:Y:S01]  /*2510*/  IMAD.WIDE.U32 R152, R3, 0x10, R202 ;  /* 0x0000001003987825 */ /* 0x000fe200078e00ca */
[----:B------:R-:W3:Y:S04]  /*2520*/  LDG.E.128 R144, desc[UR10][R144.64] ;  /* 0x0000000a90907981 */ /* 0x000ee8000c1e1d00 */
[----:B-1----:R-:W3:Y:S04]  /*2530*/  LDL.LU R206, [R1+0x10c] ;  /* 0x00010c0001ce7983 */ /* 0x002ee80000300800 */
[----:B------:R-:W3:Y:S01]  /*2540*/  LDL.LU R201, [R1+0x108] ;  /* 0x0001080001c97983 */ /* 0x000ee20000300800 */
[----:B------:R-:W-:Y:S01]  /*2550*/  FFMA.FTZ R142, R93, R142, R134 ;  /* 0x0000008e5d8e7223 */ /* 0x000fe20000010086 */
[----:B------:R-:W-:-:S02]  /*2560*/  HADD2.F32 R134, -RZ, R135.H0_H0 ;  /* 0x20000087ff867230 */ /* 0x000fc40000004100 */
[----:B------:R-:W-:Y:S01]  /*2570*/  FFMA.FTZ R137, R92, R137, R176 ;  /* 0x000000895c897223 */ /* 0x000fe200000100b0 */
[----:B------:R-:W-:Y:S01]  /*2580*/  IMAD.WIDE.U32 R160, R2, 0x10, R202 ;  /* 0x0000001002a07825 */ /* 0x000fe200078e00ca */
[----:B------:R-:W3:Y:S03]  /*2590*/  LDG.E.128 R152, desc[UR10][R152.64] ;  /* 0x0000000a98987981 */ /* 0x000ee6000c1e1d00 */
[----:B------:R-:W-:Y:S01]  /*25a0*/  FADD.FTZ R138, -R24, R134 ;  /* 0x00000086188a7221 */ /* 0x000fe20000010100 */
[----:B------:R-:W-:Y:S01]  /*25b0*/  HADD2.F32 R134, -RZ, R143.H0_H0 ;  /* 0x2000008fff867230 */ /* 0x000fe20000004100 */
[----:B------:R-:W3:Y:S01]  /*25c0*/  LDG.E.128 R164, desc[UR10][R164.64] ;  /* 0x0000000aa4a47981 */ /* 0x000ee2000c1e1d00 */
[----:B------:R-:W-:Y:S01]  /*25d0*/  FADD.FTZ R212, R198, R212 ;  /* 0x000000d4c6d47221 */ /* 0x000fe20000010000 */
[----:B------:R-:W-:Y:S01]  /*25e0*/  FMUL.FTZ R138, R5, R138 ;  /* 0x0000008a058a7220 */ /* 0x000fe20000410000 */
[----:B------:R-:W-:Y:S01]  /*25f0*/  HADD2.F32 R135, -RZ, R135.H1_H1 ;  /* 0x30000087ff877230 */ /* 0x000fe20000004100 */
[----:B------:R-:W3:Y:S01]  /*2600*/  LDG.E.128 R160, desc[UR10][R160.64] ;  /* 0x0000000aa0a07981 */ /* 0x000ee2000c1e1d00 */
[----:B------:R-:W-:-:S03]  /*2610*/  IMAD.WIDE.U32 R176, R136, 0x10, R202 ;  /* 0x0000001088b07825 */ /* 0x000fc600078e00ca */
[----:B------:R-:W3:Y:S01]  /*2620*/  LDL.LU R203, [R1+0x114] ;  /* 0x0001140001cb7983 */ /* 0x000ee20000300800 */
[----:B------:R-:W-:-:S03]  /*2630*/  HADD2.F32 R200, -RZ, R139.H0_H0 ;  /* 0x2000008bffc87230 */ /* 0x000fc60000004100 */
[----:B------:R-:W3:Y:S01]  /*2640*/  LDL.LU R202, [R1+0x110] ;  /* 0x0001100001ca7983 */ /* 0x000ee20000300800 */
[----:B------:R-:W-:-:S03]  /*2650*/  FFMA.FTZ R211, R140, R198, R211 ;  /* 0x000000c68cd37223 */ /* 0x000fc600000100d3 */
[----:B------:R-:W-:Y:S01]  /*2660*/  STL [R1+0xd0], R213 ;  /* 0x0000d0d501007387 */ /* 0x000fe20000100800 */
[----:B------:R-:W-:Y:S02]  /*2670*/  HADD2.F32 R198, -RZ, R139.H1_H1 ;  /* 0x3000008bffc67230 */ /* 0x000fe40000004100 */
[----:B------:R-:W-:Y:S01]  /*2680*/  FADD.FTZ R139, -R24, R135 ;  /* 0x00000087188b7221 */ /* 0x000fe20000010100 */
[----:B------:R-:W-:Y:S01]  /*2690*/  STL [R1+0xe4], R212 ;  /* 0x0000e4d401007387 */ /* 0x000fe20000100800 */
[----:B------:R-:W-:-:S03]  /*26a0*/  HADD2.F32 R135, -RZ, R143.H1_H1 ;  /* 0x3000008fff877230 */ /* 0x000fc60000004100 */
[----:B------:R-:W-:Y:S01]  /*26b0*/  STL [R1+0xe0], R211 ;  /* 0x0000e0d301007387 */ /* 0x000fe20000100800 */
[----:B------:R-:W-:Y:S01]  /*26c0*/  FADD.FTZ R210, R134, R210 ;  /* 0x000000d286d27221 */ /* 0x000fe20000010000 */
[----:B------:R-:W-:-:S04]  /*26d0*/  FFMA.FTZ R209, R138, R134, R209 ;  /* 0x000000868ad17223 */ /* 0x000fc800000100d1 */
[----:B------:R-:W-:Y:S01]  /*26e0*/  STL [R1+0xfc], R210 ;  /* 0x0000fcd201007387 */ /* 0x000fe20000100800 */
[----:B------:R-:W-:-:S03]  /*26f0*/  FADD.FTZ R208, R199, R208 ;  /* 0x000000d0c7d07221 */ /* 0x000fc60000010000 */
[----:B------:R-:W-:Y:S01]  /*2700*/  STL [R1+0xf8], R209 ;  /* 0x0000f8d101007387 */ /* 0x000fe20000100800 */
[----:B----4-:R-:W-:-:S03]  /*2710*/  FFMA.FTZ R205, R181, R199, R205 ;  /* 0x000000c7b5cd7223 */ /* 0x010fc600000100cd */
[----:B------:R-:W-:Y:S01]  /*2720*/  STL [R1+0xf4], R208 ;  /* 0x0000f4d001007387 */ /* 0x000fe20000100800 */
[----:B------:R-:W-:-:S03]  /*2730*/  FMUL.FTZ R139, R5, R139 ;  /* 0x0000008b058b7220 */ /* 0x000fc60000410000 */
[----:B------:R1:W-:Y:S04]  /*2740*/  STL [R1+0xf0], R205 ;  /* 0x0000f0cd01007387 */ /* 0x0003e80000100800 */
[----:B-1----:R-:W4:Y:S01]  /*2750*/  LDL.LU R205, [R1+0x11c] ;  /* 0x00011c0001cd7983 */ /* 0x002f220000300800 */
[----:B------:R-:W-:Y:S01]  /*2760*/  FMUL.FTZ R196, R54, R200 ;  /* 0x000000c836c47220 */ /* 0x000fe20000410000 */
[----:B--2---:R-:W-:-:S05]  /*2770*/  FADD.FTZ R204, R200, R204 ;  /* 0x000000ccc8cc7221 */ /* 0x004fca0000010000 */
[----:B------:R1:W-:Y:S04]  /*2780*/  STL [R1+0x104], R204 ;  /* 0x000104cc01007387 */ /* 0x0003e80000100800 */
[----:B-1----:R-:W2:Y:S01]  /*2790*/  LDL.LU R204, [R1+0x118] ;  /* 0x0001180001cc7983 */ /* 0x002ea20000300800 */
[----:B------:R-:W-:-:S05]  /*27a0*/  FFMA.FTZ R207, R138, R200, R207 ;  /* 0x000000c88acf7223 */ /* 0x000fca00000100cf */
[----:B------:R-:W-:Y:S04]  /*27b0*/  STL [R1+0x100], R207 ;  /* 0x000100cf01007387 */ /* 0x000fe80000100800 */
[----:B------:R-:W2:Y:S01]  /*27c0*/  LDL.LU R208, [R1+0x12c] ;  /* 0x00012c0001d07983 */ /* 0x000ea20000300800 */
[----:B---3--:R-:W-:Y:S01]  /*27d0*/  FADD.FTZ R206, R135, R206 ;  /* 0x000000ce87ce7221 */ /* 0x008fe20000010000 */
[----:B------:R-:W-:-:S05]  /*27e0*/  FFMA.FTZ R201, R139, R135, R201 ;  /* 0x000000878bc97223 */ /* 0x000fca00000100c9 */
[----:B------:R1:W-:Y:S04]  /*27f0*/  STL [R1+0x108], R201 ;  /* 0x000108c901007387 */ /* 0x0003e80000100800 */
[----:B------:R3:W-:Y:S04]  /*2800*/  STL [R1+0x10c], R206 ;  /* 0x00010cce01007387 */ /* 0x0007e80000100800 */
[----:B-1----:R-:W2:Y:S04]  /*2810*/  LDL.LU R201, [R1+0x128] ;  /* 0x0001280001c97983 */ /* 0x002ea80000300800 */
[----:B---3--:R-:W3:Y:S04]  /*2820*/  LDL.LU R206, [R1+0x124] ;  /* 0x0001240001ce7983 */ /* 0x008ee80000300800 */
[----:B------:R-:W3:Y:S01]  /*2830*/  LDL.LU R200, [R1+0x120] ;  /* 0x0001200001c87983 */ /* 0x000ee20000300800 */
[----:B0-----:R-:W-:-:S05]  /*2840*/  @P0 IMAD.WIDE.U32 R168, R7, 0x8, R168 ;  /* 0x0000000807a80825 */ /* 0x001fca00078e00a8 */
[----:B------:R0:W5:Y:S02]  /*2850*/  @P0 LDG.E.64 R190, desc[UR10][R168.64] ;  /* 0x0000000aa8be0981 */ /* 0x000164000c1e1b00 */
[----:B0-----:R-:W0:Y:S01]  /*2860*/  @P0 LDC.64 R168, c[0x0][0x3b8] ;  /* 0x0000ee00ffa80b82 */ /* 0x001e220000000a00 */
[----:B------:R-:W-:-:S04]  /*2870*/  IMAD.WIDE.U32 R156, R2, 0x10, R194 ;  /* 0x00000010029c7825 */ /* 0x000fc800078e00c2 */
[----:B------:R-:W-:Y:S01]  /*2880*/  FFMA.FTZ R134, R94, R134, R196 ;  /* 0x000000865e867223 */ /* 0x000fe200000100c4 */
[-C--:B------:R-:W-:Y:S01]  /*2890*/  FMUL.FTZ R143, R55, R198.reuse ;  /* 0x000000c6378f7220 */ /* 0x080fe20000410000 */
[----:B------:R-:W-:Y:S01]  /*28a0*/  FADD.FTZ R203, R198, R203 ;  /* 0x000000cbc6cb7221 */ /* 0x000fe20000010000 */
[----:B------:R-:W-:Y:S01]  /*28b0*/  FFMA.FTZ R202, R139, R198, R202 ;  /* 0x000000c68bca7223 */ /* 0x000fe200000100ca */
[----:B------:R-:W3:Y:S01]  /*28c0*/  LDG.E.128 R156, desc[UR10][R156.64] ;  /* 0x0000000a9c9c7981 */ /* 0x000ee2000c1e1d00 */
[----:B------:R-:W1:Y:S01]  /*28d0*/  @P1 LDC.64 R196, c[0x0][0x438] ;  /* 0x00010e00ffc41b82 */ /* 0x000e620000000a00 */
[----:B0-----:R-:W-:-:S05]  /*28e0*/  @P0 IMAD.WIDE.U32 R168, R3, 0x8, R168 ;  /* 0x0000000803a80825 */ /* 0x001fca00078e00a8 */
[----:B------:R0:W5:Y:S02]  /*28f0*/  @P0 LDG.E.64 R186, desc[UR10][R168.64] ;  /* 0x0000000aa8ba0981 */ /* 0x000164000c1e1b00 */
[----:B0-----:R-:W-:Y:S02]  /*2900*/  IMAD.WIDE.U32 R168, R136, 0x10, R194 ;  /* 0x0000001088a87825 */ /* 0x001fe400078e00c2 */
[----:B------:R-:W0:Y:S02]  /*2910*/  @P1 LDC.64 R194, c[0x0][0x438] ;  /* 0x00010e00ffc21b82 */ /* 0x000e240000000a00 */
[----:B------:R-:W-:Y:S01]  /*2920*/  FFMA.FTZ R135, R95, R135, R143 ;  /* 0x000000875f877223 */ /* 0x000fe2000001008f */
[----:B------:R-:W-:Y:S01]  /*2930*/  HADD2.F32 R198, -RZ, R144.H1_H1 ;  /* 0x30000090ffc67230 */ /* 0x000fe20000004100 */
[----:B------:R4:W-:Y:S01]  /*2940*/  STL [R1+0x114], R203 ;  /* 0x000114cb01007387 */ /* 0x0009e20000100800 */
[----:B------:R-:W-:-:S03]  /*2950*/  @P1 IMAD.WIDE.U32 R174, R4, 0x10, R178 ;  /* 0x0000001004ae1825 */ /* 0x000fc600078e00b2 */
[----:B------:R-:W3:Y:S01]  /*2960*/  LDG.E.128 R168, desc[UR10][R168.64] ;  /* 0x0000000aa8a87981 */ /* 0x000ee2000c1e1d00 */
[----:B0-----:R-:W-:-:S03]  /*2970*/  @P1 IMAD.WIDE.U32 R194, R3, 0x10, R194 ;  /* 0x0000001003c21825 */ /* 0x001fc600078e00c2 */
[----:B----4-:R-:W4:Y:S04]  /*2980*/  LDL.LU R203, [R1+0x13c] ;  /* 0x00013c0001cb7983 */ /* 0x010f280000300800 */
[----:B------:R0:W5:Y:S01]  /*2990*/  @P1 LDG.E.128 R112, desc[UR10][R194.64] ;  /* 0x0000000ac2701981 */ /* 0x000162000c1e1d00 */
[----:B------:R-:W-:Y:S02]  /*29a0*/  HADD2.F32 R143, -RZ, R144.H0_H0 ;  /* 0x20000090ff8f7230 */ /* 0x000fe40000004100 */
[C---:B------:R-:W-:Y:S01]  /*29b0*/  FADD.FTZ R198, -R24.reuse, R198 ;  /* 0x000000c618c67221 */ /* 0x040fe20000010100 */
[----:B------:R-:W4:Y:S04]  /*29c0*/  LDG.E.128 R176, desc[UR10][R176.64] ;  /* 0x0000000ab0b07981 */ /* 0x000f28000c1e1d00 */
[----:B------:R-:W5:Y:S01]  /*29d0*/  @P1 LDG.E.128 R108, desc[UR10][R174.64] ;  /* 0x0000000aae6c1981 */ /* 0x000f62000c1e1d00 */
[----:B0-----:R-:W0:Y:S01]  /*29e0*/  @P1 LDC.64 R194, c[0x0][0x438] ;  /* 0x00010e00ffc21b82 */ /* 0x001e220000000a00 */
[----:B------:R-:W-:Y:S01]  /*29f0*/  FADD.FTZ R199, -R24, R143 ;  /* 0x0000008f18c77221 */ /* 0x000fe20000010100 */
[----:B------:R-:W-:-:S03]  /*2a00*/  HADD2.F32 R143, -RZ, R152.H0_H0 ;  /* 0x20000098ff8f7230 */ /* 0x000fc60000004100 */
[----:B------:R-:W-:Y:S01]  /*2a10*/  FMUL.FTZ R144, R5, R199 ;  /* 0x000000c705907220 */ /* 0x000fe20000410000 */
[----:B------:R1:W-:Y:S01]  /*2a20*/  STL [R1+0x110], R202 ;  /* 0x000110ca01007387 */ /* 0x0003e20000100800 */
[----:B------:R-:W-:-:S03]  /*2a30*/  FADD.FTZ R205, R143, R205 ;  /* 0x000000cd8fcd7221 */ /* 0x000fc60000010000 */
[----:B------:R-:W4:Y:S04]  /*2a40*/  LDG.E.128 R172, desc[UR10][R172.64] ;  /* 0x0000000aacac7981 */ /* 0x000f28000c1e1d00 */
[----:B-1----:R-:W4:Y:S04]  /*2a50*/  LDL.LU R202, [R1+0x138] ;  /* 0x0001380001ca7983 */ /* 0x002f280000300800 */
[----:B------:R-:W4:Y:S01]  /*2a60*/  LDL.LU R207, [R1+0x134] ;  /* 0x0001340001cf7983 */ /* 0x000f220000300800 */
[----:B0-----:R-:W-:-:S05]  /*2a70*/  @P1 IMAD.WIDE.U32 R194, R2, 0x10, R194 ;  /* 0x0000001002c21825 */ /* 0x001fca00078e00c2 */
[----:B------:R0:W5:Y:S02]  /*2a80*/  @P1 LDG.E.128 R116, desc[UR10][R194.64] ;  /* 0x0000000ac2741981 */ /* 0x000164000c1e1d00 */
[----:B0-----:R-:W-:-:S04]  /*2a90*/  @P1 IMAD.WIDE.U32 R194, R136, 0x10, R196 ;  /* 0x0000001088c21825 */ /* 0x001fc800078e00c4 */
[--C-:B------:R-:W-:Y:S01]  /*2aa0*/  HADD2.F32 R197, -RZ, R148.reuse.H0_H0 ;  /* 0x20000094ffc57230 */ /* 0x100fe20000004100 */
[----:B------:R0:W-:Y:S01]  /*2ab0*/  STL [R1+0x11c], R205 ;  /* 0x00011ccd01007387 */ /* 0x0001e20000100800 */
[----:B------:R-:W-:-:S03]  /*2ac0*/  HADD2.F32 R196, -RZ, R148.H1_H1 ;  /* 0x30000094ffc47230 */ /* 0x000fc60000004100 */
[----:B------:R-:W-:Y:S01]  /*2ad0*/  FMUL.FTZ R148, R48, R197 ;  /* 0x000000c530947220 */ /* 0x000fe20000410000 */
[----:B------:R1:W5:Y:S04]  /*2ae0*/  @P1 LDG.E.128 R120, desc[UR10][R194.64] ;  /* 0x0000000ac2781981 */ /* 0x000368000c1e1d00 */
[----:B0-----:R-:W4:Y:S01]  /*2af0*/  LDL.LU R205, [R1+0x130] ;  /* 0x0001300001cd7983 */ /* 0x001f220000300800 */
[-C--:B--2---:R-:W-:Y:S01]  /*2b00*/  FFMA.FTZ R204, R144, R143.reuse, R204 ;  /* 0x0000008f90cc7223 */ /* 0x084fe200000100cc */
[----:B------:R-:W-:Y:S01]  /*2b10*/  FFMA.FTZ R143, R88, R143, R148 ;  /* 0x0000008f588f7223 */ /* 0x000fe20000010094 */
[----:B------:R-:W-:Y:S02]  /*2b20*/  HADD2.F32 R148, -RZ, R152.H1_H1 ;  /* 0x30000098ff947230 */ /* 0x000fe40000004100 */
[----:B------:R-:W-:Y:S01]  /*2b30*/  FMUL.FTZ R152, R5, R198 ;  /* 0x000000c605987220 */ /* 0x000fe20000410000 */
[----:B------:R0:W-:Y:S02]  /*2b40*/  STL [R1+0x118], R204 ;  /* 0x000118cc01007387 */ /* 0x0001e40000100800 */
[----:B------:R-:W-:-:S02]  /*2b50*/  FADD.FTZ R208, R148, R208 ;  /* 0x000000d094d07221 */ /* 0x000fc40000010000 */
[----:B0-----:R-:W2:Y:S04]  /*2b60*/  LDL.LU R204, [R1+0x14c] ;  /* 0x00014c0001cc7983 */ /* 0x001ea80000300800 */
[----:B------:R-:W2:Y:S01]  /*2b70*/  LDL.LU R209, [R1+0x148] ;  /* 0x0001480001d17983 */ /* 0x000ea20000300800 */
[----:B------:R-:W-:-:S05]  /*2b80*/  FFMA.FTZ R201, R152, R148, R201 ;  /* 0x0000009498c97223 */ /* 0x000fca00000100c9 */
[----:B------:R0:W-:Y:S04]  /*2b90*/  STL [R1+0x128], R201 ;  /* 0x000128c901007387 */ /* 0x0001e80000100800 */
[----:B------:R-:W-:Y:S04]  /*2ba0*/  STL [R1+0x12c], R208 ;  /* 0x00012cd001007387 */ /* 0x000fe80000100800 */
[----:B0-----:R-:W2:Y:S01]  /*2bb0*/  LDL.LU R201, [R1+0x144] ;  /* 0x0001440001c97983 */ /* 0x001ea20000300800 */
[----:B---3--:R-:W-:-:S03]  /*2bc0*/  FADD.FTZ R206, R197, R206 ;  /* 0x000000cec5ce7221 */ /* 0x008fc60000010000 */
[----:B------:R-:W3:Y:S01]  /*2bd0*/  LDL.LU R199, [R1+0x140] ;  /* 0x0001400001c77983 */ /* 0x000ee20000300800 */
[----:B------:R-:W-:-:S03]  /*2be0*/  FFMA.FTZ R200, R144, R197, R200 ;  /* 0x000000c590c87223 */ /* 0x000fc600000100c8 */
[----:B------:R0:W-:Y:S04]  /*2bf0*/  STL [R1+0x124], R206 ;  /* 0x000124ce01007387 */ /* 0x0001e80000100800 */
[----:B0-----:R-:W3:Y:S04]  /*2c00*/  LDL.LU R206, [R1+0x154] ;  /* 0x0001540001ce7983 */ /* 0x001ee80000300800 */
[----:B------:R0:W-:Y:S04]  /*2c10*/  STL [R1+0x120], R200 ;  /* 0x000120c801007387 */ /* 0x0001e80000100800 */
[----:B0-----:R-:W3:Y:S01]  /*2c20*/  LDL.LU R200, [R1+0x150] ;  /* 0x0001500001c87983 */ /* 0x001ee20000300800 */
[----:B-1----:R-:W-:-:S02]  /*2c30*/  HADD2.F32 R194, -RZ, R145.H0_H0 ;  /* 0x20000091ffc27230 */ /* 0x002fc40000004100 */
[----:B------:R-:W-:Y:S02]  /*2c40*/  HADD2.F32 R197, -RZ, R153.H0_H0 ;  /* 0x20000099ffc57230 */ /* 0x000fe40000004100 */
[----:B------:R-:W-:Y:S01]  /*2c50*/  FMUL.FTZ R195, R49, R196 ;  /* 0x000000c431c37220 */ /* 0x000fe20000410000 */
[----:B------:R-:W-:-:S03]  /*2c60*/  FADD.FTZ R194, -R24, R194 ;  /* 0x000000c218c27221 */ /* 0x000fc60000010100 */
[----:B------:R-:W-:Y:S01]  /*2c70*/  FFMA.FTZ R148, R89, R148, R195 ;  /* 0x0000009459947223 */ /* 0x000fe200000100c3 */
[----:B------:R-:W-:Y:S02]  /*2c80*/  HADD2.F32 R195, -RZ, R149.H0_H0 ;  /* 0x20000095ffc37230 */ /* 0x000fe40000004100 */
[----:B------:R-:W-:Y:S01]  /*2c90*/  FMUL.FTZ R194, R5, R194 ;  /* 0x000000c205c27220 */ /* 0x000fe20000410000 */
[----:B------:R-:W-:Y:S02]  /*2ca0*/  HADD2.F32 R198, -RZ, R145.H1_H1 ;  /* 0x30000091ffc67230 */ /* 0x000fe40000004100 */
[----:B------:R-:W-:Y:S01]  /*2cb0*/  FMUL.FTZ R145, R50, R195 ;  /* 0x000000c332917220 */ /* 0x000fe20000410000 */
[----:B------:R-:W-:Y:S02]  /*2cc0*/  HADD2.F32 R153, -RZ, R153.H1_H1 ;  /* 0x30000099ff997230 */ /* 0x000fe40000004100 */
[----:B------:R-:W-:Y:S01]  /*2cd0*/  FADD.FTZ R198, -R24, R198 ;  /* 0x000000c618c67221 */ /* 0x000fe20000010100 */
[----:B------:R-:W-:Y:S01]  /*2ce0*/  FFMA.FTZ R145, R90, R197, R145 ;  /* 0x000000c55a917223 */ /* 0x000fe20000010091 */
[----:B----4-:R-:W-:-:S05]  /*2cf0*/  FADD.FTZ R203, R197, R203 ;  /* 0x000000cbc5cb7221 */ /* 0x010fca0000010000 */
[----:B------:R0:W-:Y:S04]  /*2d00*/  STL [R1+0x13c], R203 ;  /* 0x00013ccb01007387 */ /* 0x0001e80000100800 */
[----:B0-----:R-:W4:Y:S01]  /*2d10*/  LDL.LU R203, [R1+0x15c] ;  /* 0x00015c0001cb7983 */ /* 0x001f220000300800 */
[----:B------:R-:W-:Y:S01]  /*2d20*/  FFMA.FTZ R202, R194, R197, R202 ;  /* 0x000000c5c2ca7223 */ /* 0x000fe200000100ca */
[----:B------:R-:W-:Y:S02]  /*2d30*/  HADD2.F32 R197, -RZ, R149.H1_H1 ;  /* 0x30000095ffc57230 */ /* 0x000fe40000004100 */
[----:B------:R-:W-:Y:S01]  /*2d40*/  FMUL.FTZ R149, R5, R198 ;  /* 0x000000c605957220 */ /* 0x000fe20000410000 */
[----:B------:R-:W-:Y:S01]  /*2d50*/  FADD.FTZ R207, R196, R207 ;  /* 0x000000cfc4cf7221 */ /* 0x000fe20000010000 */
[----:B------:R0:W-:Y:S04]  /*2d60*/  STL [R1+0x138], R202 ;  /* 0x000138ca01007387 */ /* 0x0001e80000100800 */
[----:B0-----:R-:W4:Y:S04]  /*2d70*/  LDL.LU R202, [R1+0x158] ;  /* 0x0001580001ca7983 */ /* 0x001f280000300800 */
[----:B------:R-:W4:Y:S04]  /*2d80*/  LDL.LU R208, [R1+0x164] ;  /* 0x0001640001d07983 */ /* 0x000f280000300800 */
[----:B------:R0:W-:Y:S04]  /*2d90*/  STL [R1+0x134], R207 ;  /* 0x000134cf01007387 */ /* 0x0001e80000100800 */
[----:B0-----:R-:W4:Y:S01]  /*2da0*/  LDL.LU R207, [R1+0x160] ;  /* 0x0001600001cf7983 */ /* 0x001f220000300800 */
[----:B------:R-:W-:-:S05]  /*2db0*/  FFMA.FTZ R205, R152, R196, R205 ;  /* 0x000000c498cd7223 */ /* 0x000fca00000100cd */
[----:B------:R0:W-:Y:S04]  /*2dc0*/  STL [R1+0x130], R205 ;  /* 0x000130cd01007387 */ /* 0x0001e80000100800 */
[----:B0-----:R-:W4:Y:S01]  /*2dd0*/  LDL.LU R205, [R1+0x16c] ;  /* 0x00016c0001cd7983 */ /* 0x001f220000300800 */
[----:B--2---:R-:W-:Y:S01]  /*2de0*/  FADD.FTZ R204, R153, R204 ;  /* 0x000000cc99cc7221 */ /* 0x004fe20000010000 */
[----:B------:R-:W-:-:S04]  /*2df0*/  FFMA.FTZ R209, R149, R153, R209 ;  /* 0x0000009995d17223 */ /* 0x000fc800000100d1 */
[----:B------:R0:W-:Y:S04]  /*2e00*/  STL [R1+0x14c], R204 ;  /* 0x00014ccc01007387 */ /* 0x0001e80000100800 */
[----:B0-----:R-:W2:Y:S04]  /*2e10*/  LDL.LU R204, [R1+0x168] ;  /* 0x0001680001cc7983 */ /* 0x001ea80000300800 */
[----:B------:R-:W-:Y:S01]  /*2e20*/  STL [R1+0x148], R209 ;  /* 0x000148d101007387 */ /* 0x000fe20000100800 */
[----:B------:R-:W-:Y:S01]  /*2e30*/  FADD.FTZ R201, R195, R201 ;  /* 0x000000c9c3c97221 */ /* 0x000fe20000010000 */
[----:B---3--:R-:W-:-:S04]  /*2e40*/  FFMA.FTZ R199, R194, R195, R199 ;  /* 0x000000c3c2c77223 */ /* 0x008fc800000100c7 */
[----:B------:R0:W-:Y:S04]  /*2e50*/  STL [R1+0x144], R201 ;  /* 0x000144c901007387 */ /* 0x0001e80000100800 */
[----:B0-----:R-:W3:Y:S04]  /*2e60*/  LDL.LU R201, [R1+0x174] ;  /* 0x0001740001c97983 */ /* 0x001ee80000300800 */
[----:B------:R0:W-:Y:S01]  /*2e70*/  STL [R1+0x140], R199 ;  /* 0x000140c701007387 */ /* 0x0001e20000100800 */
[----:B------:R-:W-:-:S03]  /*2e80*/  FADD.FTZ R206, R197, R206 ;  /* 0x000000cec5ce7221 */ /* 0x000fc60000010000 */
[----:B0-----:R-:W3:Y:S01]  /*2e90*/  LDL.LU R199, [R1+0x170] ;  /* 0x0001700001c77983 */ /* 0x001ee20000300800 */
[----:B------:R-:W-:-:S03]  /*2ea0*/  FFMA.FTZ R200, R149, R197, R200 ;  /* 0x000000c595c87223 */ /* 0x000fc600000100c8 */
[----:B------:R0:W-:Y:S04]  /*2eb0*/  STL [R1+0x154], R206 ;  /* 0x000154ce01007387 */ /* 0x0001e80000100800 */
[----:B0-----:R-:W3:Y:S04]  /*2ec0*/  LDL.LU R206, [R1+0x17c] ;  /* 0x00017c0001ce7983 */ /* 0x001ee80000300800 */
[----:B------:R0:W-:Y:S04]  /*2ed0*/  STL [R1+0x150], R200 ;  /* 0x000150c801007387 */ /* 0x0001e80000100800 */
[----:B0-----:R-:W3:Y:S01]  /*2ee0*/  LDL.LU R200, [R1+0x178] ;  /* 0x0001780001c87983 */ /* 0x001ee20000300800 */
[----:B------:R-:W-:Y:S01]  /*2ef0*/  FMUL.FTZ R196, R51, R197 ;  /* 0x000000c533c47220 */ /* 0x000fe20000410000 */
[----:B------:R-:W-:-:S02]  /*2f00*/  HADD2.F32 R198, -RZ, R146.H0_H0 ;  /* 0x20000092ffc67230 */ /* 0x000fc40000004100 */
[----:B------:R-:W-:Y:S02]  /*2f10*/  HADD2.F32 R195, -RZ, R154.H0_H0 ;  /* 0x2000009affc37230 */ /* 0x000fe40000004100 */
[----:B------:R-:W-:Y:S01]  /*2f20*/  FFMA.FTZ R153, R91, R153, R196 ;  /* 0x000000995b997223 */ /* 0x000fe200000100c4 */
[----:B------:R-:W-:Y:S02]  /*2f30*/  HADD2.F32 R196, -RZ, R150.H0_H0 ;  /* 0x20000096ffc47230 */ /* 0x000fe40000004100 */
[----:B------:R-:W-:Y:S01]  /*2f40*/  FADD.FTZ R198, -R24, R198 ;  /* 0x000000c618c67221 */ /* 0x000fe20000010100 */
[----:B------:R-:W-:-:S03]  /*2f50*/  HADD2.F32 R197, -RZ, R146.H1_H1 ;  /* 0x30000092ffc57230 */ /* 0x000fc60000004100 */
[----:B------:R-:W-:Y:S01]  /*2f60*/  FMUL.FTZ R146, R5, R198 ;  /* 0x000000c605927220 */ /* 0x000fe20000410000 */
[----:B------:R-:W-:Y:S01]  /*2f70*/  FMUL.FTZ R198, R44, R196 ;  /* 0x000000c42cc67220 */ /* 0x000fe20000410000 */
[----:B------:R-:W-:Y:S02]  /*2f80*/  HADD2.F32 R154, -RZ, R154.H1_H1 ;  /* 0x3000009aff9a7230 */ /* 0x000fe40000004100 */
[----:B----4-:R-:W-:-:S05]  /*2f90*/  FADD.FTZ R203, R195, R203 ;  /* 0x000000cbc3cb7221 */ /* 0x010fca0000010000 */
[----:B------:R0:W-:Y:S04]  /*2fa0*/  STL [R1+0x15c], R203 ;  /* 0x00015ccb01007387 */ /* 0x0001e80000100800 */
[----:B0-----:R-:W4:Y:S01]  /*2fb0*/  LDL.LU R203, [R1+0x184] ;  /* 0x0001840001cb7983 */ /* 0x001f220000300800 */
[-C--:B------:R-:W-:Y:S01]  /*2fc0*/  FFMA.FTZ R202, R146, R195.reuse, R202 ;  /* 0x000000c392ca7223 */ /* 0x080fe200000100ca */
[----:B------:R-:W-:Y:S01]  /*2fd0*/  FFMA.FTZ R195, R84, R195, R198 ;  /* 0x000000c354c37223 */ /* 0x000fe200000100c6 */
[----:B------:R-:W-:Y:S01]  /*2fe0*/  FADD.FTZ R198, -R24, R197 ;  /* 0x000000c518c67221 */ /* 0x000fe20000010100 */
[----:B------:R-:W-:Y:S02]  /*2ff0*/  HADD2.F32 R197, -RZ, R150.H1_H1 ;  /* 0x30000096ffc57230 */ /* 0x000fe40000004100 */
[----:B------:R-:W-:Y:S01]  /*3000*/  FADD.FTZ R208, R196, R208 ;  /* 0x000000d0c4d07221 */ /* 0x000fe20000010000 */
[----:B------:R0:W-:Y:S01]  /*3010*/  STL [R1+0x158], R202 ;  /* 0x000158ca01007387 */ /* 0x0001e20000100800 */
[----:B------:R-:W-:Y:S01]  /*3020*/  FMUL.FTZ R150, R5, R198 ;  /* 0x000000c605967220 */ /* 0x000fe20000410000 */
[----:B------:R-:W-:-:S02]  /*3030*/  HADD2.F32 R198, -RZ, R147.H0_H0 ;  /* 0x20000093ffc67230 */ /* 0x000fc40000004100 */
[----:B0-----:R-:W4:Y:S01]  /*3040*/  LDL.LU R202, [R1+0x180] ;  /* 0x0001800001ca7983 */ /* 0x001f220000300800 */
[----:B------:R-:W-:-:S03]  /*3050*/  FFMA.FTZ R207, R146, R196, R207 ;  /* 0x000000c492cf7223 */ /* 0x000fc600000100cf */
[----:B------:R-:W-:Y:S04]  /*3060*/  STL [R1+0x164], R208 ;  /* 0x000164d001007387 */ /* 0x000fe80000100800 */
[----:B------:R-:W-:Y:S04]  /*3070*/  STL [R1+0x160], R207 ;  /* 0x000160cf01007387 */ /* 0x000fe80000100800 */
[----:B------:R-:W4:Y:S01]  /*3080*/  LDL.LU R211, [R1+0x18c] ;  /* 0x00018c0001d37983 */ /* 0x000f220000300800 */
[----:B------:R-:W-:-:S05]  /*3090*/  FADD.FTZ R205, R154, R205 ;  /* 0x000000cd9acd7221 */ /* 0x000fca0000010000 */
[----:B------:R0:W-:Y:S01]  /*30a0*/  STL [R1+0x16c], R205 ;  /* 0x00016ccd01007387 */ /* 0x0001e20000100800 */
[----:B------:R-:W-:-:S03]  /*30b0*/  FADD.FTZ R198, -R24, R198 ;  /* 0x000000c618c67221 */ /* 0x000fc60000010100 */
[----:B0-----:R-:W4:Y:S01]  /*30c0*/  LDL.LU R205, [R1+0x188] ;  /* 0x0001880001cd7983 */ /* 0x001f220000300800 */
[----:B------:R-:W-:Y:S01]  /*30d0*/  FMUL.FTZ R198, R5, R198 ;  /* 0x000000c605c67220 */ /* 0x000fe20000410000 */
[----:B--2---:R-:W-:-:S05]  /*30e0*/  FFMA.FTZ R204, R150, R154, R204 ;  /* 0x0000009a96cc7223 */ /* 0x004fca00000100cc */
[----:B------:R0:W-:Y:S04]  /*30f0*/  STL [R1+0x168], R204 ;  /* 0x000168cc01007387 */ /* 0x0001e80000100800 */
[----:B------:R-:W2:Y:S04]  /*3100*/  LDL.LU R210, [R1+0x194] ;  /* 0x0001940001d27983 */ /* 0x000ea80000300800 */
[----:B------:R-:W2:Y:S01]  /*3110*/  LDL.LU R209, [R1+0x190] ;  /* 0x0001900001d17983 */ /* 0x000ea20000300800 */
[----:B---3--:R-:W-:-:S05]  /*3120*/  FADD.FTZ R201, R197, R201 ;  /* 0x000000c9c5c97221 */ /* 0x008fca0000010000 */
[----:B------:R1:W-:Y:S04]  /*3130*/  STL [R1+0x174], R201 ;  /* 0x000174c901007387 */ /* 0x0003e80000100800 */
[----:B0-----:R-:W3:Y:S01]  /*3140*/  LDL.LU R204, [R1+0x19c] ;  /* 0x00019c0001cc7983 */ /* 0x001ee20000300800 */
[----:B------:R-:W-:-:S03]  /*3150*/  FFMA.FTZ R199, R150, R197, R199 ;  /* 0x000000c596c77223 */ /* 0x000fc600000100c7 */
[----:B-1----:R-:W3:Y:S04]  /*3160*/  LDL.LU R201, [R1+0x198] ;  /* 0x0001980001c97983 */ /* 0x002ee80000300800 */
[----:B------:R0:W-:Y:S02]  /*3170*/  STL [R1+0x170], R199 ;  /* 0x000170c701007387 */ /* 0x0001e40000100800 */
[----:B0-----:R-:W-:-:S05]  /*3180*/  HADD2.F32 R199, -RZ, R155.H0_H0 ;  /* 0x2000009bffc77230 */ /* 0x001fca0000004100 */
[----:B------:R-:W-:-:S05]  /*3190*/  FFMA.FTZ R200, R198, R199, R200 ;  /* 0x000000c7c6c87223 */ /* 0x000fca00000100c8 */
[----:B------:R0:W-:Y:S04]  /*31a0*/  STL [R1+0x178], R200 ;  /* 0x000178c801007387 */ /* 0x0001e80000100800 */
[----:B0-----:R-:W3:Y:S01]  /*31b0*/  LDL.LU R200, [R1+0x1a4] ;  /* 0x0001a40001c87983 */ /* 0x001ee20000300800 */
[----:B------:R-:W-:-:S04]  /*31c0*/  FMUL.FTZ R196, R45, R197 ;  /* 0x000000c52dc47220 */ /* 0x000fc80000410000 */
[----:B------:R-:W-:Y:S01]  /*31d0*/  FFMA.FTZ R154, R85, R154, R196 ;  /* 0x0000009a559a7223 */ /* 0x000fe200000100c4 */
[----:B------:R-:W-:Y:S02]  /*31e0*/  HADD2.F32 R196, -RZ, R151.H0_H0 ;  /* 0x20000097ffc47230 */ /* 0x000fe40000004100 */
[----:B------:R-:W-:Y:S01]  /*31f0*/  FADD.FTZ R206, R199, R206 ;  /* 0x000000cec7ce7221 */ /* 0x000fe20000010000 */
[----:B------:R-:W-:-:S04]  /*3200*/  HADD2.F32 R147, -RZ, R147.H1_H1 ;  /* 0x30000093ff937230 */ /* 0x000fc80000004100 */
[----:B------:R-:W-:Y:S01]  /*3210*/  STL [R1+0x17c], R206 ;  /* 0x00017cce01007387 */ /* 0x000fe20000100800 */
[----:B------:R-:W-:Y:S02]  /*3220*/  HADD2.F32 R151, -RZ, R151.H1_H1 ;  /* 0x30000097ff977230 */ /* 0x000fe40000004100 */
[----:B------:R-:W-:Y:S01]  /*3230*/  FADD.FTZ R147, -R24, R147 ;  /* 0x0000009318937221 */ /* 0x000fe20000010100 */
[----:B------:R-:W-:Y:S02]  /*3240*/  HADD2.F32 R155, -RZ, R155.H1_H1 ;  /* 0x3000009bff9b7230 */ /* 0x000fe40000004100 */
[----:B----4-:R-:W-:-:S05]  /*3250*/  FADD.FTZ R203, R196, R203 ;  /* 0x000000cbc4cb7221 */ /* 0x010fca0000010000 */
[----:B------:R0:W-:Y:S04]  /*3260*/  STL [R1+0x184], R203 ;  /* 0x000184cb01007387 */ /* 0x0001e80000100800 */
[----:B0-----:R-:W4:Y:S04]  /*3270*/  LDL.LU R203, [R1+0x1a0] ;  /* 0x0001a00001cb7983 */ /* 0x001f280000300800 */
[----:B------:R-:W4:Y:S04]  /*3280*/  LDL.LU R208, [R1+0x1ac] ;  /* 0x0001ac0001d07983 */ /* 0x000f280000300800 */
[----:B------:R-:W4:Y:S04]  /*3290*/  LDL.LU R207, [R1+0x1a8] ;  /* 0x0001a80001cf7983 */ /* 0x000f280000300800 */
[----:B------:R-:W4:Y:S01]  /*32a0*/  LDL.LU R206, [R1+0x1b4] ;  /* 0x0001b40001ce7983 */ /* 0x000f220000300800 */
[----:B------:R-:W-:-:S05]  /*32b0*/  FFMA.FTZ R202, R198, R196, R202 ;  /* 0x000000c4c6ca7223 */ /* 0x000fca00000100ca */
[----:B------:R0:W-:Y:S02]  /*32c0*/  STL [R1+0x180], R202 ;  /* 0x000180ca01007387 */ /* 0x0001e40000100800 */
[----:B0-----:R-:W-:Y:S01]  /*32d0*/  FMUL.FTZ R202, R5, R147 ;  /* 0x0000009305ca7220 */ /* 0x001fe20000410000 */
[----:B------:R-:W-:Y:S01]  /*32e0*/  FMUL.FTZ R147, R47, R151 ;  /* 0x000000972f937220 */ /* 0x000fe20000410000 */
[----:B------:R-:W-:Y:S01]  /*32f0*/  FADD.FTZ R211, R155, R211 ;  /* 0x000000d39bd37221 */ /* 0x000fe20000010000 */
[----:B------:R-:W-:Y:S01]  /*3300*/  FMUL.FTZ R197, R46, R196 ;  /* 0x000000c42ec57220 */ /* 0x000fe20000410000 */
[----:B------:R-:W-:Y:S02]  /*3310*/  HADD2.F32 R196, -RZ, R164.H0_H0 ;  /* 0x200000a4ffc47230 */ /* 0x000fe40000004100 */
[-C--:B------:R-:W-:Y:S01]  /*3320*/  FFMA.FTZ R205, R202, R155.reuse, R205 ;  /* 0x0000009bcacd7223 */ /* 0x080fe200000100cd */
[----:B------:R-:W-:Y:S01]  /*3330*/  FFMA.FTZ R155, R87, R155, R147 ;  /* 0x0000009b579b7223 */ /* 0x000fe20000010093 */
[----:B------:R-:W-:-:S03]  /*3340*/  HADD2.F32 R147, -RZ, R156.H0_H0 ;  /* 0x2000009cff937230 */ /* 0x000fc60000004100 */
[----:B------:R0:W-:Y:S04]  /*3350*/  STL [R1+0x188], R205 ;  /* 0x000188cd01007387 */ /* 0x0001e80000100800 */
[----:B0-----:R-:W4:Y:S04]  /*3360*/  LDL.LU R205, [R1+0x1b0] ;  /* 0x0001b00001cd7983 */ /* 0x001f280000300800 */
[----:B------:R-:W-:Y:S01]  /*3370*/  STL [R1+0x18c], R211 ;  /* 0x00018cd301007387 */ /* 0x000fe20000100800 */
[----:B--2---:R-:W-:Y:S01]  /*3380*/  FADD.FTZ R210, R151, R210 ;  /* 0x000000d297d27221 */ /* 0x004fe20000010000 */
[----:B------:R-:W-:Y:S01]  /*3390*/  FFMA.FTZ R209, R202, R151, R209 ;  /* 0x00000097cad17223 */ /* 0x000fe200000100d1 */
[----:B------:R-:W-:Y:S01]  /*33a0*/  FADD.FTZ R151, -R24, R147 ;  /* 0x0000009318977221 */ /* 0x000fe20000010100 */
[----:B------:R-:W-:-:S03]  /*33b0*/  HADD2.F32 R147, -RZ, R160.H0_H0 ;  /* 0x200000a0ff937230 */ /* 0x000fc60000004100 */
[----:B------:R-:W-:Y:S01]  /*33c0*/  FMUL.FTZ R151, R5, R151 ;  /* 0x0000009705977220 */ /* 0x000fe20000410000 */
[----:B------:R0:W-:Y:S04]  /*33d0*/  STL [R1+0x194], R210 ;  /* 0x000194d201007387 */ /* 0x0001e80000100800 */
[----:B------:R1:W-:Y:S04]  /*33e0*/  STL [R1+0x190], R209 ;  /* 0x000190d101007387 */ /* 0x0003e80000100800 */
[----:B0-----:R-:W2:Y:S04]  /*33f0*/  LDL.LU R210, [R1+0x1bc] ;  /* 0x0001bc0001d27983 */ /* 0x001ea80000300800 */
[----:B-1----:R-:W2:Y:S01]  /*3400*/  LDL.LU R209, [R1+0x1b8] ;  /* 0x0001b80001d17983 */ /* 0x002ea20000300800 */
[----:B---3--:R-:W-:Y:S01]  /*3410*/  FADD.FTZ R204, R147, R204 ;  /* 0x000000cc93cc7221 */ /* 0x008fe20000010000 */
[----:B------:R-:W-:-:S04]  /*3420*/  FFMA.FTZ R201, R151, R147, R201 ;  /* 0x0000009397c97223 */ /* 0x000fc800000100c9 */
[----:B------:R-:W-:Y:S04]  /*3430*/  STL [R1+0x19c], R204 ;  /* 0x00019ccc01007387 */ /* 0x000fe80000100800 */
[----:B------:R0:W-:Y:S04]  /*3440*/  STL [R1+0x198], R201 ;  /* 0x000198c901007387 */ /* 0x0001e80000100800 */
[----:B0-----:R-:W3:Y:S01]  /*3450*/  LDL.LU R201, [R1+0x1c4] ;  /* 0x0001c40001c97983 */ /* 0x001ee20000300800 */
[----:B------:R-:W-:-:S05]  /*3460*/  FADD.FTZ R200, R196, R200 ;  /* 0x000000c8c4c87221 */ /* 0x000fca0000010000 */
[----:B------:R0:W-:Y:S04]  /*3470*/  STL [R1+0x1a4], R200 ;  /* 0x0001a4c801007387 */ /* 0x0001e80000100800 */
[----:B0-----:R-:W3:Y:S01]  /*3480*/  LDL.LU R200, [R1+0x1c0] ;  /* 0x0001c00001c87983 */ /* 0x001ee20000300800 */
[----:B------:R-:W-:Y:S02]  /*3490*/  HADD2.F32 R156, -RZ, R156.H1_H1 ;  /* 0x3000009cff9c7230 */ /* 0x000fe40000004100 */
[----:B------:R-:W-:-:S03]  /*34a0*/  HADD2.F32 R160, -RZ, R160.H1_H1 ;  /* 0x300000a0ffa07230 */ /* 0x000fc60000004100 */
[----:B------:R-:W-:Y:S01]  /*34b0*/  FADD.FTZ R156, -R24, R156 ;  /* 0x0000009c189c7221 */ /* 0x000fe20000010100 */
[----:B------:R-:W-:-:S03]  /*34c0*/  HADD2.F32 R164, -RZ, R164.H1_H1 ;  /* 0x300000a4ffa47230 */ /* 0x000fc60000004100 */
[----:B------:R-:W-:Y:S01]  /*34d0*/  FMUL.FTZ R204, R5, R156 ;  /* 0x0000009c05cc7220 */ /* 0x000fe20000410000 */
[----:B------:R-:W-:Y:S01]  /*34e0*/  FFMA.FTZ R199, R86, R199, R197 ;  /* 0x000000c756c77223 */ /* 0x000fe200000100c5 */
[----:B------:R-:W-:-:S04]  /*34f0*/  FMUL.FTZ R197, R40, R196 ;  /* 0x000000c428c57220 */ /* 0x000fc80000410000 */
[----:B------:R-:W-:Y:S01]  /*3500*/  FFMA.FTZ R147, R80, R147, R197 ;  /* 0x0000009350937223 */ /* 0x000fe200000100c5 */
[----:B----4-:R-:W-:Y:S01]  /*3510*/  FFMA.FTZ R203, R151, R196, R203 ;  /* 0x000000c497cb7223 */ /* 0x010fe200000100cb */
[----:B------:R-:W-:-:S04]  /*3520*/  FADD.FTZ R208, R160, R208 ;  /* 0x000000d0a0d07221 */ /* 0x000fc80000010000 */
[----:B------:R-:W-:Y:S01]  /*3530*/  STL [R1+0x1a0], R203 ;  /* 0x0001a0cb01007387 */ /* 0x000fe20000100800 */
[----:B------:R-:W-:-:S03]  /*3540*/  FFMA.FTZ R207, R204, R160, R207 ;  /* 0x000000a0cccf7223 */ /* 0x000fc600000100cf */
[----:B------:R0:W-:Y:S01]  /*3550*/  STL [R1+0x1ac], R208 ;  /* 0x0001acd001007387 */ /* 0x0001e20000100800 */
[----:B------:R-:W-:-:S03]  /*3560*/  FADD.FTZ R206, R164, R206 ;  /* 0x000000cea4ce7221 */ /* 0x000fc60000010000 */
[----:B0-----:R-:W4:Y:S04]  /*3570*/  LDL.LU R208, [R1+0x1cc] ;  /* 0x0001cc0001d07983 */ /* 0x001f280000300800 */
[----:B------:R0:W-:Y:S04]  /*3580*/  STL [R1+0x1a8], R207 ;  /* 0x0001a8cf01007387 */ /* 0x0001e80000100800 */
[----:B0-----:R-:W4:Y:S04]  /*3590*/  LDL.LU R207, [R1+0x1c8] ;  /* 0x0001c80001cf7983 */ /* 0x001f280000300800 */
[----:B------:R0:W-:Y:S04]  /*35a0*/  STL [R1+0x1b4], R206 ;  /* 0x0001b4ce01007387 */ /* 0x0001e80000100800 */
[----:B------:R-:W4:Y:S04]  /*35b0*/  LDL.LU R197, [R1+0x1d4] ;  /* 0x0001d40001c57983 */ /* 0x000f280000300800 */
[----:B------:R-:W4:Y:S01]  /*35c0*/  LDL.LU R196, [R1+0x1d0] ;  /* 0x0001d00001c47983 */ /* 0x000f220000300800 */
[----:B0-----:R-:W-:-:S03]  /*35d0*/  HADD2.F32 R206, -RZ, R157.H0_H0 ;  /* 0x2000009dffce7230 */ /* 0x001fc60000004100 */
[----:B------:R-:W4:Y:S02]  /*35e0*/  LDL.LU R214, [R1+0x1dc] ;  /* 0x0001dc0001d67983 */ /* 0x000f240000300800 */
[----:B------:R-:W-:Y:S01]  /*35f0*/  FADD.FTZ R206, -R24, R206 ;  /* 0x000000ce18ce7221 */ /* 0x000fe20000010100 */
[----:B------:R-:W-:-:S03]  /*3600*/  HADD2.F32 R156, -RZ, R165.H0_H0 ;  /* 0x200000a5ff9c7230 */ /* 0x000fc60000004100 */
[----:B------:R-:W-:Y:S01]  /*3610*/  FMUL.FTZ R206, R5, R206 ;  /* 0x000000ce05ce7220 */ /* 0x000fe20000410000 */
[----:B------:R-:W-:-:S05]  /*3620*/  FFMA.FTZ R205, R204, R164, R205 ;  /* 0x000000a4cccd7223 */ /* 0x000fca00000100cd */
[----:B------:R0:W-:Y:S04]  /*3630*/  STL [R1+0x1b0], R205 ;  /* 0x0001b0cd01007387 */ /* 0x0001e80000100800 */
[----:B------:R-:W4:Y:S04]  /*3640*/  LDL.LU R213, [R1+0x1d8] ;  /* 0x0001d80001d57983 */ /* 0x000f280000300800 */
[----:B------:R-:W4:Y:S01]  /*3650*/  LDL.LU R212, [R1+0x1e4] ;  /* 0x0001e40001d47983 */ /* 0x000f220000300800 */
[----:B0-----:R-:W-:-:S03]  /*3660*/  HADD2.F32 R205, -RZ, R161.H0_H0 ;  /* 0x200000a1ffcd7230 */ /* 0x001fc60000004100 */
[----:B------:R-:W4:Y:S01]  /*3670*/  LDL.LU R211, [R1+0x1e0] ;  /* 0x0001e00001d37983 */ /* 0x000f220000300800 */
[----:B------:R-:W-:Y:S01]  /*3680*/  FMUL.FTZ R203, R41, R164 ;  /* 0x000000a429cb7220 */ /* 0x000fe20000410000 */
[----:B--2---:R-:W-:Y:S01]  /*3690*/  FADD.FTZ R210, R205, R210 ;  /* 0x000000d2cdd27221 */ /* 0x004fe20000010000 */
[----:B------:R-:W-:-:S04]  /*36a0*/  FFMA.FTZ R209, R206, R205, R209 ;  /* 0x000000cdced17223 */ /* 0x000fc800000100d1 */
[----:B------:R-:W-:Y:S04]  /*36b0*/  STL [R1+0x1bc], R210 ;  /* 0x0001bcd201007387 */ /* 0x000fe80000100800 */
[----:B------:R-:W-:Y:S01]  /*36c0*/  STL [R1+0x1b8], R209 ;  /* 0x0001b8d101007387 */ /* 0x000fe20000100800 */
[----:B---3--:R-:W-:-:S05]  /*36d0*/  FADD.FTZ R201, R156, R201 ;  /* 0x000000c99cc97221 */ /* 0x008fca0000010000 */
[----:B------:R0:W-:Y:S04]  /*36e0*/  STL [R1+0x1c4], R201 ;  /* 0x0001c4c901007387 */ /* 0x0001e80000100800 */
[----:B0-----:R-:W2:Y:S01]  /*36f0*/  LDL.LU R201, [R1+0x1ec] ;  /* 0x0001ec0001c97983 */ /* 0x001ea20000300800 */
[----:B------:R-:W-:-:S05]  /*3700*/  FFMA.FTZ R200, R206, R156, R200 ;  /* 0x0000009ccec87223 */ /* 0x000fca00000100c8 */
[----:B------:R0:W-:Y:S04]  /*3710*/  STL [R1+0x1c0], R200 ;  /* 0x0001c0c801007387 */ /* 0x0001e80000100800 */
[----:B0-----:R-:W3:Y:S04]  /*3720*/  LDL.LU R200, [R1+0x1e8] ;  /* 0x0001e80001c87983 */ /* 0x001ee80000300800 */
[----:B------:R-:W3:Y:S01]  /*3730*/  LDL.LU R164, [R1+0x1f4] ;  /* 0x0001f40001a47983 */ /* 0x000ee20000300800 */
[----:B------:R-:W-:Y:S02]  /*3740*/  HADD2.F32 R157, -RZ, R157.H1_H1 ;  /* 0x3000009dff9d7230 */ /* 0x000fe40000004100 */
[----:B------:R-:W-:-:S03]  /*3750*/  HADD2.F32 R161, -RZ, R161.H1_H1 ;  /* 0x300000a1ffa17230 */ /* 0x000fc60000004100 */
[----:B------:R-:W-:Y:S01]  /*3760*/  FADD.FTZ R157, -R24, R157 ;  /* 0x0000009d189d7221 */ /* 0x000fe20000010100 */
[----:B------:R-:W-:Y:S01]  /*3770*/  FFMA.FTZ R203, R81, R160, R203 ;  /* 0x000000a051cb7223 */ /* 0x000fe200000100cb */
[----:B------:R-:W-:Y:S02]  /*3780*/  FMUL.FTZ R160, R42, R156 ;  /* 0x0000009c2aa07220 */ /* 0x000fe40000410000 */
[----:B------:R-:W-:Y:S01]  /*3790*/  FMUL.FTZ R210, R5, R157 ;  /* 0x0000009d05d27220 */ /* 0x000fe20000410000 */
[--C-:B------:R-:W-:Y:S02]  /*37a0*/  HADD2.F32 R156, -RZ, R158.reuse.H0_H0 ;  /* 0x2000009eff9c7230 */ /* 0x100fe40000004100 */
[----:B------:R-:W-:Y:S01]  /*37b0*/  FFMA.FTZ R205, R82, R205, R160 ;  /* 0x000000cd52cd7223 */ /* 0x000fe200000100a0 */
[----:B------:R-:W-:Y:S01]  /*37c0*/  HADD2.F32 R165, -RZ, R165.H1_H1 ;  /* 0x300000a5ffa57230 */ /* 0x000fe20000004100 */
[----:B------:R-:W3:Y:S01]  /*37d0*/  LDL.LU R160, [R1+0x1f0] ;  /* 0x0001f00001a07983 */ /* 0x000ee20000300800 */
[----:B------:R-:W-:Y:S01]  /*37e0*/  FADD.FTZ R156, -R24, R156 ;  /* 0x0000009c189c7221 */ /* 0x000fe20000010100 */
[----:B------:R-:W-:-:S02]  /*37f0*/  HADD2.F32 R158, -RZ, R158.H1_H1 ;  /* 0x3000009eff9e7230 */ /* 0x000fc40000004100 */
[----:B----4-:R-:W-:-:S05]  /*3800*/  FADD.FTZ R208, R161, R208 ;  /* 0x000000d0a1d07221 */ /* 0x010fca0000010000 */
[----:B------:R0:W-:Y:S01]  /*3810*/  STL [R1+0x1cc], R208 ;  /* 0x0001ccd001007387 */ /* 0x0001e20000100800 */
[----:B------:R-:W-:Y:S01]  /*3820*/  FFMA.FTZ R207, R210, R161, R207 ;  /* 0x000000a1d2cf7223 */ /* 0x000fe200000100cf */
[----:B0-----:R-:W-:Y:S01]  /*3830*/  FMUL.FTZ R208, R5, R156 ;  /* 0x0000009c05d07220 */ /* 0x001fe20000410000 */
[----:B------:R-:W-:-:S03]  /*3840*/  HADD2.F32 R156, -RZ, R166.H0_H0 ;  /* 0x200000a6ff9c7230 */ /* 0x000fc60000004100 */
[----:B------:R0:W-:Y:S01]  /*3850*/  STL [R1+0x1c8], R207 ;  /* 0x0001c8cf01007387 */ /* 0x0001e20000100800 */
[----:B------:R-:W-:Y:S01]  /*3860*/  FADD.FTZ R197, R165, R197 ;  /* 0x000000c5a5c57221 */ /* 0x000fe20000010000 */
[----:B0-----:R-:W-:Y:S02]  /*3870*/  HADD2.F32 R207, -RZ, R162.H0_H0 ;  /* 0x200000a2ffcf7230 */ /* 0x001fe40000004100 */
[----:B------:R-:W-:Y:S01]  /*3880*/  FFMA.FTZ R196, R210, R165, R196 ;  /* 0x000000a5d2c47223 */ /* 0x000fe200000100c4 */
[-C--:B------:R-:W-:Y:S02]  /*3890*/  FMUL.FTZ R157, R36, R156.reuse ;  /* 0x0000009c249d7220 */ /* 0x080fe40000410000 */
[----:B------:R-:W-:Y:S01]  /*38a0*/  FADD.FTZ R214, R207, R214 ;  /* 0x000000d6cfd67221 */ /* 0x000fe20000010000 */
[----:B------:R-:W-:Y:S04]  /*38b0*/  STL [R1+0x1d4], R197 ;  /* 0x0001d4c501007387 */ /* 0x000fe80000100800 */
[----:B------:R0:W-:Y:S04]  /*38c0*/  STL [R1+0x1d0], R196 ;  /* 0x0001d0c401007387 */ /* 0x0001e80000100800 */
[----:B------:R1:W-:Y:S01]  /*38d0*/  STL [R1+0x1dc], R214 ;  /* 0x0001dcd601007387 */ /* 0x0003e20000100800 */
[----:B------:R-:W-:Y:S01]  /*38e0*/  HADD2.F32 R166, -RZ, R166.H1_H1 ;  /* 0x300000a6ffa67230 */ /* 0x000fe20000004100 */
[----:B0-----:R-:W0:Y:S01]  /*38f0*/  LDC.64 R196, c[0x0][0x3b0] ;  /* 0x0000ec00ffc47b82 */ /* 0x001e220000000a00 */
[----:B------:R-:W-:Y:S01]  /*3900*/  FFMA.FTZ R213, R208, R207, R213 ;  /* 0x000000cfd0d57223 */ /* 0x000fe200000100d5 */
[----:B------:R-:W-:Y:S01]  /*3910*/  FADD.FTZ R212, R156, R212 ;  /* 0x000000d49cd47221 */ /* 0x000fe20000010000 */
[----:B------:R-:W-:Y:S01]  /*3920*/  FFMA.FTZ R211, R208, R156, R211 ;  /* 0x0000009cd0d37223 */ /* 0x000fe200000100d3 */
[----:B------:R-:W-:Y:S01]  /*3930*/  FADD.FTZ R156, -R24, R158 ;  /* 0x0000009e189c7221 */ /* 0x000fe20000010100 */
[----:B------:R-:W-:Y:S01]  /*3940*/  HADD2.F32 R158, -RZ, R162.H1_H1 ;  /* 0x300000a2ff9e7230 */ /* 0x000fe20000004100 */
[----:B------:R-:W-:Y:S02]  /*3950*/  STL [R1+0x1d8], R213 ;  /* 0x0001d8d501007387 */ /* 0x000fe40000100800 */
[----:B------:R-:W-:-:S02]  /*3960*/  FMUL.FTZ R162, R5, R156 ;  /* 0x0000009c05a27220 */ /* 0x000fc40000410000 */
[----:B------:R-:W-:Y:S04]  /*3970*/  STL [R1+0x1e4], R212 ;  /* 0x0001e4d401007387 */ /* 0x000fe80000100800 */
[----:B------:R4:W-:Y:S04]  /*3980*/  STL [R1+0x1e0], R211 ;  /* 0x0001e0d301007387 */ /* 0x0009e80000100800 */
[----:B-1----:R-:W4:Y:S01]  /*3990*/  LDL.LU R214, [R1+0x1fc] ;  /* 0x0001fc0001d67983 */ /* 0x002f220000300800 */
[----:B--2---:R-:W-:-:S05]  /*39a0*/  FADD.FTZ R201, R158, R201 ;  /* 0x000000c99ec97221 */ /* 0x004fca0000010000 */
[----:B------:R-:W-:Y:S01]  /*39b0*/  STL [R1+0x1ec], R201 ;  /* 0x0001ecc901007387 */ /* 0x000fe20000100800 */
[----:B---3--:R-:W-:-:S05]  /*39c0*/  FFMA.FTZ R200, R162, R158, R200 ;  /* 0x0000009ea2c87223 */ /* 0x008fca00000100c8 */
[----:B------:R-:W-:Y:S04]  /*39d0*/  STL [R1+0x1e8], R200 ;  /* 0x0001e8c801007387 */ /* 0x000fe80000100800 */
[----:B------:R-:W2:Y:S01]  /*39e0*/  LDL.LU R245, [R1+0x1f8] ;  /* 0x0001f80001f57983 */ /* 0x000ea20000300800 */
[----:B------:R-:W-:-:S03]  /*39f0*/  FADD.FTZ R164, R166, R164 ;  /* 0x000000a4a6a47221 */ /* 0x000fc60000010000 */
[----:B------:R-:W3:Y:S04]  /*3a00*/  LDL.LU R244, [R1+0x204] ;  /* 0x0002040001f47983 */ /* 0x000ee80000300800 */
[----:B------:R-:W2:Y:S04]  /*3a10*/  LDL.LU R243, [R1+0x200] ;  /* 0x0002000001f37983 */ /* 0x000ea80000300800 */
[----:B------:R-:W-:Y:S04]  /*3a20*/  STL [R1+0x1f4], R164 ;  /* 0x0001f4a401007387 */ /* 0x000fe80000100800 */
[----:B------:R-:W2:Y:S04]  /*3a30*/  LDL.LU R242, [R1+0x20c] ;  /* 0x00020c0001f27983 */ /* 0x000ea80000300800 */
[----:B------:R-:W2:Y:S01]  /*3a40*/  LDL.LU R215, [R1+0x208] ;  /* 0x0002080001d77983 */ /* 0x000ea20000300800 */
[-C--:B------:R-:W-:Y:S01]  /*3a50*/  FMUL.FTZ R156, R37, R166.reuse ;  /* 0x000000a6259c7220 */ /* 0x080fe20000410000 */
[----:B------:R-:W-:Y:S01]  /*3a60*/  FFMA.FTZ R160, R162, R166, R160 ;  /* 0x000000a6a2a07223 */ /* 0x000fe200000100a0 */
[----:B------:R-:W-:Y:S01]  /*3a70*/  HADD2.F32 R166, -RZ, R159.H0_H0 ;  /* 0x2000009fffa67230 */ /* 0x000fe20000004100 */
[----:B------:R-:W2:Y:S04]  /*3a80*/  LDL.LU R217, [R1+0x214] ;  /* 0x0002140001d97983 */ /* 0x000ea80000300800 */
[----:B----4-:R-:W-:Y:S01]  /*3a90*/  FADD.FTZ R211, -R24, R166 ;  /* 0x000000a618d37221 */ /* 0x010fe20000010100 */
[----:B------:R-:W-:Y:S01]  /*3aa0*/  HADD2.F32 R166, -RZ, R163.H0_H0 ;  /* 0x200000a3ffa67230 */ /* 0x000fe20000004100 */
[----:B------:R-:W-:Y:S01]  /*3ab0*/  STL [R1+0x1f0], R160 ;  /* 0x0001f0a001007387 */ /* 0x000fe20000100800 */
[----:B------:R-:W-:-:S02]  /*3ac0*/  HADD2.F32 R212, -RZ, R167.H0_H0 ;  /* 0x200000a7ffd47230 */ /* 0x000fc40000004100 */
[----:B------:R-:W-:Y:S01]  /*3ad0*/  FMUL.FTZ R211, R5, R211 ;  /* 0x000000d305d37220 */ /* 0x000fe20000410000 */
[----:B------:R-:W-:Y:S02]  /*3ae0*/  HADD2.F32 R159, -RZ, R159.H1_H1 ;  /* 0x3000009fff9f7230 */ /* 0x000fe40000004100 */
[----:B------:R-:W-:Y:S01]  /*3af0*/  FMUL.FTZ R213, R38, R212 ;  /* 0x000000d426d57220 */ /* 0x000fe20000410000 */
[----:B------:R-:W-:-:S05]  /*3b00*/  FADD.FTZ R214, R166, R214 ;  /* 0x000000d6a6d67221 */ /* 0x000fca0000010000 */
[----:B------:R1:W-:Y:S04]  /*3b10*/  STL [R1+0x1fc], R214 ;  /* 0x0001fcd601007387 */ /* 0x0003e80000100800 */
[----:B-1----:R-:W4:Y:S01]  /*3b20*/  LDL.LU R214, [R1+0x210] ;  /* 0x0002100001d67983 */ /* 0x002f220000300800 */
[----:B------:R-:W-:Y:S01]  /*3b30*/  FFMA.FTZ R207, R76, R207, R157 ;  /* 0x000000cf4ccf7223 */ /* 0x000fe2000001009d */
[----:B------:R-:W-:Y:S01]  /*3b40*/  FFMA.FTZ R158, R77, R158, R156 ;  /* 0x0000009e4d9e7223 */ /* 0x000fe2000001009c */
[----:B0-----:R-:W-:-:S04]  /*3b50*/  IMAD.WIDE.U32 R156, R7, 0x8, R196 ;  /* 0x00000008079c7825 */ /* 0x001fc800078e00c4 */
[----:B------:R-:W-:Y:S01]  /*3b60*/  FMUL.FTZ R209, R43, R165 ;  /* 0x000000a52bd17220 */ /* 0x000fe20000410000 */
[----:B------:R-:W-:-:S04]  /*3b70*/  IMAD.WIDE.U32 R164, R2, 0x8, R196 ;  /* 0x0000000802a47825 */ /* 0x000fc800078e00c4 */
[----:B------:R-:W-:Y:S01]  /*3b80*/  FFMA.FTZ R209, R83, R161, R209 ;  /* 0x000000a153d17223 */ /* 0x000fe200000100d1 */
[----:B------:R0:W5:Y:S01]  /*3b90*/  LDG.E.64 R200, desc[UR10][R156.64] ;  /* 0x0000000a9cc87981 */ /* 0x000162000c1e1b00 */
[----:B---3--:R-:W-:Y:S01]  /*3ba0*/  FADD.FTZ R244, R212, R244 ;  /* 0x000000f4d4f47221 */ /* 0x008fe20000010000 */
[C---:B--2---:R-:W-:Y:S01]  /*3bb0*/  FFMA.FTZ R243, R211.reuse, R212, R243 ;  /* 0x000000d4d3f37223 */ /* 0x044fe200000100f3 */
[----:B------:R-:W-:Y:S01]  /*3bc0*/  FADD.FTZ R212, -R24, R159 ;  /* 0x0000009f18d47221 */ /* 0x000fe20000010100 */
[----:B------:R-:W-:Y:S02]  /*3bd0*/  HADD2.F32 R159, -RZ, R163.H1_H1 ;  /* 0x300000a3ff9f7230 */ /* 0x000fe40000004100 */
[----:B------:R-:W-:Y:S01]  /*3be0*/  FFMA.FTZ R245, R211, R166, R245 ;  /* 0x000000a6d3f57223 */ /* 0x000fe200000100f5 */
[----:B------:R-:W5:Y:S01]  /*3bf0*/  LDG.E.64 R164, desc[UR10][R164.64] ;  /* 0x0000000aa4a47981 */ /* 0x000f62000c1e1b00 */
[----:B------:R-:W-:-:S03]  /*3c00*/  FMUL.FTZ R163, R5, R212 ;  /* 0x000000d405a37220 */ /* 0x000fc60000410000 */
[----:B------:R-:W-:Y:S01]  /*3c10*/  STL [R1+0x1f8], R245 ;  /* 0x0001f8f501007387 */ /* 0x000fe20000100800 */
[----:B------:R-:W-:Y:S01]  /*3c20*/  FADD.FTZ R242, R159, R242 ;  /* 0x000000f29ff27221 */ /* 0x000fe20000010000 */
[----:B------:R-:W-:Y:S02]  /*3c30*/  FFMA.FTZ R215, R163, R159, R215 ;  /* 0x0000009fa3d77223 */ /* 0x000fe400000100d7 */
[----:B------:R-:W-:Y:S04]  /*3c40*/  STL [R1+0x204], R244 ;  /* 0x000204f401007387 */ /* 0x000fe80000100800 */
[----:B------:R-:W-:Y:S04]  /*3c50*/  STL [R1+0x200], R243 ;  /* 0x000200f301007387 */ /* 0x000fe80000100800 */
[----:B------:R1:W-:Y:S04]  /*3c60*/  STL [R1+0x208], R215 ;  /* 0x000208d701007387 */ /* 0x0003e80000100800 */
[----:B-1----:R-:W2:Y:S04]  /*3c70*/  LDL.LU R215, [R1+0x10] ;  /* 0x0000100001d77983 */ /* 0x002ea80000300800 */
[----:B------:R1:W-:Y:S04]  /*3c80*/  STL [R1+0x20c], R242 ;  /* 0x00020cf201007387 */ /* 0x0003e80000100800 */
[----:B------:R-:W3:Y:S01]  /*3c90*/  LDL.LU R245, [R1+0x14] ;  /* 0x0000140001f57983 */ /* 0x000ee20000300800 */
[----:B0-----:R-:W-:-:S04]  /*3ca0*/  IMAD.WIDE.U32 R156, R4, 0x8, R196 ;  /* 0x00000008049c7825 */ /* 0x001fc800078e00c4 */
[--C-:B------:R-:W-:Y:S02]  /*3cb0*/  IMAD.WIDE.U32 R160, R3, 0x8, R196.reuse ;  /* 0x0000000803a07825 */ /* 0x100fe400078e00c4 */
[----:B------:R-:W5:Y:S02]  /*3cc0*/  LDG.E.64 R156, desc[UR10][R156.64] ;  /* 0x0000000a9c9c7981 */ /* 0x000f64000c1e1b00 */
[----:B------:R-:W-:Y:S02]  /*3cd0*/  IMAD.WIDE.U32 R196, R136, 0x8, R196 ;  /* 0x0000000888c47825 */ /* 0x000fe400078e00c4 */
[----:B------:R-:W5:Y:S04]  /*3ce0*/  LDG.E.64 R160, desc[UR10][R160.64] ;  /* 0x0000000aa0a07981 */ /* 0x000f68000c1e1b00 */
[----:B------:R-:W5:Y:S01]  /*3cf0*/  LDG.E.64 R196, desc[UR10][R196.64] ;  /* 0x0000000ac4c47981 */ /* 0x000f62000c1e1b00 */
[----:B------:R-:W-:-:S05]  /*3d00*/  HADD2.F32 R167, -RZ, R167.H1_H1 ;  /* 0x300000a7ffa77230 */ /* 0x000fca0000004100 */
[----:B------:R-:W-:Y:S01]  /*3d10*/  FADD.FTZ R217, R167, R217 ;  /* 0x000000d9a7d97221 */ /* 0x000fe20000010000 */
[----:B------:R-:W-:Y:S01]  /*3d20*/  FMUL.FTZ R212, R39, R167 ;  /* 0x000000a727d47220 */ /* 0x000fe20000410000 */
[----:B------:R-:W-:-:S03]  /*3d30*/  FFMA.FTZ R166, R78, R166, R213 ;  /* 0x000000a64ea67223 */ /* 0x000fc600000100d5 */
[----:B------:R-:W-:Y:S01]  /*3d40*/  STL [R1+0x214], R217 ;  /* 0x000214d901007387 */ /* 0x000fe20000100800 */
[----:B------:R-:W-:Y:S01]  /*3d50*/  FFMA.FTZ R159, R79, R159, R212 ;  /* 0x0000009f4f9f7223 */ /* 0x000fe200000100d4 */
[----:B------:R-:W-:Y:S02]  /*3d60*/  HADD2.F32 R212, -RZ, R169.H1_H1 ;  /* 0x300000a9ffd47230 */ /* 0x000fe40000004100 */
[--C-:B------:R-:W-:Y:S02]  /*3d70*/  HADD2.F32 R213, -RZ, R170.reuse.H0_H0 ;  /* 0x200000aaffd57230 */ /* 0x100fe40000004100 */
[----:B-1----:R-:W-:Y:S02]  /*3d80*/  HADD2.F32 R242, -RZ, R170.H1_H1 ;  /* 0x300000aafff27230 */ /* 0x002fe40000004100 */
[--C-:B------:R-:W-:Y:S02]  /*3d90*/  HADD2.F32 R243, -RZ, R171.reuse.H0_H0 ;  /* 0x200000abfff37230 */ /* 0x100fe40000004100 */
[----:B------:R-:W-:-:S02]  /*3da0*/  HADD2.F32 R244, -RZ, R171.H1_H1 ;  /* 0x300000abfff47230 */ /* 0x000fc40000004100 */
[C---:B------:R-:W-:Y:S01]  /*3db0*/  FADD.FTZ R212, -R24.reuse, R212 ;  /* 0x000000d418d47221 */ /* 0x040fe20000010100 */
[C---:B------:R-:W-:Y:S01]  /*3dc0*/  FADD.FTZ R213, -R24.reuse, R213 ;  /* 0x000000d518d57221 */ /* 0x040fe20000010100 */
[C---:B------:R-:W-:Y:S01]  /*3dd0*/  FADD.FTZ R242, -R24.reuse, R242 ;  /* 0x000000f218f27221 */ /* 0x040fe20000010100 */
[C---:B------:R-:W-:Y:S01]  /*3de0*/  FADD.FTZ R243, -R24.reuse, R243 ;  /* 0x000000f318f37221 */ /* 0x040fe20000010100 */
[----:B------:R-:W-:Y:S01]  /*3df0*/  FADD.FTZ R244, -R24, R244 ;  /* 0x000000f418f47221 */ /* 0x000fe20000010100 */
[----:B------:R-:W-:-:S04]  /*3e00*/  FFMA.FTZ R251, R0, R23, RZ ;  /* 0x0000001700fb7223 */ /* 0x000fc800000100ff */
[----:B------:R-:W-:Y:S01]  /*3e10*/  FFMA.FTZ R251, R22, R21, R251 ;  /* 0x0000001516fb7223 */ /* 0x000fe200000100fb */
[----:B----4-:R-:W-:Y:S01]  /*3e20*/  FFMA.FTZ R214, R163, R167, R214 ;  /* 0x000000a7a3d67223 */ /* 0x010fe200000100d6 */
[----:B------:R-:W-:-:S04]  /*3e30*/  HADD2.F32 R167, -RZ, R168.H0_H0 ;  /* 0x200000a8ffa77230 */ /* 0x000fc80000004100 */
[----:B------:R0:W-:Y:S01]  /*3e40*/  STL [R1+0x210], R214 ;  /* 0x000210d601007387 */ /* 0x0001e20000100800 */
[----:B------:R-:W-:Y:S01]  /*3e50*/  FADD.FTZ R167, -R24, R167 ;  /* 0x000000a718a77221 */ /* 0x000fe20000010100 */
[----:B0-----:R-:W-:Y:S02]  /*3e60*/  HADD2.F32 R214, -RZ, R168.H1_H1 ;  /* 0x300000a8ffd67230 */ /* 0x001fe40000004100 */
[----:B------:R-:W-:-:S03]  /*3e70*/  HADD2.F32 R168, -RZ, R169.H0_H0 ;  /* 0x200000a9ffa87230 */ /* 0x000fc60000004100 */
[C---:B------:R-:W-:Y:S02]  /*3e80*/  FADD.FTZ R171, -R24.reuse, R214 ;  /* 0x000000d618ab7221 */ /* 0x040fe40000010100 */
[----:B------:R-:W-:Y:S01]  /*3e90*/  FADD.FTZ R169, -R24, R168 ;  /* 0x000000a818a97221 */ /* 0x000fe20000010100 */
[----:B------:R-:W-:Y:S02]  /*3ea0*/  HADD2.F32 R24, -RZ, R176.H0_H0 ;  /* 0x200000b0ff187230 */ /* 0x000fe40000004100 */
[----:B------:R-:W-:Y:S01]  /*3eb0*/  FMUL.FTZ R167, R5, R167 ;  /* 0x000000a705a77220 */ /* 0x000fe20000410000 */
[----:B------:R-:W-:Y:S02]  /*3ec0*/  HADD2.F32 R214, -RZ, R172.H0_H0 ;  /* 0x200000acffd67230 */ /* 0x000fe40000004100 */
[----:B------:R-:W-:-:S03]  /*3ed0*/  FADD.FTZ R217, R24, R216 ;  /* 0x000000d818d97221 */ /* 0x000fc60000010000 */
[----:B------:R-:W-:Y:S01]  /*3ee0*/  FMUL.FTZ R168, R32, R214 ;  /* 0x000000d620a87220 */ /* 0x000fe20000410000 */
        /* <DEDUP_REMOVED lines=22> */
[C---:B--2---:R-:W-:Y:S01]  /*4050*/  FFMA.FTZ R216, R167.reuse, R24, R215 ;  /* 0x00000018a7d87223 */ /* 0x044fe200000100d7 */
[----:B------:R-:W-:Y:S01]  /*4060*/  FADD.FTZ R215, R214, R252 ;  /* 0x000000fcd6d77221 */ /* 0x000fe20000010000 */
[----:B---3--:R-:W-:Y:S01]  /*4070*/  FFMA.FTZ R214, R167, R214, R245 ;  /* 0x000000d6a7d67223 */ /* 0x008fe200000100f5 */
        /* <DEDUP_REMOVED lines=28> */
[----:B------:R-:W-:Y:S02]  /*4240*/  HADD2.F32 R172, -RZ, R172.H1_H1 ;  /* 0x300000acffac7230 */ /* 0x000fe40000004100 */
[----:B------:R-:W-:Y:S01]  /*4250*/  FFMA.FTZ R251, R206, R205, R251 ;  /* 0x000000cdcefb7223 */ /* 0x000fe200000100fb */
[----:B------:R-:W-:Y:S01]  /*4260*/  FADD.FTZ R245, R205, R245 ;  /* 0x000000f5cdf57221 */ /* 0x000fe20000010000 */
[----:B------:R-:W-:Y:S01]  /*4270*/  FMUL.FTZ R171, R5, R171 ;  /* 0x000000ab05ab7220 */ /* 0x000fe20000410000 */
[----:B------:R-:W-:Y:S02]  /*4280*/  HADD2.F32 R170, -RZ, R176.H1_H1 ;  /* 0x300000b0ffaa7230 */ /* 0x000fe40000004100 */
[----:B------:R-:W-:Y:S01]  /*4290*/  FFMA.FTZ R24, R72, R24, R168 ;  /* 0x0000001848187223 */ /* 0x000fe200000100a8 */
[----:B------:R-:W-:Y:S01]  /*42a0*/  FFMA.FTZ R251, R210, R209, R251 ;  /* 0x000000d1d2fb7223 */ /* 0x000fe200000100fb */
[----:B------:R-:W-:Y:S01]  /*42b0*/  FADD.FTZ R245, R209, R245 ;  /* 0x000000f5d1f57221 */ /* 0x000fe20000010000 */
[-C--:B------:R-:W-:Y:S01]  /*42c0*/  FMUL.FTZ R168, R33, R172.reuse ;  /* 0x000000ac21a87220 */ /* 0x080fe20000410000 */
[----:B------:R-:W-:Y:S01]  /*42d0*/  FADD.FTZ R223, R172, R223 ;  /* 0x000000dfacdf7221 */ /* 0x000fe20000010000 */
[----:B------:R-:W-:Y:S01]  /*42e0*/  FFMA.FTZ R222, R171, R172, R222 ;  /* 0x000000acabde7223 */ /* 0x000fe200000100de */
[----:B------:R-:W-:-:S02]  /*42f0*/  HADD2.F32 R172, -RZ, R173.H0_H0 ;  /* 0x200000adffac7230 */ /* 0x000fc40000004100 */
[----:B------:R-:W-:Y:S01]  /*4300*/  FADD.FTZ R225, R170, R225 ;  /* 0x000000e1aae17221 */ /* 0x000fe20000010000 */
[-C--:B------:R-:W-:Y:S01]  /*4310*/  FFMA.FTZ R224, R171, R170.reuse, R224 ;  /* 0x000000aaabe07223 */ /* 0x080fe200000100e0 */
[----:B------:R-:W-:Y:S01]  /*4320*/  FFMA.FTZ R251, R208, R207, R251 ;  /* 0x000000cfd0fb7223 */ /* 0x000fe200000100fb */
[----:B------:R-:W-:Y:S01]  /*4330*/  FADD.FTZ R245, R207, R245 ;  /* 0x000000f5cff57221 */ /* 0x000fe20000010000 */
[----:B------:R-:W-:Y:S01]  /*4340*/  FFMA.FTZ R170, R73, R170, R168 ;  /* 0x000000aa49aa7223 */ /* 0x000fe200000100a8 */
[----:B------:R-:W-:Y:S02]  /*4350*/  HADD2.F32 R168, -RZ, R177.H0_H0 ;  /* 0x200000b1ffa87230 */ /* 0x000fe40000004100 */
[----:B------:R-:W-:Y:S01]  /*4360*/  FMUL.FTZ R169, R5, R169 ;  /* 0x000000a905a97220 */ /* 0x000fe20000410000 */
[----:B------:R-:W-:Y:S01]  /*4370*/  FMUL.FTZ R176, R34, R172 ;  /* 0x000000ac22b07220 */ /* 0x000fe20000410000 */
[----:B------:R-:W-:Y:S01]  /*4380*/  FFMA.FTZ R251, R162, R158, R251 ;  /* 0x0000009ea2fb7223 */ /* 0x000fe200000100fb */
[----:B------:R-:W-:Y:S01]  /*4390*/  FADD.FTZ R245, R158, R245 ;  /* 0x000000f59ef57221 */ /* 0x000fe20000010000 */
[----:B------:R-:W-:Y:S01]  /*43a0*/  FADD.FTZ R219, R172, R219 ;  /* 0x000000dbacdb7221 */ /* 0x000fe20000010000 */
[C---:B------:R-:W-:Y:S01]  /*43b0*/  FFMA.FTZ R218, R169.reuse, R172, R218 ;  /* 0x000000aca9da7223 */ /* 0x040fe200000100da */
[----:B------:R-:W-:Y:S01]  /*43c0*/  FADD.FTZ R221, R168, R221 ;  /* 0x000000dda8dd7221 */ /* 0x000fe20000010000 */
[----:B------:R-:W-:Y:S01]  /*43d0*/  FFMA.FTZ R220, R169, R168, R220 ;  /* 0x000000a8a9dc7223 */ /* 0x000fe200000100dc */
[----:B------:R-:W-:-:S02]  /*43e0*/  HADD2.F32 R172, -RZ, R173.H1_H1 ;  /* 0x300000adffac7230 */ /* 0x000fc40000004100 */
[----:B------:R-:W-:Y:S01]  /*43f0*/  FFMA.FTZ R168, R74, R168, R176 ;  /* 0x000000a84aa87223 */ /* 0x000fe200000100b0 */
[----:B------:R-:W-:Y:S01]  /*4400*/  FFMA.FTZ R251, R211, R166, R251 ;  /* 0x000000a6d3fb7223 */ /* 0x000fe200000100fb */
[----:B------:R-:W-:Y:S01]  /*4410*/  FADD.FTZ R245, R166, R245 ;  /* 0x000000f5a6f57221 */ /* 0x000fe20000010000 */
[----:B------:R-:W-:Y:S01]  /*4420*/  FMUL.FTZ R176, R5, R212 ;  /* 0x000000d405b07220 */ /* 0x000fe20000410000 */
[----:B------:R-:W-:Y:S02]  /*4430*/  HADD2.F32 R173, -RZ, R177.H1_H1 ;  /* 0x300000b1ffad7230 */ /* 0x000fe40000004100 */
[-C--:B------:R-:W-:Y:S01]  /*4440*/  FMUL.FTZ R177, R35, R172.reuse ;  /* 0x000000ac23b17220 */ /* 0x080fe20000410000 */
[----:B------:R-:W-:Y:S01]  /*4450*/  FFMA.FTZ R251, R163, R159, R251 ;  /* 0x0000009fa3fb7223 */ /* 0x000fe200000100fb */
[----:B------:R-:W-:Y:S01]  /*4460*/  FADD.FTZ R245, R159, R245 ;  /* 0x000000f59ff57221 */ /* 0x000fe20000010000 */
[----:B------:R-:W-:Y:S01]  /*4470*/  FADD.FTZ R231, R172, R231 ;  /* 0x000000e7ace77221 */ /* 0x000fe20000010000 */
[----:B------:R-:W-:Y:S01]  /*4480*/  FFMA.FTZ R230, R176, R172, R230 ;  /* 0x000000acb0e67223 */ /* 0x000fe200000100e6 */
[----:B------:R-:W-:-:S02]  /*4490*/  HADD2.F32 R212, -RZ, R174.H0_H0 ;  /* 0x200000aeffd47230 */ /* 0x000fc40000004100 */
[----:B------:R-:W-:Y:S01]  /*44a0*/  FMUL.FTZ R172, R5, R213 ;  /* 0x000000d505ac7220 */ /* 0x000fe20000410000 */
[----:B------:R-:W-:Y:S01]  /*44b0*/  FADD.FTZ R233, R173, R233 ;  /* 0x000000e9ade97221 */ /* 0x000fe20000010000 */
[-C--:B------:R-:W-:Y:S01]  /*44c0*/  FFMA.FTZ R232, R176, R173.reuse, R232 ;  /* 0x000000adb0e87223 */ /* 0x080fe200000100e8 */
[----:B------:R-:W-:Y:S01]  /*44d0*/  FFMA.FTZ R173, R75, R173, R177 ;  /* 0x000000ad4bad7223 */ /* 0x000fe200000100b1 */
[----:B------:R-:W-:Y:S01]  /*44e0*/  FFMA.FTZ R251, R167, R24, R251 ;  /* 0x00000018a7fb7223 */ /* 0x000fe200000100fb */
[----:B------:R-:W-:Y:S01]  /*44f0*/  FADD.FTZ R245, R24, R245 ;  /* 0x000000f518f57221 */ /* 0x000fe20000010000 */
[----:B------:R-:W-:Y:S02]  /*4500*/  HADD2.F32 R177, -RZ, R178.H0_H0 ;  /* 0x200000b2ffb17230 */ /* 0x000fe40000004100 */
[-C--:B------:R-:W-:Y:S01]  /*4510*/  FMUL.FTZ R213, R28, R212.reuse ;  /* 0x000000d41cd57220 */ /* 0x080fe20000410000 */
[----:B------:R-:W-:Y:S01]  /*4520*/  FADD.FTZ R227, R212, R227 ;  /* 0x000000e3d4e37221 */ /* 0x000fe20000010000 */
[----:B------:R-:W-:Y:S01]  /*4530*/  FFMA.FTZ R226, R172, R212, R226 ;  /* 0x000000d4ace27223 */ /* 0x000fe200000100e2 */
[----:B------:R-:W-:-:S02]  /*4540*/  HADD2.F32 R212, -RZ, R174.H1_H1 ;  /* 0x300000aeffd47230 */ /* 0x000fc40000004100 */
[----:B------:R-:W-:Y:S01]  /*4550*/  FFMA.FTZ R251, R171, R170, R251 ;  /* 0x000000aaabfb7223 */ /* 0x000fe200000100fb */
[----:B------:R-:W-:Y:S01]  /*4560*/  FADD.FTZ R245, R245, R170 ;  /* 0x000000aaf5f57221 */ /* 0x000fe20000010000 */
[----:B------:R-:W-:Y:S01]  /*4570*/  FMUL.FTZ R174, R5, R242 ;  /* 0x000000f205ae7220 */ /* 0x000fe20000410000 */
[----:B------:R-:W-:Y:S01]  /*4580*/  FADD.FTZ R229, R177, R229 ;  /* 0x000000e5b1e57221 */ /* 0x000fe20000010000 */
[-C--:B------:R-:W-:Y:S01]  /*4590*/  FFMA.FTZ R228, R172, R177.reuse, R228 ;  /* 0x000000b1ace47223 */ /* 0x080fe200000100e4 */
[----:B------:R-:W-:Y:S02]  /*45a0*/  HADD2.F32 R178, -RZ, R178.H1_H1 ;  /* 0x300000b2ffb27230 */ /* 0x000fe40000004100 */
[----:B------:R-:W-:Y:S01]  /*45b0*/  FFMA.FTZ R177, R68, R177, R213 ;  /* 0x000000b144b17223 */ /* 0x000fe200000100d5 */
[----:B------:R-:W-:Y:S01]  /*45c0*/  FMUL.FTZ R213, R29, R212 ;  /* 0x000000d41dd57220 */ /* 0x000fe20000410000 */
        /* <DEDUP_REMOVED lines=18> */
[----:B------:R-:W-:Y:S01]  /*46f0*/  FADD.FTZ R237, R213, R237 ;  /* 0x000000edd5ed7221 */ /* 0x000fe20000010000 */
[-C--:B------:R-:W-:Y:S01]  /*4700*/  FFMA.FTZ R236, R212, R213.reuse, R236 ;  /* 0x000000d5d4ec7223 */ /* 0x080fe200000100ec */
[----:B------:R-:W-:Y:S02]  /*4710*/  HADD2.F32 R179, -RZ, R179.H1_H1 ;  /* 0x300000b3ffb37230 */ /* 0x000fe40000004100 */
[----:B------:R-:W-:Y:S01]  /*4720*/  FFMA.FTZ R213, R70, R213, R243 ;  /* 0x000000d546d57223 */ /* 0x000fe200000100f3 */
        /* <DEDUP_REMOVED lines=18> */
[----:B------:R-:W-:-:S03]  /*4850*/  MOV R252, R215 ;  /* 0x000000d700fc7202 */ /* 0x000fc60000000f00 */
[----:B------:R-:W1:Y:S04]  /*4860*/  SHFL.BFLY PT, R242, R251, 0x1, 0x1f ;  /* 0x0c201f00fbf27f89 */ /* 0x000e6800000e0000 */
[----:B------:R2:W-:Y:S04]  /*4870*/  STL [R1+0x10], R216 ;  /* 0x000010d801007387 */ /* 0x0005e80000100800 */
[----:B------:R-:W-:Y:S01]  /*4880*/  STL [R1+0x14], R214 ;  /* 0x000014d601007387 */ /* 0x000fe20000100800 */
[----:B--2---:R-:W-:Y:S01]  /*4890*/  MOV R216, R217 ;  /* 0x000000d900d87202 */ /* 0x004fe20000000f00 */
[----:B0-----:R-:W-:Y:S01]  /*48a0*/  FADD.FTZ R250, R245, R250 ;  /* 0x000000faf5fa7221 */ /* 0x001fe20000010000 */
[----:B-1----:R-:W-:-:S04]  /*48b0*/  FADD.FTZ R251, R251, R242 ;  /* 0x000000f2fbfb7221 */ /* 0x002fc80000010000 */
        /* <DEDUP_REMOVED lines=14> */
.L_x_3573:
        /* <DEDUP_REMOVED lines=58> */
[----:B------:R-:W-:Y:S02]  /*4d40*/  F2FP.F16.F32.PACK_AB R15, R9, R12 ;  /* 0x0000000c090f723e */ /* 0x000fe400000000ff */
[----:B------:R-:W-:-:S02]  /*4d50*/  FSEL R14, R14, RZ, P3 ;  /* 0x000000ff0e0e7208 */ /* 0x000fc40001800000 */
[----:B------:R-:W-:Y:S02]  /*4d60*/  FSEL R13, R19, RZ, P6 ;  /* 0x000000ff130d7208 */ /* 0x000fe40003000000 */
[----:B------:R-:W-:Y:S02]  /*4d70*/  FSEL R18, R18, RZ, P2 ;  /* 0x000000ff12127208 */ /* 0x000fe40001000000 */
[----:B------:R-:W-:Y:S02]  /*4d80*/  FSEL R0, R0, RZ, P5 ;  /* 0x000000ff00007208 */ /* 0x000fe40002800000 */
[----:B------:R-:W-:Y:S02]  /*4d90*/  FSEL R12, R21, RZ, P4 ;  /* 0x000000ff150c7208 */ /* 0x000fe40002000000 */
[----:B------:R-:W-:Y:S02]  /*4da0*/  F2FP.F16.F32.PACK_AB R14, R14, R16 ;  /* 0x000000100e0e723e */ /* 0x000fe400000000ff */
[----:B------:R-:W-:-:S02]  /*4db0*/  F2FP.F16.F32.PACK_AB R13, R18, R13 ;  /* 0x0000000d120d723e */ /* 0x000fc400000000ff */
[----:B------:R-:W-:Y:S01]  /*4dc0*/  F2FP.F16.F32.PACK_AB R12, R12, R0 ;  /* 0x000000000c0c723e */ /* 0x000fe200000000ff */
[----:B------:R-:W-:Y:S06]  /*4dd0*/  BRA `(.L_x_3524) ;  /* 0x00000020003c7947 */ /* 0x000fec0003800000 */
.L_x_3523:
        /* <DEDUP_REMOVED lines=8> */
[----:B------:R-:W-:Y:S01]  /*4e60*/  FMUL.FTZ R127, R5, R11 ;  /* 0x0000000b057f7220 */ /* 0x000fe20000410000 */
[----:B------:R-:W-:Y:S01]  /*4e70*/  ISETP.GE.U32.AND.EX P2, PT, R201, 0x1000000, PT, P2 ;  /* 0x01000000c900780c */ /* 0x000fe20003f46120 */
[-CC-:B------:R-:W-:Y:S01]  /*4e80*/  FFMA.FTZ R0, R0, R215.reuse, R217.reuse ;  /* 0x000000d700007223 */ /* 0x180fe200000100d9 */
[-CC-:B------:R-:W-:Y:S01]  /*4e90*/  FFMA.FTZ R22, R22, R215.reuse, R217.reuse ;  /* 0x000000d716167223 */ /* 0x180fe200000100d9 */
[----:B------:R-:W-:Y:S01]  /*4ea0*/  FMUL.FTZ R9, R127, UR6 ;  /* 0x000000067f097c20 */ /* 0x000fe20008410000 */
[--C-:B------:R-:W-:Y:S01]  /*4eb0*/  FFMA.FTZ R20, R20, R215, R217.reuse ;  /* 0x000000d714147223 */ /* 0x100fe200000100d9 */
[C---:B------:R-:W-:Y:S01]  /*4ec0*/  FMUL.FTZ R126, R5.reuse, R15 ;  /* 0x0000000f057e7220 */ /* 0x040fe20000410000 */
[----:B------:R-:W-:Y:S01]  /*4ed0*/  FFMA.FTZ R18, R18, R215, R217 ;  /* 0x000000d712127223 */ /* 0x000fe200000100d9 */
[----:B------:R-:W-:Y:S01]  /*4ee0*/  FMUL.FTZ R13, R5, R13 ;  /* 0x0000000d050d7220 */ /* 0x000fe20000410000 */
[----:B------:R-:W-:Y:S01]  /*4ef0*/  FADD.FTZ R12, R10, -R12 ;  /* 0x8000000c0a0c7221 */ /* 0x000fe20000010000 */
[----:B------:R-:W-:Y:S01]  /*4f00*/  FSEL R15, R9, RZ, P2 ;  /* 0x000000ff090f7208 */ /* 0x000fe20001000000 */
[----:B------:R-:W-:Y:S01]  /*4f10*/  FADD.FTZ R23, R23, -R0 ;  /* 0x8000000017177221 */ /* 0x000fe20000010000 */
[----:B------:R-:W-:Y:S01]  /*4f20*/  FADD.FTZ R21, R21, -R22 ;  /* 0x8000001615157221 */ /* 0x000fe20000010000 */
[----:B------:R-:W-:Y:S01]  /*4f30*/  FADD.FTZ R19, R19, -R20 ;  /* 0x8000001413137221 */ /* 0x000fe20000010000 */
[----:B------:R-:W-:Y:S01]  /*4f40*/  FMUL.FTZ R9, R126, UR6 ;  /* 0x000000067e097c20 */ /* 0x000fe20008410000 */
[----:B------:R-:W-:Y:S01]  /*4f50*/  FADD.FTZ R17, R17, -R18 ;  /* 0x8000001211117221 */ /* 0x000fe20000010000 */
[----:B------:R-:W-:Y:S01]  /*4f60*/  FMUL.FTZ R0, R13, UR6 ;  /* 0x000000060d007c20 */ /* 0x000fe20008410000 */
[----:B------:R-:W-:Y:S01]  /*4f70*/  LOP3.LUT P4, RZ, R201, 0xff, RZ, 0xc0, !PT ;  /* 0x000000ffc9ff7812 */ /* 0x000fe2000788c0ff */
[----:B------:R-:W-:Y:S01]  /*4f80*/  FMUL.FTZ R11, R5, R12 ;  /* 0x0000000c050b7220 */ /* 0x000fe20000410000 */
[----:B------:R-:W-:Y:S01]  /*4f90*/  LOP3.LUT P3, RZ, R201, 0xff00, RZ, 0xc0, !PT ;  /* 0x0000ff00c9ff7812 */ /* 0x000fe2000786c0ff */
[C---:B------:R-:W-:Y:S01]  /*4fa0*/  FMUL.FTZ R19, R5.reuse, R19 ;  /* 0x0000001305137220 */ /* 0x040fe20000410000 */
[C---:B------:R-:W-:Y:S01]  /*4fb0*/  FMUL.FTZ R17, R5.reuse, R17 ;  /* 0x0000001105117220 */ /* 0x040fe20000410000 */
[C---:B------:R-:W-:Y:S01]  /*4fc0*/  FMUL.FTZ R21, R5.reuse, R21 ;  /* 0x0000001505157220 */ /* 0x040fe20000410000 */
[----:B------:R-:W-:Y:S01]  /*4fd0*/  FMUL.FTZ R23, R5, R23 ;  /* 0x0000001705177220 */ /* 0x000fe20000410000 */
[----:B------:R-:W-:Y:S01]  /*4fe0*/  FMUL.FTZ R10, R11, UR6 ;  /* 0x000000060b0a7c20 */ /* 0x000fe20008410000 */
[----:B------:R-:W-:-:S02]  /*4ff0*/  FSEL R9, R9, RZ, P4 ;  /* 0x000000ff09097208 */ /* 0x000fc40002000000 */
[----:B------:R-:W-:Y:S02]  /*5000*/  FSEL R0, R0, RZ, P3 ;  /* 0x000000ff00007208 */ /* 0x000fe40001800000 */
[----:B------:R-:W-:Y:S02]  /*5010*/  LOP3.LUT P5, RZ, R201, 0xff0000, RZ, 0xc0, !PT ;  /* 0x00ff0000c9ff7812 */ /* 0x000fe400078ac0ff */
[----:B------:R-:W-:Y:S01]  /*5020*/  F2FP.F16.F32.PACK_AB R14, R0, R9 ;  /* 0x00000009000e723e */ /* 0x000fe200000000ff */
[----:B------:R-:W-:Y:S01]  /*5030*/  FMUL.FTZ R0, R19, UR6 ;  /* 0x0000000613007c20 */ /* 0x000fe20008410000 */
[C---:B------:R-:W-:Y:S01]  /*5040*/  F2FP.F16.F32.PACK_AB R125, R17.reuse, R19 ;  /* 0x00000013117d723e */ /* 0x040fe200000000ff */
[----:B------:R-:W-:Y:S01]  /*5050*/  FMUL.FTZ R17, R17, UR6 ;  /* 0x0000000611117c20 */ /* 0x000fe20008410000 */
[----:B------:R-:W-:Y:S01]  /*5060*/  F2FP.F16.F32.PACK_AB R124, R21, R23 ;  /* 0x00000017157c723e */ /* 0x000fe200000000ff */
        /* <DEDUP_REMOVED lines=17> */
.L_x_3522:
        /* <DEDUP_REMOVED lines=10> */
[--C-:B-----5:R-:W-:Y:S02]  /*5220*/  HADD2.F32 R10, -RZ, R107.reuse.H1_H1 ;  /* 0x3000006bff0a7230 */ /* 0x120fe40000004100 */
        /* <DEDUP_REMOVED lines=11> */
[----:B------:R-:W-:Y:S02]  /*52e0*/  HADD2.F32 R12, -RZ, R106.H1_H1 ;  /* 0x3000006aff0c7230 */ /* 0x000fe40000004100 */
[----:B------:R-:W-:Y:S01]  /*52f0*/  FMUL.FTZ R11, R11, UR6 ;  /* 0x000000060b0b7c20 */ /* 0x000fe20008410000 */
[C---:B------:R-:W-:Y:S01]  /*5300*/  LOP3.LUT P4, RZ, R201.reuse, 0xff, RZ, 0xc0, !PT ;  /* 0x000000ffc9ff7812 */ /* 0x040fe2000788c0ff */
[----:B------:R-:W-:Y:S01]  /*5310*/  FMUL.FTZ R10, R10, UR6 ;  /* 0x000000060a0a7c20 */ /* 0x000fe20008410000 */
[----:B------:R-:W-:Y:S01]  /*5320*/  LOP3.LUT P3, RZ, R201, 0xff00, RZ, 0xc0, !PT ;  /* 0x0000ff00c9ff7812 */ /* 0x000fe2000786c0ff */
[----:B------:R-:W-:Y:S01]  /*5330*/  FFMA.FTZ R12, R5, R14, R12 ;  /* 0x0000000e050c7223 */ /* 0x000fe2000001000c */
[----:B------:R-:W-:Y:S01]  /*5340*/  ISETP.GE.U32.AND.EX P2, PT, R201, 0x1000000, PT, P2 ;  /* 0x01000000c900780c */ /* 0x000fe20003f46120 */
[-CC-:B------:R-:W-:Y:S01]  /*5350*/  FFMA.FTZ R22, R22, R215.reuse, R217.reuse ;  /* 0x000000d716167223 */ /* 0x180fe200000100d9 */
[----:B------:R-:W-:Y:S01]  /*5360*/  FSEL R10, R10, RZ, P5 ;  /* 0x000000ff0a0a7208 */ /* 0x000fe20002800000 */
[----:B------:R-:W-:Y:S01]  /*5370*/  FMUL.FTZ R12, R12, UR6 ;  /* 0x000000060c0c7c20 */ /* 0x000fe20008410000 */
[----:B------:R-:W-:Y:S01]  /*5380*/  FSEL R9, R9, RZ, P2 ;  /* 0x000000ff09097208 */ /* 0x000fe20001000000 */
[-CC-:B------:R-:W-:Y:S01]  /*5390*/  FFMA.FTZ R20, R20, R215.reuse, R217.reuse ;  /* 0x000000d714147223 */ /* 0x180fe200000100d9 */
[----:B------:R-:W-:Y:S01]  /*53a0*/  FSEL R11, R11, RZ, P4 ;  /* 0x000000ff0b0b7208 */ /* 0x000fe20002000000 */
[-CC-:B------:R-:W-:Y:S01]  /*53b0*/  FFMA.FTZ R18, R18, R215.reuse, R217.reuse ;  /* 0x000000d712127223 */ /* 0x180fe200000100d9 */
[----:B------:R-:W-:Y:S01]  /*53c0*/  FSEL R12, R12, RZ, P3 ;  /* 0x000000ff0c0c7208 */ /* 0x000fe20001800000 */
[----:B------:R-:W-:Y:S01]  /*53d0*/  FFMA.FTZ R0, R0, R215, R217 ;  /* 0x000000d700007223 */ /* 0x000fe200000100d9 */
        /* <DEDUP_REMOVED lines=11> */
[----:B------:R-:W-:Y:S01]  /*5490*/  LOP3.LUT P6, RZ, R200, 0xff0000, RZ, 0xc0, !PT ;  /* 0x00ff0000c8ff7812 */ /* 0x000fe200078cc0ff */
[C---:B------:R-:W-:Y:S01]  /*54a0*/  FFMA.FTZ R9, R5.reuse, R18, R9 ;  /* 0x0000001205097223 */ /* 0x040fe20000010009 */
[C---:B------:R-:W-:Y:S01]  /*54b0*/  FFMA.FTZ R0, R5.reuse, R0, R11 ;  /* 0x0000000005007223 */ /* 0x040fe2000001000b */
        /* <DEDUP_REMOVED lines=13> */
[----:B------:R-:W-:Y:S01]  /*5590*/  F2FP.F16.F32.PACK_AB R12, R12, R0 ;  /* 0x000000000c0c723e */ /* 0x000fe200000000ff */
[----:B------:R-:W-:Y:S06]  /*55a0*/  BRA `(.L_x_3524) ;  /* 0x0000001800487947 */ /* 0x000fec0003800000 */
.L_x_3525:
[-CC-:B------:R-:W-:Y:S01]  /*55b0*/  FFMA.FTZ R12, R12, R215.reuse, R217.reuse ;  /* 0x000000d70c0c7223 */ /* 0x180fe200000100d9 */
[-CC-:B------:R-:W-:Y:S01]  /*55c0*/  FFMA.FTZ R11, R11, R215.reuse, R217.reuse ;  /* 0x000000d70b0b7223 */ /* 0x180fe200000100d9 */
[--C-:B-----5:R-:W-:Y:S02]  /*55d0*/  HADD2.F32 R127, -RZ, R107.reuse.H0_H0 ;  /* 0x2000006bff7f7230 */ /* 0x120fe40000004100 */
[-C--:B------:R-:W-:Y:S01]  /*55e0*/  FFMA.FTZ R16, R16, R215.reuse, R217 ;  /* 0x000000d710107223 */ /* 0x080fe200000100d9 */
[----:B------:R-:W-:Y:S01]  /*55f0*/  FADD.FTZ R12, R10, -R12 ;  /* 0x8000000c0a0c7221 */ /* 0x000fe20000010000 */
[----:B------:R-:W-:Y:S01]  /*5600*/  FADD.FTZ R11, R9, -R11 ;  /* 0x8000000b090b7221 */ /* 0x000fe20000010000 */
[----:B------:R-:W-:Y:S01]  /*5610*/  FFMA.FTZ R14, R14, R215, R217 ;  /* 0x000000d70e0e7223 */ /* 0x000fe200000100d9 */
[----:B------:R-:W-:Y:S02]  /*5620*/  HADD2.F32 R9, -RZ, R107.H1_H1 ;  /* 0x3000006bff097230 */ /* 0x000fe40000004100 */
[----:B------:R-:W-:Y:S01]  /*5630*/  FFMA.FTZ R127, R5, R12, R127 ;  /* 0x0000000c057f7223 */ /* 0x000fe2000001007f */
[----:B------:R-:W-:-:S02]  /*5640*/  HADD2.F32 R126, -RZ, R106.H0_H0 ;  /* 0x2000006aff7e7230 */ /* 0x000fc40000004100 */
[----:B------:R-:W-:Y:S01]  /*5650*/  FADD.FTZ R15, R15, -R16 ;  /* 0x800000100f0f7221 */ /* 0x000fe20000010000 */
[----:B------:R-:W-:Y:S02]  /*5660*/  HADD2.F32 R12, -RZ, R106.H1_H1 ;  /* 0x3000006aff0c7230 */ /* 0x000fe40000004100 */
[----:B------:R-:W-:Y:S01]  /*5670*/  FADD.FTZ R13, R13, -R14 ;  /* 0x8000000e0d0d7221 */ /* 0x000fe20000010000 */
[C---:B------:R-:W-:Y:S01]  /*5680*/  FFMA.FTZ R11, R5.reuse, R11, R9 ;  /* 0x0000000b050b7223 */ /* 0x040fe20000010009 */
[----:B------:R-:W-:Y:S01]  /*5690*/  FFMA.FTZ R126, R5, R15, R126 ;  /* 0x0000000f057e7223 */ /* 0x000fe2000001007e */
[----:B------:R-:W-:Y:S01]  /*56a0*/  FMUL.FTZ R10, R127, UR6 ;  /* 0x000000067f0a7c20 */ /* 0x000fe20008410000 */
[----:B------:R-:W-:Y:S01]  /*56b0*/  FFMA.FTZ R12, R5, R13, R12 ;  /* 0x0000000d050c7223 */ /* 0x000fe2000001000c */
[C---:B------:R-:W-:Y:S01]  /*56c0*/  FMUL.FTZ R15, R11.reuse, UR6 ;  /* 0x000000060b0f7c20 */ /* 0x040fe20008410000 */
[----:B------:R-:W-:Y:S01]  /*56d0*/  F2FP.F16.F32.PACK_AB R127, R11, R127 ;  /* 0x0000007f0b7f723e */ /* 0x000fe200000000ff */
[----:B------:R-:W-:Y:S01]  /*56e0*/  FMUL.FTZ R9, R126, UR6 ;  /* 0x000000067e097c20 */ /* 0x000fe20008410000 */
[----:B------:R-:W-:Y:S01]  /*56f0*/  FMUL.FTZ R11, R12, UR6 ;  /* 0x000000060c0b7c20 */ /* 0x000fe20008410000 */
[C---:B------:R-:W-:Y:S01]  /*5700*/  LOP3.LUT P5, RZ, R201.reuse, 0xff, RZ, 0xc0, !PT ;  /* 0x000000ffc9ff7812 */ /* 0x040fe200078ac0ff */
[-CC-:B------:R-:W-:Y:S01]  /*5710*/  FFMA.FTZ R18, R18, R215.reuse, R217.reuse ;  /* 0x000000d712127223 */ /* 0x180fe200000100d9 */
[----:B------:R-:W-:Y:S01]  /*5720*/  LOP3.LUT P4, RZ, R201, 0xff00, RZ, 0xc0, !PT ;  /* 0x0000ff00c9ff7812 */ /* 0x000fe2000788c0ff */
[-CC-:B------:R-:W-:Y:S01]  /*5730*/  FFMA.FTZ R22, R22, R215.reuse, R217.reuse ;  /* 0x000000d716167223 */ /* 0x180fe200000100d9 */
[----:B------:R-:W-:Y:S01]  /*5740*/  ISETP.GE.U32.AND P2, PT, R200, RZ, PT ;  /* 0x000000ffc800720c */ /* 0x000fe20003f46070 */
[----:B------:R-:W-:Y:S01]  /*5750*/  FADD.FTZ R18, R17, -R18 ;  /* 0x8000001211127221 */ /* 0x000fe20000010000 */
[----:B------:R-:W-:Y:S01]  /*5760*/  FSEL R9, R9, RZ, P5 ;  /* 0x000000ff09097208 */ /* 0x000fe20002800000 */
[-CC-:B------:R-:W-:Y:S01]  /*5770*/  FFMA.FTZ R20, R20, R215.reuse, R217.reuse ;  /* 0x000000d714147223 */ /* 0x180fe200000100d9 */
[----:B------:R-:W-:Y:S01]  /*5780*/  FSEL R11, R11, RZ, P4 ;  /* 0x000000ff0b0b7208 */ /* 0x000fe20002000000 */
[----:B------:R-:W-:Y:S01]  /*5790*/  FFMA.FTZ R0, R0, R215, R217 ;  /* 0x000000d700007223 */ /* 0x000fe200000100d9 */
[C---:B------:R-:W-:Y:S01]  /*57a0*/  LOP3.LUT P3, RZ, R201.reuse, 0xff0000, RZ, 0xc0, !PT ;  /* 0x00ff0000c9ff7812 */ /* 0x040fe2000786c0ff */
[--C-:B------:R-:W-:Y:S01]  /*57b0*/  HADD2.F32 R124, -RZ, R104.reuse.H0_H0 ;  /* 0x20000068ff7c7230 */ /* 0x100fe20000004100 */
[----:B------:R-:W-:Y:S01]  /*57c0*/  ISETP.GE.U32.AND.EX P2, PT, R201, 0x1000000, PT, P2 ;  /* 0x01000000c900780c */ /* 0x000fe20003f46120 */
[----:B------:R-:W-:Y:S01]  /*57d0*/  FADD.FTZ R21, R21, -R22 ;  /* 0x8000001615157221 */ /* 0x000fe20000010000 */
[----:B------:R-:W-:Y:S01]  /*57e0*/  F2FP.F16.F32.PACK_AB R14, R11, R9 ;  /* 0x000000090b0e723e */ /* 0x000fe200000000ff */
[--C-:B------:R-:W-:Y:S01]  /*57f0*/  HADD2.F32 R9, -RZ, R105.reuse.H1_H1 ;  /* 0x30000069ff097230 */ /* 0x100fe20000004100 */
[----:B------:R-:W-:Y:S01]  /*5800*/  FSEL R15, R15, RZ, P2 ;  /* 0x000000ff0f0f7208 */ /* 0x000fe20001000000 */
[----:B------:R-:W-:Y:S01]  /*5810*/  FADD.FTZ R19, R19, -R20 ;  /* 0x8000001413137221 */ /* 0x000fe20000010000 */
[----:B------:R-:W-:Y:S01]  /*5820*/  FSEL R10, R10, RZ, P3 ;  /* 0x000000ff0a0a7208 */ /* 0x000fe20001800000 */
[----:B------:R-:W-:Y:S01]  /*5830*/  FADD.FTZ R0, R23, -R0 ;  /* 0x8000000017007221 */ /* 0x000fe20000010000 */
[----:B------:R-:W-:Y:S01]  /*5840*/  FFMA.FTZ R18, R5, R18, R9 ;  /* 0x0000001205127223 */ /* 0x000fe20000010009 */
[----:B------:R-:W-:Y:S01]  /*5850*/  HADD2.F32 R9, -RZ, R104.H1_H1 ;  /* 0x30000068ff097230 */ /* 0x000fe20000004100 */
[----:B------:R-:W-:Y:S01]  /*5860*/  F2FP.F16.F32.PACK_AB R15, R15, R10 ;  /* 0x0000000a0f0f723e */ /* 0x000fe200000000ff */
[----:B------:R-:W-:-:S02]  /*5870*/  HADD2.F32 R10, -RZ, R105.H0_H0 ;  /* 0x20000069ff0a7230 */ /* 0x000fc40000004100 */
[C---:B------:R-:W-:Y:S01]  /*5880*/  FFMA.FTZ R124, R5.reuse, R0, R124 ;  /* 0x00000000057c7223 */ /* 0x040fe2000001007c */
[C---:B------:R-:W-:Y:S01]  /*5890*/  LOP3.LUT P6, RZ, R200.reuse, 0xff0000, RZ, 0xc0, !PT ;  /* 0x00ff0000c8ff7812 */ /* 0x040fe200078cc0ff */
[C---:B------:R-:W-:Y:S01]  /*58a0*/  FFMA.FTZ R21, R5.reuse, R21, R9 ;  /* 0x0000001505157223 */ /* 0x040fe20000010009 */
[----:B------:R-:W-:Y:S01]  /*58b0*/  LOP3.LUT P2, RZ, R200, 0xff000000, RZ, 0xc0, !PT ;  /* 0xff000000c8ff7812 */ /* 0x000fe2000784c0ff */
[----:B------:R-:W-:Y:S01]  /*58c0*/  FFMA.FTZ R19, R5, R19, R10 ;  /* 0x0000001305137223 */ /* 0x000fe2000001000a */
[----:B------:R-:W-:Y:S01]  /*58d0*/  FMUL.FTZ R9, R124, UR6 ;  /* 0x000000067c097c20 */ /* 0x000fe20008410000 */
[----:B------:R-:W-:Y:S02]  /*58e0*/  LOP3.LUT P3, RZ, R200, 0xff, RZ, 0xc0, !PT ;  /* 0x000000ffc8ff7812 */ /* 0x000fe4000786c0ff */
[----:B------:R-:W-:Y:S01]  /*58f0*/  F2FP.F16.F32.PACK_AB R124, R21, R124 ;  /* 0x0000007c157c723e */ /* 0x000fe200000000ff */
[----:B------:R-:W-:Y:S01]  /*5900*/  FMUL.FTZ R0, R19, UR6 ;  /* 0x0000000613007c20 */ /* 0x000fe20008410000 */
[C---:B------:R-:W-:Y:S01]  /*5910*/  F2FP.F16.F32.PACK_AB R125, R18.reuse, R19 ;  /* 0x00000013127d723e */ /* 0x040fe200000000ff */
[----:B------:R-:W-:Y:S01]  /*5920*/  FMUL.FTZ R18, R18, UR6 ;  /* 0x0000000612127c20 */ /* 0x000fe20008410000 */
[----:B------:R-:W-:Y:S01]  /*5930*/  FMUL.FTZ R21, R21, UR6 ;  /* 0x0000000615157c20 */ /* 0x000fe20008410000 */
[----:B------:R-:W-:-:S02]  /*5940*/  LOP3.LUT P5, RZ, R200, 0xff00, RZ, 0xc0, !PT ;  /* 0x0000ff00c8ff7812 */ /* 0x000fc400078ac0ff */
        /* <DEDUP_REMOVED lines=8> */
.L_x_3521:
        /* <DEDUP_REMOVED lines=17> */
[----:B-----5:R-:W-:Y:S01]  /*5ae0*/  LOP3.LUT P3, RZ, R201, 0xff0000, RZ, 0xc0, !PT ;  /* 0x00ff0000c9ff7812 */ /* 0x020fe2000786c0ff */
        /* <DEDUP_REMOVED lines=10> */
[-CC-:B------:R-:W-:Y:S01]  /*5b90*/  FFMA.FTZ R20, R20, R215.reuse, R217.reuse ;  /* 0x000000d714147223 */ /* 0x180fe200000100d9 */
[C---:B------:R-:W-:Y:S01]  /*5ba0*/  LOP3.LUT P3, RZ, R201.reuse, 0xff00, RZ, 0xc0, !PT ;  /* 0x0000ff00c9ff7812 */ /* 0x040fe2000786c0ff */
[----:B------:R-:W-:Y:S01]  /*5bb0*/  FMUL.FTZ R130, R16, UR6 ;  /* 0x0000000610827c20 */ /* 0x000fe20008410000 */
[----:B------:R-:W-:Y:S01]  /*5bc0*/  LOP3.LUT P5, RZ, R201, 0xff, RZ, 0xc0, !PT ;  /* 0x000000ffc9ff7812 */ /* 0x000fe200078ac0ff */
[----:B------:R-:W-:Y:S01]  /*5bd0*/  FADD.FTZ R19, R19, -R20 ;  /* 0x8000001413137221 */ /* 0x000fe20000010000 */
[----:B------:R-:W-:Y:S01]  /*5be0*/  FSEL R15, R11, RZ, P4 ;  /* 0x000000ff0b0f7208 */ /* 0x000fe20002000000 */
[--C-:B------:R-:W-:Y:S01]  /*5bf0*/  FFMA.FTZ R18, R18, R215, R217.reuse ;  /* 0x000000d712127223 */ /* 0x100fe200000100d9 */
[----:B------:R-:W-:Y:S01]  /*5c00*/  FSEL R14, R0, RZ, P3 ;  /* 0x000000ff000e7208 */ /* 0x000fe20001800000 */
[----:B------:R-:W-:Y:S01]  /*5c10*/  FMUL.FTZ R19, R5, R19 ;  /* 0x0000001305137220 */ /* 0x000fe20000410000 */
[----:B------:R-:W-:Y:S01]  /*5c20*/  LOP3.LUT P4, RZ, R191, 0xff, RZ, 0xc0, !PT ;  /* 0x000000ffbfff7812 */ /* 0x000fe2000788c0ff */
[----:B------:R-:W-:Y:S01]  /*5c30*/  FADD.FTZ R17, R17, -R18 ;  /* 0x8000001211117221 */ /* 0x000fe20000010000 */
[----:B------:R-:W-:Y:S01]  /*5c40*/  LOP3.LUT P3, RZ, R191, 0xff00, RZ, 0xc0, !PT ;  /* 0x0000ff00bfff7812 */ /* 0x000fe2000786c0ff */
[----:B------:R-:W-:Y:S01]  /*5c50*/  FMUL.FTZ R129, R19, UR6 ;  /* 0x0000000613817c20 */ /* 0x000fe20008410000 */
[----:B------:R-:W-:Y:S01]  /*5c60*/  FSEL R9, R130, RZ, P5 ;  /* 0x000000ff82097208 */ /* 0x000fe20002800000 */
[----:B------:R-:W-:Y:S01]  /*5c70*/  FFMA.FTZ R22, R22, R215, R217 ;  /* 0x000000d716167223 */ /* 0x000fe200000100d9 */
[----:B------:R-:W-:Y:S01]  /*5c80*/  LOP3.LUT P6, RZ, R191, 0xff0000, RZ, 0xc0, !PT ;  /* 0x00ff0000bfff7812 */ /* 0x000fe200078cc0ff */
[----:B------:R-:W-:Y:S01]  /*5c90*/  FADD.FTZ R23, R23, -R12 ;  /* 0x8000000c17177221 */ /* 0x000fe20000010000 */
[----:B------:R-:W-:Y:S01]  /*5ca0*/  FSEL R130, R130, RZ, P4 ;  /* 0x000000ff82827208 */ /* 0x000fe20002000000 */
[----:B------:R-:W-:Y:S01]  /*5cb0*/  FADD.FTZ R21, R21, -R22 ;  /* 0x8000001615157221 */ /* 0x000fe20000010000 */
[----:B------:R-:W-:-:S02]  /*5cc0*/  FSEL R0, R0, RZ, P3 ;  /* 0x000000ff00007208 */ /* 0x000fc40001800000 */
[----:B------:R-:W-:Y:S01]  /*5cd0*/  ISETP.GE.U32.AND P2, PT, R190, RZ, PT ;  /* 0x000000ffbe00720c */ /* 0x000fe20003f46070 */
[----:B------:R-:W-:Y:S01]  /*5ce0*/  FMUL.FTZ R21, R5, R21 ;  /* 0x0000001505157220 */ /* 0x000fe20000410000 */
[----:B------:R-:W-:Y:S02]  /*5cf0*/  FSEL R131, R131, RZ, P6 ;  /* 0x000000ff83837208 */ /* 0x000fe40003000000 */
[----:B------:R-:W-:Y:S01]  /*5d00*/  F2FP.F16.F32.PACK_AB R130, R0, R130 ;  /* 0x000000820082723e */ /* 0x000fe200000000ff */
[----:B------:R-:W-:Y:S01]  /*5d10*/  FMUL.FTZ R0, R5, R17 ;  /* 0x0000001105007220 */ /* 0x000fe20000410000 */
[----:B------:R-:W-:Y:S01]  /*5d20*/  LOP3.LUT P6, RZ, R200, 0xff0000, RZ, 0xc0, !PT ;  /* 0x00ff0000c8ff7812 */ /* 0x000fe200078cc0ff */
[----:B------:R-:W-:Y:S01]  /*5d30*/  FMUL.FTZ R128, R21, UR6 ;  /* 0x0000000615807c20 */ /* 0x000fe20008410000 */
[----:B------:R-:W-:Y:S01]  /*5d40*/  ISETP.GE.U32.AND.EX P2, PT, R191, 0x1000000, PT, P2 ;  /* 0x01000000bf00780c */ /* 0x000fe20003f46120 */
[----:B------:R-:W-:Y:S01]  /*5d50*/  FMUL.FTZ R0, R0, UR6 ;  /* 0x0000000600007c20 */ /* 0x000fe20008410000 */
[----:B------:R-:W-:-:S02]  /*5d60*/  FSEL R13, R129, RZ, P6 ;  /* 0x000000ff810d7208 */ /* 0x000fc40003000000 */
[----:B------:R-:W-:Y:S02]  /*5d70*/  FSEL R11, R11, RZ, P2 ;  /* 0x000000ff0b0b7208 */ /* 0x000fe40001000000 */
[----:B------:R-:W-:Y:S02]  /*5d80*/  LOP3.LUT P6, RZ, R190, 0xff000000, RZ, 0xc0, !PT ;  /* 0xff000000beff7812 */ /* 0x000fe400078cc0ff */
[----:B------:R-:W-:Y:S02]  /*5d90*/  LOP3.LUT P2, RZ, R200, 0xff000000, RZ, 0xc0, !PT ;  /* 0xff000000c8ff7812 */ /* 0x000fe4000784c0ff */
[----:B------:R-:W-:Y:S02]  /*5da0*/  F2FP.F16.F32.PACK_AB R14, R14, R9 ;  /* 0x000000090e0e723e */ /* 0x000fe400000000ff */
[C---:B------:R-:W-:Y:S02]  /*5db0*/  FSEL R9, R0.reuse, RZ, P6 ;  /* 0x000000ff00097208 */ /* 0x040fe40003000000 */
[----:B------:R-:W-:-:S02]  /*5dc0*/  FSEL R0, R0, RZ, P2 ;  /* 0x000000ff00007208 */ /* 0x000fc40001000000 */
[----:B------:R-:W-:Y:S02]  /*5dd0*/  LOP3.LUT P3, RZ, R190, 0xff0000, RZ, 0xc0, !PT ;  /* 0x00ff0000beff7812 */ /* 0x000fe4000786c0ff */
[----:B------:R-:W-:Y:S01]  /*5de0*/  F2FP.F16.F32.PACK_AB R13, R0, R13 ;  /* 0x0000000d000d723e */ /* 0x000fe200000000ff */
[----:B------:R-:W-:Y:S01]  /*5df0*/  FMUL.FTZ R0, R5, R23 ;  /* 0x0000001705007220 */ /* 0x000fe20000410000 */
[----:B------:R-:W-:Y:S02]  /*5e00*/  FSEL R129, R129, RZ, P3 ;  /* 0x000000ff81817208 */ /* 0x000fe40001800000 */
[----:B------:R-:W-:Y:S01]  /*5e10*/  LOP3.LUT P5, RZ, R200, 0xff00, RZ, 0xc0, !PT ;  /* 0x0000ff00c8ff7812 */ /* 0x000fe200078ac0ff */
[----:B------:R-:W-:Y:S01]  /*5e20*/  FMUL.FTZ R0, R0, UR6 ;  /* 0x0000000600007c20 */ /* 0x000fe20008410000 */
[----:B------:R-:W-:Y:S02]  /*5e30*/  LOP3.LUT P2, RZ, R190, 0xff, RZ, 0xc0, !PT ;  /* 0x000000ffbeff7812 */ /* 0x000fe4000784c0ff */
        /* <DEDUP_REMOVED lines=8> */
[----:B------:R-:W-:Y:S02]  /*5ec0*/  F2FP.F16.F32.PACK_AB R15, R15, R10 ;  /* 0x0000000a0f0f723e */ /* 0x000fe400000000ff */
[----:B------:R-:W-:Y:S02]  /*5ed0*/  F2FP.F16.F32.PACK_AB R128, R128, R9 ;  /* 0x000000098080723e */ /* 0x000fe400000000ff */
[----:B------:R-:W-:Y:S01]  /*5ee0*/  F2FP.F16.F32.PACK_AB R12, R12, R0 ;  /* 0x000000000c0c723e */ /* 0x000fe200000000ff */
[----:B------:R-:W-:Y:S06]  /*5ef0*/  BRA `(.L_x_3524) ;  /* 0x0000000c00f47947 */ /* 0x000fec0003800000 */
.L_x_3527:
        /* <DEDUP_REMOVED lines=8> */
[C---:B------:R-:W-:Y:S01]  /*5f80*/  FMUL.FTZ R127, R5.reuse, R12 ;  /* 0x0000000c057f7220 */ /* 0x040fe20000410000 */
[--C-:B------:R-:W-:Y:S01]  /*5f90*/  FFMA.FTZ R20, R20, R215, R217.reuse ;  /* 0x000000d714147223 */ /* 0x100fe200000100d9 */
[----:B------:R-:W-:Y:S01]  /*5fa0*/  FMUL.FTZ R11, R5, R11 ;  /* 0x0000000b050b7220 */ /* 0x000fe20000410000 */
[----:B-----5:R-:W-:Y:S01]  /*5fb0*/  LOP3.LUT P5, RZ, R201, 0xff0000, RZ, 0xc0, !PT ;  /* 0x00ff0000c9ff7812 */ /* 0x020fe200078ac0ff */
[----:B------:R-:W-:Y:S01]  /*5fc0*/  FMUL.FTZ R131, R127, UR6 ;  /* 0x000000067f837c20 */ /* 0x000fe20008410000 */
[----:B------:R-:W-:Y:S01]  /*5fd0*/  LOP3.LUT P4, RZ, R191, 0xff0000, RZ, 0xc0, !PT ;  /* 0x00ff0000bfff7812 */ /* 0x000fe2000788c0ff */
[C---:B------:R-:W-:Y:S01]  /*5fe0*/  FMUL.FTZ R126, R5.reuse, R126 ;  /* 0x0000007e057e7220 */ /* 0x040fe20000410000 */
[----:B------:R-:W-:Y:S01]  /*5ff0*/  FMUL.FTZ R13, R5, R13 ;  /* 0x0000000d050d7220 */ /* 0x000fe20000410000 */
[----:B------:R-:W-:Y:S01]  /*6000*/  FADD.FTZ R19, R19, -R20 ;  /* 0x8000001413137221 */ /* 0x000fe20000010000 */
[----:B------:R-:W-:Y:S01]  /*6010*/  ISETP.GE.U32.AND P2, PT, R200, RZ, PT ;  /* 0x000000ffc800720c */ /* 0x000fe20003f46070 */
[--C-:B------:R-:W-:Y:S01]  /*6020*/  FFMA.FTZ R18, R18, R215, R217.reuse ;  /* 0x000000d712127223 */ /* 0x100fe200000100d9 */
[----:B------:R-:W-:Y:S01]  /*6030*/  FSEL R9, R131, RZ, P5 ;  /* 0x000000ff83097208 */ /* 0x000fe20002800000 */
[C---:B------:R-:W-:Y:S01]  /*6040*/  FMUL.FTZ R10, R11.reuse, UR6 ;  /* 0x000000060b0a7c20 */ /* 0x040fe20008410000 */
[----:B------:R-:W-:Y:S01]  /*6050*/  F2FP.F16.F32.PACK_AB R127, R11, R127 ;  /* 0x0000007f0b7f723e */ /* 0x000fe200000000ff */
[----:B------:R-:W-:Y:S01]  /*6060*/  FMUL.FTZ R130, R126, UR6 ;  /* 0x000000067e827c20 */ /* 0x000fe20008410000 */
[----:B------:R-:W-:Y:S01]  /*6070*/  FSEL R131, R131, RZ, P4 ;  /* 0x000000ff83837208 */ /* 0x000fe20002000000 */
[--C-:B------:R-:W-:Y:S01]  /*6080*/  FFMA.FTZ R0, R0, R215, R217.reuse ;  /* 0x000000d700007223 */ /* 0x100fe200000100d9 */
[----:B------:R-:W-:Y:S01]  /*6090*/  FMUL.FTZ R11, R13, UR6 ;  /* 0x000000060d0b7c20 */ /* 0x000fe20008410000 */
[----:B------:R-:W-:Y:S01]  /*60a0*/  LOP3.LUT P6, RZ, R201, 0xff, RZ, 0xc0, !PT ;  /* 0x000000ffc9ff7812 */ /* 0x000fe200078cc0ff */
[----:B------:R-:W-:Y:S01]  /*60b0*/  FMUL.FTZ R19, R5, R19 ;  /* 0x0000001305137220 */ /* 0x000fe20000410000 */
[----:B------:R-:W-:Y:S01]  /*60c0*/  ISETP.GE.U32.AND.EX P2, PT, R201, 0x1000000, PT, P2 ;  /* 0x01000000c900780c */ /* 0x000fe20003f46120 */
[----:B------:R-:W-:Y:S01]  /*60d0*/  FADD.FTZ R17, R17, -R18 ;  /* 0x8000001211117221 */ /* 0x000fe20000010000 */
[----:B------:R-:W-:Y:S01]  /*60e0*/  LOP3.LUT P4, RZ, R201, 0xff00, RZ, 0xc0, !PT ;  /* 0x0000ff00c9ff7812 */ /* 0x000fe2000788c0ff */
[----:B------:R-:W-:Y:S01]  /*60f0*/  FADD.FTZ R23, R23, -R0 ;  /* 0x8000000017177221 */ /* 0x000fe20000010000 */
[----:B------:R-:W-:Y:S01]  /*6100*/  ISETP.GE.U32.AND P3, PT, R190, RZ, PT ;  /* 0x000000ffbe00720c */ /* 0x000fe20003f66070 */
[----:B------:R-:W-:Y:S01]  /*6110*/  FMUL.FTZ R129, R19, UR6 ;  /* 0x0000000613817c20 */ /* 0x000fe20008410000 */
[----:B------:R-:W-:Y:S01]  /*6120*/  FSEL R15, R10, RZ, P2 ;  /* 0x000000ff0a0f7208 */ /* 0x000fe20001000000 */
[----:B------:R-:W-:Y:S01]  /*6130*/  FMUL.FTZ R17, R5, R17 ;  /* 0x0000001105117220 */ /* 0x000fe20000410000 */
[----:B------:R-:W-:Y:S01]  /*6140*/  FSEL R14, R130, RZ, P6 ;  /* 0x000000ff820e7208 */ /* 0x000fe20003000000 */
[----:B------:R-:W-:Y:S01]  /*6150*/  FFMA.FTZ R22, R22, R215, R217 ;  /* 0x000000d716167223 */ /* 0x000fe200000100d9 */
[----:B------:R-:W-:Y:S01]  /*6160*/  FSEL R0, R11, RZ, P4 ;  /* 0x000000ff0b007208 */ /* 0x000fe20002000000 */
[----:B------:R-:W-:Y:S01]  /*6170*/  FMUL.FTZ R23, R5, R23 ;  /* 0x0000001705177220 */ /* 0x000fe20000410000 */
[----:B------:R-:W-:Y:S01]  /*6180*/  LOP3.LUT P2, RZ, R200, 0xff0000, RZ, 0xc0, !PT ;  /* 0x00ff0000c8ff7812 */ /* 0x000fe2000784c0ff */
[----:B------:R-:W-:Y:S01]  /*6190*/  FADD.FTZ R21, R21, -R22 ;  /* 0x8000001615157221 */ /* 0x000fe20000010000 */
[----:B------:R-:W-:-:S02]  /*61a0*/  ISETP.GE.U32.AND.EX P3, PT, R191, 0x1000000, PT, P3 ;  /* 0x01000000bf00780c */ /* 0x000fc40003f66130 */
[----:B------:R-:W-:Y:S01]  /*61b0*/  F2FP.F16.F32.PACK_AB R126, R13, R126 ;  /* 0x0000007e0d7e723e */ /* 0x000fe200000000ff */
[----:B------:R-:W-:Y:S01]  /*61c0*/  FMUL.FTZ R21, R5, R21 ;  /* 0x0000001505157220 */ /* 0x000fe20000410000 */
[----:B------:R-:W-:Y:S01]  /*61d0*/  F2FP.F16.F32.PACK_AB R14, R0, R14 ;  /* 0x0000000e000e723e */ /* 0x000fe200000000ff */
[----:B------:R-:W-:Y:S01]  /*61e0*/  FMUL.FTZ R0, R17, UR6 ;  /* 0x0000000611007c20 */ /* 0x000fe20008410000 */
[----:B------:R-:W-:Y:S01]  /*61f0*/  FSEL R13, R129, RZ, P2 ;  /* 0x000000ff810d7208 */ /* 0x000fe20001000000 */
[----:B------:R-:W-:Y:S01]  /*6200*/  FMUL.FTZ R128, R21, UR6 ;  /* 0x0000000615807c20 */ /* 0x000fe20008410000 */
        /* <DEDUP_REMOVED lines=8> */
[----:B------:R-:W-:-:S02]  /*6290*/  LOP3.LUT P4, RZ, R190, 0xff0000, RZ, 0xc0, !PT ;  /* 0x00ff0000beff7812 */ /* 0x000fc4000788c0ff */
[----:B------:R-:W-:Y:S02]  /*62a0*/  LOP3.LUT P5, RZ, R191, 0xff, RZ, 0xc0, !PT ;  /* 0x000000ffbfff7812 */ /* 0x000fe400078ac0ff */
[----:B------:R-:W-:Y:S01]  /*62b0*/  F2FP.F16.F32.PACK_AB R13, R0, R13 ;  /* 0x0000000d000d723e */ /* 0x000fe200000000ff */
[----:B------:R-:W-:Y:S01]  /*62c0*/  FMUL.FTZ R0, R23, UR6 ;  /* 0x0000000617007c20 */ /* 0x000fe20008410000 */
[----:B------:R-:W-:Y:S02]  /*62d0*/  FSEL R129, R129, RZ, P4 ;  /* 0x000000ff81817208 */ /* 0x000fe40002000000 */
[----:B------:R-:W-:Y:S02]  /*62e0*/  LOP3.LUT P6, RZ, R200, 0xff00, RZ, 0xc0, !PT ;  /* 0x0000ff00c8ff7812 */ /* 0x000fe400078cc0ff */
[----:B------:R-:W-:Y:S02]  /*62f0*/  FSEL R130, R130, RZ, P5 ;  /* 0x000000ff82827208 */ /* 0x000fe40002800000 */
[----:B------:R-:W-:-:S02]  /*6300*/  LOP3.LUT P2, RZ, R190, 0xff, RZ, 0xc0, !PT ;  /* 0x000000ffbeff7812 */ /* 0x000fc4000784c0ff */
[----:B------:R-:W-:Y:S02]  /*6310*/  LOP3.LUT P5, RZ, R200, 0xff, RZ, 0xc0, !PT ;  /* 0x000000ffc8ff7812 */ /* 0x000fe400078ac0ff */
[----:B------:R-:W-:Y:S02]  /*6320*/  LOP3.LUT P3, RZ, R190, 0xff00, RZ, 0xc0, !PT ;  /* 0x0000ff00beff7812 */ /* 0x000fe4000786c0ff */
[----:B------:R-:W-:Y:S02]  /*6330*/  F2FP.F16.F32.PACK_AB R129, R9, R129 ;  /* 0x000000810981723e */ /* 0x000fe400000000ff */
        /* <DEDUP_REMOVED lines=11> */
.L_x_3526:
        /* <DEDUP_REMOVED lines=10> */
[--C-:B-----5:R-:W-:Y:S02]  /*6490*/  HADD2.F32 R9, -RZ, R107.reuse.H0_H0 ;  /* 0x2000006bff097230 */ /* 0x120fe40000004100 */
[----:B------:R-:W-:Y:S01]  /*64a0*/  FADD.FTZ R12, R10, -R12 ;  /* 0x8000000c0a0c7221 */ /* 0x000fe20000010000 */
[----:B------:R-:W-:Y:S02]  /*64b0*/  HADD2.F32 R10, -RZ, R106.H0_H0 ;  /* 0x2000006aff0a7230 */ /* 0x000fe40000004100 */
[----:B------:R-:W-:Y:S01]  /*64c0*/  FADD.FTZ R16, R15, -R16 ;  /* 0x800000100f107221 */ /* 0x000fe20000010000 */
[----:B------:R-:W-:Y:S01]  /*64d0*/  LOP3.LUT P4, RZ, R191, 0xff0000, RZ, 0xc0, !PT ;  /* 0x00ff0000bfff7812 */ /* 0x000fe2000788c0ff */
[----:B------:R-:W-:Y:S01]  /*64e0*/  FFMA.FTZ R9, R5, R12, R9 ;  /* 0x0000000c05097223 */ /* 0x000fe20000010009 */
[----:B------:R-:W-:-:S02]  /*64f0*/  HADD2.F32 R12, -RZ, R107.H1_H1 ;  /* 0x3000006bff0c7230 */ /* 0x000fc40000004100 */
[----:B------:R-:W-:Y:S01]  /*6500*/  FFMA.FTZ R16, R5, R16, R10 ;  /* 0x0000001005107223 */ /* 0x000fe2000001000a */
[----:B------:R-:W-:Y:S01]  /*6510*/  LOP3.LUT P5, RZ, R201, 0xff0000, RZ, 0xc0, !PT ;  /* 0x00ff0000c9ff7812 */ /* 0x000fe200078ac0ff */
[----:B------:R-:W-:Y:S01]  /*6520*/  FMUL.FTZ R9, R9, UR6 ;  /* 0x0000000609097c20 */ /* 0x000fe20008410000 */
[----:B------:R-:W-:Y:S01]  /*6530*/  LOP3.LUT P6, RZ, R201, 0xff, RZ, 0xc0, !PT ;  /* 0x000000ffc9ff7812 */ /* 0x000fe200078cc0ff */
[----:B------:R-:W-:Y:S01]  /*6540*/  FFMA.FTZ R11, R5, R11, R12 ;  /* 0x0000000b050b7223 */ /* 0x000fe2000001000c */
[----:B------:R-:W-:Y:S01]  /*6550*/  FADD.FTZ R12, R13, -R14 ;  /* 0x8000000e0d0c7221 */ /* 0x000fe20000010000 */
[----:B------:R-:W-:Y:S01]  /*6560*/  HADD2.F32 R13, -RZ, R106.H1_H1 ;  /* 0x3000006aff0d7230 */ /* 0x000fe20000004100 */
[----:B------:R-:W-:Y:S01]  /*6570*/  FSEL R131, R9, RZ, P4 ;  /* 0x000000ff09837208 */ /* 0x000fe20002000000 */
[----:B------:R-:W-:Y:S01]  /*6580*/  FMUL.FTZ R130, R16, UR6 ;  /* 0x0000000610827c20 */ /* 0x000fe20008410000 */
[----:B------:R-:W-:Y:S01]  /*6590*/  LOP3.LUT P4, RZ, R201, 0xff00, RZ, 0xc0, !PT ;  /* 0x0000ff00c9ff7812 */ /* 0x000fe2000788c0ff */
[-C--:B------:R-:W-:Y:S01]  /*65a0*/  FFMA.FTZ R20, R20, R215.reuse, R217 ;  /* 0x000000d714147223 */ /* 0x080fe200000100d9 */
[----:B------:R-:W-:Y:S01]  /*65b0*/  FFMA.FTZ R12, R5, R12, R13 ;  /* 0x0000000c050c7223 */ /* 0x000fe2000001000d */
[-CC-:B------:R-:W-:Y:S01]  /*65c0*/  FFMA.FTZ R13, R0, R215.reuse, R217.reuse ;  /* 0x000000d7000d7223 */ /* 0x180fe200000100d9 */
[----:B------:R-:W-:Y:S01]  /*65d0*/  FSEL R10, R9, RZ, P5 ;  /* 0x000000ff090a7208 */ /* 0x000fe20002800000 */
[-C--:B------:R-:W-:Y:S01]  /*65e0*/  FFMA.FTZ R18, R18, R215.reuse, R217 ;  /* 0x000000d712127223 */ /* 0x080fe200000100d9 */
[----:B------:R-:W-:Y:S01]  /*65f0*/  FMUL.FTZ R0, R12, UR6 ;  /* 0x000000060c007c20 */ /* 0x000fe20008410000 */
[----:B------:R-:W-:Y:S01]  /*6600*/  LOP3.LUT P5, RZ, R191, 0xff, RZ, 0xc0, !PT ;  /* 0x000000ffbfff7812 */ /* 0x000fe200078ac0ff */
[----:B------:R-:W-:Y:S01]  /*6610*/  FADD.FTZ R19, R19, -R20 ;  /* 0x8000001413137221 */ /* 0x000fe20000010000 */
[----:B------:R-:W-:Y:S01]  /*6620*/  FSEL R9, R130, RZ, P6 ;  /* 0x000000ff82097208 */ /* 0x000fe20003000000 */
[----:B------:R-:W-:Y:S01]  /*6630*/  FADD.FTZ R17, R17, -R18 ;  /* 0x8000001211117221 */ /* 0x000fe20000010000 */
        /* <DEDUP_REMOVED lines=8> */
[----:B------:R-:W-:Y:S01]  /*66c0*/  F2FP.F16.F32.PACK_AB R14, R14, R9 ;  /* 0x000000090e0e723e */ /* 0x000fe200000000ff */
[--C-:B------:R-:W-:Y:S01]  /*66d0*/  HADD2.F32 R9, -RZ, R105.reuse.H1_H1 ;  /* 0x30000069ff097230 */ /* 0x100fe20000004100 */
[----:B------:R-:W-:Y:S01]  /*66e0*/  F2FP.F16.F32.PACK_AB R130, R0, R130 ;  /* 0x000000820082723e */ /* 0x000fe200000000ff */
[----:B------:R-:W-:Y:S01]  /*66f0*/  HADD2.F32 R0, -RZ, R105.H0_H0 ;  /* 0x20000069ff007230 */ /* 0x000fe20000004100 */
[----:B------:R-:W-:-:S02]  /*6700*/  LOP3.LUT P4, RZ, R190, 0xff0000, RZ, 0xc0, !PT ;  /* 0x00ff0000beff7812 */ /* 0x000fc4000788c0ff */
[C---:B------:R-:W-:Y:S01]  /*6710*/  FFMA.FTZ R9, R5.reuse, R17, R9 ;  /* 0x0000001105097223 */ /* 0x040fe20000010009 */
[----:B------:R-:W-:Y:S01]  /*6720*/  ISETP.GE.U32.AND P2, PT, R200, RZ, PT ;  /* 0x000000ffc800720c */ /* 0x000fe20003f46070 */
[----:B------:R-:W-:Y:S01]  /*6730*/  FFMA.FTZ R0, R5, R19, R0 ;  /* 0x0000001305007223 */ /* 0x000fe20000010000 */
[----:B------:R-:W-:Y:S02]  /*6740*/  ISETP.GE.U32.AND P3, PT, R190, RZ, PT ;  /* 0x000000ffbe00720c */ /* 0x000fe40003f66070 */
[----:B------:R-:W-:Y:S01]  /*6750*/  ISETP.GE.U32.AND.EX P2, PT, R201, 0x1000000, PT, P2 ;  /* 0x01000000c900780c */ /* 0x000fe20003f46120 */
[----:B------:R-:W-:Y:S01]  /*6760*/  FMUL.FTZ R13, R0, UR6 ;  /* 0x00000006000d7c20 */ /* 0x000fe20008410000 */
[----:B------:R-:W-:Y:S01]  /*6770*/  FMUL.FTZ R0, R9, UR6 ;  /* 0x0000000609007c20 */ /* 0x000fe20008410000 */
[----:B------:R-:W-:Y:S01]  /*6780*/  HADD2.F32 R9, -RZ, R104.H1_H1 ;  /* 0x30000068ff097230 */ /* 0x000fe20000004100 */
[----:B------:R-:W-:Y:S02]  /*6790*/  ISETP.GE.U32.AND.EX P3, PT, R191, 0x1000000, PT, P3 ;  /* 0x01000000bf00780c */ /* 0x000fe40003f66130 */
[----:B------:R-:W-:-:S02]  /*67a0*/  FSEL R129, R13, RZ, P4 ;  /* 0x000000ff0d817208 */ /* 0x000fc40002000000 */
        /* <DEDUP_REMOVED lines=8> */
[----:B------:R-:W-:-:S02]  /*6830*/  LOP3.LUT P2, RZ, R200, 0xff0000, RZ, 0xc0, !PT ;  /* 0x00ff0000c8ff7812 */ /* 0x000fc4000784c0ff */
[----:B------:R-:W-:Y:S02]  /*6840*/  LOP3.LUT P3, RZ, R200, 0xff000000, RZ, 0xc0, !PT ;  /* 0xff000000c8ff7812 */ /* 0x000fe4000786c0ff */
[----:B------:R-:W-:Y:S01]  /*6850*/  FSEL R13, R13, RZ, P2 ;  /* 0x000000ff0d0d7208 */ /* 0x000fe20001000000 */
[----:B------:R-:W-:Y:S01]  /*6860*/  FFMA.FTZ R9, R5, R23, R9 ;  /* 0x0000001705097223 */ /* 0x000fe20000010009 */
[----:B------:R-:W-:Y:S02]  /*6870*/  FSEL R0, R0, RZ, P3 ;  /* 0x000000ff00007208 */ /* 0x000fe40001800000 */
[----:B------:R-:W-:Y:S02]  /*6880*/  LOP3.LUT P2, RZ, R190, 0xff, RZ, 0xc0, !PT ;  /* 0x000000ffbeff7812 */ /* 0x000fe4000784c0ff */
[----:B------:R-:W-:Y:S01]  /*6890*/  F2FP.F16.F32.PACK_AB R13, R0, R13 ;  /* 0x0000000d000d723e */ /* 0x000fe200000000ff */
[----:B------:R-:W-:Y:S01]  /*68a0*/  FMUL.FTZ R0, R9, UR6 ;  /* 0x0000000609007c20 */ /* 0x000fe20008410000 */
[----:B------:R-:W-:-:S02]  /*68b0*/  LOP3.LUT P6, RZ, R200, 0xff00, RZ, 0xc0, !PT ;  /* 0x0000ff00c8ff7812 */ /* 0x000fc400078cc0ff */
[----:B------:R-:W-:Y:S02]  /*68c0*/  LOP3.LUT P5, RZ, R200, 0xff, RZ, 0xc0, !PT ;  /* 0x000000ffc8ff7812 */ /* 0x000fe400078ac0ff */
[----:B------:R-:W-:Y:S02]  /*68d0*/  LOP3.LUT P3, RZ, R190, 0xff00, RZ, 0xc0, !PT ;  /* 0x0000ff00beff7812 */ /* 0x000fe4000786c0ff */
[C---:B------:R-:W-:Y:S02]  /*68e0*/  FSEL R9, R0.reuse, RZ, P2 ;  /* 0x000000ff00097208 */ /* 0x040fe40001000000 */
[C---:B------:R-:W-:Y:S02]  /*68f0*/  FSEL R12, R21.reuse, RZ, P6 ;  /* 0x000000ff150c7208 */ /* 0x040fe40003000000 */
[----:B------:R-:W-:Y:S02]  /*6900*/  FSEL R128, R21, RZ, P3 ;  /* 0x000000ff15807208 */ /* 0x000fe40001800000 */
[----:B------:R-:W-:-:S02]  /*6910*/  FSEL R0, R0, RZ, P5 ;  /* 0x000000ff00007208 */ /* 0x000fc40002800000 */
[----:B------:R-:W-:Y:S02]  /*6920*/  F2FP.F16.F32.PACK_AB R131, R11, R131 ;  /* 0x000000830b83723e */ /* 0x000fe400000000ff */
[----:B------:R-:W-:Y:S02]  /*6930*/  F2FP.F16.F32.PACK_AB R15, R15, R10 ;  /* 0x0000000a0f0f723e */ /* 0x000fe400000000ff */
[----:B------:R-:W-:Y:S02]  /*6940*/  F2FP.F16.F32.PACK_AB R128, R128, R9 ;  /* 0x000000098080723e */ /* 0x000fe400000000ff */
[----:B------:R-:W-:Y:S01]  /*6950*/  F2FP.F16.F32.PACK_AB R12, R12, R0 ;  /* 0x000000000c0c723e */ /* 0x000fe200000000ff */
[----:B------:R-:W-:Y:S06]  /*6960*/  BRA `(.L_x_3524) ;  /* 0x0000000400587947 */ /* 0x000fec0003800000 */
.L_x_3528:
[-CC-:B------:R-:W-:Y:S01]  /*6970*/  FFMA.FTZ R11, R11, R215.reuse, R217.reuse ;  /* 0x000000d70b0b7223 */ /* 0x180fe200000100d9 */
[-CC-:B------:R-:W-:Y:S01]  /*6980*/  FFMA.FTZ R12, R12, R215.reuse, R217.reuse ;  /* 0x000000d70c0c7223 */ /* 0x180fe200000100d9 */
[--C-:B-----5:R-:W-:Y:S02]  /*6990*/  HADD2.F32 R127, -RZ, R107.reuse.H0_H0 ;  /* 0x2000006bff7f7230 */ /* 0x120fe40000004100 */
[-C--:B------:R-:W-:Y:S01]  /*69a0*/  FFMA.FTZ R14, R14, R215.reuse, R217 ;  /* 0x000000d70e0e7223 */ /* 0x080fe200000100d9 */
[----:B------:R-:W-:Y:S01]  /*69b0*/  FADD.FTZ R11, R9, -R11 ;  /* 0x8000000b090b7221 */ /* 0x000fe20000010000 */
[----:B------:R-:W-:Y:S01]  /*69c0*/  FADD.FTZ R12, R10, -R12 ;  /* 0x8000000c0a0c7221 */ /* 0x000fe20000010000 */
[----:B------:R-:W-:Y:S02]  /*69d0*/  HADD2.F32 R9, -RZ, R107.H1_H1 ;  /* 0x3000006bff097230 */ /* 0x000fe40000004100 */
[----:B------:R-:W-:Y:S01]  /*69e0*/  FFMA.FTZ R126, R16, R215, R217 ;  /* 0x000000d7107e7223 */ /* 0x000fe200000100d9 */
[----:B------:R-:W-:Y:S01]  /*69f0*/  FADD.FTZ R14, R13, -R14 ;  /* 0x8000000e0d0e7221 */ /* 0x000fe20000010000 */
[----:B------:R-:W-:Y:S01]  /*6a00*/  FFMA.FTZ R127, R5, R12, R127 ;  /* 0x0000000c057f7223 */ /* 0x000fe2000001007f */
[----:B------:R-:W-:Y:S01]  /*6a10*/  LOP3.LUT P5, RZ, R201, 0xff0000, RZ, 0xc0, !PT ;  /* 0x00ff0000c9ff7812 */ /* 0x000fe200078ac0ff */
[----:B------:R-:W-:Y:S01]  /*6a20*/  FFMA.FTZ R12, R5, R11, R9 ;  /* 0x0000000b050c7223 */ /* 0x000fe20000010009 */
[----:B------:R-:W-:-:S02]  /*6a30*/  HADD2.F32 R11, -RZ, R106.H1_H1 ;  /* 0x3000006aff0b7230 */ /* 0x000fc40000004100 */
[----:B------:R-:W-:Y:S01]  /*6a40*/  FMUL.FTZ R131, R127, UR6 ;  /* 0x000000067f837c20 */ /* 0x000fe20008410000 */
[----:B------:R-:W-:Y:S02]  /*6a50*/  HADD2.F32 R9, -RZ, R106.H0_H0 ;  /* 0x2000006aff097230 */ /* 0x000fe40000004100 */
[----:B------:R-:W-:Y:S01]  /*6a60*/  FADD.FTZ R126, R15, -R126 ;  /* 0x8000007e0f7e7221 */ /* 0x000fe20000010000 */
[-C--:B------:R-:W-:Y:S01]  /*6a70*/  FFMA.FTZ R0, R0, R215.reuse, R217 ;  /* 0x000000d700007223 */ /* 0x080fe200000100d9 */
[----:B------:R-:W-:Y:S01]  /*6a80*/  FFMA.FTZ R11, R5, R14, R11 ;  /* 0x0000000e050b7223 */ /* 0x000fe2000001000b */
[----:B------:R-:W-:Y:S01]  /*6a90*/  LOP3.LUT P4, RZ, R191, 0xff0000, RZ, 0xc0, !PT ;  /* 0x00ff0000bfff7812 */ /* 0x000fe2000788c0ff */
[----:B------:R-:W-:Y:S01]  /*6aa0*/  FFMA.FTZ R126, R5, R126, R9 ;  /* 0x0000007e057e7223 */ /* 0x000fe20000010009 */
[----:B------:R-:W-:Y:S01]  /*6ab0*/  FSEL R15, R131, RZ, P5 ;  /* 0x000000ff830f7208 */ /* 0x000fe20002800000 */
[----:B------:R-:W-:Y:S01]  /*6ac0*/  FADD.FTZ R23, R23, -R0 ;  /* 0x8000000017177221 */ /* 0x000fe20000010000 */
[----:B------:R-:W-:Y:S01]  /*6ad0*/  FSEL R131, R131, RZ, P4 ;  /* 0x000000ff83837208 */ /* 0x000fe20002000000 */
[----:B------:R-:W-:Y:S01]  /*6ae0*/  FMUL.FTZ R0, R11, UR6 ;  /* 0x000000060b007c20 */ /* 0x000fe20008410000 */
[----:B------:R-:W-:Y:S01]  /*6af0*/  LOP3.LUT P4, RZ, R201, 0xff00, RZ, 0xc0, !PT ;  /* 0x0000ff00c9ff7812 */ /* 0x000fe2000788c0ff */
[----:B------:R-:W-:Y:S01]  /*6b00*/  FMUL.FTZ R130, R126, UR6 ;  /* 0x000000067e827c20 */ /* 0x000fe20008410000 */
[----:B------:R-:W-:Y:S01]  /*6b10*/  F2FP.F16.F32.PACK_AB R126, R11, R126 ;  /* 0x0000007e0b7e723e */ /* 0x000fe200000000ff */
[----:B------:R-:W-:Y:S01]  /*6b20*/  FMUL.FTZ R10, R12, UR6 ;  /* 0x000000060c0a7c20 */ /* 0x000fe20008410000 */
[----:B------:R-:W-:Y:S01]  /*6b30*/  LOP3.LUT P6, RZ, R201, 0xff, RZ, 0xc0, !PT ;  /* 0x000000ffc9ff7812 */ /* 0x000fe200078cc0ff */
[-CC-:B------:R-:W-:Y:S01]  /*6b40*/  FFMA.FTZ R20, R20, R215.reuse, R217.reuse ;  /* 0x000000d714147223 */ /* 0x180fe200000100d9 */
[----:B------:R-:W-:Y:S01]  /*6b50*/  FSEL R11, R0, RZ, P4 ;  /* 0x000000ff000b7208 */ /* 0x000fe20002000000 */
[-CC-:B------:R-:W-:Y:S01]  /*6b60*/  FFMA.FTZ R18, R18, R215.reuse, R217.reuse ;  /* 0x000000d712127223 */ /* 0x180fe200000100d9 */
[----:B------:R-:W-:Y:S01]  /*6b70*/  LOP3.LUT P5, RZ, R191, 0xff, RZ, 0xc0, !PT ;  /* 0x000000ffbfff7812 */ /* 0x000fe200078ac0ff */
[----:B------:R-:W-:Y:S01]  /*6b80*/  FADD.FTZ R19, R19, -R20 ;  /* 0x8000001413137221 */ /* 0x000fe20000010000 */
[----:B------:R-:W-:Y:S01]  /*6b90*/  LOP3.LUT P4, RZ, R191, 0xff00, RZ, 0xc0, !PT ;  /* 0x0000ff00bfff7812 */ /* 0x000fe2000788c0ff */
[----:B------:R-:W-:Y:S01]  /*6ba0*/  FADD.FTZ R17, R17, -R18 ;  /* 0x8000001211117221 */ /* 0x000fe20000010000 */
[----:B------:R-:W-:Y:S01]  /*6bb0*/  ISETP.GE.U32.AND P2, PT, R200, RZ, PT ;  /* 0x000000ffc800720c */ /* 0x000fe20003f46070 */
[----:B------:R-:W-:Y:S01]  /*6bc0*/  FFMA.FTZ R22, R22, R215, R217 ;  /* 0x000000d716167223 */ /* 0x000fe200000100d9 */
[----:B------:R-:W-:-:S02]  /*6bd0*/  FSEL R14, R130, RZ, P6 ;  /* 0x000000ff820e7208 */ /* 0x000fc40003000000 */
[----:B------:R-:W-:Y:S01]  /*6be0*/  FSEL R130, R130, RZ, P5 ;  /* 0x000000ff82827208 */ /* 0x000fe20002800000 */
[----:B------:R-:W-:Y:S01]  /*6bf0*/  FADD.FTZ R21, R21, -R22 ;  /* 0x8000001615157221 */ /* 0x000fe20000010000 */
[----:B------:R-:W-:Y:S02]  /*6c00*/  FSEL R0, R0, RZ, P4 ;  /* 0x000000ff00007208 */ /* 0x000fe40002000000 */
[----:B------:R-:W-:Y:S02]  /*6c10*/  ISETP.GE.U32.AND.EX P2, PT, R201, 0x1000000, PT, P2 ;  /* 0x01000000c900780c */ /* 0x000fe40003f46120 */
[----:B------:R-:W-:Y:S01]  /*6c20*/  F2FP.F16.F32.PACK_AB R130, R0, R130 ;  /* 0x000000820082723e */ /* 0x000fe200000000ff */
[----:B------:R-:W-:Y:S01]  /*6c30*/  HADD2.F32 R0, -RZ, R105.H0_H0 ;  /* 0x20000069ff007230 */ /* 0x000fe20000004100 */
[----:B------:R-:W-:Y:S02]  /*6c40*/  FSEL R9, R10, RZ, P2 ;  /* 0x000000ff0a097208 */ /* 0x000fe40001000000 */
[----:B------:R-:W-:-:S02]  /*6c50*/  ISETP.GE.U32.AND P3, PT, R190, RZ, PT ;  /* 0x000000ffbe00720c */ /* 0x000fc40003f66070 */
[----:B------:R-:W-:Y:S01]  /*6c60*/  F2FP.F16.F32.PACK_AB R15, R9, R15 ;  /* 0x0000000f090f723e */ /* 0x000fe200000000ff */
[----:B------:R-:W-:Y:S01]  /*6c70*/  FFMA.FTZ R19, R5, R19, R0 ;  /* 0x0000001305137223 */ /* 0x000fe20000010000 */
[----:B------:R-:W-:Y:S01]  /*6c80*/  HADD2.F32 R9, -RZ, R105.H1_H1 ;  /* 0x30000069ff097230 */ /* 0x000fe20000004100 */
[----:B------:R-:W-:Y:S01]  /*6c90*/  ISETP.GE.U32.AND.EX P3, PT, R191, 0x1000000, PT, P3 ;  /* 0x01000000bf00780c */ /* 0x000fe20003f66130 */
[--C-:B------:R-:W-:Y:S02]  /*6ca0*/  HADD2.F32 R0, -RZ, R104.reuse.H0_H0 ;  /* 0x20000068ff007230 */ /* 0x100fe40000004100 */
[----:B------:R-:W-:Y:S01]  /*6cb0*/  FMUL.FTZ R129, R19, UR6 ;  /* 0x0000000613817c20 */ /* 0x000fe20008410000 */
[----:B------:R-:W-:Y:S01]  /*6cc0*/  LOP3.LUT P2, RZ, R200, 0xff0000, RZ, 0xc0, !PT ;  /* 0x00ff0000c8ff7812 */ /* 0x000fe2000784c0ff */
[C---:B------:R-:W-:Y:S01]  /*6cd0*/  FFMA.FTZ R17, R5.reuse, R17, R9 ;  /* 0x0000001105117223 */ /* 0x040fe20000010009 */
[----:B------:R-:W-:Y:S01]  /*6ce0*/  FSEL R10, R10, RZ, P3 ;  /* 0x000000ff0a0a7208 */ /* 0x000fe20001800000 */
[----:B------:R-:W-:Y:S01]  /*6cf0*/  FFMA.FTZ R23, R5, R23, R0 ;  /* 0x0000001705177223 */ /* 0x000fe20000010000 */
[----:B------:R-:W-:Y:S01]  /*6d00*/  FSEL R13, R129, RZ, P2 ;  /* 0x000000ff810d7208 */ /* 0x000fe20001000000 */
[----:B------:R-:W-:Y:S01]  /*6d10*/  FMUL.FTZ R0, R17, UR6 ;  /* 0x0000000611007c20 */ /* 0x000fe20008410000 */
[----:B------:R-:W-:Y:S01]  /*6d20*/  F2FP.F16.F32.PACK_AB R131, R10, R131 ;  /* 0x000000830a83723e */ /* 0x000fe200000000ff */
[----:B------:R-:W-:Y:S01]  /*6d30*/  HADD2.F32 R10, -RZ, R104.H1_H1 ;  /* 0x30000068ff0a7230 */ /* 0x000fe20000004100 */
[----:B------:R-:W-:-:S02]  /*6d40*/  LOP3.LUT P2, RZ, R190, 0xff000000, RZ, 0xc0, !PT ;  /* 0xff000000beff7812 */ /* 0x000fc4000784c0ff */
[----:B------:R-:W-:Y:S02]  /*6d50*/  LOP3.LUT P3, RZ, R200, 0xff000000, RZ, 0xc0, !PT ;  /* 0xff000000c8ff7812 */ /* 0x000fe4000786c0ff */
[C---:B------:R-:W-:Y:S01]  /*6d60*/  FSEL R9, R0.reuse, RZ, P2 ;  /* 0x000000ff00097208 */ /* 0x040fe20001000000 */
[----:B------:R-:W-:Y:S01]  /*6d70*/  FFMA.FTZ R21, R5, R21, R10 ;  /* 0x0000001505157223 */ /* 0x000fe2000001000a */
[----:B------:R-:W-:Y:S02]  /*6d80*/  FSEL R0, R0, RZ, P3 ;  /* 0x000000ff00007208 */ /* 0x000fe40001800000 */
[----:B------:R-:W-:Y:S01]  /*6d90*/  LOP3.LUT P4, RZ, R190, 0xff0000, RZ, 0xc0, !PT ;  /* 0x00ff0000beff7812 */ /* 0x000fe2000788c0ff */
[----:B------:R-:W-:Y:S01]  /*6da0*/  FMUL.FTZ R128, R21, UR6 ;  /* 0x0000000615807c20 */ /* 0x000fe20008410000 */
[----:B------:R-:W-:Y:S01]  /*6db0*/  F2FP.F16.F32.PACK_AB R13, R0, R13 ;  /* 0x0000000d000d723e */ /* 0x000fe200000000ff */
[----:B------:R-:W-:Y:S01]  /*6dc0*/  FMUL.FTZ R0, R23, UR6 ;  /* 0x0000000617007c20 */ /* 0x000fe20008410000 */
[----:B------:R-:W-:-:S02]  /*6dd0*/  FSEL R129, R129, RZ, P4 ;  /* 0x000000ff81817208 */ /* 0x000fc40002000000 */
[----:B------:R-:W-:Y:S02]  /*6de0*/  LOP3.LUT P6, RZ, R200, 0xff00, RZ, 0xc0, !PT ;  /* 0x0000ff00c8ff7812 */ /* 0x000fe400078cc0ff */
[----:B------:R-:W-:Y:S02]  /*6df0*/  LOP3.LUT P2, RZ, R190, 0xff, RZ, 0xc0, !PT ;  /* 0x000000ffbeff7812 */ /* 0x000fe4000784c0ff */
[----:B------:R-:W-:Y:S02]  /*6e00*/  LOP3.LUT P5, RZ, R200, 0xff, RZ, 0xc0, !PT ;  /* 0x000000ffc8ff7812 */ /* 0x000fe400078ac0ff */
[----:B------:R-:W-:Y:S02]  /*6e10*/  LOP3.LUT P3, RZ, R190, 0xff00, RZ, 0xc0, !PT ;  /* 0x0000ff00beff7812 */ /* 0x000fe4000786c0ff */
[----:B------:R-:W-:Y:S02]  /*6e20*/  F2FP.F16.F32.PACK_AB R127, R12, R127 ;  /* 0x0000007f0c7f723e */ /* 0x000fe400000000ff */
[----:B------:R-:W-:-:S02]  /*6e30*/  F2FP.F16.F32.PACK_AB R129, R9, R129 ;  /* 0x000000810981723e */ /* 0x000fc400000000ff */
[----:B------:R-:W-:Y:S02]  /*6e40*/  FSEL R12, R128, RZ, P6 ;  /* 0x000000ff800c7208 */ /* 0x000fe40003000000 */
[----:B------:R-:W-:Y:S02]  /*6e50*/  FSEL R9, R0, RZ, P2 ;  /* 0x000000ff00097208 */ /* 0x000fe40001000000 */
[----:B------:R-:W-:Y:S02]  /*6e60*/  FSEL R128, R128, RZ, P3 ;  /* 0x000000ff80807208 */ /* 0x000fe40001800000 */
[----:B------:R-:W-:Y:S02]  /*6e70*/  FSEL R0, R0, RZ, P5 ;  /* 0x000000ff00007208 */ /* 0x000fe40002800000 */
[----:B------:R-:W-:Y:S02]  /*6e80*/  F2FP.F16.F32.PACK_AB R14, R11, R14 ;  /* 0x0000000e0b0e723e */ /* 0x000fe400000000ff */
[----:B------:R-:W-:-:S02]  /*6e90*/  F2FP.F16.F32.PACK_AB R125, R17, R19 ;  /* 0x00000013117d723e */ /* 0x000fc400000000ff */
[----:B------:R-:W-:Y:S02]  /*6ea0*/  F2FP.F16.F32.PACK_AB R124, R21, R23 ;  /* 0x00000017157c723e */ /* 0x000fe400000000ff */
[----:B------:R-:W-:Y:S02]  /*6eb0*/  F2FP.F16.F32.PACK_AB R128, R128, R9 ;  /* 0x000000098080723e */ /* 0x000fe400000000ff */
[----:B------:R-:W-:-:S07]  /*6ec0*/  F2FP.F16.F32.PACK_AB R12, R12, R0 ;  /* 0x000000000c0c723e */ /* 0x000fce00000000ff */
.L_x_3524:
        /* <DEDUP_REMOVED lines=29> */
[----:B0-----:R-:W-:Y:S01]  /*70a0*/  FMUL.FTZ R131, R14, UR6 ;  /* 0x000000060e837c20 */ /* 0x001fe20008410000 */
        /* <DEDUP_REMOVED lines=14> */
[----:B------:R-:W-:Y:S01]  /*7190*/  FFMA.FTZ R180, R180, R215, R217 ;  /* 0x000000d7b4b47223 */ /* 0x000fe200000100d9 */
[----:B------:R-:W-:Y:S01]  /*71a0*/  FSEL R10, R130, RZ, P6 ;  /* 0x000000ff820a7208 */ /* 0x000fe20003000000 */
[----:B------:R-:W-:Y:S01]  /*71b0*/  FFMA.FTZ R125, R5, R133, R125 ;  /* 0x00000085057d7223 */ /* 0x000fe2000001007d */
[----:B------:R-:W-:Y:S01]  /*71c0*/  FSEL R0, R7, RZ, P3 ;  /* 0x000000ff07007208 */ /* 0x000fe20001800000 */
[----:B------:R-:W-:Y:S01]  /*71d0*/  FADD.FTZ R141, R141, -R180 ;  /* 0x800000b48d8d7221 */ /* 0x000fe20000010000 */
[----:B------:R-:W-:Y:S01]  /*71e0*/  ISETP.GE.U32.AND P4, PT, R188, RZ, PT ;  /* 0x000000ffbc00720c */ /* 0x000fe20003f86070 */
[----:B------:R-:W-:Y:S01]  /*71f0*/  FMUL.FTZ R129, R125, UR6 ;  /* 0x000000067d817c20 */ /* 0x000fe20008410000 */
[----:B------:R-:W-:Y:S01]  /*7200*/  F2FP.F16.F32.PACK_AB R10, R0, R10 ;  /* 0x0000000a000a723e */ /* 0x000fe200000000ff */
[----:B------:R-:W-:-:S02]  /*7210*/  HADD2.F32 R0, -RZ, R109.H1_H1 ;  /* 0x3000006dff007230 */ /* 0x000fc40000004100 */
[-CC-:B------:R-:W-:Y:S01]  /*7220*/  FFMA.FTZ R25, R25, R215.reuse, R217.reuse ;  /* 0x000000d719197223 */ /* 0x180fe200000100d9 */
[C---:B------:R-:W-:Y:S01]  /*7230*/  LOP3.LUT P5, RZ, R189.reuse, 0xff0000, RZ, 0xc0, !PT ;  /* 0x00ff0000bdff7812 */ /* 0x040fe200078ac0ff */
[----:B------:R-:W-:Y:S01]  /*7240*/  FFMA.FTZ R132, R132, R215, R217 ;  /* 0x000000d784847223 */ /* 0x000fe200000100d9 */
[----:B------:R-:W-:Y:S01]  /*7250*/  ISETP.GE.U32.AND.EX P4, PT, R189, 0x1000000, PT, P4 ;  /* 0x01000000bd00780c */ /* 0x000fe20003f86140 */
[----:B------:R-:W-:Y:S01]  /*7260*/  FFMA.FTZ R141, R5, R141, R0 ;  /* 0x0000008d058d7223 */ /* 0x000fe20000010000 */
[----:B------:R-:W-:Y:S01]  /*7270*/  LOP3.LUT P6, RZ, R156, 0xff0000, RZ, 0xc0, !PT ;  /* 0x00ff00009cff7812 */ /* 0x000fe200078cc0ff */
[----:B------:R-:W-:Y:S01]  /*7280*/  HADD2.F32 R0, -RZ, R108.H0_H0 ;  /* 0x2000006cff007230 */ /* 0x000fe20000004100 */
[----:B------:R-:W-:Y:S01]  /*7290*/  F2FP.F16.F32.PACK_AB R11, R9, R11 ;  /* 0x0000000b090b723e */ /* 0x000fe200000000ff */
[----:B------:R-:W-:Y:S01]  /*72a0*/  FADD.FTZ R8, R8, -R25 ;  /* 0x8000001908087221 */ /* 0x000fe20000010000 */
[----:B------:R-:W-:Y:S01]  /*72b0*/  FSEL R131, R131, RZ, P5 ;  /* 0x000000ff83837208 */ /* 0x000fe20002800000 */
[----:B------:R-:W-:Y:S01]  /*72c0*/  FADD.FTZ R27, R27, -R132 ;  /* 0x800000841b1b7221 */ /* 0x000fe20000010000 */
[----:B------:R-:W-:Y:S01]  /*72d0*/  FSEL R12, R12, RZ, P4 ;  /* 0x000000ff0c0c7208 */ /* 0x000fe20002000000 */
[----:B------:R-:W-:Y:S01]  /*72e0*/  FFMA.FTZ R8, R5, R8, R0 ;  /* 0x0000000805087223 */ /* 0x000fe20000010000 */
[----:B------:R-:W-:Y:S01]  /*72f0*/  FSEL R9, R129, RZ, P6 ;  /* 0x000000ff81097208 */ /* 0x000fe20003000000 */
[----:B------:R-:W-:Y:S01]  /*7300*/  FMUL.FTZ R0, R141, UR6 ;  /* 0x000000068d007c20 */ /* 0x000fe20008410000 */
[----:B------:R-:W-:-:S02]  /*7310*/  LOP3.LUT P5, RZ, R189, 0xff, RZ, 0xc0, !PT ;  /* 0x000000ffbdff7812 */ /* 0x000fc400078ac0ff */
[----:B------:R-:W-:Y:S02]  /*7320*/  LOP3.LUT P4, RZ, R189, 0xff00, RZ, 0xc0, !PT ;  /* 0x0000ff00bdff7812 */ /* 0x000fe4000788c0ff */
[----:B------:R-:W-:Y:S02]  /*7330*/  LOP3.LUT P6, RZ, R188, 0xff0000, RZ, 0xc0, !PT ;  /* 0x00ff0000bcff7812 */ /* 0x000fe400078cc0ff */
[----:B------:R-:W-:Y:S02]  /*7340*/  FSEL R130, R130, RZ, P5 ;  /* 0x000000ff82827208 */ /* 0x000fe40002800000 */
[----:B------:R-:W-:Y:S02]  /*7350*/  FSEL R7, R7, RZ, P4 ;  /* 0x000000ff07077208 */ /* 0x000fe40002000000 */
[----:B------:R-:W-:Y:S02]  /*7360*/  FSEL R129, R129, RZ, P6 ;  /* 0x000000ff81817208 */ /* 0x000fe40003000000 */
[----:B------:R-:W-:Y:S01]  /*7370*/  F2FP.F16.F32.PACK_AB R131, R12, R131 ;  /* 0x000000830c83723e */ /* 0x000fe200000000ff */
[----:B------:R-:W-:Y:S01]  /*7380*/  HADD2.F32 R12, -RZ, R108.H1_H1 ;  /* 0x3000006cff0c7230 */ /* 0x000fe20000004100 */
[----:B------:R-:W-:-:S02]  /*7390*/  LOP3.LUT P6, RZ, R188, 0xff000000, RZ, 0xc0, !PT ;  /* 0xff000000bcff7812 */ /* 0x000fc400078cc0ff */
[----:B------:R-:W-:Y:S02]  /*73a0*/  LOP3.LUT P5, RZ, R156, 0xff000000, RZ, 0xc0, !PT ;  /* 0xff0000009cff7812 */ /* 0x000fe400078ac0ff */
[----:B------:R-:W-:Y:S01]  /*73b0*/  F2FP.F16.F32.PACK_AB R130, R7, R130 ;  /* 0x000000820782723e */ /* 0x000fe200000000ff */
[----:B------:R-:W-:Y:S01]  /*73c0*/  FFMA.FTZ R27, R5, R27, R12 ;  /* 0x0000001b051b7223 */ /* 0x000fe2000001000c */
[C---:B------:R-:W-:Y:S02]  /*73d0*/  FSEL R7, R0.reuse, RZ, P6 ;  /* 0x000000ff00077208 */ /* 0x040fe40003000000 */
[----:B------:R-:W-:Y:S01]  /*73e0*/  FSEL R0, R0, RZ, P5 ;  /* 0x000000ff00007208 */ /* 0x000fe20002800000 */
[----:B------:R-:W-:Y:S01]  /*73f0*/  FMUL.FTZ R128, R27, UR6 ;  /* 0x000000061b807c20 */ /* 0x000fe20008410000 */
[----:B------:R-:W-:Y:S02]  /*7400*/  LOP3.LUT P3, RZ, R156, 0xff00, RZ, 0xc0, !PT ;  /* 0x0000ff009cff7812 */ /* 0x000fe4000786c0ff */
[----:B------:R-:W-:Y:S01]  /*7410*/  F2FP.F16.F32.PACK_AB R9, R0, R9 ;  /* 0x000000090009723e */ /* 0x000fe200000000ff */
[----:B------:R-:W-:Y:S01]  /*7420*/  FMUL.FTZ R0, R8, UR6 ;  /* 0x0000000608007c20 */ /* 0x000fe20008410000 */
[----:B------:R-:W-:-:S02]  /*7430*/  LOP3.LUT P5, RZ, R188, 0xff, RZ, 0xc0, !PT ;  /* 0x000000ffbcff7812 */ /* 0x000fc400078ac0ff */
[----:B------:R-:W-:Y:S02]  /*7440*/  LOP3.LUT P4, RZ, R156, 0xff, RZ, 0xc0, !PT ;  /* 0x000000ff9cff7812 */ /* 0x000fe4000788c0ff */
[----:B------:R-:W-:Y:S02]  /*7450*/  LOP3.LUT P6, RZ, R188, 0xff00, RZ, 0xc0, !PT ;  /* 0x0000ff00bcff7812 */ /* 0x000fe400078cc0ff */
[----:B------:R-:W-:Y:S02]  /*7460*/  F2FP.F16.F32.PACK_AB R129, R7, R129 ;  /* 0x000000810781723e */ /* 0x000fe400000000ff */
        /* <DEDUP_REMOVED lines=11> */
.L_x_3531:
        /* <DEDUP_REMOVED lines=15> */
[-CC-:B------:R-:W-:Y:S01]  /*7610*/  FFMA.FTZ R26, R26, R215.reuse, R217.reuse ;  /* 0x000000d71a1a7223 */ /* 0x180fe200000100d9 */
[----:B------:R-:W-:Y:S01]  /*7620*/  FFMA.FTZ R180, R180, R215, R217 ;  /* 0x000000d7b4b47223 */ /* 0x000fe200000100d9 */
[C---:B------:R-:W-:Y:S01]  /*7630*/  FFMA.FTZ R140, R5.reuse, R140, R7 ;  /* 0x0000008c058c7223 */ /* 0x040fe20000010007 */
[----:B------:R-:W-:Y:S01]  /*7640*/  FFMA.FTZ R13, R5, R13, R0 ;  /* 0x0000000d050d7223 */ /* 0x000fe20000010000 */
[----:B------:R-:W-:Y:S01]  /*7650*/  FMUL.FTZ R10, R10, UR6 ;  /* 0x000000060a0a7c20 */ /* 0x000fe20008410000 */
[----:B------:R-:W-:Y:S01]  /*7660*/  FMUL.FTZ R9, R9, UR6 ;  /* 0x0000000609097c20 */ /* 0x000fe20008410000 */
[--C-:B------:R-:W-:Y:S01]  /*7670*/  HADD2.F32 R0, -RZ, R109.reuse.H0_H0 ;  /* 0x2000006dff007230 */ /* 0x100fe20000004100 */
[----:B------:R-:W-:Y:S01]  /*7680*/  LOP3.LUT P5, RZ, R189, 0xff0000, RZ, 0xc0, !PT ;  /* 0x00ff0000bdff7812 */ /* 0x000fe200078ac0ff */
[----:B------:R-:W-:Y:S01]  /*7690*/  HADD2.F32 R7, -RZ, R109.H1_H1 ;  /* 0x3000006dff077230 */ /* 0x000fe20000004100 */
[----:B------:R-:W-:Y:S01]  /*76a0*/  ISETP.GE.U32.AND.EX P3, PT, R157, 0x1000000, PT, P3 ;  /* 0x010000009d00780c */ /* 0x000fe20003f66130 */
[----:B------:R-:W-:Y:S01]  /*76b0*/  FADD.FTZ R26, R133, -R26 ;  /* 0x8000001a851a7221 */ /* 0x000fe20000010000 */
[----:B------:R-:W-:Y:S01]  /*76c0*/  FADD.FTZ R180, R141, -R180 ;  /* 0x800000b48db47221 */ /* 0x000fe20000010000 */
[----:B------:R-:W-:Y:S01]  /*76d0*/  LOP3.LUT P6, RZ, R157, 0xff0000, RZ, 0xc0, !PT ;  /* 0x00ff00009dff7812 */ /* 0x000fe200078cc0ff */
[----:B------:R-:W-:Y:S01]  /*76e0*/  FMUL.FTZ R140, R140, UR6 ;  /* 0x000000068c8c7c20 */ /* 0x000fe20008410000 */
[----:B------:R-:W-:Y:S01]  /*76f0*/  FSEL R131, R10, RZ, P5 ;  /* 0x000000ff0a837208 */ /* 0x000fe20002800000 */
[----:B------:R-:W-:Y:S01]  /*7700*/  FMUL.FTZ R13, R13, UR6 ;  /* 0x000000060d0d7c20 */ /* 0x000fe20008410000 */
[----:B------:R-:W-:Y:S01]  /*7710*/  FSEL R11, R9, RZ, P3 ;  /* 0x000000ff090b7208 */ /* 0x000fe20001800000 */
[C---:B------:R-:W-:Y:S01]  /*7720*/  FFMA.FTZ R0, R5.reuse, R26, R0 ;  /* 0x0000001a05007223 */ /* 0x040fe20000010000 */
[----:B------:R-:W-:Y:S01]  /*7730*/  FFMA.FTZ R7, R5, R180, R7 ;  /* 0x000000b405077223 */ /* 0x000fe20000010007 */
[----:B------:R-:W-:Y:S01]  /*7740*/  ISETP.GE.U32.AND P4, PT, R188, RZ, PT ;  /* 0x000000ffbc00720c */ /* 0x000fe20003f86070 */
[-CC-:B------:R-:W-:Y:S01]  /*7750*/  FFMA.FTZ R25, R25, R215.reuse, R217.reuse ;  /* 0x000000d719197223 */ /* 0x180fe200000100d9 */
[----:B------:R-:W-:Y:S01]  /*7760*/  LOP3.LUT P5, RZ, R189, 0xff, RZ, 0xc0, !PT ;  /* 0x000000ffbdff7812 */ /* 0x000fe200078ac0ff */
[----:B------:R-:W-:Y:S01]  /*7770*/  FMUL.FTZ R0, R0, UR6 ;  /* 0x0000000600007c20 */ /* 0x000fe20008410000 */
[----:B------:R-:W-:Y:S01]  /*7780*/  LOP3.LUT P3, RZ, R157, 0xff00, RZ, 0xc0, !PT ;  /* 0x0000ff009dff7812 */ /* 0x000fe2000786c0ff */
[----:B------:R-:W-:Y:S01]  /*7790*/  FMUL.FTZ R7, R7, UR6 ;  /* 0x0000000607077c20 */ /* 0x000fe20008410000 */
[----:B------:R-:W-:Y:S01]  /*77a0*/  FSEL R14, R10, RZ, P6 ;  /* 0x000000ff0a0e7208 */ /* 0x000fe20003000000 */
[----:B------:R-:W-:Y:S01]  /*77b0*/  FFMA.FTZ R132, R132, R215, R217 ;  /* 0x000000d784847223 */ /* 0x000fe200000100d9 */
[----:B------:R-:W-:Y:S01]  /*77c0*/  ISETP.GE.U32.AND.EX P4, PT, R189, 0x1000000, PT, P4 ;  /* 0x01000000bd00780c */ /* 0x000fe20003f86140 */
[----:B------:R-:W-:Y:S01]  /*77d0*/  FADD.FTZ R8, R8, -R25 ;  /* 0x8000001908087221 */ /* 0x000fe20000010000 */
[----:B------:R-:W-:Y:S01]  /*77e0*/  FSEL R130, R140, RZ, P5 ;  /* 0x000000ff8c827208 */ /* 0x000fe20002800000 */
[----:B------:R-:W-:Y:S01]  /*77f0*/  FADD.FTZ R27, R27, -R132 ;  /* 0x800000841b1b7221 */ /* 0x000fe20000010000 */
        /* <DEDUP_REMOVED lines=8> */
[----:B------:R-:W-:Y:S02]  /*7880*/  LOP3.LUT P6, RZ, R156, 0xff0000, RZ, 0xc0, !PT ;  /* 0x00ff00009cff7812 */ /* 0x000fe400078cc0ff */
[----:B------:R-:W-:Y:S02]  /*7890*/  F2FP.F16.F32.PACK_AB R129, R9, R129 ;  /* 0x000000810981723e */ /* 0x000fe400000000ff */
[----:B------:R-:W-:Y:S01]  /*78a0*/  FSEL R9, R0, RZ, P6 ;  /* 0x000000ff00097208 */ /* 0x000fe20003000000 */
[--C-:B------:R-:W-:Y:S01]  /*78b0*/  HADD2.F32 R0, -RZ, R108.reuse.H0_H0 ;  /* 0x2000006cff007230 */ /* 0x100fe20000004100 */
[----:B------:R-:W-:Y:S02]  /*78c0*/  LOP3.LUT P4, RZ, R189, 0xff00, RZ, 0xc0, !PT ;  /* 0x0000ff00bdff7812 */ /* 0x000fe4000788c0ff */
[----:B------:R-:W-:Y:S01]  /*78d0*/  F2FP.F16.F32.PACK_AB R10, R10, R12 ;  /* 0x0000000c0a0a723e */ /* 0x000fe200000000ff */
[----:B------:R-:W-:Y:S01]  /*78e0*/  HADD2.F32 R12, -RZ, R108.H1_H1 ;  /* 0x3000006cff0c7230 */ /* 0x000fe20000004100 */
[----:B------:R-:W-:Y:S01]  /*78f0*/  FSEL R13, R13, RZ, P4 ;  /* 0x000000ff0d0d7208 */ /* 0x000fe20002000000 */
[----:B------:R-:W-:Y:S01]  /*7900*/  FFMA.FTZ R0, R5, R8, R0 ;  /* 0x0000000805007223 */ /* 0x000fe20000010000 */
[----:B------:R-:W-:-:S02]  /*7910*/  LOP3.LUT P4, RZ, R156, 0xff000000, RZ, 0xc0, !PT ;  /* 0xff0000009cff7812 */ /* 0x000fc4000788c0ff */
[----:B------:R-:W-:Y:S01]  /*7920*/  FFMA.FTZ R27, R5, R27, R12 ;  /* 0x0000001b051b7223 */ /* 0x000fe2000001000c */
[----:B------:R-:W-:Y:S01]  /*7930*/  FMUL.FTZ R0, R0, UR6 ;  /* 0x0000000600007c20 */ /* 0x000fe20008410000 */
[----:B------:R-:W-:Y:S02]  /*7940*/  FSEL R7, R7, RZ, P4 ;  /* 0x000000ff07077208 */ /* 0x000fe40002000000 */
[----:B------:R-:W-:Y:S01]  /*7950*/  FMUL.FTZ R27, R27, UR6 ;  /* 0x000000061b1b7c20 */ /* 0x000fe20008410000 */
[----:B------:R-:W-:Y:S02]  /*7960*/  LOP3.LUT P4, RZ, R188, 0xff, RZ, 0xc0, !PT ;  /* 0x000000ffbcff7812 */ /* 0x000fe4000788c0ff */
[C---:B------:R-:W-:Y:S02]  /*7970*/  LOP3.LUT P5, RZ, R156.reuse, 0xff00, RZ, 0xc0, !PT ;  /* 0x0000ff009cff7812 */ /* 0x040fe400078ac0ff */
[----:B------:R-:W-:Y:S02]  /*7980*/  LOP3.LUT P3, RZ, R156, 0xff, RZ, 0xc0, !PT ;  /* 0x000000ff9cff7812 */ /* 0x000fe4000786c0ff */
[----:B------:R-:W-:-:S02]  /*7990*/  LOP3.LUT P6, RZ, R188, 0xff00, RZ, 0xc0, !PT ;  /* 0x0000ff00bcff7812 */ /* 0x000fc400078cc0ff */
[----:B------:R-:W-:Y:S02]  /*79a0*/  F2FP.F16.F32.PACK_AB R9, R7, R9 ;  /* 0x000000090709723e */ /* 0x000fe400000000ff */
[C---:B------:R-:W-:Y:S02]  /*79b0*/  FSEL R7, R0.reuse, RZ, P4 ;  /* 0x000000ff00077208 */ /* 0x040fe40002000000 */
[C---:B------:R-:W-:Y:S02]  /*79c0*/  FSEL R8, R27.reuse, RZ, P5 ;  /* 0x000000ff1b087208 */ /* 0x040fe40002800000 */
        /* <DEDUP_REMOVED lines=8> */
.L_x_3530:
        /* <DEDUP_REMOVED lines=27> */
[--C-:B------:R-:W-:Y:S01]  /*7c00*/  FFMA.FTZ R180, R180, R215, R217.reuse ;  /* 0x000000d7b4b47223 */ /* 0x100fe200000100d9 */
[----:B------:R-:W-:Y:S01]  /*7c10*/  LOP3.LUT P6, RZ, R157, 0xff, RZ, 0xc0, !PT ;  /* 0x000000ff9dff7812 */ /* 0x000fe200078cc0ff */
[----:B------:R-:W-:Y:S01]  /*7c20*/  FMUL.FTZ R125, R5, R133 ;  /* 0x00000085057d7220 */ /* 0x000fe20000410000 */
[----:B------:R-:W-:Y:S01]  /*7c30*/  FSEL R131, R131, RZ, P5 ;  /* 0x000000ff83837208 */ /* 0x000fe20002800000 */
[----:B------:R-:W-:Y:S01]  /*7c40*/  FADD.FTZ R141, R141, -R180 ;  /* 0x800000b48d8d7221 */ /* 0x000fe20000010000 */
[----:B------:R-:W-:Y:S01]  /*7c50*/  LOP3.LUT P4, RZ, R157, 0xff00, RZ, 0xc0, !PT ;  /* 0x0000ff009dff7812 */ /* 0x000fe2000788c0ff */
[--C-:B------:R-:W-:Y:S01]  /*7c60*/  FFMA.FTZ R132, R132, R215, R217.reuse ;  /* 0x000000d784847223 */ /* 0x100fe200000100d9 */
        /* <DEDUP_REMOVED lines=15> */
[----:B------:R-:W-:Y:S01]  /*7d60*/  F2FP.F16.F32.PACK_AB R130, R7, R130 ;  /* 0x000000820782723e */ /* 0x000fe200000000ff */
[----:B------:R-:W-:Y:S01]  /*7d70*/  FMUL.FTZ R7, R125, UR6 ;  /* 0x000000067d077c20 */ /* 0x000fe20008410000 */
[----:B------:R-:W-:Y:S02]  /*7d80*/  F2FP.F16.F32.PACK_AB R11, R9, R11 ;  /* 0x0000000b090b723e */ /* 0x000fe400000000ff */
[----:B------:R-:W-:Y:S01]  /*7d90*/  F2FP.F16.F32.PACK_AB R131, R12, R131 ;  /* 0x000000830c83723e */ /* 0x000fe200000000ff */
[----:B------:R-:W-:Y:S01]  /*7da0*/  FMUL.FTZ R12, R141, UR6 ;  /* 0x000000068d0c7c20 */ /* 0x000fe20008410000 */
[----:B------:R-:W-:Y:S02]  /*7db0*/  FSEL R9, R7, RZ, P6 ;  /* 0x000000ff07097208 */ /* 0x000fe40003000000 */
[----:B------:R-:W-:Y:S02]  /*7dc0*/  LOP3.LUT P6, RZ, R188, 0xff0000, RZ, 0xc0, !PT ;  /* 0x00ff0000bcff7812 */ /* 0x000fe400078cc0ff */
[----:B------:R-:W-:-:S02]  /*7dd0*/  F2FP.F16.F32.PACK_AB R10, R0, R10 ;  /* 0x0000000a000a723e */ /* 0x000fc400000000ff */
[----:B------:R-:W-:Y:S02]  /*7de0*/  FSEL R129, R7, RZ, P6 ;  /* 0x000000ff07817208 */ /* 0x000fe40003000000 */
[----:B------:R-:W-:Y:S02]  /*7df0*/  LOP3.LUT P6, RZ, R188, 0xff000000, RZ, 0xc0, !PT ;  /* 0xff000000bcff7812 */ /* 0x000fe400078cc0ff */
[----:B------:R-:W-:Y:S02]  /*7e00*/  LOP3.LUT P5, RZ, R156, 0xff000000, RZ, 0xc0, !PT ;  /* 0xff0000009cff7812 */ /* 0x000fe400078ac0ff */
[C---:B------:R-:W-:Y:S02]  /*7e10*/  FSEL R0, R12.reuse, RZ, P6 ;  /* 0x000000ff0c007208 */ /* 0x040fe40003000000 */
[----:B------:R-:W-:Y:S02]  /*7e20*/  FSEL R12, R12, RZ, P5 ;  /* 0x000000ff0c0c7208 */ /* 0x000fe40002800000 */
        /* <DEDUP_REMOVED lines=18> */
.L_x_3533:
        /* <DEDUP_REMOVED lines=47> */
[----:B------:R-:W-:Y:S02]  /*8240*/  F2FP.F16.F32.PACK_AB R11, R11, R9 ;  /* 0x000000090b0b723e */ /* 0x000fe400000000ff */
[----:B------:R-:W-:Y:S01]  /*8250*/  F2FP.F16.F32.PACK_AB R130, R7, R130 ;  /* 0x000000820782723e */ /* 0x000fe200000000ff */
[----:B------:R-:W-:Y:S01]  /*8260*/  FMUL.FTZ R7, R5, R141 ;  /* 0x0000008d05077220 */ /* 0x000fe20000410000 */
[----:B------:R-:W-:Y:S02]  /*8270*/  FSEL R9, R133, RZ, P5 ;  /* 0x000000ff85097208 */ /* 0x000fe40002800000 */
[----:B------:R-:W-:Y:S01]  /*8280*/  LOP3.LUT P5, RZ, R188, 0xff0000, RZ, 0xc0, !PT ;  /* 0x00ff0000bcff7812 */ /* 0x000fe200078ac0ff */
[----:B------:R-:W-:Y:S01]  /*8290*/  FMUL.FTZ R7, R7, UR6 ;  /* 0x0000000607077c20 */ /* 0x000fe20008410000 */
[----:B------:R-:W-:-:S02]  /*82a0*/  F2FP.F16.F32.PACK_AB R10, R0, R10 ;  /* 0x0000000a000a723e */ /* 0x000fc400000000ff */
[----:B------:R-:W-:Y:S02]  /*82b0*/  FSEL R129, R133, RZ, P5 ;  /* 0x000000ff85817208 */ /* 0x000fe40002800000 */
[----:B------:R-:W-:Y:S02]  /*82c0*/  LOP3.LUT P5, RZ, R188, 0xff000000, RZ, 0xc0, !PT ;  /* 0xff000000bcff7812 */ /* 0x000fe400078ac0ff */
[----:B------:R-:W-:Y:S02]  /*82d0*/  LOP3.LUT P4, RZ, R156, 0xff000000, RZ, 0xc0, !PT ;  /* 0xff0000009cff7812 */ /* 0x000fe4000788c0ff */
[C---:B------:R-:W-:Y:S02]  /*82e0*/  FSEL R0, R7.reuse, RZ, P5 ;  /* 0x000000ff07007208 */ /* 0x040fe40002800000 */
[----:B------:R-:W-:Y:S02]  /*82f0*/  FSEL R7, R7, RZ, P4 ;  /* 0x000000ff07077208 */ /* 0x000fe40002000000 */
[----:B------:R-:W-:Y:S01]  /*8300*/  F2FP.F16.F32.PACK_AB R129, R0, R129 ;  /* 0x000000810081723e */ /* 0x000fe200000000ff */
[----:B------:R-:W-:Y:S01]  /*8310*/  FMUL.FTZ R0, R5, R8 ;  /* 0x0000000805007220 */ /* 0x000fe20000410000 */
[----:B------:R-:W-:-:S02]  /*8320*/  LOP3.LUT P6, RZ, R156, 0xff00, RZ, 0xc0, !PT ;  /* 0x0000ff009cff7812 */ /* 0x000fc400078cc0ff */
[----:B------:R-:W-:Y:S01]  /*8330*/  LOP3.LUT P4, RZ, R188, 0xff, RZ, 0xc0, !PT ;  /* 0x000000ffbcff7812 */ /* 0x000fe2000788c0ff */
[----:B------:R-:W-:Y:S01]  /*8340*/  FMUL.FTZ R0, R0, UR6 ;  /* 0x0000000600007c20 */ /* 0x000fe20008410000 */
        /* <DEDUP_REMOVED lines=11> */
.L_x_3529:
        /* <DEDUP_REMOVED lines=13> */
[----:B------:R-:W-:Y:S01]  /*84d0*/  FFMA.FTZ R126, R5, R140, R126 ;  /* 0x0000008c057e7223 */ /* 0x000fe2000001007e */
[----:B------:R-:W-:Y:S01]  /*84e0*/  HADD2.F32 R7, -RZ, R111.H0_H0 ;  /* 0x2000006fff077230 */ /* 0x000fe20000004100 */
[----:B------:R-:W-:Y:S01]  /*84f0*/  LOP3.LUT P5, RZ, R157, 0xff, RZ, 0xc0, !PT ;  /* 0x000000ff9dff7812 */ /* 0x000fe200078ac0ff */
[----:B------:R-:W-:Y:S01]  /*8500*/  FFMA.FTZ R181, R5, R181, R0 ;  /* 0x000000b505b57223 */ /* 0x000fe20000010000 */
[----:B------:R-:W-:Y:S01]  /*8510*/  FADD.FTZ R9, R134, -R138 ;  /* 0x8000008a86097221 */ /* 0x000fe20000010000 */
[----:B0-----:R-:W-:Y:S01]  /*8520*/  FMUL.FTZ R10, R126, UR6 ;  /* 0x000000067e0a7c20 */ /* 0x001fe20008410000 */
        /* <DEDUP_REMOVED lines=10> */
[-CC-:B------:R-:W-:Y:S01]  /*85d0*/  FFMA.FTZ R132, R132, R215.reuse, R217.reuse ;  /* 0x000000d784847223 */ /* 0x180fe200000100d9 */
        /* <DEDUP_REMOVED lines=8> */
[----:B------:R-:W-:Y:S01]  /*8660*/  FFMA.FTZ R141, R5, R141, R0 ;  /* 0x0000008d058d7223 */ /* 0x000fe20000010000 */
[----:B------:R-:W-:Y:S01]  /*8670*/  HADD2.F32 R125, -RZ, R109.H0_H0 ;  /* 0x2000006dff7d7230 */ /* 0x000fe20000004100 */
[----:B------:R-:W-:Y:S01]  /*8680*/  F2FP.F16.F32.PACK_AB R11, R11, R7 ;  /* 0x000000070b0b723e */ /* 0x000fe200000000ff */
[----:B------:R-:W-:-:S02]  /*8690*/  HADD2.F32 R7, -RZ, R108.H0_H0 ;  /* 0x2000006cff077230 */ /* 0x000fc40000004100 */
[----:B------:R-:W-:Y:S01]  /*86a0*/  FADD.FTZ R27, R27, -R132 ;  /* 0x800000841b1b7221 */ /* 0x000fe20000010000 */
[----:B------:R-:W-:Y:S02]  /*86b0*/  HADD2.F32 R0, -RZ, R108.H1_H1 ;  /* 0x3000006cff007230 */ /* 0x000fe40000004100 */
[----:B------:R-:W-:Y:S01]  /*86c0*/  FADD.FTZ R133, R133, -R26 ;  /* 0x8000001a85857221 */ /* 0x000fe20000010000 */
[----:B------:R-:W-:Y:S01]  /*86d0*/  FADD.FTZ R8, R8, -R25 ;  /* 0x8000001908087221 */ /* 0x000fe20000010000 */
[C---:B------:R-:W-:Y:S02]  /*86e0*/  LOP3.LUT P3, RZ, R156.reuse, 0xff0000, RZ, 0xc0, !PT ;  /* 0x00ff00009cff7812 */ /* 0x040fe4000786c0ff */
[C---:B------:R-:W-:Y:S01]  /*86f0*/  FFMA.FTZ R125, R5.reuse, R133, R125 ;  /* 0x00000085057d7223 */ /* 0x040fe2000001007d */
[C---:B------:R-:W-:Y:S01]  /*8700*/  FFMA.FTZ R8, R5.reuse, R8, R7 ;  /* 0x0000000805087223 */ /* 0x040fe20000010007 */
[----:B------:R-:W-:Y:S01]  /*8710*/  FFMA.FTZ R27, R5, R27, R0 ;  /* 0x0000001b051b7223 */ /* 0x000fe20000010000 */
[----:B------:R-:W-:Y:S01]  /*8720*/  LOP3.LUT P4, RZ, R156, 0xff000000, RZ, 0xc0, !PT ;  /* 0xff0000009cff7812 */ /* 0x000fe2000788c0ff */
[----:B------:R-:W-:Y:S01]  /*8730*/  FMUL.FTZ R0, R125, UR6 ;  /* 0x000000067d007c20 */ /* 0x000fe20008410000 */
[C---:B------:R-:W-:Y:S01]  /*8740*/  F2FP.F16.F32.PACK_AB R125, R141.reuse, R125 ;  /* 0x0000007d8d7d723e */ /* 0x040fe200000000ff */
[----:B------:R-:W-:Y:S01]  /*8750*/  FMUL.FTZ R141, R141, UR6 ;  /* 0x000000068d8d7c20 */ /* 0x000fe20008410000 */
[C---:B------:R-:W-:Y:S01]  /*8760*/  F2FP.F16.F32.PACK_AB R124, R27.reuse, R8 ;  /* 0x000000081b7c723e */ /* 0x040fe200000000ff */
[----:B------:R-:W-:Y:S01]  /*8770*/  FMUL.FTZ R7, R8, UR6 ;  /* 0x0000000608077c20 */ /* 0x000fe20008410000 */
        /* <DEDUP_REMOVED lines=12> */
.L_x_3535:
[-CC-:B------:R-:W-:Y:S01]  /*8840*/  FFMA.FTZ R140, R140, R215.reuse, R217.reuse ;  /* 0x000000d78c8c7223 */ /* 0x180fe200000100d9 */
[-CC-:B------:R-:W-:Y:S01]  /*8850*/  FFMA.FTZ R181, R181, R215.reuse, R217.reuse ;  /* 0x000000d7b5b57223 */ /* 0x180fe200000100d9 */
[-CC-:B------:R-:W-:Y:S01]  /*8860*/  FFMA.FTZ R138, R138, R215.reuse, R217.reuse ;  /* 0x000000d78a8a7223 */ /* 0x180fe200000100d9 */
[----:B------:R-:W-:Y:S01]  /*8870*/  FFMA.FTZ R139, R139, R215, R217 ;  /* 0x000000d78b8b7223 */ /* 0x000fe200000100d9 */
[--C-:B------:R-:W-:Y:S02]  /*8880*/  HADD2.F32 R7, -RZ, R111.reuse.H1_H1 ;  /* 0x3000006fff077230 */ /* 0x100fe40000004100 */
[----:B------:R-:W-:Y:S01]  /*8890*/  FADD.FTZ R140, R137, -R140 ;  /* 0x8000008c898c7221 */ /* 0x000fe20000010000 */
[----:B------:R-:W-:Y:S02]  /*88a0*/  HADD2.F32 R0, -RZ, R111.H0_H0 ;  /* 0x2000006fff007230 */ /* 0x000fe40000004100 */
[----:B------:R-:W-:Y:S01]  /*88b0*/  FADD.FTZ R181, R142, -R181 ;  /* 0x800000b58eb57221 */ /* 0x000fe20000010000 */
[----:B------:R-:W-:-:S02]  /*88c0*/  HADD2.F32 R9, -RZ, R110.H0_H0 ;  /* 0x2000006eff097230 */ /* 0x000fc40000004100 */
[----:B------:R-:W-:Y:S01]  /*88d0*/  FADD.FTZ R138, R134, -R138 ;  /* 0x8000008a868a7221 */ /* 0x000fe20000010000 */
[----:B0-----:R-:W-:Y:S02]  /*88e0*/  HADD2.F32 R10, -RZ, R110.H1_H1 ;  /* 0x3000006eff0a7230 */ /* 0x001fe40000004100 */
[----:B------:R-:W-:Y:S01]  /*88f0*/  FADD.FTZ R139, R135, -R139 ;  /* 0x8000008b878b7221 */ /* 0x000fe20000010000 */
[----:B------:R-:W-:Y:S01]  /*8900*/  ISETP.GE.U32.AND P3, PT, R156, RZ, PT ;  /* 0x000000ff9c00720c */ /* 0x000fe20003f66070 */
        /* <DEDUP_REMOVED lines=10> */
[C---:B------:R-:W-:Y:S01]  /*89b0*/  LOP3.LUT P5, RZ, R157.reuse, 0xff, RZ, 0xc0, !PT ;  /* 0x000000ff9dff7812 */ /* 0x040fe200078ac0ff */
[-CC-:B------:R-:W-:Y:S01]  /*89c0*/  FFMA.FTZ R132, R132, R215.reuse, R217.reuse ;  /* 0x000000d784847223 */ /* 0x180fe200000100d9 */
[C---:B------:R-:W-:Y:S01]  /*89d0*/  ISETP.GE.U32.AND.EX P3, PT, R157.reuse, 0x1000000, PT, P3 ;  /* 0x010000009d00780c */ /* 0x040fe20003f66130 */
[-CC-:B------:R-:W-:Y:S01]  /*89e0*/  FFMA.FTZ R26, R26, R215.reuse, R217.reuse ;  /* 0x000000d71a1a7223 */ /* 0x180fe200000100d9 */
[----:B------:R-:W-:Y:S01]  /*89f0*/  LOP3.LUT P6, RZ, R157, 0xff00, RZ, 0xc0, !PT ;  /* 0x0000ff009dff7812 */ /* 0x000fe200078cc0ff */
[----:B------:R-:W-:Y:S01]  /*8a00*/  FFMA.FTZ R180, R180, R215, R217 ;  /* 0x000000d7b4b47223 */ /* 0x000fe200000100d9 */
[----:B------:R-:W-:Y:S01]  /*8a10*/  FSEL R7, R7, RZ, P3 ;  /* 0x000000ff07077208 */ /* 0x000fe20001800000 */
[----:B------:R-:W-:Y:S01]  /*8a20*/  FADD.FTZ R25, R8, -R25 ;  /* 0x8000001908197221 */ /* 0x000fe20000010000 */
[----:B------:R-:W-:Y:S01]  /*8a30*/  FSEL R0, R0, RZ, P4 ;  /* 0x000000ff00007208 */ /* 0x000fe20002000000 */
[----:B------:R-:W-:Y:S01]  /*8a40*/  HADD2.F32 R8, -RZ, R108.H0_H0 ;  /* 0x2000006cff087230 */ /* 0x000fe20000004100 */
        /* <DEDUP_REMOVED lines=9> */
[----:B------:R-:W-:Y:S02]  /*8ae0*/  HADD2.F32 R9, -RZ, R108.H1_H1 ;  /* 0x3000006cff097230 */ /* 0x000fe40000004100 */
[C---:B------:R-:W-:Y:S01]  /*8af0*/  FFMA.FTZ R7, R5.reuse, R133, R7 ;  /* 0x0000008505077223 */ /* 0x040fe20000010007 */
[C---:B------:R-:W-:Y:S01]  /*8b00*/  FFMA.FTZ R8, R5.reuse, R25, R8 ;  /* 0x0000001905087223 */ /* 0x040fe20000010008 */
        /* <DEDUP_REMOVED lines=17> */
.L_x_3534:
        /* <DEDUP_REMOVED lines=15> */
[----:B0-----:R-:W-:Y:S01]  /*8d10*/  FMUL.FTZ R10, R126, UR6 ;  /* 0x000000067e0a7c20 */ /* 0x001fe20008410000 */
        /* <DEDUP_REMOVED lines=20> */
[----:B------:R-:W-:Y:S01]  /*8e60*/  F2FP.F16.F32.PACK_AB R10, R0, R10 ;  /* 0x0000000a000a723e */ /* 0x000fe200000000ff */
        /* <DEDUP_REMOVED lines=22> */
.L_x_3536:
        /* <DEDUP_REMOVED lines=33> */
[----:B0-----:R-:W-:Y:S01]  /*91e0*/  FSEL R11, R138, RZ, P4 ;  /* 0x000000ff8a0b7208 */ /* 0x001fe20002000000 */
        /* <DEDUP_REMOVED lines=18> */
[----:B------:R-:W-:-:S07]  /*9310*/  F2FP.F16.F32.PACK_AB R8, R8, R25 ;  /* 0x000000190808723e */ /* 0x000fce00000000ff */
.L_x_3532:
        /* <DEDUP_REMOVED lines=16> */
[----:B------:R-:W-:Y:S01]  /*9420*/  FADD.FTZ R12, R199, -R198 ;  /* 0x800000c6c70c7221 */ /* 0x000fe20000010000 */
[----:B------:R-:W-:Y:S01]  /*9430*/  FADD.FTZ R127, R155, -R202 ;  /* 0x800000ca9b7f7221 */ /* 0x000fe20000010000 */
[----:B0-----:R-:W-:Y:S01]  /*9440*/  FFMA.FTZ R9, R150, R215, R217 ;  /* 0x000000d796097223 */ /* 0x001fe200000100d9 */
        /* <DEDUP_REMOVED lines=37> */
[--C-:B------:R-:W-:Y:S01]  /*96a0*/  HADD2.F32 R0, -RZ, R112.reuse.H0_H0 ;  /* 0x20000070ff007230 */ /* 0x100fe20000004100 */
[----:B------:R-:W-:Y:S01]  /*96b0*/  F2FP.F16.F32.PACK_AB R126, R9, R126 ;  /* 0x0000007e097e723e */ /* 0x000fe200000000ff */
[----:B------:R-:W-:Y:S01]  /*96c0*/  FADD.FTZ R143, R143, -R144 ;  /* 0x800000908f8f7221 */ /* 0x000fe20000010000 */
[----:B------:R-:W-:Y:S01]  /*96d0*/  FSEL R131, R131, RZ, P5 ;  /* 0x000000ff83837208 */ /* 0x000fe20002800000 */
[----:B------:R-:W-:Y:S01]  /*96e0*/  HADD2.F32 R124, -RZ, R112.H1_H1 ;  /* 0x30000070ff7c7230 */ /* 0x000fe20000004100 */
[----:B------:R-:W-:Y:S01]  /*96f0*/  FSEL R8, R8, RZ, P4 ;  /* 0x000000ff08087208 */ /* 0x000fe20002000000 */
[----:B------:R-:W-:Y:S01]  /*9700*/  FFMA.FTZ R143, R5, R143, R0 ;  /* 0x0000008f058f7223 */ /* 0x000fe20000010000 */
[----:B------:R-:W-:Y:S01]  /*9710*/  FSEL R9, R129, RZ, P6 ;  /* 0x000000ff81097208 */ /* 0x000fe20003000000 */
[----:B------:R-:W-:Y:S01]  /*9720*/  FMUL.FTZ R0, R153, UR6 ;  /* 0x0000000699007c20 */ /* 0x000fe20008410000 */
[C---:B------:R-:W-:Y:S01]  /*9730*/  LOP3.LUT P5, RZ, R187.reuse, 0xff, RZ, 0xc0, !PT ;  /* 0x000000ffbbff7812 */ /* 0x040fe200078ac0ff */
[----:B------:R-:W-:Y:S01]  /*9740*/  FADD.FTZ R148, R148, -R152 ;  /* 0x8000009894947221 */ /* 0x000fe20000010000 */
[----:B------:R-:W-:-:S02]  /*9750*/  LOP3.LUT P4, RZ, R187, 0xff00, RZ, 0xc0, !PT ;  /* 0x0000ff00bbff7812 */ /* 0x000fc4000788c0ff */
[----:B------:R-:W-:Y:S01]  /*9760*/  LOP3.LUT P6, RZ, R186, 0xff0000, RZ, 0xc0, !PT ;  /* 0x00ff0000baff7812 */ /* 0x000fe200078cc0ff */
[----:B------:R-:W-:Y:S01]  /*9770*/  FFMA.FTZ R124, R5, R148, R124 ;  /* 0x00000094057c7223 */ /* 0x000fe2000001007c */
[----:B------:R-:W-:Y:S02]  /*9780*/  FSEL R130, R130, RZ, P5 ;  /* 0x000000ff82827208 */ /* 0x000fe40002800000 */
[----:B------:R-:W-:Y:S01]  /*9790*/  FSEL R4, R4, RZ, P4 ;  /* 0x000000ff04047208 */ /* 0x000fe20002000000 */
[----:B------:R-:W-:Y:S01]  /*97a0*/  FMUL.FTZ R128, R124, UR6 ;  /* 0x000000067c807c20 */ /* 0x000fe20008410000 */
[----:B------:R-:W-:Y:S02]  /*97b0*/  FSEL R129, R129, RZ, P6 ;  /* 0x000000ff81817208 */ /* 0x000fe40003000000 */
[----:B------:R-:W-:Y:S02]  /*97c0*/  LOP3.LUT P6, RZ, R186, 0xff000000, RZ, 0xc0, !PT ;  /* 0xff000000baff7812 */ /* 0x000fe400078cc0ff */
        /* <DEDUP_REMOVED lines=23> */
.L_x_3539:
[-CC-:B------:R-:W-:Y:S01]  /*9940*/  FFMA.FTZ R202, R202, R215.reuse, R217.reuse ;  /* 0x000000d7caca7223 */ /* 0x180fe200000100d9 */
[-CC-:B------:R-:W-:Y:S01]  /*9950*/  FFMA.FTZ R198, R198, R215.reuse, R217.reuse ;  /* 0x000000d7c6c67223 */ /* 0x180fe200000100d9 */
[--C-:B------:R-:W-:Y:S02]  /*9960*/  HADD2.F32 R0, -RZ, R115.reuse.H1_H1 ;  /* 0x30000073ff007230 */ /* 0x100fe40000004100 */
[-CC-:B------:R-:W-:Y:S01]  /*9970*/  FFMA.FTZ R150, R150, R215.reuse, R217.reuse ;  /* 0x000000d796967223 */ /* 0x180fe200000100d9 */
[----:B------:R-:W-:Y:S01]  /*9980*/  FADD.FTZ R7, R155, -R202 ;  /* 0x800000ca9b077221 */ /* 0x000fe20000010000 */
[----:B------:R-:W-:Y:S02]  /*9990*/  HADD2.F32 R4, -RZ, R115.H0_H0 ;  /* 0x20000073ff047230 */ /* 0x000fe40000004100 */
[----:B0-----:R-:W-:Y:S01]  /*99a0*/  FADD.FTZ R8, R199, -R198 ;  /* 0x800000c6c7087221 */ /* 0x001fe20000010000 */
[----:B------:R-:W-:Y:S01]  /*99b0*/  FFMA.FTZ R146, R146, R215, R217 ;  /* 0x000000d792927223 */ /* 0x000fe200000100d9 */
[----:B------:R-:W-:Y:S01]  /*99c0*/  FFMA.FTZ R7, R5, R7, R0 ;  /* 0x0000000705077223 */ /* 0x000fe20000010000 */
[----:B------:R-:W-:-:S02]  /*99d0*/  HADD2.F32 R0, -RZ, R114.H1_H1 ;  /* 0x30000072ff007230 */ /* 0x000fc40000004100 */
[----:B------:R-:W-:Y:S01]  /*99e0*/  FFMA.FTZ R8, R5, R8, R4 ;  /* 0x0000000805087223 */ /* 0x000fe20000010004 */
[----:B------:R-:W-:Y:S01]  /*99f0*/  FADD.FTZ R9, R154, -R150 ;  /* 0x800000969a097221 */ /* 0x000fe20000010000 */
[----:B------:R-:W-:Y:S01]  /*9a00*/  HADD2.F32 R4, -RZ, R114.H0_H0 ;  /* 0x20000072ff047230 */ /* 0x000fe20000004100 */
[----:B------:R-:W-:Y:S01]  /*9a10*/  ISETP.GE.U32.AND P3, PT, R160, RZ, PT ;  /* 0x000000ffa000720c */ /* 0x000fe20003f66070 */
[----:B------:R-:W-:Y:S01]  /*9a20*/  FADD.FTZ R146, R195, -R146 ;  /* 0x80000092c3927221 */ /* 0x000fe20000010000 */
[----:B------:R-:W-:Y:S01]  /*9a30*/  ISETP.GE.U32.AND P4, PT, R186, RZ, PT ;  /* 0x000000ffba00720c */ /* 0x000fe20003f86070 */
[--C-:B------:R-:W-:Y:S01]  /*9a40*/  FFMA.FTZ R194, R194, R215, R217.reuse ;  /* 0x000000d7c2c27223 */ /* 0x100fe200000100d9 */
[----:B------:R-:W-:Y:S01]  /*9a50*/  FMUL.FTZ R7, R7, UR6 ;  /* 0x0000000607077c20 */ /* 0x000fe20008410000 */
[----:B------:R-:W-:Y:S01]  /*9a60*/  FFMA.FTZ R9, R5, R9, R0 ;  /* 0x0000000905097223 */ /* 0x000fe20000010000 */
[----:B------:R-:W-:Y:S01]  /*9a70*/  FMUL.FTZ R8, R8, UR6 ;  /* 0x0000000608087c20 */ /* 0x000fe20008410000 */
[----:B------:R-:W-:Y:S01]  /*9a80*/  ISETP.GE.U32.AND.EX P3, PT, R161, 0x1000000, PT, P3 ;  /* 0x01000000a100780c */ /* 0x000fe20003f66130 */
[----:B------:R-:W-:Y:S01]  /*9a90*/  FFMA.FTZ R146, R5, R146, R4 ;  /* 0x0000009205927223 */ /* 0x000fe20000010004 */
[--C-:B------:R-:W-:Y:S01]  /*9aa0*/  HADD2.F32 R0, -RZ, R113.reuse.H0_H0 ;  /* 0x20000071ff007230 */ /* 0x100fe20000004100 */
[----:B------:R-:W-:Y:S01]  /*9ab0*/  LOP3.LUT P6, RZ, R161, 0xff0000, RZ, 0xc0, !PT ;  /* 0x00ff0000a1ff7812 */ /* 0x000fe200078cc0ff */
[----:B------:R-:W-:Y:S01]  /*9ac0*/  FADD.FTZ R194, R145, -R194 ;  /* 0x800000c291c27221 */ /* 0x000fe20000010000 */
[----:B------:R-:W-:Y:S01]  /*9ad0*/  LOP3.LUT P5, RZ, R187, 0xff0000, RZ, 0xc0, !PT ;  /* 0x00ff0000bbff7812 */ /* 0x000fe200078ac0ff */
[----:B------:R-:W-:Y:S01]  /*9ae0*/  FMUL.FTZ R9, R9, UR6 ;  /* 0x0000000609097c20 */ /* 0x000fe20008410000 */
[----:B------:R-:W-:Y:S01]  /*9af0*/  ISETP.GE.U32.AND.EX P4, PT, R187, 0x1000000, PT, P4 ;  /* 0x01000000bb00780c */ /* 0x000fe20003f86140 */
[----:B------:R-:W-:Y:S01]  /*9b00*/  FMUL.FTZ R146, R146, UR6 ;  /* 0x0000000692927c20 */ /* 0x000fe20008410000 */
[----:B------:R-:W-:Y:S01]  /*9b10*/  FSEL R11, R7, RZ, P3 ;  /* 0x000000ff070b7208 */ /* 0x000fe20001800000 */
[----:B------:R-:W-:Y:S01]  /*9b20*/  FFMA.FTZ R0, R5, R194, R0 ;  /* 0x000000c205007223 */ /* 0x000fe20000010000 */
[C---:B------:R-:W-:Y:S01]  /*9b30*/  FSEL R12, R8.reuse, RZ, P6 ;  /* 0x000000ff080c7208 */ /* 0x040fe20003000000 */
[-C--:B------:R-:W-:Y:S01]  /*9b40*/  FFMA.FTZ R149, R149, R215.reuse, R217 ;  /* 0x000000d795957223 */ /* 0x080fe200000100d9 */
[----:B------:R-:W-:Y:S01]  /*9b50*/  FSEL R131, R8, RZ, P5 ;  /* 0x000000ff08837208 */ /* 0x000fe20002800000 */
[----:B------:R-:W-:Y:S01]  /*9b60*/  HADD2.F32 R4, -RZ, R113.H1_H1 ;  /* 0x30000071ff047230 */ /* 0x000fe20000004100 */
[----:B------:R-:W-:Y:S01]  /*9b70*/  LOP3.LUT P3, RZ, R161, 0xff00, RZ, 0xc0, !PT ;  /* 0x0000ff00a1ff7812 */ /* 0x000fe2000786c0ff */
[----:B------:R-:W-:Y:S01]  /*9b80*/  FMUL.FTZ R0, R0, UR6 ;  /* 0x0000000600007c20 */ /* 0x000fe20008410000 */
[----:B------:R-:W-:Y:S01]  /*9b90*/  FSEL R13, R7, RZ, P4 ;  /* 0x000000ff070d7208 */ /* 0x000fe20002000000 */
[----:B------:R-:W-:Y:S01]  /*9ba0*/  FADD.FTZ R149, R153, -R149 ;  /* 0x8000009599957221 */ /* 0x000fe20000010000 */
[----:B------:R-:W-:Y:S01]  /*9bb0*/  LOP3.LUT P6, RZ, R161, 0xff, RZ, 0xc0, !PT ;  /* 0x000000ffa1ff7812 */ /* 0x000fe200078cc0ff */
[-CC-:B------:R-:W-:Y:S01]  /*9bc0*/  FFMA.FTZ R144, R144, R215.reuse, R217.reuse ;  /* 0x000000d790907223 */ /* 0x180fe200000100d9 */
[C---:B------:R-:W-:Y:S01]  /*9bd0*/  LOP3.LUT P5, RZ, R187.reuse, 0xff, RZ, 0xc0, !PT ;  /* 0x000000ffbbff7812 */ /* 0x040fe200078ac0ff */
        /* <DEDUP_REMOVED lines=8> */
[----:B------:R-:W-:Y:S01]  /*9c60*/  FMUL.FTZ R4, R4, UR6 ;  /* 0x0000000604047c20 */ /* 0x000fe20008410000 */
[----:B------:R-:W-:-:S02]  /*9c70*/  FSEL R9, R9, RZ, P4 ;  /* 0x000000ff09097208 */ /* 0x000fc40002000000 */
[----:B------:R-:W-:Y:S02]  /*9c80*/  LOP3.LUT P6, RZ, R160, 0xff0000, RZ, 0xc0, !PT ;  /* 0x00ff0000a0ff7812 */ /* 0x000fe400078cc0ff */
[----:B------:R-:W-:Y:S02]  /*9c90*/  LOP3.LUT P5, RZ, R186, 0xff0000, RZ, 0xc0, !PT ;  /* 0x00ff0000baff7812 */ /* 0x000fe400078ac0ff */
[----:B------:R-:W-:Y:S02]  /*9ca0*/  F2FP.F16.F32.PACK_AB R130, R9, R130 ;  /* 0x000000820982723e */ /* 0x000fe400000000ff */
[C---:B------:R-:W-:Y:S02]  /*9cb0*/  FSEL R129, R0.reuse, RZ, P5 ;  /* 0x000000ff00817208 */ /* 0x040fe40002800000 */
[----:B------:R-:W-:Y:S01]  /*9cc0*/  FSEL R9, R0, RZ, P6 ;  /* 0x000000ff00097208 */ /* 0x000fe20003000000 */
[--C-:B------:R-:W-:Y:S01]  /*9cd0*/  HADD2.F32 R0, -RZ, R112.reuse.H0_H0 ;  /* 0x20000070ff007230 */ /* 0x100fe20000004100 */
[----:B------:R-:W-:Y:S01]  /*9ce0*/  F2FP.F16.F32.PACK_AB R10, R10, R8 ;  /* 0x000000080a0a723e */ /* 0x000fe200000000ff */
[----:B------:R-:W-:Y:S01]  /*9cf0*/  HADD2.F32 R8, -RZ, R112.H1_H1 ;  /* 0x30000070ff087230 */ /* 0x000fe20000004100 */
[----:B------:R-:W-:-:S02]  /*9d00*/  LOP3.LUT P3, RZ, R186, 0xff000000, RZ, 0xc0, !PT ;  /* 0xff000000baff7812 */ /* 0x000fc4000786c0ff */
[----:B------:R-:W-:Y:S01]  /*9d10*/  LOP3.LUT P4, RZ, R160, 0xff000000, RZ, 0xc0, !PT ;  /* 0xff000000a0ff7812 */ /* 0x000fe2000788c0ff */
[C---:B------:R-:W-:Y:S01]  /*9d20*/  FFMA.FTZ R0, R5.reuse, R143, R0 ;  /* 0x0000008f05007223 */ /* 0x040fe20000010000 */
[----:B------:R-:W-:Y:S01]  /*9d30*/  FFMA.FTZ R148, R5, R148, R8 ;  /* 0x0000009405947223 */ /* 0x000fe20000010008 */
[C---:B------:R-:W-:Y:S02]  /*9d40*/  FSEL R7, R4.reuse, RZ, P3 ;  /* 0x000000ff04077208 */ /* 0x040fe40001800000 */
[----:B------:R-:W-:Y:S01]  /*9d50*/  FSEL R4, R4, RZ, P4 ;  /* 0x000000ff04047208 */ /* 0x000fe20002000000 */
[----:B------:R-:W-:Y:S01]  /*9d60*/  FMUL.FTZ R0, R0, UR6 ;  /* 0x0000000600007c20 */ /* 0x000fe20008410000 */
[----:B------:R-:W-:Y:S01]  /*9d70*/  FMUL.FTZ R148, R148, UR6 ;  /* 0x0000000694947c20 */ /* 0x000fe20008410000 */
[----:B------:R-:W-:Y:S02]  /*9d80*/  LOP3.LUT P4, RZ, R186, 0xff, RZ, 0xc0, !PT ;  /* 0x000000ffbaff7812 */ /* 0x000fe4000788c0ff */
[----:B------:R-:W-:-:S02]  /*9d90*/  LOP3.LUT P5, RZ, R160, 0xff00, RZ, 0xc0, !PT ;  /* 0x0000ff00a0ff7812 */ /* 0x000fc400078ac0ff */
[----:B------:R-:W-:Y:S02]  /*9da0*/  LOP3.LUT P3, RZ, R160, 0xff, RZ, 0xc0, !PT ;  /* 0x000000ffa0ff7812 */ /* 0x000fe4000786c0ff */
[----:B------:R-:W-:Y:S02]  /*9db0*/  LOP3.LUT P6, RZ, R186, 0xff00, RZ, 0xc0, !PT ;  /* 0x0000ff00baff7812 */ /* 0x000fe400078cc0ff */
        /* <DEDUP_REMOVED lines=11> */
.L_x_3538:
        /* <DEDUP_REMOVED lines=14> */
[----:B------:R-:W-:Y:S01]  /*9f50*/  FMUL.FTZ R131, R127, UR6 ;  /* 0x000000067f837c20 */ /* 0x000fe20008410000 */
        /* <DEDUP_REMOVED lines=21> */
[C---:B------:R-:W-:Y:S01]  /*a0b0*/  LOP3.LUT P5, RZ, R187.reuse, 0xff, RZ, 0xc0, !PT ;  /* 0x000000ffbbff7812 */ /* 0x040fe200078ac0ff */
        /* <DEDUP_REMOVED lines=43> */
.L_x_3541:
[-CC-:B------:R-:W-:Y:S01]  /*a370*/  FFMA.FTZ R198, R198, R215.reuse, R217.reuse ;  /* 0x000000d7c6c67223 */ /* 0x180fe200000100d9 */
[-CC-:B------:R-:W-:Y:S01]  /*a380*/  FFMA.FTZ R202, R202, R215.reuse, R217.reuse ;  /* 0x000000d7caca7223 */ /* 0x180fe200000100d9 */
[-CC-:B------:R-:W-:Y:S01]  /*a390*/  FFMA.FTZ R146, R146, R215.reuse, R217.reuse ;  /* 0x000000d792927223 */ /* 0x180fe200000100d9 */
[-CC-:B------:R-:W-:Y:S01]  /*a3a0*/  FFMA.FTZ R4, R150, R215.reuse, R217.reuse ;  /* 0x000000d796047223 */ /* 0x180fe200000100d9 */
        /* <DEDUP_REMOVED lines=21> */
[C---:B------:R-:W-:Y:S01]  /*a500*/  FSEL R11, R8.reuse, RZ, P5 ;  /* 0x000000ff080b7208 */ /* 0x040fe20002800000 */
        /* <DEDUP_REMOVED lines=22> */
[----:B------:R-:W-:Y:S01]  /*a670*/  F2FP.F16.F32.PACK_AB R130, R4, R130 ;  /* 0x000000820482723e */ /* 0x000fe200000000ff */
[----:B------:R-:W-:Y:S01]  /*a680*/  FMUL.FTZ R4, R5, R153 ;  /* 0x0000009905047220 */ /* 0x000fe20000410000 */
[----:B------:R-:W-:Y:S02]  /*a690*/  LOP3.LUT P5, RZ, R186, 0xff0000, RZ, 0xc0, !PT ;  /* 0x00ff0000baff7812 */ /* 0x000fe400078ac0ff */
[----:B------:R-:W-:Y:S01]  /*a6a0*/  F2FP.F16.F32.PACK_AB R10, R0, R10 ;  /* 0x0000000a000a723e */ /* 0x000fe200000000ff */
[----:B------:R-:W-:Y:S01]  /*a6b0*/  FMUL.FTZ R4, R4, UR6 ;  /* 0x0000000604047c20 */ /* 0x000fe20008410000 */
[----:B------:R-:W-:-:S02]  /*a6c0*/  FSEL R129, R145, RZ, P5 ;  /* 0x000000ff91817208 */ /* 0x000fc40002800000 */
        /* <DEDUP_REMOVED lines=12> */
[----:B------:R-:W-:Y:S02]  /*a790*/  F2FP.F16.F32.PACK_AB R9, R4, R9 ;  /* 0x000000090409723e */ /* 0x000fe400000000ff */
        /* <DEDUP_REMOVED lines=8> */
.L_x_3537:
        /* <DEDUP_REMOVED lines=13> */
[C---:B------:R-:W-:Y:S01]  /*a8f0*/  LOP3.LUT P5, RZ, R161.reuse, 0xff, RZ, 0xc0, !PT ;  /* 0x000000ffa1ff7812 */ /* 0x040fe200078ac0ff */
[-CC-:B------:R-:W-:Y:S01]  /*a900*/  FFMA.FTZ R198, R198, R215.reuse, R217.reuse ;  /* 0x000000d7c6c67223 */ /* 0x180fe200000100d9 */
[----:B------:R-:W-:Y:S01]  /*a910*/  LOP3.LUT P6, RZ, R161, 0xff00, RZ, 0xc0, !PT ;  /* 0x0000ff00a1ff7812 */ /* 0x000fe200078cc0ff */
[----:B------:R-:W-:Y:S01]  /*a920*/  FFMA.FTZ R150, R5, R150, R0 ;  /* 0x0000009605967223 */ /* 0x000fe20000010000 */
[----:B------:R-:W-:Y:S01]  /*a930*/  FMUL.FTZ R10, R126, UR6 ;  /* 0x000000067e0a7c20 */ /* 0x000fe20008410000 */
[----:B------:R-:W-:Y:S02]  /*a940*/  HADD2.F32 R4, -RZ, R115.H0_H0 ;  /* 0x20000073ff047230 */ /* 0x000fe40000004100 */
[----:B------:R-:W-:Y:S01]  /*a950*/  FADD.FTZ R7, R199, -R198 ;  /* 0x800000c6c7077221 */ /* 0x000fe20000010000 */
[----:B------:R-:W-:Y:S01]  /*a960*/  FMUL.FTZ R0, R150, UR6 ;  /* 0x0000000696007c20 */ /* 0x000fe20008410000 */
[----:B------:R-:W-:Y:S01]  /*a970*/  FFMA.FTZ R149, R149, R215, R217 ;  /* 0x000000d795957223 */ /* 0x000fe200000100d9 */
[----:B------:R-:W-:Y:S01]  /*a980*/  FSEL R10, R10, RZ, P5 ;  /* 0x000000ff0a0a7208 */ /* 0x000fe20002800000 */
[----:B------:R-:W-:Y:S01]  /*a990*/  FFMA.FTZ R7, R5, R7, R4 ;  /* 0x0000000705077223 */ /* 0x000fe20000010004 */
[----:B------:R-:W-:Y:S01]  /*a9a0*/  ISETP.GE.U32.AND P3, PT, R160, RZ, PT ;  /* 0x000000ffa000720c */ /* 0x000fe20003f66070 */
[----:B------:R-:W-:Y:S01]  /*a9b0*/  FADD.FTZ R153, R153, -R149 ;  /* 0x8000009599997221 */ /* 0x000fe20000010000 */
[----:B------:R-:W-:Y:S01]  /*a9c0*/  FSEL R0, R0, RZ, P6 ;  /* 0x000000ff00007208 */ /* 0x000fe20003000000 */
[-CC-:B------:R-:W-:Y:S01]  /*a9d0*/  FFMA.FTZ R152, R152, R215.reuse, R217.reuse ;  /* 0x000000d798987223 */ /* 0x180fe200000100d9 */
[-CC-:B------:R-:W-:Y:S01]  /*a9e0*/  FFMA.FTZ R194, R194, R215.reuse, R217.reuse ;  /* 0x000000d7c2c27223 */ /* 0x180fe200000100d9 */
[----:B------:R-:W-:Y:S01]  /*a9f0*/  FFMA.FTZ R144, R144, R215, R217 ;  /* 0x000000d790907223 */ /* 0x000fe200000100d9 */
[----:B------:R-:W-:Y:S01]  /*aa00*/  F2FP.F16.F32.PACK_AB R10, R0, R10 ;  /* 0x0000000a000a723e */ /* 0x000fe200000000ff */
[----:B------:R-:W-:-:S02]  /*aa10*/  HADD2.F32 R0, -RZ, R113.H1_H1 ;  /* 0x30000071ff007230 */ /* 0x000fc40000004100 */
[----:B------:R-:W-:Y:S01]  /*aa20*/  FMUL.FTZ R11, R127, UR6 ;  /* 0x000000067f0b7c20 */ /* 0x000fe20008410000 */
[----:B------:R-:W-:Y:S01]  /*aa30*/  FMUL.FTZ R4, R7, UR6 ;  /* 0x0000000607047c20 */ /* 0x000fe20008410000 */
[----:B------:R-:W-:Y:S01]  /*aa40*/  LOP3.LUT P4, RZ, R161, 0xff0000, RZ, 0xc0, !PT ;  /* 0x00ff0000a1ff7812 */ /* 0x000fe2000788c0ff */
[----:B------:R-:W-:Y:S02]  /*aa50*/  HADD2.F32 R125, -RZ, R113.H0_H0 ;  /* 0x20000071ff7d7230 */ /* 0x000fe40000004100 */
[----:B------:R-:W-:Y:S01]  /*aa60*/  FFMA.FTZ R153, R5, R153, R0 ;  /* 0x0000009905997223 */ /* 0x000fe20000010000 */
[----:B------:R-:W-:Y:S01]  /*aa70*/  ISETP.GE.U32.AND.EX P3, PT, R161, 0x1000000, PT, P3 ;  /* 0x01000000a100780c */ /* 0x000fe20003f66130 */
[--C-:B------:R-:W-:Y:S02]  /*aa80*/  HADD2.F32 R124, -RZ, R112.reuse.H0_H0 ;  /* 0x20000070ff7c7230 */ /* 0x100fe40000004100 */
[----:B------:R-:W-:Y:S01]  /*aa90*/  FADD.FTZ R148, R148, -R152 ;  /* 0x8000009894947221 */ /* 0x000fe20000010000 */
[----:B------:R-:W-:-:S02]  /*aaa0*/  HADD2.F32 R0, -RZ, R112.H1_H1 ;  /* 0x30000070ff007230 */ /* 0x000fc40000004100 */
[----:B------:R-:W-:Y:S01]  /*aab0*/  FADD.FTZ R145, R145, -R194 ;  /* 0x800000c291917221 */ /* 0x000fe20000010000 */
[----:B------:R-:W-:Y:S01]  /*aac0*/  FADD.FTZ R143, R143, -R144 ;  /* 0x800000908f8f7221 */ /* 0x000fe20000010000 */
[----:B------:R-:W-:Y:S02]  /*aad0*/  FSEL R11, R11, RZ, P3 ;  /* 0x000000ff0b0b7208 */ /* 0x000fe40001800000 */
[----:B------:R-:W-:Y:S01]  /*aae0*/  FSEL R4, R4, RZ, P4 ;  /* 0x000000ff04047208 */ /* 0x000fe20002000000 */
[C---:B------:R-:W-:Y:S01]  /*aaf0*/  FFMA.FTZ R125, R5.reuse, R145, R125 ;  /* 0x00000091057d7223 */ /* 0x040fe2000001007d */
[C---:B------:R-:W-:Y:S01]  /*ab00*/  FFMA.FTZ R124, R5.reuse, R143, R124 ;  /* 0x0000008f057c7223 */ /* 0x040fe2000001007c */
[----:B------:R-:W-:Y:S01]  /*ab10*/  FFMA.FTZ R148, R5, R148, R0 ;  /* 0x0000009405947223 */ /* 0x000fe20000010000 */
[----:B------:R-:W-:Y:S01]  /*ab20*/  F2FP.F16.F32.PACK_AB R11, R11, R4 ;  /* 0x000000040b0b723e */ /* 0x000fe200000000ff */
        /* <DEDUP_REMOVED lines=8> */
[C---:B------:R-:W-:Y:S02]  /*abb0*/  LOP3.LUT P5, RZ, R160.reuse, 0xff, RZ, 0xc0, !PT ;  /* 0x000000ffa0ff7812 */ /* 0x040fe400078ac0ff */
[----:B------:R-:W-:Y:S02]  /*abc0*/  LOP3.LUT P6, RZ, R160, 0xff00, RZ, 0xc0, !PT ;  /* 0x0000ff00a0ff7812 */ /* 0x000fe400078cc0ff */
[----:B------:R-:W-:Y:S02]  /*abd0*/  FSEL R0, R0, RZ, P3 ;  /* 0x000000ff00007208 */ /* 0x000fe40001800000 */
[----:B0-----:R-:W-:Y:S02]  /*abe0*/  FSEL R9, R153, RZ, P4 ;  /* 0x000000ff99097208 */ /* 0x001fe40002000000 */
[----:B------:R-:W-:-:S02]  /*abf0*/  FSEL R4, R4, RZ, P5 ;  /* 0x000000ff04047208 */ /* 0x000fc40002800000 */
[----:B------:R-:W-:Y:S02]  /*ac00*/  FSEL R8, R148, RZ, P6 ;  /* 0x000000ff94087208 */ /* 0x000fe40003000000 */
[----:B------:R-:W-:Y:S02]  /*ac10*/  F2FP.F16.F32.PACK_AB R127, R127, R7 ;  /* 0x000000077f7f723e */ /* 0x000fe400000000ff */
[----:B------:R-:W-:Y:S02]  /*ac20*/  F2FP.F16.F32.PACK_AB R126, R150, R126 ;  /* 0x0000007e967e723e */ /* 0x000fe400000000ff */
[----:B------:R-:W-:Y:S02]  /*ac30*/  F2FP.F16.F32.PACK_AB R9, R9, R0 ;  /* 0x000000000909723e */ /* 0x000fe400000000ff */
[----:B------:R-:W-:Y:S01]  /*ac40*/  F2FP.F16.F32.PACK_AB R8, R8, R4 ;  /* 0x000000040808723e */ /* 0x000fe200000000ff */
[----:B------:R-:W-:Y:S06]  /*ac50*/  BRA `(.L_x_3540) ;  /* 0x0000000800b87947 */ /* 0x000fec0003800000 */
.L_x_3543:
        /* <DEDUP_REMOVED lines=24> */
[-CC-:B------:R-:W-:Y:S01]  /*ade0*/  FFMA.FTZ R194, R194, R215.reuse, R217.reuse ;  /* 0x000000d7c2c27223 */ /* 0x180fe200000100d9 */
[----:B------:R-:W-:Y:S01]  /*adf0*/  ISETP.GE.U32.AND.EX P3, PT, R161, 0x1000000, PT, P3 ;  /* 0x01000000a100780c */ /* 0x000fe20003f66130 */
        /* <DEDUP_REMOVED lines=8> */
[----:B------:R-:W-:Y:S01]  /*ae80*/  FADD.FTZ R149, R153, -R149 ;  /* 0x8000009599957221 */ /* 0x000fe20000010000 */
[----:B------:R-:W-:Y:S01]  /*ae90*/  FSEL R8, R8, RZ, P6 ;  /* 0x000000ff08087208 */ /* 0x000fe20003000000 */
[----:B------:R-:W-:Y:S01]  /*aea0*/  FADD.FTZ R144, R143, -R144 ;  /* 0x800000908f907221 */ /* 0x000fe20000010000 */
[----:B------:R-:W-:Y:S01]  /*aeb0*/  F2FP.F16.F32.PACK_AB R11, R4, R0 ;  /* 0x00000000040b723e */ /* 0x000fe200000000ff */
[--C-:B------:R-:W-:Y:S01]  /*aec0*/  HADD2.F32 R4, -RZ, R113.reuse.H0_H0 ;  /* 0x20000071ff047230 */ /* 0x100fe20000004100 */
[----:B------:R-:W-:Y:S01]  /*aed0*/  F2FP.F16.F32.PACK_AB R10, R8, R7 ;  /* 0x00000007080a723e */ /* 0x000fe200000000ff */
[----:B------:R-:W-:Y:S01]  /*aee0*/  HADD2.F32 R0, -RZ, R113.H1_H1 ;  /* 0x30000071ff007230 */ /* 0x000fe20000004100 */
[----:B------:R-:W-:Y:S01]  /*aef0*/  LOP3.LUT P3, RZ, R160, 0xff0000, RZ, 0xc0, !PT ;  /* 0x00ff0000a0ff7812 */ /* 0x000fe2000786c0ff */
[----:B------:R-:W-:-:S02]  /*af00*/  HADD2.F32 R7, -RZ, R112.H0_H0 ;  /* 0x20000070ff077230 */ /* 0x000fc40000004100 */
[C---:B------:R-:W-:Y:S01]  /*af10*/  FFMA.FTZ R4, R5.reuse, R145, R4 ;  /* 0x0000009105047223 */ /* 0x040fe20000010004 */
[----:B------:R-:W-:Y:S02]  /*af20*/  HADD2.F32 R8, -RZ, R112.H1_H1 ;  /* 0x30000070ff087230 */ /* 0x000fe40000004100 */
[C---:B------:R-:W-:Y:S01]  /*af30*/  FFMA.FTZ R0, R5.reuse, R149, R0 ;  /* 0x0000009505007223 */ /* 0x040fe20000010000 */
[----:B------:R-:W-:Y:S01]  /*af40*/  LOP3.LUT P4, RZ, R160, 0xff000000, RZ, 0xc0, !PT ;  /* 0xff000000a0ff7812 */ /* 0x000fe2000788c0ff */
[C---:B------:R-:W-:Y:S01]  /*af50*/  FFMA.FTZ R7, R5.reuse, R144, R7 ;  /* 0x0000009005077223 */ /* 0x040fe20000010007 */
[----:B------:R-:W-:Y:S01]  /*af60*/  FMUL.FTZ R4, R4, UR6 ;  /* 0x0000000604047c20 */ /* 0x000fe20008410000 */
[----:B------:R-:W-:Y:S01]  /*af70*/  FFMA.FTZ R8, R5, R148, R8 ;  /* 0x0000009405087223 */ /* 0x000fe20000010008 */
[----:B------:R-:W-:Y:S01]  /*af80*/  FMUL.FTZ R0, R0, UR6 ;  /* 0x0000000600007c20 */ /* 0x000fe20008410000 */
        /* <DEDUP_REMOVED lines=8> */
[----:B------:R-:W-:Y:S02]  /*b010*/  F2FP.F16.F32.PACK_AB R9, R0, R4 ;  /* 0x000000040009723e */ /* 0x000fe400000000ff */
[----:B------:R-:W-:Y:S01]  /*b020*/  F2FP.F16.F32.PACK_AB R8, R8, R7 ;  /* 0x000000070808723e */ /* 0x000fe200000000ff */
[----:B------:R-:W-:Y:S06]  /*b030*/  BRA `(.L_x_3540) ;  /* 0x0000000400c07947 */ /* 0x000fec0003800000 */
.L_x_3542:
        /* <DEDUP_REMOVED lines=51> */
[----:B0-----:R-:W-:Y:S02]  /*b370*/  FSEL R9, R153, RZ, P4 ;  /* 0x000000ff99097208 */ /* 0x001fe40002000000 */
[----:B------:R-:W-:Y:S02]  /*b380*/  FSEL R4, R4, RZ, P6 ;  /* 0x000000ff04047208 */ /* 0x000fe40003000000 */
[----:B------:R-:W-:Y:S02]  /*b390*/  FSEL R8, R148, RZ, P5 ;  /* 0x000000ff94087208 */ /* 0x000fe40002800000 */
[----:B------:R-:W-:Y:S02]  /*b3a0*/  F2FP.F16.F32.PACK_AB R126, R154, R126 ;  /* 0x0000007e9a7e723e */ /* 0x000fe400000000ff */
[----:B------:R-:W-:Y:S02]  /*b3b0*/  F2FP.F16.F32.PACK_AB R11, R11, R7 ;  /* 0x000000070b0b723e */ /* 0x000fe400000000ff */
[----:B------:R-:W-:-:S02]  /*b3c0*/  F2FP.F16.F32.PACK_AB R9, R9, R0 ;  /* 0x000000000909723e */ /* 0x000fc400000000ff */
[----:B------:R-:W-:Y:S01]  /*b3d0*/  F2FP.F16.F32.PACK_AB R8, R8, R4 ;  /* 0x000000040808723e */ /* 0x000fe200000000ff */
[----:B------:R-:W-:Y:S06]  /*b3e0*/  BRA `(.L_x_3540) ;  /* 0x0000000000d47947 */ /* 0x000fec0003800000 */
.L_x_3544:
        /* <DEDUP_REMOVED lines=53> */
.L_x_3540:
        /* <DEDUP_REMOVED lines=23> */
[--C-:B------:R-:W-:Y:S01]  /*b8b0*/  FFMA.FTZ R162, R162, R215, R217.reuse ;  /* 0x000000d7a2a27223 */ /* 0x100fe200000100d9 */
        /* <DEDUP_REMOVED lines=9> */
[C---:B------:R-:W-:Y:S01]  /*b950*/  FSEL R3, R0.reuse, RZ, P3 ;  /* 0x000000ff00037208 */ /* 0x040fe20001800000 */
        /* <DEDUP_REMOVED lines=13> */
[----:B------:R-:W-:Y:S01]  /*ba30*/  FFMA.FTZ R210, R210, R215, R217 ;  /* 0x000000d7d2d27223 */ /* 0x000fe200000100d9 */
[----:B------:R-:W-:Y:S01]  /*ba40*/  LOP3.LUT P6, RZ, R165, 0xff00, RZ, 0xc0, !PT ;  /* 0x0000ff00a5ff7812 */ /* 0x000fe200078cc0ff */
[----:B------:R-:W-:Y:S01]  /*ba50*/  FMUL.FTZ R3, R158, UR6 ;  /* 0x000000069e037c20 */ /* 0x000fe20008410000 */
[----:B------:R-:W-:Y:S01]  /*ba60*/  FSEL R0, R130, RZ, P4 ;  /* 0x000000ff82007208 */ /* 0x000fe20002000000 */
[----:B------:R-:W-:Y:S01]  /*ba70*/  FFMA.FTZ R125, R5, R205, R125 ;  /* 0x000000cd057d7223 */ /* 0x000fe2000001007d */
[----:B------:R-:W-:Y:S01]  /*ba80*/  FADD.FTZ R209, R209, -R210 ;  /* 0x800000d2d1d17221 */ /* 0x000fe20000010000 */
[----:B------:R-:W-:Y:S01]  /*ba90*/  LOP3.LUT P4, RZ, R164, 0xff0000, RZ, 0xc0, !PT ;  /* 0x00ff0000a4ff7812 */ /* 0x000fe2000788c0ff */
[-C--:B------:R-:W-:Y:S01]  /*baa0*/  FFMA.FTZ R151, R151, R215.reuse, R217 ;  /* 0x000000d797977223 */ /* 0x080fe200000100d9 */
[----:B------:R-:W-:Y:S01]  /*bab0*/  FSEL R10, R3, RZ, P6 ;  /* 0x000000ff030a7208 */ /* 0x000fe20003000000 */
[----:B------:R-:W-:Y:S01]  /*bac0*/  FMUL.FTZ R129, R125, UR6 ;  /* 0x000000067d817c20 */ /* 0x000fe20008410000 */
[----:B------:R-:W-:Y:S01]  /*bad0*/  LOP3.LUT P5, RZ, R185, 0xff, RZ, 0xc0, !PT ;  /* 0x000000ffb9ff7812 */ /* 0x000fe200078ac0ff */
[----:B------:R-:W-:Y:S01]  /*bae0*/  FADD.FTZ R147, R147, -R151 ;  /* 0x8000009793937221 */ /* 0x000fe20000010000 */
[----:B------:R-:W-:Y:S01]  /*baf0*/  F2FP.F16.F32.PACK_AB R10, R10, R0 ;  /* 0x000000000a0a723e */ /* 0x000fe200000000ff */
[----:B------:R-:W-:Y:S01]  /*bb00*/  HADD2.F32 R0, -RZ, R117.H1_H1 ;  /* 0x30000075ff007230 */ /* 0x000fe20000004100 */
[----:B------:R-:W-:Y:S01]  /*bb10*/  FSEL R9, R129, RZ, P4 ;  /* 0x000000ff81097208 */ /* 0x000fe20002000000 */
[----:B------:R-:W-:Y:S01]  /*bb20*/  FFMA.FTZ R204, R204, R215, R217 ;  /* 0x000000d7cccc7223 */ /* 0x000fe200000100d9 */
[----:B------:R-:W-:Y:S01]  /*bb30*/  LOP3.LUT P3, RZ, R185, 0xff00, RZ, 0xc0, !PT ;  /* 0x0000ff00b9ff7812 */ /* 0x000fe2000786c0ff */
[----:B------:R-:W-:-:S02]  /*bb40*/  HADD2.F32 R124, -RZ, R116.H1_H1 ;  /* 0x30000074ff7c7230 */ /* 0x000fc40000004100 */
[----:B------:R-:W-:Y:S01]  /*bb50*/  FFMA.FTZ R209, R5, R209, R0 ;  /* 0x000000d105d17223 */ /* 0x000fe20000010000 */
[----:B------:R-:W-:Y:S01]  /*bb60*/  HADD2.F32 R0, -RZ, R116.H0_H0 ;  /* 0x20000074ff007230 */ /* 0x000fe20000004100 */
[----:B------:R-:W-:Y:S01]  /*bb70*/  LOP3.LUT P4, RZ, R184, 0xff0000, RZ, 0xc0, !PT ;  /* 0x00ff0000b8ff7812 */ /* 0x000fe2000788c0ff */
[----:B------:R-:W-:Y:S01]  /*bb80*/  FADD.FTZ R203, R203, -R204 ;  /* 0x800000cccbcb7221 */ /* 0x000fe20000010000 */
[----:B------:R-:W-:Y:S02]  /*bb90*/  FSEL R130, R130, RZ, P5 ;  /* 0x000000ff82827208 */ /* 0x000fe40002800000 */
[----:B------:R-:W-:Y:S01]  /*bba0*/  FFMA.FTZ R147, R5, R147, R0 ;  /* 0x0000009305937223 */ /* 0x000fe20000010000 */
[----:B------:R-:W-:Y:S01]  /*bbb0*/  FSEL R3, R3, RZ, P3 ;  /* 0x000000ff03037208 */ /* 0x000fe20001800000 */
[----:B------:R-:W-:Y:S01]  /*bbc0*/  FMUL.FTZ R0, R209, UR6 ;  /* 0x00000006d1007c20 */ /* 0x000fe20008410000 */
[----:B------:R-:W-:Y:S01]  /*bbd0*/  FSEL R129, R129, RZ, P4 ;  /* 0x000000ff81817208 */ /* 0x000fe20002000000 */
[----:B------:R-:W-:Y:S01]  /*bbe0*/  FFMA.FTZ R124, R5, R203, R124 ;  /* 0x000000cb057c7223 */ /* 0x000fe2000001007c */
[----:B------:R-:W-:-:S02]  /*bbf0*/  LOP3.LUT P4, RZ, R184, 0xff000000, RZ, 0xc0, !PT ;  /* 0xff000000b8ff7812 */ /* 0x000fc4000788c0ff */
[----:B------:R-:W-:Y:S01]  /*bc00*/  LOP3.LUT P5, RZ, R164, 0xff000000, RZ, 0xc0, !PT ;  /* 0xff000000a4ff7812 */ /* 0x000fe200078ac0ff */
[----:B------:R-:W-:Y:S01]  /*bc10*/  FMUL.FTZ R128, R124, UR6 ;  /* 0x000000067c807c20 */ /* 0x000fe20008410000 */
        /* <DEDUP_REMOVED lines=20> */
.L_x_3547:
[-CC-:B------:R-:W-:Y:S01]  /*bd60*/  FFMA.FTZ R163, R163, R215.reuse, R217.reuse ;  /* 0x000000d7a3a37223 */ /* 0x180fe200000100d9 */
[-CC-:B------:R-:W-:Y:S01]  /*bd70*/  FFMA.FTZ R211, R211, R215.reuse, R217.reuse ;  /* 0x000000d7d3d37223 */ /* 0x180fe200000100d9 */
[--C-:B------:R-:W-:Y:S02]  /*bd80*/  HADD2.F32 R0, -RZ, R119.reuse.H1_H1 ;  /* 0x30000077ff007230 */ /* 0x100fe40000004100 */
[-C--:B------:R-:W-:Y:S01]  /*bd90*/  FFMA.FTZ R162, R162, R215.reuse, R217 ;  /* 0x000000d7a2a27223 */ /* 0x080fe200000100d9 */
[----:B------:R-:W-:Y:S01]  /*bda0*/  FADD.FTZ R4, R159, -R163 ;  /* 0x800000a39f047221 */ /* 0x000fe20000010000 */
[----:B------:R-:W-:Y:S02]  /*bdb0*/  HADD2.F32 R3, -RZ, R119.H0_H0 ;  /* 0x20000077ff037230 */ /* 0x000fe40000004100 */
[----:B------:R-:W-:Y:S01]  /*bdc0*/  FADD.FTZ R7, R166, -R211 ;  /* 0x800000d3a6077221 */ /* 0x000fe20000010000 */
[----:B------:R-:W-:Y:S01]  /*bdd0*/  FFMA.FTZ R208, R208, R215, R217 ;  /* 0x000000d7d0d07223 */ /* 0x000fe200000100d9 */
[----:B------:R-:W-:Y:S01]  /*bde0*/  FFMA.FTZ R4, R5, R4, R0 ;  /* 0x0000000405047223 */ /* 0x000fe20000010000 */
[----:B------:R-:W-:-:S02]  /*bdf0*/  HADD2.F32 R0, -RZ, R118.H1_H1 ;  /* 0x30000076ff007230 */ /* 0x000fc40000004100 */
[----:B------:R-:W-:Y:S01]  /*be00*/  FFMA.FTZ R7, R5, R7, R3 ;  /* 0x0000000705077223 */ /* 0x000fe20000010003 */
[----:B0-----:R-:W-:Y:S01]  /*be10*/  FADD.FTZ R8, R158, -R162 ;  /* 0x800000a29e087221 */ /* 0x001fe20000010000 */
[----:B------:R-:W-:Y:S02]  /*be20*/  HADD2.F32 R3, -RZ, R118.H0_H0 ;  /* 0x20000076ff037230 */ /* 0x000fe40000004100 */
[----:B------:R-:W-:Y:S01]  /*be30*/  FADD.FTZ R208, R207, -R208 ;  /* 0x800000d0cfd07221 */ /* 0x000fe20000010000 */
[-C--:B------:R-:W-:Y:S01]  /*be40*/  FFMA.FTZ R206, R206, R215.reuse, R217 ;  /* 0x000000d7cece7223 */ /* 0x080fe200000100d9 */
[----:B------:R-:W-:Y:S01]  /*be50*/  ISETP.GE.U32.AND P3, PT, R164, RZ, PT ;  /* 0x000000ffa400720c */ /* 0x000fe20003f66070 */
[----:B------:R-:W-:Y:S01]  /*be60*/  FFMA.FTZ R8, R5, R8, R0 ;  /* 0x0000000805087223 */ /* 0x000fe20000010000 */
[----:B------:R-:W-:Y:S01]  /*be70*/  FMUL.FTZ R7, R7, UR6 ;  /* 0x0000000607077c20 */ /* 0x000fe20008410000 */
        /* <DEDUP_REMOVED lines=15> */
[----:B------:R-:W-:Y:S01]  /*bf70*/  HADD2.F32 R3, -RZ, R117.H1_H1 ;  /* 0x30000075ff037230 */ /* 0x000fe20000004100 */
[----:B------:R-:W-:Y:S01]  /*bf80*/  ISETP.GE.U32.AND P4, PT, R184, RZ, PT ;  /* 0x000000ffb800720c */ /* 0x000fe20003f86070 */
[----:B------:R-:W-:Y:S01]  /*bf90*/  FMUL.FTZ R0, R0, UR6 ;  /* 0x0000000600007c20 */ /* 0x000fe20008410000 */
[----:B------:R-:W-:Y:S01]  /*bfa0*/  FSEL R11, R4, RZ, P3 ;  /* 0x000000ff040b7208 */ /* 0x000fe20001800000 */
[----:B------:R-:W-:Y:S01]  /*bfb0*/  FADD.FTZ R210, R209, -R210 ;  /* 0x800000d2d1d27221 */ /* 0x000fe20000010000 */
[----:B------:R-:W-:Y:S01]  /*bfc0*/  LOP3.LUT P3, RZ, R165, 0xff00, RZ, 0xc0, !PT ;  /* 0x0000ff00a5ff7812 */ /* 0x000fe2000786c0ff */
[-CC-:B------:R-:W-:Y:S01]  /*bfd0*/  FFMA.FTZ R151, R151, R215.reuse, R217.reuse ;  /* 0x000000d797977223 */ /* 0x180fe200000100d9 */
[----:B------:R-:W-:Y:S01]  /*bfe0*/  FSEL R7, R208, RZ, P6 ;  /* 0x000000ffd0077208 */ /* 0x000fe20003000000 */
[----:B------:R-:W-:Y:S01]  /*bff0*/  FFMA.FTZ R204, R204, R215, R217 ;  /* 0x000000d7cccc7223 */ /* 0x000fe200000100d9 */
[----:B------:R-:W-:Y:S01]  /*c000*/  FSEL R130, R208, RZ, P5 ;  /* 0x000000ffd0827208 */ /* 0x000fe20002800000 */
[----:B------:R-:W-:Y:S01]  /*c010*/  FFMA.FTZ R3, R5, R210, R3 ;  /* 0x000000d205037223 */ /* 0x000fe20000010003 */
[----:B------:R-:W-:Y:S01]  /*c020*/  ISETP.GE.U32.AND.EX P4, PT, R185, 0x1000000, PT, P4 ;  /* 0x01000000b900780c */ /* 0x000fe20003f86140 */
[----:B------:R-:W-:Y:S01]  /*c030*/  FADD.FTZ R147, R147, -R151 ;  /* 0x8000009793937221 */ /* 0x000fe20000010000 */
[----:B------:R-:W-:Y:S01]  /*c040*/  LOP3.LUT P6, RZ, R164, 0xff0000, RZ, 0xc0, !PT ;  /* 0x00ff0000a4ff7812 */ /* 0x000fe200078cc0ff */
[----:B------:R-:W-:Y:S01]  /*c050*/  FADD.FTZ R203, R203, -R204 ;  /* 0x800000cccbcb7221 */ /* 0x000fe20000010000 */
[----:B------:R-:W-:Y:S01]  /*c060*/  LOP3.LUT P5, RZ, R184, 0xff0000, RZ, 0xc0, !PT ;  /* 0x00ff0000b8ff7812 */ /* 0x000fe200078ac0ff */
[----:B------:R-:W-:Y:S01]  /*c070*/  FMUL.FTZ R3, R3, UR6 ;  /* 0x0000000603037c20 */ /* 0x000fe20008410000 */
[----:B------:R-:W-:-:S02]  /*c080*/  FSEL R10, R8, RZ, P3 ;  /* 0x000000ff080a7208 */ /* 0x000fc40001800000 */
[----:B------:R-:W-:Y:S02]  /*c090*/  F2FP.F16.F32.PACK_AB R11, R11, R9 ;  /* 0x000000090b0b723e */ /* 0x000fe400000000ff */
[----:B------:R-:W-:Y:S02]  /*c0a0*/  FSEL R12, R4, RZ, P4 ;  /* 0x000000ff040c7208 */ /* 0x000fe40002000000 */
[C---:B------:R-:W-:Y:S02]  /*c0b0*/  FSEL R129, R0.reuse, RZ, P5 ;  /* 0x000000ff00817208 */ /* 0x040fe40002800000 */
[----:B------:R-:W-:Y:S01]  /*c0c0*/  FSEL R9, R0, RZ, P6 ;  /* 0x000000ff00097208 */ /* 0x000fe20003000000 */
[--C-:B------:R-:W-:Y:S01]  /*c0d0*/  HADD2.F32 R0, -RZ, R116.reuse.H0_H0 ;  /* 0x20000074ff007230 */ /* 0x100fe20000004100 */
[----:B------:R-:W-:Y:S02]  /*c0e0*/  LOP3.LUT P4, RZ, R185, 0xff00, RZ, 0xc0, !PT ;  /* 0x0000ff00b9ff7812 */ /* 0x000fe4000788c0ff */
[----:B------:R-:W-:Y:S01]  /*c0f0*/  F2FP.F16.F32.PACK_AB R10, R10, R7 ;  /* 0x000000070a0a723e */ /* 0x000fe200000000ff */
[----:B------:R-:W-:Y:S01]  /*c100*/  HADD2.F32 R7, -RZ, R116.H1_H1 ;  /* 0x30000074ff077230 */ /* 0x000fe20000004100 */
[----:B------:R-:W-:Y:S01]  /*c110*/  LOP3.LUT P3, RZ, R184, 0xff000000, RZ, 0xc0, !PT ;  /* 0xff000000b8ff7812 */ /* 0x000fe2000786c0ff */
[----:B------:R-:W-:Y:S01]  /*c120*/  FFMA.FTZ R0, R5, R147, R0 ;  /* 0x0000009305007223 */ /* 0x000fe20000010000 */
[----:B------:R-:W-:-:S02]  /*c130*/  FSEL R8, R8, RZ, P4 ;  /* 0x000000ff08087208 */ /* 0x000fc40002000000 */
[----:B------:R-:W-:Y:S01]  /*c140*/  LOP3.LUT P4, RZ, R164, 0xff000000, RZ, 0xc0, !PT ;  /* 0xff000000a4ff7812 */ /* 0x000fe2000788c0ff */
[----:B------:R-:W-:Y:S01]  /*c150*/  FFMA.FTZ R203, R5, R203, R7 ;  /* 0x000000cb05cb7223 */ /* 0x000fe20000010007 */
[C---:B------:R-:W-:Y:S01]  /*c160*/  FSEL R4, R3.reuse, RZ, P3 ;  /* 0x000000ff03047208 */ /* 0x040fe20001800000 */
[----:B------:R-:W-:Y:S01]  /*c170*/  FMUL.FTZ R0, R0, UR6 ;  /* 0x0000000600007c20 */ /* 0x000fe20008410000 */
[----:B------:R-:W-:Y:S01]  /*c180*/  FSEL R3, R3, RZ, P4 ;  /* 0x000000ff03037208 */ /* 0x000fe20002000000 */
[----:B------:R-:W-:Y:S01]  /*c190*/  FMUL.FTZ R203, R203, UR6 ;  /* 0x00000006cbcb7c20 */ /* 0x000fe20008410000 */
[----:B------:R-:W-:Y:S02]  /*c1a0*/  LOP3.LUT P4, RZ, R184, 0xff, RZ, 0xc0, !PT ;  /* 0x000000ffb8ff7812 */ /* 0x000fe4000788c0ff */
[C---:B------:R-:W-:Y:S02]  /*c1b0*/  LOP3.LUT P5, RZ, R164.reuse, 0xff00, RZ, 0xc0, !PT ;  /* 0x0000ff00a4ff7812 */ /* 0x040fe400078ac0ff */
[----:B------:R-:W-:-:S02]  /*c1c0*/  LOP3.LUT P3, RZ, R164, 0xff, RZ, 0xc0, !PT ;  /* 0x000000ffa4ff7812 */ /* 0x000fc4000786c0ff */
[----:B------:R-:W-:Y:S02]  /*c1d0*/  LOP3.LUT P6, RZ, R184, 0xff00, RZ, 0xc0, !PT ;  /* 0x0000ff00b8ff7812 */ /* 0x000fe400078cc0ff */
        /* <DEDUP_REMOVED lines=11> */
.L_x_3546:
        /* <DEDUP_REMOVED lines=13> */
[----:B0-----:R-:W-:Y:S01]  /*c360*/  FMUL.FTZ R131, R127, UR6 ;  /* 0x000000067f837c20 */ /* 0x001fe20008410000 */
        /* <DEDUP_REMOVED lines=14> */
[--C-:B------:R-:W-:Y:S01]  /*c450*/  FFMA.FTZ R210, R210, R215, R217.reuse ;  /* 0x000000d7d2d27223 */ /* 0x100fe200000100d9 */
[----:B------:R-:W-:Y:S01]  /*c460*/  FSEL R0, R0, RZ, P4 ;  /* 0x000000ff00007208 */ /* 0x000fe20002000000 */
[----:B------:R-:W-:Y:S01]  /*c470*/  FMUL.FTZ R129, R125, UR6 ;  /* 0x000000067d817c20 */ /* 0x000fe20008410000 */
[----:B------:R-:W-:Y:S01]  /*c480*/  LOP3.LUT P4, RZ, R165, 0xff, RZ, 0xc0, !PT ;  /* 0x000000ffa5ff7812 */ /* 0x000fe2000788c0ff */
[----:B------:R-:W-:Y:S01]  /*c490*/  FADD.FTZ R209, R209, -R210 ;  /* 0x800000d2d1d17221 */ /* 0x000fe20000010000 */
[----:B------:R-:W-:Y:S01]  /*c4a0*/  F2FP.F16.F32.PACK_AB R131, R3, R131 ;  /* 0x000000830383723e */ /* 0x000fe200000000ff */
[----:B------:R-:W-:Y:S01]  /*c4b0*/  FMUL.FTZ R3, R4, UR6 ;  /* 0x0000000604037c20 */ /* 0x000fe20008410000 */
[----:B------:R-:W-:Y:S01]  /*c4c0*/  FSEL R10, R130, RZ, P4 ;  /* 0x000000ff820a7208 */ /* 0x000fe20002000000 */
[----:B------:R-:W-:Y:S01]  /*c4d0*/  FMUL.FTZ R209, R5, R209 ;  /* 0x000000d105d17220 */ /* 0x000fe20000410000 */
[----:B------:R-:W-:Y:S01]  /*c4e0*/  LOP3.LUT P6, RZ, R165, 0xff00, RZ, 0xc0, !PT ;  /* 0x0000ff00a5ff7812 */ /* 0x000fe200078cc0ff */
[-CC-:B------:R-:W-:Y:S01]  /*c4f0*/  FFMA.FTZ R204, R204, R215.reuse, R217.reuse ;  /* 0x000000d7cccc7223 */ /* 0x180fe200000100d9 */
[----:B------:R-:W-:Y:S01]  /*c500*/  LOP3.LUT P4, RZ, R164, 0xff0000, RZ, 0xc0, !PT ;  /* 0x00ff0000a4ff7812 */ /* 0x000fe2000788c0ff */
[----:B------:R-:W-:Y:S01]  /*c510*/  FFMA.FTZ R151, R151, R215, R217 ;  /* 0x000000d797977223 */ /* 0x000fe200000100d9 */
[----:B------:R-:W-:Y:S01]  /*c520*/  F2FP.F16.F32.PACK_AB R11, R0, R11 ;  /* 0x0000000b000b723e */ /* 0x000fe200000000ff */
        /* <DEDUP_REMOVED lines=10> */
[----:B------:R-:W-:Y:S01]  /*c5d0*/  F2FP.F16.F32.PACK_AB R10, R0, R10 ;  /* 0x0000000a000a723e */ /* 0x000fe200000000ff */
[----:B------:R-:W-:Y:S01]  /*c5e0*/  FMUL.FTZ R0, R209, UR6 ;  /* 0x00000006d1007c20 */ /* 0x000fe20008410000 */
[----:B------:R-:W-:Y:S02]  /*c5f0*/  FSEL R130, R130, RZ, P5 ;  /* 0x000000ff82827208 */ /* 0x000fe40002800000 */
[----:B------:R-:W-:Y:S02]  /*c600*/  FSEL R3, R3, RZ, P3 ;  /* 0x000000ff03037208 */ /* 0x000fe40001800000 */
        /* <DEDUP_REMOVED lines=24> */
.L_x_3549:
        /* <DEDUP_REMOVED lines=75> */
.L_x_3545:
        /* <DEDUP_REMOVED lines=13> */
[----:B------:R-:W-:Y:S01]  /*cd10*/  LOP3.LUT P5, RZ, R165, 0xff, RZ, 0xc0, !PT ;  /* 0x000000ffa5ff7812 */ /* 0x000fe200078ac0ff */
[-C--:B------:R-:W-:Y:S01]  /*cd20*/  FFMA.FTZ R211, R211, R215.reuse, R217 ;  /* 0x000000d7d3d37223 */ /* 0x080fe200000100d9 */
[----:B------:R-:W-:Y:S01]  /*cd30*/  LOP3.LUT P6, RZ, R165, 0xff00, RZ, 0xc0, !PT ;  /* 0x0000ff00a5ff7812 */ /* 0x000fe200078cc0ff */
[C---:B------:R-:W-:Y:S01]  /*cd40*/  FFMA.FTZ R162, R5.reuse, R162, R0 ;  /* 0x000000a205a27223 */ /* 0x040fe20000010000 */
[----:B------:R-:W-:Y:S01]  /*cd50*/  FMUL.FTZ R10, R126, UR6 ;  /* 0x000000067e0a7c20 */ /* 0x000fe20008410000 */
[----:B------:R-:W-:Y:S02]  /*cd60*/  HADD2.F32 R3, -RZ, R119.H0_H0 ;  /* 0x20000077ff037230 */ /* 0x000fe40000004100 */
[----:B------:R-:W-:Y:S01]  /*cd70*/  FADD.FTZ R4, R166, -R211 ;  /* 0x800000d3a6047221 */ /* 0x000fe20000010000 */
[----:B------:R-:W-:Y:S01]  /*cd80*/  FMUL.FTZ R0, R162, UR6 ;  /* 0x00000006a2007c20 */ /* 0x000fe20008410000 */
[-C--:B------:R-:W-:Y:S01]  /*cd90*/  FFMA.FTZ R210, R210, R215.reuse, R217 ;  /* 0x000000d7d2d27223 */ /* 0x080fe200000100d9 */
        /* <DEDUP_REMOVED lines=46> */
.L_x_3551:
        /* <DEDUP_REMOVED lines=10> */
[----:B------:R-:W-:Y:S02]  /*d120*/  HADD2.F32 R7, -RZ, R118.H1_H1 ;  /* 0x30000076ff077230 */ /* 0x000fe40000004100 */
        /* <DEDUP_REMOVED lines=36> */
[----:B------:R-:W-:Y:S01]  /*d370*/  FFMA.FTZ R4, R5, R151, R4 ;  /* 0x0000009705047223 */ /* 0x000fe20000010004 */
[----:B------:R-:W-:Y:S01]  /*d380*/  FMUL.FTZ R3, R3, UR6 ;  /* 0x0000000603037c20 */ /* 0x000fe20008410000 */
[----:B------:R-:W-:Y:S01]  /*d390*/  FFMA.FTZ R7, R5, R203, R7 ;  /* 0x000000cb05077223 */ /* 0x000fe20000010007 */
[----:B------:R-:W-:Y:S01]  /*d3a0*/  FMUL.FTZ R0, R0, UR6 ;  /* 0x0000000600007c20 */ /* 0x000fe20008410000 */
[----:B------:R-:W-:Y:S01]  /*d3b0*/  FMUL.FTZ R4, R4, UR6 ;  /* 0x0000000604047c20 */ /* 0x000fe20008410000 */
[C---:B------:R-:W-:Y:S01]  /*d3c0*/  LOP3.LUT P5, RZ, R164.reuse, 0xff, RZ, 0xc0, !PT ;  /* 0x000000ffa4ff7812 */ /* 0x040fe200078ac0ff */
[----:B------:R-:W-:Y:S01]  /*d3d0*/  FMUL.FTZ R7, R7, UR6 ;  /* 0x0000000607077c20 */ /* 0x000fe20008410000 */
[----:B------:R-:W-:-:S02]  /*d3e0*/  LOP3.LUT P6, RZ, R164, 0xff00, RZ, 0xc0, !PT ;  /* 0x0000ff00a4ff7812 */ /* 0x000fc400078cc0ff */
[----:B------:R-:W-:Y:S02]  /*d3f0*/  FSEL R3, R3, RZ, P3 ;  /* 0x000000ff03037208 */ /* 0x000fe40001800000 */
[----:B------:R-:W-:Y:S02]  /*d400*/  FSEL R0, R0, RZ, P4 ;  /* 0x000000ff00007208 */ /* 0x000fe40002000000 */
[----:B------:R-:W-:Y:S02]  /*d410*/  FSEL R4, R4, RZ, P5 ;  /* 0x000000ff04047208 */ /* 0x000fe40002800000 */
[----:B------:R-:W-:Y:S02]  /*d420*/  FSEL R7, R7, RZ, P6 ;  /* 0x000000ff07077208 */ /* 0x000fe40003000000 */
[----:B0-----:R-:W-:Y:S02]  /*d430*/  F2FP.F16.F32.PACK_AB R9, R0, R3 ;  /* 0x000000030009723e */ /* 0x001fe400000000ff */
[----:B------:R-:W-:Y:S01]  /*d440*/  F2FP.F16.F32.PACK_AB R8, R7, R4 ;  /* 0x000000040708723e */ /* 0x000fe200000000ff */
[----:B------:R-:W-:Y:S06]  /*d450*/  BRA `(.L_x_3548) ;  /* 0x0000000400c07947 */ /* 0x000fec0003800000 */
.L_x_3550:
        /* <DEDUP_REMOVED lines=59> */
.L_x_3552:
        /* <DEDUP_REMOVED lines=53> */
.L_x_3548:
        /* <DEDUP_REMOVED lines=16> */
[----:B------:R-:W-:Y:S01]  /*dc60*/  FADD.FTZ R4, R213, -R212 ;  /* 0x800000d4d5047221 */ /* 0x000fe20000010000 */
[----:B------:R-:W-:Y:S01]  /*dc70*/  FADD.FTZ R127, R179, -R175 ;  /* 0x800000afb37f7221 */ /* 0x000fe20000010000 */
[----:B------:R-:W-:Y:S01]  /*dc80*/  ISETP.GE.U32.AND P3, PT, R182, RZ, PT ;  /* 0x000000ffb600720c */ /* 0x000fe20003f66070 */
[--C-:B------:R-:W-:Y:S01]  /*dc90*/  FFMA.FTZ R172, R172, R215, R217.reuse ;  /* 0x000000d7acac7223 */ /* 0x100fe200000100d9 */
[C---:B------:R-:W-:Y:S01]  /*dca0*/  FFMA.FTZ R4, R5.reuse, R4, R2 ;  /* 0x0000000405047223 */ /* 0x040fe20000010002 */
[----:B------:R-:W-:Y:S01]  /*dcb0*/  FFMA.FTZ R127, R5, R127, R0 ;  /* 0x0000007f057f7223 */ /* 0x000fe20000010000 */
[-C--:B------:R-:W-:Y:S01]  /*dcc0*/  FFMA.FTZ R7, R174, R215.reuse, R217 ;  /* 0x000000d7ae077223 */ /* 0x080fe200000100d9 */
[----:B------:R-:W-:Y:S01]  /*dcd0*/  LOP3.LUT P5, RZ, R197, 0xff0000, RZ, 0xc0, !PT ;  /* 0x00ff0000c5ff7812 */ /* 0x000fe200078ac0ff */
[----:B0-----:R-:W-:Y:S01]  /*dce0*/  FMUL.FTZ R131, R4, UR6 ;  /* 0x0000000604837c20 */ /* 0x001fe20008410000 */
        /* <DEDUP_REMOVED lines=9> */
[--C-:B------:R-:W-:Y:S01]  /*dd80*/  FFMA.FTZ R169, R169, R215, R217.reuse ;  /* 0x000000d7a9a97223 */ /* 0x100fe200000100d9 */
[----:B------:R-:W-:Y:S01]  /*dd90*/  FSEL R2, R3, RZ, P1 ;  /* 0x000000ff03027208 */ /* 0x000fe20000800000 */
[----:B------:R-:W-:Y:S01]  /*dda0*/  FFMA.FTZ R126, R5, R126, R0 ;  /* 0x0000007e057e7223 */ /* 0x000fe20000010000 */
[----:B------:R-:W-:Y:S01]  /*ddb0*/  FSEL R131, R131, RZ, P4 ;  /* 0x000000ff83837208 */ /* 0x000fe20002000000 */
[----:B------:R-:W-:Y:S01]  /*ddc0*/  FFMA.FTZ R7, R5, R7, R8 ;  /* 0x0000000705077223 */ /* 0x000fe20000010008 */
[----:B------:R-:W-:Y:S01]  /*ddd0*/  FSEL R3, R3, RZ, P3 ;  /* 0x000000ff03037208 */ /* 0x000fe20001800000 */
[----:B------:R-:W-:Y:S01]  /*dde0*/  FMUL.FTZ R130, R126, UR6 ;  /* 0x000000067e827c20 */ /* 0x000fe20008410000 */
[----:B------:R-:W-:Y:S01]  /*ddf0*/  FFMA.FTZ R176, R176, R215, R217 ;  /* 0x000000d7b0b07223 */ /* 0x000fe200000100d9 */
[----:B------:R-:W-:Y:S01]  /*de00*/  LOP3.LUT P6, RZ, R197, 0xff, RZ, 0xc0, !PT ;  /* 0x000000ffc5ff7812 */ /* 0x000fe200078cc0ff */
[--C-:B------:R-:W-:Y:S01]  /*de10*/  HADD2.F32 R125, -RZ, R121.reuse.H0_H0 ;  /* 0x20000079ff7d7230 */ /* 0x100fe20000004100 */
[----:B------:R-:W-:Y:S01]  /*de20*/  F2FP.F16.F32.PACK_AB R131, R3, R131 ;  /* 0x000000830383723e */ /* 0x000fe200000000ff */
[----:B------:R-:W-:Y:S01]  /*de30*/  FMUL.FTZ R3, R7, UR6 ;  /* 0x0000000607037c20 */ /* 0x000fe20008410000 */
[----:B------:R-:W-:Y:S01]  /*de40*/  LOP3.LUT P4, RZ, R197, 0xff00, RZ, 0xc0, !PT ;  /* 0x0000ff00c5ff7812 */ /* 0x000fe2000788c0ff */
[----:B------:R-:W-:Y:S01]  /*de50*/  FADD.FTZ R168, R168, -R169 ;  /* 0x800000a9a8a87221 */ /* 0x000fe20000010000 */
[----:B------:R-:W-:Y:S01]  /*de60*/  HADD2.F32 R8, -RZ, R121.H1_H1 ;  /* 0x30000079ff087230 */ /* 0x000fe20000004100 */
[----:B------:R-:W-:Y:S01]  /*de70*/  F2FP.F16.F32.PACK_AB R11, R2, R11 ;  /* 0x0000000b020b723e */ /* 0x000fe200000000ff */
[----:B------:R-:W-:Y:S01]  /*de80*/  FADD.FTZ R173, R173, -R176 ;  /* 0x800000b0adad7221 */ /* 0x000fe20000010000 */
[----:B------:R-:W-:Y:S01]  /*de90*/  FSEL R10, R130, RZ, P6 ;  /* 0x000000ff820a7208 */ /* 0x000fe20003000000 */
[----:B------:R-:W-:Y:S01]  /*dea0*/  FFMA.FTZ R125, R5, R168, R125 ;  /* 0x000000a8057d7223 */ /* 0x000fe2000001007d */
[----:B------:R-:W-:Y:S01]  /*deb0*/  FSEL R2, R3, RZ, P4 ;  /* 0x000000ff03027208 */ /* 0x000fe20002000000 */
[----:B------:R-:W-:Y:S01]  /*dec0*/  FFMA.FTZ R173, R5, R173, R8 ;  /* 0x000000ad05ad7223 */ /* 0x000fe20000010008 */
[----:B------:R-:W-:Y:S01]  /*ded0*/  LOP3.LUT P4, RZ, R183, 0xff00, RZ, 0xc0, !PT ;  /* 0x0000ff00b7ff7812 */ /* 0x000fe2000788c0ff */
[-CC-:B------:R-:W-:Y:S01]  /*dee0*/  FFMA.FTZ R171, R171, R215.reuse, R217.reuse ;  /* 0x000000d7abab7223 */ /* 0x180fe200000100d9 */
[----:B------:R-:W-:Y:S01]  /*def0*/  F2FP.F16.F32.PACK_AB R10, R2, R10 ;  /* 0x0000000a020a723e */ /* 0x000fe200000000ff */
[----:B------:R-:W-:Y:S01]  /*df00*/  FMUL.FTZ R2, R125, UR6 ;  /* 0x000000067d027c20 */ /* 0x000fe20008410000 */
[----:B------:R-:W-:Y:S01]  /*df10*/  LOP3.LUT P1, RZ, R196, 0xff0000, RZ, 0xc0, !PT ;  /* 0x00ff0000c4ff7812 */ /* 0x000fe2000782c0ff */
[----:B------:R-:W-:Y:S01]  /*df20*/  FFMA.FTZ R167, R167, R215, R217 ;  /* 0x000000d7a7a77223 */ /* 0x000fe200000100d9 */
[----:B------:R-:W-:Y:S01]  /*df30*/  FSEL R3, R3, RZ, P4 ;  /* 0x000000ff03037208 */ /* 0x000fe20002000000 */
[--C-:B------:R-:W-:Y:S01]  /*df40*/  HADD2.F32 R8, -RZ, R120.reuse.H0_H0 ;  /* 0x20000078ff087230 */ /* 0x100fe20000004100 */
[C---:B------:R-:W-:Y:S01]  /*df50*/  F2FP.F16.F32.PACK_AB R125, R173.reuse, R125 ;  /* 0x0000007dad7d723e */ /* 0x040fe200000000ff */
[----:B------:R-:W-:Y:S01]  /*df60*/  FMUL.FTZ R173, R173, UR6 ;  /* 0x00000006adad7c20 */ /* 0x000fe20008410000 */
[----:B------:R-:W-:Y:S01]  /*df70*/  LOP3.LUT P4, RZ, R182, 0xff0000, RZ, 0xc0, !PT ;  /* 0x00ff0000b6ff7812 */ /* 0x000fe2000788c0ff */
[----:B------:R-:W-:Y:S01]  /*df80*/  HADD2.F32 R124, -RZ, R120.H1_H1 ;  /* 0x30000078ff7c7230 */ /* 0x000fe20000004100 */
[----:B------:R-:W-:Y:S01]  /*df90*/  FSEL R9, R2, RZ, P1 ;  /* 0x000000ff02097208 */ /* 0x000fe20000800000 */
[----:B------:R-:W-:Y:S01]  /*dfa0*/  FADD.FTZ R171, R170, -R171 ;  /* 0x800000abaaab7221 */ /* 0x000fe20000010000 */
[----:B------:R-:W-:Y:S01]  /*dfb0*/  LOP3.LUT P1, RZ, R182, 0xff000000, RZ, 0xc0, !PT ;  /* 0xff000000b6ff7812 */ /* 0x000fe2000782c0ff */
[----:B------:R-:W-:Y:S01]  /*dfc0*/  FADD.FTZ R0, R24, -R167 ;  /* 0x800000a718007221 */ /* 0x000fe20000010000 */
[----:B------:R-:W-:Y:S01]  /*dfd0*/  FSEL R129, R2, RZ, P4 ;  /* 0x000000ff02817208 */ /* 0x000fe20002000000 */
[----:B------:R-:W-:Y:S01]  /*dfe0*/  FFMA.FTZ R124, R5, R171, R124 ;  /* 0x000000ab057c7223 */ /* 0x000fe2000001007c */
[----:B------:R-:W-:Y:S01]  /*dff0*/  FSEL R2, R173, RZ, P1 ;  /* 0x000000ffad027208 */ /* 0x000fe20000800000 */
[----:B------:R-:W-:Y:S01]  /*e000*/  FFMA.FTZ R0, R5, R0, R8 ;  /* 0x0000000005007223 */ /* 0x000fe20000010008 */
[----:B------:R-:W-:-:S02]  /*e010*/  LOP3.LUT P3, RZ, R196, 0xff000000, RZ, 0xc0, !PT ;  /* 0xff000000c4ff7812 */ /* 0x000fc4000786c0ff */
[----:B------:R-:W-:Y:S02]  /*e020*/  LOP3.LUT P5, RZ, R183, 0xff, RZ, 0xc0, !PT ;  /* 0x000000ffb7ff7812 */ /* 0x000fe400078ac0ff */
[----:B------:R-:W-:Y:S01]  /*e030*/  F2FP.F16.F32.PACK_AB R129, R2, R129 ;  /* 0x000000810281723e */ /* 0x000fe200000000ff */
[C---:B------:R-:W-:Y:S01]  /*e040*/  FMUL.FTZ R2, R124.reuse, UR6 ;  /* 0x000000067c027c20 */ /* 0x040fe20008410000 */
[----:B------:R-:W-:Y:S02]  /*e050*/  FSEL R173, R173, RZ, P3 ;  /* 0x000000ffadad7208 */ /* 0x000fe40001800000 */
[----:B------:R-:W-:Y:S01]  /*e060*/  F2FP.F16.F32.PACK_AB R124, R124, R0 ;  /* 0x000000007c7c723e */ /* 0x000fe200000000ff */
[----:B------:R-:W-:Y:S01]  /*e070*/  FMUL.FTZ R0, R0, UR6 ;  /* 0x0000000600007c20 */ /* 0x000fe20008410000 */
[----:B------:R-:W-:Y:S02]  /*e080*/  LOP3.LUT P6, RZ, R196, 0xff00, RZ, 0xc0, !PT ;  /* 0x0000ff00c4ff7812 */ /* 0x000fe400078cc0ff */
[----:B------:R-:W-:-:S02]  /*e090*/  LOP3.LUT P3, RZ, R182, 0xff00, RZ, 0xc0, !PT ;  /* 0x0000ff00b6ff7812 */ /* 0x000fc4000786c0ff */
[----:B------:R-:W-:Y:S02]  /*e0a0*/  FSEL R130, R130, RZ, P5 ;  /* 0x000000ff82827208 */ /* 0x000fe40002800000 */
[----:B------:R-:W-:Y:S02]  /*e0b0*/  LOP3.LUT P1, RZ, R182, 0xff, RZ, 0xc0, !PT ;  /* 0x000000ffb6ff7812 */ /* 0x000fe4000782c0ff */
[----:B------:R-:W-:Y:S02]  /*e0c0*/  LOP3.LUT P5, RZ, R196, 0xff, RZ, 0xc0, !PT ;  /* 0x000000ffc4ff7812 */ /* 0x000fe400078ac0ff */
[C---:B------:R-:W-:Y:S02]  /*e0d0*/  FSEL R8, R2.reuse, RZ, P6 ;  /* 0x000000ff02087208 */ /* 0x040fe40003000000 */
        /* <DEDUP_REMOVED lines=10> */
.L_x_3555:
[-CC-:B------:R-:W-:Y:S01]  /*e180*/  FFMA.FTZ R174, R174, R215.reuse, R217.reuse ;  /* 0x000000d7aeae7223 */ /* 0x180fe200000100d9 */
[----:B------:R-:W-:Y:S02]  /*e190*/  HADD2.F32 R7, -RZ, R122.H1_H1 ;  /* 0x3000007aff077230 */ /* 0x000fe40000004100 */
[-CC-:B------:R-:W-:Y:S01]  /*e1a0*/  FFMA.FTZ R212, R212, R215.reuse, R217.reuse ;  /* 0x000000d7d4d47223 */ /* 0x180fe200000100d9 */
[-CC-:B------:R-:W-:Y:S01]  /*e1b0*/  FFMA.FTZ R169, R169, R215.reuse, R217.reuse ;  /* 0x000000d7a9a97223 */ /* 0x180fe200000100d9 */
[----:B------:R-:W-:Y:S01]  /*e1c0*/  FADD.FTZ R4, R178, -R174 ;  /* 0x800000aeb2047221 */ /* 0x000fe20000010000 */
[----:B------:R-:W-:Y:S01]  /*e1d0*/  FFMA.FTZ R176, R176, R215, R217 ;  /* 0x000000d7b0b07223 */ /* 0x000fe200000100d9 */
[----:B0-----:R-:W-:Y:S02]  /*e1e0*/  HADD2.F32 R131, -RZ, R123.H0_H0 ;  /* 0x2000007bff837230 */ /* 0x001fe40000004100 */
[----:B------:R-:W-:Y:S01]  /*e1f0*/  FADD.FTZ R212, R213, -R212 ;  /* 0x800000d4d5d47221 */ /* 0x000fe20000010000 */
        /* <DEDUP_REMOVED lines=12> */
[----:B------:R-:W-:-:S02]  /*e2c0*/  HADD2.F32 R0, -RZ, R123.H1_H1 ;  /* 0x3000007bff007230 */ /* 0x000fc40000004100 */
[----:B------:R-:W-:Y:S01]  /*e2d0*/  FADD.FTZ R171, R170, -R171 ;  /* 0x800000abaaab7221 */ /* 0x000fe20000010000 */
[----:B------:R-:W-:Y:S02]  /*e2e0*/  HADD2.F32 R130, -RZ, R122.H0_H0 ;  /* 0x2000007aff827230 */ /* 0x000fe40000004100 */
[----:B------:R-:W-:Y:S01]  /*e2f0*/  FADD.FTZ R172, R177, -R172 ;  /* 0x800000acb1ac7221 */ /* 0x000fe20000010000 */
[--C-:B------:R-:W-:Y:S02]  /*e300*/  HADD2.F32 R8, -RZ, R120.reuse.H0_H0 ;  /* 0x20000078ff087230 */ /* 0x100fe40000004100 */
[----:B------:R-:W-:Y:S01]  /*e310*/  FADD.FTZ R2, R179, -R175 ;  /* 0x800000afb3027221 */ /* 0x000fe20000010000 */
[----:B------:R-:W-:Y:S02]  /*e320*/  HADD2.F32 R7, -RZ, R120.H1_H1 ;  /* 0x30000078ff077230 */ /* 0x000fe40000004100 */
[----:B------:R-:W-:Y:S01]  /*e330*/  FMUL.FTZ R131, R131, UR6 ;  /* 0x0000000683837c20 */ /* 0x000fe20008410000 */
[----:B------:R-:W-:Y:S01]  /*e340*/  FADD.FTZ R3, R24, -R167 ;  /* 0x800000a718037221 */ /* 0x000fe20000010000 */
[----:B------:R-:W-:Y:S01]  /*e350*/  LOP3.LUT P3, RZ, R197, 0xff0000, RZ, 0xc0, !PT ;  /* 0x00ff0000c5ff7812 */ /* 0x000fe2000786c0ff */
[C---:B------:R-:W-:Y:S01]  /*e360*/  FFMA.FTZ R2, R5.reuse, R2, R0 ;  /* 0x0000000205027223 */ /* 0x040fe20000010000 */
[----:B------:R-:W-:Y:S01]  /*e370*/  ISETP.GE.U32.AND P1, PT, R196, RZ, PT ;  /* 0x000000ffc400720c */ /* 0x000fe20003f26070 */
[C---:B------:R-:W-:Y:S01]  /*e380*/  FFMA.FTZ R130, R5.reuse, R172, R130 ;  /* 0x000000ac05827223 */ /* 0x040fe20000010082 */
[C---:B------:R-:W-:Y:S01]  /*e390*/  FFMA.FTZ R3, R5.reuse, R3, R8 ;  /* 0x0000000305037223 */ /* 0x040fe20000010008 */
[----:B------:R-:W-:Y:S01]  /*e3a0*/  FFMA.FTZ R171, R5, R171, R7 ;  /* 0x000000ab05ab7223 */ /* 0x000fe20000010007 */
[----:B------:R-:W-:Y:S01]  /*e3b0*/  FSEL R0, R131, RZ, P3 ;  /* 0x000000ff83007208 */ /* 0x000fe20001800000 */
[----:B------:R-:W-:Y:S01]  /*e3c0*/  FMUL.FTZ R5, R4, UR6 ;  /* 0x0000000604057c20 */ /* 0x000fe20008410000 */
[----:B------:R-:W-:Y:S01]  /*e3d0*/  LOP3.LUT P6, RZ, R183, 0xff0000, RZ, 0xc0, !PT ;  /* 0x00ff0000b7ff7812 */ /* 0x000fe200078cc0ff */
[----:B------:R-:W-:Y:S01]  /*e3e0*/  FMUL.FTZ R2, R2, UR6 ;  /* 0x0000000602027c20 */ /* 0x000fe20008410000 */
[----:B------:R-:W-:Y:S01]  /*e3f0*/  ISETP.GE.U32.AND.EX P4, PT, R197, 0x1000000, PT, P1 ;  /* 0x01000000c500780c */ /* 0x000fe20003f86110 */
[----:B------:R-:W-:Y:S01]  /*e400*/  FMUL.FTZ R169, R169, UR6 ;  /* 0x00000006a9a97c20 */ /* 0x000fe20008410000 */
[----:B------:R-:W-:Y:S01]  /*e410*/  LOP3.LUT P3, RZ, R197, 0xff00, RZ, 0xc0, !PT ;  /* 0x0000ff00c5ff7812 */ /* 0x000fe2000786c0ff */
[----:B------:R-:W-:Y:S01]  /*e420*/  FMUL.FTZ R130, R130, UR6 ;  /* 0x0000000682827c20 */ /* 0x000fe20008410000 */
[----:B------:R-:W-:Y:S01]  /*e430*/  ISETP.GE.U32.AND P1, PT, R182, RZ, PT ;  /* 0x000000ffb600720c */ /* 0x000fe20003f26070 */
[----:B------:R-:W-:Y:S01]  /*e440*/  FMUL.FTZ R176, R176, UR6 ;  /* 0x00000006b0b07c20 */ /* 0x000fe20008410000 */
[----:B------:R-:W-:Y:S01]  /*e450*/  FSEL R131, R131, RZ, P6 ;  /* 0x000000ff83837208 */ /* 0x000fe20003000000 */
[----:B------:R-:W-:Y:S01]  /*e460*/  FMUL.FTZ R171, R171, UR6 ;  /* 0x00000006abab7c20 */ /* 0x000fe20008410000 */
[----:B------:R-:W-:Y:S01]  /*e470*/  FSEL R4, R5, RZ, P3 ;  /* 0x000000ff05047208 */ /* 0x000fe20001800000 */
[----:B------:R-:W-:Y:S01]  /*e480*/  FMUL.FTZ R3, R3, UR6 ;  /* 0x0000000603037c20 */ /* 0x000fe20008410000 */
[----:B------:R-:W-:-:S02]  /*e490*/  ISETP.GE.U32.AND.EX P1, PT, R183, 0x1000000, PT, P1 ;  /* 0x01000000b700780c */ /* 0x000fc40003f26110 */
[----:B------:R-:W-:Y:S02]  /*e4a0*/  LOP3.LUT P6, RZ, R196, 0xff0000, RZ, 0xc0, !PT ;  /* 0x00ff0000c4ff7812 */ /* 0x000fe400078cc0ff */
[----:B------:R-:W-:Y:S02]  /*e4b0*/  LOP3.LUT P3, RZ, R183, 0xff00, RZ, 0xc0, !PT ;  /* 0x0000ff00b7ff7812 */ /* 0x000fe4000786c0ff */
[C---:B------:R-:W-:Y:S02]  /*e4c0*/  FSEL R11, R2.reuse, RZ, P4 ;  /* 0x000000ff020b7208 */ /* 0x040fe40002000000 */
[----:B------:R-:W-:Y:S02]  /*e4d0*/  LOP3.LUT P5, RZ, R197, 0xff, RZ, 0xc0, !PT ;  /* 0x000000ffc5ff7812 */ /* 0x000fe400078ac0ff */
[----:B------:R-:W-:Y:S02]  /*e4e0*/  FSEL R2, R2, RZ, P1 ;  /* 0x000000ff02027208 */ /* 0x000fe40000800000 */
[----:B------:R-:W-:-:S02]  /*e4f0*/  FSEL R5, R5, RZ, P3 ;  /* 0x000000ff05057208 */ /* 0x000fc40001800000 */
[----:B------:R-:W-:Y:S02]  /*e500*/  FSEL R9, R169, RZ, P6 ;  /* 0x000000ffa9097208 */ /* 0x000fe40003000000 */
[----:B------:R-:W-:Y:S02]  /*e510*/  LOP3.LUT P4, RZ, R183, 0xff, RZ, 0xc0, !PT ;  /* 0x000000ffb7ff7812 */ /* 0x000fe4000788c0ff */
[----:B------:R-:W-:Y:S02]  /*e520*/  LOP3.LUT P1, RZ, R196, 0xff000000, RZ, 0xc0, !PT ;  /* 0xff000000c4ff7812 */ /* 0x000fe4000782c0ff */
[C---:B------:R-:W-:Y:S02]  /*e530*/  LOP3.LUT P3, RZ, R182.reuse, 0xff0000, RZ, 0xc0, !PT ;  /* 0x00ff0000b6ff7812 */ /* 0x040fe4000786c0ff */
[----:B------:R-:W-:Y:S02]  /*e540*/  LOP3.LUT P6, RZ, R182, 0xff000000, RZ, 0xc0, !PT ;  /* 0xff000000b6ff7812 */ /* 0x000fe400078cc0ff */
[----:B------:R-:W-:-:S02]  /*e550*/  FSEL R10, R130, RZ, P5 ;  /* 0x000000ff820a7208 */ /* 0x000fc40002800000 */
[----:B------:R-:W-:Y:S02]  /*e560*/  F2FP.F16.F32.PACK_AB R131, R2, R131 ;  /* 0x000000830283723e */ /* 0x000fe400000000ff */
[----:B------:R-:W-:Y:S02]  /*e570*/  F2FP.F16.F32.PACK_AB R11, R11, R0 ;  /* 0x000000000b0b723e */ /* 0x000fe400000000ff */
[----:B------:R-:W-:Y:S02]  /*e580*/  FSEL R130, R130, RZ, P4 ;  /* 0x000000ff82827208 */ /* 0x000fe40002000000 */
        /* <DEDUP_REMOVED lines=18> */
.L_x_3554:
        /* <DEDUP_REMOVED lines=8> */
[--C-:B------:R-:W-:Y:S01]  /*e730*/  FFMA.FTZ R174, R174, R215, R217.reuse ;  /* 0x000000d7aeae7223 */ /* 0x100fe200000100d9 */
[C---:B------:R-:W-:Y:S01]  /*e740*/  FMUL.FTZ R127, R5.reuse, R127 ;  /* 0x0000007f057f7220 */ /* 0x040fe20000410000 */
[----:B------:R-:W-:Y:S01]  /*e750*/  FMUL.FTZ R3, R5, R3 ;  /* 0x0000000305037220 */ /* 0x000fe20000410000 */
[----:B------:R-:W-:Y:S01]  /*e760*/  LOP3.LUT P5, RZ, R197, 0xff0000, RZ, 0xc0, !PT ;  /* 0x00ff0000c5ff7812 */ /* 0x000fe200078ac0ff */
[----:B------:R-:W-:Y:S01]  /*e770*/  FADD.FTZ R126, R177, -R172 ;  /* 0x800000acb17e7221 */ /* 0x000fe20000010000 */
[----:B0-----:R-:W-:Y:S01]  /*e780*/  FMUL.FTZ R131, R127, UR6 ;  /* 0x000000067f837c20 */ /* 0x001fe20008410000 */
[----:B------:R-:W-:Y:S01]  /*e790*/  FMUL.FTZ R2, R3, UR6 ;  /* 0x0000000603027c20 */ /* 0x000fe20008410000 */
[----:B------:R-:W-:Y:S01]  /*e7a0*/  ISETP.GE.U32.AND.EX P1, PT, R197, 0x1000000, PT, P1 ;  /* 0x01000000c500780c */ /* 0x000fe20003f26110 */
[----:B------:R-:W-:Y:S01]  /*e7b0*/  FADD.FTZ R174, R178, -R174 ;  /* 0x800000aeb2ae7221 */ /* 0x000fe20000010000 */
[----:B------:R-:W-:Y:S01]  /*e7c0*/  LOP3.LUT P4, RZ, R183, 0xff0000, RZ, 0xc0, !PT ;  /* 0x00ff0000b7ff7812 */ /* 0x000fe2000788c0ff */
[----:B------:R-:W-:Y:S01]  /*e7d0*/  FMUL.FTZ R126, R5, R126 ;  /* 0x0000007e057e7220 */ /* 0x000fe20000410000 */
[----:B------:R-:W-:Y:S01]  /*e7e0*/  ISETP.GE.U32.AND.EX P3, PT, R183, 0x1000000, PT, P3 ;  /* 0x01000000b700780c */ /* 0x000fe20003f66130 */
[----:B------:R-:W-:Y:S01]  /*e7f0*/  FMUL.FTZ R174, R5, R174 ;  /* 0x000000ae05ae7220 */ /* 0x000fe20000410000 */
[----:B------:R-:W-:Y:S01]  /*e800*/  FSEL R11, R131, RZ, P5 ;  /* 0x000000ff830b7208 */ /* 0x000fe20002800000 */
        /* <DEDUP_REMOVED lines=9> */
[----:B------:R-:W-:Y:S01]  /*e8a0*/  F2FP.F16.F32.PACK_AB R131, R2, R131 ;  /* 0x000000830283723e */ /* 0x000fe200000000ff */
[----:B------:R-:W-:Y:S01]  /*e8b0*/  FMUL.FTZ R2, R174, UR6 ;  /* 0x00000006ae027c20 */ /* 0x000fe20008410000 */
[----:B------:R-:W-:Y:S01]  /*e8c0*/  LOP3.LUT P4, RZ, R197, 0xff00, RZ, 0xc0, !PT ;  /* 0x0000ff00c5ff7812 */ /* 0x000fe2000788c0ff */
[C---:B------:R-:W-:Y:S01]  /*e8d0*/  FMUL.FTZ R125, R5.reuse, R168 ;  /* 0x000000a8057d7220 */ /* 0x040fe20000410000 */
[----:B------:R-:W-:Y:S01]  /*e8e0*/  F2FP.F16.F32.PACK_AB R11, R0, R11 ;  /* 0x0000000b000b723e */ /* 0x000fe200000000ff */
[----:B------:R-:W-:Y:S01]  /*e8f0*/  FMUL.FTZ R173, R5, R173 ;  /* 0x000000ad05ad7220 */ /* 0x000fe20000410000 */
[----:B------:R-:W-:Y:S01]  /*e900*/  FSEL R10, R130, RZ, P6 ;  /* 0x000000ff820a7208 */ /* 0x000fe20003000000 */
[-CC-:B------:R-:W-:Y:S01]  /*e910*/  FFMA.FTZ R171, R171, R215.reuse, R217.reuse ;  /* 0x000000d7abab7223 */ /* 0x180fe200000100d9 */
[----:B------:R-:W-:Y:S01]  /*e920*/  FSEL R0, R2, RZ, P4 ;  /* 0x000000ff02007208 */ /* 0x000fe20002000000 */
[----:B------:R-:W-:Y:S01]  /*e930*/  FFMA.FTZ R167, R167, R215, R217 ;  /* 0x000000d7a7a77223 */ /* 0x000fe200000100d9 */
[----:B------:R-:W-:Y:S01]  /*e940*/  LOP3.LUT P4, RZ, R183, 0xff00, RZ, 0xc0, !PT ;  /* 0x0000ff00b7ff7812 */ /* 0x000fe2000788c0ff */
[----:B------:R-:W-:Y:S01]  /*e950*/  FADD.FTZ R170, R170, -R171 ;  /* 0x800000abaaaa7221 */ /* 0x000fe20000010000 */
[----:B------:R-:W-:Y:S01]  /*e960*/  F2FP.F16.F32.PACK_AB R10, R0, R10 ;  /* 0x0000000a000a723e */ /* 0x000fe200000000ff */
[----:B------:R-:W-:Y:S01]  /*e970*/  FMUL.FTZ R0, R125, UR6 ;  /* 0x000000067d007c20 */ /* 0x000fe20008410000 */
[----:B------:R-:W-:Y:S01]  /*e980*/  LOP3.LUT P1, RZ, R196, 0xff0000, RZ, 0xc0, !PT ;  /* 0x00ff0000c4ff7812 */ /* 0x000fe2000782c0ff */
[----:B------:R-:W-:Y:S01]  /*e990*/  FADD.FTZ R167, R24, -R167 ;  /* 0x800000a718a77221 */ /* 0x000fe20000010000 */
[----:B------:R-:W-:Y:S01]  /*e9a0*/  FSEL R2, R2, RZ, P4 ;  /* 0x000000ff02027208 */ /* 0x000fe20002000000 */
[----:B------:R-:W-:Y:S01]  /*e9b0*/  FMUL.FTZ R124, R5, R170 ;  /* 0x000000aa057c7220 */ /* 0x000fe20000410000 */
[C---:B------:R-:W-:Y:S01]  /*e9c0*/  F2FP.F16.F32.PACK_AB R125, R173.reuse, R125 ;  /* 0x0000007dad7d723e */ /* 0x040fe200000000ff */
        /* <DEDUP_REMOVED lines=9> */
[----:B------:R-:W-:Y:S01]  /*ea60*/  F2FP.F16.F32.PACK_AB R129, R0, R129 ;  /* 0x000000810081723e */ /* 0x000fe200000000ff */
[----:B------:R-:W-:Y:S01]  /*ea70*/  FMUL.FTZ R0, R124, UR6 ;  /* 0x000000067c007c20 */ /* 0x000fe20008410000 */
[----:B------:R-:W-:-:S02]  /*ea80*/  FSEL R173, R173, RZ, P3 ;  /* 0x000000ffadad7208 */ /* 0x000fc40001800000 */
[----:B------:R-:W-:Y:S01]  /*ea90*/  F2FP.F16.F32.PACK_AB R124, R124, R167 ;  /* 0x000000a77c7c723e */ /* 0x000fe200000000ff */
        /* <DEDUP_REMOVED lines=14> */
[----:B------:R-:W-:Y:S02]  /*eb80*/  F2FP.F16.F32.PACK_AB R128, R128, R0 ;  /* 0x000000008080723e */ /* 0x000fe400000000ff */
[----:B------:R-:W-:Y:S01]  /*eb90*/  F2FP.F16.F32.PACK_AB R8, R8, R167 ;  /* 0x000000a70808723e */ /* 0x000fe200000000ff */
[----:B------:R-:W-:Y:S06]  /*eba0*/  BRA `(.L_x_3556) ;  /* 0x0000001000f47947 */ /* 0x000fec0003800000 */
.L_x_3557:
        /* <DEDUP_REMOVED lines=10> */
[----:B------:R-:W-:Y:S01]  /*ec50*/  FADD.FTZ R169, R168, -R169 ;  /* 0x800000a9a8a97221 */ /* 0x000fe20000010000 */
[-CC-:B------:R-:W-:Y:S01]  /*ec60*/  FFMA.FTZ R172, R172, R215.reuse, R217.reuse ;  /* 0x000000d7acac7223 */ /* 0x180fe200000100d9 */
[----:B------:R-:W-:Y:S01]  /*ec70*/  FMUL.FTZ R2, R2, UR6 ;  /* 0x0000000602027c20 */ /* 0x000fe20008410000 */
[----:B------:R-:W-:Y:S01]  /*ec80*/  ISETP.GE.U32.AND P1, PT, R196, RZ, PT ;  /* 0x000000ffc400720c */ /* 0x000fe20003f26070 */
[--C-:B------:R-:W-:Y:S01]  /*ec90*/  FFMA.FTZ R176, R176, R215, R217.reuse ;  /* 0x000000d7b0b07223 */ /* 0x100fe200000100d9 */
[----:B0-----:R-:W-:Y:S01]  /*eca0*/  FMUL.FTZ R131, R5, R175 ;  /* 0x000000af05837220 */ /* 0x001fe20000410000 */
[----:B------:R-:W-:Y:S01]  /*ecb0*/  FMUL.FTZ R3, R3, UR6 ;  /* 0x0000000603037c20 */ /* 0x000fe20008410000 */
[----:B------:R-:W-:Y:S01]  /*ecc0*/  FSEL R0, R2, RZ, P3 ;  /* 0x000000ff02007208 */ /* 0x000fe20001800000 */
[----:B------:R-:W-:Y:S01]  /*ecd0*/  FADD.FTZ R172, R177, -R172 ;  /* 0x800000acb1ac7221 */ /* 0x000fe20000010000 */
[----:B------:R-:W-:Y:S01]  /*ece0*/  LOP3.LUT P6, RZ, R183, 0xff0000, RZ, 0xc0, !PT ;  /* 0x00ff0000b7ff7812 */ /* 0x000fe200078cc0ff */
[----:B------:R-:W-:Y:S01]  /*ecf0*/  FMUL.FTZ R169, R5, R169 ;  /* 0x000000a905a97220 */ /* 0x000fe20000410000 */
[----:B------:R-:W-:Y:S01]  /*ed00*/  ISETP.GE.U32.AND.EX P4, PT, R197, 0x1000000, PT, P1 ;  /* 0x01000000c500780c */ /* 0x000fe20003f86110 */
        /* <DEDUP_REMOVED lines=32> */
[----:B------:R-:W-:Y:S02]  /*ef10*/  F2FP.F16.F32.PACK_AB R131, R131, R2 ;  /* 0x000000028383723e */ /* 0x000fe400000000ff */
[----:B------:R-:W-:-:S02]  /*ef20*/  F2FP.F16.F32.PACK_AB R11, R11, R0 ;  /* 0x000000000b0b723e */ /* 0x000fc400000000ff */
        /* <DEDUP_REMOVED lines=8> */
[----:B------:R-:W-:Y:S02]  /*efb0*/  F2FP.F16.F32.PACK_AB R129, R2, R129 ;  /* 0x000000810281723e */ /* 0x000fe400000000ff */
        /* <DEDUP_REMOVED lines=8> */
[----:B------:R-:W-:Y:S01]  /*f040*/  F2FP.F16.F32.PACK_AB R8, R8, R0 ;  /* 0x000000000808723e */ /* 0x000fe200000000ff */
[----:B------:R-:W-:Y:S06]  /*f050*/  BRA `(.L_x_3556) ;  /* 0x0000000c00c87947 */ /* 0x000fec0003800000 */
.L_x_3553:
[----:B------:R-:W-:Y:S05]  /*f060*/  @!P1 BRA `(.L_x_3558) ;  /* 0x0000000800049947 */ /* 0x000fea0003800000 */
[----:B------:R-:W-:Y:S05]  /*f070*/  @!P2 BRA `(.L_x_3559) ;  /* 0x000000040008a947 */ /* 0x000fea0003800000 */
[-CC-:B------:R-:W-:Y:S01]  /*f080*/  FFMA.FTZ R175, R175, R215.reuse, R217.reuse ;  /* 0x000000d7afaf7223 */ /* 0x180fe200000100d9 */
[--C-:B------:R-:W-:Y:S02]  /*f090*/  HADD2.F32 R3, -RZ, R123.reuse.H1_H1 ;  /* 0x3000007bff037230 */ /* 0x100fe40000004100 */
        /* <DEDUP_REMOVED lines=9> */
[----:B------:R-:W-:Y:S02]  /*f130*/  HADD2.F32 R126, -RZ, R122.H0_H0 ;  /* 0x2000007aff7e7230 */ /* 0x000fe40000004100 */
[--C-:B------:R-:W-:Y:S01]  /*f140*/  FFMA.FTZ R176, R176, R215, R217.reuse ;  /* 0x000000d7b0b07223 */ /* 0x100fe200000100d9 */
[----:B------:R-:W-:Y:S01]  /*f150*/  FADD.FTZ R172, R177, -R172 ;  /* 0x800000acb1ac7221 */ /* 0x000fe20000010000 */
[C---:B------:R-:W-:Y:S01]  /*f160*/  FFMA.FTZ R2, R5.reuse, R2, R0 ;  /* 0x0000000205027223 */ /* 0x040fe20000010000 */
[----:B------:R-:W-:Y:S01]  /*f170*/  FFMA.FTZ R3, R5, R3, R4 ;  /* 0x0000000305037223 */ /* 0x000fe20000010004 */
[--C-:B------:R-:W-:Y:S02]  /*f180*/  HADD2.F32 R4, -RZ, R121.reuse.H1_H1 ;  /* 0x30000079ff047230 */ /* 0x100fe40000004100 */
[----:B------:R-:W-:Y:S01]  /*f190*/  FADD.FTZ R176, R173, -R176 ;  /* 0x800000b0adb07221 */ /* 0x000fe20000010000 */
[----:B------:R-:W-:Y:S01]  /*f1a0*/  FFMA.FTZ R126, R5, R172, R126 ;  /* 0x000000ac057e7223 */ /* 0x000fe2000001007e */
[----:B------:R-:W-:Y:S01]  /*f1b0*/  ISETP.GE.U32.AND P1, PT, R196, RZ, PT ;  /* 0x000000ffc400720c */ /* 0x000fe20003f26070 */
[-CC-:B------:R-:W-:Y:S01]  /*f1c0*/  FFMA.FTZ R171, R171, R215.reuse, R217.reuse ;  /* 0x000000d7abab7223 */ /* 0x180fe200000100d9 */
[-CC-:B------:R-:W-:Y:S01]  /*f1d0*/  FFMA.FTZ R169, R169, R215.reuse, R217.reuse ;  /* 0x000000d7a9a97223 */ /* 0x180fe200000100d9 */
[----:B------:R-:W-:Y:S01]  /*f1e0*/  FFMA.FTZ R167, R167, R215, R217 ;  /* 0x000000d7a7a77223 */ /* 0x000fe200000100d9 */
[C---:B------:R-:W-:Y:S01]  /*f1f0*/  FMUL.FTZ R11, R127.reuse, UR6 ;  /* 0x000000067f0b7c20 */ /* 0x040fe20008410000 */
[----:B------:R-:W-:Y:S01]  /*f200*/  FMUL.FTZ R0, R2, UR6 ;  /* 0x0000000602007c20 */ /* 0x000fe20008410000 */
[----:B------:R-:W-:Y:S01]  /*f210*/  F2FP.F16.F32.PACK_AB R127, R127, R2 ;  /* 0x000000027f7f723e */ /* 0x000fe200000000ff */
[----:B------:R-:W-:Y:S01]  /*f220*/  FMUL.FTZ R10, R126, UR6 ;  /* 0x000000067e0a7c20 */ /* 0x000fe20008410000 */
[----:B------:R-:W-:Y:S01]  /*f230*/  FFMA.FTZ R176, R5, R176, R4 ;  /* 0x000000b005b07223 */ /* 0x000fe20000010004 */
[----:B------:R-:W-:Y:S01]  /*f240*/  FMUL.FTZ R2, R3, UR6 ;  /* 0x0000000603027c20 */ /* 0x000fe20008410000 */
[C---:B------:R-:W-:Y:S01]  /*f250*/  LOP3.LUT P3, RZ, R197.reuse, 0xff0000, RZ, 0xc0, !PT ;  /* 0x00ff0000c5ff7812 */ /* 0x040fe2000786c0ff */
[----:B------:R-:W-:Y:S01]  /*f260*/  HADD2.F32 R125, -RZ, R121.H0_H0 ;  /* 0x20000079ff7d7230 */ /* 0x000fe20000004100 */
[C---:B------:R-:W-:Y:S01]  /*f270*/  ISETP.GE.U32.AND.EX P1, PT, R197.reuse, 0x1000000, PT, P1 ;  /* 0x01000000c500780c */ /* 0x040fe20003f26110 */
[--C-:B------:R-:W-:Y:S01]  /*f280*/  HADD2.F32 R7, -RZ, R120.reuse.H0_H0 ;  /* 0x20000078ff077230 */ /* 0x100fe20000004100 */
[C---:B------:R-:W-:Y:S01]  /*f290*/  LOP3.LUT P5, RZ, R197.reuse, 0xff, RZ, 0xc0, !PT ;  /* 0x000000ffc5ff7812 */ /* 0x040fe200078ac0ff */
[----:B------:R-:W-:Y:S01]  /*f2a0*/  HADD2.F32 R4, -RZ, R120.H1_H1 ;  /* 0x30000078ff047230 */ /* 0x000fe20000004100 */
[----:B------:R-:W-:Y:S01]  /*f2b0*/  LOP3.LUT P4, RZ, R197, 0xff00, RZ, 0xc0, !PT ;  /* 0x0000ff00c5ff7812 */ /* 0x000fe2000788c0ff */
[----:B------:R-:W-:Y:S01]  /*f2c0*/  FADD.FTZ R171, R170, -R171 ;  /* 0x800000abaaab7221 */ /* 0x000fe20000010000 */
[----:B------:R-:W-:Y:S01]  /*f2d0*/  FADD.FTZ R169, R168, -R169 ;  /* 0x800000a9a8a97221 */ /* 0x000fe20000010000 */
[----:B------:R-:W-:Y:S01]  /*f2e0*/  FADD.FTZ R124, R24, -R167 ;  /* 0x800000a7187c7221 */ /* 0x000fe20000010000 */
[----:B------:R-:W-:Y:S01]  /*f2f0*/  FSEL R11, R11, RZ, P1 ;  /* 0x000000ff0b0b7208 */ /* 0x000fe20000800000 */
[C---:B------:R-:W-:Y:S01]  /*f300*/  FFMA.FTZ R171, R5.reuse, R171, R4 ;  /* 0x000000ab05ab7223 */ /* 0x040fe20000010004 */
[----:B------:R-:W-:Y:S01]  /*f310*/  FSEL R0, R0, RZ, P3 ;  /* 0x000000ff00007208 */ /* 0x000fe20001800000 */
[C---:B------:R-:W-:Y:S01]  /*f320*/  FFMA.FTZ R125, R5.reuse, R169, R125 ;  /* 0x000000a9057d7223 */ /* 0x040fe2000001007d */
[----:B------:R-:W-:Y:S01]  /*f330*/  FSEL R10, R10, RZ, P5 ;  /* 0x000000ff0a0a7208 */ /* 0x000fe20002800000 */
[----:B------:R-:W-:Y:S01]  /*f340*/  FFMA.FTZ R124, R5, R124, R7 ;  /* 0x0000007c057c7223 */ /* 0x000fe20000010007 */
[----:B------:R-:W-:-:S02]  /*f350*/  FSEL R2, R2, RZ, P4 ;  /* 0x000000ff02027208 */ /* 0x000fc40002000000 */
        /* <DEDUP_REMOVED lines=13> */
[----:B0-----:R-:W-:Y:S02]  /*f430*/  FSEL R9, R176, RZ, P1 ;  /* 0x000000ffb0097208 */ /* 0x001fe40000800000 */
[----:B------:R-:W-:Y:S02]  /*f440*/  FSEL R2, R2, RZ, P3 ;  /* 0x000000ff02027208 */ /* 0x000fe40001800000 */
[----:B------:R-:W-:-:S02]  /*f450*/  FSEL R8, R171, RZ, P5 ;  /* 0x000000ffab087208 */ /* 0x000fc40002800000 */
[----:B------:R-:W-:Y:S02]  /*f460*/  F2FP.F16.F32.PACK_AB R126, R3, R126 ;  /* 0x0000007e037e723e */ /* 0x000fe400000000ff */
[----:B------:R-:W-:Y:S02]  /*f470*/  F2FP.F16.F32.PACK_AB R9, R9, R0 ;  /* 0x000000000909723e */ /* 0x000fe400000000ff */
[----:B------:R-:W-:Y:S01]  /*f480*/  F2FP.F16.F32.PACK_AB R8, R8, R2 ;  /* 0x000000020808723e */ /* 0x000fe200000000ff */
[----:B------:R-:W-:Y:S06]  /*f490*/  BRA `(.L_x_3556) ;  /* 0x0000000800b87947 */ /* 0x000fec0003800000 */
.L_x_3559:
[-CC-:B------:R-:W-:Y:S01]  /*f4a0*/  FFMA.FTZ R174, R174, R215.reuse, R217.reuse ;  /* 0x000000d7aeae7223 */ /* 0x180fe200000100d9 */
[-CC-:B------:R-:W-:Y:S01]  /*f4b0*/  FFMA.FTZ R175, R175, R215.reuse, R217.reuse ;  /* 0x000000d7afaf7223 */ /* 0x180fe200000100d9 */
[----:B------:R-:W-:Y:S02]  /*f4c0*/  HADD2.F32 R7, -RZ, R122.H1_H1 ;  /* 0x3000007aff077230 */ /* 0x000fe40000004100 */
[-C--:B------:R-:W-:Y:S01]  /*f4d0*/  FFMA.FTZ R169, R169, R215.reuse, R217 ;  /* 0x000000d7a9a97223 */ /* 0x080fe200000100d9 */
[----:B------:R-:W-:Y:S02]  /*f4e0*/  HADD2.F32 R2, -RZ, R123.H1_H1 ;  /* 0x3000007bff027230 */ /* 0x000fe40000004100 */
[----:B------:R-:W-:Y:S01]  /*f4f0*/  FADD.FTZ R4, R178, -R174 ;  /* 0x800000aeb2047221 */ /* 0x000fe20000010000 */
[----:B------:R-:W-:Y:S01]  /*f500*/  FADD.FTZ R0, R179, -R175 ;  /* 0x800000afb3007221 */ /* 0x000fe20000010000 */
[-CC-:B------:R-:W-:Y:S01]  /*f510*/  FFMA.FTZ R176, R176, R215.reuse, R217.reuse ;  /* 0x000000d7b0b07223 */ /* 0x180fe200000100d9 */
[-CC-:B------:R-:W-:Y:S01]  /*f520*/  FFMA.FTZ R172, R172, R215.reuse, R217.reuse ;  /* 0x000000d7acac7223 */ /* 0x180fe200000100d9 */
[----:B------:R-:W-:Y:S01]  /*f530*/  FFMA.FTZ R212, R212, R215, R217 ;  /* 0x000000d7d4d47223 */ /* 0x000fe200000100d9 */
[C---:B------:R-:W-:Y:S01]  /*f540*/  FFMA.FTZ R4, R5.reuse, R4, R7 ;  /* 0x0000000405047223 */ /* 0x040fe20000010007 */
[----:B------:R-:W-:Y:S01]  /*f550*/  FFMA.FTZ R0, R5, R0, R2 ;  /* 0x0000000005007223 */ /* 0x000fe20000010002 */
[----:B0-----:R-:W-:-:S02]  /*f560*/  HADD2.F32 R8, -RZ, R121.H0_H0 ;  /* 0x20000079ff087230 */ /* 0x001fc40000004100 */
        /* <DEDUP_REMOVED lines=26> */
[----:B------:R-:W-:Y:S01]  /*f710*/  FMUL.FTZ R4, R4, UR6 ;  /* 0x0000000604047c20 */ /* 0x000fe20008410000 */
        /* <DEDUP_REMOVED lines=22> */
.L_x_3558:
        /* <DEDUP_REMOVED lines=57> */
[----:B------:R-:W-:Y:S01]  /*fc10*/  F2FP.F16.F32.PACK_AB R8, R8, R2 ;  /* 0x000000020808723e */ /* 0x000fe200000000ff */
[----:B------:R-:W-:Y:S06]  /*fc20*/  BRA `(.L_x_3556) ;  /* 0x0000000000d47947 */ /* 0x000fec0003800000 */
.L_x_3560:
        /* <DEDUP_REMOVED lines=45> */
[----:B0-----:R-:W-:-:S02]  /*ff00*/  FSEL R9, R169, RZ, P6 ;  /* 0x000000ffa9097208 */ /* 0x001fc40003000000 */
[----:B------:R-:W-:Y:S02]  /*ff10*/  FSEL R176, R176, RZ, P1 ;  /* 0x000000ffb0b07208 */ /* 0x000fe40000800000 */
[----:B------:R-:W-:Y:S02]  /*ff20*/  FSEL R8, R167, RZ, P5 ;  /* 0x000000ffa7087208 */ /* 0x000fe40002800000 */
[----:B------:R-:W-:Y:S02]  /*ff30*/  FSEL R171, R171, RZ, P4 ;  /* 0x000000ffabab7208 */ /* 0x000fe40002000000 */
[----:B------:R-:W-:Y:S02]  /*ff40*/  F2FP.F16.F32.PACK_AB R11, R0, R11 ;  /* 0x0000000b000b723e */ /* 0x000fe400000000ff */
[----:B------:R-:W-:Y:S02]  /*ff50*/  F2FP.F16.F32.PACK_AB R10, R2, R10 ;  /* 0x0000000a020a723e */ /* 0x000fe400000000ff */
[----:B------:R-:W-:-:S02]  /*ff60*/  F2FP.F16.F32.PACK_AB R9, R176, R9 ;  /* 0x00000009b009723e */ /* 0x000fc400000000ff */
[----:B------:R-:W-:-:S07]  /*ff70*/  F2FP.F16.F32.PACK_AB R8, R171, R8 ;  /* 0x00000008ab08723e */ /* 0x000fce00000000ff */
.L_x_3556:
[----:B------:R-:W0:Y:S08]  /*ff80*/  @P2 LDC.64 R2, c[0x0][0x478] ;  /* 0x00011e00ff022b82 */ /* 0x000e300000000a00 */
[----:B------:R-:W2:Y:S01]  /*ff90*/  LDC.64 R4, c[0x0][0x380] ;  /* 0x0000e000ff047b82 */ /* 0x000ea20000000a00 */
[----:B0-----:R-:W-:-:S05]  /*ffa0*/  @P2 IMAD.WIDE.U32 R2, R136, 0x10, R2 ;  /* 0x0000001088022825 */ /* 0x001fca00078e0002 */
[----:B------:R0:W-:Y:S01]  /*ffb0*/  @P2 STG.E.128 desc[UR10][R2.64], R124 ;  /* 0x0000007c02002986 */ /* 0x0001e2000c101d0a */
[----:B--2---:R-:W-:Y:S01]  /*ffc0*/  LEA R6, R4, R6, 0x2 ;  /* 0x0000000604067211 */ /* 0x004fe200078e10ff */
        /* <DEDUP_REMOVED lines=8> */
.L_x_3519:
        /* <DEDUP_REMOVED lines=157> */
.L_x_3518:
[----:B------:R-:W-:Y:S05]  /*10a20*/  BSYNC B0 ;  /* 0x0000000000007941 */ /* 0x000fea0003800000 */
.L_x_3517:
        /* <DEDUP_REMOVED lines=435> */
.L_x_3520:
[----:B------:R-:W-:Y:S01]  /*12560*/  HFMA2 R244, -RZ, RZ, 0, 5.9604644775390625e-08 ;  /* 0x00000001fff47431 */ /* 0x000fe200000001ff */
[----:B------:R-:W-:Y:S01]  /*12570*/  BSSY B2, `(.L_x_3562) ;  /* 0x0000006000027945 */ /* 0x000fe20003800000 */
[----:B------:R-:W-:Y:S02]  /*12580*/  MOV R243, 0x1f ;  /* 0x0000001f00f37802 */ /* 0x000fe40000000f00 */
[----:B------:R-:W-:-:S07]  /*12590*/  MOV R242, 0xffffffff ;  /* 0xffffffff00f27802 */ /* 0x000fce0000000f00 */
[----:B-----5:R-:W-:Y:S05]  /*125a0*/  WARPSYNC.COLLECTIVE R242, `(.L_x_3563) ;  /* 0x00000000f2087348 */ /* 0x020fea0003c00000 */
[----:B------:R0:W1:Y:S02]  /*125b0*/  SHFL.BFLY P4, R242, R245, R244, R243 ;  /* 0x0c0000f4f5f27389 */ /* 0x00006400000800f3 */
[----:B01---5:R-:W-:Y:S05]  /*125c0*/  ENDCOLLECTIVE ;  /* 0x000000000000791b */ /* 0x023fea0003800000 */
.L_x_3563:
[----:B------:R-:W-:Y:S05]  /*125d0*/  BSYNC B2 ;  /* 0x0000000000027941 */ /* 0x000fea0003800000 */
.L_x_3562:
        /* <DEDUP_REMOVED lines=8> */
[----:B------:R-:W-:-:S07]  /*12660*/  MOV R252, R215 ;  /* 0x000000d700fc7202 */ /* 0x000fce0000000f00 */
[----:B0-----:R-:W-:Y:S05]  /*12670*/  WARPSYNC.COLLECTIVE R242, `(.L_x_3564) ;  /* 0x00000000f2087348 */ /* 0x001fea0003c00000 */
[----:B------:R1:W2:Y:S02]  /*12680*/  SHFL.BFLY P4, R242, R245, R244, R243 ;  /* 0x0c0000f4f5f27389 */ /* 0x0002a400000800f3 */
[----:B012---:R-:W-:Y:S05]  /*12690*/  ENDCOLLECTIVE ;  /* 0x000000000000791b */ /* 0x007fea0003800000 */
.L_x_3564:
[----:B------:R-:W-:Y:S01]  /*126a0*/  MOV R216, R217 ;  /* 0x000000d900d87202 */ /* 0x000fe20000000f00 */
[----:B------:R-:W-:Y:S01]  /*126b0*/  HFMA2 R244, -RZ, RZ, 0, 1.1920928955078125e-07 ;  /* 0x00000002fff47431 */ /* 0x000fe200000001ff */
[----:B------:R-:W-:Y:S01]  /*126c0*/  MOV R245, R250 ;  /* 0x000000fa00f57202 */ /* 0x000fe20000000f00 */
[----:B------:R-:W-:Y:S01]  /*126d0*/  FADD.FTZ R251, R251, R242 ;  /* 0x000000f2fbfb7221 */ /* 0x000fe20000010000 */
[----:B------:R-:W-:-:S07]  /*126e0*/  MOV R242, 0xffffffff ;  /* 0xffffffff00f27802 */ /* 0x000fce0000000f00 */
[----:B------:R-:W-:Y:S05]  /*126f0*/  WARPSYNC.COLLECTIVE R242, `(.L_x_3565) ;  /* 0x00000000f2087348 */ /* 0x000fea0003c00000 */
[----:B------:R0:W1:Y:S02]  /*12700*/  SHFL.BFLY P4, R242, R245, R244, R243 ;  /* 0x0c0000f4f5f27389 */ /* 0x00006400000800f3 */
[----:B01----:R-:W-:Y:S05]  /*12710*/  ENDCOLLECTIVE ;  /* 0x000000000000791b */ /* 0x003fea0003800000 */
.L_x_3565:
[----:B------:R-:W-:Y:S01]  /*12720*/  MOV R245, R251 ;  /* 0x000000fb00f57202 */ /* 0x000fe20000000f00 */
[----:B------:R-:W-:Y:S01]  /*12730*/  FADD.FTZ R250, R250, R242 ;  /* 0x000000f2fafa7221 */ /* 0x000fe20000010000 */
[----:B------:R-:W-:-:S07]  /*12740*/  MOV R242, 0xffffffff ;  /* 0xffffffff00f27802 */ /* 0x000fce0000000f00 */
[----:B------:R-:W-:Y:S05]  /*12750*/  WARPSYNC.COLLECTIVE R242, `(.L_x_3566) ;  /* 0x00000000f2087348 */ /* 0x000fea0003c00000 */
[----:B------:R0:W1:Y:S02]  /*12760*/  SHFL.BFLY P4, R242, R245, R244, R243 ;  /* 0x0c0000f4f5f27389 */ /* 0x00006400000800f3 */
[----:B01----:R-:W-:Y:S05]  /*12770*/  ENDCOLLECTIVE ;  /* 0x000000000000791b */ /* 0x003fea0003800000 */
.L_x_3566:
[----:B------:R-:W-:Y:S01]  /*12780*/  HFMA2 R244, -RZ, RZ, 0, 2.384185791015625e-07 ;  /* 0x00000004fff47431 */ /* 0x000fe200000001ff */
[----:B------:R-:W-:Y:S01]  /*12790*/  MOV R245, R250 ;  /* 0x000000fa00f57202 */ /* 0x000fe20000000f00 */
[----:B------:R-:W-:Y:S01]  /*127a0*/  FADD.FTZ R251, R251, R242 ;  /* 0x000000f2fbfb7221 */ /* 0x000fe20000010000 */
[----:B------:R-:W-:-:S07]  /*127b0*/  MOV R242, 0xffffffff ;  /* 0xffffffff00f27802 */ /* 0x000fce0000000f00 */
[----:B------:R-:W-:Y:S05]  /*127c0*/  WARPSYNC.COLLECTIVE R242, `(.L_x_3567) ;  /* 0x00000000f2087348 */ /* 0x000fea0003c00000 */
[----:B------:R0:W1:Y:S02]  /*127d0*/  SHFL.BFLY P4, R242, R245, R244, R243 ;  /* 0x0c0000f4f5f27389 */ /* 0x00006400000800f3 */
[----:B01----:R-:W-:Y:S05]  /*127e0*/  ENDCOLLECTIVE ;  /* 0x000000000000791b */ /* 0x003fea0003800000 */
.L_x_3567:
[----:B------:R-:W-:Y:S01]  /*127f0*/  MOV R245, R251 ;  /* 0x000000fb00f57202 */ /* 0x000fe20000000f00 */
[----:B------:R-:W-:Y:S01]  /*12800*/  FADD.FTZ R250, R250, R242 ;  /* 0x000000f2fafa7221 */ /* 0x000fe20000010000 */
[----:B------:R-:W-:-:S07]  /*12810*/  MOV R242, 0xffffffff ;  /* 0xffffffff00f27802 */ /* 0x000fce0000000f00 */
[----:B------:R-:W-:Y:S05]  /*12820*/  WARPSYNC.COLLECTIVE R242, `(.L_x_3568) ;  /* 0x00000000f2087348 */ /* 0x000fea0003c00000 */
[----:B------:R0:W1:Y:S02]  /*12830*/  SHFL.BFLY P4, R242, R245, R244, R243 ;  /* 0x0c0000f4f5f27389 */ /* 0x00006400000800f3 */
[----:B01----:R-:W-:Y:S05]  /*12840*/  ENDCOLLECTIVE ;  /* 0x000000000000791b */ /* 0x003fea0003800000 */
.L_x_3568:
[----:B------:R-:W-:Y:S01]  /*12850*/  HFMA2 R244, -RZ, RZ, 0, 4.76837158203125e-07 ;  /* 0x00000008fff47431 */ /* 0x000fe200000001ff */
[----:B------:R-:W-:Y:S01]  /*12860*/  MOV R245, R250 ;  /* 0x000000fa00f57202 */ /* 0x000fe20000000f00 */
[----:B------:R-:W-:Y:S01]  /*12870*/  FADD.FTZ R251, R251, R242 ;  /* 0x000000f2fbfb7221 */ /* 0x000fe20000010000 */
[----:B------:R-:W-:-:S07]  /*12880*/  MOV R242, 0xffffffff ;  /* 0xffffffff00f27802 */ /* 0x000fce0000000f00 */
[----:B------:R-:W-:Y:S05]  /*12890*/  WARPSYNC.COLLECTIVE R242, `(.L_x_3569) ;  /* 0x00000000f2087348 */ /* 0x000fea0003c00000 */
[----:B------:R0:W1:Y:S02]  /*128a0*/  SHFL.BFLY P4, R242, R245, R244, R243 ;  /* 0x0c0000f4f5f27389 */ /* 0x00006400000800f3 */
[----:B01----:R-:W-:Y:S05]  /*128b0*/  ENDCOLLECTIVE ;  /* 0x000000000000791b */ /* 0x003fea0003800000 */
.L_x_3569:
[----:B------:R-:W-:Y:S01]  /*128c0*/  MOV R245, R251 ;  /* 0x000000fb00f57202 */ /* 0x000fe20000000f00 */
[----:B------:R-:W-:Y:S01]  /*128d0*/  FADD.FTZ R250, R250, R242 ;  /* 0x000000f2fafa7221 */ /* 0x000fe20000010000 */
[----:B------:R-:W-:-:S07]  /*128e0*/  MOV R242, 0xffffffff ;  /* 0xffffffff00f27802 */ /* 0x000fce0000000f00 */
[----:B------:R-:W-:Y:S05]  /*128f0*/  WARPSYNC.COLLECTIVE R242, `(.L_x_3570) ;  /* 0x00000000f2087348 */ /* 0x000fea0003c00000 */
[----:B------:R0:W1:Y:S02]  /*12900*/  SHFL.BFLY P4, R242, R245, R244, R243 ;  /* 0x0c0000f4f5f27389 */ /* 0x00006400000800f3 */
[----:B01----:R-:W-:Y:S05]  /*12910*/  ENDCOLLECTIVE ;  /* 0x000000000000791b */ /* 0x003fea0003800000 */
.L_x_3570:
[----:B------:R-:W-:Y:S01]  /*12920*/  HFMA2 R244, -RZ, RZ, 0, 9.5367431640625e-07 ;  /* 0x00000010fff47431 */ /* 0x000fe200000001ff */
[----:B------:R-:W-:Y:S01]  /*12930*/  MOV R245, R250 ;  /* 0x000000fa00f57202 */ /* 0x000fe20000000f00 */
[----:B------:R-:W-:Y:S01]  /*12940*/  FADD.FTZ R251, R251, R242 ;  /* 0x000000f2fbfb7221 */ /* 0x000fe20000010000 */
[----:B------:R-:W-:-:S07]  /*12950*/  MOV R242, 0xffffffff ;  /* 0xffffffff00f27802 */ /* 0x000fce0000000f00 */
[----:B------:R-:W-:Y:S05]  /*12960*/  WARPSYNC.COLLECTIVE R242, `(.L_x_3571) ;  /* 0x00000000f2087348 */ /* 0x000fea0003c00000 */
[----:B------:R0:W1:Y:S02]  /*12970*/  SHFL.BFLY P4, R242, R245, R244, R243 ;  /* 0x0c0000f4f5f27389 */ /* 0x00006400000800f3 */
[----:B01----:R-:W-:Y:S05]  /*12980*/  ENDCOLLECTIVE ;  /* 0x000000000000791b */ /* 0x003fea0003800000 */
.L_x_3571:
[----:B------:R-:W-:Y:S02]  /*12990*/  MOV R245, R251 ;  /* 0x000000fb00f57202 */ /* 0x000fe40000000f00 */
[----:B------:R-:W-:Y:S02]  /*129a0*/  MOV R214, R242 ;  /* 0x000000f200d67202 */ /* 0x000fe40000000f00 */
[----:B------:R-:W-:-:S07]  /*129b0*/  MOV R242, 0xffffffff ;  /* 0xffffffff00f27802 */ /* 0x000fce0000000f00 */
[----:B------:R-:W-:Y:S05]  /*129c0*/  WARPSYNC.COLLECTIVE R242, `(.L_x_3572) ;  /* 0x00000000f2087348 */ /* 0x000fea0003c00000 */
[----:B------:R0:W1:Y:S02]  /*129d0*/  SHFL.BFLY P4, R242, R245, R244, R243 ;  /* 0x0c0000f4f5f27389 */ /* 0x00006400000800f3 */
[----:B01----:R-:W-:Y:S05]  /*129e0*/  ENDCOLLECTIVE ;  /* 0x000000000000791b */ /* 0x003fea0003800000 */
.L_x_3572:
[----:B------:R-:W-:Y:S01]  /*129f0*/  MOV R215, R242 ;  /* 0x000000f200d77202 */ /* 0x000fe20000000f00 */
[----:B------:R-:W-:Y:S06]  /*12a00*/  BRA `(.L_x_3573) ;  /* 0xffffff1c00e47947 */ /* 0x000fec000383ffff */
.L_x_3574:
        /* <DEDUP_REMOVED lines=15> */
.L_x_7131:


//--------------------- .text._ZN10layer_norm22ln_bwd_finalize_kernelINS_22Kernel_traits_finalizeILj1280Ef6__halfS2_S2_fjLb0ELj1024ELj4ENS_18Kernel_traits_baseILj1280EfS2_S2_S2_fjLj1024EEEEELb0ELb0EEEvNS_9BwdParamsE --------------------------
	.section	.text._ZN10layer_norm22ln_bwd_finalize_kernelINS_22Kernel_traits_finalizeILj1280Ef6__halfS2_S2_fjLb0ELj1024ELj4ENS_18Kernel_traits_baseILj1280EfS2_S2_S2_fjLj1024EEEEELb0ELb0EEEvNS_9BwdParamsE,"ax",@progbits
	.align	128
        .global         _ZN10layer_norm22ln_bwd_finalize_kernelINS_22Kernel_traits_finalizeILj1280Ef6__halfS2_S2_fjLb0ELj1024ELj4ENS_18Kernel_traits_baseILj1280EfS2_S2_S2_fjLj1024EEEEELb0ELb0EEEvNS_9BwdParamsE
        .type           _ZN10layer_norm22ln_bwd_finalize_kernelINS_22Kernel_traits_finalizeILj1280Ef6__halfS2_S2_fjLb0ELj1024ELj4ENS_18Kernel_traits_baseILj1280EfS2_S2_S2_fjLj1024EEEEELb0ELb0EEEvNS_9BwdParamsE,@function
        .size           _ZN10layer_norm22ln_bwd_finalize_kernelINS_22Kernel_traits_finalizeILj1280Ef6__halfS2_S2_fjLb0ELj1024ELj4ENS_18Kernel_traits_baseILj1280EfS2_S2_S2_fjLj1024EEEEELb0ELb0EEEvNS_9BwdParamsE,(.L_x_7132 - _ZN10layer_norm22ln_bwd_finalize_kernelINS_22Kernel_traits_finalizeILj1280Ef6__halfS2_S2_fjLb0ELj1024ELj4ENS_18Kernel_traits_baseILj1280EfS2_S2_S2_fjLj1024EEEEELb0ELb0EEEvNS_9BwdParamsE)
        .other          _ZN10layer_norm22ln_bwd_finalize_kernelINS_22Kernel_traits_finalizeILj1280Ef6__halfS2_S2_fjLb0ELj1024ELj4ENS_18Kernel_traits_baseILj1280EfS2_S2_S2_fjLj1024EEEEELb0ELb0EEEvNS_9BwdParamsE,@"STO_CUDA_ENTRY STV_DEFAULT"
_ZN10layer_norm22ln_bwd_finalize_kernelINS_22Kernel_traits_finalizeILj1280Ef6__halfS2_S2_fjLb0ELj1024ELj4ENS_18Kernel_traits_baseILj1280EfS2_S2_S2_fjLj1024EEEEELb0ELb0EEEvNS_9BwdParamsE:
.text._ZN10layer_norm22ln_bwd_finalize_kernelINS_22Kernel_traits_finalizeILj1280Ef6__halfS2_S2_fjLb0ELj1024ELj4ENS_18Kernel_traits_baseILj1280EfS2_S2_S2_fjLj1024EEEEELb0ELb0EEEvNS_9BwdParamsE:
        /* <DEDUP_REMOVED lines=78> */
.L_x_3579:
        /* <DEDUP_REMOVED lines=118> */
.L_x_3578:
[----:B------:R-:W-:Y:S05]  /*0c40*/  BSYNC.RECONVERGENT B1 ;  /* 0x0000000000017941 */ /* 0x000fea0003800200 */
.L_x_3577:
        /* <DEDUP_REMOVED lines=68> */
.L_x_3581:
[----:B------:R-:W-:Y:S05]  /*1090*/  BSYNC.RECONVERGENT B1 ;  /* 0x0000000000017941 */ /* 0x000fea0003800200 */
.L_x_3580:
        /* <DEDUP_REMOVED lines=37> */
.L_x_3583:
[----:B------:R-:W-:Y:S05]  /*12f0*/  BSYNC.RECONVERGENT B1 ;  /* 0x0000000000017941 */ /* 0x000fea0003800200 */
.L_x_3582:
[----:B------:R-:W-:Y:S05]  /*1300*/  @!P1 BRA `(.L_x_3576) ;  /* 0x00000000003c9947 */ /* 0x000fea0003800000 */
[----:B------:R-:W0:Y:S01]  /*1310*/  LDC.64 R8, c[0x0][0x440] ;  /* 0x00011000ff087b82 */ /* 0x000e220000000a00 */
[----:B------:R-:W-:Y:S01]  /*1320*/  IMAD R0, R3, R54, R0 ;  /* 0x0000003603007224 */ /* 0x000fe200078e0200 */
[----:B------:R-:W-:-:S04]  /*1330*/  IADD3 R12, PT, PT, -R55, RZ, RZ ;  /* 0x000000ff370c7210 */ /* 0x000fc80007ffe1ff */
[----:B------:R-:W-:Y:S02]  /*1340*/  IADD3 R3, PT, PT, R57, R0, RZ ;  /* 0x0000000039037210 */ /* 0x000fe40007ffe0ff */
[----:B------:R-:W1:Y:S05]  /*1350*/  LDC.64 R10, c[0x0][0x448] ;  /* 0x00011200ff0a7b82 */ /* 0x000e6a0000000a00 */
.L_x_3584:
        /* <DEDUP_REMOVED lines=10> */
.L_x_3576:
[----:B------:R-:W-:Y:S05]  /*1400*/  BSYNC.RECONVERGENT B0 ;  /* 0x0000000000007941 */ /* 0x000fea0003800200 */
.L_x_3575:
        /* <DEDUP_REMOVED lines=60> */
.L_x_3585:
        /* <DEDUP_REMOVED lines=11> */
.L_x_7132:


//--------------------- .text._ZN10layer_norm40ln_parallel_residual_bwd_finalize_kernelINS_22Kernel_traits_finalizeILj1280Ef6__halfS2_S2_fjLb0ELj1024ELj4ENS_18Kernel_traits_baseILj1280EfS2_S2_S2_fjLj1024EEEEELb0EEEvNS_9BwdParamsE --------------------------
	.section	.text._ZN10layer_norm40ln_parallel_residual_bwd_finalize_kernelINS_22Kernel_traits_finalizeILj1280Ef6__halfS2_S2_fjLb0ELj1024ELj4ENS_18Kernel_traits_baseILj1280EfS2_S2_S2_fjLj1024EEEEELb0EEEvNS_9BwdParamsE,"ax",@progbits
	.align	128
        .global         _ZN10layer_norm40ln_parallel_residual_bwd_finalize_kernelINS_22Kernel_traits_finalizeILj1280Ef6__halfS2_S2_fjLb0ELj1024ELj4ENS_18Kernel_traits_baseILj1280EfS2_S2_S2_fjLj1024EEEEELb0EEEvNS_9BwdParamsE
        .type           _ZN10layer_norm40ln_parallel_residual_bwd_finalize_kernelINS_22Kernel_traits_finalizeILj1280Ef6__halfS2_S2_fjLb0ELj1024ELj4ENS_18Kernel_traits_baseILj1280EfS2_S2_S2_fjLj1024EEEEELb0EEEvNS_9BwdParamsE,@function
        .size           _ZN10layer_norm40ln_parallel_residual_bwd_finalize_kernelINS_22Kernel_traits_finalizeILj1280Ef6__halfS2_S2_fjLb0ELj1024ELj4ENS_18Kernel_traits_baseILj1280EfS2_S2_S2_fjLj1024EEEEELb0EEEvNS_9BwdParamsE,(.L_x_7133 - _ZN10layer_norm40ln_parallel_residual_bwd_finalize_kernelINS_22Kernel_traits_finalizeILj1280Ef6__halfS2_S2_fjLb0ELj1024ELj4ENS_18Kernel_traits_baseILj1280EfS2_S2_S2_fjLj1024EEEEELb0EEEvNS_9BwdParamsE)
        .other          _ZN10layer_norm40ln_parallel_residual_bwd_finalize_kernelINS_22Kernel_traits_finalizeILj1280Ef6__halfS2_S2_fjLb0ELj1024ELj4ENS_18Kernel_traits_baseILj1280EfS2_S2_S2_fjLj1024EEEEELb0EEEvNS_9BwdParamsE,@"STO_CUDA_ENTRY STV_DEFAULT"
_ZN10layer_norm40ln_parallel_residual_bwd_finalize_kernelINS_22Kernel_traits_finalizeILj1280Ef6__halfS2_S2_fjLb0ELj1024ELj4ENS_18Kernel_traits_baseILj1280EfS2_S2_S2_fjLj1024EEEEELb0EEEvNS_9BwdParamsE:
.text._ZN10layer_norm40ln_parallel_residual_bwd_finalize_kernelINS_22Kernel_traits_finalizeILj1280Ef6__halfS2_S2_fjLb0ELj1024ELj4ENS_18Kernel_traits_baseILj1280EfS2_S2_S2_fjLj1024EEEEELb0EEEvNS_9BwdParamsE:
        /* <DEDUP_REMOVED lines=58> */
.L_x_3590:
        /* <DEDUP_REMOVED lines=112> */
.L_x_3589:
[----:B------:R-:W-:Y:S05]  /*0aa0*/  BSYNC.RECONVERGENT B1 ;  /* 0x0000000000017941 */ /* 0x000fea0003800200 */
.L_x_3588:
        /* <DEDUP_REMOVED lines=66> */
.L_x_3592:
[----:B------:R-:W-:Y:S05]  /*0ed0*/  BSYNC.RECONVERGENT B1 ;  /* 0x0000000000017941 */ /* 0x000fea0003800200 */
.L_x_3591:
        /* <DEDUP_REMOVED lines=36> */
.L_x_3594:
[----:B------:R-:W-:Y:S05]  /*1120*/  BSYNC.RECONVERGENT B1 ;  /* 0x0000000000017941 */ /* 0x000fea0003800200 */
.L_x_3593:
        /* <DEDUP_REMOVED lines=18> */
.L_x_3587:
[----:B------:R-:W-:Y:S05]  /*1250*/  BSYNC.RECONVERGENT B0 ;  /* 0x0000000000007941 */ /* 0x000fea0003800200 */
.L_x_3586:
        /* <DEDUP_REMOVED lines=92> */
.L_x_3595:
        /* <DEDUP_REMOVED lines=14> */
.L_x_7133:


//--------------------- .text._ZN10layer_norm31ln_parallel_residual_bwd_kernelINS_13Kernel_traitsIf6__halfS2_S2_fjLj1280ELj1ELj4ELj1ELj16ENS_18Kernel_traits_baseILj1280EfS2_S2_S2_fjLj128EEEEELb1ELb1ELb0EEEvNS_9BwdParamsE --------------------------
	.section	.text._ZN10layer_norm31ln_parallel_residual_bwd_kernelINS_13Kernel_traitsIf6__halfS2_S2_fjLj1280ELj1ELj4ELj1ELj16ENS_18Kernel_traits_baseILj1280EfS2_S2_S2_fjLj128EEEEELb1ELb1ELb0EEEvNS_9BwdParamsE,"ax",@progbits
	.align	128
        .global         _ZN10layer_norm31ln_parallel_residual_bwd_kernelINS_13Kernel_traitsIf6__halfS2_S2_fjLj1280ELj1ELj4ELj1ELj16ENS_18Kernel_traits_baseILj1280EfS2_S2_S2_fjLj128EEEEELb1ELb1ELb0EEEvNS_9BwdParamsE
        .type           _ZN10layer_norm31ln_parallel_residual_bwd_kernelINS_13Kernel_traitsIf6__halfS2_S2_fjLj1280ELj1ELj4ELj1ELj16ENS_18Kernel_traits_baseILj1280EfS2_S2_S2_fjLj128EEEEELb1ELb1ELb0EEEvNS_9BwdParamsE,@function
        .size           _ZN10layer_norm31ln_parallel_residual_bwd_kernelINS_13Kernel_traitsIf6__halfS2_S2_fjLj1280ELj1ELj4ELj1ELj16ENS_18Kernel_traits_baseILj1280EfS2_S2_S2_fjLj128EEEEELb1ELb1ELb0EEEvNS_9BwdParamsE,(.L_x_7134 - _ZN10layer_norm31ln_parallel_residual_bwd_kernelINS_13Kernel_traitsIf6__halfS2_S2_fjLj1280ELj1ELj4ELj1ELj16ENS_18Kernel_traits_baseILj1280EfS2_S2_S2_fjLj128EEEEELb1ELb1ELb0EEEvNS_9BwdParamsE)
        .other          _ZN10layer_norm31ln_parallel_residual_bwd_kernelINS_13Kernel_traitsIf6__halfS2_S2_fjLj1280ELj1ELj4ELj1ELj16ENS_18Kernel_traits_baseILj1280EfS2_S2_S2_fjLj128EEEEELb1ELb1ELb0EEEvNS_9BwdParamsE,@"STO_CUDA_ENTRY STV_DEFAULT"
_ZN10layer_norm31ln_parallel_residual_bwd_kernelINS_13Kernel_traitsIf6__halfS2_S2_fjLj1280ELj1ELj4ELj1ELj16ENS_18Kernel_traits_baseILj1280EfS2_S2_S2_fjLj128EEEEELb1ELb1ELb0EEEvNS_9BwdParamsE:
.text._ZN10layer_norm31ln_parallel_residual_bwd_kernelINS_13Kernel_traitsIf6__halfS2_S2_fjLj1280ELj1ELj4ELj1ELj16ENS_18Kernel_traits_baseILj1280EfS2_S2_S2_fjLj128EEEEELb1ELb1ELb0EEEvNS_9BwdParamsE:
        /* <DEDUP_REMOVED lines=11> */
[----:B------:R-:W0:Y:S03]  /*00b0*/  LDCU UR15, c[0x0][0x388] ;  /* 0x00007100ff0f77ac */ /* 0x000e260008000800 */
[----:B------:R0:W2:Y:S01]  /*00c0*/  LDL.64 R20, [R1+0x10] ;  /* 0x0000100001147983 */ /* 0x0000a20000100a00 */
[----:B------:R-:W2:Y:S03]  /*00d0*/  LDCU.U8 UR14, c[0x0][0x410] ;  /* 0x00008200ff0e77ac */ /* 0x000ea60008000000 */
[----:B------:R0:W2:Y:S01]  /*00e0*/  LDL.64 R22, [R1+0x18] ;  /* 0x0000180001167983 */ /* 0x0000a20000100a00 */
[----:B------:R-:W2:Y:S03]  /*00f0*/  LDCU UR12, c[0x0][0x400] ;  /* 0x00008000ff0c77ac */ /* 0x000ea60008000800 */
[----:B------:R2:W2:Y:S01]  /*0100*/  LDL.64 R16, [R1] ;  /* 0x0000000001107983 */ /* 0x0004a20000100a00 */
[----:B------:R-:W2:Y:S03]  /*0110*/  LDCU.64 UR6, c[0x0][0x478] ;  /* 0x00008f00ff0677ac */ /* 0x000ea60008000a00 */
[----:B------:R2:W2:Y:S01]  /*0120*/  LDL.64 R18, [R1+0x8] ;  /* 0x0000080001127983 */ /* 0x0004a20000100a00 */
[----:B-1----:R-:W-:Y:S01]  /*0130*/  MOV R225, UR4 ;  /* 0x0000000400e17c02 */ /* 0x002fe20008000f00 */
[----:B------:R-:W1:Y:S01]  /*0140*/  LDCU.64 UR20, c[0x0][0x438] ;  /* 0x00008700ff1477ac */ /* 0x000e620008000a00 */
[----:B0-----:R-:W-:-:S02]  /*0150*/  LOP3.LUT R221, R207, 0x1f, RZ, 0xc, !PT ;  /* 0x0000001fcfdd7812 */ /* 0x001fc400078e0cff */
[----:B------:R-:W-:Y:S01]  /*0160*/  SHF.R.S32.HI R0, RZ, 0x1f, R225 ;  /* 0x0000001fff007819 */ /* 0x000fe200000114e1 */
[----:B------:R-:W0:Y:S01]  /*0170*/  LDCU.64 UR10, c[0x0][0x470] ;  /* 0x00008e00ff0a77ac */ /* 0x000e220008000a00 */
        /* <DEDUP_REMOVED lines=9> */
[----:B------:R-:W4:Y:S08]  /*0210*/  @P3 LDC.64 R2, c[0x0][0x3d0] ;  /* 0x0000f400ff023b82 */ /* 0x000f300000000a00 */
[----:B------:R-:W1:Y:S08]  /*0220*/  @P0 LDC.64 R4, c[0x0][0x3d0] ;  /* 0x0000f400ff040b82 */ /* 0x000e700000000a00 */
[----:B------:R-:W0:Y:S08]  /*0230*/  @P1 LDC.64 R8, c[0x0][0x3d0] ;  /* 0x0000f400ff081b82 */ /* 0x000e300000000a00 */
[----:B------:R-:W0:Y:S01]  /*0240*/  @P2 LDC.64 R10, c[0x0][0x3d0] ;  /* 0x0000f400ff0a2b82 */ /* 0x000e220000000a00 */
[C---:B----4-:R-:W-:Y:S01]  /*0250*/  @P3 IMAD.WIDE.U32 R2, R15.reuse, 0x20, R2 ;  /* 0x000000200f023825 */ /* 0x050fe200078e0002 */
[----:B------:R-:W-:-:S06]  /*0260*/  @P3 LOP3.LUT R15, R15, 0x20, RZ, 0xfc, !PT ;  /* 0x000000200f0f3812 */ /* 0x000fcc00078efcff */
[----:B------:R-:W4:Y:S01]  /*0270*/  @P4 LDC.64 R12, c[0x0][0x3d0] ;  /* 0x0000f400ff0c4b82 */ /* 0x000f220000000a00 */
[C---:B-1----:R-:W-:Y:S01]  /*0280*/  @P0 IMAD.WIDE.U32 R6, R15.reuse, 0x20, R4 ;  /* 0x000000200f060825 */ /* 0x042fe200078e0004 */
[----:B------:R-:W-:-:S05]  /*0290*/  @P0 IADD3 R15, PT, PT, R15, 0x20, RZ ;  /* 0x000000200f0f0810 */ /* 0x000fca0007ffe0ff */
[C---:B0-----:R-:W-:Y:S01]  /*02a0*/  @P1 IMAD.WIDE.U32 R8, R15.reuse, 0x20, R8 ;  /* 0x000000200f081825 */ /* 0x041fe200078e0008 */
[----:B------:R-:W-:-:S04]  /*02b0*/  @P1 IADD3 R15, PT, PT, R15, 0x20, RZ ;  /* 0x000000200f0f1810 */ /* 0x000fc80007ffe0ff */
[----:B------:R0:W5:Y:S01]  /*02c0*/  @P1 LDG.E.128 R248, desc[UR8][R8.64] ;  /* 0x0000000808f81981 */ /* 0x000162000c1e1d00 */
[C---:B------:R-:W-:Y:S01]  /*02d0*/  @P2 IMAD.WIDE.U32 R10, R15.reuse, 0x20, R10 ;  /* 0x000000200f0a2825 */ /* 0x040fe200078e000a */
[----:B------:R-:W-:Y:S02]  /*02e0*/  @P2 IADD3 R15, PT, PT, R15, 0x20, RZ ;  /* 0x000000200f0f2810 */ /* 0x000fe40007ffe0ff */
[----:B------:R0:W5:Y:S04]  /*02f0*/  @P1 LDG.E.128 R244, desc[UR8][R8.64+0x10] ;  /* 0x0000100808f41981 */ /* 0x000168000c1e1d00 */
        /* <DEDUP_REMOVED lines=107> */
.L_x_3659:
[----:B------:R-:W0:Y:S02]  /*09b0*/  LDC.64 R136, c[0x0][0x3c0] ;  /* 0x0000f000ff887b82 */ /* 0x000e240000000a00 */
[----:B0-----:R-:W-:-:S05]  /*09c0*/  IMAD.WIDE R136, R207, 0x4, R136 ;  /* 0x00000004cf887825 */ /* 0x001fca00078e0288 */
[----:B------:R0:W2:Y:S02]  /*09d0*/  LDG.E R138, desc[UR8][R136.64] ;  /* 0x00000008888a7981 */ /* 0x0000a4000c1e1900 */
[----:B0-----:R-:W0:Y:S01]  /*09e0*/  LDC.64 R136, c[0x0][0x3c8] ;  /* 0x0000f200ff887b82 */ /* 0x001e220000000a00 */
[----:B------:R-:W-:-:S05]  /*09f0*/  MOV R225, UR15 ;  /* 0x0000000f00e17c02 */ /* 0x000fca0008000f00 */
[C---:B------:R-:W-:Y:S01]  /*0a00*/  IMAD R2, R207.reuse, R225, RZ ;  /* 0x000000e1cf027224 */ /* 0x040fe200078e02ff */
[----:B------:R-:W-:Y:S01]  /*0a10*/  BSSY.RECONVERGENT B1, `(.L_x_3598) ;  /* 0x0000073000017945 */ /* 0x000fe20003800200 */
[----:B------:R-:W-:Y:S02]  /*0a20*/  HFMA2 R224, -RZ, RZ, 0, 0 ;  /* 0x00000000ffe07431 */ /* 0x000fe400000001ff */
[----:B0-----:R-:W-:-:S05]  /*0a30*/  IMAD.WIDE R136, R207, 0x4, R136 ;  /* 0x00000004cf887825 */ /* 0x001fca00078e0288 */
[----:B-----5:R0:W5:Y:S01]  /*0a40*/  LDG.E R145, desc[UR8][R136.64] ;  /* 0x0000000888917981 */ /* 0x020162000c1e1900 */
[C---:B------:R-:W-:Y:S02]  /*0a50*/  ISETP.GE.U32.AND P6, PT, R221.reuse, 0x40, PT ;  /* 0x00000040dd00780c */ /* 0x040fe40003fc6070 */
[C---:B------:R-:W-:Y:S02]  /*0a60*/  ISETP.GE.U32.AND P1, PT, R221.reuse, 0x60, PT ;  /* 0x00000060dd00780c */ /* 0x040fe40003f26070 */
[C---:B------:R-:W-:Y:S02]  /*0a70*/  ISETP.GE.U32.AND P2, PT, R221.reuse, 0x80, PT ;  /* 0x00000080dd00780c */ /* 0x040fe40003f46070 */
[----:B------:R-:W-:Y:S02]  /*0a80*/  ISETP.GE.U32.AND P5, PT, R221, 0xa0, PT ;  /* 0x000000a0dd00780c */ /* 0x000fe40003fa6070 */
[----:B------:R-:W-:Y:S02]  /*0a90*/  MOV R223, RZ ;  /* 0x000000ff00df7202 */ /* 0x000fe40000000f00 */
        /* <DEDUP_REMOVED lines=33> */
[----:B--2---:R-:W-:Y:S02]  /*0cb0*/  HADD2.F32 R0, -RZ, R4.H0_H0 ;  /* 0x20000004ff007230 */ /* 0x004fe40000004100 */
[----:B------:R-:W-:Y:S02]  /*0cc0*/  HADD2.F32 R138, -RZ, R6.H0_H0 ;  /* 0x20000006ff8a7230 */ /* 0x000fe40000004100 */
[----:B------:R-:W-:Y:S02]  /*0cd0*/  HADD2.F32 R16, -RZ, R4.H1_H1 ;  /* 0x30000004ff107230 */ /* 0x000fe40000004100 */
[----:B------:R-:W-:Y:S01]  /*0ce0*/  FADD.FTZ R0, -R220, R0 ;  /* 0x00000000dc007221 */ /* 0x000fe20000010100 */
[----:B------:R-:W-:Y:S02]  /*0cf0*/  HADD2.F32 R139, -RZ, R5.H1_H1 ;  /* 0x30000005ff8b7230 */ /* 0x000fe40000004100 */
[----:B------:R-:W-:-:S02]  /*0d00*/  HADD2.F32 R137, -RZ, R6.H1_H1 ;  /* 0x30000006ff897230 */ /* 0x000fc40000004100 */
[--C-:B---3--:R-:W-:Y:S02]  /*0d10*/  HADD2.F32 R4, -RZ, R8.reuse.H0_H0 ;  /* 0x20000008ff047230 */ /* 0x108fe40000004100 */
[----:B------:R-:W-:Y:S02]  /*0d20*/  HADD2.F32 R6, -RZ, R8.H1_H1 ;  /* 0x30000008ff067230 */ /* 0x000fe40000004100 */
[----:B------:R-:W-:Y:S02]  /*0d30*/  HADD2.F32 R14, -RZ, R5.H0_H0 ;  /* 0x20000005ff0e7230 */ /* 0x000fe40000004100 */
[----:B------:R-:W-:Y:S02]  /*0d40*/  HADD2.F32 R3, -RZ, R7.H1_H1 ;  /* 0x30000007ff037230 */ /* 0x000fe40000004100 */
[--C-:B------:R-:W-:Y:S02]  /*0d50*/  HADD2.F32 R8, -RZ, R9.reuse.H0_H0 ;  /* 0x20000009ff087230 */ /* 0x100fe40000004100 */
[----:B------:R-:W-:-:S02]  /*0d60*/  HADD2.F32 R136, -RZ, R9.H1_H1 ;  /* 0x30000009ff887230 */ /* 0x000fc40000004100 */
[C---:B------:R-:W-:Y:S01]  /*0d70*/  FADD.FTZ R9, -R220.reuse, R138 ;  /* 0x0000008adc097221 */ /* 0x040fe20000010100 */
[----:B------:R-:W-:Y:S02]  /*0d80*/  HADD2.F32 R5, -RZ, R7.H0_H0 ;  /* 0x20000007ff057230 */ /* 0x000fe40000004100 */
[C---:B------:R-:W-:Y:S01]  /*0d90*/  FADD.FTZ R7, -R220.reuse, R139 ;  /* 0x0000008bdc077221 */ /* 0x040fe20000010100 */
[--C-:B------:R-:W-:Y:S02]  /*0da0*/  HADD2.F32 R15, -RZ, R11.reuse.H0_H0 ;  /* 0x2000000bff0f7230 */ /* 0x100fe40000004100 */
[----:B-----5:R-:W-:Y:S01]  /*0db0*/  FMUL.FTZ R0, R145, R0 ;  /* 0x0000000091007220 */ /* 0x020fe20000410000 */
[----:B------:R-:W-:Y:S02]  /*0dc0*/  HADD2.F32 R17, -RZ, R11.H1_H1 ;  /* 0x3000000bff117230 */ /* 0x000fe40000004100 */
[----:B------:R-:W-:Y:S01]  /*0dd0*/  FADD.FTZ R11, -R220, R16 ;  /* 0x00000010dc0b7221 */ /* 0x000fe20000010100 */
[----:B0-----:R-:W-:-:S02]  /*0de0*/  HADD2.F32 R12, -RZ, R10.H0_H0 ;  /* 0x2000000aff0c7230 */ /* 0x001fc40000004100 */
[C---:B------:R-:W-:Y:S01]  /*0df0*/  FADD.FTZ R16, -R220.reuse, R3 ;  /* 0x00000003dc107221 */ /* 0x040fe20000010100 */
[----:B------:R-:W-:Y:S02]  /*0e00*/  HADD2.F32 R13, -RZ, R10.H1_H1 ;  /* 0x3000000aff0d7230 */ /* 0x000fe40000004100 */
[C---:B------:R-:W-:Y:S01]  /*0e10*/  FADD.FTZ R10, -R220.reuse, R14 ;  /* 0x0000000edc0a7221 */ /* 0x040fe20000010100 */
[C---:B------:R-:W-:Y:S01]  /*0e20*/  FMUL.FTZ R9, R145.reuse, R9 ;  /* 0x0000000991097220 */ /* 0x040fe20000410000 */
[----:B------:R-:W-:Y:S01]  /*0e30*/  FADD.FTZ R137, -R220, R137 ;  /* 0x00000089dc897221 */ /* 0x000fe20000010100 */
[----:B------:R-:W-:Y:S01]  /*0e40*/  FADD.FTZ R72, R72, R4 ;  /* 0x0000000448487221 */ /* 0x000fe20000010000 */
[C---:B------:R-:W-:Y:S01]  /*0e50*/  FMUL.FTZ R3, R145.reuse, R11 ;  /* 0x0000000b91037220 */ /* 0x040fe20000410000 */
[-C--:B------:R-:W-:Y:S01]  /*0e60*/  FFMA.FTZ R216, R0, R4.reuse, R216 ;  /* 0x0000000400d87223 */ /* 0x080fe200000100d8 */
[----:B------:R-:W-:Y:S01]  /*0e70*/  FMUL.FTZ R7, R145, R7 ;  /* 0x0000000791077220 */ /* 0x000fe20000410000 */
[----:B------:R-:W-:Y:S01]  /*0e80*/  FMUL.FTZ R4, R223, R4 ;  /* 0x00000004df047220 */ /* 0x000fe20000410000 */
[----:B------:R-:W-:Y:S01]  /*0e90*/  FADD.FTZ R14, -R220, R5 ;  /* 0x00000005dc0e7221 */ /* 0x000fe20000010100 */
        /* <DEDUP_REMOVED lines=8> */
[----:B----4-:R-:W-:Y:S01]  /*0f20*/  FMUL.FTZ R10, R226, R136 ;  /* 0x00000088e20a7220 */ /* 0x010fe20000410000 */
        /* <DEDUP_REMOVED lines=33> */
.L_x_3599:
[----:B------:R-:W-:Y:S05]  /*1140*/  BSYNC.RECONVERGENT B1 ;  /* 0x0000000000017941 */ /* 0x000fea0003800200 */
.L_x_3598:
        /* <DEDUP_REMOVED lines=8> */
[----:B------:R-:W2:Y:S02]  /*11d0*/  LDL R142, [R1+0x4] ;  /* 0x00000400018e7983 */ /* 0x000ea40000100800 */
[----:B------:R-:W1:Y:S02]  /*11e0*/  LDC.64 R30, c[0x0][0x3b0] ;  /* 0x0000ec00ff1e7b82 */ /* 0x000e640000000a00 */
[----:B------:R-:W3:Y:S04]  /*11f0*/  LDL R141, [R1+0x8] ;  /* 0x00000800018d7983 */ /* 0x000ee80000100800 */
[----:B------:R-:W3:Y:S01]  /*1200*/  LDL R140, [R1+0xc] ;  /* 0x00000c00018c7983 */ /* 0x000ee20000100800 */
[----:B0-----:R-:W-:-:S05]  /*1210*/  IMAD.WIDE.U32 R18, R222, 0x10, R18 ;  /* 0x00000010de127825 */ /* 0x001fca00078e0012 */
[----:B------:R0:W4:Y:S01]  /*1220*/  LDG.E.128 R20, desc[UR8][R18.64] ;  /* 0x0000000812147981 */ /* 0x000122000c1e1d00 */
        /* <DEDUP_REMOVED lines=12> */
[----:B------:R4:W5:Y:S02]  /*12f0*/  LDG.E.64 R154, desc[UR8][R18.64] ;  /* 0x00000008129a7981 */ /* 0x000964000c1e1b00 */
[--C-:B----4-:R-:W-:Y:S02]  /*1300*/  HADD2.F32 R19, -RZ, R21.reuse.H0_H0 ;  /* 0x20000015ff137230 */ /* 0x110fe40000004100 */
[----:B------:R-:W-:Y:S02]  /*1310*/  HADD2.F32 R137, -RZ, R21.H1_H1 ;  /* 0x30000015ff897230 */ /* 0x000fe40000004100 */
[----:B------:R-:W-:Y:S02]  /*1320*/  HADD2.F32 R21, -RZ, R22.H1_H1 ;  /* 0x30000016ff157230 */ /* 0x000fe40000004100 */
[----:B------:R-:W-:Y:S02]  /*1330*/  HADD2.F32 R30, -RZ, R20.H1_H1 ;  /* 0x30000014ff1e7230 */ /* 0x000fe40000004100 */
[----:B------:R-:W-:-:S02]  /*1340*/  HADD2.F32 R138, -RZ, R23.H0_H0 ;  /* 0x20000017ff8a7230 */ /* 0x000fc40000004100 */
[----:B------:R-:W-:Y:S02]  /*1350*/  HADD2.F32 R139, -RZ, R23.H1_H1 ;  /* 0x30000017ff8b7230 */ /* 0x000fe40000004100 */
[C---:B------:R-:W-:Y:S01]  /*1360*/  FADD.FTZ R23, -R220.reuse, R137 ;  /* 0x00000089dc177221 */ /* 0x040fe20000010100 */
[C---:B------:R-:W-:Y:S01]  /*1370*/  FADD.FTZ R137, -R220.reuse, R21 ;  /* 0x00000015dc897221 */ /* 0x040fe20000010100 */
[--C-:B--2---:R-:W-:Y:S01]  /*1380*/  HADD2.F32 R31, -RZ, R27.reuse.H0_H0 ;  /* 0x2000001bff1f7230 */ /* 0x104fe20000004100 */
[----:B------:R-:W2:Y:S01]  /*1390*/  LDL R21, [R1+0x10] ;  /* 0x0000100001157983 */ /* 0x000ea20000100800 */
[----:B------:R-:W-:Y:S02]  /*13a0*/  HADD2.F32 R33, -RZ, R27.H1_H1 ;  /* 0x3000001bff217230 */ /* 0x000fe40000004100 */
[C---:B------:R-:W-:Y:S01]  /*13b0*/  FADD.FTZ R27, -R220.reuse, R30 ;  /* 0x0000001edc1b7221 */ /* 0x040fe20000010100 */
[----:B------:R-:W-:Y:S02]  /*13c0*/  FADD.FTZ R30, -R220, R138 ;  /* 0x0000008adc1e7221 */ /* 0x000fe40000010100 */
[----:B------:R-:W4:Y:S01]  /*13d0*/  LDL R138, [R1+0x14] ;  /* 0x00001400018a7983 */ /* 0x000f220000100800 */
[----:B------:R-:W-:-:S02]  /*13e0*/  HADD2.F32 R18, -RZ, R20.H0_H0 ;  /* 0x20000014ff127230 */ /* 0x000fc40000004100 */
[----:B------:R-:W-:-:S03]  /*13f0*/  HADD2.F32 R20, -RZ, R24.H0_H0 ;  /* 0x20000018ff147230 */ /* 0x000fc60000004100 */
[C---:B------:R-:W-:Y:S01]  /*1400*/  FADD.FTZ R18, -R220.reuse, R18 ;  /* 0x00000012dc127221 */ /* 0x040fe20000010100 */
[----:B------:R-:W-:Y:S02]  /*1410*/  HADD2.F32 R32, -RZ, R22.H0_H0 ;  /* 0x20000016ff207230 */ /* 0x000fe40000004100 */
[--C-:B------:R-:W-:Y:S02]  /*1420*/  HADD2.F32 R28, -RZ, R26.reuse.H0_H0 ;  /* 0x2000001aff1c7230 */ /* 0x100fe40000004100 */
[C---:B-----5:R-:W-:Y:S01]  /*1430*/  FMUL.FTZ R18, R145.reuse, R18 ;  /* 0x0000001291127220 */ /* 0x060fe20000410000 */
[----:B------:R-:W-:Y:S02]  /*1440*/  HADD2.F32 R29, -RZ, R26.H1_H1 ;  /* 0x3000001aff1d7230 */ /* 0x000fe40000004100 */
[----:B------:R-:W-:Y:S01]  /*1450*/  FADD.FTZ R26, -R220, R19 ;  /* 0x00000013dc1a7221 */ /* 0x000fe20000010100 */
[----:B------:R-:W-:Y:S02]  /*1460*/  HADD2.F32 R22, -RZ, R24.H1_H1 ;  /* 0x30000018ff167230 */ /* 0x000fe40000004100 */
[----:B------:R-:W-:Y:S01]  /*1470*/  FMUL.FTZ R19, R145, R27 ;  /* 0x0000001b91137220 */ /* 0x000fe20000410000 */
[----:B------:R-:W-:-:S02]  /*1480*/  HADD2.F32 R136, -RZ, R25.H1_H1 ;  /* 0x30000019ff887230 */ /* 0x000fc40000004100 */
[----:B------:R-:W-:Y:S01]  /*1490*/  FADD.FTZ R80, R80, R20 ;  /* 0x0000001450507221 */ /* 0x000fe20000010000 */
[----:B------:R-:W-:Y:S01]  /*14a0*/  FFMA.FTZ R208, R18, R20, R208 ;  /* 0x0000001412d07223 */ /* 0x000fe200000100d0 */
[----:B------:R-:W-:Y:S01]  /*14b0*/  FMUL.FTZ R23, R145, R23 ;  /* 0x0000001791177220 */ /* 0x000fe20000410000 */
[----:B------:R-:W-:Y:S02]  /*14c0*/  HADD2.F32 R24, -RZ, R25.H0_H0 ;  /* 0x20000019ff187230 */ /* 0x000fe40000004100 */
[----:B------:R-:W-:Y:S01]  /*14d0*/  FADD.FTZ R81, R81, R22 ;  /* 0x0000001651517221 */ /* 0x000fe20000010000 */
[----:B------:R-:W-:Y:S01]  /*14e0*/  FFMA.FTZ R209, R19, R22, R209 ;  /* 0x0000001613d17223 */ /* 0x000fe200000100d1 */
[----:B------:R-:W-:Y:S01]  /*14f0*/  FADD.FTZ R83, R83, R136 ;  /* 0x0000008853537221 */ /* 0x000fe20000010000 */
[----:B------:R-:W-:Y:S01]  /*1500*/  FFMA.FTZ R211, R23, R136, R211 ;  /* 0x0000008817d37223 */ /* 0x000fe200000100d3 */
[----:B------:R-:W-:Y:S01]  /*1510*/  FADD.FTZ R25, -R220, R32 ;  /* 0x00000020dc197221 */ /* 0x000fe20000010100 */
[----:B------:R-:W-:-:S03]  /*1520*/  FADD.FTZ R82, R82, R24 ;  /* 0x0000001852527221 */ /* 0x000fc60000010000 */
[----:B------:R-:W-:Y:S01]  /*1530*/  FMUL.FTZ R25, R145, R25 ;  /* 0x0000001991197220 */ /* 0x000fe20000410000 */
[----:B------:R-:W-:Y:S01]  /*1540*/  FADD.FTZ R84, R84, R28 ;  /* 0x0000001c54547221 */ /* 0x000fe20000010000 */
[-C--:B------:R-:W-:Y:S02]  /*1550*/  FMUL.FTZ R27, R143, R28.reuse ;  /* 0x0000001c8f1b7220 */ /* 0x080fe40000410000 */
[----:B------:R-:W-:Y:S01]  /*1560*/  FFMA.FTZ R44, R25, R28, R44 ;  /* 0x0000001c192c7223 */ /* 0x000fe2000001002c */
[----:B------:R-:W-:Y:S01]  /*1570*/  FMUL.FTZ R28, R145, R137 ;  /* 0x00000089911c7220 */ /* 0x000fe20000410000 */
[----:B------:R-:W-:Y:S01]  /*1580*/  FADD.FTZ R32, -R220, R139 ;  /* 0x0000008bdc207221 */ /* 0x000fe20000010100 */
[----:B------:R-:W-:Y:S01]  /*1590*/  FADD.FTZ R85, R85, R29 ;  /* 0x0000001d55557221 */ /* 0x000fe20000010000 */
[C---:B------:R-:W-:Y:S01]  /*15a0*/  FMUL.FTZ R30, R145.reuse, R30 ;  /* 0x0000001e911e7220 */ /* 0x040fe20000410000 */
[-C--:B------:R-:W-:Y:S01]  /*15b0*/  FFMA.FTZ R45, R28, R29.reuse, R45 ;  /* 0x0000001d1c2d7223 */ /* 0x080fe2000001002d */
[----:B------:R-:W-:Y:S01]  /*15c0*/  FMUL.FTZ R29, R142, R29 ;  /* 0x0000001d8e1d7220 */ /* 0x000fe20000410000 */
[----:B------:R-:W-:Y:S01]  /*15d0*/  FADD.FTZ R86, R86, R31 ;  /* 0x0000001f56567221 */ /* 0x000fe20000010000 */
[-C--:B------:R-:W-:Y:S01]  /*15e0*/  FFMA.FTZ R46, R30, R31.reuse, R46 ;  /* 0x0000001f1e2e7223 */ /* 0x080fe2000001002e */
[----:B------:R-:W-:Y:S01]  /*15f0*/  FMUL.FTZ R32, R145, R32 ;  /* 0x0000002091207220 */ /* 0x000fe20000410000 */
[----:B---3--:R-:W-:Y:S01]  /*1600*/  FMUL.FTZ R31, R141, R31 ;  /* 0x0000001f8d1f7220 */ /* 0x008fe20000410000 */
[----:B------:R-:W-:-:S02]  /*1610*/  FADD.FTZ R87, R87, R33 ;  /* 0x0000002157577221 */ /* 0x000fc40000010000 */
[-C--:B------:R-:W-:Y:S01]  /*1620*/  FFMA.FTZ R47, R32, R33.reuse, R47 ;  /* 0x00000021202f7223 */ /* 0x080fe2000001002f */
[----:B------:R-:W-:Y:S01]  /*1630*/  FMUL.FTZ R33, R140, R33 ;  /* 0x000000218c217220 */ /* 0x000fe20000410000 */
[----:B------:R-:W-:Y:S01]  /*1640*/  IADD3 R222, PT, PT, R222, 0x20, RZ ;  /* 0x00000020dede7810 */ /* 0x000fe20007ffe0ff */
[----:B--2---:R-:W-:Y:S01]  /*1650*/  FMUL.FTZ R20, R21, R20 ;  /* 0x0000001415147220 */ /* 0x004fe20000410000 */
[----:B------:R-:W-:Y:S01]  /*1660*/  FMUL.FTZ R21, R145, R26 ;  /* 0x0000001a91157220 */ /* 0x000fe20000410000 */
[----:B------:R-:W-:Y:S02]  /*1670*/  FMUL.FTZ R26, R226, R136 ;  /* 0x00000088e21a7220 */ /* 0x000fe40000410000 */
[----:B------:R-:W-:Y:S01]  /*1680*/  FADD.FTZ R136, R224, R20 ;  /* 0x00000014e0887221 */ /* 0x000fe20000010000 */
[----:B----4-:R-:W-:Y:S01]  /*1690*/  FMUL.FTZ R22, R138, R22 ;  /* 0x000000168a167220 */ /* 0x010fe20000410000 */
[----:B------:R-:W-:Y:S01]  /*16a0*/  FFMA.FTZ R138, R18, R20, R223 ;  /* 0x00000014128a7223 */ /* 0x000fe200000100df */
        /* <DEDUP_REMOVED lines=16> */
.L_x_3601:
[----:B------:R-:W-:Y:S05]  /*17b0*/  BSYNC.RECONVERGENT B1 ;  /* 0x0000000000017941 */ /* 0x000fea0003800200 */
.L_x_3600:
        /* <DEDUP_REMOVED lines=21> */
[----:B------:R-:W-:Y:S01]  /*1910*/  IADD3 R222, PT, PT, R222, 0x20, RZ ;  /* 0x00000020dede7810 */ /* 0x000fe20007ffe0ff */
[--C-:B---3--:R-:W-:Y:S02]  /*1920*/  HADD2.F32 R34, -RZ, R36.reuse.H0_H0 ;  /* 0x20000024ff227230 */ /* 0x108fe40000004100 */
[--C-:B------:R-:W-:Y:S02]  /*1930*/  HADD2.F32 R147, -RZ, R37.reuse.H1_H1 ;  /* 0x30000025ff937230 */ /* 0x100fe40000004100 */
[----:B------:R-:W-:Y:S02]  /*1940*/  HADD2.F32 R140, -RZ, R36.H1_H1 ;  /* 0x30000024ff8c7230 */ /* 0x000fe40000004100 */
[----:B------:R-:W-:Y:S01]  /*1950*/  FADD.FTZ R34, -R220, R34 ;  /* 0x00000022dc227221 */ /* 0x000fe20000010100 */
[----:B------:R-:W-:Y:S02]  /*1960*/  HADD2.F32 R143, -RZ, R38.H0_H0 ;  /* 0x20000026ff8f7230 */ /* 0x000fe40000004100 */
[----:B------:R-:W-:-:S02]  /*1970*/  HADD2.F32 R35, -RZ, R37.H0_H0 ;  /* 0x20000025ff237230 */ /* 0x000fc40000004100 */
[--C-:B------:R-:W-:Y:S02]  /*1980*/  HADD2.F32 R170, -RZ, R39.reuse.H0_H0 ;  /* 0x20000027ffaa7230 */ /* 0x100fe40000004100 */
[----:B------:R-:W-:Y:S02]  /*1990*/  HADD2.F32 R171, -RZ, R39.H1_H1 ;  /* 0x30000027ffab7230 */ /* 0x000fe40000004100 */
[C---:B------:R-:W-:Y:S01]  /*19a0*/  FADD.FTZ R39, -R220.reuse, R147 ;  /* 0x00000093dc277221 */ /* 0x040fe20000010100 */
[----:B----4-:R-:W-:Y:S02]  /*19b0*/  HADD2.F32 R36, -RZ, R136.H0_H0 ;  /* 0x20000088ff247230 */ /* 0x010fe40000004100 */
[C---:B------:R-:W-:Y:S01]  /*19c0*/  FADD.FTZ R169, -R220.reuse, R140 ;  /* 0x0000008cdca97221 */ /* 0x040fe20000010100 */
[----:B------:R-:W-:Y:S01]  /*19d0*/  FADD.FTZ R147, -R220, R143 ;  /* 0x0000008fdc937221 */ /* 0x000fe20000010100 */
[----:B-----5:R-:W-:Y:S01]  /*19e0*/  FMUL.FTZ R34, R145, R34 ;  /* 0x0000002291227220 */ /* 0x020fe20000410000 */
[----:B------:R-:W-:-:S02]  /*19f0*/  HADD2.F32 R37, -RZ, R38.H1_H1 ;  /* 0x30000026ff257230 */ /* 0x000fc40000004100 */
[----:B------:R-:W-:Y:S01]  /*1a00*/  FADD.FTZ R168, -R220, R35 ;  /* 0x00000023dca87221 */ /* 0x000fe20000010100 */
[----:B------:R-:W-:Y:S02]  /*1a10*/  HADD2.F32 R38, -RZ, R136.H1_H1 ;  /* 0x30000088ff267230 */ /* 0x000fe40000004100 */
[----:B------:R-:W-:Y:S01]  /*1a20*/  FADD.FTZ R88, R88, R36 ;  /* 0x0000002458587221 */ /* 0x000fe20000010000 */
[--C-:B------:R-:W-:Y:S02]  /*1a30*/  HADD2.F32 R142, -RZ, R137.reuse.H1_H1 ;  /* 0x30000089ff8e7230 */ /* 0x100fe40000004100 */
[C---:B------:R-:W-:Y:S01]  /*1a40*/  FMUL.FTZ R35, R145.reuse, R169 ;  /* 0x000000a991237220 */ /* 0x040fe20000410000 */
[----:B------:R-:W-:Y:S02]  /*1a50*/  HADD2.F32 R141, -RZ, R138.H0_H0 ;  /* 0x2000008aff8d7230 */ /* 0x000fe40000004100 */
[-C--:B------:R-:W-:Y:S01]  /*1a60*/  FFMA.FTZ R48, R34, R36.reuse, R48 ;  /* 0x0000002422307223 */ /* 0x080fe20000010030 */
[C---:B------:R-:W-:Y:S01]  /*1a70*/  FMUL.FTZ R39, R145.reuse, R39 ;  /* 0x0000002791277220 */ /* 0x040fe20000410000 */
[----:B------:R-:W-:Y:S01]  /*1a80*/  FMUL.FTZ R147, R145, R147 ;  /* 0x0000009391937220 */ /* 0x000fe20000410000 */
[----:B------:R-:W-:Y:S01]  /*1a90*/  FMUL.FTZ R36, R248, R36 ;  /* 0x00000024f8247220 */ /* 0x000fe20000410000 */
[----:B------:R-:W-:Y:S01]  /*1aa0*/  FADD.FTZ R143, -R220, R37 ;  /* 0x00000025dc8f7221 */ /* 0x000fe20000010100 */
[----:B------:R-:W-:-:S02]  /*1ab0*/  HADD2.F32 R144, -RZ, R137.H0_H0 ;  /* 0x20000089ff907230 */ /* 0x000fc40000004100 */
[----:B------:R-:W-:Y:S01]  /*1ac0*/  FMUL.FTZ R37, R145, R168 ;  /* 0x000000a891257220 */ /* 0x000fe20000410000 */
[----:B------:R-:W-:Y:S01]  /*1ad0*/  FADD.FTZ R89, R89, R38 ;  /* 0x0000002659597221 */ /* 0x000fe20000010000 */
[----:B------:R-:W-:Y:S01]  /*1ae0*/  FFMA.FTZ R49, R35, R38, R49 ;  /* 0x0000002623317223 */ /* 0x000fe20000010031 */
        /* <DEDUP_REMOVED lines=9> */
[----:B------:R-:W-:-:S02]  /*1b80*/  HADD2.F32 R138, -RZ, R138.H1_H1 ;  /* 0x3000008aff8a7230 */ /* 0x000fc40000004100 */
[----:B------:R-:W-:Y:S01]  /*1b90*/  FADD.FTZ R140, -R220, R170 ;  /* 0x000000aadc8c7221 */ /* 0x000fe20000010100 */
[----:B------:R-:W-:Y:S01]  /*1ba0*/  FADD.FTZ R90, R90, R144 ;  /* 0x000000905a5a7221 */ /* 0x000fe20000010000 */
[-C--:B------:R-:W-:Y:S01]  /*1bb0*/  FFMA.FTZ R50, R37, R144.reuse, R50 ;  /* 0x0000009025327223 */ /* 0x080fe20000010032 */
        /* <DEDUP_REMOVED lines=30> */
.L_x_3603:
[----:B------:R-:W-:Y:S05]  /*1da0*/  BSYNC.RECONVERGENT B1 ;  /* 0x0000000000017941 */ /* 0x000fea0003800200 */
.L_x_3602:
        /* <DEDUP_REMOVED lines=21> */
[----:B------:R-:W-:Y:S01]  /*1f00*/  IADD3 R222, PT, PT, R222, 0x20, RZ ;  /* 0x00000020dede7810 */ /* 0x000fe20007ffe0ff */
[--C-:B---3--:R-:W-:Y:S02]  /*1f10*/  HADD2.F32 R176, -RZ, R136.reuse.H0_H0 ;  /* 0x20000088ffb07230 */ /* 0x108fe40000004100 */
[--C-:B------:R-:W-:Y:S02]  /*1f20*/  HADD2.F32 R183, -RZ, R137.reuse.H1_H1 ;  /* 0x30000089ffb77230 */ /* 0x100fe40000004100 */
[----:B------:R-:W-:Y:S02]  /*1f30*/  HADD2.F32 R179, -RZ, R136.H1_H1 ;  /* 0x30000088ffb37230 */ /* 0x000fe40000004100 */
[C---:B------:R-:W-:Y:S01]  /*1f40*/  FADD.FTZ R176, -R220.reuse, R176 ;  /* 0x000000b0dcb07221 */ /* 0x040fe20000010100 */
[----:B------:R-:W-:Y:S02]  /*1f50*/  HADD2.F32 R181, -RZ, R138.H0_H0 ;  /* 0x2000008affb57230 */ /* 0x000fe40000004100 */
[----:B------:R-:W-:Y:S01]  /*1f60*/  FADD.FTZ R183, -R220, R183 ;  /* 0x000000b7dcb77221 */ /* 0x000fe20000010100 */
[----:B------:R-:W-:-:S02]  /*1f70*/  HADD2.F32 R177, -RZ, R137.H0_H0 ;  /* 0x20000089ffb17230 */ /* 0x000fc40000004100 */
[C---:B------:R-:W-:Y:S01]  /*1f80*/  FADD.FTZ R185, -R220.reuse, R179 ;  /* 0x000000b3dcb97221 */ /* 0x040fe20000010100 */
[----:B----4-:R-:W-:Y:S02]  /*1f90*/  HADD2.F32 R178, -RZ, R140.H0_H0 ;  /* 0x2000008cffb27230 */ /* 0x010fe40000004100 */
[----:B-----5:R-:W-:Y:S01]  /*1fa0*/  FMUL.FTZ R176, R145, R176 ;  /* 0x000000b091b07220 */ /* 0x020fe20000410000 */
[--C-:B------:R-:W-:Y:S02]  /*1fb0*/  HADD2.F32 R137, -RZ, R143.reuse.H0_H0 ;  /* 0x2000008fff897230 */ /* 0x100fe40000004100 */
[----:B------:R-:W-:Y:S02]  /*1fc0*/  HADD2.F32 R136, -RZ, R143.H1_H1 ;  /* 0x3000008fff887230 */ /* 0x000fe40000004100 */
[C---:B------:R-:W-:Y:S01]  /*1fd0*/  FADD.FTZ R143, -R220.reuse, R181 ;  /* 0x000000b5dc8f7221 */ /* 0x040fe20000010100 */
[--C-:B------:R-:W-:Y:S02]  /*1fe0*/  HADD2.F32 R182, -RZ, R141.reuse.H0_H0 ;  /* 0x2000008dffb67230 */ /* 0x100fe40000004100 */
[----:B------:R-:W-:Y:S01]  /*1ff0*/  FADD.FTZ R179, -R220, R177 ;  /* 0x000000b1dcb37221 */ /* 0x000fe20000010100 */
[----:B------:R-:W-:-:S02]  /*2000*/  HADD2.F32 R184, -RZ, R141.H1_H1 ;  /* 0x3000008dffb87230 */ /* 0x000fc40000004100 */
[C---:B------:R-:W-:Y:S01]  /*2010*/  FMUL.FTZ R181, R145.reuse, R183 ;  /* 0x000000b791b57220 */ /* 0x040fe20000410000 */
[----:B------:R-:W-:Y:S02]  /*2020*/  HADD2.F32 R138, -RZ, R138.H1_H1 ;  /* 0x3000008aff8a7230 */ /* 0x000fe40000004100 */
[----:B------:R-:W-:Y:S01]  /*2030*/  FADD.FTZ R96, R96, R178 ;  /* 0x000000b260607221 */ /* 0x000fe20000010000 */
[----:B------:R-:W-:Y:S02]  /*2040*/  HADD2.F32 R180, -RZ, R140.H1_H1 ;  /* 0x3000008cffb47230 */ /* 0x000fe40000004100 */
[C---:B------:R-:W-:Y:S01]  /*2050*/  FMUL.FTZ R177, R145.reuse, R185 ;  /* 0x000000b991b17220 */ /* 0x040fe20000410000 */
[----:B------:R-:W-:Y:S02]  /*2060*/  HADD2.F32 R141, -RZ, R142.H0_H0 ;  /* 0x2000008eff8d7230 */ /* 0x000fe40000004100 */
[-C--:B------:R-:W-:Y:S01]  /*2070*/  FFMA.FTZ R56, R176, R178.reuse, R56 ;  /* 0x000000b2b0387223 */ /* 0x080fe20000010038 */
[----:B------:R-:W-:Y:S01]  /*2080*/  FMUL.FTZ R183, R145, R143 ;  /* 0x0000008f91b77220 */ /* 0x000fe20000410000 */
[----:B------:R-:W-:Y:S01]  /*2090*/  FMUL.FTZ R178, R240, R178 ;  /* 0x000000b2f0b27220 */ /* 0x000fe20000410000 */
[----:B------:R-:W-:-:S02]  /*20a0*/  HADD2.F32 R186, -RZ, R139.H0_H0 ;  /* 0x2000008bffba7230 */ /* 0x000fc40000004100 */
[----:B------:R-:W-:Y:S02]  /*20b0*/  HADD2.F32 R187, -RZ, R139.H1_H1 ;  /* 0x3000008bffbb7230 */ /* 0x000fe40000004100 */
[----:B------:R-:W-:Y:S01]  /*20c0*/  FADD.FTZ R97, R97, R180 ;  /* 0x000000b461617221 */ /* 0x000fe20000010000 */
[----:B------:R-:W-:Y:S02]  /*20d0*/  HADD2.F32 R139, -RZ, R142.H1_H1 ;  /* 0x3000008eff8b7230 */ /* 0x000fe40000004100 */
[----:B------:R-:W-:Y:S01]  /*20e0*/  FADD.FTZ R142, -R220, R138 ;  /* 0x0000008adc8e7221 */ /* 0x000fe20000010100 */
[----:B------:R-:W-:Y:S01]  /*20f0*/  FMUL.FTZ R179, R145, R179 ;  /* 0x000000b391b37220 */ /* 0x000fe20000410000 */
[-C--:B------:R-:W-:Y:S01]  /*2100*/  FFMA.FTZ R57, R177, R180.reuse, R57 ;  /* 0x000000b4b1397223 */ /* 0x080fe20000010039 */
        /* <DEDUP_REMOVED lines=13> */
[----:B------:R-:W-:Y:S01]  /*21e0*/  FADD.FTZ R138, -R220, R187 ;  /* 0x000000bbdc8a7221 */ /* 0x000fe20000010100 */
[----:B------:R-:W-:Y:S01]  /*21f0*/  FADD.FTZ R99, R99, R184 ;  /* 0x000000b863637221 */ /* 0x000fe20000010000 */
[-C--:B------:R-:W-:Y:S01]  /*2200*/  FFMA.FTZ R59, R181, R184.reuse, R59 ;  /* 0x000000b8b53b7223 */ /* 0x080fe2000001003b */
[----:B------:R-:W-:Y:S01]  /*2210*/  FADD.FTZ R101, R101, R139 ;  /* 0x0000008b65657221 */ /* 0x000fe20000010000 */
[-C--:B------:R-:W-:Y:S01]  /*2220*/  FFMA.FTZ R61, R186, R139.reuse, R61 ;  /* 0x0000008bba3d7223 */ /* 0x080fe2000001003d */
[----:B------:R-:W-:Y:S01]  /*2230*/  FMUL.FTZ R187, R237, R139 ;  /* 0x0000008bedbb7220 */ /* 0x000fe20000410000 */
        /* <DEDUP_REMOVED lines=21> */
.L_x_3605:
[----:B------:R-:W-:Y:S05]  /*2390*/  BSYNC.RECONVERGENT B1 ;  /* 0x0000000000017941 */ /* 0x000fea0003800200 */
.L_x_3604:
        /* <DEDUP_REMOVED lines=21> */
[--C-:B---3--:R-:W-:Y:S02]  /*24f0*/  HADD2.F32 R192, -RZ, R136.reuse.H0_H0 ;  /* 0x20000088ffc07230 */ /* 0x108fe40000004100 */
[--C-:B------:R-:W-:Y:S02]  /*2500*/  HADD2.F32 R193, -RZ, R137.reuse.H1_H1 ;  /* 0x30000089ffc17230 */ /* 0x100fe40000004100 */
[----:B0-----:R-:W-:Y:S02]  /*2510*/  HADD2.F32 R195, -RZ, R136.H1_H1 ;  /* 0x30000088ffc37230 */ /* 0x001fe40000004100 */
[----:B------:R-:W-:Y:S02]  /*2520*/  HADD2.F32 R194, -RZ, R137.H0_H0 ;  /* 0x20000089ffc27230 */ /* 0x000fe40000004100 */
[----:B------:R-:W-:Y:S02]  /*2530*/  HADD2.F32 R146, -RZ, R138.H0_H0 ;  /* 0x2000008aff927230 */ /* 0x000fe40000004100 */
[----:B------:R-:W-:-:S02]  /*2540*/  HADD2.F32 R137, -RZ, R139.H0_H0 ;  /* 0x2000008bff897230 */ /* 0x000fc40000004100 */
[----:B------:R-:W-:Y:S02]  /*2550*/  HADD2.F32 R136, -RZ, R139.H1_H1 ;  /* 0x3000008bff887230 */ /* 0x000fe40000004100 */
[C---:B------:R-:W-:Y:S01]  /*2560*/  FADD.FTZ R139, -R220.reuse, R192 ;  /* 0x000000c0dc8b7221 */ /* 0x040fe20000010100 */
[C---:B------:R-:W-:Y:S01]  /*2570*/  FADD.FTZ R196, -R220.reuse, R193 ;  /* 0x000000c1dcc47221 */ /* 0x040fe20000010100 */
[C---:B------:R-:W-:Y:S01]  /*2580*/  FADD.FTZ R198, -R220.reuse, R146 ;  /* 0x00000092dcc67221 */ /* 0x040fe20000010100 */
[----:B----4-:R-:W-:Y:S02]  /*2590*/  HADD2.F32 R193, -RZ, R140.H0_H0 ;  /* 0x2000008cffc17230 */ /* 0x010fe40000004100 */
[----:B------:R-:W-:Y:S01]  /*25a0*/  FADD.FTZ R192, -R220, R195 ;  /* 0x000000c3dcc07221 */ /* 0x000fe20000010100 */
[----:B-----5:R-:W-:Y:S01]  /*25b0*/  FMUL.FTZ R146, R145, R139 ;  /* 0x0000008b91927220 */ /* 0x020fe20000410000 */
[--C-:B------:R-:W-:Y:S02]  /*25c0*/  HADD2.F32 R197, -RZ, R141.reuse.H0_H0 ;  /* 0x2000008dffc57230 */ /* 0x100fe40000004100 */
[----:B------:R-:W-:-:S02]  /*25d0*/  HADD2.F32 R199, -RZ, R141.H1_H1 ;  /* 0x3000008dffc77230 */ /* 0x000fc40000004100 */
[----:B------:R-:W-:Y:S01]  /*25e0*/  FADD.FTZ R194, -R220, R194 ;  /* 0x000000c2dcc27221 */ /* 0x000fe20000010100 */
        /* <DEDUP_REMOVED lines=8> */
[----:B------:R-:W-:Y:S01]  /*2670*/  FADD.FTZ R138, -R220, R138 ;  /* 0x0000008adc8a7221 */ /* 0x000fe20000010100 */
[----:B------:R-:W-:-:S02]  /*2680*/  HADD2.F32 R140, -RZ, R143.H0_H0 ;  /* 0x2000008fff8c7230 */ /* 0x000fc40000004100 */
[----:B------:R-:W-:Y:S01]  /*2690*/  FADD.FTZ R69, R69, R195 ;  /* 0x000000c345457221 */ /* 0x000fe20000010000 */
[----:B------:R-:W-:Y:S02]  /*26a0*/  HADD2.F32 R139, -RZ, R143.H1_H1 ;  /* 0x3000008fff8b7230 */ /* 0x000fe40000004100 */
[----:B------:R-:W-:Y:S01]  /*26b0*/  FMUL.FTZ R194, R145, R194 ;  /* 0x000000c291c27220 */ /* 0x000fe20000410000 */
        /* <DEDUP_REMOVED lines=8> */
[C---:B------:R-:W-:Y:S01]  /*2740*/  FMUL.FTZ R196, R145.reuse, R196 ;  /* 0x000000c491c47220 */ /* 0x040fe20000410000 */
        /* <DEDUP_REMOVED lines=11> */
[----:B------:R-:W-:-:S02]  /*2800*/  HADD2.F32 R142, -RZ, R142.H1_H1 ;  /* 0x3000008eff8e7230 */ /* 0x000fc40000004100 */
[----:B------:R-:W-:Y:S01]  /*2810*/  FMUL.FTZ R203, R145, R137 ;  /* 0x0000008991cb7220 */ /* 0x000fe20000410000 */
[----:B------:R-:W-:Y:S01]  /*2820*/  FADD.FTZ R138, R138, R199 ;  /* 0x000000c78a8a7221 */ /* 0x000fe20000010000 */
[----:B------:R-:W-:Y:S01]  /*2830*/  FFMA.FTZ R137, R196, R199, R143 ;  /* 0x000000c7c4897223 */ /* 0x000fe2000001008f */
[----:B------:R-:W-:Y:S02]  /*2840*/  FMUL.FTZ R202, R229, R142 ;  /* 0x0000008ee5ca7220 */ /* 0x000fe40000410000 */
[----:B------:R-:W-:Y:S01]  /*2850*/  FADD.FTZ R138, R138, R200 ;  /* 0x000000c88a8a7221 */ /* 0x000fe20000010000 */
[----:B------:R-:W-:Y:S01]  /*2860*/  FFMA.FTZ R137, R198, R200, R137 ;  /* 0x000000c8c6897223 */ /* 0x000fe20000010089 */
[----:B------:R-:W-:Y:S01]  /*2870*/  FADD.FTZ R136, -R220, R136 ;  /* 0x00000088dc887221 */ /* 0x000fe20000010100 */
[----:B------:R-:W-:Y:S01]  /*2880*/  FMUL.FTZ R204, R230, R140 ;  /* 0x0000008ce6cc7220 */ /* 0x000fe20000410000 */
        /* <DEDUP_REMOVED lines=14> */
.L_x_3607:
[----:B------:R-:W-:Y:S05]  /*2970*/  BSYNC.RECONVERGENT B1 ;  /* 0x0000000000017941 */ /* 0x000fea0003800200 */
.L_x_3606:
        /* <DEDUP_REMOVED lines=23> */
.L_x_3671:
        /* <DEDUP_REMOVED lines=70> */
[----:B------:R-:W-:Y:S01]  /*2f50*/  F2FP.F16.F32.PACK_AB R136, R142, R136 ;  /* 0x000000888e88723e */ /* 0x000fe200000000ff */
[----:B------:R-:W-:Y:S06]  /*2f60*/  BRA `(.L_x_3614) ;  /* 0x00000020003c7947 */ /* 0x000fec0003800000 */
.L_x_3613:
        /* <DEDUP_REMOVED lines=18> */
[----:B------:R-:W-:Y:S01]  /*3090*/  F2FP.F16.F32.PACK_AB R139, R65, R64 ;  /* 0x00000040418b723e */ /* 0x000fe200000000ff */
[----:B------:R-:W-:Y:S01]  /*30a0*/  FFMA.FTZ R65, R12, R141, R140 ;  /* 0x0000008d0c417223 */ /* 0x000fe2000001008c */
[----:B------:R-:W-:-:S03]  /*30b0*/  FMUL.FTZ R64, R66, UR13 ;  /* 0x0000000d42407c20 */ /* 0x000fc60008410000 */
[----:B------:R-:W-:Y:S02]  /*30c0*/  FADD.FTZ R65, R13, -R65 ;  /* 0x800000410d417221 */ /* 0x000fe40000010000 */
[----:B------:R-:W-:Y:S02]  /*30d0*/  FSEL R64, R64, RZ, P0 ;  /* 0x000000ff40407208 */ /* 0x000fe40000000000 */
[----:B------:R-:W-:Y:S01]  /*30e0*/  FMUL.FTZ R65, R145, R65 ;  /* 0x0000004191417220 */ /* 0x000fe20000410000 */
[----:B------:R-:W-:-:S03]  /*30f0*/  LOP3.LUT P0, RZ, R149, 0xff00, RZ, 0xc0, !PT ;  /* 0x0000ff0095ff7812 */ /* 0x000fc6000780c0ff */
[C---:B------:R-:W-:Y:S01]  /*3100*/  FMUL.FTZ R138, R65.reuse, UR13 ;  /* 0x0000000d418a7c20 */ /* 0x040fe20008410000 */
[----:B------:R-:W-:Y:S01]  /*3110*/  F2FP.F16.F32.PACK_AB R66, R65, R66 ;  /* 0x000000424142723e */ /* 0x000fe200000000ff */
[----:B------:R-:W-:-:S03]  /*3120*/  FFMA.FTZ R65, R5, R141, R140 ;  /* 0x0000008d05417223 */ /* 0x000fc6000001008c */
[----:B------:R-:W-:Y:S01]  /*3130*/  FSEL R138, R138, RZ, P0 ;  /* 0x000000ff8a8a7208 */ /* 0x000fe20000000000 */
[----:B------:R-:W-:Y:S01]  /*3140*/  FADD.FTZ R65, R8, -R65 ;  /* 0x8000004108417221 */ /* 0x000fe20000010000 */
[----:B------:R-:W-:Y:S02]  /*3150*/  LOP3.LUT P0, RZ, R148, 0xff0000, RZ, 0xc0, !PT ;  /* 0x00ff000094ff7812 */ /* 0x000fe4000780c0ff */
[----:B------:R-:W-:Y:S01]  /*3160*/  F2FP.F16.F32.PACK_AB R138, R138, R64 ;  /* 0x000000408a8a723e */ /* 0x000fe200000000ff */
        /* <DEDUP_REMOVED lines=8> */
[----:B------:R-:W-:Y:S02]  /*31f0*/  F2FP.F16.F32.PACK_AB R65, R136, R65 ;  /* 0x000000418841723e */ /* 0x000fe400000000ff */
[----:B------:R-:W-:Y:S02]  /*3200*/  FSEL R137, R137, RZ, P0 ;  /* 0x000000ff89897208 */ /* 0x000fe40000000000 */
[----:B------:R-:W-:-:S02]  /*3210*/  LOP3.LUT P0, RZ, R148, 0xff, RZ, 0xc0, !PT ;  /* 0x000000ff94ff7812 */ /* 0x000fc4000780c0ff */
[----:B------:R-:W-:Y:S01]  /*3220*/  F2FP.F16.F32.PACK_AB R137, R137, R64 ;  /* 0x000000408989723e */ /* 0x000fe200000000ff */
        /* <DEDUP_REMOVED lines=14> */
.L_x_3612:
        /* <DEDUP_REMOVED lines=10> */
[----:B------:R-:W-:Y:S02]  /*33b0*/  HADD2.F32 R142, -RZ, R113.H1_H1 ;  /* 0x30000071ff8e7230 */ /* 0x000fe40000004100 */
[----:B------:R-:W-:Y:S02]  /*33c0*/  HADD2.F32 R143, -RZ, R112.H1_H1 ;  /* 0x30000070ff8f7230 */ /* 0x000fe40000004100 */
[----:B-----5:R-:W-:Y:S01]  /*33d0*/  FFMA.FTZ R137, R145, R137, R136 ;  /* 0x0000008991897223 */ /* 0x020fe20000010088 */
[----:B------:R-:W-:-:S03]  /*33e0*/  FFMA.FTZ R136, R16, R141, R140 ;  /* 0x0000008d10887223 */ /* 0x000fc6000001008c */
[----:B------:R-:W-:Y:S01]  /*33f0*/  FMUL.FTZ R137, R137, UR13 ;  /* 0x0000000d89897c20 */ /* 0x000fe20008410000 */
[----:B------:R-:W-:-:S04]  /*3400*/  FADD.FTZ R136, R17, -R136 ;  /* 0x8000008811887221 */ /* 0x000fc80000010000 */
[----:B------:R-:W-:Y:S01]  /*3410*/  FFMA.FTZ R136, R145, R136, R138 ;  /* 0x0000008891887223 */ /* 0x000fe2000001008a */
[----:B------:R-:W-:Y:S01]  /*3420*/  FSEL R137, R137, RZ, P0 ;  /* 0x000000ff89897208 */ /* 0x000fe20000000000 */
[----:B------:R-:W-:Y:S01]  /*3430*/  HADD2.F32 R138, -RZ, R114.H1_H1 ;  /* 0x30000072ff8a7230 */ /* 0x000fe20000004100 */
[----:B------:R-:W-:Y:S01]  /*3440*/  ISETP.GE.U32.AND P0, PT, R148, RZ, PT ;  /* 0x000000ff9400720c */ /* 0x000fe20003f06070 */
[----:B------:R-:W-:-:S03]  /*3450*/  FMUL.FTZ R136, R136, UR13 ;  /* 0x0000000d88887c20 */ /* 0x000fc60008410000 */
[----:B------:R-:W-:-:S04]  /*3460*/  ISETP.GE.U32.AND.EX P0, PT, R149, 0x1000000, PT, P0 ;  /* 0x010000009500780c */ /* 0x000fc80003f06100 */
        /* <DEDUP_REMOVED lines=45> */
.L_x_3615:
[-CC-:B------:R-:W-:Y:S01]  /*3740*/  FFMA.FTZ R67, R16, R141.reuse, R140.reuse ;  /* 0x0000008d10437223 */ /* 0x180fe2000001008c */
[----:B------:R-:W-:Y:S01]  /*3750*/  FFMA.FTZ R64, R14, R141, R140 ;  /* 0x0000008d0e407223 */ /* 0x000fe2000001008c */
[--C-:B------:R-:W-:Y:S01]  /*3760*/  HADD2.F32 R65, -RZ, R115.reuse.H1_H1 ;  /* 0x30000073ff417230 */ /* 0x100fe20000004100 */
[----:B------:R-:W-:Y:S01]  /*3770*/  ISETP.GE.U32.AND P0, PT, R148, RZ, PT ;  /* 0x000000ff9400720c */ /* 0x000fe20003f06070 */
[----:B------:R-:W-:Y:S01]  /*3780*/  FADD.FTZ R67, R17, -R67 ;  /* 0x8000004311437221 */ /* 0x000fe20000010000 */
[----:B------:R-:W-:Y:S02]  /*3790*/  HADD2.F32 R66, -RZ, R115.H0_H0 ;  /* 0x20000073ff427230 */ /* 0x000fe40000004100 */
[----:B------:R-:W-:Y:S01]  /*37a0*/  FADD.FTZ R64, R15, -R64 ;  /* 0x800000400f407221 */ /* 0x000fe20000010000 */
[----:B------:R-:W-:Y:S01]  /*37b0*/  ISETP.GE.U32.AND.EX P0, PT, R149, 0x1000000, PT, P0 ;  /* 0x010000009500780c */ /* 0x000fe20003f06100 */
[----:B-----5:R-:W-:Y:S01]  /*37c0*/  FFMA.FTZ R67, R145, R67, R65 ;  /* 0x0000004391437223 */ /* 0x020fe20000010041 */
[----:B------:R-:W-:-:S02]  /*37d0*/  HADD2.F32 R138, -RZ, R114.H0_H0 ;  /* 0x20000072ff8a7230 */ /* 0x000fc40000004100 */
[----:B------:R-:W-:Y:S01]  /*37e0*/  FFMA.FTZ R64, R145, R64, R66 ;  /* 0x0000004091407223 */ /* 0x000fe20000010042 */
[-CC-:B------:R-:W-:Y:S01]  /*37f0*/  FFMA.FTZ R66, R9, R141.reuse, R140.reuse ;  /* 0x0000008d09427223 */ /* 0x180fe2000001008c */
[----:B------:R-:W-:Y:S01]  /*3800*/  FMUL.FTZ R65, R67, UR13 ;  /* 0x0000000d43417c20 */ /* 0x000fe20008410000 */
[----:B------:R-:W-:Y:S01]  /*3810*/  FFMA.FTZ R137, R12, R141, R140 ;  /* 0x0000008d0c897223 */ /* 0x000fe2000001008c */
[----:B------:R-:W-:Y:S02]  /*3820*/  HADD2.F32 R136, -RZ, R114.H1_H1 ;  /* 0x30000072ff887230 */ /* 0x000fe40000004100 */
[----:B------:R-:W-:Y:S01]  /*3830*/  FADD.FTZ R66, R11, -R66 ;  /* 0x800000420b427221 */ /* 0x000fe20000010000 */
[----:B------:R-:W-:Y:S01]  /*3840*/  F2FP.F16.F32.PACK_AB R67, R67, R64 ;  /* 0x000000404343723e */ /* 0x000fe200000000ff */
[----:B------:R-:W-:Y:S01]  /*3850*/  FMUL.FTZ R64, R64, UR13 ;  /* 0x0000000d40407c20 */ /* 0x000fe20008410000 */
[----:B------:R-:W-:Y:S01]  /*3860*/  FSEL R65, R65, RZ, P0 ;  /* 0x000000ff41417208 */ /* 0x000fe20000000000 */
[----:B------:R-:W-:Y:S01]  /*3870*/  FFMA.FTZ R66, R145, R66, R138 ;  /* 0x0000004291427223 */ /* 0x000fe2000001008a */
[----:B------:R-:W-:Y:S01]  /*3880*/  LOP3.LUT P0, RZ, R149, 0xff0000, RZ, 0xc0, !PT ;  /* 0x00ff000095ff7812 */ /* 0x000fe2000780c0ff */
[----:B------:R-:W-:-:S03]  /*3890*/  FADD.FTZ R137, R13, -R137 ;  /* 0x800000890d897221 */ /* 0x000fc60000010000 */
[----:B------:R-:W-:Y:S01]  /*38a0*/  FSEL R139, R64, RZ, P0 ;  /* 0x000000ff408b7208 */ /* 0x000fe20000000000 */
[----:B------:R-:W-:Y:S01]  /*38b0*/  FMUL.FTZ R64, R66, UR13 ;  /* 0x0000000d42407c20 */ /* 0x000fe20008410000 */
[----:B------:R-:W-:Y:S01]  /*38c0*/  FFMA.FTZ R137, R145, R137, R136 ;  /* 0x0000008991897223 */ /* 0x000fe20000010088 */
[----:B------:R-:W-:Y:S02]  /*38d0*/  LOP3.LUT P0, RZ, R149, 0xff, RZ, 0xc0, !PT ;  /* 0x000000ff95ff7812 */ /* 0x000fe4000780c0ff */
[----:B------:R-:W-:Y:S01]  /*38e0*/  F2FP.F16.F32.PACK_AB R139, R65, R139 ;  /* 0x0000008b418b723e */ /* 0x000fe200000000ff */
[----:B------:R-:W-:Y:S01]  /*38f0*/  FMUL.FTZ R136, R137, UR13 ;  /* 0x0000000d89887c20 */ /* 0x000fe20008410000 */
[----:B------:R-:W-:Y:S01]  /*3900*/  FSEL R64, R64, RZ, P0 ;  /* 0x000000ff40407208 */ /* 0x000fe20000000000 */
[----:B------:R-:W-:Y:S01]  /*3910*/  FFMA.FTZ R65, R5, R141, R140 ;  /* 0x0000008d05417223 */ /* 0x000fe2000001008c */
[----:B------:R-:W-:Y:S02]  /*3920*/  LOP3.LUT P0, RZ, R149, 0xff00, RZ, 0xc0, !PT ;  /* 0x0000ff0095ff7812 */ /* 0x000fe4000780c0ff */
[----:B------:R-:W-:Y:S01]  /*3930*/  F2FP.F16.F32.PACK_AB R66, R137, R66 ;  /* 0x000000428942723e */ /* 0x000fe200000000ff */
[----:B------:R-:W-:Y:S01]  /*3940*/  FADD.FTZ R65, R8, -R65 ;  /* 0x8000004108417221 */ /* 0x000fe20000010000 */
[----:B------:R-:W-:-:S02]  /*3950*/  FSEL R136, R136, RZ, P0 ;  /* 0x000000ff88887208 */ /* 0x000fc40000000000 */
[----:B------:R-:W-:Y:S02]  /*3960*/  LOP3.LUT P0, RZ, R148, 0xff0000, RZ, 0xc0, !PT ;  /* 0x00ff000094ff7812 */ /* 0x000fe4000780c0ff */
[----:B------:R-:W-:Y:S01]  /*3970*/  F2FP.F16.F32.PACK_AB R138, R136, R64 ;  /* 0x00000040888a723e */ /* 0x000fe200000000ff */
[--C-:B------:R-:W-:Y:S02]  /*3980*/  HADD2.F32 R64, -RZ, R113.reuse.H0_H0 ;  /* 0x20000071ff407230 */ /* 0x100fe40000004100 */
[----:B------:R-:W-:-:S03]  /*3990*/  HADD2.F32 R136, -RZ, R113.H1_H1 ;  /* 0x30000071ff887230 */ /* 0x000fc60000004100 */
[----:B------:R-:W-:Y:S01]  /*39a0*/  FFMA.FTZ R65, R145, R65, R64 ;  /* 0x0000004191417223 */ /* 0x000fe20000010040 */
[----:B------:R-:W-:-:S04]  /*39b0*/  FFMA.FTZ R64, R7, R141, R140 ;  /* 0x0000008d07407223 */ /* 0x000fc8000001008c */
[----:B------:R-:W-:-:S04]  /*39c0*/  FADD.FTZ R64, R10, -R64 ;  /* 0x800000400a407221 */ /* 0x000fc80000010000 */
[----:B------:R-:W-:Y:S01]  /*39d0*/  FFMA.FTZ R136, R145, R64, R136 ;  /* 0x0000004091887223 */ /* 0x000fe20000010088 */
[----:B------:R-:W-:-:S03]  /*39e0*/  FMUL.FTZ R64, R65, UR13 ;  /* 0x0000000d41407c20 */ /* 0x000fc60008410000 */
[C---:B------:R-:W-:Y:S01]  /*39f0*/  FMUL.FTZ R137, R136.reuse, UR13 ;  /* 0x0000000d88897c20 */ /* 0x040fe20008410000 */
[----:B------:R-:W-:Y:S01]  /*3a00*/  F2FP.F16.F32.PACK_AB R65, R136, R65 ;  /* 0x000000418841723e */ /* 0x000fe200000000ff */
[----:B------:R-:W-:Y:S01]  /*3a10*/  HADD2.F32 R136, -RZ, R112.H0_H0 ;  /* 0x20000070ff887230 */ /* 0x000fe20000004100 */
[----:B------:R-:W-:Y:S02]  /*3a20*/  FSEL R64, R64, RZ, P0 ;  /* 0x000000ff40407208 */ /* 0x000fe40000000000 */
[----:B------:R-:W-:-:S04]  /*3a30*/  LOP3.LUT P0, RZ, R148, 0xff000000, RZ, 0xc0, !PT ;  /* 0xff00000094ff7812 */ /* 0x000fc8000780c0ff */
        /* <DEDUP_REMOVED lines=18> */
.L_x_3611:
        /* <DEDUP_REMOVED lines=36> */
[----:B------:R-:W-:Y:S02]  /*3da0*/  F2FP.F16.F32.PACK_AB R139, R139, R108 ;  /* 0x0000006c8b8b723e */ /* 0x000fe400000000ff */
        /* <DEDUP_REMOVED lines=24> */
[----:B------:R-:W-:Y:S01]  /*3f30*/  F2FP.F16.F32.PACK_AB R137, R108, R137 ;  /* 0x000000896c89723e */ /* 0x000fe200000000ff */
[-C--:B------:R-:W-:Y:S01]  /*3f40*/  FFMA.FTZ R108, R3, R141.reuse, R140 ;  /* 0x0000008d036c7223 */ /* 0x080fe2000001008c */
[----:B------:R-:W-:Y:S02]  /*3f50*/  FSEL R109, R109, RZ, P0 ;  /* 0x000000ff6d6d7208 */ /* 0x000fe40000000000 */
[----:B------:R-:W-:Y:S01]  /*3f60*/  LOP3.LUT P0, RZ, R148, 0xff00, RZ, 0xc0, !PT ;  /* 0x0000ff0094ff7812 */ /* 0x000fe2000780c0ff */
[----:B------:R-:W-:Y:S01]  /*3f70*/  FADD.FTZ R108, R6, -R108 ;  /* 0x8000006c066c7221 */ /* 0x000fe20000010000 */
[----:B------:R-:W-:Y:S01]  /*3f80*/  F2FP.F16.F32.PACK_AB R109, R109, R136 ;  /* 0x000000886d6d723e */ /* 0x000fe200000000ff */
        /* <DEDUP_REMOVED lines=16> */
.L_x_3617:
[-CC-:B------:R-:W-:Y:S01]  /*4090*/  FFMA.FTZ R64, R14, R141.reuse, R140.reuse ;  /* 0x0000008d0e407223 */ /* 0x180fe2000001008c */
[----:B------:R-:W-:Y:S01]  /*40a0*/  LOP3.LUT P0, RZ, R151, 0xff0000, RZ, 0xc0, !PT ;  /* 0x00ff000097ff7812 */ /* 0x000fe2000780c0ff */
[-CC-:B------:R-:W-:Y:S01]  /*40b0*/  FFMA.FTZ R66, R9, R141.reuse, R140.reuse ;  /* 0x0000008d09427223 */ /* 0x180fe2000001008c */
[-C--:B------:R-:W-:Y:S01]  /*40c0*/  FFMA.FTZ R136, R0, R141.reuse, R140 ;  /* 0x0000008d00887223 */ /* 0x080fe2000001008c */
        /* <DEDUP_REMOVED lines=16> */
[----:B------:R-:W-:Y:S02]  /*41d0*/  F2FP.F16.F32.PACK_AB R67, R64, R67 ;  /* 0x000000434043723e */ /* 0x000fe400000000ff */
[----:B------:R-:W-:Y:S02]  /*41e0*/  FSEL R64, R65, RZ, P0 ;  /* 0x000000ff41407208 */ /* 0x000fe40000000000 */
[----:B------:R-:W-:Y:S02]  /*41f0*/  LOP3.LUT P0, RZ, R149, 0xff0000, RZ, 0xc0, !PT ;  /* 0x00ff000095ff7812 */ /* 0x000fe4000780c0ff */
[----:B------:R-:W-:Y:S01]  /*4200*/  F2FP.F16.F32.PACK_AB R111, R64, R111 ;  /* 0x0000006f406f723e */ /* 0x000fe200000000ff */
        /* <DEDUP_REMOVED lines=22> */
[----:B------:R-:W-:Y:S02]  /*4370*/  FADD.FTZ R65, R8, -R65 ;  /* 0x8000004108417221 */ /* 0x000fe40000010000 */
[----:B------:R-:W-:Y:S01]  /*4380*/  FMUL.FTZ R137, R109, UR13 ;  /* 0x0000000d6d897c20 */ /* 0x000fe20008410000 */
[----:B------:R-:W-:Y:S01]  /*4390*/  FSEL R138, R64, RZ, P0 ;  /* 0x000000ff408a7208 */ /* 0x000fe20000000000 */
[----:B------:R-:W-:Y:S01]  /*43a0*/  FMUL.FTZ R65, R145, R65 ;  /* 0x0000004191417220 */ /* 0x000fe20000410000 */
[----:B------:R-:W-:-:S02]  /*43b0*/  LOP3.LUT P0, RZ, R150, 0xff0000, RZ, 0xc0, !PT ;  /* 0x00ff000096ff7812 */ /* 0x000fc4000780c0ff */
[----:B------:R-:W-:Y:S01]  /*43c0*/  F2FP.F16.F32.PACK_AB R138, R138, R108 ;  /* 0x0000006c8a8a723e */ /* 0x000fe200000000ff */
[----:B------:R-:W-:Y:S01]  /*43d0*/  FMUL.FTZ R64, R65, UR13 ;  /* 0x0000000d41407c20 */ /* 0x000fe20008410000 */
[----:B------:R-:W-:-:S04]  /*43e0*/  F2FP.F16.F32.PACK_AB R65, R109, R65 ;  /* 0x000000416d41723e */ /* 0x000fc800000000ff */
        /* <DEDUP_REMOVED lines=12> */
[----:B------:R-:W-:-:S03]  /*44b0*/  F2FP.F16.F32.PACK_AB R137, R137, R108 ;  /* 0x0000006c8989723e */ /* 0x000fc600000000ff */
[C---:B------:R-:W-:Y:S01]  /*44c0*/  FMUL.FTZ R108, R64.reuse, UR13 ;  /* 0x0000000d406c7c20 */ /* 0x040fe20008410000 */
[----:B------:R-:W-:-:S04]  /*44d0*/  F2FP.F16.F32.PACK_AB R64, R64, R142 ;  /* 0x0000008e4040723e */ /* 0x000fc800000000ff */
        /* <DEDUP_REMOVED lines=10> */
.L_x_3616:
        /* <DEDUP_REMOVED lines=8> */
[-CC-:B------:R-:W-:Y:S01]  /*4600*/  FFMA.FTZ R109, R16, R141.reuse, R140.reuse ;  /* 0x0000008d106d7223 */ /* 0x180fe2000001008c */
[----:B------:R-:W-:Y:S01]  /*4610*/  FADD.FTZ R111, R15, -R111 ;  /* 0x8000006f0f6f7221 */ /* 0x000fe20000010000 */
[----:B------:R-:W-:Y:S01]  /*4620*/  FFMA.FTZ R110, R9, R141, R140 ;  /* 0x0000008d096e7223 */ /* 0x000fe2000001008c */
[----:B------:R-:W-:Y:S02]  /*4630*/  HADD2.F32 R136, -RZ, R114.H1_H1 ;  /* 0x30000072ff887230 */ /* 0x000fe40000004100 */
[----:B------:R-:W-:Y:S01]  /*4640*/  FADD.FTZ R109, R17, -R109 ;  /* 0x8000006d116d7221 */ /* 0x000fe20000010000 */
[----:B-----5:R-:W-:Y:S01]  /*4650*/  FFMA.FTZ R111, R145, R111, R108 ;  /* 0x0000006f916f7223 */ /* 0x020fe2000001006c */
[----:B------:R-:W-:-:S02]  /*4660*/  HADD2.F32 R108, -RZ, R115.H1_H1 ;  /* 0x30000073ff6c7230 */ /* 0x000fc40000004100 */
[----:B------:R-:W-:Y:S01]  /*4670*/  FADD.FTZ R110, R11, -R110 ;  /* 0x8000006e0b6e7221 */ /* 0x000fe20000010000 */
[----:B------:R-:W-:Y:S02]  /*4680*/  FMUL.FTZ R111, R111, UR13 ;  /* 0x0000000d6f6f7c20 */ /* 0x000fe40008410000 */
[----:B------:R-:W-:Y:S01]  /*4690*/  FFMA.FTZ R109, R145, R109, R108 ;  /* 0x0000006d916d7223 */ /* 0x000fe2000001006c */
[----:B------:R-:W-:Y:S02]  /*46a0*/  HADD2.F32 R108, -RZ, R114.H0_H0 ;  /* 0x20000072ff6c7230 */ /* 0x000fe40000004100 */
[----:B------:R-:W-:Y:S01]  /*46b0*/  FSEL R137, R111, RZ, P0 ;  /* 0x000000ff6f897208 */ /* 0x000fe20000000000 */
[----:B------:R-:W-:Y:S01]  /*46c0*/  FMUL.FTZ R109, R109, UR13 ;  /* 0x0000000d6d6d7c20 */ /* 0x000fe20008410000 */
[----:B------:R-:W-:Y:S01]  /*46d0*/  LOP3.LUT P0, RZ, R151, 0xff0000, RZ, 0xc0, !PT ;  /* 0x00ff000097ff7812 */ /* 0x000fe2000780c0ff */
[----:B------:R-:W-:Y:S01]  /*46e0*/  FFMA.FTZ R110, R145, R110, R108 ;  /* 0x0000006e916e7223 */ /* 0x000fe2000001006c */
[----:B------:R-:W-:-:S02]  /*46f0*/  FFMA.FTZ R108, R12, R141, R140 ;  /* 0x0000008d0c6c7223 */ /* 0x000fc4000001008c */
        /* <DEDUP_REMOVED lines=8> */
[----:B------:R-:W-:Y:S02]  /*4780*/  ISETP.GE.U32.AND P0, PT, R150, RZ, PT ;  /* 0x000000ff9600720c */ /* 0x000fe40003f06070 */
[----:B------:R-:W-:Y:S02]  /*4790*/  F2FP.F16.F32.PACK_AB R139, R139, R137 ;  /* 0x000000898b8b723e */ /* 0x000fe400000000ff */
[----:B------:R-:W-:-:S04]  /*47a0*/  ISETP.GE.U32.AND.EX P0, PT, R151, 0x1000000, PT, P0 ;  /* 0x010000009700780c */ /* 0x000fc80003f06100 */
[----:B------:R-:W-:Y:S02]  /*47b0*/  FSEL R109, R109, RZ, P0 ;  /* 0x000000ff6d6d7208 */ /* 0x000fe40000000000 */
[----:B------:R-:W-:Y:S02]  /*47c0*/  LOP3.LUT P0, RZ, R149, 0xff, RZ, 0xc0, !PT ;  /* 0x000000ff95ff7812 */ /* 0x000fe4000780c0ff */
[----:B------:R-:W-:Y:S02]  /*47d0*/  F2FP.F16.F32.PACK_AB R111, R109, R111 ;  /* 0x0000006f6d6f723e */ /* 0x000fe400000000ff */
[----:B------:R-:W-:Y:S02]  /*47e0*/  FSEL R108, R110, RZ, P0 ;  /* 0x000000ff6e6c7208 */ /* 0x000fe40000000000 */
[----:B------:R-:W-:-:S04]  /*47f0*/  LOP3.LUT P0, RZ, R151, 0xff, RZ, 0xc0, !PT ;  /* 0x000000ff97ff7812 */ /* 0x000fc8000780c0ff */
[----:B------:R-:W-:Y:S02]  /*4800*/  FSEL R110, R110, RZ, P0 ;  /* 0x000000ff6e6e7208 */ /* 0x000fe40000000000 */
[----:B------:R-:W-:-:S04]  /*4810*/  LOP3.LUT P0, RZ, R149, 0xff00, RZ, 0xc0, !PT ;  /* 0x0000ff0095ff7812 */ /* 0x000fc8000780c0ff */
[C---:B------:R-:W-:Y:S02]  /*4820*/  FSEL R109, R136.reuse, RZ, P0 ;  /* 0x000000ff886d7208 */ /* 0x040fe40000000000 */
[----:B------:R-:W-:Y:S02]  /*4830*/  LOP3.LUT P0, RZ, R151, 0xff00, RZ, 0xc0, !PT ;  /* 0x0000ff0097ff7812 */ /* 0x000fe4000780c0ff */
[----:B------:R-:W-:Y:S01]  /*4840*/  F2FP.F16.F32.PACK_AB R138, R109, R108 ;  /* 0x0000006c6d8a723e */ /* 0x000fe200000000ff */
[----:B------:R-:W-:Y:S01]  /*4850*/  FFMA.FTZ R108, R5, R141, R140 ;  /* 0x0000008d056c7223 */ /* 0x000fe2000001008c */
[----:B------:R-:W-:Y:S01]  /*4860*/  HADD2.F32 R109, -RZ, R113.H0_H0 ;  /* 0x20000071ff6d7230 */ /* 0x000fe20000004100 */
[----:B------:R-:W-:Y:S02]  /*4870*/  FSEL R136, R136, RZ, P0 ;  /* 0x000000ff88887208 */ /* 0x000fe40000000000 */
[----:B------:R-:W-:Y:S01]  /*4880*/  FADD.FTZ R108, R8, -R108 ;  /* 0x8000006c086c7221 */ /* 0x000fe20000010000 */
[----:B------:R-:W-:-:S02]  /*4890*/  LOP3.LUT P0, RZ, R148, 0xff0000, RZ, 0xc0, !PT ;  /* 0x00ff000094ff7812 */ /* 0x000fc4000780c0ff */
[----:B------:R-:W-:Y:S01]  /*48a0*/  F2FP.F16.F32.PACK_AB R110, R136, R110 ;  /* 0x0000006e886e723e */ /* 0x000fe200000000ff */
[----:B------:R-:W-:Y:S01]  /*48b0*/  FFMA.FTZ R108, R145, R108, R109 ;  /* 0x0000006c916c7223 */ /* 0x000fe2000001006d */
[----:B------:R-:W-:Y:S01]  /*48c0*/  FFMA.FTZ R109, R7, R141, R140 ;  /* 0x0000008d076d7223 */ /* 0x000fe2000001008c */
[----:B------:R-:W-:Y:S02]  /*48d0*/  HADD2.F32 R136, -RZ, R113.H1_H1 ;  /* 0x30000071ff887230 */ /* 0x000fe40000004100 */
        /* <DEDUP_REMOVED lines=34> */
.L_x_3618:
[-CC-:B------:R-:W-:Y:S01]  /*4b00*/  FFMA.FTZ R64, R14, R141.reuse, R140.reuse ;  /* 0x0000008d0e407223 */ /* 0x180fe2000001008c */
[--C-:B------:R-:W-:Y:S01]  /*4b10*/  HADD2.F32 R66, -RZ, R115.reuse.H0_H0 ;  /* 0x20000073ff427230 */ /* 0x100fe20000004100 */
[----:B------:R-:W-:Y:S01]  /*4b20*/  LOP3.LUT P0, RZ, R149, 0xff0000, RZ, 0xc0, !PT ;  /* 0x00ff000095ff7812 */ /* 0x000fe2000780c0ff */
[-C--:B------:R-:W-:Y:S01]  /*4b30*/  FFMA.FTZ R136, R16, R141.reuse, R140 ;  /* 0x0000008d10887223 */ /* 0x080fe2000001008c */
[----:B------:R-:W-:Y:S01]  /*4b40*/  FADD.FTZ R64, R15, -R64 ;  /* 0x800000400f407221 */ /* 0x000fe20000010000 */
[--C-:B------:R-:W-:Y:S02]  /*4b50*/  HADD2.F32 R65, -RZ, R114.reuse.H0_H0 ;  /* 0x20000072ff417230 */ /* 0x100fe40000004100 */
[----:B------:R-:W-:Y:S01]  /*4b60*/  FADD.FTZ R136, R17, -R136 ;  /* 0x8000008811887221 */ /* 0x000fe20000010000 */
[----:B-----5:R-:W-:Y:S01]  /*4b70*/  FFMA.FTZ R67, R145, R64, R66 ;  /* 0x0000004091437223 */ /* 0x020fe20000010042 */
[----:B------:R-:W-:Y:S02]  /*4b80*/  HADD2.F32 R64, -RZ, R115.H1_H1 ;  /* 0x30000073ff407230 */ /* 0x000fe40000004100 */
[----:B------:R-:W-:Y:S01]  /*4b90*/  FFMA.FTZ R66, R9, R141, R140 ;  /* 0x0000008d09427223 */ /* 0x000fe2000001008c */
[----:B------:R-:W-:-:S02]  /*4ba0*/  HADD2.F32 R138, -RZ, R114.H1_H1 ;  /* 0x30000072ff8a7230 */ /* 0x000fc40000004100 */
[----:B------:R-:W-:Y:S01]  /*4bb0*/  FMUL.FTZ R111, R67, UR13 ;  /* 0x0000000d436f7c20 */ /* 0x000fe20008410000 */
[----:B------:R-:W-:Y:S01]  /*4bc0*/  FFMA.FTZ R136, R145, R136, R64 ;  /* 0x0000008891887223 */ /* 0x000fe20000010040 */
[----:B------:R-:W-:-:S03]  /*4bd0*/  FADD.FTZ R66, R11, -R66 ;  /* 0x800000420b427221 */ /* 0x000fc60000010000 */
[----:B------:R-:W-:Y:S01]  /*4be0*/  FSEL R109, R111, RZ, P0 ;  /* 0x000000ff6f6d7208 */ /* 0x000fe20000000000 */
[----:B------:R-:W-:Y:S01]  /*4bf0*/  FMUL.FTZ R64, R136, UR13 ;  /* 0x0000000d88407c20 */ /* 0x000fe20008410000 */
[----:B------:R-:W-:Y:S01]  /*4c00*/  LOP3.LUT P0, RZ, R151, 0xff0000, RZ, 0xc0, !PT ;  /* 0x00ff000097ff7812 */ /* 0x000fe2000780c0ff */
[----:B------:R-:W-:Y:S01]  /*4c10*/  FFMA.FTZ R66, R145, R66, R65 ;  /* 0x0000004291427223 */ /* 0x000fe20000010041 */
[----:B------:R-:W-:Y:S01]  /*4c20*/  FFMA.FTZ R65, R12, R141, R140 ;  /* 0x0000008d0c417223 */ /* 0x000fe2000001008c */
[----:B------:R-:W-:Y:S02]  /*4c30*/  F2FP.F16.F32.PACK_AB R67, R136, R67 ;  /* 0x000000438843723e */ /* 0x000fe400000000ff */
[----:B------:R-:W-:Y:S01]  /*4c40*/  FSEL R111, R111, RZ, P0 ;  /* 0x000000ff6f6f7208 */ /* 0x000fe20000000000 */
[----:B------:R-:W-:Y:S01]  /*4c50*/  FMUL.FTZ R110, R66, UR13 ;  /* 0x0000000d426e7c20 */ /* 0x000fe20008410000 */
[----:B------:R-:W-:Y:S01]  /*4c60*/  ISETP.GE.U32.AND P0, PT, R148, RZ, PT ;  /* 0x000000ff9400720c */ /* 0x000fe20003f06070 */
[----:B------:R-:W-:-:S03]  /*4c70*/  FADD.FTZ R65, R13, -R65 ;  /* 0x800000410d417221 */ /* 0x000fc60000010000 */
[----:B------:R-:W-:Y:S01]  /*4c80*/  ISETP.GE.U32.AND.EX P0, PT, R149, 0x1000000, PT, P0 ;  /* 0x010000009500780c */ /* 0x000fe20003f06100 */
[----:B------:R-:W-:-:S03]  /*4c90*/  FFMA.FTZ R65, R145, R65, R138 ;  /* 0x0000004191417223 */ /* 0x000fc6000001008a */
[----:B------:R-:W-:Y:S01]  /*4ca0*/  FSEL R108, R64, RZ, P0 ;  /* 0x000000ff406c7208 */ /* 0x000fe20000000000 */
[C---:B------:R-:W-:Y:S01]  /*4cb0*/  FMUL.FTZ R136, R65.reuse, UR13 ;  /* 0x0000000d41887c20 */ /* 0x040fe20008410000 */
[----:B------:R-:W-:Y:S02]  /*4cc0*/  ISETP.GE.U32.AND P0, PT, R150, RZ, PT ;  /* 0x000000ff9600720c */ /* 0x000fe40003f06070 */
[----:B------:R-:W-:Y:S02]  /*4cd0*/  F2FP.F16.F32.PACK_AB R66, R65, R66 ;  /* 0x000000424142723e */ /* 0x000fe400000000ff */
[----:B------:R-:W-:Y:S02]  /*4ce0*/  ISETP.GE.U32.AND.EX P0, PT, R151, 0x1000000, PT, P0 ;  /* 0x010000009700780c */ /* 0x000fe40003f06100 */
[----:B------:R-:W-:Y:S01]  /*4cf0*/  F2FP.F16.F32.PACK_AB R139, R108, R109 ;  /* 0x0000006d6c8b723e */ /* 0x000fe200000000ff */
[--C-:B------:R-:W-:Y:S01]  /*4d00*/  HADD2.F32 R109, -RZ, R113.reuse.H0_H0 ;  /* 0x20000071ff6d7230 */ /* 0x100fe20000004100 */
[----:B------:R-:W-:Y:S01]  /*4d10*/  FSEL R137, R64, RZ, P0 ;  /* 0x000000ff40897208 */ /* 0x000fe20000000000 */
[----:B------:R-:W-:Y:S01]  /*4d20*/  HADD2.F32 R108, -RZ, R113.H1_H1 ;  /* 0x30000071ff6c7230 */ /* 0x000fe20000004100 */
[----:B------:R-:W-:-:S02]  /*4d30*/  LOP3.LUT P0, RZ, R149, 0xff, RZ, 0xc0, !PT ;  /* 0x000000ff95ff7812 */ /* 0x000fc4000780c0ff */
        /* <DEDUP_REMOVED lines=8> */
[-CC-:B------:R-:W-:Y:S01]  /*4dc0*/  FFMA.FTZ R65, R5, R141.reuse, R140.reuse ;  /* 0x0000008d05417223 */ /* 0x180fe2000001008c */
[----:B------:R-:W-:Y:S01]  /*4dd0*/  FFMA.FTZ R64, R7, R141, R140 ;  /* 0x0000008d07407223 */ /* 0x000fe2000001008c */
[----:B------:R-:W-:Y:S02]  /*4de0*/  FSEL R136, R136, RZ, P0 ;  /* 0x000000ff88887208 */ /* 0x000fe40000000000 */
[----:B------:R-:W-:Y:S01]  /*4df0*/  FADD.FTZ R65, R8, -R65 ;  /* 0x8000004108417221 */ /* 0x000fe20000010000 */
[----:B------:R-:W-:Y:S01]  /*4e00*/  FADD.FTZ R64, R10, -R64 ;  /* 0x800000400a407221 */ /* 0x000fe20000010000 */
[----:B------:R-:W-:-:S02]  /*4e10*/  LOP3.LUT P0, RZ, R150, 0xff0000, RZ, 0xc0, !PT ;  /* 0x00ff000096ff7812 */ /* 0x000fc4000780c0ff */
[C---:B------:R-:W-:Y:S01]  /*4e20*/  FFMA.FTZ R65, R145.reuse, R65, R109 ;  /* 0x0000004191417223 */ /* 0x040fe2000001006d */
[----:B------:R-:W-:Y:S01]  /*4e30*/  FFMA.FTZ R64, R145, R64, R108 ;  /* 0x0000004091407223 */ /* 0x000fe2000001006c */
[----:B------:R-:W-:Y:S01]  /*4e40*/  FFMA.FTZ R109, R0, R141, R140 ;  /* 0x0000008d006d7223 */ /* 0x000fe2000001008c */
[----:B------:R-:W-:Y:S01]  /*4e50*/  F2FP.F16.F32.PACK_AB R110, R136, R110 ;  /* 0x0000006e886e723e */ /* 0x000fe200000000ff */
[----:B------:R-:W-:Y:S01]  /*4e60*/  FMUL.FTZ R108, R65, UR13 ;  /* 0x0000000d416c7c20 */ /* 0x000fe20008410000 */
[C---:B------:R-:W-:Y:S01]  /*4e70*/  FMUL.FTZ R137, R64.reuse, UR13 ;  /* 0x0000000d40897c20 */ /* 0x040fe20008410000 */
[----:B------:R-:W-:Y:S01]  /*4e80*/  F2FP.F16.F32.PACK_AB R65, R64, R65 ;  /* 0x000000414041723e */ /* 0x000fe200000000ff */
[----:B------:R-:W-:Y:S02]  /*4e90*/  HADD2.F32 R136, -RZ, R112.H0_H0 ;  /* 0x20000070ff887230 */ /* 0x000fe40000004100 */
[----:B------:R-:W-:Y:S01]  /*4ea0*/  FADD.FTZ R109, R4, -R109 ;  /* 0x8000006d046d7221 */ /* 0x000fe20000010000 */
[----:B------:R-:W-:-:S02]  /*4eb0*/  FSEL R64, R108, RZ, P0 ;  /* 0x000000ff6c407208 */ /* 0x000fc40000000000 */
[----:B------:R-:W-:Y:S01]  /*4ec0*/  LOP3.LUT P0, RZ, R150, 0xff000000, RZ, 0xc0, !PT ;  /* 0xff00000096ff7812 */ /* 0x000fe2000780c0ff */
        /* <DEDUP_REMOVED lines=8> */
[----:B------:R-:W-:Y:S01]  /*4f50*/  LOP3.LUT P0, RZ, R148, 0xff000000, RZ, 0xc0, !PT ;  /* 0xff00000094ff7812 */ /* 0x000fe2000780c0ff */
[----:B------:R-:W-:-:S03]  /*4f60*/  FADD.FTZ R64, R6, -R64 ;  /* 0x8000004006407221 */ /* 0x000fc60000010000 */
[----:B------:R-:W-:Y:S01]  /*4f70*/  FSEL R137, R137, RZ, P0 ;  /* 0x000000ff89897208 */ /* 0x000fe20000000000 */
[----:B------:R-:W-:Y:S01]  /*4f80*/  FFMA.FTZ R64, R145, R64, R136 ;  /* 0x0000004091407223 */ /* 0x000fe20000010088 */
[----:B------:R-:W-:Y:S02]  /*4f90*/  LOP3.LUT P0, RZ, R148, 0xff00, RZ, 0xc0, !PT ;  /* 0x0000ff0094ff7812 */ /* 0x000fe4000780c0ff */
[----:B------:R-:W-:Y:S01]  /*4fa0*/  F2FP.F16.F32.PACK_AB R137, R137, R108 ;  /* 0x0000006c8989723e */ /* 0x000fe200000000ff */
        /* <DEDUP_REMOVED lines=10> */
[----:B------:R-:W-:-:S07]  /*5050*/  F2FP.F16.F32.PACK_AB R108, R108, R143 ;  /* 0x0000008f6c6c723e */ /* 0x000fce00000000ff */
.L_x_3614:
        /* <DEDUP_REMOVED lines=14> */
.L_x_3610:
[----:B------:R-:W-:Y:S05]  /*5140*/  BSYNC.RECONVERGENT B1 ;  /* 0x0000000000017941 */ /* 0x000fea0003800200 */
.L_x_3609:
        /* <DEDUP_REMOVED lines=12> */
[--C-:B------:R-:W-:Y:S01]  /*5210*/  HADD2.F32 R66, -RZ, R119.reuse.H0_H0 ;  /* 0x20000077ff427230 */ /* 0x100fe20000004100 */
[----:B------:R-:W-:Y:S01]  /*5220*/  LOP3.LUT P6, RZ, R155, 0xff0000, RZ, 0xc0, !PT ;  /* 0x00ff00009bff7812 */ /* 0x000fe200078cc0ff */
[-C--:B0-----:R-:W-:Y:S01]  /*5230*/  FFMA.FTZ R136, R32, R141.reuse, R140 ;  /* 0x0000008d20887223 */ /* 0x081fe2000001008c */
        /* <DEDUP_REMOVED lines=83> */
.L_x_3623:
[-CC-:B0-----:R-:W-:Y:S01]  /*5770*/  FFMA.FTZ R111, R30, R141.reuse, R140.reuse ;  /* 0x0000008d1e6f7223 */ /* 0x181fe2000001008c */
        /* <DEDUP_REMOVED lines=82> */
.L_x_3622:
[----:B------:R-:W-:-:S04]  /*5ca0*/  UISETP.NE.U32.AND UP0, UPT, UR6, URZ, UPT ;  /* 0x000000ff0600728c */ /* 0x000fc8000bf05070 */
[----:B------:R-:W-:-:S09]  /*5cb0*/  UISETP.NE.AND.EX UP0, UPT, UR7, URZ, UPT, UP0 ;  /* 0x000000ff0700728c */ /* 0x000fd2000bf05300 */
[----:B------:R-:W-:Y:S05]  /*5cc0*/  BRA.U !UP0, `(.L_x_3625) ;  /* 0x00000005083c7547 */ /* 0x000fea000b800000 */
[-CC-:B------:R-:W-:Y:S01]  /*5cd0*/  FFMA.FTZ R64, R30, R141.reuse, R140.reuse ;  /* 0x0000008d1e407223 */ /* 0x180fe2000001008c */
[----:B------:R-:W-:Y:S01]  /*5ce0*/  LOP3.LUT P6, RZ, R153, 0xff0000, RZ, 0xc0, !PT ;  /* 0x00ff000099ff7812 */ /* 0x000fe200078cc0ff */
[-CC-:B------:R-:W-:Y:S01]  /*5cf0*/  FFMA.FTZ R66, R25, R141.reuse, R140.reuse ;  /* 0x0000008d19427223 */ /* 0x180fe2000001008c */
[-C--:B0-----:R-:W-:Y:S01]  /*5d00*/  FFMA.FTZ R136, R18, R141.reuse, R140 ;  /* 0x0000008d12887223 */ /* 0x081fe2000001008c */
        /* <DEDUP_REMOVED lines=75> */
.L_x_3625:
        /* <DEDUP_REMOVED lines=75> */
.L_x_3621:
        /* <DEDUP_REMOVED lines=19> */
[----:B0-----:R-:W-:Y:S01]  /*67a0*/  FFMA.FTZ R137, R28, R141, R140 ;  /* 0x0000008d1c897223 */ /* 0x001fe2000001008c */
        /* <DEDUP_REMOVED lines=52> */
.L_x_3627:
[----:B0-----:R-:W-:Y:S01]  /*6af0*/  FFMA.FTZ R137, R30, R141, R140 ;  /* 0x0000008d1e897223 */ /* 0x001fe2000001008c */
        /* <DEDUP_REMOVED lines=61> */
.L_x_3626:
        /* <DEDUP_REMOVED lines=61> */
.L_x_3628:
        /* <DEDUP_REMOVED lines=52> */
[----:B------:R-:W-:-:S07]  /*75e0*/  F2FP.F16.F32.PACK_AB R136, R142, R136 ;  /* 0x000000888e88723e */ /* 0x000fce00000000ff */
.L_x_3624:
[----:B------:R-:W0:Y:S01]  /*75f0*/  @UP0 LDCU.64 UR4, c[0x0][0x478] ;  /* 0x00008f00ff0407ac */ /* 0x000e220008000a00 */
[----:B------:R-:W-:Y:S01]  /*7600*/  PLOP3.LUT P6, PT, PT, PT, UP0, 0x80, 0x8 ;  /* 0x000000000008781c */ /* 0x000fe20003fcf008 */
[----:B------:R-:W-:-:S12]  /*7610*/  HFMA2 R142, -RZ, RZ, 0, 9.5367431640625e-07 ;  /* 0x00000010ff8e7431 */ /* 0x000fd800000001ff */
        /* <DEDUP_REMOVED lines=10> */
.L_x_3620:
[----:B------:R-:W-:Y:S05]  /*76c0*/  BSYNC.RECONVERGENT B1 ;  /* 0x0000000000017941 */ /* 0x000fea0003800200 */
.L_x_3619:
        /* <DEDUP_REMOVED lines=13> */
[--C-:B------:R-:W-:Y:S01]  /*77a0*/  HADD2.F32 R66, -RZ, R123.reuse.H0_H0 ;  /* 0x2000007bff427230 */ /* 0x100fe20000004100 */
[----:B------:R-:W-:Y:S01]  /*77b0*/  LOP3.LUT P6, RZ, R159, 0xff0000, RZ, 0xc0, !PT ;  /* 0x00ff00009fff7812 */ /* 0x000fe200078cc0ff */
[-C--:B01----:R-:W-:Y:S01]  /*77c0*/  FFMA.FTZ R136, R174, R141.reuse, R140 ;  /* 0x0000008dae887223 */ /* 0x083fe2000001008c */
        /* <DEDUP_REMOVED lines=83> */
.L_x_3633:
[-CC-:B01----:R-:W-:Y:S01]  /*7d00*/  FFMA.FTZ R111, R172, R141.reuse, R140.reuse ;  /* 0x0000008dac6f7223 */ /* 0x183fe2000001008c */
        /* <DEDUP_REMOVED lines=82> */
.L_x_3632:
[----:B01----:R-:W0:Y:S02]  /*8230*/  LDC.64 R108, c[0x0][0x478] ;  /* 0x00011e00ff6c7b82 */ /* 0x003e240000000a00 */
[----:B0-----:R-:W-:-:S04]  /*8240*/  ISETP.NE.U32.AND P1, PT, R108, RZ, PT ;  /* 0x000000ff6c00720c */ /* 0x001fc80003f25070 */
        /* <DEDUP_REMOVED lines=81> */
.L_x_3635:
        /* <DEDUP_REMOVED lines=75> */
.L_x_3631:
        /* <DEDUP_REMOVED lines=73> */
.L_x_3637:
        /* <DEDUP_REMOVED lines=62> */
.L_x_3636:
        /* <DEDUP_REMOVED lines=62> */
.L_x_3638:
        /* <DEDUP_REMOVED lines=53> */
.L_x_3634:
        /* <DEDUP_REMOVED lines=10> */
.L_x_3630:
[----:B------:R-:W-:Y:S05]  /*9c50*/  BSYNC.RECONVERGENT B1 ;  /* 0x0000000000017941 */ /* 0x000fea0003800200 */
.L_x_3629:
        /* <DEDUP_REMOVED lines=12> */
[-C--:B------:R-:W-:Y:S01]  /*9d20*/  FFMA.FTZ R64, R188, R141.reuse, R140 ;  /* 0x0000008dbc407223 */ /* 0x080fe2000001008c */
[----:B------:R-:W-:Y:S01]  /*9d30*/  HADD2.F32 R66, -RZ, R127.H0_H0 ;  /* 0x2000007fff427230 */ /* 0x000fe20000004100 */
[----:B------:R-:W-:Y:S01]  /*9d40*/  LOP3.LUT P6, RZ, R163, 0xff0000, RZ, 0xc0, !PT ;  /* 0x00ff0000a3ff7812 */ /* 0x000fe200078cc0ff */
[----:B012---:R-:W-:Y:S02]  /*9d50*/  HADD2.F32 R109, -RZ, R125.H0_H0 ;  /* 0x2000007dff6d7230 */ /* 0x007fe40000004100 */
[----:B------:R-:W-:Y:S01]  /*9d60*/  FADD.FTZ R64, R189, -R64 ;  /* 0x80000040bd407221 */ /* 0x000fe20000010000 */
[----:B------:R-:W-:Y:S01]  /*9d70*/  LOP3.LUT P2, RZ, R161, 0xff0000, RZ, 0xc0, !PT ;  /* 0x00ff0000a1ff7812 */ /* 0x000fe2000784c0ff */
[----:B------:R-:W-:Y:S02]  /*9d80*/  HADD2.F32 R136, -RZ, R124.H1_H1 ;  /* 0x3000007cff887230 */ /* 0x000fe40000004100 */
[----:B-----5:R-:W-:Y:S01]  /*9d90*/  FFMA.FTZ R67, R145, R64, R66 ;  /* 0x0000004091437223 */ /* 0x020fe20000010042 */
[----:B------:R-:W-:Y:S01]  /*9da0*/  FFMA.FTZ R64, R190, R141, R140 ;  /* 0x0000008dbe407223 */ /* 0x000fe2000001008c */
[----:B------:R-:W-:-:S02]  /*9db0*/  HADD2.F32 R66, -RZ, R127.H1_H1 ;  /* 0x3000007fff427230 */ /* 0x000fc40000004100 */
[----:B------:R-:W-:Y:S01]  /*9dc0*/  FMUL.FTZ R111, R67, UR13 ;  /* 0x0000000d436f7c20 */ /* 0x000fe20008410000 */
[----:B------:R-:W-:-:S04]  /*9dd0*/  FADD.FTZ R64, R191, -R64 ;  /* 0x80000040bf407221 */ /* 0x000fc80000010000 */
[----:B------:R-:W-:Y:S01]  /*9de0*/  FFMA.FTZ R64, R145, R64, R66 ;  /* 0x0000004091407223 */ /* 0x000fe20000010042 */
[----:B------:R-:W-:Y:S01]  /*9df0*/  FSEL R139, R111, RZ, P6 ;  /* 0x000000ff6f8b7208 */ /* 0x000fe20003000000 */
[----:B------:R-:W-:Y:S01]  /*9e00*/  FFMA.FTZ R66, R183, R141, R140 ;  /* 0x0000008db7427223 */ /* 0x000fe2000001008c */
[----:B------:R-:W-:Y:S02]  /*9e10*/  ISETP.GE.U32.AND P6, PT, R160, RZ, PT ;  /* 0x000000ffa000720c */ /* 0x000fe40003fc6070 */
[----:B------:R-:W-:Y:S01]  /*9e20*/  FSEL R111, R111, RZ, P2 ;  /* 0x000000ff6f6f7208 */ /* 0x000fe20001000000 */
[----:B------:R-:W-:Y:S01]  /*9e30*/  FADD.FTZ R66, R185, -R66 ;  /* 0x80000042b9427221 */ /* 0x000fe20000010000 */
[----:B------:R-:W-:Y:S02]  /*9e40*/  ISETP.GE.U32.AND P2, PT, R162, RZ, PT ;  /* 0x000000ffa200720c */ /* 0x000fe40003f46070 */
[C---:B------:R-:W-:Y:S01]  /*9e50*/  F2FP.F16.F32.PACK_AB R67, R64.reuse, R67 ;  /* 0x000000434043723e */ /* 0x040fe200000000ff */
[----:B------:R-:W-:Y:S01]  /*9e60*/  FMUL.FTZ R64, R64, UR13 ;  /* 0x0000000d40407c20 */ /* 0x000fe20008410000 */
[----:B------:R-:W-:-:S02]  /*9e70*/  ISETP.GE.U32.AND.EX P6, PT, R161, 0x1000000, PT, P6 ;  /* 0x01000000a100780c */ /* 0x000fc40003fc6160 */
[----:B------:R-:W-:Y:S02]  /*9e80*/  ISETP.GE.U32.AND.EX P2, PT, R163, 0x1000000, PT, P2 ;  /* 0x01000000a300780c */ /* 0x000fe40003f46120 */
[C---:B------:R-:W-:Y:S02]  /*9e90*/  FSEL R65, R64.reuse, RZ, P6 ;  /* 0x000000ff40417208 */ /* 0x040fe40003000000 */
        /* <DEDUP_REMOVED lines=8> */
[----:B------:R-:W-:Y:S01]  /*9f20*/  FFMA.FTZ R66, R145, R66, R64 ;  /* 0x0000004291427223 */ /* 0x000fe20000010040 */
[----:B------:R-:W-:-:S03]  /*9f30*/  HADD2.F32 R64, -RZ, R126.H1_H1 ;  /* 0x3000007eff407230 */ /* 0x000fc60000004100 */
[----:B------:R-:W-:Y:S02]  /*9f40*/  FMUL.FTZ R110, R66, UR13 ;  /* 0x0000000d426e7c20 */ /* 0x000fe40008410000 */
[----:B------:R-:W-:-:S03]  /*9f50*/  FFMA.FTZ R65, R145, R65, R64 ;  /* 0x0000004191417223 */ /* 0x000fc60000010040 */
[C---:B------:R-:W-:Y:S02]  /*9f60*/  FSEL R64, R110.reuse, RZ, P6 ;  /* 0x000000ff6e407208 */ /* 0x040fe40003000000 */
[C---:B------:R-:W-:Y:S01]  /*9f70*/  F2FP.F16.F32.PACK_AB R66, R65.reuse, R66 ;  /* 0x000000424142723e */ /* 0x040fe200000000ff */
[----:B------:R-:W-:Y:S01]  /*9f80*/  FMUL.FTZ R65, R65, UR13 ;  /* 0x0000000d41417c20 */ /* 0x000fe20008410000 */
        /* <DEDUP_REMOVED lines=16> */
[----:B------:R-:W-:Y:S01]  /*a090*/  FFMA.FTZ R64, R176, R141, R140 ;  /* 0x0000008db0407223 */ /* 0x000fe2000001008c */
[----:B------:R-:W-:Y:S02]  /*a0a0*/  HADD2.F32 R109, -RZ, R124.H0_H0 ;  /* 0x2000007cff6d7230 */ /* 0x000fe40000004100 */
[----:B------:R-:W-:Y:S01]  /*a0b0*/  FMUL.FTZ R108, R65, UR13 ;  /* 0x0000000d416c7c20 */ /* 0x000fe20008410000 */
[C---:B------:R-:W-:Y:S01]  /*a0c0*/  F2FP.F16.F32.PACK_AB R65, R137.reuse, R65 ;  /* 0x000000418941723e */ /* 0x040fe200000000ff */
[----:B------:R-:W-:Y:S01]  /*a0d0*/  FADD.FTZ R64, R178, -R64 ;  /* 0x80000040b2407221 */ /* 0x000fe20000010000 */
[----:B------:R-:W-:-:S03]  /*a0e0*/  FMUL.FTZ R137, R137, UR13 ;  /* 0x0000000d89897c20 */ /* 0x000fc60008410000 */
[----:B------:R-:W-:Y:S01]  /*a0f0*/  FFMA.FTZ R142, R145, R64, R109 ;  /* 0x00000040918e7223 */ /* 0x000fe2000001006d */
[----:B------:R-:W-:Y:S02]  /*a100*/  FSEL R64, R108, RZ, P2 ;  /* 0x000000ff6c407208 */ /* 0x000fe40001000000 */
[----:B------:R-:W-:Y:S02]  /*a110*/  FSEL R109, R137, RZ, P6 ;  /* 0x000000ff896d7208 */ /* 0x000fe40003000000 */
        /* <DEDUP_REMOVED lines=9> */
[----:B------:R-:W-:Y:S01]  /*a1b0*/  F2FP.F16.F32.PACK_AB R137, R137, R108 ;  /* 0x0000006c8989723e */ /* 0x000fe200000000ff */
[----:B------:R-:W-:Y:S01]  /*a1c0*/  FMUL.FTZ R136, R142, UR13 ;  /* 0x0000000d8e887c20 */ /* 0x000fe20008410000 */
[----:B------:R-:W-:Y:S01]  /*a1d0*/  LOP3.LUT P6, RZ, R160, 0xff00, RZ, 0xc0, !PT ;  /* 0x0000ff00a0ff7812 */ /* 0x000fe200078cc0ff */
[C---:B------:R-:W-:Y:S01]  /*a1e0*/  FMUL.FTZ R108, R64.reuse, UR13 ;  /* 0x0000000d406c7c20 */ /* 0x040fe20008410000 */
[----:B------:R-:W-:-:S04]  /*a1f0*/  F2FP.F16.F32.PACK_AB R64, R64, R142 ;  /* 0x0000008e4040723e */ /* 0x000fc800000000ff */
        /* <DEDUP_REMOVED lines=9> */
.L_x_3643:
[----:B012---:R-:W-:Y:S01]  /*a290*/  FFMA.FTZ R108, R188, R141, R140 ;  /* 0x0000008dbc6c7223 */ /* 0x007fe2000001008c */
        /* <DEDUP_REMOVED lines=82> */
.L_x_3642:
[----:B012---:R-:W0:Y:S02]  /*a7c0*/  LDC.64 R108, c[0x0][0x478] ;  /* 0x00011e00ff6c7b82 */ /* 0x007e240000000a00 */
[----:B0-----:R-:W-:-:S04]  /*a7d0*/  ISETP.NE.U32.AND P1, PT, R108, RZ, PT ;  /* 0x000000ff6c00720c */ /* 0x001fc80003f25070 */
[----:B------:R-:W-:-:S13]  /*a7e0*/  ISETP.NE.AND.EX P1, PT, R109, RZ, PT, P1 ;  /* 0x000000ff6d00720c */ /* 0x000fda0003f25310 */
[----:B------:R-:W-:Y:S05]  /*a7f0*/  @!P1 BRA `(.L_x_3645) ;  /* 0x00000004003c9947 */ /* 0x000fea0003800000 */
[-CC-:B------:R-:W-:Y:S01]  /*a800*/  FFMA.FTZ R64, R188, R141.reuse, R140.reuse ;  /* 0x0000008dbc407223 */ /* 0x180fe2000001008c */
[----:B------:R-:W-:Y:S01]  /*a810*/  LOP3.LUT P6, RZ, R163, 0xff0000, RZ, 0xc0, !PT ;  /* 0x00ff0000a3ff7812 */ /* 0x000fe200078cc0ff */
[-C--:B------:R-:W-:Y:S01]  /*a820*/  FFMA.FTZ R66, R183, R141.reuse, R140 ;  /* 0x0000008db7427223 */ /* 0x080fe2000001008c */
        /* <DEDUP_REMOVED lines=12> */
[C---:B------:R-:W-:Y:S01]  /*a8f0*/  F2FP.F16.F32.PACK_AB R67, R64.reuse, R67 ;  /* 0x000000434043723e */ /* 0x040fe200000000ff */
[----:B------:R-:W-:Y:S01]  /*a900*/  FMUL.FTZ R64, R64, UR13 ;  /* 0x0000000d40407c20 */ /* 0x000fe20008410000 */
[----:B------:R-:W-:Y:S02]  /*a910*/  ISETP.GE.U32.AND.EX P6, PT, R161, 0x1000000, PT, P6 ;  /* 0x01000000a100780c */ /* 0x000fe40003fc6160 */
[----:B------:R-:W-:Y:S02]  /*a920*/  FSEL R111, R111, RZ, P2 ;  /* 0x000000ff6f6f7208 */ /* 0x000fe40001000000 */
[----:B------:R-:W-:-:S02]  /*a930*/  FSEL R65, R64, RZ, P6 ;  /* 0x000000ff40417208 */ /* 0x000fc40003000000 */
[----:B------:R-:W-:Y:S02]  /*a940*/  ISETP.GE.U32.AND P2, PT, R162, RZ, PT ;  /* 0x000000ffa200720c */ /* 0x000fe40003f46070 */
[----:B------:R-:W-:Y:S01]  /*a950*/  F2FP.F16.F32.PACK_AB R111, R65, R111 ;  /* 0x0000006f416f723e */ /* 0x000fe200000000ff */
[----:B------:R-:W-:Y:S01]  /*a960*/  FFMA.FTZ R65, R186, R141, R140 ;  /* 0x0000008dba417223 */ /* 0x000fe2000001008c */
[C---:B------:R-:W-:Y:S02]  /*a970*/  ISETP.GE.U32.AND.EX P2, PT, R163.reuse, 0x1000000, PT, P2 ;  /* 0x01000000a300780c */ /* 0x040fe40003f46120 */
[----:B------:R-:W-:Y:S01]  /*a980*/  LOP3.LUT P6, RZ, R163, 0xff, RZ, 0xc0, !PT ;  /* 0x000000ffa3ff7812 */ /* 0x000fe200078cc0ff */
[----:B------:R-:W-:Y:S01]  /*a990*/  FADD.FTZ R65, R187, -R65 ;  /* 0x80000041bb417221 */ /* 0x000fe20000010000 */
[----:B------:R-:W-:Y:S02]  /*a9a0*/  FSEL R64, R64, RZ, P2 ;  /* 0x000000ff40407208 */ /* 0x000fe40001000000 */
[----:B------:R-:W-:Y:S01]  /*a9b0*/  LOP3.LUT P2, RZ, R161, 0xff, RZ, 0xc0, !PT ;  /* 0x000000ffa1ff7812 */ /* 0x000fe2000784c0ff */
[----:B------:R-:W-:Y:S01]  /*a9c0*/  FMUL.FTZ R65, R145, R65 ;  /* 0x0000004191417220 */ /* 0x000fe20000410000 */
[----:B------:R-:W-:-:S02]  /*a9d0*/  F2FP.F16.F32.PACK_AB R139, R64, R139 ;  /* 0x0000008b408b723e */ /* 0x000fc400000000ff */
        /* <DEDUP_REMOVED lines=20> */
[----:B------:R-:W-:-:S03]  /*ab20*/  F2FP.F16.F32.PACK_AB R65, R64, R65 ;  /* 0x000000414041723e */ /* 0x000fc600000000ff */
        /* <DEDUP_REMOVED lines=25> */
[----:B------:R-:W-:Y:S02]  /*acc0*/  F2FP.F16.F32.PACK_AB R136, R220, R136 ;  /* 0x00000088dc88723e */ /* 0x000fe400000000ff */
[----:B------:R-:W-:Y:S01]  /*acd0*/  F2FP.F16.F32.PACK_AB R64, R64, R142 ;  /* 0x0000008e4040723e */ /* 0x000fe200000000ff */
[----:B------:R-:W-:Y:S06]  /*ace0*/  BRA `(.L_x_3644) ;  /* 0x0000001400147947 */ /* 0x000fec0003800000 */
.L_x_3645:
        /* <DEDUP_REMOVED lines=19> */
[----:B------:R-:W-:Y:S01]  /*ae20*/  F2FP.F16.F32.PACK_AB R139, R109, R108 ;  /* 0x0000006c6d8b723e */ /* 0x000fe200000000ff */
[-CC-:B------:R-:W-:Y:S01]  /*ae30*/  FFMA.FTZ R109, R183, R141.reuse, R140.reuse ;  /* 0x0000008db76d7223 */ /* 0x180fe2000001008c */
[----:B------:R-:W-:Y:S01]  /*ae40*/  FFMA.FTZ R108, R186, R141, R140 ;  /* 0x0000008dba6c7223 */ /* 0x000fe2000001008c */
[----:B------:R-:W-:Y:S02]  /*ae50*/  LOP3.LUT P6, RZ, R161, 0xff00, RZ, 0xc0, !PT ;  /* 0x0000ff00a1ff7812 */ /* 0x000fe400078cc0ff */
[----:B------:R-:W-:Y:S01]  /*ae60*/  FADD.FTZ R109, R185, -R109 ;  /* 0x8000006db96d7221 */ /* 0x000fe20000010000 */
[----:B------:R-:W-:Y:S01]  /*ae70*/  FADD.FTZ R108, R187, -R108 ;  /* 0x8000006cbb6c7221 */ /* 0x000fe20000010000 */
[----:B------:R-:W-:-:S02]  /*ae80*/  F2FP.F16.F32.PACK_AB R111, R110, R111 ;  /* 0x0000006f6e6f723e */ /* 0x000fc400000000ff */
        /* <DEDUP_REMOVED lines=13> */
[----:B------:R-:W-:Y:S02]  /*af60*/  LOP3.LUT P6, RZ, R162, 0xff0000, RZ, 0xc0, !PT ;  /* 0x00ff0000a2ff7812 */ /* 0x000fe400078cc0ff */
[----:B------:R-:W-:Y:S01]  /*af70*/  F2FP.F16.F32.PACK_AB R138, R138, R109 ;  /* 0x0000006d8a8a723e */ /* 0x000fe200000000ff */
        /* <DEDUP_REMOVED lines=14> */
[-CC-:B------:R-:W-:Y:S01]  /*b060*/  FFMA.FTZ R136, R176, R141.reuse, R140.reuse ;  /* 0x0000008db0887223 */ /* 0x180fe2000001008c */
[----:B------:R-:W-:Y:S01]  /*b070*/  F2FP.F16.F32.PACK_AB R137, R137, R108 ;  /* 0x0000006c8989723e */ /* 0x000fe200000000ff */
        /* <DEDUP_REMOVED lines=18> */
.L_x_3641:
        /* <DEDUP_REMOVED lines=8> */
[----:B------:R-:W-:Y:S01]  /*b220*/  FFMA.FTZ R67, R190, R141, R140 ;  /* 0x0000008dbe437223 */ /* 0x000fe2000001008c */
[--C-:B------:R-:W-:Y:S01]  /*b230*/  HADD2.F32 R66, -RZ, R127.reuse.H0_H0 ;  /* 0x2000007fff427230 */ /* 0x100fe20000004100 */
[----:B------:R-:W-:Y:S01]  /*b240*/  ISETP.GE.U32.AND P2, PT, R162, RZ, PT ;  /* 0x000000ffa200720c */ /* 0x000fe20003f46070 */
[----:B------:R-:W-:Y:S01]  /*b250*/  FADD.FTZ R65, R189, -R65 ;  /* 0x80000041bd417221 */ /* 0x000fe20000010000 */
[----:B------:R-:W-:Y:S02]  /*b260*/  HADD2.F32 R64, -RZ, R127.H1_H1 ;  /* 0x3000007fff407230 */ /* 0x000fe40000004100 */
[----:B------:R-:W-:Y:S01]  /*b270*/  FADD.FTZ R67, R191, -R67 ;  /* 0x80000043bf437221 */ /* 0x000fe20000010000 */
[--C-:B------:R-:W-:Y:S02]  /*b280*/  HADD2.F32 R137, -RZ, R126.reuse.H0_H0 ;  /* 0x2000007eff897230 */ /* 0x100fe40000004100 */
[C---:B-----5:R-:W-:Y:S01]  /*b290*/  FFMA.FTZ R136, R145.reuse, R65, R66 ;  /* 0x0000004191887223 */ /* 0x060fe20000010042 */
[----:B------:R-:W-:Y:S01]  /*b2a0*/  FFMA.FTZ R65, R186, R141, R140 ;  /* 0x0000008dba417223 */ /* 0x000fe2000001008c */
[----:B------:R-:W-:Y:S01]  /*b2b0*/  FFMA.FTZ R67, R145, R67, R64 ;  /* 0x0000004391437223 */ /* 0x000fe20000010040 */
[----:B------:R-:W-:Y:S01]  /*b2c0*/  FFMA.FTZ R66, R183, R141, R140 ;  /* 0x0000008db7427223 */ /* 0x000fe2000001008c */
[----:B------:R-:W-:-:S02]  /*b2d0*/  HADD2.F32 R64, -RZ, R126.H1_H1 ;  /* 0x3000007eff407230 */ /* 0x000fc40000004100 */
[----:B------:R-:W-:Y:S01]  /*b2e0*/  FADD.FTZ R65, R187, -R65 ;  /* 0x80000041bb417221 */ /* 0x000fe20000010000 */
[----:B------:R-:W-:Y:S01]  /*b2f0*/  ISETP.GE.U32.AND.EX P2, PT, R163, 0x1000000, PT, P2 ;  /* 0x01000000a300780c */ /* 0x000fe20003f46120 */
[----:B------:R-:W-:Y:S01]  /*b300*/  FADD.FTZ R66, R185, -R66 ;  /* 0x80000042b9427221 */ /* 0x000fe20000010000 */
[----:B------:R-:W-:Y:S01]  /*b310*/  LOP3.LUT P6, RZ, R163, 0xff0000, RZ, 0xc0, !PT ;  /* 0x00ff0000a3ff7812 */ /* 0x000fe200078cc0ff */
[----:B------:R-:W-:Y:S01]  /*b320*/  FFMA.FTZ R65, R145, R65, R64 ;  /* 0x0000004191417223 */ /* 0x000fe20000010040 */
[----:B------:R-:W-:Y:S01]  /*b330*/  FMUL.FTZ R64, R67, UR13 ;  /* 0x0000000d43407c20 */ /* 0x000fe20008410000 */
[----:B------:R-:W-:Y:S01]  /*b340*/  FFMA.FTZ R66, R145, R66, R137 ;  /* 0x0000004291427223 */ /* 0x000fe20000010089 */
[----:B------:R-:W-:Y:S01]  /*b350*/  F2FP.F16.F32.PACK_AB R67, R67, R136 ;  /* 0x000000884343723e */ /* 0x000fe200000000ff */
        /* <DEDUP_REMOVED lines=19> */
[----:B------:R-:W-:-:S03]  /*b490*/  HADD2.F32 R64, -RZ, R125.H1_H1 ;  /* 0x3000007dff407230 */ /* 0x000fc60000004100 */
[----:B------:R-:W-:-:S04]  /*b4a0*/  FADD.FTZ R65, R184, -R65 ;  /* 0x80000041b8417221 */ /* 0x000fc80000010000 */
[----:B------:R-:W-:Y:S01]  /*b4b0*/  FFMA.FTZ R65, R145, R65, R64 ;  /* 0x0000004191417223 */ /* 0x000fe20000010040 */
[----:B------:R-:W-:-:S03]  /*b4c0*/  FMUL.FTZ R64, R136, UR13 ;  /* 0x0000000d88407c20 */ /* 0x000fc60008410000 */
[C---:B------:R-:W-:Y:S01]  /*b4d0*/  FMUL.FTZ R137, R65.reuse, UR13 ;  /* 0x0000000d41897c20 */ /* 0x040fe20008410000 */
[----:B------:R-:W-:Y:S01]  /*b4e0*/  F2FP.F16.F32.PACK_AB R65, R65, R136 ;  /* 0x000000884141723e */ /* 0x000fe200000000ff */
[----:B------:R-:W-:Y:S01]  /*b4f0*/  HADD2.F32 R136, -RZ, R124.H0_H0 ;  /* 0x2000007cff887230 */ /* 0x000fe20000004100 */
[----:B------:R-:W-:Y:S02]  /*b500*/  FSEL R64, R64, RZ, P2 ;  /* 0x000000ff40407208 */ /* 0x000fe40001000000 */
[----:B------:R-:W-:Y:S02]  /*b510*/  FSEL R137, R137, RZ, P6 ;  /* 0x000000ff89897208 */ /* 0x000fe40003000000 */
[----:B------:R-:W-:Y:S02]  /*b520*/  LOP3.LUT P2, RZ, R162, 0xff, RZ, 0xc0, !PT ;  /* 0x000000ffa2ff7812 */ /* 0x000fe4000784c0ff */
[----:B------:R-:W-:Y:S01]  /*b530*/  F2FP.F16.F32.PACK_AB R137, R137, R64 ;  /* 0x000000408989723e */ /* 0x000fe200000000ff */
[----:B------:R-:W-:Y:S01]  /*b540*/  FFMA.FTZ R64, R176, R141, R140 ;  /* 0x0000008db0407223 */ /* 0x000fe2000001008c */
[----:B------:R-:W-:-:S03]  /*b550*/  LOP3.LUT P6, RZ, R162, 0xff00, RZ, 0xc0, !PT ;  /* 0x0000ff00a2ff7812 */ /* 0x000fc600078cc0ff */
        /* <DEDUP_REMOVED lines=13> */
.L_x_3647:
[-C--:B------:R-:W-:Y:S01]  /*b630*/  FFMA.FTZ R136, R188, R141.reuse, R140 ;  /* 0x0000008dbc887223 */ /* 0x080fe2000001008c */
[--C-:B------:R-:W-:Y:S01]  /*b640*/  HADD2.F32 R137, -RZ, R127.reuse.H0_H0 ;  /* 0x2000007fff897230 */ /* 0x100fe20000004100 */
[----:B------:R-:W-:Y:S01]  /*b650*/  ISETP.GE.U32.AND P2, PT, R162, RZ, PT ;  /* 0x000000ffa200720c */ /* 0x000fe20003f46070 */
[----:B------:R-:W-:Y:S02]  /*b660*/  HADD2.F32 R138, -RZ, R127.H1_H1 ;  /* 0x3000007fff8a7230 */ /* 0x000fe40000004100 */
[----:B------:R-:W-:Y:S01]  /*b670*/  FADD.FTZ R136, R189, -R136 ;  /* 0x80000088bd887221 */ /* 0x000fe20000010000 */
[C---:B------:R-:W-:Y:S01]  /*b680*/  LOP3.LUT P6, RZ, R163.reuse, 0xff0000, RZ, 0xc0, !PT ;  /* 0x00ff0000a3ff7812 */ /* 0x040fe200078cc0ff */
[----:B------:R-:W-:Y:S01]  /*b690*/  HADD2.F32 R142, -RZ, R125.H1_H1 ;  /* 0x3000007dff8e7230 */ /* 0x000fe20000004100 */
[----:B------:R-:W-:Y:S01]  /*b6a0*/  ISETP.GE.U32.AND.EX P2, PT, R163, 0x1000000, PT, P2 ;  /* 0x01000000a300780c */ /* 0x000fe20003f46120 */
[----:B-----5:R-:W-:Y:S01]  /*b6b0*/  FFMA.FTZ R136, R145, R136, R137 ;  /* 0x0000008891887223 */ /* 0x020fe20000010089 */
[----:B------:R-:W-:Y:S01]  /*b6c0*/  FFMA.FTZ R137, R190, R141, R140 ;  /* 0x0000008dbe897223 */ /* 0x000fe2000001008c */
[----:B------:R-:W-:-:S02]  /*b6d0*/  HADD2.F32 R143, -RZ, R124.H1_H1 ;  /* 0x3000007cff8f7230 */ /* 0x000fc40000004100 */
        /* <DEDUP_REMOVED lines=51> */
.L_x_3646:
        /* <DEDUP_REMOVED lines=43> */
[----:B------:R-:W-:Y:S01]  /*bcc0*/  F2FP.F16.F32.PACK_AB R65, R65, R136 ;  /* 0x000000884141723e */ /* 0x000fe200000000ff */
[-C--:B------:R-:W-:Y:S02]  /*bcd0*/  FFMA.FTZ R136, R176, R141.reuse, R140 ;  /* 0x0000008db0887223 */ /* 0x080fe4000001008c */
[----:B------:R-:W-:Y:S02]  /*bce0*/  FSEL R64, R64, RZ, P2 ;  /* 0x000000ff40407208 */ /* 0x000fe40001000000 */
[----:B------:R-:W-:Y:S01]  /*bcf0*/  FSEL R137, R137, RZ, P6 ;  /* 0x000000ff89897208 */ /* 0x000fe20003000000 */
[----:B------:R-:W-:Y:S01]  /*bd00*/  FADD.FTZ R136, R178, -R136 ;  /* 0x80000088b2887221 */ /* 0x000fe20000010000 */
[C---:B------:R-:W-:Y:S02]  /*bd10*/  LOP3.LUT P2, RZ, R162.reuse, 0xff, RZ, 0xc0, !PT ;  /* 0x000000ffa2ff7812 */ /* 0x040fe4000784c0ff */
[----:B------:R-:W-:Y:S01]  /*bd20*/  F2FP.F16.F32.PACK_AB R137, R137, R64 ;  /* 0x000000408989723e */ /* 0x000fe200000000ff */
        /* <DEDUP_REMOVED lines=8> */
[----:B------:R-:W-:-:S04]  /*bdb0*/  F2FP.F16.F32.PACK_AB R64, R64, R142 ;  /* 0x0000008e4040723e */ /* 0x000fc800000000ff */
[----:B------:R-:W-:-:S04]  /*bdc0*/  FSEL R136, R136, RZ, P6 ;  /* 0x000000ff88887208 */ /* 0x000fc80003000000 */
[----:B------:R-:W-:Y:S01]  /*bdd0*/  F2FP.F16.F32.PACK_AB R136, R136, R143 ;  /* 0x0000008f8888723e */ /* 0x000fe200000000ff */
[----:B------:R-:W-:Y:S06]  /*bde0*/  BRA `(.L_x_3644) ;  /* 0x0000000000d47947 */ /* 0x000fec0003800000 */
.L_x_3648:
        /* <DEDUP_REMOVED lines=46> */
[----:B------:R-:W-:-:S03]  /*c0d0*/  LOP3.LUT P2, RZ, R162, 0xff, RZ, 0xc0, !PT ;  /* 0x000000ffa2ff7812 */ /* 0x000fc6000784c0ff */
[----:B------:R-:W-:Y:S01]  /*c0e0*/  FADD.FTZ R136, R180, -R136 ;  /* 0x80000088b4887221 */ /* 0x000fe20000010000 */
[----:B------:R-:W-:-:S03]  /*c0f0*/  FSEL R142, R142, RZ, P2 ;  /* 0x000000ff8e8e7208 */ /* 0x000fc60001000000 */
[----:B------:R-:W-:-:S04]  /*c100*/  FMUL.FTZ R136, R145, R136 ;  /* 0x0000008891887220 */ /* 0x000fc80000410000 */
[----:B------:R-:W-:-:S05]  /*c110*/  FMUL.FTZ R136, R136, UR13 ;  /* 0x0000000d88887c20 */ /* 0x000fca0008410000 */
[----:B------:R-:W-:-:S04]  /*c120*/  FSEL R136, R136, RZ, P6 ;  /* 0x000000ff88887208 */ /* 0x000fc80003000000 */
[----:B------:R-:W-:-:S07]  /*c130*/  F2FP.F16.F32.PACK_AB R136, R136, R142 ;  /* 0x0000008e8888723e */ /* 0x000fce00000000ff */
.L_x_3644:
        /* <DEDUP_REMOVED lines=10> */
.L_x_3640:
[----:B------:R-:W-:Y:S05]  /*c1e0*/  BSYNC.RECONVERGENT B1 ;  /* 0x0000000000017941 */ /* 0x000fea0003800200 */
.L_x_3639:
        /* <DEDUP_REMOVED lines=15> */
[----:B0123--:R-:W-:Y:S02]  /*c2e0*/  HADD2.F32 R108, -RZ, R42.H0_H0 ;  /* 0x2000002aff6c7230 */ /* 0x00ffe40000004100 */
[----:B------:R-:W-:Y:S01]  /*c2f0*/  FADD.FTZ R64, R204, -R65 ;  /* 0x80000041cc407221 */ /* 0x000fe20000010000 */
[----:B------:R-:W-:Y:S01]  /*c300*/  FFMA.FTZ R65, R205, R141, R140 ;  /* 0x0000008dcd417223 */ /* 0x000fe2000001008c */
[----:B------:R-:W-:Y:S02]  /*c310*/  ISETP.GE.U32.AND P5, PT, R164, RZ, PT ;  /* 0x000000ffa400720c */ /* 0x000fe40003fa6070 */
[----:B-----5:R-:W-:Y:S01]  /*c320*/  FFMA.FTZ R67, R145, R64, R66 ;  /* 0x0000004091437223 */ /* 0x020fe20000010042 */
[----:B------:R-:W-:-:S02]  /*c330*/  HADD2.F32 R66, -RZ, R43.H1_H1 ;  /* 0x3000002bff427230 */ /* 0x000fc40000004100 */
[----:B------:R-:W-:Y:S01]  /*c340*/  FADD.FTZ R64, R206, -R65 ;  /* 0x80000041ce407221 */ /* 0x000fe20000010000 */
[----:B------:R-:W-:Y:S01]  /*c350*/  ISETP.GE.U32.AND.EX P5, PT, R165, 0x1000000, PT, P5 ;  /* 0x01000000a500780c */ /* 0x000fe20003fa6150 */
[----:B------:R-:W-:Y:S01]  /*c360*/  FMUL.FTZ R111, R67, UR13 ;  /* 0x0000000d436f7c20 */ /* 0x000fe20008410000 */
[----:B------:R-:W-:Y:S01]  /*c370*/  LOP3.LUT P6, RZ, R165, 0xff0000, RZ, 0xc0, !PT ;  /* 0x00ff0000a5ff7812 */ /* 0x000fe200078cc0ff */
[----:B------:R-:W-:Y:S01]  /*c380*/  FFMA.FTZ R64, R145, R64, R66 ;  /* 0x0000004091407223 */ /* 0x000fe20000010042 */
[----:B------:R-:W-:Y:S02]  /*c390*/  FFMA.FTZ R66, R198, R141, R140 ;  /* 0x0000008dc6427223 */ /* 0x000fe4000001008c */
[----:B------:R-:W-:Y:S02]  /*c3a0*/  FSEL R139, R111, RZ, P2 ;  /* 0x000000ff6f8b7208 */ /* 0x000fe40001000000 */
[----:B------:R-:W-:Y:S01]  /*c3b0*/  ISETP.GE.U32.AND P2, PT, R166, RZ, PT ;  /* 0x000000ffa600720c */ /* 0x000fe20003f46070 */
[----:B------:R-:W-:Y:S01]  /*c3c0*/  FADD.FTZ R66, R200, -R66 ;  /* 0x80000042c8427221 */ /* 0x000fe20000010000 */
[C---:B------:R-:W-:Y:S01]  /*c3d0*/  F2FP.F16.F32.PACK_AB R67, R64.reuse, R67 ;  /* 0x000000434043723e */ /* 0x040fe200000000ff */
[----:B------:R-:W-:Y:S01]  /*c3e0*/  FMUL.FTZ R64, R64, UR13 ;  /* 0x0000000d40407c20 */ /* 0x000fe20008410000 */
[----:B------:R-:W-:Y:S01]  /*c3f0*/  ISETP.GE.U32.AND.EX P2, PT, R167, 0x1000000, PT, P2 ;  /* 0x01000000a700780c */ /* 0x000fe20003f46120 */
[----:B------:R-:W-:Y:S01]  /*c400*/  FFMA.FTZ R66, R145, R66, R108 ;  /* 0x0000004291427223 */ /* 0x000fe2000001006c */
[----:B------:R-:W-:-:S02]  /*c410*/  FSEL R111, R111, RZ, P6 ;  /* 0x000000ff6f6f7208 */ /* 0x000fc40003000000 */
[----:B------:R-:W-:Y:S01]  /*c420*/  FSEL R65, R64, RZ, P5 ;  /* 0x000000ff40417208 */ /* 0x000fe20002800000 */
[----:B------:R-:W-:Y:S01]  /*c430*/  FMUL.FTZ R110, R66, UR13 ;  /* 0x0000000d426e7c20 */ /* 0x000fe20008410000 */
[----:B------:R-:W-:Y:S02]  /*c440*/  FSEL R64, R64, RZ, P2 ;  /* 0x000000ff40407208 */ /* 0x000fe40001000000 */
[----:B------:R-:W-:Y:S01]  /*c450*/  F2FP.F16.F32.PACK_AB R111, R65, R111 ;  /* 0x0000006f416f723e */ /* 0x000fe200000000ff */
[----:B------:R-:W-:Y:S01]  /*c460*/  HADD2.F32 R65, -RZ, R42.H1_H1 ;  /* 0x3000002aff417230 */ /* 0x000fe20000004100 */
[----:B------:R-:W-:Y:S01]  /*c470*/  F2FP.F16.F32.PACK_AB R139, R64, R139 ;  /* 0x0000008b408b723e */ /* 0x000fe200000000ff */
[----:B------:R-:W-:Y:S01]  /*c480*/  FFMA.FTZ R64, R201, R141, R140 ;  /* 0x0000008dc9407223 */ /* 0x000fe2000001008c */
[----:B------:R-:W-:Y:S02]  /*c490*/  LOP3.LUT P6, RZ, R167, 0xff, RZ, 0xc0, !PT ;  /* 0x000000ffa7ff7812 */ /* 0x000fe400078cc0ff */
[C---:B------:R-:W-:Y:S01]  /*c4a0*/  LOP3.LUT P2, RZ, R165.reuse, 0xff00, RZ, 0xc0, !PT ;  /* 0x0000ff00a5ff7812 */ /* 0x040fe2000784c0ff */
[----:B------:R-:W-:Y:S01]  /*c4b0*/  FADD.FTZ R64, R202, -R64 ;  /* 0x80000040ca407221 */ /* 0x000fe20000010000 */
[----:B------:R-:W-:-:S03]  /*c4c0*/  LOP3.LUT P5, RZ, R165, 0xff, RZ, 0xc0, !PT ;  /* 0x000000ffa5ff7812 */ /* 0x000fc600078ac0ff */
        /* <DEDUP_REMOVED lines=25> */
[----:B------:R-:W-:Y:S01]  /*c660*/  F2FP.F16.F32.PACK_AB R65, R65, R64 ;  /* 0x000000404141723e */ /* 0x000fe200000000ff */
[----:B------:R-:W-:Y:S01]  /*c670*/  FFMA.FTZ R64, R146, R141, R140 ;  /* 0x0000008d92407223 */ /* 0x000fe2000001008c */
[----:B------:R-:W-:Y:S02]  /*c680*/  FSEL R109, R109, RZ, P5 ;  /* 0x000000ff6d6d7208 */ /* 0x000fe40002800000 */
[----:B------:R-:W-:Y:S01]  /*c690*/  FSEL R136, R137, RZ, P2 ;  /* 0x000000ff89887208 */ /* 0x000fe20001000000 */
[----:B------:R-:W-:Y:S01]  /*c6a0*/  FADD.FTZ R64, R193, -R64 ;  /* 0x80000040c1407221 */ /* 0x000fe20000010000 */
[----:B------:R-:W-:-:S02]  /*c6b0*/  FSEL R137, R137, RZ, P6 ;  /* 0x000000ff89897208 */ /* 0x000fc40003000000 */
[----:B------:R-:W-:Y:S01]  /*c6c0*/  F2FP.F16.F32.PACK_AB R109, R136, R109 ;  /* 0x0000006d886d723e */ /* 0x000fe200000000ff */
[--C-:B------:R-:W-:Y:S01]  /*c6d0*/  HADD2.F32 R136, -RZ, R40.reuse.H1_H1 ;  /* 0x30000028ff887230 */ /* 0x100fe20000004100 */
[----:B------:R-:W-:Y:S01]  /*c6e0*/  F2FP.F16.F32.PACK_AB R137, R137, R108 ;  /* 0x0000006c8989723e */ /* 0x000fe200000000ff */
[----:B------:R-:W-:Y:S01]  /*c6f0*/  HADD2.F32 R108, -RZ, R40.H0_H0 ;  /* 0x20000028ff6c7230 */ /* 0x000fe20000004100 */
[----:B------:R-:W-:Y:S02]  /*c700*/  LOP3.LUT P6, RZ, R166, 0xff00, RZ, 0xc0, !PT ;  /* 0x0000ff00a6ff7812 */ /* 0x000fe400078cc0ff */
[----:B------:R-:W-:Y:S02]  /*c710*/  LOP3.LUT P5, RZ, R164, 0xff, RZ, 0xc0, !PT ;  /* 0x000000ffa4ff7812 */ /* 0x000fe400078ac0ff */
[----:B------:R-:W-:Y:S01]  /*c720*/  FFMA.FTZ R64, R145, R64, R108 ;  /* 0x0000004091407223 */ /* 0x000fe2000001006c */
[----:B------:R-:W-:Y:S01]  /*c730*/  FFMA.FTZ R108, R192, R141, R140 ;  /* 0x0000008dc06c7223 */ /* 0x000fe2000001008c */
[----:B------:R-:W-:-:S02]  /*c740*/  LOP3.LUT P2, RZ, R164, 0xff00, RZ, 0xc0, !PT ;  /* 0x0000ff00a4ff7812 */ /* 0x000fc4000784c0ff */
[----:B------:R-:W-:Y:S01]  /*c750*/  FMUL.FTZ R141, R64, UR13 ;  /* 0x0000000d408d7c20 */ /* 0x000fe20008410000 */
[----:B------:R-:W-:-:S04]  /*c760*/  FADD.FTZ R108, R195, -R108 ;  /* 0x8000006cc36c7221 */ /* 0x000fc80000010000 */
[----:B------:R-:W-:Y:S01]  /*c770*/  FFMA.FTZ R140, R145, R108, R136 ;  /* 0x0000006c918c7223 */ /* 0x000fe20000010088 */
[----:B------:R-:W-:-:S03]  /*c780*/  FSEL R142, R141, RZ, P5 ;  /* 0x000000ff8d8e7208 */ /* 0x000fc60002800000 */
[C---:B------:R-:W-:Y:S01]  /*c790*/  FMUL.FTZ R108, R140.reuse, UR13 ;  /* 0x0000000d8c6c7c20 */ /* 0x040fe20008410000 */
[----:B------:R-:W-:-:S04]  /*c7a0*/  F2FP.F16.F32.PACK_AB R64, R140, R64 ;  /* 0x000000408c40723e */ /* 0x000fc800000000ff */
[----:B------:R-:W-:Y:S02]  /*c7b0*/  FSEL R136, R108, RZ, P6 ;  /* 0x000000ff6c887208 */ /* 0x000fe40003000000 */
[----:B------:R-:W-:Y:S02]  /*c7c0*/  LOP3.LUT P6, RZ, R166, 0xff, RZ, 0xc0, !PT ;  /* 0x000000ffa6ff7812 */ /* 0x000fe400078cc0ff */
[----:B------:R-:W-:Y:S02]  /*c7d0*/  FSEL R108, R108, RZ, P2 ;  /* 0x000000ff6c6c7208 */ /* 0x000fe40001000000 */
[----:B------:R-:W-:Y:S02]  /*c7e0*/  FSEL R141, R141, RZ, P6 ;  /* 0x000000ff8d8d7208 */ /* 0x000fe40003000000 */
[----:B------:R-:W-:Y:S02]  /*c7f0*/  F2FP.F16.F32.PACK_AB R108, R108, R142 ;  /* 0x0000008e6c6c723e */ /* 0x000fe400000000ff */
[----:B------:R-:W-:Y:S01]  /*c800*/  F2FP.F16.F32.PACK_AB R136, R136, R141 ;  /* 0x0000008d8888723e */ /* 0x000fe200000000ff */
[----:B------:R-:W-:Y:S06]  /*c810*/  BRA `(.L_x_3654) ;  /* 0x0000001c00ac7947 */ /* 0x000fec0003800000 */
.L_x_3653:
[-CC-:B0123--:R-:W-:Y:S01]  /*c820*/  FFMA.FTZ R111, R203, R141.reuse, R140.reuse ;  /* 0x0000008dcb6f7223 */ /* 0x18ffe2000001008c */
        /* <DEDUP_REMOVED lines=79> */
[----:B------:R-:W-:-:S02]  /*cd20*/  F2FP.F16.F32.PACK_AB R108, R108, R141 ;  /* 0x0000008d6c6c723e */ /* 0x000fc400000000ff */
[----:B------:R-:W-:Y:S01]  /*cd30*/  F2FP.F16.F32.PACK_AB R136, R136, R140 ;  /* 0x0000008c8888723e */ /* 0x000fe200000000ff */
[----:B------:R-:W-:Y:S06]  /*cd40*/  BRA `(.L_x_3654) ;  /* 0x0000001800607947 */ /* 0x000fec0003800000 */
.L_x_3652:
[----:B0123--:R-:W0:Y:S02]  /*cd50*/  LDC.64 R108, c[0x0][0x478] ;  /* 0x00011e00ff6c7b82 */ /* 0x00fe240000000a00 */
[----:B0-----:R-:W-:-:S04]  /*cd60*/  ISETP.NE.U32.AND P1, PT, R108, RZ, PT ;  /* 0x000000ff6c00720c */ /* 0x001fc80003f25070 */
[----:B------:R-:W-:-:S13]  /*cd70*/  ISETP.NE.AND.EX P1, PT, R109, RZ, PT, P1 ;  /* 0x000000ff6d00720c */ /* 0x000fda0003f25310 */
[----:B------:R-:W-:Y:S05]  /*cd80*/  @!P1 BRA `(.L_x_3655) ;  /* 0x00000004003c9947 */ /* 0x000fea0003800000 */
[-CC-:B------:R-:W-:Y:S01]  /*cd90*/  FFMA.FTZ R67, R205, R141.reuse, R140.reuse ;  /* 0x0000008dcd437223 */ /* 0x180fe2000001008c */
[-CC-:B------:R-:W-:Y:S01]  /*cda0*/  FFMA.FTZ R65, R203, R141.reuse, R140.reuse ;  /* 0x0000008dcb417223 */ /* 0x180fe2000001008c */
[----:B------:R-:W-:Y:S02]  /*cdb0*/  ISETP.GE.U32.AND P2, PT, R166, RZ, PT ;  /* 0x000000ffa600720c */ /* 0x000fe40003f46070 */
[----:B------:R-:W-:Y:S01]  /*cdc0*/  FADD.FTZ R66, R206, -R67 ;  /* 0x80000043ce427221 */ /* 0x000fe20000010000 */
[----:B------:R-:W-:Y:S01]  /*cdd0*/  FADD.FTZ R64, R204, -R65 ;  /* 0x80000041cc407221 */ /* 0x000fe20000010000 */
[----:B------:R-:W-:Y:S02]  /*cde0*/  ISETP.GE.U32.AND P5, PT, R164, RZ, PT ;  /* 0x000000ffa400720c */ /* 0x000fe40003fa6070 */
[C---:B-----5:R-:W-:Y:S01]  /*cdf0*/  FMUL.FTZ R67, R145.reuse, R66 ;  /* 0x0000004291437220 */ /* 0x060fe20000410000 */
[----:B------:R-:W-:Y:S01]  /*ce00*/  FMUL.FTZ R64, R145, R64 ;  /* 0x0000004091407220 */ /* 0x000fe20000410000 */
[----:B------:R-:W-:Y:S01]  /*ce10*/  ISETP.GE.U32.AND.EX P2, PT, R167, 0x1000000, PT, P2 ;  /* 0x01000000a700780c */ /* 0x000fe20003f46120 */
[----:B------:R-:W-:Y:S01]  /*ce20*/  FFMA.FTZ R66, R198, R141, R140 ;  /* 0x0000008dc6427223 */ /* 0x000fe2000001008c */
[----:B------:R-:W-:Y:S01]  /*ce30*/  FMUL.FTZ R111, R67, UR13 ;  /* 0x0000000d436f7c20 */ /* 0x000fe20008410000 */
[----:B------:R-:W-:-:S02]  /*ce40*/  LOP3.LUT P6, RZ, R165, 0xff0000, RZ, 0xc0, !PT ;  /* 0x00ff0000a5ff7812 */ /* 0x000fc400078cc0ff */
[----:B------:R-:W-:Y:S01]  /*ce50*/  F2FP.F16.F32.PACK_AB R67, R67, R64 ;  /* 0x000000404343723e */ /* 0x000fe200000000ff */
[----:B------:R-:W-:Y:S01]  /*ce60*/  FMUL.FTZ R64, R64, UR13 ;  /* 0x0000000d40407c20 */ /* 0x000fe20008410000 */
[----:B------:R-:W-:Y:S01]  /*ce70*/  ISETP.GE.U32.AND.EX P5, PT, R165, 0x1000000, PT, P5 ;  /* 0x01000000a500780c */ /* 0x000fe20003fa6150 */
[----:B------:R-:W-:Y:S01]  /*ce80*/  FADD.FTZ R66, R200, -R66 ;  /* 0x80000042c8427221 */ /* 0x000fe20000010000 */
[C---:B------:R-:W-:Y:S02]  /*ce90*/  FSEL R139, R111.reuse, RZ, P2 ;  /* 0x000000ff6f8b7208 */ /* 0x040fe40001000000 */
[----:B------:R-:W-:Y:S01]  /*cea0*/  FSEL R111, R111, RZ, P5 ;  /* 0x000000ff6f6f7208 */ /* 0x000fe20002800000 */
[----:B------:R-:W-:Y:S01]  /*ceb0*/  FMUL.FTZ R66, R145, R66 ;  /* 0x0000004291427220 */ /* 0x000fe20000410000 */
[----:B------:R-:W-:Y:S02]  /*cec0*/  FSEL R65, R64, RZ, P6 ;  /* 0x000000ff40417208 */ /* 0x000fe40003000000 */
[----:B------:R-:W-:Y:S01]  /*ced0*/  LOP3.LUT P2, RZ, R167, 0xff0000, RZ, 0xc0, !PT ;  /* 0x00ff0000a7ff7812 */ /* 0x000fe2000784c0ff */
[----:B------:R-:W-:Y:S01]  /*cee0*/  FMUL.FTZ R110, R66, UR13 ;  /* 0x0000000d426e7c20 */ /* 0x000fe20008410000 */
[----:B------:R-:W-:Y:S01]  /*cef0*/  F2FP.F16.F32.PACK_AB R111, R111, R65 ;  /* 0x000000416f6f723e */ /* 0x000fe200000000ff */
[----:B------:R-:W-:Y:S01]  /*cf00*/  FFMA.FTZ R65, R201, R141, R140 ;  /* 0x0000008dc9417223 */ /* 0x000fe2000001008c */
[----:B------:R-:W-:-:S02]  /*cf10*/  FSEL R64, R64, RZ, P2 ;  /* 0x000000ff40407208 */ /* 0x000fc40001000000 */
[----:B------:R-:W-:Y:S01]  /*cf20*/  LOP3.LUT P6, RZ, R167, 0xff, RZ, 0xc0, !PT ;  /* 0x000000ffa7ff7812 */ /* 0x000fe200078cc0ff */
[----:B------:R-:W-:Y:S01]  /*cf30*/  FADD.FTZ R65, R202, -R65 ;  /* 0x80000041ca417221 */ /* 0x000fe20000010000 */
[----:B------:R-:W-:Y:S02]  /*cf40*/  F2FP.F16.F32.PACK_AB R139, R139, R64 ;  /* 0x000000408b8b723e */ /* 0x000fe400000000ff */
[----:B------:R-:W-:Y:S01]  /*cf50*/  LOP3.LUT P2, RZ, R165, 0xff00, RZ, 0xc0, !PT ;  /* 0x0000ff00a5ff7812 */ /* 0x000fe2000784c0ff */
[----:B------:R-:W-:Y:S01]  /*cf60*/  FMUL.FTZ R65, R145, R65 ;  /* 0x0000004191417220 */ /* 0x000fe20000410000 */
[----:B------:R-:W-:Y:S02]  /*cf70*/  FSEL R64, R110, RZ, P6 ;  /* 0x000000ff6e407208 */ /* 0x000fe40003000000 */
[----:B------:R-:W-:Y:S02]  /*cf80*/  LOP3.LUT P6, RZ, R167, 0xff00, RZ, 0xc0, !PT ;  /* 0x0000ff00a7ff7812 */ /* 0x000fe400078cc0ff */
[C---:B------:R-:W-:Y:S01]  /*cf90*/  F2FP.F16.F32.PACK_AB R66, R65.reuse, R66 ;  /* 0x000000424142723e */ /* 0x040fe200000000ff */
[----:B------:R-:W-:Y:S01]  /*cfa0*/  FMUL.FTZ R65, R65, UR13 ;  /* 0x0000000d41417c20 */ /* 0x000fe20008410000 */
[----:B------:R-:W-:-:S04]  /*cfb0*/  LOP3.LUT P5, RZ, R165, 0xff, RZ, 0xc0, !PT ;  /* 0x000000ffa5ff7812 */ /* 0x000fc800078ac0ff */
[C---:B------:R-:W-:Y:S02]  /*cfc0*/  FSEL R108, R65.reuse, RZ, P2 ;  /* 0x000000ff416c7208 */ /* 0x040fe40001000000 */
[----:B------:R-:W-:Y:S02]  /*cfd0*/  FSEL R65, R65, RZ, P6 ;  /* 0x000000ff41417208 */ /* 0x000fe40003000000 */
[----:B------:R-:W-:Y:S02]  /*cfe0*/  FSEL R110, R110, RZ, P5 ;  /* 0x000000ff6e6e7208 */ /* 0x000fe40002800000 */
        /* <DEDUP_REMOVED lines=8> */
[----:B------:R-:W-:Y:S01]  /*d070*/  FMUL.FTZ R65, R145, R65 ;  /* 0x0000004191417220 */ /* 0x000fe20000410000 */
[----:B------:R-:W-:Y:S02]  /*d080*/  LOP3.LUT P2, RZ, R164, 0xff000000, RZ, 0xc0, !PT ;  /* 0xff000000a4ff7812 */ /* 0x000fe4000784c0ff */
[----:B------:R-:W-:Y:S01]  /*d090*/  FMUL.FTZ R109, R64, UR13 ;  /* 0x0000000d406d7c20 */ /* 0x000fe20008410000 */
[C---:B------:R-:W-:Y:S01]  /*d0a0*/  FMUL.FTZ R137, R65.reuse, UR13 ;  /* 0x0000000d41897c20 */ /* 0x040fe20008410000 */
[----:B------:R-:W-:Y:S01]  /*d0b0*/  F2FP.F16.F32.PACK_AB R65, R65, R64 ;  /* 0x000000404141723e */ /* 0x000fe200000000ff */
[----:B------:R-:W-:Y:S01]  /*d0c0*/  FFMA.FTZ R64, R192, R141, R140 ;  /* 0x0000008dc0407223 */ /* 0x000fe2000001008c */
[----:B------:R-:W-:Y:S02]  /*d0d0*/  LOP3.LUT P5, RZ, R164, 0xff0000, RZ, 0xc0, !PT ;  /* 0x00ff0000a4ff7812 */ /* 0x000fe400078ac0ff */
[----:B------:R-:W-:Y:S01]  /*d0e0*/  FSEL R108, R109, RZ, P6 ;  /* 0x000000ff6d6c7208 */ /* 0x000fe20003000000 */
[----:B------:R-:W-:Y:S01]  /*d0f0*/  FADD.FTZ R64, R195, -R64 ;  /* 0x80000040c3407221 */ /* 0x000fe20000010000 */
[----:B------:R-:W-:-:S02]  /*d100*/  LOP3.LUT P6, RZ, R166, 0xff000000, RZ, 0xc0, !PT ;  /* 0xff000000a6ff7812 */ /* 0x000fc400078cc0ff */
[----:B------:R-:W-:Y:S01]  /*d110*/  FSEL R136, R137, RZ, P2 ;  /* 0x000000ff89887208 */ /* 0x000fe20001000000 */
[----:B------:R-:W-:Y:S01]  /*d120*/  FMUL.FTZ R64, R145, R64 ;  /* 0x0000004091407220 */ /* 0x000fe20000410000 */
[----:B------:R-:W-:Y:S02]  /*d130*/  FSEL R137, R137, RZ, P6 ;  /* 0x000000ff89897208 */ /* 0x000fe40003000000 */
[----:B------:R-:W-:Y:S02]  /*d140*/  FSEL R109, R109, RZ, P5 ;  /* 0x000000ff6d6d7208 */ /* 0x000fe40002800000 */
[----:B------:R-:W-:Y:S01]  /*d150*/  F2FP.F16.F32.PACK_AB R137, R137, R108 ;  /* 0x0000006c8989723e */ /* 0x000fe200000000ff */
[----:B------:R-:W-:Y:S01]  /*d160*/  FFMA.FTZ R108, R146, R141, R140 ;  /* 0x0000008d926c7223 */ /* 0x000fe2000001008c */
[----:B------:R-:W-:Y:S02]  /*d170*/  LOP3.LUT P6, RZ, R166, 0xff00, RZ, 0xc0, !PT ;  /* 0x0000ff00a6ff7812 */ /* 0x000fe400078cc0ff */
[----:B------:R-:W-:Y:S01]  /*d180*/  F2FP.F16.F32.PACK_AB R109, R136, R109 ;  /* 0x0000006d886d723e */ /* 0x000fe200000000ff */
[----:B------:R-:W-:Y:S01]  /*d190*/  FADD.FTZ R108, R193, -R108 ;  /* 0x8000006cc16c7221 */ /* 0x000fe20000010000 */
[----:B------:R-:W-:-:S02]  /*d1a0*/  LOP3.LUT P5, RZ, R164, 0xff, RZ, 0xc0, !PT ;  /* 0x000000ffa4ff7812 */ /* 0x000fc400078ac0ff */
[----:B------:R-:W-:Y:S01]  /*d1b0*/  LOP3.LUT P2, RZ, R164, 0xff00, RZ, 0xc0, !PT ;  /* 0x0000ff00a4ff7812 */ /* 0x000fe2000784c0ff */
[----:B------:R-:W-:Y:S01]  /*d1c0*/  FMUL.FTZ R140, R145, R108 ;  /* 0x0000006c918c7220 */ /* 0x000fe20000410000 */
[----:B------:R-:W-:-:S03]  /*d1d0*/  FMUL.FTZ R108, R64, UR13 ;  /* 0x0000000d406c7c20 */ /* 0x000fc60008410000 */
[----:B------:R-:W-:Y:S01]  /*d1e0*/  FMUL.FTZ R141, R140, UR13 ;  /* 0x0000000d8c8d7c20 */ /* 0x000fe20008410000 */
[----:B------:R-:W-:Y:S02]  /*d1f0*/  F2FP.F16.F32.PACK_AB R64, R64, R140 ;  /* 0x0000008c4040723e */ /* 0x000fe400000000ff */
[----:B------:R-:W-:Y:S02]  /*d200*/  FSEL R136, R108, RZ, P6 ;  /* 0x000000ff6c887208 */ /* 0x000fe40003000000 */
[----:B------:R-:W-:Y:S02]  /*d210*/  LOP3.LUT P6, RZ, R166, 0xff, RZ, 0xc0, !PT ;  /* 0x000000ffa6ff7812 */ /* 0x000fe400078cc0ff */
[C---:B------:R-:W-:Y:S02]  /*d220*/  FSEL R142, R141.reuse, RZ, P5 ;  /* 0x000000ff8d8e7208 */ /* 0x040fe40002800000 */
[----:B------:R-:W-:Y:S02]  /*d230*/  FSEL R108, R108, RZ, P2 ;  /* 0x000000ff6c6c7208 */ /* 0x000fe40001000000 */
[----:B------:R-:W-:-:S02]  /*d240*/  FSEL R141, R141, RZ, P6 ;  /* 0x000000ff8d8d7208 */ /* 0x000fc40003000000 */
[----:B------:R-:W-:Y:S02]  /*d250*/  F2FP.F16.F32.PACK_AB R108, R108, R142 ;  /* 0x0000008e6c6c723e */ /* 0x000fe400000000ff */
[----:B------:R-:W-:Y:S01]  /*d260*/  F2FP.F16.F32.PACK_AB R136, R136, R141 ;  /* 0x0000008d8888723e */ /* 0x000fe200000000ff */
[----:B------:R-:W-:Y:S06]  /*d270*/  BRA `(.L_x_3654) ;  /* 0x0000001400147947 */ /* 0x000fec0003800000 */
.L_x_3655:
        /* <DEDUP_REMOVED lines=75> */
.L_x_3651:
        /* <DEDUP_REMOVED lines=16> */
[----:B------:R-:W-:-:S05]  /*d830*/  HADD2.F32 R64, -RZ, R43.H0_H0 ;  /* 0x2000002bff407230 */ /* 0x000fca0000004100 */
        /* <DEDUP_REMOVED lines=8> */
[C---:B------:R-:W-:Y:S02]  /*d8c0*/  LOP3.LUT P2, RZ, R167.reuse, 0xff, RZ, 0xc0, !PT ;  /* 0x000000ffa7ff7812 */ /* 0x040fe4000784c0ff */
[----:B------:R-:W-:Y:S01]  /*d8d0*/  F2FP.F16.F32.PACK_AB R139, R64, R65 ;  /* 0x00000041408b723e */ /* 0x000fe200000000ff */
[--C-:B------:R-:W-:Y:S01]  /*d8e0*/  HADD2.F32 R64, -RZ, R42.reuse.H0_H0 ;  /* 0x2000002aff407230 */ /* 0x100fe20000004100 */
[----:B------:R-:W-:Y:S01]  /*d8f0*/  LOP3.LUT P5, RZ, R167, 0xff00, RZ, 0xc0, !PT ;  /* 0x0000ff00a7ff7812 */ /* 0x000fe200078ac0ff */
        /* <DEDUP_REMOVED lines=8> */
[--C-:B------:R-:W-:Y:S01]  /*d980*/  HADD2.F32 R136, -RZ, R41.reuse.H1_H1 ;  /* 0x30000029ff887230 */ /* 0x100fe20000004100 */
[----:B------:R-:W-:Y:S02]  /*d990*/  FSEL R64, R64, RZ, P2 ;  /* 0x000000ff40407208 */ /* 0x000fe40001000000 */
[----:B------:R-:W-:Y:S02]  /*d9a0*/  FSEL R65, R65, RZ, P5 ;  /* 0x000000ff41417208 */ /* 0x000fe40002800000 */
[----:B------:R-:W-:Y:S02]  /*d9b0*/  LOP3.LUT P2, RZ, R166, 0xff0000, RZ, 0xc0, !PT ;  /* 0x00ff0000a6ff7812 */ /* 0x000fe4000784c0ff */
[----:B------:R-:W-:Y:S01]  /*d9c0*/  F2FP.F16.F32.PACK_AB R138, R65, R64 ;  /* 0x00000040418a723e */ /* 0x000fe200000000ff */
[----:B------:R-:W-:Y:S01]  /*d9d0*/  FFMA.FTZ R64, R194, R141, R140 ;  /* 0x0000008dc2407223 */ /* 0x000fe2000001008c */
[----:B------:R-:W-:Y:S01]  /*d9e0*/  HADD2.F32 R65, -RZ, R41.H0_H0 ;  /* 0x20000029ff417230 */ /* 0x000fe20000004100 */
[----:B------:R-:W-:-:S02]  /*d9f0*/  LOP3.LUT P5, RZ, R166, 0xff000000, RZ, 0xc0, !PT ;  /* 0xff000000a6ff7812 */ /* 0x000fc400078ac0ff */
        /* <DEDUP_REMOVED lines=28> */
.L_x_3657:
        /* <DEDUP_REMOVED lines=62> */
.L_x_3656:
        /* <DEDUP_REMOVED lines=15> */
[----:B------:R-:W-:Y:S01]  /*e090*/  F2FP.F16.F32.PACK_AB R67, R67, R66 ;  /* 0x000000424343723e */ /* 0x000fe200000000ff */
[----:B------:R-:W-:Y:S02]  /*e0a0*/  FFMA.FTZ R66, R198, R141, R140 ;  /* 0x0000008dc6427223 */ /* 0x000fe4000001008c */
        /* <DEDUP_REMOVED lines=45> */
.L_x_3658:
        /* <DEDUP_REMOVED lines=53> */
.L_x_3654:
        /* <DEDUP_REMOVED lines=9> */
.L_x_3650:
[----:B------:R-:W-:Y:S05]  /*e760*/  BSYNC.RECONVERGENT B1 ;  /* 0x0000000000017941 */ /* 0x000fea0003800200 */
.L_x_3649:
[----:B01234-:R-:W0:Y:S02]  /*e770*/  LDC.64 R136, c[0x0][0x380] ;  /* 0x0000e000ff887b82 */ /* 0x01fe240000000a00 */
[----:B0-----:R-:W-:-:S04]  /*e780*/  LEA R207, R136, R207, 0x2 ;  /* 0x000000cf88cf7211 */ /* 0x001fc800078e10ff */
[----:B------:R-:W-:-:S13]  /*e790*/  ISETP.GE.AND P0, PT, R207, R137, PT ;  /* 0x00000089cf00720c */ /* 0x000fda0003f06270 */
[----:B------:R-:W-:Y:S05]  /*e7a0*/  @!P0 BRA `(.L_x_3659) ;  /* 0xffffff2000808947 */ /* 0x000fea000383ffff */
.L_x_3597:
[----:B------:R-:W-:Y:S05]  /*e7b0*/  BSYNC B0 ;  /* 0x0000000000007941 */ /* 0x000fea0003800000 */
.L_x_3596:
        /* <DEDUP_REMOVED lines=116> */
[----:B------:R-:W-:Y:S01]  /*ef00*/  STS.128 [R0+0x1010], R104 ;  /* 0x0010106800007388 */ /* 0x000fe20000000c00 */
[----:B------:R-:W-:Y:S01]  /*ef10*/  IADD3 R48, PT, PT, R48, R225, RZ ;  /* 0x000000e130307210 */ /* 0x000fe20007ffe0ff */
[----:B------:R-:W-:Y:S01]  /*ef20*/  BAR.SYNC.DEFER_BLOCKING 0x0 ;  /* 0x0000000000007b1d */ /* 0x000fe20000010000 */
[----:B--2---:R-:W-:Y:S02]  /*ef30*/  IADD3.X R57, PT, PT, RZ, RZ, RZ, P0, !PT ;  /* 0x000000ffff397210 */ /* 0x004fe400007fe4ff */
[----:B------:R-:W-:Y:S02]  /*ef40*/  ISETP.GE.U32.AND P5, PT, R48, 0x180, PT ;  /* 0x000001803000780c */ /* 0x000fe40003fa6070 */
[----:B------:R-:W-:-:S02]  /*ef50*/  SHF.L.U64.HI R57, R50, 0x2, R57 ;  /* 0x0000000232397819 */ /* 0x000fc40000010239 */
[----:B------:R-:W-:Y:S02]  /*ef60*/  SHF.L.U32 R50, R50, 0x2, RZ ;  /* 0x0000000232327819 */ /* 0x000fe400000006ff */
[----:B------:R-:W-:Y:S02]  /*ef70*/  ISETP.GE.U32.AND P4, PT, R48, 0x280, PT ;  /* 0x000002803000780c */ /* 0x000fe40003f86070 */
[C---:B------:R-:W-:Y:S02]  /*ef80*/  IADD3 R52, P0, PT, R50.reuse, UR18, RZ ;  /* 0x0000001232347c10 */ /* 0x040fe4000ff1e0ff */
[----:B------:R-:W-:Y:S02]  /*ef90*/  IADD3 R50, P1, PT, R50, UR16, RZ ;  /* 0x0000001032327c10 */ /* 0x000fe4000ff3e0ff */
[----:B------:R-:W-:Y:S02]  /*efa0*/  IADD3.X R59, PT, PT, R57, UR19, RZ, P0, !PT ;  /* 0x00000013393b7c10 */ /* 0x000fe400087fe4ff */
[----:B------:R-:W-:-:S02]  /*efb0*/  ISETP.GE.U32.AND P0, PT, R48, 0x80, PT ;  /* 0x000000803000780c */ /* 0x000fc40003f06070 */
        /* <DEDUP_REMOVED lines=186> */
.L_x_3608:
        /* <DEDUP_REMOVED lines=8> */
.L_x_3661:
[----:B------:R-:W-:Y:S05]  /*fbe0*/  BSYNC B1 ;  /* 0x0000000000017941 */ /* 0x000fea0003800000 */
.L_x_3660:
        /* <DEDUP_REMOVED lines=9> */
.L_x_3662:
        /* <DEDUP_REMOVED lines=8> */
.L_x_3663:
[----:B------:R-:W-:Y:S02]  /*fd00*/  MOV R139, R141 ;  /* 0x0000008d008b7202 */ /* 0x000fe40000000f00 */
[----:B------:R-:W-:-:S05]  /*fd10*/  MOV R136, R142 ;  /* 0x0000008e00887202 */ /* 0x000fca0000000f00 */
[----:B------:R-:W-:Y:S01]  /*fd20*/  FADD.FTZ R140, R140, R136 ;  /* 0x000000888c8c7221 */ /* 0x000fe20000010000 */
[----:B------:R-:W-:-:S07]  /*fd30*/  MOV R136, 0xffffffff ;  /* 0xffffffff00887802 */ /* 0x000fce0000000f00 */
[----:B------:R-:W-:Y:S05]  /*fd40*/  WARPSYNC.COLLECTIVE R136, `(.L_x_3664) ;  /* 0x0000000088087348 */ /* 0x000fea0003c00000 */
[----:B------:R0:W1:Y:S02]  /*fd50*/  SHFL.BFLY P0, R142, R139, R138, R137 ;  /* 0x0c00008a8b8e7389 */ /* 0x0000640000000089 */
[----:B01----:R-:W-:Y:S05]  /*fd60*/  ENDCOLLECTIVE ;  /* 0x000000000000791b */ /* 0x003fea0003800000 */
.L_x_3664:
        /* <DEDUP_REMOVED lines=8> */
.L_x_3665:
[----:B------:R-:W-:Y:S02]  /*fdf0*/  MOV R139, R141 ;  /* 0x0000008d008b7202 */ /* 0x000fe40000000f00 */
[----:B------:R-:W-:-:S05]  /*fe00*/  MOV R136, R142 ;  /* 0x0000008e00887202 */ /* 0x000fca0000000f00 */
[----:B------:R-:W-:Y:S01]  /*fe10*/  FADD.FTZ R140, R140, R136 ;  /* 0x000000888c8c7221 */ /* 0x000fe20000010000 */
[----:B------:R-:W-:-:S07]  /*fe20*/  MOV R136, 0xffffffff ;  /* 0xffffffff00887802 */ /* 0x000fce0000000f00 */
[----:B------:R-:W-:Y:S05]  /*fe30*/  WARPSYNC.COLLECTIVE R136, `(.L_x_3666) ;  /* 0x0000000088087348 */ /* 0x000fea0003c00000 */
[----:B------:R0:W1:Y:S02]  /*fe40*/  SHFL.BFLY P0, R142, R139, R138, R137 ;  /* 0x0c00008a8b8e7389 */ /* 0x0000640000000089 */
[----:B01----:R-:W-:Y:S05]  /*fe50*/  ENDCOLLECTIVE ;  /* 0x000000000000791b */ /* 0x003fea0003800000 */
.L_x_3666:
        /* <DEDUP_REMOVED lines=8> */
.L_x_3667:
[----:B------:R-:W-:Y:S02]  /*fee0*/  MOV R139, R141 ;  /* 0x0000008d008b7202 */ /* 0x000fe40000000f00 */
[----:B------:R-:W-:-:S05]  /*fef0*/  MOV R136, R142 ;  /* 0x0000008e00887202 */ /* 0x000fca0000000f00 */
[----:B------:R-:W-:Y:S01]  /*ff00*/  FADD.FTZ R140, R140, R136 ;  /* 0x000000888c8c7221 */ /* 0x000fe20000010000 */
[----:B------:R-:W-:-:S07]  /*ff10*/  MOV R136, 0xffffffff ;  /* 0xffffffff00887802 */ /* 0x000fce0000000f00 */
[----:B------:R-:W-:Y:S05]  /*ff20*/  WARPSYNC.COLLECTIVE R136, `(.L_x_3668) ;  /* 0x0000000088087348 */ /* 0x000fea0003c00000 */
[----:B------:R0:W1:Y:S02]  /*ff30*/  SHFL.BFLY P0, R142, R139, R138, R137 ;  /* 0x0c00008a8b8e7389 */ /* 0x0000640000000089 */
[----:B01----:R-:W-:Y:S05]  /*ff40*/  ENDCOLLECTIVE ;  /* 0x000000000000791b */ /* 0x003fea0003800000 */
.L_x_3668:
        /* <DEDUP_REMOVED lines=8> */
.L_x_3669:
[----:B------:R-:W-:Y:S02]  /*ffd0*/  MOV R139, R141 ;  /* 0x0000008d008b7202 */ /* 0x000fe40000000f00 */
[----:B------:R-:W-:-:S07]  /*ffe0*/  MOV R143, R142 ;  /* 0x0000008e008f7202 */ /* 0x000fce0000000f00 */
[----:B------:R-:W-:Y:S05]  /*fff0*/  WARPSYNC.COLLECTIVE R136, `(.L_x_3670) ;  /* 0x0000000088087348 */ /* 0x000fea0003c00000 */
[----:B------:R0:W1:Y:S02]  /*10000*/  SHFL.BFLY P0, R142, R139, R138, R137 ;  /* 0x0c00008a8b8e7389 */ /* 0x0000640000000089 */
[----:B01----:R-:W-:Y:S05]  /*10010*/  ENDCOLLECTIVE ;  /* 0x000000000000791b */ /* 0x003fea0003800000 */
.L_x_3670:
[----:B------:R-:W-:Y:S01]  /*10020*/  MOV R136, R142 ;  /* 0x0000008e00887202 */ /* 0x000fe20000000f00 */
[----:B------:R-:W-:Y:S06]  /*10030*/  BRA `(.L_x_3671) ;  /* 0xffffff2800ac7947 */ /* 0x000fec000383ffff */
.L_x_3672:
        /* <DEDUP_REMOVED lines=12> */
.L_x_7134:


//--------------------- .text._ZN10layer_norm22ln_bwd_finalize_kernelINS_22Kernel_traits_finalizeILj1280Ef6__halfS2_S2_fjLb0ELj1024ELj4ENS_18Kernel_traits_baseILj1280EfS2_S2_S2_fjLj1024EEEEELb0ELb1EEEvNS_9BwdParamsE --------------------------
	.section	.text._ZN10layer_norm22ln_bwd_finalize_kernelINS_22Kernel_traits_finalizeILj1280Ef6__halfS2_S2_fjLb0ELj1024ELj4ENS_18Kernel_traits_baseILj1280EfS2_S2_S2_fjLj1024EEEEELb0ELb1EEEvNS_9BwdParamsE,"ax",@progbits
	.align	128
        .global         _ZN10layer_norm22ln_bwd_finalize_kernelINS_22Kernel_traits_finalizeILj1280Ef6__halfS2_S2_fjLb0ELj1024ELj4ENS_18Kernel_traits_baseILj1280EfS2_S2_S2_fjLj1024EEEEELb0ELb1EEEvNS_9BwdParamsE
        .type           _ZN10layer_norm22ln_bwd_finalize_kernelINS_22Kernel_traits_finalizeILj1280Ef6__halfS2_S2_fjLb0ELj1024ELj4ENS_18Kernel_traits_baseILj1280EfS2_S2_S2_fjLj1024EEEEELb0ELb1EEEvNS_9BwdParamsE,@function
        .size           _ZN10layer_norm22ln_bwd_finalize_kernelINS_22Kernel_traits_finalizeILj1280Ef6__halfS2_S2_fjLb0ELj1024ELj4ENS_18Kernel_traits_baseILj1280EfS2_S2_S2_fjLj1024EEEEELb0ELb1EEEvNS_9BwdParamsE,(.L_x_7135 - _ZN10layer_norm22ln_bwd_finalize_kernelINS_22Kernel_traits_finalizeILj1280Ef6__halfS2_S2_fjLb0ELj1024ELj4ENS_18Kernel_traits_baseILj1280EfS2_S2_S2_fjLj1024EEEEELb0ELb1EEEvNS_9BwdParamsE)
        .other          _ZN10layer_norm22ln_bwd_finalize_kernelINS_22Kernel_traits_finalizeILj1280Ef6__halfS2_S2_fjLb0ELj1024ELj4ENS_18Kernel_traits_baseILj1280EfS2_S2_S2_fjLj1024EEEEELb0ELb1EEEvNS_9BwdParamsE,@"STO_CUDA_ENTRY STV_DEFAULT"
_ZN10layer_norm22ln_bwd_finalize_kernelINS_22Kernel_traits_finalizeILj1280Ef6__halfS2_S2_fjLb0ELj1024ELj4ENS_18Kernel_traits_baseILj1280EfS2_S2_S2_fjLj1024EEEEELb0ELb1EEEvNS_9BwdParamsE:
.text._ZN10layer_norm22ln_bwd_finalize_kernelINS_22Kernel_traits_finalizeILj1280Ef6__halfS2_S2_fjLb0ELj1024ELj4ENS_18Kernel_traits_baseILj1280EfS2_S2_S2_fjLj1024EEEEELb0ELb1EEEvNS_9BwdParamsE:
        /* <DEDUP_REMOVED lines=77> */
.L_x_3677:
        /* <DEDUP_REMOVED lines=118> */
.L_x_3676:
[----:B------:R-:W-:Y:S05]  /*0c30*/  BSYNC.RECONVERGENT B1 ;  /* 0x0000000000017941 */ /* 0x000fea0003800200 */
.L_x_3675:
        /* <DEDUP_REMOVED lines=69> */
.L_x_3679:
[----:B------:R-:W-:Y:S05]  /*1090*/  BSYNC.RECONVERGENT B1 ;  /* 0x0000000000017941 */ /* 0x000fea0003800200 */
.L_x_3678:
        /* <DEDUP_REMOVED lines=38> */
.L_x_3681:
[----:B------:R-:W-:Y:S05]  /*1300*/  BSYNC.RECONVERGENT B1 ;  /* 0x0000000000017941 */ /* 0x000fea0003800200 */
.L_x_3680:
[----:B------:R-:W-:Y:S05]  /*1310*/  @!P1 BRA `(.L_x_3674) ;  /* 0x0000000000409947 */ /* 0x000fea0003800000 */
[----:B------:R-:W0:Y:S01]  /*1320*/  LDC R14, c[0x0][0x388] ;  /* 0x0000e200ff0e7b82 */ /* 0x000e220000000800 */
[----:B------:R-:W-:-:S07]  /*1330*/  IADD3 R12, PT, PT, -R54, RZ, RZ ;  /* 0x000000ff360c7210 */ /* 0x000fce0007ffe1ff */
[----:B------:R-:W1:Y:S08]  /*1340*/  LDC.64 R8, c[0x0][0x440] ;  /* 0x00011000ff087b82 */ /* 0x000e700000000a00 */
[----:B------:R-:W2:Y:S01]  /*1350*/  LDC.64 R10, c[0x0][0x448] ;  /* 0x00011200ff0a7b82 */ /* 0x000ea20000000a00 */
[----:B0-----:R-:W-:-:S05]  /*1360*/  IMAD R0, R3, R14, R0 ;  /* 0x0000000e03007224 */ /* 0x001fca00078e0200 */
[----:B------:R-:W-:-:S07]  /*1370*/  IADD3 R3, PT, PT, R57, R0, RZ ;  /* 0x0000000039037210 */ /* 0x000fce0007ffe0ff */
.L_x_3682:
        /* <DEDUP_REMOVED lines=10> */
.L_x_3674:
[----:B------:R-:W-:Y:S05]  /*1420*/  BSYNC.RECONVERGENT B0 ;  /* 0x0000000000007941 */ /* 0x000fea0003800200 */
.L_x_3673:
        /* <DEDUP_REMOVED lines=57> */
.L_x_3683:
        /* <DEDUP_REMOVED lines=12> */
.L_x_7135:


//--------------------- .text._ZN10layer_norm40ln_parallel_residual_bwd_finalize_kernelINS_22Kernel_traits_finalizeILj1280Ef6__halfS2_S2_fjLb0ELj1024ELj4ENS_18Kernel_traits_baseILj1280EfS2_S2_S2_fjLj1024EEEEELb1EEEvNS_9BwdParamsE --------------------------
	.section	.text._ZN10layer_norm40ln_parallel_residual_bwd_finalize_kernelINS_22Kernel_traits_finalizeILj1280Ef6__halfS2_S2_fjLb0ELj1024ELj4ENS_18Kernel_traits_baseILj1280EfS2_S2_S2_fjLj1024EEEEELb1EEEvNS_9BwdParamsE,"ax",@progbits
	.align	128
        .global         _ZN10layer_norm40ln_parallel_residual_bwd_finalize_kernelINS_22Kernel_traits_finalizeILj1280Ef6__halfS2_S2_fjLb0ELj1024ELj4ENS_18Kernel_traits_baseILj1280EfS2_S2_S2_fjLj1024EEEEELb1EEEvNS_9BwdParamsE
        .type           _ZN10layer_norm40ln_parallel_residual_bwd_finalize_kernelINS_22Kernel_traits_finalizeILj1280Ef6__halfS2_S2_fjLb0ELj1024ELj4ENS_18Kernel_traits_baseILj1280EfS2_S2_S2_fjLj1024EEEEELb1EEEvNS_9BwdParamsE,@function
        .size           _ZN10layer_norm40ln_parallel_residual_bwd_finalize_kernelINS_22Kernel_traits_finalizeILj1280Ef6__halfS2_S2_fjLb0ELj1024ELj4ENS_18Kernel_traits_baseILj1280EfS2_S2_S2_fjLj1024EEEEELb1EEEvNS_9BwdParamsE,(.L_x_7136 - _ZN10layer_norm40ln_parallel_residual_bwd_finalize_kernelINS_22Kernel_traits_finalizeILj1280Ef6__halfS2_S2_fjLb0ELj1024ELj4ENS_18Kernel_traits_baseILj1280EfS2_S2_S2_fjLj1024EEEEELb1EEEvNS_9BwdParamsE)
        .other          _ZN10layer_norm40ln_parallel_residual_bwd_finalize_kernelINS_22Kernel_traits_finalizeILj1280Ef6__halfS2_S2_fjLb0ELj1024ELj4ENS_18Kernel_traits_baseILj1280EfS2_S2_S2_fjLj1024EEEEELb1EEEvNS_9BwdParamsE,@"STO_CUDA_ENTRY STV_DEFAULT"
_ZN10layer_norm40ln_parallel_residual_bwd_finalize_kernelINS_22Kernel_traits_finalizeILj1280Ef6__halfS2_S2_fjLb0ELj1024ELj4ENS_18Kernel_traits_baseILj1280EfS2_S2_S2_fjLj1024EEEEELb1EEEvNS_9BwdParamsE:
.text._ZN10layer_norm40ln_parallel_residual_bwd_finalize_kernelINS_22Kernel_traits_finalizeILj1280Ef6__halfS2_S2_fjLb0ELj1024ELj4ENS_18Kernel_traits_baseILj1280EfS2_S2_S2_fjLj1024EEEEELb1EEEvNS_9BwdParamsE:
        /* <DEDUP_REMOVED lines=57> */
.L_x_3688:
        /* <DEDUP_REMOVED lines=112> */
.L_x_3687:
[----:B------:R-:W-:Y:S05]  /*0a90*/  BSYNC.RECONVERGENT B1 ;  /* 0x0000000000017941 */ /* 0x000fea0003800200 */
.L_x_3686:
        /* <DEDUP_REMOVED lines=67> */
.L_x_3690:
[----:B------:R-:W-:Y:S05]  /*0ed0*/  BSYNC.RECONVERGENT B1 ;  /* 0x0000000000017941 */ /* 0x000fea0003800200 */
.L_x_3689:
        /* <DEDUP_REMOVED lines=37> */
.L_x_3692:
[----:B------:R-:W-:Y:S05]  /*1130*/  BSYNC.RECONVERGENT B1 ;  /* 0x0000000000017941 */ /* 0x000fea0003800200 */
.L_x_3691:
        /* <DEDUP_REMOVED lines=19> */
.L_x_3685:
[----:B------:R-:W-:Y:S05]  /*1270*/  BSYNC.RECONVERGENT B0 ;  /* 0x0000000000007941 */ /* 0x000fea0003800200 */
.L_x_3684:
        /* <DEDUP_REMOVED lines=89> */
.L_x_3693:
        /* <DEDUP_REMOVED lines=15> */
.L_x_7136:


//--------------------- .text._ZN10layer_norm31ln_parallel_residual_bwd_kernelINS_13Kernel_traitsIf6__halfS2_S2_fjLj1280ELj1ELj4ELj1ELj16ENS_18Kernel_traits_baseILj1280EfS2_S2_S2_fjLj128EEEEELb1ELb1ELb1EEEvNS_9BwdParamsE --------------------------
	.section	.text._ZN10layer_norm31ln_parallel_residual_bwd_kernelINS_13Kernel_traitsIf6__halfS2_S2_fjLj1280ELj1ELj4ELj1ELj16ENS_18Kernel_traits_baseILj1280EfS2_S2_S2_fjLj128EEEEELb1ELb1ELb1EEEvNS_9BwdParamsE,"ax",@progbits
	.align	128
        .global         _ZN10layer_norm31ln_parallel_residual_bwd_kernelINS_13Kernel_traitsIf6__halfS2_S2_fjLj1280ELj1ELj4ELj1ELj16ENS_18Kernel_traits_baseILj1280EfS2_S2_S2_fjLj128EEEEELb1ELb1ELb1EEEvNS_9BwdParamsE
        .type           _ZN10layer_norm31ln_parallel_residual_bwd_kernelINS_13Kernel_traitsIf6__halfS2_S2_fjLj1280ELj1ELj4ELj1ELj16ENS_18Kernel_traits_baseILj1280EfS2_S2_S2_fjLj128EEEEELb1ELb1ELb1EEEvNS_9BwdParamsE,@function
        .size           _ZN10layer_norm31ln_parallel_residual_bwd_kernelINS_13Kernel_traitsIf6__halfS2_S2_fjLj1280ELj1ELj4ELj1ELj16ENS_18Kernel_traits_baseILj1280EfS2_S2_S2_fjLj128EEEEELb1ELb1ELb1EEEvNS_9BwdParamsE,(.L_x_7137 - _ZN10layer_norm31ln_parallel_residual_bwd_kernelINS_13Kernel_traitsIf6__halfS2_S2_fjLj1280ELj1ELj4ELj1ELj16ENS_18Kernel_traits_baseILj1280EfS2_S2_S2_fjLj128EEEEELb1ELb1ELb1EEEvNS_9BwdParamsE)
        .other          _ZN10layer_norm31ln_parallel_residual_bwd_kernelINS_13Kernel_traitsIf6__halfS2_S2_fjLj1280ELj1ELj4ELj1ELj16ENS_18Kernel_traits_baseILj1280EfS2_S2_S2_fjLj128EEEEELb1ELb1ELb1EEEvNS_9BwdParamsE,@"STO_CUDA_ENTRY STV_DEFAULT"
_ZN10layer_norm31ln_parallel_residual_bwd_kernelINS_13Kernel_traitsIf6__halfS2_S2_fjLj1280ELj1ELj4ELj1ELj16ENS_18Kernel_traits_baseILj1280EfS2_S2_S2_fjLj128EEEEELb1ELb1ELb1EEEvNS_9BwdParamsE:
.text._ZN10layer_norm31ln_parallel_residual_bwd_kernelINS_13Kernel_traitsIf6__halfS2_S2_fjLj1280ELj1ELj4ELj1ELj16ENS_18Kernel_traits_baseILj1280EfS2_S2_S2_fjLj128EEEEELb1ELb1ELb1EEEvNS_9BwdParamsE:
        /* <DEDUP_REMOVED lines=78> */
[----:B------:R-:W-:-:S02]  /*04e0*/  HFMA2 R240, -RZ, RZ, 0, 0 ;  /* 0x00000000fff07431 */ /* 0x000fc400000001ff */
[----:B------:R-:W-:Y:S01]  /*04f0*/  HFMA2 R176, -RZ, RZ, 0, 0 ;  /* 0x00000000ffb07431 */ /* 0x000fe200000001ff */
[----:B------:R-:W5:Y:S01]  /*0500*/  LDG.E.128 R64, desc[UR10][R12.64+0x10] ;  /* 0x0000100a0c407981 */ /* 0x000f62000c1e1d00 */
[----:B------:R-:W-:Y:S02]  /*0510*/  CS2R R4, SRZ ;  /* 0x0000000000047805 */ /* 0x000fe4000001ff00 */
[----:B------:R-:W-:Y:S02]  /*0520*/  CS2R R6, SRZ ;  /* 0x0000000000067805 */ /* 0x000fe4000001ff00 */
[----:B------:R-:W-:Y:S01]  /*0530*/  CS2R R8, SRZ ;  /* 0x0000000000087805 */ /* 0x000fe2000001ff00 */
[----:B------:R-:W5:Y:S01]  /*0540*/  LDG.E.128 R68, desc[UR10][R12.64+0x400] ;  /* 0x0004000a0c447981 */ /* 0x000f62000c1e1d00 */
[----:B------:R-:W-:Y:S02]  /*0550*/  CS2R R10, SRZ ;  /* 0x00000000000a7805 */ /* 0x000fe4000001ff00 */
[----:B------:R-:W-:-:S02]  /*0560*/  MOV R252, RZ ;  /* 0x000000ff00fc7202 */ /* 0x000fc40000000f00 */
[----:B------:R-:W-:Y:S01]  /*0570*/  CS2R R250, SRZ ;  /* 0x0000000000fa7805 */ /* 0x000fe2000001ff00 */
[----:B------:R-:W5:Y:S01]  /*0580*/  LDG.E.128 R72, desc[UR10][R12.64+0x410] ;  /* 0x0004100a0c487981 */ /* 0x000f62000c1e1d00 */
[----:B------:R-:W-:Y:S02]  /*0590*/  MOV R247, RZ ;  /* 0x000000ff00f77202 */ /* 0x000fe40000000f00 */
[----:B------:R-:W-:Y:S02]  /*05a0*/  CS2R R244, SRZ ;  /* 0x0000000000f47805 */ /* 0x000fe4000001ff00 */
[----:B------:R-:W-:Y:S01]  /*05b0*/  CS2R R242, SRZ ;  /* 0x0000000000f27805 */ /* 0x000fe2000001ff00 */
[----:B------:R-:W5:Y:S01]  /*05c0*/  LDG.E.128 R76, desc[UR10][R12.64+0x800] ;  /* 0x0008000a0c4c7981 */ /* 0x000f62000c1e1d00 */
[----:B------:R-:W-:Y:S02]  /*05d0*/  MOV R239, RZ ;  /* 0x000000ff00ef7202 */ /* 0x000fe40000000f00 */
        /* <DEDUP_REMOVED lines=18> */
[----:B------:R1:W5:Y:S01]  /*0700*/  LDG.E.128 R96, desc[UR10][R12.64+0x1010] ;  /* 0x0010100a0c607981 */ /* 0x000362000c1e1d00 */
        /* <DEDUP_REMOVED lines=8> */
[----:B01----:R-:W-:-:S07]  /*0790*/  CS2R R12, SRZ ;  /* 0x00000000000c7805 */ /* 0x003fce000001ff00 */
.L_x_3738:
        /* <DEDUP_REMOVED lines=14> */
[----:B------:R-:W-:Y:S02]  /*0880*/  IMAD.WIDE.U32 R116, R193, 0x10, R132 ;  /* 0x00000010c1747825 */ /* 0x000fe400078e0084 */
[----:B------:R-:W2:Y:S04]  /*0890*/  LDG.E.128 R108, desc[UR10][R108.64] ;  /* 0x0000000a6c6c7981 */ /* 0x000ea8000c1e1d00 */
[----:B------:R-:W2:Y:S01]  /*08a0*/  LDG.E.128 R116, desc[UR10][R116.64] ;  /* 0x0000000a74747981 */ /* 0x000ea2000c1e1d00 */
[----:B------:R-:W-:-:S02]  /*08b0*/  IADD3 R192, PT, PT, R194, 0x40, RZ ;  /* 0x00000040c2c07810 */ /* 0x000fc40007ffe0ff */
[C---:B------:R-:W-:Y:S02]  /*08c0*/  IADD3 R178, PT, PT, R194.reuse, 0x60, RZ ;  /* 0x00000060c2b27810 */ /* 0x040fe40007ffe0ff */
[----:B------:R-:W-:Y:S01]  /*08d0*/  IADD3 R177, PT, PT, R194, 0x80, RZ ;  /* 0x00000080c2b17810 */ /* 0x000fe20007ffe0ff */
[----:B------:R-:W-:-:S04]  /*08e0*/  IMAD.WIDE.U32 R120, R193, 0x10, R144 ;  /* 0x00000010c1787825 */ /* 0x000fc800078e0090 */
[--C-:B------:R-:W-:Y:S02]  /*08f0*/  IMAD.WIDE.U32 R124, R192, 0x10, R132.reuse ;  /* 0x00000010c07c7825 */ /* 0x100fe400078e0084 */
[----:B------:R-:W2:Y:S02]  /*0900*/  LDG.E.128 R120, desc[UR10][R120.64] ;  /* 0x0000000a78787981 */ /* 0x000ea4000c1e1d00 */
[----:B------:R-:W-:Y:S02]  /*0910*/  IMAD.WIDE.U32 R128, R178, 0x10, R132 ;  /* 0x00000010b2807825 */ /* 0x000fe400078e0084 */
[----:B------:R-:W2:Y:S02]  /*0920*/  LDG.E.128 R124, desc[UR10][R124.64] ;  /* 0x0000000a7c7c7981 */ /* 0x000ea4000c1e1d00 */
[----:B---3--:R-:W-:Y:S02]  /*0930*/  IMAD.WIDE R136, R2, 0x4, R136 ;  /* 0x0000000402887825 */ /* 0x008fe400078e0288 */
[----:B------:R-:W3:Y:S02]  /*0940*/  LDG.E.128 R128, desc[UR10][R128.64] ;  /* 0x0000000a80807981 */ /* 0x000ee4000c1e1d00 */
[----:B------:R-:W-:-:S02]  /*0950*/  IMAD.WIDE.U32 R132, R177, 0x10, R132 ;  /* 0x00000010b1847825 */ /* 0x000fc400078e0084 */
[----:B------:R0:W3:Y:S02]  /*0960*/  LDG.E R195, desc[UR10][R136.64] ;  /* 0x0000000a88c37981 */ /* 0x0000e4000c1e1900 */
[--C-:B------:R-:W-:Y:S02]  /*0970*/  IMAD.WIDE.U32 R140, R178, 0x10, R144.reuse ;  /* 0x00000010b28c7825 */ /* 0x100fe400078e0090 */
[----:B------:R-:W3:Y:S04]  /*0980*/  LDG.E.128 R132, desc[UR10][R132.64] ;  /* 0x0000000a84847981 */ /* 0x000ee8000c1e1d00 */
[----:B------:R-:W3:Y:S01]  /*0990*/  LDG.E.128 R140, desc[UR10][R140.64] ;  /* 0x0000000a8c8c7981 */ /* 0x000ee2000c1e1d00 */
[----:B0-----:R-:W-:-:S04]  /*09a0*/  IMAD.WIDE.U32 R136, R192, 0x10, R144 ;  /* 0x00000010c0887825 */ /* 0x001fc800078e0090 */
[----:B------:R-:W-:Y:S01]  /*09b0*/  IMAD.WIDE.U32 R144, R177, 0x10, R144 ;  /* 0x00000010b1907825 */ /* 0x000fe200078e0090 */
[----:B------:R-:W-:Y:S01]  /*09c0*/  ISETP.NE.U32.AND P0, PT, RZ, UR14, PT ;  /* 0x0000000eff007c0c */ /* 0x000fe2000bf05070 */
[----:B------:R-:W3:Y:S04]  /*09d0*/  LDG.E.128 R136, desc[UR10][R136.64] ;  /* 0x0000000a88887981 */ /* 0x000ee8000c1e1d00 */
[----:B------:R-:W3:Y:S01]  /*09e0*/  LDG.E.128 R144, desc[UR10][R144.64] ;  /* 0x0000000a90907981 */ /* 0x000ee2000c1e1d00 */
[----:B----4-:R-:W-:-:S05]  /*09f0*/  IMAD.WIDE R180, R2, 0x4, R180 ;  /* 0x0000000402b47825 */ /* 0x010fca00078e02b4 */
[----:B------:R0:W4:Y:S02]  /*0a00*/  LDG.E R179, desc[UR10][R180.64] ;  /* 0x0000000ab4b37981 */ /* 0x000124000c1e1900 */
[----:B0-----:R-:W0:Y:S01]  /*0a10*/  LDC.64 R180, c[0x0][0x438] ;  /* 0x00010e00ffb47b82 */ /* 0x001e220000000a00 */
[----:B------:R-:W-:-:S13]  /*0a20*/  ISETP.NE.AND.EX P0, PT, RZ, UR15, PT, P0 ;  /* 0x0000000fff007c0c */ /* 0x000fda000bf05300 */
[----:B------:R-:W1:Y:S08]  /*0a30*/  @P0 LDC.64 R190, c[0x0][0x3b8] ;  /* 0x0000ee00ffbe0b82 */ /* 0x000e700000000a00 */
[----:B------:R-:W1:Y:S01]  /*0a40*/  @P0 LDC.64 R182, c[0x0][0x3b8] ;  /* 0x0000ee00ffb60b82 */ /* 0x000e620000000a00 */
[----:B0-----:R-:W-:-:S04]  /*0a50*/  ISETP.NE.U32.AND P1, PT, R180, RZ, PT ;  /* 0x000000ffb400720c */ /* 0x001fc80003f25070 */
[----:B------:R-:W-:-:S03]  /*0a60*/  ISETP.NE.AND.EX P1, PT, R181, RZ, PT, P1 ;  /* 0x000000ffb500720c */ /* 0x000fc60003f25310 */
[----:B------:R-:W0:Y:S08]  /*0a70*/  @P0 LDC.64 R186, c[0x0][0x3b8] ;  /* 0x0000ee00ffba0b82 */ /* 0x000e300000000a00 */
[----:B------:R-:W0:Y:S08]  /*0a80*/  @P0 LDC.64 R184, c[0x0][0x3b8] ;  /* 0x0000ee00ffb80b82 */ /* 0x000e300000000a00 */
[----:B------:R-:W0:Y:S01]  /*0a90*/  @P0 LDC.64 R188, c[0x0][0x3b8] ;  /* 0x0000ee00ffbc0b82 */ /* 0x000e220000000a00 */
[----:B-1----:R-:W-:Y:S01]  /*0aa0*/  @P0 IMAD.WIDE.U32 R190, R192, 0x8, R190 ;  /* 0x00000008c0be0825 */ /* 0x002fe200078e00be */
[----:B------:R-:W-:-:S03]  /*0ab0*/  ISETP.NE.AND P3, PT, RZ, UR7, PT ;  /* 0x00000007ff007c0c */ /* 0x000fc6000bf65270 */
[----:B------:R-:W-:Y:S01]  /*0ac0*/  @P0 IMAD.WIDE.U32 R182, R194, 0x8, R182 ;  /* 0x00000008c2b60825 */ /* 0x000fe200078e00b6 */
[----:B-----5:R-:W5:Y:S03]  /*0ad0*/  @P0 LDG.E.64 R170, desc[UR10][R190.64] ;  /* 0x0000000abeaa0981 */ /* 0x020f66000c1e1b00 */
[----:B0-----:R-:W-:Y:S01]  /*0ae0*/  @P0 IMAD.WIDE.U32 R186, R193, 0x8, R186 ;  /* 0x00000008c1ba0825 */ /* 0x001fe200078e00ba */
[----:B------:R-:W5:Y:S04]  /*0af0*/  @P0 LDG.E.64 R166, desc[UR10][R182.64] ;  /* 0x0000000ab6a60981 */ /* 0x000f68000c1e1b00 */
[----:B------:R-:W5:Y:S01]  /*0b00*/  @P0 LDG.E.64 R168, desc[UR10][R186.64] ;  /* 0x0000000abaa80981 */ /* 0x000f62000c1e1b00 */
[----:B------:R-:W-:-:S05]  /*0b10*/  @P0 IMAD.WIDE.U32 R184, R177, 0x8, R184 ;  /* 0x00000008b1b80825 */ /* 0x000fca00078e00b8 */
[----:B------:R-:W5:Y:S01]  /*0b20*/  @P0 LDG.E.64 R174, desc[UR10][R184.64] ;  /* 0x0000000ab8ae0981 */ /* 0x000f62000c1e1b00 */
[----:B------:R-:W-:-:S05]  /*0b30*/  @P0 IMAD.WIDE.U32 R188, R178, 0x8, R188 ;  /* 0x00000008b2bc0825 */ /* 0x000fca00078e00bc */
[----:B------:R-:W5:Y:S01]  /*0b40*/  @P0 LDG.E.64 R172, desc[UR10][R188.64] ;  /* 0x0000000abcac0981 */ /* 0x000f62000c1e1b00 */
[--C-:B--2---:R-:W-:Y:S02]  /*0b50*/  HADD2.F32 R234, -RZ, R112.reuse.H0_H0 ;  /* 0x20000070ffea7230 */ /* 0x104fe40000004100 */
[----:B------:R-:W-:Y:S02]  /*0b60*/  HADD2.F32 R232, -RZ, R112.H1_H1 ;  /* 0x30000070ffe87230 */ /* 0x000fe40000004100 */
[--C-:B------:R-:W-:Y:S02]  /*0b70*/  HADD2.F32 R230, -RZ, R113.reuse.H0_H0 ;  /* 0x20000071ffe67230 */ /* 0x100fe40000004100 */
[----:B------:R-:W-:Y:S02]  /*0b80*/  HADD2.F32 R228, -RZ, R113.H1_H1 ;  /* 0x30000071ffe47230 */ /* 0x000fe40000004100 */
[----:B------:R-:W0:Y:S01]  /*0b90*/  @P1 LDC.64 R112, c[0x0][0x438] ;  /* 0x00010e00ff701b82 */ /* 0x000e220000000a00 */
[----:B------:R-:W-:-:S02]  /*0ba0*/  HADD2.F32 R0, -RZ, R108.H0_H0 ;  /* 0x2000006cff007230 */ /* 0x000fc40000004100 */
[----:B------:R-:W-:Y:S02]  /*0bb0*/  HADD2.F32 R235, -RZ, R108.H1_H1 ;  /* 0x3000006cffeb7230 */ /* 0x000fe40000004100 */
[--C-:B------:R-:W-:Y:S02]  /*0bc0*/  HADD2.F32 R233, -RZ, R109.reuse.H0_H0 ;  /* 0x2000006dffe97230 */ /* 0x100fe40000004100 */
[----:B------:R-:W-:Y:S02]  /*0bd0*/  HADD2.F32 R231, -RZ, R109.H1_H1 ;  /* 0x3000006dffe77230 */ /* 0x000fe40000004100 */
[--C-:B------:R-:W-:Y:S01]  /*0be0*/  HADD2.F32 R217, -RZ, R118.reuse.H0_H0 ;  /* 0x20000076ffd97230 */ /* 0x100fe20000004100 */
[----:B------:R-:W1:Y:S01]  /*0bf0*/  @P1 LDC.64 R108, c[0x0][0x438] ;  /* 0x00010e00ff6c1b82 */ /* 0x000e620000000a00 */
[----:B------:R-:W-:Y:S02]  /*0c00*/  HADD2.F32 R215, -RZ, R118.H1_H1 ;  /* 0x30000076ffd77230 */ /* 0x000fe40000004100 */
[----:B------:R-:W-:-:S02]  /*0c10*/  HADD2.F32 R213, -RZ, R119.H0_H0 ;  /* 0x20000077ffd57230 */ /* 0x000fc40000004100 */
[----:B------:R-:W-:Y:S02]  /*0c20*/  HADD2.F32 R211, -RZ, R119.H1_H1 ;  /* 0x30000077ffd37230 */ /* 0x000fe40000004100 */
[--C-:B------:R-:W-:Y:S01]  /*0c30*/  HADD2.F32 R224, -RZ, R116.reuse.H0_H0 ;  /* 0x20000074ffe07230 */ /* 0x100fe20000004100 */
[----:B------:R-:W2:Y:S01]  /*0c40*/  @P1 LDC.64 R118, c[0x0][0x438] ;  /* 0x00010e00ff761b82 */ /* 0x000ea20000000a00 */
[----:B------:R-:W-:Y:S02]  /*0c50*/  HADD2.F32 R223, -RZ, R116.H1_H1 ;  /* 0x30000074ffdf7230 */ /* 0x000fe40000004100 */
[--C-:B------:R-:W-:Y:S02]  /*0c60*/  HADD2.F32 R221, -RZ, R117.reuse.H0_H0 ;  /* 0x20000075ffdd7230 */ /* 0x100fe40000004100 */
[----:B------:R-:W-:Y:S02]  /*0c70*/  HADD2.F32 R219, -RZ, R117.H1_H1 ;  /* 0x30000075ffdb7230 */ /* 0x000fe40000004100 */
[----:B0-----:R-:W-:Y:S01]  /*0c80*/  @P1 IMAD.WIDE.U32 R112, R193, 0x10, R112 ;  /* 0x00000010c1701825 */ /* 0x001fe200078e0070 */
[----:B------:R-:W0:Y:S04]  /*0c90*/  @P1 LDC.64 R116, c[0x0][0x438] ;  /* 0x00010e00ff741b82 */ /* 0x000e280000000a00 */
[----:B------:R3:W5:Y:S04]  /*0ca0*/  @P1 LDG.E.128 R52, desc[UR10][R112.64] ;  /* 0x0000000a70341981 */ /* 0x000768000c1e1d00 */
[----:B---3--:R-:W3:Y:S01]  /*0cb0*/  LDC.64 R112, c[0x0][0x3b0] ;  /* 0x0000ec00ff707b82 */ /* 0x008ee20000000a00 */
[----:B-1----:R-:W-:Y:S01]  /*0cc0*/  @P1 IMAD.WIDE.U32 R108, R194, 0x10, R108 ;  /* 0x00000010c26c1825 */ /* 0x002fe200078e006c */
[----:B------:R-:W-:-:S03]  /*0cd0*/  FSEL R241, R195, RZ, !P3 ;  /* 0x000000ffc3f17208 */ /* 0x000fc60005800000 */
[----:B--2---:R-:W-:Y:S01]  /*0ce0*/  @P1 IMAD.WIDE.U32 R118, R177, 0x10, R118 ;  /* 0x00000010b1761825 */ /* 0x004fe200078e0076 */
[----:B------:R3:W5:Y:S03]  /*0cf0*/  @P1 LDG.E.128 R56, desc[UR10][R108.64] ;  /* 0x0000000a6c381981 */ /* 0x000766000c1e1d00 */
[--C-:B------:R-:W-:Y:S01]  /*0d00*/  HADD2.F32 R218, -RZ, R121.reuse.H0_H0 ;  /* 0x20000079ffda7230 */ /* 0x100fe20000004100 */
[----:B------:R1:W5:Y:S01]  /*0d10*/  @P1 LDG.E.128 R40, desc[UR10][R118.64] ;  /* 0x0000000a76281981 */ /* 0x000362000c1e1d00 */
[----:B------:R-:W-:Y:S02]  /*0d20*/  HADD2.F32 R246, -RZ, R121.H1_H1 ;  /* 0x30000079fff67230 */ /* 0x000fe40000004100 */
[----:B------:R-:W-:Y:S02]  /*0d30*/  HADD2.F32 R191, -RZ, R122.H1_H1 ;  /* 0x3000007affbf7230 */ /* 0x000fe40000004100 */
[----:B------:R-:W-:-:S02]  /*0d40*/  HADD2.F32 R121, -RZ, R132.H0_H0 ;  /* 0x20000084ff797230 */ /* 0x000fc40000004100 */
[----:B0-----:R-:W-:-:S04]  /*0d50*/  @P1 IMAD.WIDE.U32 R116, R178, 0x10, R116 ;  /* 0x00000010b2741825 */ /* 0x001fc800078e0074 */
[--C-:B------:R-:W-:Y:S01]  /*0d60*/  HADD2.F32 R229, -RZ, R110.reuse.H0_H0 ;  /* 0x2000006effe57230 */ /* 0x100fe20000004100 */
[----:B------:R0:W5:Y:S01]  /*0d70*/  @P1 LDG.E.128 R44, desc[UR10][R116.64] ;  /* 0x0000000a742c1981 */ /* 0x000162000c1e1d00 */
[----:B------:R-:W-:Y:S02]  /*0d80*/  HADD2.F32 R227, -RZ, R110.H1_H1 ;  /* 0x3000006effe37230 */ /* 0x000fe40000004100 */
[--C-:B------:R-:W-:Y:S02]  /*0d90*/  HADD2.F32 R225, -RZ, R111.reuse.H0_H0 ;  /* 0x2000006fffe17230 */ /* 0x100fe40000004100 */
[----:B------:R-:W-:Y:S02]  /*0da0*/  HADD2.F32 R110, -RZ, R111.H1_H1 ;  /* 0x3000006fff6e7230 */ /* 0x000fe40000004100 */
[--C-:B------:R-:W-:Y:S02]  /*0db0*/  HADD2.F32 R222, -RZ, R120.reuse.H0_H0 ;  /* 0x20000078ffde7230 */ /* 0x100fe40000004100 */
[----:B------:R-:W-:-:S02]  /*0dc0*/  HADD2.F32 R220, -RZ, R120.H1_H1 ;  /* 0x30000078ffdc7230 */ /* 0x000fc40000004100 */
[----:B------:R-:W-:Y:S02]  /*0dd0*/  HADD2.F32 R249, -RZ, R122.H0_H0 ;  /* 0x2000007afff97230 */ /* 0x000fe40000004100 */
        /* <DEDUP_REMOVED lines=11> */
[----:B------:R-:W-:Y:S01]  /*0e90*/  HADD2.F32 R187, -RZ, R142.H1_H1 ;  /* 0x3000008effbb7230 */ /* 0x000fe20000004100 */
[----:B------:R-:W-:Y:S01]  /*0ea0*/  MOV R142, R191 ;  /* 0x000000bf008e7202 */ /* 0x000fe20000000f00 */
[----:B---3--:R-:W-:-:S04]  /*0eb0*/  IMAD.WIDE.U32 R108, R194, 0x8, R112 ;  /* 0x00000008c26c7825 */ /* 0x008fc800078e0070 */
[----:B------:R-:W-:-:S04]  /*0ec0*/  IMAD.WIDE.U32 R128, R193, 0x8, R112 ;  /* 0x00000008c1807825 */ /* 0x000fc800078e0070 */
[----:B------:R-:W-:-:S04]  /*0ed0*/  IMAD.WIDE.U32 R124, R192, 0x8, R112 ;  /* 0x00000008c07c7825 */ /* 0x000fc800078e0070 */
[----:B------:R-:W-:-:S04]  /*0ee0*/  IMAD.WIDE.U32 R122, R178, 0x8, R112 ;  /* 0x00000008b27a7825 */ /* 0x000fc800078e0070 */
[----:B-1----:R-:W-:-:S04]  /*0ef0*/  IMAD.WIDE.U32 R118, R177, 0x8, R112 ;  /* 0x00000008b1767825 */ /* 0x002fc800078e0070 */
[----:B------:R-:W-:Y:S01]  /*0f00*/  FADD.FTZ R112, -R241, R121 ;  /* 0x00000079f1707221 */ /* 0x000fe20000010100 */
[--C-:B------:R-:W-:Y:S02]  /*0f10*/  HADD2.F32 R189, -RZ, R143.reuse.H0_H0 ;  /* 0x2000008fffbd7230 */ /* 0x100fe40000004100 */
[----:B------:R-:W-:Y:S02]  /*0f20*/  HADD2.F32 R191, -RZ, R143.H1_H1 ;  /* 0x3000008fffbf7230 */ /* 0x000fe40000004100 */
[--C-:B0-----:R-:W-:Y:S01]  /*0f30*/  HADD2.F32 R117, -RZ, R145.reuse.H0_H0 ;  /* 0x20000091ff757230 */ /* 0x101fe20000004100 */
[----:B------:R-:W2:Y:S01]  /*0f40*/  LDL.LU R143, [R1+0x4] ;  /* 0x00000400018f7983 */ /* 0x000ea20000300800 */
[----:B------:R-:W-:-:S03]  /*0f50*/  HADD2.F32 R121, -RZ, R145.H1_H1 ;  /* 0x30000091ff797230 */ /* 0x000fc60000004100 */
[----:B------:R-:W3:Y:S01]  /*0f60*/  LDL.LU R145, [R1] ;  /* 0x0000000001917983 */ /* 0x000ee20000300800 */
[--C-:B------:R-:W-:Y:S02]  /*0f70*/  HADD2.F32 R226, -RZ, R114.reuse.H0_H0 ;  /* 0x20000072ffe27230 */ /* 0x100fe40000004100 */
[----:B------:R-:W-:Y:S02]  /*0f80*/  HADD2.F32 R212, -RZ, R114.H1_H1 ;  /* 0x30000072ffd47230 */ /* 0x000fe40000004100 */
[--C-:B------:R-:W-:Y:S02]  /*0f90*/  HADD2.F32 R214, -RZ, R115.reuse.H0_H0 ;  /* 0x20000073ffd67230 */ /* 0x100fe40000004100 */
[----:B------:R-:W-:Y:S02]  /*0fa0*/  HADD2.F32 R216, -RZ, R115.H1_H1 ;  /* 0x30000073ffd87230 */ /* 0x000fe40000004100 */
[--C-:B------:R-:W-:Y:S01]  /*0fb0*/  HADD2.F32 R202, -RZ, R126.reuse.H0_H0 ;  /* 0x2000007effca7230 */ /* 0x100fe20000004100 */
[----:B------:R-:W0:Y:S01]  /*0fc0*/  @P1 LDC.64 R114, c[0x0][0x438] ;  /* 0x00010e00ff721b82 */ /* 0x000e220000000a00 */
[----:B------:R-:W-:-:S02]  /*0fd0*/  HADD2.F32 R205, -RZ, R126.H1_H1 ;  /* 0x3000007effcd7230 */ /* 0x000fc40000004100 */
[C---:B------:R-:W-:Y:S01]  /*0fe0*/  FADD.FTZ R227, -R241.reuse, R227 ;  /* 0x000000e3f1e37221 */ /* 0x040fe20000010100 */
[--C-:B------:R-:W-:Y:S02]  /*0ff0*/  HADD2.F32 R207, -RZ, R127.reuse.H0_H0 ;  /* 0x2000007fffcf7230 */ /* 0x100fe40000004100 */
[----:B------:R-:W-:Y:S02]  /*1000*/  HADD2.F32 R209, -RZ, R127.H1_H1 ;  /* 0x3000007fffd17230 */ /* 0x000fe40000004100 */
[--C-:B------:R-:W-:Y:S02]  /*1010*/  HADD2.F32 R188, -RZ, R131.reuse.H0_H0 ;  /* 0x20000083ffbc7230 */ /* 0x100fe40000004100 */
[----:B------:R-:W-:Y:S02]  /*1020*/  HADD2.F32 R190, -RZ, R131.H1_H1 ;  /* 0x30000083ffbe7230 */ /* 0x000fe40000004100 */
[----:B------:R-:W-:Y:S02]  /*1030*/  HADD2.F32 R132, -RZ, R132.H1_H1 ;  /* 0x30000084ff847230 */ /* 0x000fe40000004100 */
[----:B------:R-:W-:Y:S01]  /*1040*/  FADD.FTZ R215, -R241, R215 ;  /* 0x000000d7f1d77221 */ /* 0x000fe20000010100 */
[----:B------:R-:W-:-:S02]  /*1050*/  HADD2.F32 R126, -RZ, R133.H0_H0 ;  /* 0x20000085ff7e7230 */ /* 0x000fc40000004100 */
[--C-:B------:R-:W-:Y:S02]  /*1060*/  HADD2.F32 R201, -RZ, R137.reuse.H0_H0 ;  /* 0x20000089ffc97230 */ /* 0x100fe40000004100 */
[----:B------:R-:W-:Y:S02]  /*1070*/  HADD2.F32 R203, -RZ, R137.H1_H1 ;  /* 0x30000089ffcb7230 */ /* 0x000fe40000004100 */
[----:B------:R-:W-:Y:S01]  /*1080*/  FADD.FTZ R245, R142, R245 ;  /* 0x000000f58ef57221 */ /* 0x000fe20000010000 */
[----:B------:R-:W-:Y:S02]  /*1090*/  HADD2.F32 R127, -RZ, R134.H0_H0 ;  /* 0x20000086ff7f7230 */ /* 0x000fe40000004100 */
[--C-:B------:R-:W-:Y:S02]  /*10a0*/  HADD2.F32 R204, -RZ, R138.reuse.H0_H0 ;  /* 0x2000008affcc7230 */ /* 0x100fe40000004100 */
[----:B------:R-:W-:Y:S02]  /*10b0*/  HADD2.F32 R206, -RZ, R138.H1_H1 ;  /* 0x3000008affce7230 */ /* 0x000fe40000004100 */
[----:B------:R-:W-:Y:S01]  /*10c0*/  FADD.FTZ R110, -R241, R110 ;  /* 0x0000006ef16e7221 */ /* 0x000fe20000010100 */
[----:B0-----:R-:W-:-:S04]  /*10d0*/  @P1 IMAD.WIDE.U32 R114, R192, 0x10, R114 ;  /* 0x00000010c0721825 */ /* 0x001fc800078e0072 */
[C---:B------:R-:W-:Y:S01]  /*10e0*/  FADD.FTZ R219, -R241.reuse, R219 ;  /* 0x000000dbf1db7221 */ /* 0x040fe20000010100 */
[----:B------:R-:W-:Y:S01]  /*10f0*/  HADD2.F32 R210, -RZ, R139.H1_H1 ;  /* 0x3000008bffd27230 */ /* 0x000fe20000004100 */
[----:B------:R0:W5:Y:S01]  /*1100*/  @P1 LDG.E.128 R48, desc[UR10][R114.64] ;  /* 0x0000000a72301981 */ /* 0x000162000c1e1d00 */
[----:B------:R-:W-:Y:S02]  /*1110*/  HADD2.F32 R131, -RZ, R135.H0_H0 ;  /* 0x20000087ff837230 */ /* 0x000fe40000004100 */
[----:B------:R-:W-:Y:S01]  /*1120*/  FADD.FTZ R116, -R241, R126 ;  /* 0x0000007ef1747221 */ /* 0x000fe20000010100 */
[----:B----4-:R-:W-:Y:S01]  /*1130*/  FMUL.FTZ R227, R179, R227 ;  /* 0x000000e3b3e37220 */ /* 0x010fe20000410000 */
[----:B------:R-:W-:Y:S01]  /*1140*/  FADD.FTZ R126, -R241, R127 ;  /* 0x0000007ff17e7221 */ /* 0x000fe20000010100 */
[----:B------:R-:W-:Y:S01]  /*1150*/  FMUL.FTZ R215, R179, R215 ;  /* 0x000000d7b3d77220 */ /* 0x000fe20000410000 */
[----:B------:R-:W-:Y:S02]  /*1160*/  HADD2.F32 R127, -RZ, R146.H0_H0 ;  /* 0x20000092ff7f7230 */ /* 0x000fe40000004100 */
[----:B------:R-:W-:-:S02]  /*1170*/  HADD2.F32 R197, -RZ, R136.H0_H0 ;  /* 0x20000088ffc57230 */ /* 0x000fc40000004100 */
[----:B------:R-:W-:Y:S02]  /*1180*/  HADD2.F32 R199, -RZ, R136.H1_H1 ;  /* 0x30000088ffc77230 */ /* 0x000fe40000004100 */
[C---:B0-----:R-:W-:Y:S01]  /*1190*/  FADD.FTZ R114, -R241.reuse, R132 ;  /* 0x00000084f1727221 */ /* 0x041fe20000010100 */
[----:B------:R-:W-:Y:S01]  /*11a0*/  FADD.FTZ R132, -R241, R131 ;  /* 0x00000083f1847221 */ /* 0x000fe20000010100 */
[----:B------:R-:W-:Y:S02]  /*11b0*/  HADD2.F32 R131, -RZ, R146.H1_H1 ;  /* 0x30000092ff837230 */ /* 0x000fe40000004100 */
[----:B------:R-:W-:Y:S01]  /*11c0*/  FADD.FTZ R13, R212, R13 ;  /* 0x0000000dd40d7221 */ /* 0x000fe20000010000 */
[--C-:B------:R-:W-:Y:S01]  /*11d0*/  HADD2.F32 R113, -RZ, R144.reuse.H0_H0 ;  /* 0x20000090ff717230 */ /* 0x100fe20000004100 */
[----:B------:R-:W4:Y:S01]  /*11e0*/  LDL.LU R146, [R1+0x8] ;  /* 0x0000080001927983 */ /* 0x000f220000300800 */
[----:B------:R-:W-:Y:S02]  /*11f0*/  HADD2.F32 R115, -RZ, R144.H1_H1 ;  /* 0x30000090ff737230 */ /* 0x000fe40000004100 */
[-C--:B------:R-:W-:Y:S01]  /*1200*/  FFMA.FTZ R161, R227, R212.reuse, R161 ;  /* 0x000000d4e3a17223 */ /* 0x080fe200000100a1 */
[----:B------:R-:W-:Y:S01]  /*1210*/  FMUL.FTZ R137, R65, R212 ;  /* 0x000000d441897220 */ /* 0x000fe20000410000 */
[----:B------:R-:W4:Y:S01]  /*1220*/  LDL.LU R144, [R1+0xc] ;  /* 0x00000c0001907983 */ /* 0x000f220000300800 */
[-C--:B------:R-:W-:Y:S01]  /*1230*/  FFMA.FTZ R153, R215, R142.reuse, R153 ;  /* 0x0000008ed7997223 */ /* 0x080fe20000010099 */
[----:B------:R-:W-:-:S02]  /*1240*/  FMUL.FTZ R212, R73, R142 ;  /* 0x0000008e49d47220 */ /* 0x000fc40000410000 */
[----:B------:R-:W4:Y:S01]  /*1250*/  LDL.LU R142, [R1+0x10] ;  /* 0x00001000018e7983 */ /* 0x000f220000300800 */
[----:B------:R-:W-:Y:S01]  /*1260*/  FADD.FTZ R243, R246, R243 ;  /* 0x000000f3f6f37221 */ /* 0x000fe20000010000 */
[----:B------:R-:W-:Y:S02]  /*1270*/  HADD2.F32 R238, -RZ, R140.H0_H0 ;  /* 0x2000008cffee7230 */ /* 0x000fe40000004100 */
[C---:B------:R-:W-:Y:S01]  /*1280*/  FADD.FTZ R236, -R241.reuse, R236 ;  /* 0x000000ecf1ec7221 */ /* 0x040fe20000010100 */
[C---:B------:R-:W-:Y:S01]  /*1290*/  FADD.FTZ R0, -R241.reuse, R0 ;  /* 0x00000000f1007221 */ /* 0x040fe20000010100 */
[C---:B------:R-:W-:Y:S01]  /*12a0*/  FADD.FTZ R235, -R241.reuse, R235 ;  /* 0x000000ebf1eb7221 */ /* 0x040fe20000010100 */
[C---:B------:R-:W-:Y:S01]  /*12b0*/  FADD.FTZ R233, -R241.reuse, R233 ;  /* 0x000000e9f1e97221 */ /* 0x040fe20000010100 */
[----:B------:R-:W-:Y:S01]  /*12c0*/  FADD.FTZ R18, R234, R18 ;  /* 0x00000012ea127221 */ /* 0x000fe20000010000 */
[C---:B------:R-:W-:Y:S01]  /*12d0*/  FADD.FTZ R231, -R241.reuse, R231 ;  /* 0x000000e7f1e77221 */ /* 0x040fe20000010100 */
[----:B------:R-:W-:Y:S01]  /*12e0*/  FADD.FTZ R17, R232, R17 ;  /* 0x00000011e8117221 */ /* 0x000fe20000010000 */
[C---:B------:R-:W-:Y:S01]  /*12f0*/  FADD.FTZ R229, -R241.reuse, R229 ;  /* 0x000000e5f1e57221 */ /* 0x040fe20000010100 */
[----:B------:R-:W-:Y:S01]  /*1300*/  FADD.FTZ R16, R230, R16 ;  /* 0x00000010e6107221 */ /* 0x000fe20000010000 */
[----:B------:R-:W-:Y:S01]  /*1310*/  FADD.FTZ R15, R228, R15 ;  /* 0x0000000fe40f7221 */ /* 0x000fe20000010000 */
[C---:B------:R-:W-:Y:S01]  /*1320*/  FADD.FTZ R224, -R241.reuse, R224 ;  /* 0x000000e0f1e07221 */ /* 0x040fe20000010100 */
[C---:B------:R-:W-:Y:S01]  /*1330*/  FADD.FTZ R195, -R241.reuse, R111 ;  /* 0x0000006ff1c37221 */ /* 0x040fe20000010100 */
[C---:B------:R-:W-:Y:S01]  /*1340*/  FADD.FTZ R223, -R241.reuse, R223 ;  /* 0x000000dff1df7221 */ /* 0x040fe20000010100 */
[----:B------:R-:W-:Y:S01]  /*1350*/  FADD.FTZ R239, R222, R239 ;  /* 0x000000efdeef7221 */ /* 0x000fe20000010000 */
[----:B------:R-:W-:Y:S01]  /*1360*/  FADD.FTZ R183, -R241, R183 ;  /* 0x000000b7f1b77221 */ /* 0x000fe20000010100 */
[----:B------:R-:W-:Y:S01]  /*1370*/  FADD.FTZ R240, R220, R240 ;  /* 0x000000f0dcf07221 */ /* 0x000fe20000010000 */
[----:B------:R-:W5:Y:S04]  /*1380*/  LDG.E.64 R108, desc[UR10][R108.64] ;  /* 0x0000000a6c6c7981 */ /* 0x000f68000c1e1b00 */
[----:B------:R-:W5:Y:S04]  /*1390*/  LDG.E.64 R128, desc[UR10][R128.64] ;  /* 0x0000000a80807981 */ /* 0x000f68000c1e1b00 */
[----:B------:R-:W5:Y:S04]  /*13a0*/  LDG.E.64 R124, desc[UR10][R124.64] ;  /* 0x0000000a7c7c7981 */ /* 0x000f68000c1e1b00 */
[----:B------:R-:W5:Y:S04]  /*13b0*/  LDG.E.64 R122, desc[UR10][R122.64] ;  /* 0x0000000a7a7a7981 */ /* 0x000f68000c1e1b00 */
[----:B------:R-:W5:Y:S01]  /*13c0*/  LDG.E.64 R118, desc[UR10][R118.64] ;  /* 0x0000000a76767981 */ /* 0x000f62000c1e1b00 */
[----:B--2---:R-:W-:Y:S01]  /*13d0*/  FADD.FTZ R143, R204, R143 ;  /* 0x0000008fcc8f7221 */ /* 0x004fe20000010000 */
[----:B---3--:R-:W-:-:S05]  /*13e0*/  FADD.FTZ R145, R203, R145 ;  /* 0x00000091cb917221 */ /* 0x008fca0000010000 */
[----:B------:R-:W-:Y:S04]  /*13f0*/  STL [R1], R145 ;  /* 0x0000009101007387 */ /* 0x000fe80000100800 */
[----:B------:R0:W-:Y:S04]  /*1400*/  STL [R1+0x4], R143 ;  /* 0x0000048f01007387 */ /* 0x0001e80000100800 */
[----:B0-----:R-:W2:Y:S01]  /*1410*/  LDL.LU R143, [R1+0x14] ;  /* 0x00001400018f7983 */ /* 0x001ea20000300800 */
[----:B------:R-:W-:Y:S01]  /*1420*/  MOV R138, R208 ;  /* 0x000000d0008a7202 */ /* 0x000fe20000000f00 */
[----:B------:R-:W-:-:S02]  /*1430*/  HADD2.F32 R208, -RZ, R139.H0_H0 ;  /* 0x2000008bffd07230 */ /* 0x000fc40000004100 */
[C---:B------:R-:W-:Y:S01]  /*1440*/  FMUL.FTZ R136, R179.reuse, R110 ;  /* 0x0000006eb3887220 */ /* 0x040fe20000410000 */
[----:B------:R-:W-:Y:S01]  /*1450*/  FMUL.FTZ R219, R179, R219 ;  /* 0x000000dbb3db7220 */ /* 0x000fe20000410000 */
[----:B------:R-:W-:Y:S01]  /*1460*/  FADD.FTZ R11, R216, R11 ;  /* 0x0000000bd80b7221 */ /* 0x000fe20000010000 */
[-C--:B------:R-:W-:Y:S01]  /*1470*/  FMUL.FTZ R110, R67, R216.reuse ;  /* 0x000000d8436e7220 */ /* 0x080fe20000410000 */
[----:B------:R-:W-:Y:S01]  /*1480*/  FFMA.FTZ R159, R136, R216, R159 ;  /* 0x000000d8889f7223 */ /* 0x000fe2000001009f */
[-C--:B------:R-:W-:Y:S01]  /*1490*/  FFMA.FTZ R155, R219, R246.reuse, R155 ;  /* 0x000000f6db9b7223 */ /* 0x080fe2000001009b */
[----:B------:R-:W-:Y:S01]  /*14a0*/  FMUL.FTZ R216, R71, R246 ;  /* 0x000000f647d87220 */ /* 0x000fe20000410000 */
[----:B----4-:R-:W-:Y:S01]  /*14b0*/  FADD.FTZ R146, R206, R146 ;  /* 0x00000092ce927221 */ /* 0x010fe20000010000 */
[----:B------:R-:W-:-:S04]  /*14c0*/  FADD.FTZ R144, R208, R144 ;  /* 0x00000090d0907221 */ /* 0x000fc80000010000 */
[----:B------:R0:W-:Y:S01]  /*14d0*/  STL [R1+0x8], R146 ;  /* 0x0000089201007387 */ /* 0x0001e20000100800 */
[----:B------:R-:W-:-:S03]  /*14e0*/  FADD.FTZ R142, R210, R142 ;  /* 0x0000008ed28e7221 */ /* 0x000fc60000010000 */
[----:B------:R-:W-:Y:S04]  /*14f0*/  STL [R1+0xc], R144 ;  /* 0x00000c9001007387 */ /* 0x000fe80000100800 */
[----:B0-----:R-:W3:Y:S04]  /*1500*/  LDL.LU R146, [R1+0x18] ;  /* 0x0000180001927983 */ /* 0x001ee80000300800 */
[----:B------:R0:W-:Y:S04]  /*1510*/  STL [R1+0x10], R142 ;  /* 0x0000108e01007387 */ /* 0x0001e80000100800 */
[----:B------:R-:W4:Y:S01]  /*1520*/  LDL.LU R246, [R1+0x1c] ;  /* 0x00001c0001f67983 */ /* 0x000f220000300800 */
[----:B0-----:R-:W-:Y:S01]  /*1530*/  FMUL.FTZ R142, R179, R236 ;  /* 0x000000ecb38e7220 */ /* 0x001fe20000410000 */
[----:B--2---:R-:W-:-:S05]  /*1540*/  FADD.FTZ R143, R238, R143 ;  /* 0x0000008fee8f7221 */ /* 0x004fca0000010000 */
[----:B------:R0:W-:Y:S04]  /*1550*/  STL [R1+0x14], R143 ;  /* 0x0000148f01007387 */ /* 0x0001e80000100800 */
[----:B------:R-:W2:Y:S01]  /*1560*/  LDL.LU R236, [R1+0x20] ;  /* 0x0000200001ec7983 */ /* 0x000ea20000300800 */
[C---:B------:R-:W-:Y:S01]  /*1570*/  FMUL.FTZ R0, R179.reuse, R0 ;  /* 0x00000000b3007220 */ /* 0x040fe20000410000 */
[----:B------:R-:W-:-:S03]  /*1580*/  FMUL.FTZ R235, R179, R235 ;  /* 0x000000ebb3eb7220 */ /* 0x000fc60000410000 */
[-C--:B------:R-:W-:Y:S01]  /*1590*/  FFMA.FTZ R176, R0, R234.reuse, R176 ;  /* 0x000000ea00b07223 */ /* 0x080fe200000100b0 */
[----:B------:R-:W-:Y:S01]  /*15a0*/  FMUL.FTZ R234, R60, R234 ;  /* 0x000000ea3cea7220 */ /* 0x000fe20000410000 */
[----:B------:R-:W-:Y:S01]  /*15b0*/  FMUL.FTZ R233, R179, R233 ;  /* 0x000000e9b3e97220 */ /* 0x000fe20000410000 */
[-C--:B------:R-:W-:Y:S01]  /*15c0*/  FFMA.FTZ R165, R235, R232.reuse, R165 ;  /* 0x000000e8eba57223 */ /* 0x080fe200000100a5 */
[----:B------:R-:W-:Y:S01]  /*15d0*/  FMUL.FTZ R232, R61, R232 ;  /* 0x000000e83de87220 */ /* 0x000fe20000410000 */
[----:B------:R-:W-:Y:S01]  /*15e0*/  FADD.FTZ R145, RZ, R234 ;  /* 0x000000eaff917221 */ /* 0x000fe20000010000 */
        /* <DEDUP_REMOVED lines=8> */
[----:B------:R-:W-:Y:S01]  /*1670*/  FADD.FTZ R14, R226, R14 ;  /* 0x0000000ee20e7221 */ /* 0x000fe20000010000 */
[-C--:B------:R-:W-:Y:S01]  /*1680*/  FFMA.FTZ R162, R229, R226.reuse, R162 ;  /* 0x000000e2e5a27223 */ /* 0x080fe200000100a2 */
[----:B------:R-:W-:Y:S01]  /*1690*/  FMUL.FTZ R226, R64, R226 ;  /* 0x000000e240e27220 */ /* 0x000fe20000410000 */
[----:B------:R-:W-:Y:S01]  /*16a0*/  FADD.FTZ R145, R228, R145 ;  /* 0x00000091e4917221 */ /* 0x000fe20000010000 */
[----:B------:R-:W-:Y:S01]  /*16b0*/  MOV R139, R237 ;  /* 0x000000ed008b7202 */ /* 0x000fe20000000f00 */
[----:B------:R-:W-:-:S02]  /*16c0*/  HADD2.F32 R237, -RZ, R140.H1_H1 ;  /* 0x3000008cffed7230 */ /* 0x000fc40000004100 */
[----:B------:R-:W-:Y:S01]  /*16d0*/  FADD.FTZ R145, R226, R145 ;  /* 0x00000091e2917221 */ /* 0x000fe20000010000 */
[----:B------:R-:W-:Y:S02]  /*16e0*/  HADD2.F32 R140, -RZ, R141.H0_H0 ;  /* 0x2000008dff8c7230 */ /* 0x000fe40000004100 */
[----:B------:R-:W-:Y:S01]  /*16f0*/  FMUL.FTZ R111, R66, R214 ;  /* 0x000000d6426f7220 */ /* 0x000fe20000410000 */
[----:B------:R-:W-:Y:S01]  /*1700*/  FADD.FTZ R145, R137, R145 ;  /* 0x0000009189917221 */ /* 0x000fe20000010000 */
[----:B------:R-:W-:-:S03]  /*1710*/  FMUL.FTZ R224, R179, R224 ;  /* 0x000000e0b3e07220 */ /* 0x000fc60000410000 */
[----:B------:R-:W-:Y:S01]  /*1720*/  FADD.FTZ R145, R111, R145 ;  /* 0x000000916f917221 */ /* 0x000fe20000010000 */
[----:B------:R-:W-:Y:S01]  /*1730*/  FMUL.FTZ R223, R179, R223 ;  /* 0x000000dfb3df7220 */ /* 0x000fe20000410000 */
[-C--:B------:R-:W-:Y:S01]  /*1740*/  FFMA.FTZ R158, R224, R222.reuse, R158 ;  /* 0x000000dee09e7223 */ /* 0x080fe2000001009e */
[----:B------:R-:W-:Y:S01]  /*1750*/  FMUL.FTZ R222, R68, R222 ;  /* 0x000000de44de7220 */ /* 0x000fe20000410000 */
[----:B------:R-:W-:Y:S01]  /*1760*/  FADD.FTZ R145, R110, R145 ;  /* 0x000000916e917221 */ /* 0x000fe20000010000 */
[----:B---3--:R-:W-:Y:S01]  /*1770*/  FADD.FTZ R146, R237, R146 ;  /* 0x00000092ed927221 */ /* 0x008fe20000010000 */
[----:B------:R-:W-:Y:S02]  /*1780*/  HADD2.F32 R141, -RZ, R141.H1_H1 ;  /* 0x3000008dff8d7230 */ /* 0x000fe40000004100 */
[----:B----4-:R-:W-:Y:S02]  /*1790*/  FADD.FTZ R246, R140, R246 ;  /* 0x000000f68cf67221 */ /* 0x010fe40000010000 */
[----:B------:R-:W-:Y:S01]  /*17a0*/  STL [R1+0x18], R146 ;  /* 0x0000189201007387 */ /* 0x000fe20000100800 */
[----:B------:R-:W-:-:S03]  /*17b0*/  FFMA.FTZ R157, R223, R220, R157 ;  /* 0x000000dcdf9d7223 */ /* 0x000fc6000001009d */
[----:B------:R1:W-:Y:S01]  /*17c0*/  STL [R1+0x1c], R246 ;  /* 0x00001cf601007387 */ /* 0x0003e20000100800 */
[----:B------:R-:W-:Y:S01]  /*17d0*/  FMUL.FTZ R220, R69, R220 ;  /* 0x000000dc45dc7220 */ /* 0x000fe20000410000 */
[----:B------:R-:W-:Y:S01]  /*17e0*/  FADD.FTZ R145, R222, R145 ;  /* 0x00000091de917221 */ /* 0x000fe20000010000 */
[-C--:B------:R-:W-:Y:S01]  /*17f0*/  FFMA.FTZ R34, R142, R238.reuse, R34 ;  /* 0x000000ee8e227223 */ /* 0x080fe20000010022 */
[----:B0-----:R-:W-:Y:S01]  /*1800*/  FMUL.FTZ R143, R84, R238 ;  /* 0x000000ee548f7220 */ /* 0x001fe20000410000 */
[----:B------:R-:W-:Y:S01]  /*1810*/  FMUL.FTZ R144, R179, R183 ;  /* 0x000000b7b3907220 */ /* 0x000fe20000410000 */
[----:B-1----:R-:W3:Y:S01]  /*1820*/  LDL.LU R246, [R1+0x24] ;  /* 0x0000240001f67983 */ /* 0x002ee20000300800 */
[----:B------:R-:W-:-:S03]  /*1830*/  FADD.FTZ R183, R220, R145 ;  /* 0x00000091dcb77221 */ /* 0x000fc60000010000 */
[----:B------:R-:W4:Y:S01]  /*1840*/  LDL.LU R238, [R1+0x28] ;  /* 0x0000280001ee7983 */ /* 0x000f220000300800 */
[-C--:B------:R-:W-:Y:S01]  /*1850*/  FFMA.FTZ R33, R144, R237.reuse, R33 ;  /* 0x000000ed90217223 */ /* 0x080fe20000010021 */
[----:B------:R-:W-:Y:S02]  /*1860*/  FMUL.FTZ R145, R85, R237 ;  /* 0x000000ed55917220 */ /* 0x000fe40000410000 */
[----:B------:R-:W4:Y:S01]  /*1870*/  LDL.LU R237, [R1+0x2c] ;  /* 0x00002c0001ed7983 */ /* 0x000f220000300800 */
[--C-:B------:R-:W-:Y:S02]  /*1880*/  HADD2.F32 R184, -RZ, R130.reuse.H0_H0 ;  /* 0x20000082ffb87230 */ /* 0x100fe40000004100 */
[----:B------:R-:W-:Y:S02]  /*1890*/  HADD2.F32 R186, -RZ, R130.H1_H1 ;  /* 0x30000082ffba7230 */ /* 0x000fe40000004100 */
[----:B------:R-:W-:Y:S02]  /*18a0*/  HADD2.F32 R133, -RZ, R133.H1_H1 ;  /* 0x30000085ff857230 */ /* 0x000fe40000004100 */
[----:B------:R-:W-:-:S02]  /*18b0*/  HADD2.F32 R130, -RZ, R134.H1_H1 ;  /* 0x30000086ff827230 */ /* 0x000fc40000004100 */
        /* <DEDUP_REMOVED lines=23> */
[----:B------:R-:W-:Y:S02]  /*1a30*/  HADD2.F32 R135, -RZ, R147.H1_H1 ;  /* 0x30000093ff877230 */ /* 0x000fe40000004100 */
[----:B------:R-:W-:Y:S01]  /*1a40*/  FFMA.FTZ R147, R0, R234, RZ ;  /* 0x000000ea00937223 */ /* 0x000fe200000100ff */
[----:B--2---:R-:W-:-:S05]  /*1a50*/  FADD.FTZ R236, R141, R236 ;  /* 0x000000ec8dec7221 */ /* 0x004fca0000010000 */
[----:B------:R0:W-:Y:S04]  /*1a60*/  STL [R1+0x20], R236 ;  /* 0x000020ec01007387 */ /* 0x0001e80000100800 */
[----:B0-----:R-:W2:Y:S01]  /*1a70*/  LDL.LU R236, [R1+0x30] ;  /* 0x0000300001ec7983 */ /* 0x001ea20000300800 */
[----:B------:R-:W-:-:S04]  /*1a80*/  FFMA.FTZ R147, R235, R232, R147 ;  /* 0x000000e8eb937223 */ /* 0x000fc80000010093 */
[----:B------:R-:W-:-:S04]  /*1a90*/  FFMA.FTZ R147, R233, R230, R147 ;  /* 0x000000e6e9937223 */ /* 0x000fc80000010093 */
[----:B------:R-:W-:-:S04]  /*1aa0*/  FFMA.FTZ R147, R231, R228, R147 ;  /* 0x000000e4e7937223 */ /* 0x000fc80000010093 */
[----:B------:R-:W-:Y:S01]  /*1ab0*/  FFMA.FTZ R147, R229, R226, R147 ;  /* 0x000000e2e5937223 */ /* 0x000fe20000010093 */
[----:B------:R-:W-:-:S03]  /*1ac0*/  FMUL.FTZ R225, R179, R225 ;  /* 0x000000e1b3e17220 */ /* 0x000fc60000410000 */
[----:B------:R-:W-:-:S04]  /*1ad0*/  FFMA.FTZ R147, R227, R137, R147 ;  /* 0x00000089e3937223 */ /* 0x000fc80000010093 */
[----:B------:R-:W-:Y:S01]  /*1ae0*/  FFMA.FTZ R147, R225, R111, R147 ;  /* 0x0000006fe1937223 */ /* 0x000fe20000010093 */
[----:B------:R-:W-:-:S03]  /*1af0*/  FMUL.FTZ R221, R179, R221 ;  /* 0x000000ddb3dd7220 */ /* 0x000fc60000410000 */
[----:B------:R-:W-:Y:S01]  /*1b00*/  FFMA.FTZ R147, R136, R110, R147 ;  /* 0x0000006e88937223 */ /* 0x000fe20000010093 */
[----:B------:R-:W-:-:S03]  /*1b10*/  FADD.FTZ R242, R218, R242 ;  /* 0x000000f2daf27221 */ /* 0x000fc60000010000 */
[----:B------:R-:W-:Y:S01]  /*1b20*/  FFMA.FTZ R147, R224, R222, R147 ;  /* 0x000000dee0937223 */ /* 0x000fe20000010093 */
[-C--:B------:R-:W-:Y:S01]  /*1b30*/  FFMA.FTZ R156, R221, R218.reuse, R156 ;  /* 0x000000dadd9c7223 */ /* 0x080fe2000001009c */
[----:B------:R-:W-:Y:S02]  /*1b40*/  FMUL.FTZ R218, R70, R218 ;  /* 0x000000da46da7220 */ /* 0x000fe40000410000 */
[----:B------:R-:W-:Y:S02]  /*1b50*/  FFMA.FTZ R147, R223, R220, R147 ;  /* 0x000000dcdf937223 */ /* 0x000fe40000010093 */
[----:B------:R-:W-:Y:S02]  /*1b60*/  FADD.FTZ R183, R218, R183 ;  /* 0x000000b7dab77221 */ /* 0x000fe40000010000 */
[----:B------:R-:W-:Y:S01]  /*1b70*/  FFMA.FTZ R147, R221, R218, R147 ;  /* 0x000000dadd937223 */ /* 0x000fe20000010093 */
[----:B------:R-:W-:Y:S01]  /*1b80*/  FADD.FTZ R12, R214, R12 ;  /* 0x0000000cd60c7221 */ /* 0x000fe20000010000 */
[----:B------:R-:W-:Y:S01]  /*1b90*/  FFMA.FTZ R160, R225, R214, R160 ;  /* 0x000000d6e1a07223 */ /* 0x000fe200000100a0 */
[C---:B------:R-:W-:Y:S01]  /*1ba0*/  FMUL.FTZ R146, R179.reuse, R134 ;  /* 0x00000086b3927220 */ /* 0x040fe20000410000 */
        /* <DEDUP_REMOVED lines=69> */
[C---:B------:R-:W-:Y:S01]  /*2000*/  FMUL.FTZ R184, R179.reuse, R184 ;  /* 0x000000b8b3b87220 */ /* 0x040fe20000410000 */
[----:B------:R-:W-:Y:S01]  /*2010*/  FMUL.FTZ R182, R179, R182 ;  /* 0x000000b6b3b67220 */ /* 0x000fe20000410000 */
[----:B------:R-:W-:Y:S01]  /*2020*/  FMUL.FTZ R183, R87, R141 ;  /* 0x0000008d57b77220 */ /* 0x000fe20000410000 */
[----:B------:R-:W-:Y:S01]  /*2030*/  FADD.FTZ R140, R140, R147 ;  /* 0x000000938c8c7221 */ /* 0x000fe20000010000 */
[----:B------:R-:W-:Y:S01]  /*2040*/  FFMA.FTZ R134, R146, R147, R134 ;  /* 0x0000009392867223 */ /* 0x000fe20000010086 */
[----:B---3--:R-:W-:Y:S01]  /*2050*/  FADD.FTZ R246, R185, R246 ;  /* 0x000000f6b9f67221 */ /* 0x008fe20000010000 */
[-C--:B------:R-:W-:Y:S01]  /*2060*/  FFMA.FTZ R30, R184, R185.reuse, R30 ;  /* 0x000000b9b81e7223 */ /* 0x080fe2000001001e */
[----:B------:R-:W-:Y:S01]  /*2070*/  FMUL.FTZ R186, R179, R186 ;  /* 0x000000bab3ba7220 */ /* 0x000fe20000410000 */
[----:B------:R-:W-:Y:S01]  /*2080*/  FMUL.FTZ R185, R88, R185 ;  /* 0x000000b958b97220 */ /* 0x000fe20000410000 */
[----:B------:R-:W-:Y:S01]  /*2090*/  FADD.FTZ R140, R140, R183 ;  /* 0x000000b78c8c7221 */ /* 0x000fe20000010000 */
[----:B------:R-:W-:Y:S01]  /*20a0*/  FFMA.FTZ R134, R182, R183, R134 ;  /* 0x000000b7b6867223 */ /* 0x000fe20000010086 */
[----:B----4-:R-:W-:Y:S01]  /*20b0*/  FADD.FTZ R238, R187, R238 ;  /* 0x000000eebbee7221 */ /* 0x010fe20000010000 */
[-C--:B------:R-:W-:Y:S01]  /*20c0*/  FFMA.FTZ R29, R186, R187.reuse, R29 ;  /* 0x000000bbba1d7223 */ /* 0x080fe2000001001d */
[----:B------:R-:W-:Y:S01]  /*20d0*/  FMUL.FTZ R188, R179, R188 ;  /* 0x000000bcb3bc7220 */ /* 0x000fe20000410000 */
[----:B------:R-:W-:Y:S01]  /*20e0*/  FMUL.FTZ R187, R89, R187 ;  /* 0x000000bb59bb7220 */ /* 0x000fe20000410000 */
[----:B------:R-:W-:Y:S01]  /*20f0*/  FADD.FTZ R140, R140, R185 ;  /* 0x000000b98c8c7221 */ /* 0x000fe20000010000 */
[----:B------:R-:W-:Y:S01]  /*2100*/  FFMA.FTZ R134, R184, R185, R134 ;  /* 0x000000b9b8867223 */ /* 0x000fe20000010086 */
[----:B------:R-:W-:Y:S01]  /*2110*/  FADD.FTZ R237, R189, R237 ;  /* 0x000000edbded7221 */ /* 0x000fe20000010000 */
[-C--:B------:R-:W-:Y:S01]  /*2120*/  FFMA.FTZ R28, R188, R189.reuse, R28 ;  /* 0x000000bdbc1c7223 */ /* 0x080fe2000001001c */
[C---:B------:R-:W-:Y:S01]  /*2130*/  FMUL.FTZ R190, R179.reuse, R190 ;  /* 0x000000beb3be7220 */ /* 0x040fe20000410000 */
[----:B------:R-:W-:Y:S01]  /*2140*/  FMUL.FTZ R189, R90, R189 ;  /* 0x000000bd5abd7220 */ /* 0x000fe20000410000 */
[----:B------:R-:W-:Y:S01]  /*2150*/  FADD.FTZ R140, R140, R187 ;  /* 0x000000bb8c8c7221 */ /* 0x000fe20000010000 */
[----:B------:R-:W-:Y:S01]  /*2160*/  FFMA.FTZ R134, R186, R187, R134 ;  /* 0x000000bbba867223 */ /* 0x000fe20000010086 */
[----:B------:R-:W-:Y:S01]  /*2170*/  FFMA.FTZ R27, R190, R191, R27 ;  /* 0x000000bfbe1b7223 */ /* 0x000fe2000001001b */
        /* <DEDUP_REMOVED lines=15> */
[----:B------:R0:W-:Y:S01]  /*2270*/  STL [R1+0x24], R246 ;  /* 0x000024f601007387 */ /* 0x0001e20000100800 */
[----:B------:R-:W-:Y:S01]  /*2280*/  FADD.FTZ R7, R121, R7 ;  /* 0x0000000779077221 */ /* 0x000fe20000010000 */
[-C--:B------:R-:W-:Y:S01]  /*2290*/  FFMA.FTZ R23, R120, R121.reuse, R23 ;  /* 0x0000007978177223 */ /* 0x080fe20000010017 */
[----:B------:R-:W-:Y:S01]  /*22a0*/  FMUL.FTZ R126, R179, R126 ;  /* 0x0000007eb37e7220 */ /* 0x000fe20000410000 */
[----:B------:R0:W-:Y:S01]  /*22b0*/  STL [R1+0x28], R238 ;  /* 0x000028ee01007387 */ /* 0x0001e20000100800 */
[----:B------:R-:W-:-:S03]  /*22c0*/  FMUL.FTZ R121, R95, R121 ;  /* 0x000000795f797220 */ /* 0x000fc60000410000 */
[----:B------:R0:W-:Y:S01]  /*22d0*/  STL [R1+0x2c], R237 ;  /* 0x00002ced01007387 */ /* 0x0001e20000100800 */
[----:B------:R-:W-:Y:S01]  /*22e0*/  FADD.FTZ R6, R127, R6 ;  /* 0x000000067f067221 */ /* 0x000fe20000010000 */
[-C--:B------:R-:W-:Y:S01]  /*22f0*/  FFMA.FTZ R22, R126, R127.reuse, R22 ;  /* 0x0000007f7e167223 */ /* 0x080fe20000010016 */
[----:B------:R-:W-:Y:S01]  /*2300*/  FMUL.FTZ R130, R179, R130 ;  /* 0x00000082b3827220 */ /* 0x000fe20000410000 */
[----:B------:R-:W-:Y:S01]  /*2310*/  FMUL.FTZ R127, R96, R127 ;  /* 0x0000007f607f7220 */ /* 0x000fe20000410000 */
[----:B------:R-:W-:Y:S01]  /*2320*/  FFMA.FTZ R31, R182, R141, R31 ;  /* 0x0000008db61f7223 */ /* 0x000fe2000001001f */
[----:B------:R-:W-:Y:S01]  /*2330*/  FADD.FTZ R5, R131, R5 ;  /* 0x0000000583057221 */ /* 0x000fe20000010000 */
[-C--:B------:R-:W-:Y:S01]  /*2340*/  FFMA.FTZ R21, R130, R131.reuse, R21 ;  /* 0x0000008382157223 */ /* 0x080fe20000010015 */
[----:B------:R-:W-:Y:S01]  /*2350*/  FMUL.FTZ R132, R179, R132 ;  /* 0x00000084b3847220 */ /* 0x000fe20000410000 */
[----:B------:R-:W-:Y:S01]  /*2360*/  FMUL.FTZ R131, R97, R131 ;  /* 0x0000008361837220 */ /* 0x000fe20000410000 */
[----:B------:R-:W-:-:S02]  /*2370*/  FADD.FTZ R4, R133, R4 ;  /* 0x0000000485047221 */ /* 0x000fc40000010000 */
[-C--:B------:R-:W-:Y:S01]  /*2380*/  FFMA.FTZ R20, R132, R133.reuse, R20 ;  /* 0x0000008584147223 */ /* 0x080fe20000010014 */
[----:B------:R-:W-:Y:S01]  /*2390*/  FMUL.FTZ R133, R98, R133 ;  /* 0x0000008562857220 */ /* 0x000fe20000410000 */
[----:B------:R-:W-:Y:S01]  /*23a0*/  FADD.FTZ R3, R135, R3 ;  /* 0x0000000387037221 */ /* 0x000fe20000010000 */
[----:B------:R-:W-:Y:S01]  /*23b0*/  UMOV UR4, 0xffffffff ;  /* 0xffffffff00047882 */ /* 0x000fe20000000000 */
[----:B------:R-:W-:Y:S01]  /*23c0*/  ISETP.NE.U32.AND P2, PT, RZ, UR14, PT ;  /* 0x0000000eff007c0c */ /* 0x000fe2000bf45070 */
[----:B------:R-:W-:Y:S01]  /*23d0*/  FADD.FTZ R244, R249, R244 ;  /* 0x000000f4f9f47221 */ /* 0x000fe20000010000 */
[----:B------:R-:W-:Y:S02]  /*23e0*/  FFMA.FTZ R154, R217, R249, R154 ;  /* 0x000000f9d99a7223 */ /* 0x000fe4000001009a */
[----:B------:R-:W-:Y:S01]  /*23f0*/  ISETP.NE.AND.EX P2, PT, RZ, UR15, PT, P2 ;  /* 0x0000000fff007c0c */ /* 0x000fe2000bf45320 */
[----:B--2---:R-:W-:Y:S01]  /*2400*/  FADD.FTZ R236, R191, R236 ;  /* 0x000000ecbfec7221 */ /* 0x004fe20000010000 */
[----:B------:R-:W-:-:S04]  /*2410*/  FMUL.FTZ R191, R91, R191 ;  /* 0x000000bf5bbf7220 */ /* 0x000fc80000410000 */
[----:B------:R-:W-:Y:S01]  /*2420*/  FADD.FTZ R140, R140, R191 ;  /* 0x000000bf8c8c7221 */ /* 0x000fe20000010000 */
[----:B------:R-:W-:-:S03]  /*2430*/  FFMA.FTZ R134, R190, R191, R134 ;  /* 0x000000bfbe867223 */ /* 0x000fc60000010086 */
        /* <DEDUP_REMOVED lines=39> */
.L_x_3750:
        /* <DEDUP_REMOVED lines=68> */
.L_x_3700:
        /* <DEDUP_REMOVED lines=11> */
[----:B------:R-:W-:Y:S01]  /*2ba0*/  LOP3.LUT P4, RZ, R109, 0xff, RZ, 0xc0, !PT ;  /* 0x000000ff6dff7812 */ /* 0x000fe2000788c0ff */
[----:B------:R-:W-:Y:S01]  /*2bb0*/  FMUL.FTZ R110, R102, UR6 ;  /* 0x00000006666e7c20 */ /* 0x000fe20008410000 */
[----:B------:R-:W-:Y:S01]  /*2bc0*/  FMUL.FTZ R100, R136, UR6 ;  /* 0x0000000688647c20 */ /* 0x000fe20008410000 */
[----:B------:R-:W-:Y:S01]  /*2bd0*/  FMUL.FTZ R111, R103, UR6 ;  /* 0x00000006676f7c20 */ /* 0x000fe20008410000 */
[----:B------:R-:W-:Y:S01]  /*2be0*/  ISETP.GE.U32.AND.EX P2, PT, R109, 0x1000000, PT, P2 ;  /* 0x010000006d00780c */ /* 0x000fe20003f46120 */
[-CC-:B------:R-:W-:Y:S01]  /*2bf0*/  FFMA.FTZ R101, R0, R141.reuse, R140.reuse ;  /* 0x0000008d00657223 */ /* 0x180fe2000001008c */
[----:B------:R-:W-:Y:S01]  /*2c00*/  FSEL R110, R110, RZ, P4 ;  /* 0x000000ff6e6e7208 */ /* 0x000fe20002000000 */
[-CC-:B------:R-:W-:Y:S01]  /*2c10*/  FFMA.FTZ R233, R233, R141.reuse, R140.reuse ;  /* 0x0000008de9e97223 */ /* 0x180fe2000001008c */
[----:B------:R-:W-:Y:S01]  /*2c20*/  FSEL R111, R111, RZ, P2 ;  /* 0x000000ff6f6f7208 */ /* 0x000fe20001000000 */
[----:B------:R-:W-:Y:S01]  /*2c30*/  FADD.FTZ R234, R234, -R101 ;  /* 0x80000065eaea7221 */ /* 0x000fe20000010000 */
[----:B------:R-:W-:Y:S01]  /*2c40*/  FSEL R100, R100, RZ, P5 ;  /* 0x000000ff64647208 */ /* 0x000fe20002800000 */
[-CC-:B------:R-:W-:Y:S01]  /*2c50*/  FFMA.FTZ R231, R231, R141.reuse, R140.reuse ;  /* 0x0000008de7e77223 */ /* 0x180fe2000001008c */
        /* <DEDUP_REMOVED lines=9> */
[----:B------:R-:W-:Y:S01]  /*2cf0*/  FADD.FTZ R232, R232, -R235 ;  /* 0x800000ebe8e87221 */ /* 0x000fe20000010000 */
[----:B------:R-:W-:Y:S01]  /*2d00*/  F2FP.F16.F32.PACK_AB R111, R111, R100 ;  /* 0x000000646f6f723e */ /* 0x000fe200000000ff */
[----:B------:R-:W-:Y:S01]  /*2d10*/  FADD.FTZ R108, R137, -R108 ;  /* 0x8000006c896c7221 */ /* 0x000fe20000010000 */
[C---:B------:R-:W-:Y:S01]  /*2d20*/  FMUL.FTZ R228, R179.reuse, R228 ;  /* 0x000000e4b3e47220 */ /* 0x040fe20000410000 */
[C---:B------:R-:W-:Y:S01]  /*2d30*/  FMUL.FTZ R109, R179.reuse, R232 ;  /* 0x000000e8b36d7220 */ /* 0x040fe20000410000 */
[C---:B------:R-:W-:Y:S01]  /*2d40*/  FMUL.FTZ R100, R179.reuse, R234 ;  /* 0x000000eab3647220 */ /* 0x040fe20000410000 */
[----:B------:R-:W-:Y:S01]  /*2d50*/  FMUL.FTZ R101, R179, R108 ;  /* 0x0000006cb3657220 */ /* 0x000fe20000410000 */
[----:B------:R-:W-:-:S03]  /*2d60*/  F2FP.F16.F32.PACK_AB R103, R103, R136 ;  /* 0x000000886767723e */ /* 0x000fc600000000ff */
[C---:B------:R-:W-:Y:S01]  /*2d70*/  FMUL.FTZ R0, R101.reuse, UR6 ;  /* 0x0000000665007c20 */ /* 0x040fe20008410000 */
[----:B------:R-:W-:-:S04]  /*2d80*/  F2FP.F16.F32.PACK_AB R102, R101, R102 ;  /* 0x000000666566723e */ /* 0x000fc800000000ff */
[----:B------:R-:W-:Y:S01]  /*2d90*/  FSEL R101, R0, RZ, P3 ;  /* 0x000000ff00657208 */ /* 0x000fe20001800000 */
[----:B------:R-:W-:Y:S01]  /*2da0*/  FMUL.FTZ R0, R100, UR6 ;  /* 0x0000000664007c20 */ /* 0x000fe20008410000 */
[C---:B------:R-:W-:Y:S01]  /*2db0*/  F2FP.F16.F32.PACK_AB R100, R109.reuse, R100 ;  /* 0x000000646d64723e */ /* 0x040fe200000000ff */
[----:B------:R-:W-:Y:S01]  /*2dc0*/  FMUL.FTZ R109, R109, UR6 ;  /* 0x000000066d6d7c20 */ /* 0x000fe20008410000 */
[----:B------:R-:W-:Y:S01]  /*2dd0*/  F2FP.F16.F32.PACK_AB R110, R101, R110 ;  /* 0x0000006e656e723e */ /* 0x000fe200000000ff */
[----:B------:R-:W-:Y:S01]  /*2de0*/  FMUL.FTZ R101, R179, R230 ;  /* 0x000000e6b3657220 */ /* 0x000fe20000410000 */
[----:B------:R-:W-:Y:S02]  /*2df0*/  FSEL R0, R0, RZ, P5 ;  /* 0x000000ff00007208 */ /* 0x000fe40002800000 */
[----:B------:R-:W-:Y:S01]  /*2e00*/  FSEL R137, R109, RZ, P4 ;  /* 0x000000ff6d897208 */ /* 0x000fe20002000000 */
[----:B------:R-:W-:Y:S01]  /*2e10*/  FMUL.FTZ R108, R101, UR6 ;  /* 0x00000006656c7c20 */ /* 0x000fe20008410000 */
[C---:B------:R-:W-:Y:S01]  /*2e20*/  F2FP.F16.F32.PACK_AB R101, R228.reuse, R101 ;  /* 0x00000065e465723e */ /* 0x040fe200000000ff */
[----:B------:R-:W-:-:S03]  /*2e30*/  FMUL.FTZ R228, R228, UR6 ;  /* 0x00000006e4e47c20 */ /* 0x000fc60008410000 */
[----:B------:R-:W-:Y:S02]  /*2e40*/  FSEL R108, R108, RZ, P6 ;  /* 0x000000ff6c6c7208 */ /* 0x000fe40003000000 */
[----:B------:R-:W-:-:S04]  /*2e50*/  FSEL R181, R228, RZ, P2 ;  /* 0x000000ffe4b57208 */ /* 0x000fc80001000000 */
[----:B------:R-:W-:Y:S02]  /*2e60*/  F2FP.F16.F32.PACK_AB R109, R181, R108 ;  /* 0x0000006cb56d723e */ /* 0x000fe400000000ff */
[----:B------:R-:W-:Y:S01]  /*2e70*/  F2FP.F16.F32.PACK_AB R108, R137, R0 ;  /* 0x00000000896c723e */ /* 0x000fe200000000ff */
[----:B------:R-:W-:Y:S06]  /*2e80*/  BRA `(.L_x_3701) ;  /* 0x0000001c00547947 */ /* 0x000fec0003800000 */
.L_x_3699:
        /* <DEDUP_REMOVED lines=40> */
[----:B------:R-:W-:Y:S01]  /*3110*/  F2FP.F16.F32.PACK_AB R111, R110, R111 ;  /* 0x0000006f6e6f723e */ /* 0x000fe200000000ff */
[----:B------:R-:W-:Y:S01]  /*3120*/  FADD.FTZ R137, R137, -R108 ;  /* 0x8000006c89897221 */ /* 0x000fe20000010000 */
[----:B------:R-:W-:-:S02]  /*3130*/  HADD2.F32 R108, -RZ, R58.H1_H1 ;  /* 0x3000003aff6c7230 */ /* 0x000fc40000004100 */
[----:B------:R-:W-:Y:S01]  /*3140*/  FADD.FTZ R234, R234, -R109 ;  /* 0x8000006deaea7221 */ /* 0x000fe20000010000 */
[----:B------:R-:W-:Y:S02]  /*3150*/  HADD2.F32 R0, -RZ, R57.H0_H0 ;  /* 0x20000039ff007230 */ /* 0x000fe40000004100 */
[C---:B------:R-:W-:Y:S01]  /*3160*/  FFMA.FTZ R108, R179.reuse, R137, R108 ;  /* 0x00000089b36c7223 */ /* 0x040fe2000001006c */
[----:B------:R-:W-:Y:S02]  /*3170*/  HADD2.F32 R137, -RZ, R56.H1_H1 ;  /* 0x30000038ff897230 */ /* 0x000fe40000004100 */
[C---:B------:R-:W-:Y:S01]  /*3180*/  FFMA.FTZ R0, R179.reuse, R230, R0 ;  /* 0x000000e6b3007223 */ /* 0x040fe20000010000 */
[----:B------:R-:W-:Y:S02]  /*3190*/  FMUL.FTZ R108, R108, UR6 ;  /* 0x000000066c6c7c20 */ /* 0x000fe40008410000 */
[----:B------:R-:W-:Y:S01]  /*31a0*/  FFMA.FTZ R137, R179, R232, R137 ;  /* 0x000000e8b3897223 */ /* 0x000fe20000010089 */
[----:B------:R-:W-:-:S02]  /*31b0*/  FMUL.FTZ R0, R0, UR6 ;  /* 0x0000000600007c20 */ /* 0x000fc40008410000 */
[----:B------:R-:W-:Y:S01]  /*31c0*/  FSEL R109, R108, RZ, P3 ;  /* 0x000000ff6c6d7208 */ /* 0x000fe20001800000 */
[----:B------:R-:W-:Y:S02]  /*31d0*/  FMUL.FTZ R137, R137, UR6 ;  /* 0x0000000689897c20 */ /* 0x000fe40008410000 */
[----:B------:R-:W-:Y:S02]  /*31e0*/  FSEL R0, R0, RZ, P6 ;  /* 0x000000ff00007208 */ /* 0x000fe40003000000 */
[----:B------:R-:W-:Y:S01]  /*31f0*/  F2FP.F16.F32.PACK_AB R110, R109, R136 ;  /* 0x000000886d6e723e */ /* 0x000fe200000000ff */
[----:B------:R-:W-:Y:S01]  /*3200*/  HADD2.F32 R109, -RZ, R57.H1_H1 ;  /* 0x30000039ff6d7230 */ /* 0x000fe20000004100 */
[----:B------:R-:W-:-:S04]  /*3210*/  FSEL R137, R137, RZ, P4 ;  /* 0x000000ff89897208 */ /* 0x000fc80002000000 */
[----:B------:R-:W-:Y:S01]  /*3220*/  FFMA.FTZ R228, R179, R228, R109 ;  /* 0x000000e4b3e47223 */ /* 0x000fe2000001006d */
[----:B------:R-:W-:-:S03]  /*3230*/  HADD2.F32 R109, -RZ, R56.H0_H0 ;  /* 0x20000038ff6d7230 */ /* 0x000fc60000004100 */
[----:B------:R-:W-:Y:S02]  /*3240*/  FMUL.FTZ R228, R228, UR6 ;  /* 0x00000006e4e47c20 */ /* 0x000fe40008410000 */
[----:B------:R-:W-:-:S03]  /*3250*/  FFMA.FTZ R109, R179, R234, R109 ;  /* 0x000000eab36d7223 */ /* 0x000fc6000001006d */
[----:B------:R-:W-:Y:S01]  /*3260*/  FSEL R181, R228, RZ, P2 ;  /* 0x000000ffe4b57208 */ /* 0x000fe20001000000 */
[----:B------:R-:W-:-:S05]  /*3270*/  FMUL.FTZ R109, R109, UR6 ;  /* 0x000000066d6d7c20 */ /* 0x000fca0008410000 */
[----:B------:R-:W-:Y:S02]  /*3280*/  FSEL R108, R109, RZ, P5 ;  /* 0x000000ff6d6c7208 */ /* 0x000fe40002800000 */
[----:B------:R-:W-:Y:S02]  /*3290*/  F2FP.F16.F32.PACK_AB R109, R181, R0 ;  /* 0x00000000b56d723e */ /* 0x000fe400000000ff */
[----:B------:R-:W-:Y:S01]  /*32a0*/  F2FP.F16.F32.PACK_AB R108, R137, R108 ;  /* 0x0000006c896c723e */ /* 0x000fe200000000ff */
[----:B------:R-:W-:Y:S06]  /*32b0*/  BRA `(.L_x_3701) ;  /* 0x0000001800487947 */ /* 0x000fec0003800000 */
.L_x_3702:
[-CC-:B------:R-:W-:Y:S01]  /*32c0*/  FFMA.FTZ R100, R225, R141.reuse, R140.reuse ;  /* 0x0000008de1647223 */ /* 0x180fe2000001008c */
[-CC-:B------:R-:W-:Y:S01]  /*32d0*/  FFMA.FTZ R101, R136, R141.reuse, R140.reuse ;  /* 0x0000008d88657223 */ /* 0x180fe2000001008c */
[----:B------:R-:W-:Y:S01]  /*32e0*/  FFMA.FTZ R229, R229, R141, R140 ;  /* 0x0000008de5e57223 */ /* 0x000fe2000001008c */
[----:B-----5:R-:W-:Y:S01]  /*32f0*/  ISETP.GE.U32.AND P2, PT, R108, RZ, PT ;  /* 0x000000ff6c00720c */ /* 0x020fe20003f46070 */
[----:B------:R-:W-:Y:S01]  /*3300*/  FADD.FTZ R100, R111, -R100 ;  /* 0x800000646f647221 */ /* 0x000fe20000010000 */
[----:B------:R-:W-:Y:S01]  /*3310*/  FADD.FTZ R136, R110, -R101 ;  /* 0x800000656e887221 */ /* 0x000fe20000010000 */
[--C-:B------:R-:W-:Y:S02]  /*3320*/  HADD2.F32 R110, -RZ, R59.reuse.H0_H0 ;  /* 0x2000003bff6e7230 */ /* 0x100fe40000004100 */
[----:B------:R-:W-:Y:S01]  /*3330*/  FADD.FTZ R102, R226, -R229 ;  /* 0x800000e5e2667221 */ /* 0x000fe20000010000 */
[----:B------:R-:W-:Y:S01]  /*3340*/  HADD2.F32 R111, -RZ, R59.H1_H1 ;  /* 0x3000003bff6f7230 */ /* 0x000fe20000004100 */
[----:B------:R-:W-:Y:S01]  /*3350*/  LOP3.LUT P3, RZ, R109, 0xff0000, RZ, 0xc0, !PT ;  /* 0x00ff00006dff7812 */ /* 0x000fe2000786c0ff */
[----:B------:R-:W-:-:S02]  /*3360*/  HADD2.F32 R101, -RZ, R58.H0_H0 ;  /* 0x2000003aff657230 */ /* 0x000fc40000004100 */
[----:B------:R-:W-:Y:S01]  /*3370*/  FFMA.FTZ R103, R179, R100, R110 ;  /* 0x00000064b3677223 */ /* 0x000fe2000001006e */
[----:B------:R-:W-:Y:S01]  /*3380*/  ISETP.GE.U32.AND.EX P2, PT, R109, 0x1000000, PT, P2 ;  /* 0x010000006d00780c */ /* 0x000fe20003f46120 */
[----:B------:R-:W-:Y:S01]  /*3390*/  FFMA.FTZ R136, R179, R136, R111 ;  /* 0x00000088b3887223 */ /* 0x000fe2000001006f */
[----:B------:R-:W-:Y:S01]  /*33a0*/  LOP3.LUT P5, RZ, R109, 0xff, RZ, 0xc0, !PT ;  /* 0x000000ff6dff7812 */ /* 0x000fe200078ac0ff */
[----:B------:R-:W-:Y:S01]  /*33b0*/  FFMA.FTZ R102, R179, R102, R101 ;  /* 0x00000066b3667223 */ /* 0x000fe20000010065 */
[----:B------:R-:W-:Y:S01]  /*33c0*/  FMUL.FTZ R100, R103, UR6 ;  /* 0x0000000667647c20 */ /* 0x000fe20008410000 */
[----:B------:R-:W-:Y:S01]  /*33d0*/  FMUL.FTZ R111, R136, UR6 ;  /* 0x00000006886f7c20 */ /* 0x000fe20008410000 */
[----:B------:R-:W-:Y:S01]  /*33e0*/  LOP3.LUT P6, RZ, R108, 0xff0000, RZ, 0xc0, !PT ;  /* 0x00ff00006cff7812 */ /* 0x000fe200078cc0ff */
[----:B------:R-:W-:Y:S01]  /*33f0*/  FMUL.FTZ R110, R102, UR6 ;  /* 0x00000006666e7c20 */ /* 0x000fe20008410000 */
[----:B------:R-:W-:Y:S01]  /*3400*/  HADD2.F32 R180, -RZ, R58.H1_H1 ;  /* 0x3000003affb47230 */ /* 0x000fe20000004100 */
        /* <DEDUP_REMOVED lines=11> */
[-CC-:B------:R-:W-:Y:S01]  /*34c0*/  FFMA.FTZ R108, R227, R141.reuse, R140.reuse ;  /* 0x0000008de36c7223 */ /* 0x180fe2000001008c */
[----:B------:R-:W-:Y:S01]  /*34d0*/  LOP3.LUT P4, RZ, R109, 0xff00, RZ, 0xc0, !PT ;  /* 0x0000ff006dff7812 */ /* 0x000fe2000788c0ff */
[----:B------:R-:W-:Y:S01]  /*34e0*/  FFMA.FTZ R235, R235, R141, R140 ;  /* 0x0000008debeb7223 */ /* 0x000fe2000001008c */
[----:B------:R-:W-:Y:S01]  /*34f0*/  FADD.FTZ R230, R230, -R233 ;  /* 0x800000e9e6e67221 */ /* 0x000fe20000010000 */
[----:B------:R-:W-:Y:S01]  /*3500*/  FADD.FTZ R108, R137, -R108 ;  /* 0x8000006c896c7221 */ /* 0x000fe20000010000 */
[----:B------:R-:W-:Y:S01]  /*3510*/  F2FP.F16.F32.PACK_AB R111, R111, R100 ;  /* 0x000000646f6f723e */ /* 0x000fe200000000ff */
[----:B------:R-:W-:Y:S01]  /*3520*/  FADD.FTZ R232, R232, -R235 ;  /* 0x800000ebe8e87221 */ /* 0x000fe20000010000 */
[----:B------:R-:W-:Y:S01]  /*3530*/  F2FP.F16.F32.PACK_AB R103, R136, R103 ;  /* 0x000000678867723e */ /* 0x000fe200000000ff */
[----:B------:R-:W-:-:S04]  /*3540*/  FFMA.FTZ R109, R179, R108, R180 ;  /* 0x0000006cb36d7223 */ /* 0x000fc800000100b4 */
[C---:B------:R-:W-:Y:S01]  /*3550*/  FMUL.FTZ R0, R109.reuse, UR6 ;  /* 0x000000066d007c20 */ /* 0x040fe20008410000 */
[----:B------:R-:W-:Y:S01]  /*3560*/  F2FP.F16.F32.PACK_AB R102, R109, R102 ;  /* 0x000000666d66723e */ /* 0x000fe200000000ff */
[----:B------:R-:W-:-:S03]  /*3570*/  HADD2.F32 R109, -RZ, R56.H1_H1 ;  /* 0x30000038ff6d7230 */ /* 0x000fc60000004100 */
[----:B------:R-:W-:Y:S01]  /*3580*/  FSEL R101, R0, RZ, P4 ;  /* 0x000000ff00657208 */ /* 0x000fe20002000000 */
[--C-:B------:R-:W-:Y:S02]  /*3590*/  HADD2.F32 R0, -RZ, R57.reuse.H0_H0 ;  /* 0x20000039ff007230 */ /* 0x100fe40000004100 */
[----:B------:R-:W-:Y:S01]  /*35a0*/  FFMA.FTZ R109, R179, R232, R109 ;  /* 0x000000e8b36d7223 */ /* 0x000fe2000001006d */
[----:B------:R-:W-:Y:S01]  /*35b0*/  F2FP.F16.F32.PACK_AB R110, R101, R110 ;  /* 0x0000006e656e723e */ /* 0x000fe200000000ff */
[----:B------:R-:W-:Y:S02]  /*35c0*/  HADD2.F32 R101, -RZ, R57.H1_H1 ;  /* 0x30000039ff657230 */ /* 0x000fe40000004100 */
[----:B------:R-:W-:-:S03]  /*35d0*/  FFMA.FTZ R0, R179, R230, R0 ;  /* 0x000000e6b3007223 */ /* 0x000fc60000010000 */
[----:B------:R-:W-:Y:S01]  /*35e0*/  FFMA.FTZ R137, R179, R228, R101 ;  /* 0x000000e4b3897223 */ /* 0x000fe20000010065 */
[----:B------:R-:W-:Y:S02]  /*35f0*/  HADD2.F32 R101, -RZ, R56.H0_H0 ;  /* 0x20000038ff657230 */ /* 0x000fe40000004100 */
[----:B------:R-:W-:-:S03]  /*3600*/  FMUL.FTZ R108, R0, UR6 ;  /* 0x00000006006c7c20 */ /* 0x000fc60008410000 */
[----:B------:R-:W-:Y:S01]  /*3610*/  FFMA.FTZ R100, R179, R234, R101 ;  /* 0x000000eab3647223 */ /* 0x000fe20000010065 */
[C---:B------:R-:W-:Y:S01]  /*3620*/  F2FP.F16.F32.PACK_AB R101, R137.reuse, R0 ;  /* 0x000000008965723e */ /* 0x040fe200000000ff */
[----:B------:R-:W-:Y:S01]  /*3630*/  FMUL.FTZ R137, R137, UR6 ;  /* 0x0000000689897c20 */ /* 0x000fe20008410000 */
[----:B------:R-:W-:Y:S01]  /*3640*/  FSEL R108, R108, RZ, P6 ;  /* 0x000000ff6c6c7208 */ /* 0x000fe20003000000 */
[----:B------:R-:W-:Y:S01]  /*3650*/  FMUL.FTZ R0, R100, UR6 ;  /* 0x0000000664007c20 */ /* 0x000fe20008410000 */
[C---:B------:R-:W-:Y:S01]  /*3660*/  F2FP.F16.F32.PACK_AB R100, R109.reuse, R100 ;  /* 0x000000646d64723e */ /* 0x040fe200000000ff */
[----:B------:R-:W-:Y:S01]  /*3670*/  FMUL.FTZ R109, R109, UR6 ;  /* 0x000000066d6d7c20 */ /* 0x000fe20008410000 */
[----:B------:R-:W-:Y:S02]  /*3680*/  FSEL R181, R137, RZ, P2 ;  /* 0x000000ff89b57208 */ /* 0x000fe40001000000 */
[----:B------:R-:W-:Y:S02]  /*3690*/  FSEL R0, R0, RZ, P3 ;  /* 0x000000ff00007208 */ /* 0x000fe40001800000 */
[----:B------:R-:W-:-:S02]  /*36a0*/  FSEL R137, R109, RZ, P5 ;  /* 0x000000ff6d897208 */ /* 0x000fc40002800000 */
[----:B------:R-:W-:Y:S02]  /*36b0*/  F2FP.F16.F32.PACK_AB R109, R181, R108 ;  /* 0x0000006cb56d723e */ /* 0x000fe400000000ff */
[----:B------:R-:W-:Y:S01]  /*36c0*/  F2FP.F16.F32.PACK_AB R108, R137, R0 ;  /* 0x00000000896c723e */ /* 0x000fe200000000ff */
[----:B------:R-:W-:Y:S06]  /*36d0*/  BRA `(.L_x_3701) ;  /* 0x0000001400407947 */ /* 0x000fec0003800000 */
.L_x_3698:
        /* <DEDUP_REMOVED lines=16> */
[----:B------:R-:W-:Y:S01]  /*37e0*/  FMUL.FTZ R106, R179, R106 ;  /* 0x0000006ab36a7220 */ /* 0x000fe20000410000 */
[----:B------:R-:W-:Y:S01]  /*37f0*/  FADD.FTZ R110, R110, -R105 ;  /* 0x800000696e6e7221 */ /* 0x000fe20000010000 */
[----:B-----5:R-:W-:Y:S01]  /*3800*/  LOP3.LUT P3, RZ, R109, 0xff0000, RZ, 0xc0, !PT ;  /* 0x00ff00006dff7812 */ /* 0x020fe2000786c0ff */
[C---:B------:R-:W-:Y:S01]  /*3810*/  FMUL.FTZ R226, R179.reuse, R226 ;  /* 0x000000e2b3e27220 */ /* 0x040fe20000410000 */
[----:B------:R-:W-:Y:S01]  /*3820*/  FMUL.FTZ R106, R106, UR6 ;  /* 0x000000066a6a7c20 */ /* 0x000fe20008410000 */
[C---:B------:R-:W-:Y:S01]  /*3830*/  FMUL.FTZ R104, R179.reuse, R104 ;  /* 0x00000068b3687220 */ /* 0x040fe20000410000 */
[----:B------:R-:W-:Y:S01]  /*3840*/  FADD.FTZ R230, R230, -R233 ;  /* 0x800000e9e6e67221 */ /* 0x000fe20000010000 */
[----:B------:R-:W-:Y:S01]  /*3850*/  FMUL.FTZ R110, R179, R110 ;  /* 0x0000006eb36e7220 */ /* 0x000fe20000410000 */
[-CC-:B------:R-:W-:Y:S01]  /*3860*/  FFMA.FTZ R231, R231, R141.reuse, R140.reuse ;  /* 0x0000008de7e77223 */ /* 0x180fe2000001008c */
[----:B------:R-:W-:Y:S01]  /*3870*/  ISETP.GE.U32.AND P2, PT, R108, RZ, PT ;  /* 0x000000ff6c00720c */ /* 0x000fe20003f46070 */
[----:B------:R-:W-:Y:S01]  /*3880*/  FMUL.FTZ R226, R226, UR6 ;  /* 0x00000006e2e27c20 */ /* 0x000fe20008410000 */
[----:B------:R-:W-:Y:S01]  /*3890*/  FSEL R136, R106, RZ, P3 ;  /* 0x000000ff6a887208 */ /* 0x000fe20001800000 */
[----:B------:R-:W-:Y:S01]  /*38a0*/  FMUL.FTZ R104, R104, UR6 ;  /* 0x0000000668687c20 */ /* 0x000fe20008410000 */
[----:B------:R-:W-:Y:S01]  /*38b0*/  LOP3.LUT P6, RZ, R167, 0xff0000, RZ, 0xc0, !PT ;  /* 0x00ff0000a7ff7812 */ /* 0x000fe200078cc0ff */
[----:B------:R-:W-:Y:S01]  /*38c0*/  FMUL.FTZ R180, R110, UR6 ;  /* 0x000000066eb47c20 */ /* 0x000fe20008410000 */
[----:B------:R-:W-:Y:S01]  /*38d0*/  LOP3.LUT P5, RZ, R109, 0xff, RZ, 0xc0, !PT ;  /* 0x000000ff6dff7812 */ /* 0x000fe200078ac0ff */
[----:B------:R-:W-:Y:S01]  /*38e0*/  FMUL.FTZ R230, R179, R230 ;  /* 0x000000e6b3e67220 */ /* 0x000fe20000410000 */
[C---:B------:R-:W-:Y:S01]  /*38f0*/  LOP3.LUT P3, RZ, R109.reuse, 0xff00, RZ, 0xc0, !PT ;  /* 0x0000ff006dff7812 */ /* 0x040fe2000786c0ff */
[----:B------:R-:W-:Y:S01]  /*3900*/  FADD.FTZ R228, R228, -R231 ;  /* 0x800000e7e4e47221 */ /* 0x000fe20000010000 */
[----:B------:R-:W-:Y:S01]  /*3910*/  ISETP.GE.U32.AND.EX P4, PT, R109, 0x1000000, PT, P2 ;  /* 0x010000006d00780c */ /* 0x000fe20003f86120 */
[-CC-:B------:R-:W-:Y:S01]  /*3920*/  FFMA.FTZ R235, R235, R141.reuse, R140.reuse ;  /* 0x0000008debeb7223 */ /* 0x180fe2000001008c */
[----:B------:R-:W-:Y:S01]  /*3930*/  ISETP.GE.U32.AND P2, PT, R166, RZ, PT ;  /* 0x000000ffa600720c */ /* 0x000fe20003f46070 */
[----:B------:R-:W-:Y:S01]  /*3940*/  FFMA.FTZ R105, R0, R141, R140 ;  /* 0x0000008d00697223 */ /* 0x000fe2000001008c */
[----:B------:R-:W-:Y:S01]  /*3950*/  FSEL R107, R106, RZ, P6 ;  /* 0x000000ff6a6b7208 */ /* 0x000fe20003000000 */
[----:B------:R-:W-:Y:S01]  /*3960*/  FMUL.FTZ R230, R230, UR6 ;  /* 0x00000006e6e67c20 */ /* 0x000fe20008410000 */
[----:B------:R-:W-:Y:S01]  /*3970*/  FSEL R110, R226, RZ, P5 ;  /* 0x000000ffe26e7208 */ /* 0x000fe20002800000 */
[----:B------:R-:W-:Y:S01]  /*3980*/  FMUL.FTZ R228, R179, R228 ;  /* 0x000000e4b3e47220 */ /* 0x000fe20000410000 */
[----:B------:R-:W-:Y:S01]  /*3990*/  FSEL R109, R104, RZ, P3 ;  /* 0x000000ff686d7208 */ /* 0x000fe20001800000 */
[----:B------:R-:W-:Y:S01]  /*39a0*/  FADD.FTZ R232, R232, -R235 ;  /* 0x800000ebe8e87221 */ /* 0x000fe20000010000 */
[----:B------:R-:W-:Y:S01]  /*39b0*/  FSEL R111, R180, RZ, P4 ;  /* 0x000000ffb46f7208 */ /* 0x000fe20002000000 */
[----:B------:R-:W-:Y:S01]  /*39c0*/  FADD.FTZ R234, R234, -R105 ;  /* 0x80000069eaea7221 */ /* 0x000fe20000010000 */
[----:B------:R-:W-:Y:S01]  /*39d0*/  LOP3.LUT P6, RZ, R108, 0xff0000, RZ, 0xc0, !PT ;  /* 0x00ff00006cff7812 */ /* 0x000fe200078cc0ff */
[----:B------:R-:W-:Y:S01]  /*39e0*/  FMUL.FTZ R228, R228, UR6 ;  /* 0x00000006e4e47c20 */ /* 0x000fe20008410000 */
[----:B------:R-:W-:Y:S01]  /*39f0*/  LOP3.LUT P4, RZ, R167, 0xff, RZ, 0xc0, !PT ;  /* 0x000000ffa7ff7812 */ /* 0x000fe2000788c0ff */
[----:B------:R-:W-:Y:S01]  /*3a00*/  FMUL.FTZ R232, R179, R232 ;  /* 0x000000e8b3e87220 */ /* 0x000fe20000410000 */
[----:B------:R-:W-:Y:S01]  /*3a10*/  ISETP.GE.U32.AND.EX P2, PT, R167, 0x1000000, PT, P2 ;  /* 0x01000000a700780c */ /* 0x000fe20003f46120 */
[----:B------:R-:W-:Y:S01]  /*3a20*/  FMUL.FTZ R234, R179, R234 ;  /* 0x000000eab3ea7220 */ /* 0x000fe20000410000 */
        /* <DEDUP_REMOVED lines=8> */
[----:B------:R-:W-:Y:S02]  /*3ab0*/  LOP3.LUT P6, RZ, R166, 0xff000000, RZ, 0xc0, !PT ;  /* 0xff000000a6ff7812 */ /* 0x000fe400078cc0ff */
[----:B------:R-:W-:Y:S02]  /*3ac0*/  LOP3.LUT P2, RZ, R108, 0xff000000, RZ, 0xc0, !PT ;  /* 0xff0000006cff7812 */ /* 0x000fe4000784c0ff */
[----:B------:R-:W-:-:S02]  /*3ad0*/  LOP3.LUT P3, RZ, R166, 0xff0000, RZ, 0xc0, !PT ;  /* 0x00ff0000a6ff7812 */ /* 0x000fc4000786c0ff */
[----:B------:R-:W-:Y:S02]  /*3ae0*/  F2FP.F16.F32.PACK_AB R106, R105, R106 ;  /* 0x0000006a696a723e */ /* 0x000fe400000000ff */
[----:B------:R-:W-:Y:S02]  /*3af0*/  FSEL R0, R228, RZ, P6 ;  /* 0x000000ffe4007208 */ /* 0x000fe40003000000 */
[----:B------:R-:W-:Y:S02]  /*3b00*/  FSEL R105, R230, RZ, P3 ;  /* 0x000000ffe6697208 */ /* 0x000fe40001800000 */
[----:B------:R-:W-:Y:S02]  /*3b10*/  FSEL R228, R228, RZ, P2 ;  /* 0x000000ffe4e47208 */ /* 0x000fe40001000000 */
[C---:B------:R-:W-:Y:S02]  /*3b20*/  LOP3.LUT P5, RZ, R108.reuse, 0xff00, RZ, 0xc0, !PT ;  /* 0x0000ff006cff7812 */ /* 0x040fe400078ac0ff */
[----:B------:R-:W-:-:S02]  /*3b30*/  LOP3.LUT P4, RZ, R108, 0xff, RZ, 0xc0, !PT ;  /* 0x000000ff6cff7812 */ /* 0x000fc4000788c0ff */
[C---:B------:R-:W-:Y:S02]  /*3b40*/  LOP3.LUT P3, RZ, R166.reuse, 0xff00, RZ, 0xc0, !PT ;  /* 0x0000ff00a6ff7812 */ /* 0x040fe4000786c0ff */
[----:B------:R-:W-:Y:S02]  /*3b50*/  LOP3.LUT P2, RZ, R166, 0xff, RZ, 0xc0, !PT ;  /* 0x000000ffa6ff7812 */ /* 0x000fe4000784c0ff */
        /* <DEDUP_REMOVED lines=9> */
[----:B------:R-:W-:Y:S01]  /*3bf0*/  F2FP.F16.F32.PACK_AB R108, R181, R108 ;  /* 0x0000006cb56c723e */ /* 0x000fe200000000ff */
[----:B------:R-:W-:Y:S06]  /*3c00*/  BRA `(.L_x_3701) ;  /* 0x0000000c00f47947 */ /* 0x000fec0003800000 */
.L_x_3704:
        /* <DEDUP_REMOVED lines=21> */
[----:B------:R-:W-:Y:S01]  /*3d60*/  LOP3.LUT P5, RZ, R167, 0xff, RZ, 0xc0, !PT ;  /* 0x000000ffa7ff7812 */ /* 0x000fe200078ac0ff */
[-CC-:B------:R-:W-:Y:S01]  /*3d70*/  FFMA.FTZ R231, R231, R141.reuse, R140.reuse ;  /* 0x0000008de7e77223 */ /* 0x180fe2000001008c */
[----:B------:R-:W-:Y:S01]  /*3d80*/  ISETP.GE.U32.AND.EX P3, PT, R167, 0x1000000, PT, P3 ;  /* 0x01000000a700780c */ /* 0x000fe20003f66130 */
[----:B------:R-:W-:Y:S01]  /*3d90*/  FADD.FTZ R230, R230, -R233 ;  /* 0x800000e9e6e67221 */ /* 0x000fe20000010000 */
[----:B------:R-:W-:Y:S01]  /*3da0*/  FSEL R111, R104, RZ, P2 ;  /* 0x000000ff686f7208 */ /* 0x000fe20001000000 */
[----:B------:R-:W-:Y:S01]  /*3db0*/  FADD.FTZ R228, R228, -R231 ;  /* 0x800000e7e4e47221 */ /* 0x000fe20000010000 */
[----:B------:R-:W-:Y:S01]  /*3dc0*/  FSEL R110, R106, RZ, P6 ;  /* 0x000000ff6a6e7208 */ /* 0x000fe20003000000 */
[----:B------:R-:W-:Y:S01]  /*3dd0*/  FFMA.FTZ R235, R235, R141, R140 ;  /* 0x0000008debeb7223 */ /* 0x000fe2000001008c */
[----:B------:R-:W-:Y:S01]  /*3de0*/  FSEL R104, R104, RZ, P3 ;  /* 0x000000ff68687208 */ /* 0x000fe20001800000 */
[C---:B------:R-:W-:Y:S01]  /*3df0*/  FMUL.FTZ R228, R179.reuse, R228 ;  /* 0x000000e4b3e47220 */ /* 0x040fe20000410000 */
[----:B------:R-:W-:Y:S01]  /*3e00*/  FSEL R106, R106, RZ, P5 ;  /* 0x000000ff6a6a7208 */ /* 0x000fe20002800000 */
[----:B------:R-:W-:Y:S01]  /*3e10*/  FADD.FTZ R232, R232, -R235 ;  /* 0x800000ebe8e87221 */ /* 0x000fe20000010000 */
[C---:B------:R-:W-:Y:S01]  /*3e20*/  LOP3.LUT P2, RZ, R108.reuse, 0xff0000, RZ, 0xc0, !PT ;  /* 0x00ff00006cff7812 */ /* 0x040fe2000784c0ff */
[----:B------:R-:W-:Y:S01]  /*3e30*/  FMUL.FTZ R234, R179, R234 ;  /* 0x000000eab3ea7220 */ /* 0x000fe20000410000 */
[----:B------:R-:W-:-:S02]  /*3e40*/  LOP3.LUT P3, RZ, R108, 0xff000000, RZ, 0xc0, !PT ;  /* 0xff0000006cff7812 */ /* 0x000fc4000786c0ff */
[C---:B------:R-:W-:Y:S02]  /*3e50*/  LOP3.LUT P6, RZ, R108.reuse, 0xff00, RZ, 0xc0, !PT ;  /* 0x0000ff006cff7812 */ /* 0x040fe400078cc0ff */
[----:B------:R-:W-:Y:S01]  /*3e60*/  LOP3.LUT P5, RZ, R108, 0xff, RZ, 0xc0, !PT ;  /* 0x000000ff6cff7812 */ /* 0x000fe200078ac0ff */
[----:B------:R-:W-:Y:S01]  /*3e70*/  FFMA.FTZ R108, R227, R141, R140 ;  /* 0x0000008de36c7223 */ /* 0x000fe2000001008c */
[----:B------:R-:W-:Y:S02]  /*3e80*/  LOP3.LUT P4, RZ, R167, 0xff0000, RZ, 0xc0, !PT ;  /* 0x00ff0000a7ff7812 */ /* 0x000fe4000788c0ff */
[----:B------:R-:W-:Y:S01]  /*3e90*/  F2FP.F16.F32.PACK_AB R111, R111, R100 ;  /* 0x000000646f6f723e */ /* 0x000fe200000000ff */
[----:B------:R-:W-:Y:S01]  /*3ea0*/  FADD.FTZ R108, R137, -R108 ;  /* 0x8000006c896c7221 */ /* 0x000fe20000010000 */
[----:B------:R-:W-:Y:S01]  /*3eb0*/  FSEL R107, R107, RZ, P4 ;  /* 0x000000ff6b6b7208 */ /* 0x000fe20002000000 */
[----:B------:R-:W-:Y:S01]  /*3ec0*/  FMUL.FTZ R137, R179, R232 ;  /* 0x000000e8b3897220 */ /* 0x000fe20000410000 */
[----:B------:R-:W-:Y:S01]  /*3ed0*/  LOP3.LUT P4, RZ, R109, 0xff00, RZ, 0xc0, !PT ;  /* 0x0000ff006dff7812 */ /* 0x000fe2000788c0ff */
[----:B------:R-:W-:Y:S01]  /*3ee0*/  FMUL.FTZ R101, R179, R108 ;  /* 0x0000006cb3657220 */ /* 0x000fe20000410000 */
[----:B------:R-:W-:-:S02]  /*3ef0*/  F2FP.F16.F32.PACK_AB R107, R104, R107 ;  /* 0x0000006b686b723e */ /* 0x000fc400000000ff */
[----:B------:R-:W-:Y:S01]  /*3f00*/  F2FP.F16.F32.PACK_AB R100, R137, R234 ;  /* 0x000000ea8964723e */ /* 0x000fe200000000ff */
[C---:B------:R-:W-:Y:S01]  /*3f10*/  FMUL.FTZ R0, R101.reuse, UR6 ;  /* 0x0000000665007c20 */ /* 0x040fe20008410000 */
[----:B------:R-:W-:Y:S01]  /*3f20*/  F2FP.F16.F32.PACK_AB R102, R101, R102 ;  /* 0x000000666566723e */ /* 0x000fe200000000ff */
[----:B------:R-:W-:Y:S01]  /*3f30*/  FMUL.FTZ R234, R234, UR6 ;  /* 0x00000006eaea7c20 */ /* 0x000fe20008410000 */
[----:B------:R-:W-:Y:S02]  /*3f40*/  F2FP.F16.F32.PACK_AB R103, R103, R136 ;  /* 0x000000886767723e */ /* 0x000fe400000000ff */
[C---:B------:R-:W-:Y:S02]  /*3f50*/  FSEL R101, R0.reuse, RZ, P4 ;  /* 0x000000ff00657208 */ /* 0x040fe40002000000 */
[----:B------:R-:W-:Y:S02]  /*3f60*/  LOP3.LUT P4, RZ, R167, 0xff00, RZ, 0xc0, !PT ;  /* 0x0000ff00a7ff7812 */ /* 0x000fe4000788c0ff */
[----:B------:R-:W-:Y:S01]  /*3f70*/  F2FP.F16.F32.PACK_AB R110, R101, R110 ;  /* 0x0000006e656e723e */ /* 0x000fe200000000ff */
[----:B------:R-:W-:Y:S01]  /*3f80*/  FMUL.FTZ R101, R179, R230 ;  /* 0x000000e6b3657220 */ /* 0x000fe20000410000 */
[----:B------:R-:W-:-:S02]  /*3f90*/  FSEL R105, R0, RZ, P4 ;  /* 0x000000ff00697208 */ /* 0x000fc40002000000 */
[----:B------:R-:W-:Y:S01]  /*3fa0*/  LOP3.LUT P4, RZ, R166, 0xff0000, RZ, 0xc0, !PT ;  /* 0x00ff0000a6ff7812 */ /* 0x000fe2000788c0ff */
[----:B------:R-:W-:Y:S01]  /*3fb0*/  FMUL.FTZ R0, R101, UR6 ;  /* 0x0000000665007c20 */ /* 0x000fe20008410000 */
[C---:B------:R-:W-:Y:S01]  /*3fc0*/  F2FP.F16.F32.PACK_AB R101, R228.reuse, R101 ;  /* 0x00000065e465723e */ /* 0x040fe200000000ff */
[----:B------:R-:W-:Y:S01]  /*3fd0*/  FMUL.FTZ R228, R228, UR6 ;  /* 0x00000006e4e47c20 */ /* 0x000fe20008410000 */
[----:B------:R-:W-:Y:S02]  /*3fe0*/  F2FP.F16.F32.PACK_AB R106, R105, R106 ;  /* 0x0000006a696a723e */ /* 0x000fe400000000ff */
[----:B------:R-:W-:Y:S02]  /*3ff0*/  FSEL R109, R0, RZ, P2 ;  /* 0x000000ff006d7208 */ /* 0x000fe40001000000 */
[----:B------:R-:W-:Y:S02]  /*4000*/  LOP3.LUT P2, RZ, R166, 0xff000000, RZ, 0xc0, !PT ;  /* 0xff000000a6ff7812 */ /* 0x000fe4000784c0ff */
[----:B------:R-:W-:-:S02]  /*4010*/  FSEL R105, R0, RZ, P4 ;  /* 0x000000ff00697208 */ /* 0x000fc40002000000 */
[C---:B------:R-:W-:Y:S02]  /*4020*/  FSEL R0, R228.reuse, RZ, P2 ;  /* 0x000000ffe4007208 */ /* 0x040fe40001000000 */
[----:B------:R-:W-:Y:S02]  /*4030*/  FSEL R228, R228, RZ, P3 ;  /* 0x000000ffe4e47208 */ /* 0x000fe40001800000 */
[----:B------:R-:W-:Y:S01]  /*4040*/  F2FP.F16.F32.PACK_AB R105, R0, R105 ;  /* 0x000000690069723e */ /* 0x000fe200000000ff */
[----:B------:R-:W-:Y:S01]  /*4050*/  FMUL.FTZ R0, R137, UR6 ;  /* 0x0000000689007c20 */ /* 0x000fe20008410000 */
[C---:B------:R-:W-:Y:S02]  /*4060*/  LOP3.LUT P3, RZ, R166.reuse, 0xff00, RZ, 0xc0, !PT ;  /* 0x0000ff00a6ff7812 */ /* 0x040fe4000786c0ff */
[----:B------:R-:W-:Y:S02]  /*4070*/  LOP3.LUT P2, RZ, R166, 0xff, RZ, 0xc0, !PT ;  /* 0x000000ffa6ff7812 */ /* 0x000fe4000784c0ff */
[----:B------:R-:W-:-:S02]  /*4080*/  FSEL R137, R0, RZ, P6 ;  /* 0x000000ff00897208 */ /* 0x000fc40003000000 */
[----:B------:R-:W-:Y:S02]  /*4090*/  FSEL R181, R0, RZ, P3 ;  /* 0x000000ff00b57208 */ /* 0x000fe40001800000 */
[C---:B------:R-:W-:Y:S02]  /*40a0*/  FSEL R104, R234.reuse, RZ, P2 ;  /* 0x000000ffea687208 */ /* 0x040fe40001000000 */
[----:B------:R-:W-:Y:S02]  /*40b0*/  FSEL R108, R234, RZ, P5 ;  /* 0x000000ffea6c7208 */ /* 0x000fe40002800000 */
[----:B------:R-:W-:Y:S02]  /*40c0*/  F2FP.F16.F32.PACK_AB R109, R228, R109 ;  /* 0x0000006de46d723e */ /* 0x000fe400000000ff */
[----:B------:R-:W-:Y:S02]  /*40d0*/  F2FP.F16.F32.PACK_AB R104, R181, R104 ;  /* 0x00000068b568723e */ /* 0x000fe400000000ff */
[----:B------:R-:W-:Y:S01]  /*40e0*/  F2FP.F16.F32.PACK_AB R108, R137, R108 ;  /* 0x0000006c896c723e */ /* 0x000fe200000000ff */
[----:B------:R-:W-:Y:S06]  /*40f0*/  BRA `(.L_x_3701) ;  /* 0x0000000800b87947 */ /* 0x000fec0003800000 */
.L_x_3703:
[----:B------:R-:W-:Y:S01]  /*4100*/  UMOV UR4, UR8 ;  /* 0x0000000800047c82 */ /* 0x000fe20008000000 */
[----:B------:R-:W-:Y:S01]  /*4110*/  UMOV UR5, UR9 ;  /* 0x0000000900057c82 */ /* 0x000fe20008000000 */
[----:B------:R-:W-:-:S04]  /*4120*/  UISETP.NE.U32.AND UP0, UPT, UR4, URZ, UPT ;  /* 0x000000ff0400728c */ /* 0x000fc8000bf05070 */
[----:B------:R-:W-:-:S09]  /*4130*/  UISETP.NE.AND.EX UP0, UPT, UR5, URZ, UPT, UP0 ;  /* 0x000000ff0500728c */ /* 0x000fd2000bf05300 */
[----:B------:R-:W-:Y:S05]  /*4140*/  BRA.U UP0, `(.L_x_3705) ;  /* 0x00000005004c7547 */ /* 0x000fea000b800000 */
[-CC-:B------:R-:W-:Y:S01]  /*4150*/  FFMA.FTZ R104, R225, R141.reuse, R140.reuse ;  /* 0x0000008de1687223 */ /* 0x180fe2000001008c */
[-CC-:B------:R-:W-:Y:S01]  /*4160*/  FFMA.FTZ R105, R136, R141.reuse, R140.reuse ;  /* 0x0000008d88697223 */ /* 0x180fe2000001008c */
[--C-:B-----5:R-:W-:Y:S02]  /*4170*/  HADD2.F32 R106, -RZ, R59.reuse.H0_H0 ;  /* 0x2000003bff6a7230 */ /* 0x120fe40000004100 */
[-C--:B------:R-:W-:Y:S01]  /*4180*/  FFMA.FTZ R229, R229, R141.reuse, R140 ;  /* 0x0000008de5e57223 */ /* 0x080fe2000001008c */
[----:B------:R-:W-:Y:S01]  /*4190*/  FADD.FTZ R104, R111, -R104 ;  /* 0x800000686f687221 */ /* 0x000fe20000010000 */
[----:B------:R-:W-:Y:S02]  /*41a0*/  HADD2.F32 R107, -RZ, R59.H1_H1 ;  /* 0x3000003bff6b7230 */ /* 0x000fe40000004100 */
[----:B------:R-:W-:Y:S01]  /*41b0*/  FADD.FTZ R110, R110, -R105 ;  /* 0x800000696e6e7221 */ /* 0x000fe20000010000 */
[--C-:B------:R-:W-:Y:S02]  /*41c0*/  HADD2.F32 R105, -RZ, R58.reuse.H0_H0 ;  /* 0x2000003aff697230 */ /* 0x100fe40000004100 */
[C---:B------:R-:W-:Y:S01]  /*41d0*/  FFMA.FTZ R104, R179.reuse, R104, R106 ;  /* 0x00000068b3687223 */ /* 0x040fe2000001006a */
[----:B------:R-:W-:Y:S01]  /*41e0*/  FADD.FTZ R226, R226, -R229 ;  /* 0x800000e5e2e27221 */ /* 0x000fe20000010000 */
[C---:B------:R-:W-:Y:S01]  /*41f0*/  FFMA.FTZ R110, R179.reuse, R110, R107 ;  /* 0x0000006eb36e7223 */ /* 0x040fe2000001006b */
[----:B------:R-:W-:Y:S01]  /*4200*/  ISETP.GE.U32.AND P2, PT, R108, RZ, PT ;  /* 0x000000ff6c00720c */ /* 0x000fe20003f46070 */
[----:B------:R-:W-:Y:S01]  /*4210*/  FMUL.FTZ R107, R104, UR6 ;  /* 0x00000006686b7c20 */ /* 0x000fe20008410000 */
[----:B------:R-:W-:Y:S01]  /*4220*/  FFMA.FTZ R105, R179, R226, R105 ;  /* 0x000000e2b3697223 */ /* 0x000fe20000010069 */
[----:B------:R-:W-:Y:S01]  /*4230*/  LOP3.LUT P5, RZ, R109, 0xff0000, RZ, 0xc0, !PT ;  /* 0x00ff00006dff7812 */ /* 0x000fe200078ac0ff */
[----:B------:R-:W-:Y:S01]  /*4240*/  FMUL.FTZ R110, R110, UR6 ;  /* 0x000000066e6e7c20 */ /* 0x000fe20008410000 */
[----:B------:R-:W-:Y:S01]  /*4250*/  ISETP.GE.U32.AND P3, PT, R166, RZ, PT ;  /* 0x000000ffa600720c */ /* 0x000fe20003f66070 */
[----:B------:R-:W-:Y:S01]  /*4260*/  FMUL.FTZ R105, R105, UR6 ;  /* 0x0000000669697c20 */ /* 0x000fe20008410000 */
[----:B------:R-:W-:Y:S01]  /*4270*/  FSEL R104, R107, RZ, P5 ;  /* 0x000000ff6b687208 */ /* 0x000fe20002800000 */
[----:B------:R-:W-:Y:S01]  /*4280*/  HADD2.F32 R180, -RZ, R58.H1_H1 ;  /* 0x3000003affb47230 */ /* 0x000fe20000004100 */
[----:B------:R-:W-:Y:S01]  /*4290*/  ISETP.GE.U32.AND.EX P2, PT, R109, 0x1000000, PT, P2 ;  /* 0x010000006d00780c */ /* 0x000fe20003f46120 */
        /* <DEDUP_REMOVED lines=13> */
[-CC-:B------:R-:W-:Y:S01]  /*4370*/  FFMA.FTZ R105, R0, R141.reuse, R140.reuse ;  /* 0x0000008d00697223 */ /* 0x180fe2000001008c */
[C---:B------:R-:W-:Y:S01]  /*4380*/  LOP3.LUT P2, RZ, R108.reuse, 0xff0000, RZ, 0xc0, !PT ;  /* 0x00ff00006cff7812 */ /* 0x040fe2000784c0ff */
[----:B------:R-:W-:Y:S01]  /*4390*/  HADD2.F32 R0, -RZ, R57.H0_H0 ;  /* 0x20000039ff007230 */ /* 0x000fe20000004100 */
[----:B------:R-:W-:Y:S01]  /*43a0*/  LOP3.LUT P3, RZ, R108, 0xff000000, RZ, 0xc0, !PT ;  /* 0xff0000006cff7812 */ /* 0x000fe2000786c0ff */
[----:B------:R-:W-:Y:S01]  /*43b0*/  FADD.FTZ R234, R234, -R105 ;  /* 0x80000069eaea7221 */ /* 0x000fe20000010000 */
[C---:B------:R-:W-:Y:S02]  /*43c0*/  LOP3.LUT P6, RZ, R108.reuse, 0xff00, RZ, 0xc0, !PT ;  /* 0x0000ff006cff7812 */ /* 0x040fe400078cc0ff */
[----:B------:R-:W-:Y:S01]  /*43d0*/  LOP3.LUT P5, RZ, R108, 0xff, RZ, 0xc0, !PT ;  /* 0x000000ff6cff7812 */ /* 0x000fe200078ac0ff */
[----:B------:R-:W-:Y:S01]  /*43e0*/  FFMA.FTZ R108, R227, R141, R140 ;  /* 0x0000008de36c7223 */ /* 0x000fe2000001008c */
[----:B------:R-:W-:Y:S01]  /*43f0*/  LOP3.LUT P4, RZ, R167, 0xff0000, RZ, 0xc0, !PT ;  /* 0x00ff0000a7ff7812 */ /* 0x000fe2000788c0ff */
[----:B------:R-:W-:Y:S01]  /*4400*/  FFMA.FTZ R0, R179, R230, R0 ;  /* 0x000000e6b3007223 */ /* 0x000fe20000010000 */
[----:B------:R-:W-:Y:S01]  /*4410*/  F2FP.F16.F32.PACK_AB R111, R111, R104 ;  /* 0x000000686f6f723e */ /* 0x000fe200000000ff */
[----:B------:R-:W-:Y:S01]  /*4420*/  FADD.FTZ R108, R137, -R108 ;  /* 0x8000006c896c7221 */ /* 0x000fe20000010000 */
[----:B------:R-:W-:Y:S01]  /*4430*/  FSEL R107, R107, RZ, P4 ;  /* 0x000000ff6b6b7208 */ /* 0x000fe20002000000 */
[----:B------:R-:W-:Y:S01]  /*4440*/  FMUL.FTZ R104, R0, UR6 ;  /* 0x0000000600687c20 */ /* 0x000fe20008410000 */
[----:B------:R-:W-:Y:S01]  /*4450*/  LOP3.LUT P4, RZ, R109, 0xff00, RZ, 0xc0, !PT ;  /* 0x0000ff006dff7812 */ /* 0x000fe2000788c0ff */
[----:B------:R-:W-:Y:S01]  /*4460*/  FFMA.FTZ R108, R179, R108, R180 ;  /* 0x0000006cb36c7223 */ /* 0x000fe200000100b4 */
[----:B------:R-:W-:Y:S01]  /*4470*/  HADD2.F32 R0, -RZ, R56.H1_H1 ;  /* 0x30000038ff007230 */ /* 0x000fe20000004100 */
[----:B------:R-:W-:-:S02]  /*4480*/  F2FP.F16.F32.PACK_AB R107, R136, R107 ;  /* 0x0000006b886b723e */ /* 0x000fc400000000ff */
[----:B------:R-:W-:Y:S02]  /*4490*/  FMUL.FTZ R108, R108, UR6 ;  /* 0x000000066c6c7c20 */ /* 0x000fe40008410000 */
        /* <DEDUP_REMOVED lines=8> */
[----:B------:R-:W-:Y:S01]  /*4520*/  HADD2.F32 R105, -RZ, R57.H1_H1 ;  /* 0x30000039ff697230 */ /* 0x000fe20000004100 */
[----:B------:R-:W-:-:S02]  /*4530*/  FSEL R109, R104, RZ, P2 ;  /* 0x000000ff686d7208 */ /* 0x000fc40001000000 */
[----:B------:R-:W-:Y:S02]  /*4540*/  LOP3.LUT P2, RZ, R166, 0xff, RZ, 0xc0, !PT ;  /* 0x000000ffa6ff7812 */ /* 0x000fe4000784c0ff */
[----:B------:R-:W-:Y:S01]  /*4550*/  FFMA.FTZ R105, R179, R228, R105 ;  /* 0x000000e4b3697223 */ /* 0x000fe20000010069 */
[----:B------:R-:W-:-:S03]  /*4560*/  FSEL R181, R232, RZ, P6 ;  /* 0x000000ffe8b57208 */ /* 0x000fc60003000000 */
[----:B------:R-:W-:Y:S01]  /*4570*/  FMUL.FTZ R108, R105, UR6 ;  /* 0x00000006696c7c20 */ /* 0x000fe20008410000 */
[----:B------:R-:W-:Y:S02]  /*4580*/  FSEL R105, R104, RZ, P4 ;  /* 0x000000ff68697208 */ /* 0x000fe40002000000 */
[----:B------:R-:W-:-:S04]  /*4590*/  LOP3.LUT P4, RZ, R166, 0xff000000, RZ, 0xc0, !PT ;  /* 0xff000000a6ff7812 */ /* 0x000fc8000788c0ff */
[C---:B------:R-:W-:Y:S02]  /*45a0*/  FSEL R0, R108.reuse, RZ, P4 ;  /* 0x000000ff6c007208 */ /* 0x040fe40002000000 */
[----:B------:R-:W-:Y:S02]  /*45b0*/  FSEL R108, R108, RZ, P3 ;  /* 0x000000ff6c6c7208 */ /* 0x000fe40001800000 */
[----:B------:R-:W-:Y:S01]  /*45c0*/  F2FP.F16.F32.PACK_AB R105, R0, R105 ;  /* 0x000000690069723e */ /* 0x000fe200000000ff */
[----:B------:R-:W-:Y:S01]  /*45d0*/  HADD2.F32 R0, -RZ, R56.H0_H0 ;  /* 0x20000038ff007230 */ /* 0x000fe20000004100 */
[----:B------:R-:W-:Y:S02]  /*45e0*/  LOP3.LUT P3, RZ, R166, 0xff00, RZ, 0xc0, !PT ;  /* 0x0000ff00a6ff7812 */ /* 0x000fe4000786c0ff */
[----:B------:R-:W-:Y:S02]  /*45f0*/  F2FP.F16.F32.PACK_AB R109, R108, R109 ;  /* 0x0000006d6c6d723e */ /* 0x000fe400000000ff */
[----:B------:R-:W-:Y:S01]  /*4600*/  FFMA.FTZ R0, R179, R234, R0 ;  /* 0x000000eab3007223 */ /* 0x000fe20000010000 */
[----:B------:R-:W-:-:S03]  /*4610*/  FSEL R137, R232, RZ, P3 ;  /* 0x000000ffe8897208 */ /* 0x000fc60001800000 */
[----:B------:R-:W-:-:S05]  /*4620*/  FMUL.FTZ R0, R0, UR6 ;  /* 0x0000000600007c20 */ /* 0x000fca0008410000 */
[C---:B------:R-:W-:Y:S02]  /*4630*/  FSEL R104, R0.reuse, RZ, P2 ;  /* 0x000000ff00687208 */ /* 0x040fe40001000000 */
[----:B------:R-:W-:Y:S02]  /*4640*/  FSEL R108, R0, RZ, P5 ;  /* 0x000000ff006c7208 */ /* 0x000fe40002800000 */
[----:B------:R-:W-:Y:S02]  /*4650*/  F2FP.F16.F32.PACK_AB R104, R137, R104 ;  /* 0x000000688968723e */ /* 0x000fe400000000ff */
[----:B------:R-:W-:Y:S01]  /*4660*/  F2FP.F16.F32.PACK_AB R108, R181, R108 ;  /* 0x0000006cb56c723e */ /* 0x000fe200000000ff */
[----:B------:R-:W-:Y:S06]  /*4670*/  BRA `(.L_x_3701) ;  /* 0x0000000400587947 */ /* 0x000fec0003800000 */
.L_x_3705:
[-CC-:B------:R-:W-:Y:S01]  /*4680*/  FFMA.FTZ R100, R225, R141.reuse, R140.reuse ;  /* 0x0000008de1647223 */ /* 0x180fe2000001008c */
[-CC-:B------:R-:W-:Y:S01]  /*4690*/  FFMA.FTZ R101, R136, R141.reuse, R140.reuse ;  /* 0x0000008d88657223 */ /* 0x180fe2000001008c */
[--C-:B-----5:R-:W-:Y:S02]  /*46a0*/  HADD2.F32 R104, -RZ, R59.reuse.H0_H0 ;  /* 0x2000003bff687230 */ /* 0x120fe40000004100 */
[----:B------:R-:W-:Y:S01]  /*46b0*/  FFMA.FTZ R229, R229, R141, R140 ;  /* 0x0000008de5e57223 */ /* 0x000fe2000001008c */
[----:B------:R-:W-:Y:S01]  /*46c0*/  FADD.FTZ R100, R111, -R100 ;  /* 0x800000646f647221 */ /* 0x000fe20000010000 */
[----:B------:R-:W-:Y:S01]  /*46d0*/  FADD.FTZ R136, R110, -R101 ;  /* 0x800000656e887221 */ /* 0x000fe20000010000 */
[----:B------:R-:W-:Y:S02]  /*46e0*/  HADD2.F32 R105, -RZ, R59.H1_H1 ;  /* 0x3000003bff697230 */ /* 0x000fe40000004100 */
[----:B------:R-:W-:Y:S01]  /*46f0*/  FADD.FTZ R102, R226, -R229 ;  /* 0x800000e5e2667221 */ /* 0x000fe20000010000 */
[----:B------:R-:W-:-:S02]  /*4700*/  HADD2.F32 R101, -RZ, R58.H0_H0 ;  /* 0x2000003aff657230 */ /* 0x000fc40000004100 */
[C---:B------:R-:W-:Y:S01]  /*4710*/  FFMA.FTZ R103, R179.reuse, R100, R104 ;  /* 0x00000064b3677223 */ /* 0x040fe20000010068 */
[----:B------:R-:W-:Y:S01]  /*4720*/  ISETP.GE.U32.AND P2, PT, R108, RZ, PT ;  /* 0x000000ff6c00720c */ /* 0x000fe20003f46070 */
        /* <DEDUP_REMOVED lines=8> */
[----:B------:R-:W-:Y:S01]  /*47b0*/  HADD2.F32 R180, -RZ, R58.H1_H1 ;  /* 0x3000003affb47230 */ /* 0x000fe20000004100 */
[----:B------:R-:W-:Y:S01]  /*47c0*/  FSEL R111, R107, RZ, P5 ;  /* 0x000000ff6b6f7208 */ /* 0x000fe20002800000 */
[-CC-:B------:R-:W-:Y:S01]  /*47d0*/  FFMA.FTZ R101, R0, R141.reuse, R140.reuse ;  /* 0x0000008d00657223 */ /* 0x180fe2000001008c */
[----:B------:R-:W-:Y:S01]  /*47e0*/  ISETP.GE.U32.AND.EX P2, PT, R109, 0x1000000, PT, P2 ;  /* 0x010000006d00780c */ /* 0x000fe20003f46120 */
[-CC-:B------:R-:W-:Y:S01]  /*47f0*/  FFMA.FTZ R233, R233, R141.reuse, R140.reuse ;  /* 0x0000008de9e97223 */ /* 0x180fe2000001008c */
[C---:B------:R-:W-:Y:S01]  /*4800*/  LOP3.LUT P5, RZ, R167.reuse, 0xff, RZ, 0xc0, !PT ;  /* 0x000000ffa7ff7812 */ /* 0x040fe200078ac0ff */
[----:B------:R-:W-:Y:S01]  /*4810*/  FADD.FTZ R234, R234, -R101 ;  /* 0x80000065eaea7221 */ /* 0x000fe20000010000 */
[----:B------:R-:W-:Y:S01]  /*4820*/  ISETP.GE.U32.AND.EX P3, PT, R167, 0x1000000, PT, P3 ;  /* 0x01000000a700780c */ /* 0x000fe20003f66130 */
[-CC-:B------:R-:W-:Y:S01]  /*4830*/  FFMA.FTZ R231, R231, R141.reuse, R140.reuse ;  /* 0x0000008de7e77223 */ /* 0x180fe2000001008c */
[----:B------:R-:W-:Y:S01]  /*4840*/  FSEL R100, R104, RZ, P2 ;  /* 0x000000ff68647208 */ /* 0x000fe20001000000 */
        /* <DEDUP_REMOVED lines=12> */
[----:B------:R-:W-:Y:S02]  /*4910*/  LOP3.LUT P4, RZ, R167, 0xff0000, RZ, 0xc0, !PT ;  /* 0x00ff0000a7ff7812 */ /* 0x000fe4000788c0ff */
[----:B------:R-:W-:Y:S01]  /*4920*/  F2FP.F16.F32.PACK_AB R111, R100, R111 ;  /* 0x0000006f646f723e */ /* 0x000fe200000000ff */
[----:B------:R-:W-:Y:S01]  /*4930*/  FADD.FTZ R108, R137, -R108 ;  /* 0x8000006c896c7221 */ /* 0x000fe20000010000 */
[----:B------:R-:W-:-:S02]  /*4940*/  FSEL R107, R107, RZ, P4 ;  /* 0x000000ff6b6b7208 */ /* 0x000fc40002000000 */
[----:B------:R-:W-:Y:S01]  /*4950*/  LOP3.LUT P4, RZ, R109, 0xff00, RZ, 0xc0, !PT ;  /* 0x0000ff006dff7812 */ /* 0x000fe2000788c0ff */
[----:B------:R-:W-:Y:S01]  /*4960*/  FFMA.FTZ R105, R179, R108, R180 ;  /* 0x0000006cb3697223 */ /* 0x000fe200000100b4 */
[----:B------:R-:W-:Y:S02]  /*4970*/  F2FP.F16.F32.PACK_AB R107, R104, R107 ;  /* 0x0000006b686b723e */ /* 0x000fe400000000ff */
[----:B------:R-:W-:Y:S01]  /*4980*/  F2FP.F16.F32.PACK_AB R103, R136, R103 ;  /* 0x000000678867723e */ /* 0x000fe200000000ff */
        /* <DEDUP_REMOVED lines=9> */
[----:B------:R-:W-:Y:S01]  /*4a20*/  F2FP.F16.F32.PACK_AB R106, R105, R106 ;  /* 0x0000006a696a723e */ /* 0x000fe200000000ff */
[----:B------:R-:W-:-:S02]  /*4a30*/  HADD2.F32 R105, -RZ, R57.H1_H1 ;  /* 0x30000039ff697230 */ /* 0x000fc40000004100 */
[C---:B------:R-:W-:Y:S01]  /*4a40*/  FFMA.FTZ R0, R179.reuse, R230, R0 ;  /* 0x000000e6b3007223 */ /* 0x040fe20000010000 */
[C---:B------:R-:W-:Y:S02]  /*4a50*/  FFMA.FTZ R234, R179.reuse, R234, R101 ;  /* 0x000000eab3ea7223 */ /* 0x040fe40000010065 */
[----:B------:R-:W-:Y:S01]  /*4a60*/  FFMA.FTZ R105, R179, R228, R105 ;  /* 0x000000e4b3697223 */ /* 0x000fe20000010069 */
[----:B------:R-:W-:-:S03]  /*4a70*/  FMUL.FTZ R100, R0, UR6 ;  /* 0x0000000600647c20 */ /* 0x000fc60008410000 */
[C---:B------:R-:W-:Y:S01]  /*4a80*/  FMUL.FTZ R104, R105.reuse, UR6 ;  /* 0x0000000669687c20 */ /* 0x040fe20008410000 */
[----:B------:R-:W-:Y:S01]  /*4a90*/  F2FP.F16.F32.PACK_AB R101, R105, R0 ;  /* 0x000000006965723e */ /* 0x000fe200000000ff */
[----:B------:R-:W-:Y:S01]  /*4aa0*/  HADD2.F32 R0, -RZ, R56.H1_H1 ;  /* 0x30000038ff007230 */ /* 0x000fe20000004100 */
[----:B------:R-:W-:Y:S02]  /*4ab0*/  FSEL R109, R100, RZ, P2 ;  /* 0x000000ff646d7208 */ /* 0x000fe40001000000 */
[----:B------:R-:W-:Y:S02]  /*4ac0*/  LOP3.LUT P2, RZ, R166, 0xff000000, RZ, 0xc0, !PT ;  /* 0xff000000a6ff7812 */ /* 0x000fe4000784c0ff */
[----:B------:R-:W-:Y:S01]  /*4ad0*/  FSEL R105, R100, RZ, P4 ;  /* 0x000000ff64697208 */ /* 0x000fe20002000000 */
[----:B------:R-:W-:Y:S01]  /*4ae0*/  FFMA.FTZ R137, R179, R232, R0 ;  /* 0x000000e8b3897223 */ /* 0x000fe20000010000 */
[C---:B------:R-:W-:Y:S02]  /*4af0*/  FSEL R100, R104.reuse, RZ, P2 ;  /* 0x000000ff68647208 */ /* 0x040fe40001000000 */
[----:B------:R-:W-:Y:S01]  /*4b00*/  FSEL R104, R104, RZ, P3 ;  /* 0x000000ff68687208 */ /* 0x000fe20001800000 */
[----:B------:R-:W-:Y:S01]  /*4b10*/  FMUL.FTZ R0, R137, UR6 ;  /* 0x0000000689007c20 */ /* 0x000fe20008410000 */
[----:B------:R-:W-:-:S02]  /*4b20*/  F2FP.F16.F32.PACK_AB R105, R100, R105 ;  /* 0x000000696469723e */ /* 0x000fc400000000ff */
[----:B------:R-:W-:Y:S01]  /*4b30*/  F2FP.F16.F32.PACK_AB R100, R137, R234 ;  /* 0x000000ea8964723e */ /* 0x000fe200000000ff */
[----:B------:R-:W-:Y:S01]  /*4b40*/  FMUL.FTZ R234, R234, UR6 ;  /* 0x00000006eaea7c20 */ /* 0x000fe20008410000 */
        /* <DEDUP_REMOVED lines=8> */
[----:B------:R-:W-:-:S07]  /*4bd0*/  F2FP.F16.F32.PACK_AB R108, R137, R108 ;  /* 0x0000006c896c723e */ /* 0x000fce00000000ff */
.L_x_3701:
        /* <DEDUP_REMOVED lines=22> */
[----:B------:R-:W-:-:S02]  /*4d40*/  HADD2.F32 R101, -RZ, R54.H0_H0 ;  /* 0x20000036ff657230 */ /* 0x000fc40000004100 */
[C---:B------:R-:W-:Y:S01]  /*4d50*/  FFMA.FTZ R104, R179.reuse, R0, R104 ;  /* 0x00000000b3687223 */ /* 0x040fe20000010068 */
[----:B------:R-:W-:Y:S02]  /*4d60*/  HADD2.F32 R105, -RZ, R54.H1_H1 ;  /* 0x30000036ff697230 */ /* 0x000fe40000004100 */
[----:B------:R-:W-:Y:S01]  /*4d70*/  FFMA.FTZ R103, R179, R138, R103 ;  /* 0x0000008ab3677223 */ /* 0x000fe20000010067 */
[----:B------:R-:W-:Y:S01]  /*4d80*/  FADD.FTZ R214, R214, -R217 ;  /* 0x800000d9d6d67221 */ /* 0x000fe20000010000 */
[----:B------:R-:W-:Y:S01]  /*4d90*/  FADD.FTZ R102, R212, -R215 ;  /* 0x800000d7d4667221 */ /* 0x000fe20000010000 */
[----:B------:R-:W-:Y:S01]  /*4da0*/  ISETP.GE.U32.AND P3, PT, R128, RZ, PT ;  /* 0x000000ff8000720c */ /* 0x000fe20003f66070 */
[----:B------:R-:W-:Y:S01]  /*4db0*/  FMUL.FTZ R100, R104, UR6 ;  /* 0x0000000668647c20 */ /* 0x000fe20008410000 */
[----:B------:R-:W-:Y:S01]  /*4dc0*/  ISETP.GE.U32.AND P4, PT, R168, RZ, PT ;  /* 0x000000ffa800720c */ /* 0x000fe20003f86070 */
[----:B------:R-:W-:Y:S01]  /*4dd0*/  FMUL.FTZ R107, R103, UR6 ;  /* 0x00000006676b7c20 */ /* 0x000fe20008410000 */
[C---:B------:R-:W-:Y:S01]  /*4de0*/  FFMA.FTZ R101, R179.reuse, R214, R101 ;  /* 0x000000d6b3657223 */ /* 0x040fe20000010065 */
[----:B------:R-:W-:Y:S01]  /*4df0*/  FFMA.FTZ R102, R179, R102, R105 ;  /* 0x00000066b3667223 */ /* 0x000fe20000010069 */
[----:B------:R-:W-:Y:S01]  /*4e00*/  LOP3.LUT P6, RZ, R129, 0xff0000, RZ, 0xc0, !PT ;  /* 0x00ff000081ff7812 */ /* 0x000fe200078cc0ff */
[-CC-:B------:R-:W-:Y:S01]  /*4e10*/  FFMA.FTZ R221, R221, R141.reuse, R140.reuse ;  /* 0x0000008ddddd7223 */ /* 0x180fe2000001008c */
[----:B------:R-:W-:Y:S01]  /*4e20*/  ISETP.GE.U32.AND.EX P3, PT, R129, 0x1000000, PT, P3 ;  /* 0x010000008100780c */ /* 0x000fe20003f66130 */
[--C-:B------:R-:W-:Y:S01]  /*4e30*/  HADD2.F32 R108, -RZ, R53.reuse.H0_H0 ;  /* 0x20000035ff6c7230 */ /* 0x100fe20000004100 */
[----:B------:R-:W-:Y:S01]  /*4e40*/  LOP3.LUT P5, RZ, R169, 0xff0000, RZ, 0xc0, !PT ;  /* 0x00ff0000a9ff7812 */ /* 0x000fe200078ac0ff */
[----:B------:R-:W-:Y:S01]  /*4e50*/  FMUL.FTZ R109, R101, UR6 ;  /* 0x00000006656d7c20 */ /* 0x000fe20008410000 */
[----:B------:R-:W-:Y:S01]  /*4e60*/  ISETP.GE.U32.AND.EX P4, PT, R169, 0x1000000, PT, P4 ;  /* 0x01000000a900780c */ /* 0x000fe20003f86140 */
[----:B------:R-:W-:Y:S01]  /*4e70*/  FMUL.FTZ R106, R102, UR6 ;  /* 0x00000006666a7c20 */ /* 0x000fe20008410000 */
[----:B------:R-:W-:Y:S01]  /*4e80*/  FSEL R111, R100, RZ, P6 ;  /* 0x000000ff646f7208 */ /* 0x000fe20003000000 */
[----:B------:R-:W-:Y:S01]  /*4e90*/  FADD.FTZ R218, R218, -R221 ;  /* 0x800000dddada7221 */ /* 0x000fe20000010000 */
[----:B------:R-:W-:Y:S01]  /*4ea0*/  FSEL R0, R107, RZ, P3 ;  /* 0x000000ff6b007208 */ /* 0x000fe20001800000 */
[-C--:B------:R-:W-:Y:S01]  /*4eb0*/  FFMA.FTZ R219, R219, R141.reuse, R140 ;  /* 0x0000008ddbdb7223 */ /* 0x080fe2000001008c */
[----:B------:R-:W-:Y:S01]  /*4ec0*/  LOP3.LUT P6, RZ, R129, 0xff, RZ, 0xc0, !PT ;  /* 0x000000ff81ff7812 */ /* 0x000fe200078cc0ff */
[----:B------:R-:W-:Y:S01]  /*4ed0*/  FFMA.FTZ R108, R179, R218, R108 ;  /* 0x000000dab36c7223 */ /* 0x000fe2000001006c */
[----:B------:R-:W-:Y:S01]  /*4ee0*/  FSEL R100, R100, RZ, P5 ;  /* 0x000000ff64647208 */ /* 0x000fe20002800000 */
[----:B------:R-:W-:Y:S01]  /*4ef0*/  HADD2.F32 R139, -RZ, R53.H1_H1 ;  /* 0x30000035ff8b7230 */ /* 0x000fe20000004100 */
[----:B------:R-:W-:Y:S01]  /*4f00*/  LOP3.LUT P3, RZ, R129, 0xff00, RZ, 0xc0, !PT ;  /* 0x0000ff0081ff7812 */ /* 0x000fe2000786c0ff */
[-CC-:B------:R-:W-:Y:S01]  /*4f10*/  FFMA.FTZ R129, R224, R141.reuse, R140.reuse ;  /* 0x0000008de0817223 */ /* 0x180fe2000001008c */
[----:B------:R-:W-:Y:S01]  /*4f20*/  FSEL R107, R107, RZ, P4 ;  /* 0x000000ff6b6b7208 */ /* 0x000fe20002000000 */
[----:B------:R-:W-:Y:S01]  /*4f30*/  FADD.FTZ R216, R216, -R219 ;  /* 0x800000dbd8d87221 */ /* 0x000fe20000010000 */
[----:B------:R-:W-:Y:S01]  /*4f40*/  LOP3.LUT P5, RZ, R169, 0xff, RZ, 0xc0, !PT ;  /* 0x000000ffa9ff7812 */ /* 0x000fe200078ac0ff */
[----:B------:R-:W-:Y:S01]  /*4f50*/  FFMA.FTZ R223, R223, R141, R140 ;  /* 0x0000008ddfdf7223 */ /* 0x000fe2000001008c */
[----:B------:R-:W-:Y:S01]  /*4f60*/  LOP3.LUT P4, RZ, R169, 0xff00, RZ, 0xc0, !PT ;  /* 0x0000ff00a9ff7812 */ /* 0x000fe2000788c0ff */
[----:B------:R-:W-:Y:S01]  /*4f70*/  FADD.FTZ R222, R222, -R129 ;  /* 0x80000081dede7221 */ /* 0x000fe20000010000 */
[C---:B------:R-:W-:Y:S01]  /*4f80*/  FSEL R110, R109.reuse, RZ, P6 ;  /* 0x000000ff6d6e7208 */ /* 0x040fe20003000000 */
[--C-:B------:R-:W-:Y:S01]  /*4f90*/  HADD2.F32 R129, -RZ, R52.reuse.H0_H0 ;  /* 0x20000034ff817230 */ /* 0x100fe20000004100 */
[C---:B------:R-:W-:Y:S01]  /*4fa0*/  FSEL R105, R106.reuse, RZ, P3 ;  /* 0x000000ff6a697208 */ /* 0x040fe20001800000 */
[----:B------:R-:W-:Y:S01]  /*4fb0*/  HADD2.F32 R137, -RZ, R52.H1_H1 ;  /* 0x30000034ff897230 */ /* 0x000fe20000004100 */
[----:B------:R-:W-:Y:S01]  /*4fc0*/  FSEL R109, R109, RZ, P5 ;  /* 0x000000ff6d6d7208 */ /* 0x000fe20002800000 */
[C---:B------:R-:W-:Y:S01]  /*4fd0*/  FFMA.FTZ R139, R179.reuse, R216, R139 ;  /* 0x000000d8b38b7223 */ /* 0x040fe2000001008b */
[----:B------:R-:W-:Y:S01]  /*4fe0*/  FSEL R106, R106, RZ, P4 ;  /* 0x000000ff6a6a7208 */ /* 0x000fe20002000000 */
[----:B------:R-:W-:Y:S01]  /*4ff0*/  FADD.FTZ R220, R220, -R223 ;  /* 0x800000dfdcdc7221 */ /* 0x000fe20000010000 */
[C---:B------:R-:W-:Y:S01]  /*5000*/  LOP3.LUT P6, RZ, R128.reuse, 0xff0000, RZ, 0xc0, !PT ;  /* 0x00ff000080ff7812 */ /* 0x040fe200078cc0ff */
[C---:B------:R-:W-:Y:S01]  /*5010*/  FFMA.FTZ R129, R179.reuse, R222, R129 ;  /* 0x000000deb3817223 */ /* 0x040fe20000010081 */
[C---:B------:R-:W-:Y:S01]  /*5020*/  LOP3.LUT P5, RZ, R128.reuse, 0xff000000, RZ, 0xc0, !PT ;  /* 0xff00000080ff7812 */ /* 0x040fe200078ac0ff */
[----:B------:R-:W-:Y:S01]  /*5030*/  FFMA.FTZ R220, R179, R220, R137 ;  /* 0x000000dcb3dc7223 */ /* 0x000fe20000010089 */
[----:B------:R-:W-:-:S02]  /*5040*/  LOP3.LUT P3, RZ, R128, 0xff00, RZ, 0xc0, !PT ;  /* 0x0000ff0080ff7812 */ /* 0x000fc4000786c0ff */
[----:B------:R-:W-:Y:S01]  /*5050*/  LOP3.LUT P4, RZ, R128, 0xff, RZ, 0xc0, !PT ;  /* 0x000000ff80ff7812 */ /* 0x000fe2000788c0ff */
[----:B------:R-:W-:Y:S01]  /*5060*/  FMUL.FTZ R128, R108, UR6 ;  /* 0x000000066c807c20 */ /* 0x000fe20008410000 */
[----:B------:R-:W-:Y:S02]  /*5070*/  F2FP.F16.F32.PACK_AB R102, R102, R101 ;  /* 0x000000656666723e */ /* 0x000fe400000000ff */
[C---:B------:R-:W-:Y:S01]  /*5080*/  F2FP.F16.F32.PACK_AB R101, R139.reuse, R108 ;  /* 0x0000006c8b65723e */ /* 0x040fe200000000ff */
[----:B------:R-:W-:Y:S01]  /*5090*/  FMUL.FTZ R139, R139, UR6 ;  /* 0x000000068b8b7c20 */ /* 0x000fe20008410000 */
[----:B------:R-:W-:Y:S02]  /*50a0*/  FSEL R136, R128, RZ, P6 ;  /* 0x000000ff80887208 */ /* 0x000fe40003000000 */
[----:B------:R-:W-:Y:S02]  /*50b0*/  LOP3.LUT P6, RZ, R168, 0xff0000, RZ, 0xc0, !PT ;  /* 0x00ff0000a8ff7812 */ /* 0x000fe400078cc0ff */
[----:B------:R-:W-:-:S02]  /*50c0*/  F2FP.F16.F32.PACK_AB R107, R107, R100 ;  /* 0x000000646b6b723e */ /* 0x000fc400000000ff */
[----:B------:R-:W-:Y:S02]  /*50d0*/  FSEL R128, R128, RZ, P6 ;  /* 0x000000ff80807208 */ /* 0x000fe40003000000 */
[----:B------:R-:W-:Y:S02]  /*50e0*/  LOP3.LUT P6, RZ, R168, 0xff000000, RZ, 0xc0, !PT ;  /* 0xff000000a8ff7812 */ /* 0x000fe400078cc0ff */
[----:B------:R-:W-:Y:S01]  /*50f0*/  F2FP.F16.F32.PACK_AB R111, R0, R111 ;  /* 0x0000006f006f723e */ /* 0x000fe200000000ff */
[----:B------:R-:W-:Y:S01]  /*5100*/  FMUL.FTZ R0, R220, UR6 ;  /* 0x00000006dc007c20 */ /* 0x000fe20008410000 */
[----:B------:R-:W-:Y:S02]  /*5110*/  F2FP.F16.F32.PACK_AB R106, R106, R109 ;  /* 0x0000006d6a6a723e */ /* 0x000fe400000000ff */
[----:B------:R-:W-:Y:S01]  /*5120*/  F2FP.F16.F32.PACK_AB R100, R220, R129 ;  /* 0x00000081dc64723e */ /* 0x000fe200000000ff */
[----:B------:R-:W-:Y:S01]  /*5130*/  FMUL.FTZ R129, R129, UR6 ;  /* 0x0000000681817c20 */ /* 0x000fe20008410000 */
        /* <DEDUP_REMOVED lines=15> */
.L_x_3708:
[-CC-:B------:R-:W-:Y:S01]  /*5230*/  FFMA.FTZ R211, R211, R141.reuse, R140.reuse ;  /* 0x0000008dd3d37223 */ /* 0x180fe2000001008c */
[-CC-:B------:R-:W-:Y:S01]  /*5240*/  FFMA.FTZ R0, R213, R141.reuse, R140.reuse ;  /* 0x0000008dd5007223 */ /* 0x180fe2000001008c */
[--C-:B0-----:R-:W-:Y:S02]  /*5250*/  HADD2.F32 R105, -RZ, R55.reuse.H1_H1 ;  /* 0x30000037ff697230 */ /* 0x101fe40000004100 */
[-C--:B------:R-:W-:Y:S01]  /*5260*/  FFMA.FTZ R217, R217, R141.reuse, R140 ;  /* 0x0000008dd9d97223 */ /* 0x080fe2000001008c */
[----:B------:R-:W-:Y:S01]  /*5270*/  FADD.FTZ R138, R138, -R211 ;  /* 0x800000d38a8a7221 */ /* 0x000fe20000010000 */
[----:B------:R-:W-:Y:S02]  /*5280*/  HADD2.F32 R104, -RZ, R55.H0_H0 ;  /* 0x20000037ff687230 */ /* 0x000fe40000004100 */
[----:B------:R-:W-:Y:S01]  /*5290*/  FADD.FTZ R0, R139, -R0 ;  /* 0x800000008b007221 */ /* 0x000fe20000010000 */
[----:B------:R-:W-:Y:S01]  /*52a0*/  FFMA.FTZ R215, R215, R141, R140 ;  /* 0x0000008dd7d77223 */ /* 0x000fe2000001008c */
[----:B------:R-:W-:Y:S01]  /*52b0*/  FFMA.FTZ R138, R179, R138, R105 ;  /* 0x0000008ab38a7223 */ /* 0x000fe20000010069 */
[----:B------:R-:W-:-:S02]  /*52c0*/  HADD2.F32 R105, -RZ, R54.H0_H0 ;  /* 0x20000036ff697230 */ /* 0x000fc40000004100 */
[C---:B------:R-:W-:Y:S01]  /*52d0*/  FFMA.FTZ R0, R179.reuse, R0, R104 ;  /* 0x00000000b3007223 */ /* 0x040fe20000010068 */
        /* <DEDUP_REMOVED lines=8> */
[----:B------:R-:W-:Y:S01]  /*5360*/  FMUL.FTZ R138, R138, UR6 ;  /* 0x000000068a8a7c20 */ /* 0x000fe20008410000 */
[----:B------:R-:W-:Y:S01]  /*5370*/  LOP3.LUT P5, RZ, R169, 0xff0000, RZ, 0xc0, !PT ;  /* 0x00ff0000a9ff7812 */ /* 0x000fe200078ac0ff */
[----:B------:R-:W-:Y:S01]  /*5380*/  FFMA.FTZ R212, R179, R212, R107 ;  /* 0x000000d4b3d47223 */ /* 0x000fe2000001006b */
[----:B------:R-:W-:Y:S01]  /*5390*/  ISETP.GE.U32.AND.EX P3, PT, R129, 0x1000000, PT, P3 ;  /* 0x010000008100780c */ /* 0x000fe20003f66130 */
[-CC-:B------:R-:W-:Y:S01]  /*53a0*/  FFMA.FTZ R221, R221, R141.reuse, R140.reuse ;  /* 0x0000008ddddd7223 */ /* 0x180fe2000001008c */
[----:B------:R-:W-:Y:S01]  /*53b0*/  ISETP.GE.U32.AND.EX P4, PT, R169, 0x1000000, PT, P4 ;  /* 0x01000000a900780c */ /* 0x000fe20003f86140 */
[----:B------:R-:W-:Y:S01]  /*53c0*/  FMUL.FTZ R105, R105, UR6 ;  /* 0x0000000669697c20 */ /* 0x000fe20008410000 */
[C---:B------:R-:W-:Y:S01]  /*53d0*/  FSEL R111, R0.reuse, RZ, P6 ;  /* 0x000000ff006f7208 */ /* 0x040fe20003000000 */
[----:B------:R-:W-:Y:S01]  /*53e0*/  HADD2.F32 R108, -RZ, R53.H0_H0 ;  /* 0x20000035ff6c7230 */ /* 0x000fe20000004100 */
[----:B------:R-:W-:Y:S01]  /*53f0*/  FSEL R104, R0, RZ, P5 ;  /* 0x000000ff00687208 */ /* 0x000fe20002800000 */
[----:B------:R-:W-:Y:S01]  /*5400*/  FMUL.FTZ R212, R212, UR6 ;  /* 0x00000006d4d47c20 */ /* 0x000fe20008410000 */
[----:B------:R-:W-:Y:S01]  /*5410*/  LOP3.LUT P6, RZ, R129, 0xff, RZ, 0xc0, !PT ;  /* 0x000000ff81ff7812 */ /* 0x000fe200078cc0ff */
[----:B------:R-:W-:Y:S01]  /*5420*/  FADD.FTZ R218, R218, -R221 ;  /* 0x800000dddada7221 */ /* 0x000fe20000010000 */
[----:B------:R-:W-:Y:S01]  /*5430*/  LOP3.LUT P5, RZ, R169, 0xff, RZ, 0xc0, !PT ;  /* 0x000000ffa9ff7812 */ /* 0x000fe200078ac0ff */
[-C--:B------:R-:W-:Y:S01]  /*5440*/  FFMA.FTZ R219, R219, R141.reuse, R140 ;  /* 0x0000008ddbdb7223 */ /* 0x080fe2000001008c */
[C---:B------:R-:W-:Y:S01]  /*5450*/  FSEL R0, R138.reuse, RZ, P3 ;  /* 0x000000ff8a007208 */ /* 0x040fe20001800000 */
[----:B------:R-:W-:Y:S01]  /*5460*/  FFMA.FTZ R108, R179, R218, R108 ;  /* 0x000000dab36c7223 */ /* 0x000fe2000001006c */
[----:B------:R-:W-:Y:S01]  /*5470*/  FSEL R107, R138, RZ, P4 ;  /* 0x000000ff8a6b7208 */ /* 0x000fe20002000000 */
[----:B------:R-:W-:Y:S01]  /*5480*/  FADD.FTZ R216, R216, -R219 ;  /* 0x800000dbd8d87221 */ /* 0x000fe20000010000 */
[----:B------:R-:W-:Y:S01]  /*5490*/  LOP3.LUT P3, RZ, R129, 0xff00, RZ, 0xc0, !PT ;  /* 0x0000ff0081ff7812 */ /* 0x000fe2000786c0ff */
[----:B------:R-:W-:Y:S01]  /*54a0*/  FMUL.FTZ R108, R108, UR6 ;  /* 0x000000066c6c7c20 */ /* 0x000fe20008410000 */
[----:B------:R-:W-:Y:S01]  /*54b0*/  LOP3.LUT P4, RZ, R169, 0xff00, RZ, 0xc0, !PT ;  /* 0x0000ff00a9ff7812 */ /* 0x000fe2000788c0ff */
[-CC-:B------:R-:W-:Y:S01]  /*54c0*/  FFMA.FTZ R129, R224, R141.reuse, R140.reuse ;  /* 0x0000008de0817223 */ /* 0x180fe2000001008c */
[----:B------:R-:W-:Y:S01]  /*54d0*/  FSEL R110, R105, RZ, P6 ;  /* 0x000000ff696e7208 */ /* 0x000fe20003000000 */
[----:B------:R-:W-:Y:S01]  /*54e0*/  FFMA.FTZ R223, R223, R141, R140 ;  /* 0x0000008ddfdf7223 */ /* 0x000fe2000001008c */
[----:B------:R-:W-:Y:S01]  /*54f0*/  FSEL R109, R105, RZ, P5 ;  /* 0x000000ff696d7208 */ /* 0x000fe20002800000 */
[----:B------:R-:W-:Y:S01]  /*5500*/  FADD.FTZ R222, R222, -R129 ;  /* 0x80000081dede7221 */ /* 0x000fe20000010000 */
[C---:B------:R-:W-:Y:S01]  /*5510*/  FSEL R105, R212.reuse, RZ, P3 ;  /* 0x000000ffd4697208 */ /* 0x040fe20001800000 */
[--C-:B------:R-:W-:Y:S01]  /*5520*/  HADD2.F32 R137, -RZ, R52.reuse.H1_H1 ;  /* 0x30000034ff897230 */ /* 0x100fe20000004100 */
[----:B------:R-:W-:Y:S01]  /*5530*/  FSEL R106, R212, RZ, P4 ;  /* 0x000000ffd46a7208 */ /* 0x000fe20002000000 */
[----:B------:R-:W-:Y:S01]  /*5540*/  FADD.FTZ R220, R220, -R223 ;  /* 0x800000dfdcdc7221 */ /* 0x000fe20000010000 */
[C---:B------:R-:W-:Y:S01]  /*5550*/  LOP3.LUT P6, RZ, R128.reuse, 0xff0000, RZ, 0xc0, !PT ;  /* 0x00ff000080ff7812 */ /* 0x040fe200078cc0ff */
[----:B------:R-:W-:Y:S01]  /*5560*/  HADD2.F32 R129, -RZ, R52.H0_H0 ;  /* 0x20000034ff817230 */ /* 0x000fe20000004100 */
[C---:B------:R-:W-:Y:S01]  /*5570*/  LOP3.LUT P5, RZ, R128.reuse, 0xff000000, RZ, 0xc0, !PT ;  /* 0xff00000080ff7812 */ /* 0x040fe200078ac0ff */
[----:B------:R-:W-:Y:S01]  /*5580*/  FFMA.FTZ R137, R179, R220, R137 ;  /* 0x000000dcb3897223 */ /* 0x000fe20000010089 */
[----:B------:R-:W-:-:S02]  /*5590*/  LOP3.LUT P3, RZ, R128, 0xff00, RZ, 0xc0, !PT ;  /* 0x0000ff0080ff7812 */ /* 0x000fc4000786c0ff */
[----:B------:R-:W-:Y:S01]  /*55a0*/  LOP3.LUT P4, RZ, R128, 0xff, RZ, 0xc0, !PT ;  /* 0x000000ff80ff7812 */ /* 0x000fe2000788c0ff */
[----:B------:R-:W-:Y:S01]  /*55b0*/  HADD2.F32 R128, -RZ, R53.H1_H1 ;  /* 0x30000035ff807230 */ /* 0x000fe20000004100 */
[----:B------:R-:W-:Y:S01]  /*55c0*/  F2FP.F16.F32.PACK_AB R111, R0, R111 ;  /* 0x0000006f006f723e */ /* 0x000fe200000000ff */
[----:B------:R-:W-:Y:S01]  /*55d0*/  FFMA.FTZ R129, R179, R222, R129 ;  /* 0x000000deb3817223 */ /* 0x000fe20000010081 */
[----:B------:R-:W-:Y:S01]  /*55e0*/  F2FP.F16.F32.PACK_AB R106, R106, R109 ;  /* 0x0000006d6a6a723e */ /* 0x000fe200000000ff */
[----:B------:R-:W-:Y:S01]  /*55f0*/  FMUL.FTZ R137, R137, UR6 ;  /* 0x0000000689897c20 */ /* 0x000fe20008410000 */
[----:B------:R-:W-:Y:S01]  /*5600*/  FFMA.FTZ R216, R179, R216, R128 ;  /* 0x000000d8b3d87223 */ /* 0x000fe20000010080 */
[----:B------:R-:W-:Y:S01]  /*5610*/  FSEL R128, R108, RZ, P6 ;  /* 0x000000ff6c807208 */ /* 0x000fe20003000000 */
[----:B------:R-:W-:Y:S01]  /*5620*/  FMUL.FTZ R129, R129, UR6 ;  /* 0x0000000681817c20 */ /* 0x000fe20008410000 */
[----:B------:R-:W-:Y:S01]  /*5630*/  LOP3.LUT P6, RZ, R168, 0xff0000, RZ, 0xc0, !PT ;  /* 0x00ff0000a8ff7812 */ /* 0x000fe200078cc0ff */
[----:B------:R-:W-:Y:S01]  /*5640*/  FMUL.FTZ R216, R216, UR6 ;  /* 0x00000006d8d87c20 */ /* 0x000fe20008410000 */
[----:B------:R-:W-:-:S02]  /*5650*/  F2FP.F16.F32.PACK_AB R107, R107, R104 ;  /* 0x000000686b6b723e */ /* 0x000fc400000000ff */
[----:B------:R-:W-:Y:S02]  /*5660*/  FSEL R0, R108, RZ, P6 ;  /* 0x000000ff6c007208 */ /* 0x000fe40003000000 */
[----:B------:R-:W-:Y:S02]  /*5670*/  LOP3.LUT P6, RZ, R168, 0xff000000, RZ, 0xc0, !PT ;  /* 0xff000000a8ff7812 */ /* 0x000fe400078cc0ff */
[C---:B------:R-:W-:Y:S02]  /*5680*/  FSEL R109, R216.reuse, RZ, P5 ;  /* 0x000000ffd86d7208 */ /* 0x040fe40002800000 */
[----:B------:R-:W-:Y:S02]  /*5690*/  FSEL R211, R216, RZ, P6 ;  /* 0x000000ffd8d37208 */ /* 0x000fe40003000000 */
[C---:B------:R-:W-:Y:S02]  /*56a0*/  LOP3.LUT P5, RZ, R168.reuse, 0xff00, RZ, 0xc0, !PT ;  /* 0x0000ff00a8ff7812 */ /* 0x040fe400078ac0ff */
        /* <DEDUP_REMOVED lines=11> */
.L_x_3707:
[----:B------:R-:W-:Y:S05]  /*5760*/  @!P2 BRA `(.L_x_3710) ;  /* 0x00000004003ca947 */ /* 0x000fea0003800000 */
[-CC-:B------:R-:W-:Y:S01]  /*5770*/  FFMA.FTZ R211, R211, R141.reuse, R140.reuse ;  /* 0x0000008dd3d37223 */ /* 0x180fe2000001008c */
[-CC-:B------:R-:W-:Y:S01]  /*5780*/  FFMA.FTZ R0, R213, R141.reuse, R140.reuse ;  /* 0x0000008dd5007223 */ /* 0x180fe2000001008c */
[-CC-:B------:R-:W-:Y:S01]  /*5790*/  FFMA.FTZ R215, R215, R141.reuse, R140.reuse ;  /* 0x0000008dd7d77223 */ /* 0x180fe2000001008c */
[-C--:B------:R-:W-:Y:S01]  /*57a0*/  FFMA.FTZ R217, R217, R141.reuse, R140 ;  /* 0x0000008dd9d97223 */ /* 0x080fe2000001008c */
[----:B0-----:R-:W-:Y:S01]  /*57b0*/  FADD.FTZ R104, R138, -R211 ;  /* 0x800000d38a687221 */ /* 0x001fe20000010000 */
        /* <DEDUP_REMOVED lines=8> */
[-CC-:B------:R-:W-:Y:S01]  /*5840*/  FFMA.FTZ R221, R221, R141.reuse, R140.reuse ;  /* 0x0000008ddddd7223 */ /* 0x180fe2000001008c */
[----:B------:R-:W-:Y:S01]  /*5850*/  ISETP.GE.U32.AND.EX P3, PT, R129, 0x1000000, PT, P3 ;  /* 0x010000008100780c */ /* 0x000fe20003f66130 */
[----:B------:R-:W-:Y:S01]  /*5860*/  FMUL.FTZ R107, R103, UR6 ;  /* 0x00000006676b7c20 */ /* 0x000fe20008410000 */
[----:B------:R-:W-:Y:S01]  /*5870*/  ISETP.GE.U32.AND.EX P4, PT, R169, 0x1000000, PT, P4 ;  /* 0x01000000a900780c */ /* 0x000fe20003f86140 */
[----:B------:R-:W-:Y:S01]  /*5880*/  FMUL.FTZ R109, R179, R212 ;  /* 0x000000d4b36d7220 */ /* 0x000fe20000410000 */
[----:B------:R-:W-:Y:S01]  /*5890*/  LOP3.LUT P6, RZ, R129, 0xff0000, RZ, 0xc0, !PT ;  /* 0x00ff000081ff7812 */ /* 0x000fe200078cc0ff */
[----:B------:R-:W-:Y:S01]  /*58a0*/  FMUL.FTZ R102, R179, R102 ;  /* 0x00000066b3667220 */ /* 0x000fe20000410000 */
[----:B------:R-:W-:Y:S01]  /*58b0*/  FADD.FTZ R218, R218, -R221 ;  /* 0x800000dddada7221 */ /* 0x000fe20000010000 */
[C---:B------:R-:W-:Y:S01]  /*58c0*/  FSEL R0, R100.reuse, RZ, P3 ;  /* 0x000000ff64007208 */ /* 0x040fe20001800000 */
[-CC-:B------:R-:W-:Y:S01]  /*58d0*/  FFMA.FTZ R219, R219, R141.reuse, R140.reuse ;  /* 0x0000008ddbdb7223 */ /* 0x180fe2000001008c */
        /* <DEDUP_REMOVED lines=30> */
[C---:B------:R-:W-:Y:S01]  /*5ac0*/  FMUL.FTZ R109, R179.reuse, R220 ;  /* 0x000000dcb36d7220 */ /* 0x040fe20000410000 */
        /* <DEDUP_REMOVED lines=25> */
.L_x_3710:
[-CC-:B------:R-:W-:Y:S01]  /*5c60*/  FFMA.FTZ R211, R211, R141.reuse, R140.reuse ;  /* 0x0000008dd3d37223 */ /* 0x180fe2000001008c */
        /* <DEDUP_REMOVED lines=12> */
[----:B------:R-:W-:Y:S01]  /*5d30*/  ISETP.GE.U32.AND P3, PT, R168, RZ, PT ;  /* 0x000000ffa800720c */ /* 0x000fe20003f66070 */
[----:B------:R-:W-:Y:S01]  /*5d40*/  FADD.FTZ R218, R218, -R221 ;  /* 0x800000dddada7221 */ /* 0x000fe20000010000 */
[----:B0-----:R-:W-:Y:S01]  /*5d50*/  FMUL.FTZ R104, R0, UR6 ;  /* 0x0000000600687c20 */ /* 0x001fe20008410000 */
[----:B------:R-:W-:Y:S01]  /*5d60*/  LOP3.LUT P4, RZ, R129, 0xff0000, RZ, 0xc0, !PT ;  /* 0x00ff000081ff7812 */ /* 0x000fe2000788c0ff */
[----:B------:R-:W-:Y:S01]  /*5d70*/  FMUL.FTZ R214, R214, UR6 ;  /* 0x00000006d6d67c20 */ /* 0x000fe20008410000 */
[----:B------:R-:W-:Y:S01]  /*5d80*/  FSEL R111, R138, RZ, P5 ;  /* 0x000000ff8a6f7208 */ /* 0x000fe20002800000 */
[----:B------:R-:W-:Y:S01]  /*5d90*/  FMUL.FTZ R218, R179, R218 ;  /* 0x000000dab3da7220 */ /* 0x000fe20000410000 */
[----:B------:R-:W-:Y:S01]  /*5da0*/  LOP3.LUT P6, RZ, R169, 0xff0000, RZ, 0xc0, !PT ;  /* 0x00ff0000a9ff7812 */ /* 0x000fe200078cc0ff */
[-CC-:B------:R-:W-:Y:S01]  /*5db0*/  FFMA.FTZ R215, R215, R141.reuse, R140.reuse ;  /* 0x0000008dd7d77223 */ /* 0x180fe2000001008c */
[----:B------:R-:W-:Y:S01]  /*5dc0*/  LOP3.LUT P5, RZ, R129, 0xff, RZ, 0xc0, !PT ;  /* 0x000000ff81ff7812 */ /* 0x000fe200078ac0ff */
[-CC-:B------:R-:W-:Y:S01]  /*5dd0*/  FFMA.FTZ R219, R219, R141.reuse, R140.reuse ;  /* 0x0000008ddbdb7223 */ /* 0x180fe2000001008c */
[----:B------:R-:W-:Y:S01]  /*5de0*/  ISETP.GE.U32.AND.EX P3, PT, R169, 0x1000000, PT, P3 ;  /* 0x01000000a900780c */ /* 0x000fe20003f66130 */
[-CC-:B------:R-:W-:Y:S01]  /*5df0*/  FFMA.FTZ R107, R224, R141.reuse, R140.reuse ;  /* 0x0000008de06b7223 */ /* 0x180fe2000001008c */
[----:B------:R-:W-:Y:S01]  /*5e00*/  FSEL R0, R104, RZ, P4 ;  /* 0x000000ff68007208 */ /* 0x000fe20002000000 */
[----:B------:R-:W-:Y:S01]  /*5e10*/  FMUL.FTZ R218, R218, UR6 ;  /* 0x00000006dada7c20 */ /* 0x000fe20008410000 */
[----:B------:R-:W-:Y:S01]  /*5e20*/  FSEL R104, R104, RZ, P6 ;  /* 0x000000ff68687208 */ /* 0x000fe20003000000 */
[----:B------:R-:W-:Y:S01]  /*5e30*/  FADD.FTZ R212, R212, -R215 ;  /* 0x800000d7d4d47221 */ /* 0x000fe20000010000 */
[----:B------:R-:W-:Y:S01]  /*5e40*/  FSEL R109, R138, RZ, P3 ;  /* 0x000000ff8a6d7208 */ /* 0x000fe20001800000 */
[----:B------:R-:W-:Y:S01]  /*5e50*/  FADD.FTZ R216, R216, -R219 ;  /* 0x800000dbd8d87221 */ /* 0x000fe20000010000 */
[----:B------:R-:W-:Y:S01]  /*5e60*/  FSEL R110, R214, RZ, P5 ;  /* 0x000000ffd66e7208 */ /* 0x000fe20002800000 */
[----:B------:R-:W-:Y:S01]  /*5e70*/  FFMA.FTZ R223, R223, R141, R140 ;  /* 0x0000008ddfdf7223 */ /* 0x000fe2000001008c */
[----:B------:R-:W-:Y:S01]  /*5e80*/  LOP3.LUT P5, RZ, R128, 0xff0000, RZ, 0xc0, !PT ;  /* 0x00ff000080ff7812 */ /* 0x000fe200078ac0ff */
[----:B------:R-:W-:Y:S01]  /*5e90*/  FADD.FTZ R222, R222, -R107 ;  /* 0x8000006bdede7221 */ /* 0x000fe20000010000 */
[----:B------:R-:W-:Y:S01]  /*5ea0*/  F2FP.F16.F32.PACK_AB R107, R109, R104 ;  /* 0x000000686d6b723e */ /* 0x000fe200000000ff */
[C---:B------:R-:W-:Y:S01]  /*5eb0*/  FMUL.FTZ R212, R179.reuse, R212 ;  /* 0x000000d4b3d47220 */ /* 0x040fe20000410000 */
[----:B------:R-:W-:Y:S01]  /*5ec0*/  FSEL R109, R218, RZ, P5 ;  /* 0x000000ffda6d7208 */ /* 0x000fe20002800000 */
[----:B------:R-:W-:Y:S01]  /*5ed0*/  FMUL.FTZ R216, R179, R216 ;  /* 0x000000d8b3d87220 */ /* 0x000fe20000410000 */
[----:B------:R-:W-:Y:S01]  /*5ee0*/  LOP3.LUT P4, RZ, R169, 0xff, RZ, 0xc0, !PT ;  /* 0x000000ffa9ff7812 */ /* 0x000fe2000788c0ff */
[----:B------:R-:W-:Y:S01]  /*5ef0*/  FADD.FTZ R220, R220, -R223 ;  /* 0x800000dfdcdc7221 */ /* 0x000fe20000010000 */
[----:B------:R-:W-:Y:S01]  /*5f00*/  LOP3.LUT P5, RZ, R168, 0xff0000, RZ, 0xc0, !PT ;  /* 0x00ff0000a8ff7812 */ /* 0x000fe200078ac0ff */
[----:B------:R-:W-:Y:S01]  /*5f10*/  FMUL.FTZ R212, R212, UR6 ;  /* 0x00000006d4d47c20 */ /* 0x000fe20008410000 */
[----:B------:R-:W-:Y:S01]  /*5f20*/  FSEL R106, R214, RZ, P4 ;  /* 0x000000ffd66a7208 */ /* 0x000fe20002000000 */
[----:B------:R-:W-:Y:S01]  /*5f30*/  FMUL.FTZ R216, R216, UR6 ;  /* 0x00000006d8d87c20 */ /* 0x000fe20008410000 */
[----:B------:R-:W-:Y:S01]  /*5f40*/  FSEL R218, R218, RZ, P5 ;  /* 0x000000ffdada7208 */ /* 0x000fe20002800000 */
[----:B------:R-:W-:Y:S01]  /*5f50*/  FMUL.FTZ R220, R179, R220 ;  /* 0x000000dcb3dc7220 */ /* 0x000fe20000410000 */
[----:B------:R-:W-:Y:S01]  /*5f60*/  LOP3.LUT P6, RZ, R129, 0xff00, RZ, 0xc0, !PT ;  /* 0x0000ff0081ff7812 */ /* 0x000fe200078cc0ff */
[----:B------:R-:W-:Y:S01]  /*5f70*/  FMUL.FTZ R222, R179, R222 ;  /* 0x000000deb3de7220 */ /* 0x000fe20000410000 */
[----:B------:R-:W-:Y:S01]  /*5f80*/  LOP3.LUT P3, RZ, R169, 0xff00, RZ, 0xc0, !PT ;  /* 0x0000ff00a9ff7812 */ /* 0x000fe2000786c0ff */
[----:B------:R-:W-:Y:S01]  /*5f90*/  FMUL.FTZ R220, R220, UR6 ;  /* 0x00000006dcdc7c20 */ /* 0x000fe20008410000 */
[----:B------:R-:W-:Y:S01]  /*5fa0*/  LOP3.LUT P4, RZ, R128, 0xff000000, RZ, 0xc0, !PT ;  /* 0xff00000080ff7812 */ /* 0x000fe2000788c0ff */
[----:B------:R-:W-:Y:S01]  /*5fb0*/  FMUL.FTZ R222, R222, UR6 ;  /* 0x00000006dede7c20 */ /* 0x000fe20008410000 */
[----:B------:R-:W-:-:S02]  /*5fc0*/  LOP3.LUT P5, RZ, R168, 0xff000000, RZ, 0xc0, !PT ;  /* 0xff000000a8ff7812 */ /* 0x000fc400078ac0ff */
[----:B------:R-:W-:Y:S02]  /*5fd0*/  F2FP.F16.F32.PACK_AB R111, R111, R0 ;  /* 0x000000006f6f723e */ /* 0x000fe400000000ff */
[C---:B------:R-:W-:Y:S02]  /*5fe0*/  FSEL R105, R212.reuse, RZ, P6 ;  /* 0x000000ffd4697208 */ /* 0x040fe40003000000 */
[----:B------:R-:W-:Y:S02]  /*5ff0*/  FSEL R129, R212, RZ, P3 ;  /* 0x000000ffd4817208 */ /* 0x000fe40001800000 */
[C---:B------:R-:W-:Y:S02]  /*6000*/  FSEL R0, R216.reuse, RZ, P4 ;  /* 0x000000ffd8007208 */ /* 0x040fe40002000000 */
[----:B------:R-:W-:Y:S02]  /*6010*/  FSEL R139, R216, RZ, P5 ;  /* 0x000000ffd88b7208 */ /* 0x000fe40002800000 */
[----:B------:R-:W-:-:S02]  /*6020*/  LOP3.LUT P6, RZ, R128, 0xff00, RZ, 0xc0, !PT ;  /* 0x0000ff0080ff7812 */ /* 0x000fc400078cc0ff */
[----:B------:R-:W-:Y:S02]  /*6030*/  LOP3.LUT P3, RZ, R128, 0xff, RZ, 0xc0, !PT ;  /* 0x000000ff80ff7812 */ /* 0x000fe4000786c0ff */
        /* <DEDUP_REMOVED lines=13> */
.L_x_3706:
[----:B------:R-:W-:Y:S05]  /*6110*/  @!P1 BRA `(.L_x_3711) ;  /* 0x0000000800049947 */ /* 0x000fea0003800000 */
[----:B------:R-:W-:Y:S05]  /*6120*/  @!P2 BRA `(.L_x_3712) ;  /* 0x000000040008a947 */ /* 0x000fea0003800000 */
[-CC-:B------:R-:W-:Y:S01]  /*6130*/  FFMA.FTZ R217, R217, R141.reuse, R140.reuse ;  /* 0x0000008dd9d97223 */ /* 0x180fe2000001008c */
[-CC-:B------:R-:W-:Y:S01]  /*6140*/  FFMA.FTZ R215, R215, R141.reuse, R140.reuse ;  /* 0x0000008dd7d77223 */ /* 0x180fe2000001008c */
[-CC-:B------:R-:W-:Y:S01]  /*6150*/  FFMA.FTZ R0, R213, R141.reuse, R140.reuse ;  /* 0x0000008dd5007223 */ /* 0x180fe2000001008c */
[----:B------:R-:W-:Y:S01]  /*6160*/  FFMA.FTZ R211, R211, R141, R140 ;  /* 0x0000008dd3d37223 */ /* 0x000fe2000001008c */
[--C-:B------:R-:W-:Y:S02]  /*6170*/  HADD2.F32 R100, -RZ, R55.reuse.H0_H0 ;  /* 0x20000037ff647230 */ /* 0x100fe40000004100 */
[----:B------:R-:W-:Y:S01]  /*6180*/  FADD.FTZ R214, R214, -R217 ;  /* 0x800000d9d6d67221 */ /* 0x000fe20000010000 */
[----:B------:R-:W-:Y:S02]  /*6190*/  HADD2.F32 R103, -RZ, R55.H1_H1 ;  /* 0x30000037ff677230 */ /* 0x000fe40000004100 */
        /* <DEDUP_REMOVED lines=17> */
[-CC-:B------:R-:W-:Y:S01]  /*62b0*/  FFMA.FTZ R219, R219, R141.reuse, R140.reuse ;  /* 0x0000008ddbdb7223 */ /* 0x180fe2000001008c */
[----:B------:R-:W-:Y:S01]  /*62c0*/  ISETP.GE.U32.AND.EX P3, PT, R129, 0x1000000, PT, P3 ;  /* 0x010000008100780c */ /* 0x000fe20003f66130 */
[-CC-:B------:R-:W-:Y:S01]  /*62d0*/  FFMA.FTZ R223, R223, R141.reuse, R140.reuse ;  /* 0x0000008ddfdf7223 */ /* 0x180fe2000001008c */
[----:B------:R-:W-:Y:S01]  /*62e0*/  LOP3.LUT P6, RZ, R129, 0xff00, RZ, 0xc0, !PT ;  /* 0x0000ff0081ff7812 */ /* 0x000fe200078cc0ff */
[----:B------:R-:W-:Y:S01]  /*62f0*/  FFMA.FTZ R129, R224, R141, R140 ;  /* 0x0000008de0817223 */ /* 0x000fe2000001008c */
[----:B------:R-:W-:Y:S01]  /*6300*/  FSEL R0, R0, RZ, P3 ;  /* 0x000000ff00007208 */ /* 0x000fe20001800000 */
[--C-:B------:R-:W-:Y:S01]  /*6310*/  HADD2.F32 R108, -RZ, R53.reuse.H0_H0 ;  /* 0x20000035ff6c7230 */ /* 0x100fe20000004100 */
[----:B------:R-:W-:Y:S01]  /*6320*/  FSEL R111, R111, RZ, P4 ;  /* 0x000000ff6f6f7208 */ /* 0x000fe20002000000 */
[----:B------:R-:W-:Y:S01]  /*6330*/  FADD.FTZ R218, R218, -R221 ;  /* 0x800000dddada7221 */ /* 0x000fe20000010000 */
[----:B------:R-:W-:Y:S01]  /*6340*/  FSEL R109, R109, RZ, P5 ;  /* 0x000000ff6d6d7208 */ /* 0x000fe20002800000 */
[----:B------:R-:W-:Y:S01]  /*6350*/  FADD.FTZ R216, R216, -R219 ;  /* 0x800000dbd8d87221 */ /* 0x000fe20000010000 */
[----:B------:R-:W-:Y:S01]  /*6360*/  FSEL R110, R110, RZ, P6 ;  /* 0x000000ff6e6e7208 */ /* 0x000fe20003000000 */
[----:B------:R-:W-:Y:S01]  /*6370*/  FADD.FTZ R222, R222, -R129 ;  /* 0x80000081dede7221 */ /* 0x000fe20000010000 */
[C---:B------:R-:W-:Y:S01]  /*6380*/  LOP3.LUT P3, RZ, R128.reuse, 0xff0000, RZ, 0xc0, !PT ;  /* 0x00ff000080ff7812 */ /* 0x040fe2000786c0ff */
[--C-:B------:R-:W-:Y:S01]  /*6390*/  HADD2.F32 R129, -RZ, R52.reuse.H0_H0 ;  /* 0x20000034ff817230 */ /* 0x100fe20000004100 */
[C---:B------:R-:W-:Y:S01]  /*63a0*/  LOP3.LUT P4, RZ, R128.reuse, 0xff000000, RZ, 0xc0, !PT ;  /* 0xff00000080ff7812 */ /* 0x040fe2000788c0ff */
[----:B------:R-:W-:Y:S01]  /*63b0*/  HADD2.F32 R137, -RZ, R52.H1_H1 ;  /* 0x30000034ff897230 */ /* 0x000fe20000004100 */
[----:B------:R-:W-:Y:S01]  /*63c0*/  LOP3.LUT P5, RZ, R128, 0xff, RZ, 0xc0, !PT ;  /* 0x000000ff80ff7812 */ /* 0x000fe200078ac0ff */
[----:B------:R-:W-:Y:S01]  /*63d0*/  FADD.FTZ R220, R220, -R223 ;  /* 0x800000dfdcdc7221 */ /* 0x000fe20000010000 */
[----:B------:R-:W-:Y:S01]  /*63e0*/  LOP3.LUT P6, RZ, R128, 0xff00, RZ, 0xc0, !PT ;  /* 0x0000ff0080ff7812 */ /* 0x000fe200078cc0ff */
[----:B------:R-:W-:-:S02]  /*63f0*/  HADD2.F32 R128, -RZ, R53.H1_H1 ;  /* 0x30000035ff807230 */ /* 0x000fc40000004100 */
[C---:B------:R-:W-:Y:S01]  /*6400*/  FFMA.FTZ R108, R179.reuse, R218, R108 ;  /* 0x000000dab36c7223 */ /* 0x040fe2000001006c */
[C---:B------:R-:W-:Y:S01]  /*6410*/  FFMA.FTZ R129, R179.reuse, R222, R129 ;  /* 0x000000deb3817223 */ /* 0x040fe20000010081 */
[C---:B------:R-:W-:Y:S01]  /*6420*/  FFMA.FTZ R220, R179.reuse, R220, R137 ;  /* 0x000000dcb3dc7223 */ /* 0x040fe20000010089 */
[----:B------:R-:W-:Y:S01]  /*6430*/  F2FP.F16.F32.PACK_AB R102, R102, R101 ;  /* 0x000000656666723e */ /* 0x000fe200000000ff */
[----:B------:R-:W-:Y:S01]  /*6440*/  FFMA.FTZ R139, R179, R216, R128 ;  /* 0x000000d8b38b7223 */ /* 0x000fe20000010080 */
[----:B------:R-:W-:Y:S01]  /*6450*/  FMUL.FTZ R136, R108, UR6 ;  /* 0x000000066c887c20 */ /* 0x000fe20008410000 */
[C---:B------:R-:W-:Y:S01]  /*6460*/  FMUL.FTZ R128, R220.reuse, UR6 ;  /* 0x00000006dc807c20 */ /* 0x040fe20008410000 */
[----:B------:R-:W-:Y:S02]  /*6470*/  F2FP.F16.F32.PACK_AB R103, R103, R100 ;  /* 0x000000646767723e */ /* 0x000fe400000000ff */
[C---:B------:R-:W-:Y:S01]  /*6480*/  F2FP.F16.F32.PACK_AB R101, R139.reuse, R108 ;  /* 0x0000006c8b65723e */ /* 0x040fe200000000ff */
[----:B------:R-:W-:Y:S01]  /*6490*/  FMUL.FTZ R139, R139, UR6 ;  /* 0x000000068b8b7c20 */ /* 0x000fe20008410000 */
[----:B------:R-:W-:Y:S01]  /*64a0*/  FMUL.FTZ R108, R129, UR6 ;  /* 0x00000006816c7c20 */ /* 0x000fe20008410000 */
        /* <DEDUP_REMOVED lines=8> */
[----:B------:R-:W-:Y:S01]  /*6530*/  F2FP.F16.F32.PACK_AB R108, R129, R108 ;  /* 0x0000006c816c723e */ /* 0x000fe200000000ff */
[----:B------:R-:W-:Y:S06]  /*6540*/  BRA `(.L_x_3709) ;  /* 0x0000000800b87947 */ /* 0x000fec0003800000 */
.L_x_3712:
[-CC-:B0-----:R-:W-:Y:S01]  /*6550*/  FFMA.FTZ R109, R224, R141.reuse, R140.reuse ;  /* 0x0000008de06d7223 */ /* 0x181fe2000001008c */
[-CC-:B------:R-:W-:Y:S01]  /*6560*/  FFMA.FTZ R0, R213, R141.reuse, R140.reuse ;  /* 0x0000008dd5007223 */ /* 0x180fe2000001008c */
[-CC-:B------:R-:W-:Y:S01]  /*6570*/  FFMA.FTZ R217, R217, R141.reuse, R140.reuse ;  /* 0x0000008dd9d97223 */ /* 0x180fe2000001008c */
[----:B------:R-:W-:Y:S01]  /*6580*/  FFMA.FTZ R215, R215, R141, R140 ;  /* 0x0000008dd7d77223 */ /* 0x000fe2000001008c */
[----:B------:R-:W-:Y:S01]  /*6590*/  FADD.FTZ R222, R222, -R109 ;  /* 0x8000006ddede7221 */ /* 0x000fe20000010000 */
[----:B------:R-:W-:Y:S02]  /*65a0*/  HADD2.F32 R109, -RZ, R55.H0_H0 ;  /* 0x20000037ff6d7230 */ /* 0x000fe40000004100 */
[----:B------:R-:W-:Y:S01]  /*65b0*/  FADD.FTZ R0, R139, -R0 ;  /* 0x800000008b007221 */ /* 0x000fe20000010000 */
[--C-:B------:R-:W-:Y:S02]  /*65c0*/  HADD2.F32 R111, -RZ, R54.reuse.H1_H1 ;  /* 0x30000036ff6f7230 */ /* 0x100fe40000004100 */
[----:B------:R-:W-:Y:S01]  /*65d0*/  FADD.FTZ R214, R214, -R217 ;  /* 0x800000d9d6d67221 */ /* 0x000fe20000010000 */
[----:B------:R-:W-:Y:S01]  /*65e0*/  FADD.FTZ R212, R212, -R215 ;  /* 0x800000d7d4d47221 */ /* 0x000fe20000010000 */
[----:B------:R-:W-:Y:S01]  /*65f0*/  FFMA.FTZ R0, R179, R0, R109 ;  /* 0x00000000b3007223 */ /* 0x000fe2000001006d */
[----:B------:R-:W-:-:S02]  /*6600*/  HADD2.F32 R109, -RZ, R54.H0_H0 ;  /* 0x20000036ff6d7230 */ /* 0x000fc40000004100 */
[-CC-:B------:R-:W-:Y:S01]  /*6610*/  FFMA.FTZ R221, R221, R141.reuse, R140.reuse ;  /* 0x0000008ddddd7223 */ /* 0x180fe2000001008c */
[-CC-:B------:R-:W-:Y:S01]  /*6620*/  FFMA.FTZ R219, R219, R141.reuse, R140.reuse ;  /* 0x0000008ddbdb7223 */ /* 0x180fe2000001008c */
[----:B------:R-:W-:Y:S01]  /*6630*/  FFMA.FTZ R211, R211, R141, R140 ;  /* 0x0000008dd3d37223 */ /* 0x000fe2000001008c */
[C---:B------:R-:W-:Y:S01]  /*6640*/  FFMA.FTZ R212, R179.reuse, R212, R111 ;  /* 0x000000d4b3d47223 */ /* 0x040fe2000001006f */
[----:B------:R-:W-:Y:S01]  /*6650*/  FFMA.FTZ R214, R179, R214, R109 ;  /* 0x000000d6b3d67223 */ /* 0x000fe2000001006d */
[--C-:B------:R-:W-:Y:S02]  /*6660*/  HADD2.F32 R109, -RZ, R53.reuse.H0_H0 ;  /* 0x20000035ff6d7230 */ /* 0x100fe40000004100 */
[----:B------:R-:W-:Y:S01]  /*6670*/  FADD.FTZ R218, R218, -R221 ;  /* 0x800000dddada7221 */ /* 0x000fe20000010000 */
[----:B------:R-:W-:Y:S02]  /*6680*/  HADD2.F32 R111, -RZ, R53.H1_H1 ;  /* 0x30000035ff6f7230 */ /* 0x000fe40000004100 */
[----:B------:R-:W-:Y:S01]  /*6690*/  FADD.FTZ R216, R216, -R219 ;  /* 0x800000dbd8d87221 */ /* 0x000fe20000010000 */
[----:B------:R-:W-:-:S02]  /*66a0*/  HADD2.F32 R108, -RZ, R55.H1_H1 ;  /* 0x30000037ff6c7230 */ /* 0x000fc40000004100 */
[----:B------:R-:W-:Y:S01]  /*66b0*/  FADD.FTZ R138, R138, -R211 ;  /* 0x800000d38a8a7221 */ /* 0x000fe20000010000 */
[----:B------:R-:W-:Y:S01]  /*66c0*/  FFMA.FTZ R223, R223, R141, R140 ;  /* 0x0000008ddfdf7223 */ /* 0x000fe2000001008c */
[C---:B------:R-:W-:Y:S01]  /*66d0*/  FFMA.FTZ R218, R179.reuse, R218, R109 ;  /* 0x000000dab3da7223 */ /* 0x040fe2000001006d */
[C---:B------:R-:W-:Y:S01]  /*66e0*/  FFMA.FTZ R216, R179.reuse, R216, R111 ;  /* 0x000000d8b3d87223 */ /* 0x040fe2000001006f */
[C---:B------:R-:W-:Y:S01]  /*66f0*/  FFMA.FTZ R108, R179.reuse, R138, R108 ;  /* 0x0000008ab36c7223 */ /* 0x040fe2000001006c */
[--C-:B------:R-:W-:Y:S02]  /*6700*/  HADD2.F32 R109, -RZ, R52.reuse.H0_H0 ;  /* 0x20000034ff6d7230 */ /* 0x100fe40000004100 */
[----:B------:R-:W-:Y:S01]  /*6710*/  FADD.FTZ R220, R220, -R223 ;  /* 0x800000dfdcdc7221 */ /* 0x000fe20000010000 */
[----:B------:R-:W-:Y:S01]  /*6720*/  HADD2.F32 R111, -RZ, R52.H1_H1 ;  /* 0x30000034ff6f7230 */ /* 0x000fe20000004100 */
        /* <DEDUP_REMOVED lines=9> */
[C---:B------:R-:W-:Y:S01]  /*67c0*/  LOP3.LUT P5, RZ, R129.reuse, 0xff, RZ, 0xc0, !PT ;  /* 0x000000ff81ff7812 */ /* 0x040fe200078ac0ff */
        /* <DEDUP_REMOVED lines=22> */
.L_x_3711:
        /* <DEDUP_REMOVED lines=12> */
[----:B------:R-:W-:Y:S01]  /*69f0*/  LOP3.LUT P4, RZ, R129, 0xff0000, RZ, 0xc0, !PT ;  /* 0x00ff000081ff7812 */ /* 0x000fe2000788c0ff */
[-CC-:B------:R-:W-:Y:S01]  /*6a00*/  FFMA.FTZ R223, R223, R141.reuse, R140.reuse ;  /* 0x0000008ddfdf7223 */ /* 0x180fe2000001008c */
[C---:B------:R-:W-:Y:S01]  /*6a10*/  LOP3.LUT P6, RZ, R129.reuse, 0xff, RZ, 0xc0, !PT ;  /* 0x000000ff81ff7812 */ /* 0x040fe200078cc0ff */
        /* <DEDUP_REMOVED lines=17> */
[----:B------:R-:W-:Y:S01]  /*6b30*/  F2FP.F16.F32.PACK_AB R102, R129, R102 ;  /* 0x000000668166723e */ /* 0x000fe200000000ff */
        /* <DEDUP_REMOVED lines=13> */
[C---:B------:R-:W-:Y:S01]  /*6c10*/  F2FP.F16.F32.PACK_AB R101, R216.reuse, R101 ;  /* 0x00000065d865723e */ /* 0x040fe200000000ff */
        /* <DEDUP_REMOVED lines=10> */
[----:B------:R-:W-:Y:S01]  /*6cc0*/  F2FP.F16.F32.PACK_AB R108, R129, R108 ;  /* 0x0000006c816c723e */ /* 0x000fe200000000ff */
[----:B------:R-:W-:Y:S06]  /*6cd0*/  BRA `(.L_x_3709) ;  /* 0x0000000000d47947 */ /* 0x000fec0003800000 */
.L_x_3713:
        /* <DEDUP_REMOVED lines=53> */
.L_x_3709:
        /* <DEDUP_REMOVED lines=12> */
[--C-:B0-----:R-:W-:Y:S02]  /*70f0*/  HADD2.F32 R105, -RZ, R51.reuse.H1_H1 ;  /* 0x30000033ff697230 */ /* 0x101fe40000004100 */
[-CC-:B------:R-:W-:Y:S01]  /*7100*/  FFMA.FTZ R207, R207, R141.reuse, R140.reuse ;  /* 0x0000008dcfcf7223 */ /* 0x180fe2000001008c */
[-C--:B------:R-:W-:Y:S01]  /*7110*/  FFMA.FTZ R205, R205, R141.reuse, R140 ;  /* 0x0000008dcdcd7223 */ /* 0x080fe2000001008c */
[----:B------:R-:W-:Y:S01]  /*7120*/  FADD.FTZ R210, R210, -R209 ;  /* 0x800000d1d2d27221 */ /* 0x000fe20000010000 */
[----:B------:R-:W-:Y:S02]  /*7130*/  HADD2.F32 R0, -RZ, R51.H0_H0 ;  /* 0x20000033ff007230 */ /* 0x000fe40000004100 */
[----:B------:R-:W-:Y:S01]  /*7140*/  FADD.FTZ R208, R208, -R207 ;  /* 0x800000cfd0d07221 */ /* 0x000fe20000010000 */
[--C-:B------:R-:W-:Y:S02]  /*7150*/  HADD2.F32 R103, -RZ, R50.reuse.H1_H1 ;  /* 0x30000032ff677230 */ /* 0x100fe40000004100 */
[C---:B------:R-:W-:Y:S01]  /*7160*/  FFMA.FTZ R109, R179.reuse, R210, R105 ;  /* 0x000000d2b36d7223 */ /* 0x040fe20000010069 */
[----:B------:R-:W-:Y:S01]  /*7170*/  ISETP.GE.U32.AND P3, PT, R124, RZ, PT ;  /* 0x000000ff7c00720c */ /* 0x000fe20003f66070 */
[----:B------:R-:W-:Y:S01]  /*7180*/  FADD.FTZ R206, R206, -R205 ;  /* 0x800000cdcece7221 */ /* 0x000fe20000010000 */
[----:B------:R-:W-:Y:S01]  /*7190*/  ISETP.GE.U32.AND P4, PT, R170, RZ, PT ;  /* 0x000000ffaa00720c */ /* 0x000fe20003f86070 */
[----:B------:R-:W-:Y:S01]  /*71a0*/  FFMA.FTZ R208, R179, R208, R0 ;  /* 0x000000d0b3d07223 */ /* 0x000fe20000010000 */
[----:B------:R-:W-:Y:S01]  /*71b0*/  FMUL.FTZ R100, R109, UR6 ;  /* 0x000000066d647c20 */ /* 0x000fe20008410000 */
[----:B------:R-:W-:Y:S01]  /*71c0*/  ISETP.GE.U32.AND.EX P3, PT, R125, 0x1000000, PT, P3 ;  /* 0x010000007d00780c */ /* 0x000fe20003f66130 */
[-CC-:B------:R-:W-:Y:S01]  /*71d0*/  FFMA.FTZ R101, R202, R141.reuse, R140.reuse ;  /* 0x0000008dca657223 */ /* 0x180fe2000001008c */
[----:B------:R-:W-:Y:S01]  /*71e0*/  ISETP.GE.U32.AND.EX P4, PT, R171, 0x1000000, PT, P4 ;  /* 0x01000000ab00780c */ /* 0x000fe20003f86140 */
[----:B------:R-:W-:Y:S01]  /*71f0*/  FFMA.FTZ R107, R179, R206, R103 ;  /* 0x000000ceb36b7223 */ /* 0x000fe20000010067 */
[----:B------:R-:W-:Y:S01]  /*7200*/  FMUL.FTZ R0, R208, UR6 ;  /* 0x00000006d0007c20 */ /* 0x000fe20008410000 */
[----:B------:R-:W-:Y:S01]  /*7210*/  LOP3.LUT P6, RZ, R125, 0xff0000, RZ, 0xc0, !PT ;  /* 0x00ff00007dff7812 */ /* 0x000fe200078cc0ff */
[----:B------:R-:W-:Y:S01]  /*7220*/  FADD.FTZ R204, R204, -R101 ;  /* 0x80000065cccc7221 */ /* 0x000fe20000010000 */
[C---:B------:R-:W-:Y:S01]  /*7230*/  FSEL R137, R100.reuse, RZ, P3 ;  /* 0x000000ff64897208 */ /* 0x040fe20001800000 */
[----:B------:R-:W-:Y:S01]  /*7240*/  HADD2.F32 R101, -RZ, R50.H0_H0 ;  /* 0x20000032ff657230 */ /* 0x000fe20000004100 */
[----:B------:R-:W-:Y:S01]  /*7250*/  FSEL R139, R100, RZ, P4 ;  /* 0x000000ff648b7208 */ /* 0x000fe20002000000 */
[----:B------:R-:W-:Y:S01]  /*7260*/  FMUL.FTZ R100, R107, UR6 ;  /* 0x000000066b647c20 */ /* 0x000fe20008410000 */
[----:B------:R-:W-:Y:S01]  /*7270*/  LOP3.LUT P3, RZ, R125, 0xff00, RZ, 0xc0, !PT ;  /* 0x0000ff007dff7812 */ /* 0x000fe2000786c0ff */
[-C--:B------:R-:W-:Y:S01]  /*7280*/  FFMA.FTZ R198, R198, R141.reuse, R140 ;  /* 0x0000008dc6c67223 */ /* 0x080fe2000001008c */
[----:B------:R-:W-:Y:S01]  /*7290*/  LOP3.LUT P4, RZ, R171, 0xff00, RZ, 0xc0, !PT ;  /* 0x0000ff00abff7812 */ /* 0x000fe2000788c0ff */
[----:B------:R-:W-:Y:S01]  /*72a0*/  FFMA.FTZ R102, R179, R204, R101 ;  /* 0x000000ccb3667223 */ /* 0x000fe20000010065 */
[----:B------:R-:W-:Y:S01]  /*72b0*/  FSEL R128, R0, RZ, P6 ;  /* 0x000000ff00807208 */ /* 0x000fe20003000000 */
[----:B------:R-:W-:Y:S01]  /*72c0*/  FADD.FTZ R198, R201, -R198 ;  /* 0x800000c6c9c67221 */ /* 0x000fe20000010000 */
[----:B------:R-:W-:Y:S01]  /*72d0*/  LOP3.LUT P6, RZ, R125, 0xff, RZ, 0xc0, !PT ;  /* 0x000000ff7dff7812 */ /* 0x000fe200078cc0ff */
[-CC-:B------:R-:W-:Y:S01]  /*72e0*/  FFMA.FTZ R200, R200, R141.reuse, R140.reuse ;  /* 0x0000008dc8c87223 */ /* 0x180fe2000001008c */
[C---:B------:R-:W-:Y:S01]  /*72f0*/  LOP3.LUT P5, RZ, R171.reuse, 0xff0000, RZ, 0xc0, !PT ;  /* 0x00ff0000abff7812 */ /* 0x040fe200078ac0ff */
[----:B------:R-:W-:Y:S01]  /*7300*/  FFMA.FTZ R196, R196, R141, R140 ;  /* 0x0000008dc4c47223 */ /* 0x000fe2000001008c */
[C---:B------:R-:W-:Y:S01]  /*7310*/  FSEL R125, R100.reuse, RZ, P3 ;  /* 0x000000ff647d7208 */ /* 0x040fe20001800000 */
[--C-:B------:R-:W-:Y:S01]  /*7320*/  HADD2.F32 R105, -RZ, R49.reuse.H1_H1 ;  /* 0x30000031ff697230 */ /* 0x100fe20000004100 */
[----:B------:R-:W-:Y:S01]  /*7330*/  FSEL R129, R100, RZ, P4 ;  /* 0x000000ff64817208 */ /* 0x000fe20002000000 */
[----:B------:R-:W-:Y:S01]  /*7340*/  HADD2.F32 R100, -RZ, R49.H0_H0 ;  /* 0x20000031ff647230 */ /* 0x000fe20000004100 */
[----:B------:R-:W-:Y:S01]  /*7350*/  FSEL R108, R0, RZ, P5 ;  /* 0x000000ff006c7208 */ /* 0x000fe20002800000 */
[----:B------:R-:W-:Y:S01]  /*7360*/  FMUL.FTZ R0, R102, UR6 ;  /* 0x0000000666007c20 */ /* 0x000fe20008410000 */
[----:B------:R-:W-:Y:S01]  /*7370*/  LOP3.LUT P5, RZ, R171, 0xff, RZ, 0xc0, !PT ;  /* 0x000000ffabff7812 */ /* 0x000fe200078ac0ff */
[----:B------:R-:W-:Y:S01]  /*7380*/  FADD.FTZ R200, R203, -R200 ;  /* 0x800000c8cbc87221 */ /* 0x000fe20000010000 */
[----:B------:R-:W-:Y:S01]  /*7390*/  FFMA.FTZ R100, R179, R198, R100 ;  /* 0x000000c6b3647223 */ /* 0x000fe20000010064 */
[----:B------:R-:W-:-:S02]  /*73a0*/  HADD2.F32 R103, -RZ, R48.H1_H1 ;  /* 0x30000030ff677230 */ /* 0x000fc40000004100 */
[----:B------:R-:W-:Y:S01]  /*73b0*/  FADD.FTZ R196, R199, -R196 ;  /* 0x800000c4c7c47221 */ /* 0x000fe20000010000 */
[----:B------:R-:W-:Y:S01]  /*73c0*/  FSEL R110, R0, RZ, P6 ;  /* 0x000000ff006e7208 */ /* 0x000fe20003000000 */
[----:B------:R-:W-:Y:S01]  /*73d0*/  FMUL.FTZ R104, R100, UR6 ;  /* 0x0000000664687c20 */ /* 0x000fe20008410000 */
[----:B------:R-:W-:Y:S01]  /*73e0*/  FSEL R106, R0, RZ, P5 ;  /* 0x000000ff006a7208 */ /* 0x000fe20002800000 */
[----:B------:R-:W-:Y:S01]  /*73f0*/  FFMA.FTZ R0, R195, R141, R140 ;  /* 0x0000008dc3007223 */ /* 0x000fe2000001008c */
[----:B------:R-:W-:Y:S01]  /*7400*/  LOP3.LUT P6, RZ, R124, 0xff0000, RZ, 0xc0, !PT ;  /* 0x00ff00007cff7812 */ /* 0x000fe200078cc0ff */
[C---:B------:R-:W-:Y:S01]  /*7410*/  FFMA.FTZ R111, R179.reuse, R200, R105 ;  /* 0x000000c8b36f7223 */ /* 0x040fe20000010069 */
[----:B------:R-:W-:Y:S01]  /*7420*/  FFMA.FTZ R105, R179, R196, R103 ;  /* 0x000000c4b3697223 */ /* 0x000fe20000010067 */
[----:B------:R-:W-:Y:S01]  /*7430*/  HADD2.F32 R101, -RZ, R48.H0_H0 ;  /* 0x20000030ff657230 */ /* 0x000fe20000004100 */
[----:B------:R-:W-:Y:S01]  /*7440*/  F2FP.F16.F32.PACK_AB R103, R109, R208 ;  /* 0x000000d06d67723e */ /* 0x000fe200000000ff */
[----:B------:R-:W-:Y:S01]  /*7450*/  FADD.FTZ R0, R197, -R0 ;  /* 0x80000000c5007221 */ /* 0x000fe20000010000 */
[----:B------:R-:W-:-:S02]  /*7460*/  FSEL R109, R104, RZ, P6 ;  /* 0x000000ff686d7208 */ /* 0x000fc40003000000 */
[----:B------:R-:W-:Y:S01]  /*7470*/  LOP3.LUT P6, RZ, R170, 0xff0000, RZ, 0xc0, !PT ;  /* 0x00ff0000aaff7812 */ /* 0x000fe200078cc0ff */
[----:B------:R-:W-:Y:S01]  /*7480*/  FFMA.FTZ R0, R179, R0, R101 ;  /* 0x00000000b3007223 */ /* 0x000fe20000010065 */
[----:B------:R-:W-:Y:S02]  /*7490*/  F2FP.F16.F32.PACK_AB R102, R107, R102 ;  /* 0x000000666b66723e */ /* 0x000fe400000000ff */
[----:B------:R-:W-:Y:S01]  /*74a0*/  F2FP.F16.F32.PACK_AB R107, R139, R108 ;  /* 0x0000006c8b6b723e */ /* 0x000fe200000000ff */
[----:B------:R-:W-:Y:S01]  /*74b0*/  FMUL.FTZ R108, R111, UR6 ;  /* 0x000000066f6c7c20 */ /* 0x000fe20008410000 */
[C---:B------:R-:W-:Y:S02]  /*74c0*/  LOP3.LUT P5, RZ, R124.reuse, 0xff000000, RZ, 0xc0, !PT ;  /* 0xff0000007cff7812 */ /* 0x040fe400078ac0ff */
[C---:B------:R-:W-:Y:S02]  /*74d0*/  LOP3.LUT P3, RZ, R124.reuse, 0xff00, RZ, 0xc0, !PT ;  /* 0x0000ff007cff7812 */ /* 0x040fe4000786c0ff */
[----:B------:R-:W-:-:S02]  /*74e0*/  LOP3.LUT P4, RZ, R124, 0xff, RZ, 0xc0, !PT ;  /* 0x000000ff7cff7812 */ /* 0x000fc4000788c0ff */
[----:B------:R-:W-:Y:S01]  /*74f0*/  FSEL R124, R104, RZ, P6 ;  /* 0x000000ff687c7208 */ /* 0x000fe20003000000 */
[----:B------:R-:W-:Y:S01]  /*7500*/  FMUL.FTZ R104, R105, UR6 ;  /* 0x0000000669687c20 */ /* 0x000fe20008410000 */
[----:B------:R-:W-:Y:S02]  /*7510*/  LOP3.LUT P6, RZ, R170, 0xff000000, RZ, 0xc0, !PT ;  /* 0xff000000aaff7812 */ /* 0x000fe400078cc0ff */
[----:B------:R-:W-:Y:S02]  /*7520*/  F2FP.F16.F32.PACK_AB R101, R111, R100 ;  /* 0x000000646f65723e */ /* 0x000fe400000000ff */
[----:B------:R-:W-:Y:S02]  /*7530*/  F2FP.F16.F32.PACK_AB R111, R137, R128 ;  /* 0x00000080896f723e */ /* 0x000fe400000000ff */
[----:B------:R-:W-:Y:S02]  /*7540*/  FSEL R128, R108, RZ, P5 ;  /* 0x000000ff6c807208 */ /* 0x000fe40002800000 */
[----:B------:R-:W-:Y:S01]  /*7550*/  F2FP.F16.F32.PACK_AB R100, R105, R0 ;  /* 0x000000006964723e */ /* 0x000fe200000000ff */
[----:B------:R-:W-:Y:S01]  /*7560*/  FMUL.FTZ R0, R0, UR6 ;  /* 0x0000000600007c20 */ /* 0x000fe20008410000 */
[----:B------:R-:W-:-:S02]  /*7570*/  LOP3.LUT P5, RZ, R170, 0xff00, RZ, 0xc0, !PT ;  /* 0x0000ff00aaff7812 */ /* 0x000fc400078ac0ff */
[----:B------:R-:W-:Y:S02]  /*7580*/  FSEL R105, R108, RZ, P6 ;  /* 0x000000ff6c697208 */ /* 0x000fe40003000000 */
        /* <DEDUP_REMOVED lines=12> */
.L_x_3716:
[-CC-:B------:R-:W-:Y:S01]  /*7650*/  FFMA.FTZ R209, R209, R141.reuse, R140.reuse ;  /* 0x0000008dd1d17223 */ /* 0x180fe2000001008c */
[--C-:B0-----:R-:W-:Y:S02]  /*7660*/  HADD2.F32 R109, -RZ, R51.reuse.H1_H1 ;  /* 0x30000033ff6d7230 */ /* 0x101fe40000004100 */
[-CC-:B------:R-:W-:Y:S01]  /*7670*/  FFMA.FTZ R207, R207, R141.reuse, R140.reuse ;  /* 0x0000008dcfcf7223 */ /* 0x180fe2000001008c */
[-CC-:B------:R-:W-:Y:S01]  /*7680*/  FFMA.FTZ R205, R205, R141.reuse, R140.reuse ;  /* 0x0000008dcdcd7223 */ /* 0x180fe2000001008c */
[----:B------:R-:W-:Y:S01]  /*7690*/  FADD.FTZ R210, R210, -R209 ;  /* 0x800000d1d2d27221 */ /* 0x000fe20000010000 */
[----:B------:R-:W-:Y:S01]  /*76a0*/  FFMA.FTZ R105, R202, R141, R140 ;  /* 0x0000008dca697223 */ /* 0x000fe2000001008c */
[----:B------:R-:W-:Y:S02]  /*76b0*/  HADD2.F32 R0, -RZ, R51.H0_H0 ;  /* 0x20000033ff007230 */ /* 0x000fe40000004100 */
[----:B------:R-:W-:Y:S01]  /*76c0*/  FADD.FTZ R208, R208, -R207 ;  /* 0x800000cfd0d07221 */ /* 0x000fe20000010000 */
[----:B------:R-:W-:Y:S01]  /*76d0*/  FFMA.FTZ R109, R179, R210, R109 ;  /* 0x000000d2b36d7223 */ /* 0x000fe2000001006d */
[--C-:B------:R-:W-:Y:S01]  /*76e0*/  HADD2.F32 R107, -RZ, R50.reuse.H1_H1 ;  /* 0x30000032ff6b7230 */ /* 0x100fe20000004100 */
[----:B------:R-:W-:Y:S01]  /*76f0*/  ISETP.GE.U32.AND P3, PT, R124, RZ, PT ;  /* 0x000000ff7c00720c */ /* 0x000fe20003f66070 */
[----:B------:R-:W-:Y:S01]  /*7700*/  FADD.FTZ R206, R206, -R205 ;  /* 0x800000cdcece7221 */ /* 0x000fe20000010000 */
[----:B------:R-:W-:Y:S01]  /*7710*/  ISETP.GE.U32.AND P4, PT, R170, RZ, PT ;  /* 0x000000ffaa00720c */ /* 0x000fe20003f86070 */
[----:B------:R-:W-:Y:S01]  /*7720*/  FADD.FTZ R204, R204, -R105 ;  /* 0x80000069cccc7221 */ /* 0x000fe20000010000 */
[----:B------:R-:W-:-:S02]  /*7730*/  HADD2.F32 R105, -RZ, R50.H0_H0 ;  /* 0x20000032ff697230 */ /* 0x000fc40000004100 */
[----:B------:R-:W-:Y:S01]  /*7740*/  FFMA.FTZ R0, R179, R208, R0 ;  /* 0x000000d0b3007223 */ /* 0x000fe20000010000 */
[----:B------:R-:W-:Y:S01]  /*7750*/  FMUL.FTZ R109, R109, UR6 ;  /* 0x000000066d6d7c20 */ /* 0x000fe20008410000 */
[----:B------:R-:W-:Y:S01]  /*7760*/  ISETP.GE.U32.AND.EX P3, PT, R125, 0x1000000, PT, P3 ;  /* 0x010000007d00780c */ /* 0x000fe20003f66130 */
[-C--:B------:R-:W-:Y:S01]  /*7770*/  FFMA.FTZ R198, R198, R141.reuse, R140 ;  /* 0x0000008dc6c67223 */ /* 0x080fe2000001008c */
[----:B------:R-:W-:Y:S01]  /*7780*/  FFMA.FTZ R107, R179, R206, R107 ;  /* 0x000000ceb36b7223 */ /* 0x000fe2000001006b */
[----:B------:R-:W-:Y:S01]  /*7790*/  ISETP.GE.U32.AND.EX P4, PT, R171, 0x1000000, PT, P4 ;  /* 0x01000000ab00780c */ /* 0x000fe20003f86140 */
[----:B------:R-:W-:Y:S01]  /*77a0*/  FMUL.FTZ R0, R0, UR6 ;  /* 0x0000000600007c20 */ /* 0x000fe20008410000 */
[----:B------:R-:W-:Y:S01]  /*77b0*/  FFMA.FTZ R105, R179, R204, R105 ;  /* 0x000000ccb3697223 */ /* 0x000fe20000010069 */
[----:B------:R-:W-:Y:S01]  /*77c0*/  LOP3.LUT P6, RZ, R125, 0xff0000, RZ, 0xc0, !PT ;  /* 0x00ff00007dff7812 */ /* 0x000fe200078cc0ff */
[--C-:B------:R-:W-:Y:S01]  /*77d0*/  HADD2.F32 R104, -RZ, R49.reuse.H0_H0 ;  /* 0x20000031ff687230 */ /* 0x100fe20000004100 */
[----:B------:R-:W-:Y:S01]  /*77e0*/  FSEL R136, R109, RZ, P3 ;  /* 0x000000ff6d887208 */ /* 0x000fe20001800000 */
[----:B------:R-:W-:Y:S01]  /*77f0*/  FADD.FTZ R198, R201, -R198 ;  /* 0x800000c6c9c67221 */ /* 0x000fe20000010000 */
[----:B------:R-:W-:Y:S01]  /*7800*/  FSEL R109, R109, RZ, P4 ;  /* 0x000000ff6d6d7208 */ /* 0x000fe20002000000 */
[----:B------:R-:W-:Y:S01]  /*7810*/  FMUL.FTZ R107, R107, UR6 ;  /* 0x000000066b6b7c20 */ /* 0x000fe20008410000 */
[----:B------:R-:W-:Y:S01]  /*7820*/  LOP3.LUT P3, RZ, R125, 0xff00, RZ, 0xc0, !PT ;  /* 0x0000ff007dff7812 */ /* 0x000fe2000786c0ff */
[----:B------:R-:W-:Y:S01]  /*7830*/  FMUL.FTZ R105, R105, UR6 ;  /* 0x0000000669697c20 */ /* 0x000fe20008410000 */
[C---:B------:R-:W-:Y:S01]  /*7840*/  LOP3.LUT P4, RZ, R171.reuse, 0xff00, RZ, 0xc0, !PT ;  /* 0x0000ff00abff7812 */ /* 0x040fe2000788c0ff */
[-C--:B------:R-:W-:Y:S01]  /*7850*/  FFMA.FTZ R196, R196, R141.reuse, R140 ;  /* 0x0000008dc4c47223 */ /* 0x080fe2000001008c */
[----:B------:R-:W-:Y:S01]  /*7860*/  LOP3.LUT P5, RZ, R171, 0xff0000, RZ, 0xc0, !PT ;  /* 0x00ff0000abff7812 */ /* 0x000fe200078ac0ff */
[----:B------:R-:W-:Y:S01]  /*7870*/  FFMA.FTZ R104, R179, R198, R104 ;  /* 0x000000c6b3687223 */ /* 0x000fe20000010068 */
[----:B------:R-:W-:Y:S01]  /*7880*/  FSEL R111, R0, RZ, P6 ;  /* 0x000000ff006f7208 */ /* 0x000fe20003000000 */
[-C--:B------:R-:W-:Y:S01]  /*7890*/  FFMA.FTZ R200, R200, R141.reuse, R140 ;  /* 0x0000008dc8c87223 */ /* 0x080fe2000001008c */
[----:B------:R-:W-:Y:S01]  /*78a0*/  LOP3.LUT P6, RZ, R125, 0xff, RZ, 0xc0, !PT ;  /* 0x000000ff7dff7812 */ /* 0x000fe200078cc0ff */
[----:B------:R-:W-:Y:S01]  /*78b0*/  FADD.FTZ R196, R199, -R196 ;  /* 0x800000c4c7c47221 */ /* 0x000fe20000010000 */
[C---:B------:R-:W-:Y:S01]  /*78c0*/  FSEL R129, R107.reuse, RZ, P3 ;  /* 0x000000ff6b817208 */ /* 0x040fe20001800000 */
[----:B------:R-:W-:Y:S01]  /*78d0*/  FMUL.FTZ R104, R104, UR6 ;  /* 0x0000000668687c20 */ /* 0x000fe20008410000 */
[----:B------:R-:W-:Y:S01]  /*78e0*/  FSEL R128, R107, RZ, P4 ;  /* 0x000000ff6b807208 */ /* 0x000fe20002000000 */
[--C-:B------:R-:W-:Y:S01]  /*78f0*/  HADD2.F32 R107, -RZ, R48.reuse.H1_H1 ;  /* 0x30000030ff6b7230 */ /* 0x100fe20000004100 */
[----:B------:R-:W-:Y:S01]  /*7900*/  FSEL R108, R0, RZ, P5 ;  /* 0x000000ff006c7208 */ /* 0x000fe20002800000 */
[----:B------:R-:W-:Y:S01]  /*7910*/  FFMA.FTZ R0, R195, R141, R140 ;  /* 0x0000008dc3007223 */ /* 0x000fe2000001008c */
[----:B------:R-:W-:Y:S01]  /*7920*/  LOP3.LUT P5, RZ, R171, 0xff, RZ, 0xc0, !PT ;  /* 0x000000ffabff7812 */ /* 0x000fe200078ac0ff */
[----:B------:R-:W-:Y:S01]  /*7930*/  HADD2.F32 R106, -RZ, R49.H1_H1 ;  /* 0x30000031ff6a7230 */ /* 0x000fe20000004100 */
[----:B------:R-:W-:Y:S01]  /*7940*/  FSEL R110, R105, RZ, P6 ;  /* 0x000000ff696e7208 */ /* 0x000fe20003000000 */
[----:B------:R-:W-:Y:S01]  /*7950*/  FADD.FTZ R200, R203, -R200 ;  /* 0x800000c8cbc87221 */ /* 0x000fe20000010000 */
[----:B------:R-:W-:Y:S01]  /*7960*/  LOP3.LUT P6, RZ, R124, 0xff0000, RZ, 0xc0, !PT ;  /* 0x00ff00007cff7812 */ /* 0x000fe200078cc0ff */
[----:B------:R-:W-:Y:S01]  /*7970*/  FFMA.FTZ R196, R179, R196, R107 ;  /* 0x000000c4b3c47223 */ /* 0x000fe2000001006b */
[----:B------:R-:W-:Y:S01]  /*7980*/  FSEL R125, R105, RZ, P5 ;  /* 0x000000ff697d7208 */ /* 0x000fe20002800000 */
[----:B------:R-:W-:Y:S01]  /*7990*/  HADD2.F32 R105, -RZ, R48.H0_H0 ;  /* 0x20000030ff697230 */ /* 0x000fe20000004100 */
[----:B------:R-:W-:Y:S01]  /*79a0*/  F2FP.F16.F32.PACK_AB R107, R109, R108 ;  /* 0x0000006c6d6b723e */ /* 0x000fe200000000ff */
[----:B------:R-:W-:Y:S01]  /*79b0*/  FADD.FTZ R0, R197, -R0 ;  /* 0x80000000c5007221 */ /* 0x000fe20000010000 */
[----:B------:R-:W-:Y:S01]  /*79c0*/  FSEL R109, R104, RZ, P6 ;  /* 0x000000ff686d7208 */ /* 0x000fe20003000000 */
[C---:B------:R-:W-:Y:S01]  /*79d0*/  FFMA.FTZ R106, R179.reuse, R200, R106 ;  /* 0x000000c8b36a7223 */ /* 0x040fe2000001006a */
[----:B------:R-:W-:Y:S01]  /*79e0*/  LOP3.LUT P6, RZ, R170, 0xff0000, RZ, 0xc0, !PT ;  /* 0x00ff0000aaff7812 */ /* 0x000fe200078cc0ff */
[----:B------:R-:W-:Y:S01]  /*79f0*/  FFMA.FTZ R0, R179, R0, R105 ;  /* 0x00000000b3007223 */ /* 0x000fe20000010069 */
[----:B------:R-:W-:Y:S01]  /*7a00*/  LOP3.LUT P5, RZ, R124, 0xff000000, RZ, 0xc0, !PT ;  /* 0xff0000007cff7812 */ /* 0x000fe200078ac0ff */
[----:B------:R-:W-:Y:S01]  /*7a10*/  FMUL.FTZ R108, R106, UR6 ;  /* 0x000000066a6c7c20 */ /* 0x000fe20008410000 */
[----:B------:R-:W-:Y:S01]  /*7a20*/  FSEL R105, R104, RZ, P6 ;  /* 0x000000ff68697208 */ /* 0x000fe20003000000 */
[----:B------:R-:W-:Y:S01]  /*7a30*/  FMUL.FTZ R196, R196, UR6 ;  /* 0x00000006c4c47c20 */ /* 0x000fe20008410000 */
[----:B------:R-:W-:Y:S01]  /*7a40*/  LOP3.LUT P6, RZ, R170, 0xff000000, RZ, 0xc0, !PT ;  /* 0xff000000aaff7812 */ /* 0x000fe200078cc0ff */
[----:B------:R-:W-:Y:S01]  /*7a50*/  FMUL.FTZ R0, R0, UR6 ;  /* 0x0000000600007c20 */ /* 0x000fe20008410000 */
        /* <DEDUP_REMOVED lines=8> */
[C---:B------:R-:W-:Y:S02]  /*7ae0*/  FSEL R125, R196.reuse, RZ, P3 ;  /* 0x000000ffc47d7208 */ /* 0x040fe40001800000 */
[----:B------:R-:W-:Y:S02]  /*7af0*/  FSEL R129, R196, RZ, P5 ;  /* 0x000000ffc4817208 */ /* 0x000fe40002800000 */
[C---:B------:R-:W-:Y:S02]  /*7b00*/  FSEL R104, R0.reuse, RZ, P6 ;  /* 0x000000ff00687208 */ /* 0x040fe40003000000 */
[----:B------:R-:W-:Y:S02]  /*7b10*/  FSEL R108, R0, RZ, P4 ;  /* 0x000000ff006c7208 */ /* 0x000fe40002000000 */
[----:B------:R-:W-:-:S02]  /*7b20*/  F2FP.F16.F32.PACK_AB R111, R136, R111 ;  /* 0x0000006f886f723e */ /* 0x000fc400000000ff */
[----:B------:R-:W-:Y:S02]  /*7b30*/  F2FP.F16.F32.PACK_AB R105, R128, R105 ;  /* 0x000000698069723e */ /* 0x000fe400000000ff */
[----:B------:R-:W-:Y:S02]  /*7b40*/  F2FP.F16.F32.PACK_AB R109, R124, R109 ;  /* 0x0000006d7c6d723e */ /* 0x000fe400000000ff */
[----:B------:R-:W-:Y:S02]  /*7b50*/  F2FP.F16.F32.PACK_AB R104, R129, R104 ;  /* 0x000000688168723e */ /* 0x000fe400000000ff */
[----:B------:R-:W-:Y:S01]  /*7b60*/  F2FP.F16.F32.PACK_AB R108, R125, R108 ;  /* 0x0000006c7d6c723e */ /* 0x000fe200000000ff */
[----:B------:R-:W-:Y:S06]  /*7b70*/  BRA `(.L_x_3717) ;  /* 0x0000001800347947 */ /* 0x000fec0003800000 */
.L_x_3715:
[----:B------:R-:W-:Y:S05]  /*7b80*/  @!P2 BRA `(.L_x_3718) ;  /* 0x00000004003ca947 */ /* 0x000fea0003800000 */
[-CC-:B------:R-:W-:Y:S01]  /*7b90*/  FFMA.FTZ R207, R207, R141.reuse, R140.reuse ;  /* 0x0000008dcfcf7223 */ /* 0x180fe2000001008c */
[-CC-:B------:R-:W-:Y:S01]  /*7ba0*/  FFMA.FTZ R209, R209, R141.reuse, R140.reuse ;  /* 0x0000008dd1d17223 */ /* 0x180fe2000001008c */
[-CC-:B0-----:R-:W-:Y:S01]  /*7bb0*/  FFMA.FTZ R101, R202, R141.reuse, R140.reuse ;  /* 0x0000008dca657223 */ /* 0x181fe2000001008c */
[-CC-:B------:R-:W-:Y:S01]  /*7bc0*/  FFMA.FTZ R205, R205, R141.reuse, R140.reuse ;  /* 0x0000008dcdcd7223 */ /* 0x180fe2000001008c */
        /* <DEDUP_REMOVED lines=10> */
[-C--:B------:R-:W-:Y:S01]  /*7c70*/  FFMA.FTZ R198, R198, R141.reuse, R140 ;  /* 0x0000008dc6c67223 */ /* 0x080fe2000001008c */
[----:B------:R-:W-:Y:S01]  /*7c80*/  LOP3.LUT P5, RZ, R171, 0xff0000, RZ, 0xc0, !PT ;  /* 0x00ff0000abff7812 */ /* 0x000fe200078ac0ff */
[----:B------:R-:W-:Y:S01]  /*7c90*/  FMUL.FTZ R102, R179, R102 ;  /* 0x00000066b3667220 */ /* 0x000fe20000410000 */
[----:B------:R-:W-:Y:S01]  /*7ca0*/  FMUL.FTZ R100, R104, UR6 ;  /* 0x0000000668647c20 */ /* 0x000fe20008410000 */
[----:B------:R-:W-:Y:S01]  /*7cb0*/  ISETP.GE.U32.AND.EX P3, PT, R125, 0x1000000, PT, P3 ;  /* 0x010000007d00780c */ /* 0x000fe20003f66130 */
[----:B------:R-:W-:Y:S01]  /*7cc0*/  FMUL.FTZ R105, R179, R206 ;  /* 0x000000ceb3697220 */ /* 0x000fe20000410000 */
[----:B------:R-:W-:Y:S01]  /*7cd0*/  ISETP.GE.U32.AND.EX P4, PT, R171, 0x1000000, PT, P4 ;  /* 0x01000000ab00780c */ /* 0x000fe20003f86140 */
[----:B------:R-:W-:Y:S01]  /*7ce0*/  FADD.FTZ R198, R201, -R198 ;  /* 0x800000c6c9c67221 */ /* 0x000fe20000010000 */
[----:B------:R-:W-:Y:S01]  /*7cf0*/  FSEL R111, R0, RZ, P6 ;  /* 0x000000ff006f7208 */ /* 0x000fe20003000000 */
[-C--:B------:R-:W-:Y:S01]  /*7d00*/  FFMA.FTZ R200, R200, R141.reuse, R140 ;  /* 0x0000008dc8c87223 */ /* 0x080fe2000001008c */
[----:B------:R-:W-:Y:S01]  /*7d10*/  FSEL R107, R0, RZ, P5 ;  /* 0x000000ff006b7208 */ /* 0x000fe20002800000 */
[----:B------:R-:W-:Y:S01]  /*7d20*/  FMUL.FTZ R0, R102, UR6 ;  /* 0x0000000666007c20 */ /* 0x000fe20008410000 */
[----:B------:R-:W-:Y:S01]  /*7d30*/  LOP3.LUT P6, RZ, R125, 0xff, RZ, 0xc0, !PT ;  /* 0x000000ff7dff7812 */ /* 0x000fe200078cc0ff */
[----:B------:R-:W-:Y:S01]  /*7d40*/  FMUL.FTZ R101, R179, R198 ;  /* 0x000000c6b3657220 */ /* 0x000fe20000410000 */
[----:B------:R-:W-:Y:S01]  /*7d50*/  LOP3.LUT P5, RZ, R171, 0xff, RZ, 0xc0, !PT ;  /* 0x000000ffabff7812 */ /* 0x000fe200078ac0ff */
[----:B------:R-:W-:Y:S01]  /*7d60*/  FADD.FTZ R200, R203, -R200 ;  /* 0x800000c8cbc87221 */ /* 0x000fe20000010000 */
[----:B------:R-:W-:Y:S01]  /*7d70*/  FSEL R108, R100, RZ, P3 ;  /* 0x000000ff646c7208 */ /* 0x000fe20001800000 */
        /* <DEDUP_REMOVED lines=12> */
[C---:B------:R-:W-:Y:S02]  /*7e40*/  LOP3.LUT P6, RZ, R124.reuse, 0xff0000, RZ, 0xc0, !PT ;  /* 0x00ff00007cff7812 */ /* 0x040fe400078cc0ff */
[----:B------:R-:W-:-:S02]  /*7e50*/  LOP3.LUT P5, RZ, R124, 0xff000000, RZ, 0xc0, !PT ;  /* 0xff0000007cff7812 */ /* 0x000fc400078ac0ff */
[C---:B------:R-:W-:Y:S02]  /*7e60*/  LOP3.LUT P3, RZ, R124.reuse, 0xff00, RZ, 0xc0, !PT ;  /* 0x0000ff007cff7812 */ /* 0x040fe4000786c0ff */
[----:B------:R-:W-:Y:S01]  /*7e70*/  LOP3.LUT P4, RZ, R124, 0xff, RZ, 0xc0, !PT ;  /* 0x000000ff7cff7812 */ /* 0x000fe2000788c0ff */
[----:B------:R-:W-:Y:S01]  /*7e80*/  FADD.FTZ R124, R197, -R0 ;  /* 0x80000000c57c7221 */ /* 0x000fe20000010000 */
[----:B------:R-:W-:Y:S01]  /*7e90*/  FMUL.FTZ R0, R179, R200 ;  /* 0x000000c8b3007220 */ /* 0x000fe20000410000 */
[----:B------:R-:W-:Y:S02]  /*7ea0*/  F2FP.F16.F32.PACK_AB R106, R109, R106 ;  /* 0x0000006a6d6a723e */ /* 0x000fe400000000ff */
[----:B------:R-:W-:Y:S02]  /*7eb0*/  FSEL R109, R100, RZ, P6 ;  /* 0x000000ff646d7208 */ /* 0x000fe40003000000 */
[----:B------:R-:W-:Y:S02]  /*7ec0*/  LOP3.LUT P6, RZ, R170, 0xff0000, RZ, 0xc0, !PT ;  /* 0x00ff0000aaff7812 */ /* 0x000fe400078cc0ff */
[----:B------:R-:W-:Y:S01]  /*7ed0*/  F2FP.F16.F32.PACK_AB R111, R108, R111 ;  /* 0x0000006f6c6f723e */ /* 0x000fe200000000ff */
[C---:B------:R-:W-:Y:S01]  /*7ee0*/  FMUL.FTZ R108, R0.reuse, UR6 ;  /* 0x00000006006c7c20 */ /* 0x040fe20008410000 */
[----:B------:R-:W-:Y:S01]  /*7ef0*/  F2FP.F16.F32.PACK_AB R102, R105, R102 ;  /* 0x000000666966723e */ /* 0x000fe200000000ff */
[C---:B------:R-:W-:Y:S01]  /*7f00*/  FMUL.FTZ R105, R179.reuse, R196 ;  /* 0x000000c4b3697220 */ /* 0x040fe20000410000 */
[----:B------:R-:W-:Y:S01]  /*7f10*/  F2FP.F16.F32.PACK_AB R101, R0, R101 ;  /* 0x000000650065723e */ /* 0x000fe200000000ff */
[----:B------:R-:W-:Y:S01]  /*7f20*/  FMUL.FTZ R0, R179, R124 ;  /* 0x0000007cb3007220 */ /* 0x000fe20000410000 */
[----:B------:R-:W-:-:S02]  /*7f30*/  FSEL R124, R100, RZ, P6 ;  /* 0x000000ff647c7208 */ /* 0x000fc40003000000 */
[----:B------:R-:W-:Y:S02]  /*7f40*/  LOP3.LUT P6, RZ, R170, 0xff000000, RZ, 0xc0, !PT ;  /* 0xff000000aaff7812 */ /* 0x000fe400078cc0ff */
[----:B------:R-:W-:Y:S01]  /*7f50*/  F2FP.F16.F32.PACK_AB R103, R104, R103 ;  /* 0x000000676867723e */ /* 0x000fe200000000ff */
[C---:B------:R-:W-:Y:S01]  /*7f60*/  FMUL.FTZ R104, R105.reuse, UR6 ;  /* 0x0000000669687c20 */ /* 0x040fe20008410000 */
        /* <DEDUP_REMOVED lines=17> */
.L_x_3718:
[-CC-:B------:R-:W-:Y:S01]  /*8080*/  FFMA.FTZ R209, R209, R141.reuse, R140.reuse ;  /* 0x0000008dd1d17223 */ /* 0x180fe2000001008c */
[-CC-:B0-----:R-:W-:Y:S01]  /*8090*/  FFMA.FTZ R105, R202, R141.reuse, R140.reuse ;  /* 0x0000008dca697223 */ /* 0x181fe2000001008c */
[-CC-:B------:R-:W-:Y:S01]  /*80a0*/  FFMA.FTZ R207, R207, R141.reuse, R140.reuse ;  /* 0x0000008dcfcf7223 */ /* 0x180fe2000001008c */
[----:B------:R-:W-:Y:S01]  /*80b0*/  ISETP.GE.U32.AND P3, PT, R124, RZ, PT ;  /* 0x000000ff7c00720c */ /* 0x000fe20003f66070 */
[----:B------:R-:W-:Y:S01]  /*80c0*/  FADD.FTZ R210, R210, -R209 ;  /* 0x800000d1d2d27221 */ /* 0x000fe20000010000 */
[----:B------:R-:W-:Y:S01]  /*80d0*/  FADD.FTZ R204, R204, -R105 ;  /* 0x80000069cccc7221 */ /* 0x000fe20000010000 */
[----:B------:R-:W-:Y:S01]  /*80e0*/  FADD.FTZ R208, R208, -R207 ;  /* 0x800000cfd0d07221 */ /* 0x000fe20000010000 */
[-CC-:B------:R-:W-:Y:S01]  /*80f0*/  FFMA.FTZ R198, R198, R141.reuse, R140.reuse ;  /* 0x0000008dc6c67223 */ /* 0x180fe2000001008c */
[----:B------:R-:W-:Y:S01]  /*8100*/  FMUL.FTZ R210, R179, R210 ;  /* 0x000000d2b3d27220 */ /* 0x000fe20000410000 */
[-C--:B------:R-:W-:Y:S01]  /*8110*/  FFMA.FTZ R205, R205, R141.reuse, R140 ;  /* 0x0000008dcdcd7223 */ /* 0x080fe2000001008c */
[----:B------:R-:W-:Y:S01]  /*8120*/  FMUL.FTZ R208, R179, R208 ;  /* 0x000000d0b3d07220 */ /* 0x000fe20000410000 */
[----:B------:R-:W-:Y:S01]  /*8130*/  ISETP.GE.U32.AND.EX P5, PT, R125, 0x1000000, PT, P3 ;  /* 0x010000007d00780c */ /* 0x000fe20003fa6130 */
[----:B------:R-:W-:Y:S01]  /*8140*/  FMUL.FTZ R210, R210, UR6 ;  /* 0x00000006d2d27c20 */ /* 0x000fe20008410000 */
[----:B------:R-:W-:Y:S01]  /*8150*/  FMUL.FTZ R204, R179, R204 ;  /* 0x000000ccb3cc7220 */ /* 0x000fe20000410000 */
[----:B------:R-:W-:Y:S01]  /*8160*/  FADD.FTZ R198, R201, -R198 ;  /* 0x800000c6c9c67221 */ /* 0x000fe20000010000 */
[----:B------:R-:W-:Y:S01]  /*8170*/  FADD.FTZ R206, R206, -R205 ;  /* 0x800000cdcece7221 */ /* 0x000fe20000010000 */
[----:B------:R-:W-:Y:S01]  /*8180*/  ISETP.GE.U32.AND P3, PT, R170, RZ, PT ;  /* 0x000000ffaa00720c */ /* 0x000fe20003f66070 */
[----:B------:R-:W-:Y:S01]  /*8190*/  FMUL.FTZ R208, R208, UR6 ;  /* 0x00000006d0d07c20 */ /* 0x000fe20008410000 */
[----:B------:R-:W-:Y:S01]  /*81a0*/  FSEL R104, R210, RZ, P5 ;  /* 0x000000ffd2687208 */ /* 0x000fe20002800000 */
[----:B------:R-:W-:Y:S01]  /*81b0*/  FMUL.FTZ R204, R204, UR6 ;  /* 0x00000006cccc7c20 */ /* 0x000fe20008410000 */
[----:B------:R-:W-:Y:S01]  /*81c0*/  LOP3.LUT P4, RZ, R125, 0xff0000, RZ, 0xc0, !PT ;  /* 0x00ff00007dff7812 */ /* 0x000fe2000788c0ff */
[----:B------:R-:W-:Y:S01]  /*81d0*/  FMUL.FTZ R206, R179, R206 ;  /* 0x000000ceb3ce7220 */ /* 0x000fe20000410000 */
[----:B------:R-:W-:Y:S01]  /*81e0*/  LOP3.LUT P5, RZ, R125, 0xff, RZ, 0xc0, !PT ;  /* 0x000000ff7dff7812 */ /* 0x000fe200078ac0ff */
[----:B------:R-:W-:Y:S01]  /*81f0*/  FMUL.FTZ R198, R179, R198 ;  /* 0x000000c6b3c67220 */ /* 0x000fe20000410000 */
[----:B------:R-:W-:Y:S01]  /*8200*/  ISETP.GE.U32.AND.EX P3, PT, R171, 0x1000000, PT, P3 ;  /* 0x01000000ab00780c */ /* 0x000fe20003f66130 */
[-C--:B------:R-:W-:Y:S01]  /*8210*/  FFMA.FTZ R200, R200, R141.reuse, R140 ;  /* 0x0000008dc8c87223 */ /* 0x080fe2000001008c */
[----:B------:R-:W-:Y:S01]  /*8220*/  FSEL R111, R208, RZ, P4 ;  /* 0x000000ffd06f7208 */ /* 0x000fe20002000000 */
[----:B------:R-:W-:Y:S01]  /*8230*/  FMUL.FTZ R206, R206, UR6 ;  /* 0x00000006cece7c20 */ /* 0x000fe20008410000 */
[----:B------:R-:W-:Y:S01]  /*8240*/  FSEL R210, R210, RZ, P3 ;  /* 0x000000ffd2d27208 */ /* 0x000fe20001800000 */
[----:B------:R-:W-:Y:S01]  /*8250*/  FMUL.FTZ R198, R198, UR6 ;  /* 0x00000006c6c67c20 */ /* 0x000fe20008410000 */
[----:B------:R-:W-:Y:S01]  /*8260*/  FSEL R110, R204, RZ, P5 ;  /* 0x000000ffcc6e7208 */ /* 0x000fe20002800000 */
[----:B------:R-:W-:Y:S01]  /*8270*/  FADD.FTZ R200, R203, -R200 ;  /* 0x800000c8cbc87221 */ /* 0x000fe20000010000 */
[C---:B------:R-:W-:Y:S01]  /*8280*/  LOP3.LUT P4, RZ, R171.reuse, 0xff, RZ, 0xc0, !PT ;  /* 0x000000ffabff7812 */ /* 0x040fe2000788c0ff */
[-CC-:B------:R-:W-:Y:S01]  /*8290*/  FFMA.FTZ R196, R196, R141.reuse, R140.reuse ;  /* 0x0000008dc4c47223 */ /* 0x180fe2000001008c */
[----:B------:R-:W-:Y:S01]  /*82a0*/  LOP3.LUT P3, RZ, R171, 0xff00, RZ, 0xc0, !PT ;  /* 0x0000ff00abff7812 */ /* 0x000fe2000786c0ff */
[----:B------:R-:W-:Y:S01]  /*82b0*/  FFMA.FTZ R0, R195, R141, R140 ;  /* 0x0000008dc3007223 */ /* 0x000fe2000001008c */
[----:B------:R-:W-:Y:S01]  /*82c0*/  LOP3.LUT P5, RZ, R124, 0xff0000, RZ, 0xc0, !PT ;  /* 0x00ff00007cff7812 */ /* 0x000fe200078ac0ff */
[----:B------:R-:W-:Y:S01]  /*82d0*/  FMUL.FTZ R200, R179, R200 ;  /* 0x000000c8b3c87220 */ /* 0x000fe20000410000 */
[----:B------:R-:W-:Y:S01]  /*82e0*/  LOP3.LUT P6, RZ, R171, 0xff0000, RZ, 0xc0, !PT ;  /* 0x00ff0000abff7812 */ /* 0x000fe200078cc0ff */
[----:B------:R-:W-:Y:S01]  /*82f0*/  FADD.FTZ R196, R199, -R196 ;  /* 0x800000c4c7c47221 */ /* 0x000fe20000010000 */
[----:B------:R-:W-:Y:S01]  /*8300*/  FSEL R106, R204, RZ, P4 ;  /* 0x000000ffcc6a7208 */ /* 0x000fe20002000000 */
[----:B------:R-:W-:Y:S01]  /*8310*/  FADD.FTZ R0, R197, -R0 ;  /* 0x80000000c5007221 */ /* 0x000fe20000010000 */
[----:B------:R-:W-:Y:S01]  /*8320*/  FSEL R105, R206, RZ, P3 ;  /* 0x000000ffce697208 */ /* 0x000fe20001800000 */
        /* <DEDUP_REMOVED lines=9> */
[----:B------:R-:W-:-:S02]  /*83c0*/  F2FP.F16.F32.PACK_AB R106, R105, R106 ;  /* 0x0000006a696a723e */ /* 0x000fc400000000ff */
[----:B------:R-:W-:Y:S02]  /*83d0*/  LOP3.LUT P4, RZ, R124, 0xff000000, RZ, 0xc0, !PT ;  /* 0xff0000007cff7812 */ /* 0x000fe4000788c0ff */
[----:B------:R-:W-:Y:S02]  /*83e0*/  FSEL R105, R198, RZ, P5 ;  /* 0x000000ffc6697208 */ /* 0x000fe40002800000 */
[----:B------:R-:W-:Y:S02]  /*83f0*/  LOP3.LUT P5, RZ, R170, 0xff000000, RZ, 0xc0, !PT ;  /* 0xff000000aaff7812 */ /* 0x000fe400078ac0ff */
[----:B------:R-:W-:Y:S02]  /*8400*/  FSEL R125, R206, RZ, P6 ;  /* 0x000000ffce7d7208 */ /* 0x000fe40003000000 */
[C---:B------:R-:W-:Y:S02]  /*8410*/  LOP3.LUT P6, RZ, R124.reuse, 0xff00, RZ, 0xc0, !PT ;  /* 0x0000ff007cff7812 */ /* 0x040fe400078cc0ff */
[----:B------:R-:W-:-:S02]  /*8420*/  LOP3.LUT P3, RZ, R124, 0xff, RZ, 0xc0, !PT ;  /* 0x000000ff7cff7812 */ /* 0x000fc4000786c0ff */
[C---:B------:R-:W-:Y:S02]  /*8430*/  FSEL R124, R200.reuse, RZ, P4 ;  /* 0x000000ffc87c7208 */ /* 0x040fe40002000000 */
[----:B------:R-:W-:Y:S02]  /*8440*/  FSEL R200, R200, RZ, P5 ;  /* 0x000000ffc8c87208 */ /* 0x000fe40002800000 */
        /* <DEDUP_REMOVED lines=14> */
.L_x_3714:
[----:B------:R-:W-:Y:S05]  /*8530*/  @!P1 BRA `(.L_x_3719) ;  /* 0x0000000800049947 */ /* 0x000fea0003800000 */
[----:B------:R-:W-:Y:S05]  /*8540*/  @!P2 BRA `(.L_x_3720) ;  /* 0x000000040008a947 */ /* 0x000fea0003800000 */
        /* <DEDUP_REMOVED lines=9> */
[--C-:B------:R-:W-:Y:S01]  /*85e0*/  HADD2.F32 R101, -RZ, R50.reuse.H0_H0 ;  /* 0x20000032ff657230 */ /* 0x100fe20000004100 */
[----:B------:R-:W-:Y:S01]  /*85f0*/  ISETP.GE.U32.AND P3, PT, R124, RZ, PT ;  /* 0x000000ff7c00720c */ /* 0x000fe20003f66070 */
[----:B------:R-:W-:Y:S01]  /*8600*/  FADD.FTZ R208, R208, -R207 ;  /* 0x800000cfd0d07221 */ /* 0x000fe20000010000 */
[----:B------:R-:W-:-:S02]  /*8610*/  HADD2.F32 R103, -RZ, R50.H1_H1 ;  /* 0x30000032ff677230 */ /* 0x000fc40000004100 */
[----:B------:R-:W-:Y:S01]  /*8620*/  FMUL.FTZ R100, R137, UR6 ;  /* 0x0000000689647c20 */ /* 0x000fe20008410000 */
[----:B------:R-:W-:Y:S01]  /*8630*/  FADD.FTZ R206, R206, -R205 ;  /* 0x800000cdcece7221 */ /* 0x000fe20000010000 */
[----:B------:R-:W-:Y:S01]  /*8640*/  ISETP.GE.U32.AND.EX P3, PT, R125, 0x1000000, PT, P3 ;  /* 0x010000007d00780c */ /* 0x000fe20003f66130 */
[C---:B------:R-:W-:Y:S01]  /*8650*/  FFMA.FTZ R208, R179.reuse, R208, R0 ;  /* 0x000000d0b3d07223 */ /* 0x040fe20000010000 */
[C---:B------:R-:W-:Y:S01]  /*8660*/  FFMA.FTZ R102, R179.reuse, R204, R101 ;  /* 0x000000ccb3667223 */ /* 0x040fe20000010065 */
[----:B------:R-:W-:Y:S01]  /*8670*/  FFMA.FTZ R111, R179, R206, R103 ;  /* 0x000000ceb36f7223 */ /* 0x000fe20000010067 */
[----:B------:R-:W-:Y:S01]  /*8680*/  FSEL R139, R100, RZ, P3 ;  /* 0x000000ff648b7208 */ /* 0x000fe20001800000 */
[----:B------:R-:W-:Y:S01]  /*8690*/  FMUL.FTZ R0, R208, UR6 ;  /* 0x00000006d0007c20 */ /* 0x000fe20008410000 */
[----:B------:R-:W-:Y:S01]  /*86a0*/  FMUL.FTZ R100, R102, UR6 ;  /* 0x0000000666647c20 */ /* 0x000fe20008410000 */
[C---:B------:R-:W-:Y:S01]  /*86b0*/  LOP3.LUT P4, RZ, R125.reuse, 0xff0000, RZ, 0xc0, !PT ;  /* 0x00ff00007dff7812 */ /* 0x040fe2000788c0ff */
[-CC-:B------:R-:W-:Y:S01]  /*86c0*/  FFMA.FTZ R198, R198, R141.reuse, R140.reuse ;  /* 0x0000008dc6c67223 */ /* 0x180fe2000001008c */
[----:B------:R-:W-:Y:S01]  /*86d0*/  LOP3.LUT P6, RZ, R125, 0xff, RZ, 0xc0, !PT ;  /* 0x000000ff7dff7812 */ /* 0x000fe200078cc0ff */
[-CC-:B------:R-:W-:Y:S01]  /*86e0*/  FFMA.FTZ R200, R200, R141.reuse, R140.reuse ;  /* 0x0000008dc8c87223 */ /* 0x180fe2000001008c */
[----:B------:R-:W-:Y:S01]  /*86f0*/  FMUL.FTZ R101, R111, UR6 ;  /* 0x000000066f657c20 */ /* 0x000fe20008410000 */
[----:B------:R-:W-:Y:S01]  /*8700*/  LOP3.LUT P5, RZ, R125, 0xff00, RZ, 0xc0, !PT ;  /* 0x0000ff007dff7812 */ /* 0x000fe200078ac0ff */
[-CC-:B------:R-:W-:Y:S01]  /*8710*/  FFMA.FTZ R196, R196, R141.reuse, R140.reuse ;  /* 0x0000008dc4c47223 */ /* 0x180fe2000001008c */
[----:B------:R-:W-:Y:S01]  /*8720*/  FSEL R136, R0, RZ, P4 ;  /* 0x000000ff00887208 */ /* 0x000fe20002000000 */
[----:B------:R-:W-:Y:S01]  /*8730*/  FFMA.FTZ R0, R195, R141, R140 ;  /* 0x0000008dc3007223 */ /* 0x000fe2000001008c */
[----:B------:R-:W-:Y:S01]  /*8740*/  FSEL R128, R100, RZ, P6 ;  /* 0x000000ff64807208 */ /* 0x000fe20003000000 */
[----:B------:R-:W-:-:S02]  /*8750*/  HADD2.F32 R100, -RZ, R49.H0_H0 ;  /* 0x20000031ff647230 */ /* 0x000fc40000004100 */
[----:B------:R-:W-:Y:S01]  /*8760*/  FADD.FTZ R198, R201, -R198 ;  /* 0x800000c6c9c67221 */ /* 0x000fe20000010000 */
[----:B------:R-:W-:Y:S02]  /*8770*/  HADD2.F32 R109, -RZ, R49.H1_H1 ;  /* 0x30000031ff6d7230 */ /* 0x000fe40000004100 */
[----:B------:R-:W-:Y:S01]  /*8780*/  FADD.FTZ R200, R203, -R200 ;  /* 0x800000c8cbc87221 */ /* 0x000fe20000010000 */
[----:B------:R-:W-:Y:S01]  /*8790*/  FSEL R129, R101, RZ, P5 ;  /* 0x000000ff65817208 */ /* 0x000fe20002800000 */
        /* <DEDUP_REMOVED lines=12> */
[----:B------:R-:W-:Y:S01]  /*8860*/  LOP3.LUT P4, RZ, R124, 0xff000000, RZ, 0xc0, !PT ;  /* 0xff0000007cff7812 */ /* 0x000fe2000788c0ff */
[----:B------:R-:W-:Y:S01]  /*8870*/  FMUL.FTZ R108, R0, UR6 ;  /* 0x00000006006c7c20 */ /* 0x000fe20008410000 */
[----:B------:R-:W-:Y:S01]  /*8880*/  FMUL.FTZ R110, R109, UR6 ;  /* 0x000000066d6e7c20 */ /* 0x000fe20008410000 */
[----:B------:R-:W-:-:S02]  /*8890*/  LOP3.LUT P3, RZ, R124, 0xff0000, RZ, 0xc0, !PT ;  /* 0x00ff00007cff7812 */ /* 0x000fc4000786c0ff */
[C---:B------:R-:W-:Y:S02]  /*88a0*/  LOP3.LUT P6, RZ, R124.reuse, 0xff, RZ, 0xc0, !PT ;  /* 0x000000ff7cff7812 */ /* 0x040fe400078cc0ff */
        /* <DEDUP_REMOVED lines=12> */
.L_x_3720:
[-CC-:B------:R-:W-:Y:S01]  /*8970*/  FFMA.FTZ R209, R209, R141.reuse, R140.reuse ;  /* 0x0000008dd1d17223 */ /* 0x180fe2000001008c */
[-CC-:B0-----:R-:W-:Y:S01]  /*8980*/  FFMA.FTZ R109, R202, R141.reuse, R140.reuse ;  /* 0x0000008dca6d7223 */ /* 0x181fe2000001008c */
[--C-:B------:R-:W-:Y:S02]  /*8990*/  HADD2.F32 R108, -RZ, R51.reuse.H1_H1 ;  /* 0x30000033ff6c7230 */ /* 0x100fe40000004100 */
[-CC-:B------:R-:W-:Y:S01]  /*89a0*/  FFMA.FTZ R207, R207, R141.reuse, R140.reuse ;  /* 0x0000008dcfcf7223 */ /* 0x180fe2000001008c */
        /* <DEDUP_REMOVED lines=8> */
[-CC-:B------:R-:W-:Y:S01]  /*8a30*/  FFMA.FTZ R198, R198, R141.reuse, R140.reuse ;  /* 0x0000008dc6c67223 */ /* 0x180fe2000001008c */
[-CC-:B------:R-:W-:Y:S01]  /*8a40*/  FFMA.FTZ R200, R200, R141.reuse, R140.reuse ;  /* 0x0000008dc8c87223 */ /* 0x180fe2000001008c */
[----:B------:R-:W-:Y:S01]  /*8a50*/  FADD.FTZ R206, R206, -R205 ;  /* 0x800000cdcece7221 */ /* 0x000fe20000010000 */
        /* <DEDUP_REMOVED lines=9> */
[----:B------:R-:W-:Y:S01]  /*8af0*/  FFMA.FTZ R108, R179, R206, R108 ;  /* 0x000000ceb36c7223 */ /* 0x000fe2000001006c */
[----:B------:R-:W-:Y:S01]  /*8b00*/  HADD2.F32 R111, -RZ, R48.H1_H1 ;  /* 0x30000030ff6f7230 */ /* 0x000fe20000004100 */
[----:B------:R-:W-:Y:S01]  /*8b10*/  ISETP.GE.U32.AND P3, PT, R124, RZ, PT ;  /* 0x000000ff7c00720c */ /* 0x000fe20003f66070 */
[----:B------:R-:W-:Y:S01]  /*8b20*/  FADD.FTZ R196, R199, -R196 ;  /* 0x800000c4c7c47221 */ /* 0x000fe20000010000 */
[----:B------:R-:W-:Y:S01]  /*8b30*/  FADD.FTZ R0, R197, -R0 ;  /* 0x80000000c5007221 */ /* 0x000fe20000010000 */
[----:B------:R-:W-:Y:S01]  /*8b40*/  FMUL.FTZ R210, R210, UR6 ;  /* 0x00000006d2d27c20 */ /* 0x000fe20008410000 */
[----:B------:R-:W-:Y:S01]  /*8b50*/  FMUL.FTZ R208, R208, UR6 ;  /* 0x00000006d0d07c20 */ /* 0x000fe20008410000 */
[C---:B------:R-:W-:Y:S01]  /*8b60*/  FFMA.FTZ R129, R179.reuse, R198, R129 ;  /* 0x000000c6b3817223 */ /* 0x040fe20000010081 */
[----:B------:R-:W-:Y:S01]  /*8b70*/  FFMA.FTZ R137, R179, R200, R137 ;  /* 0x000000c8b3897223 */ /* 0x000fe20000010089 */
[C---:B------:R-:W-:Y:S01]  /*8b80*/  LOP3.LUT P4, RZ, R125.reuse, 0xff0000, RZ, 0xc0, !PT ;  /* 0x00ff00007dff7812 */ /* 0x040fe2000788c0ff */
[----:B------:R-:W-:Y:S01]  /*8b90*/  FMUL.FTZ R204, R204, UR6 ;  /* 0x00000006cccc7c20 */ /* 0x000fe20008410000 */
[----:B------:R-:W-:Y:S01]  /*8ba0*/  ISETP.GE.U32.AND.EX P3, PT, R125, 0x1000000, PT, P3 ;  /* 0x010000007d00780c */ /* 0x000fe20003f66130 */
[----:B------:R-:W-:Y:S01]  /*8bb0*/  FMUL.FTZ R108, R108, UR6 ;  /* 0x000000066c6c7c20 */ /* 0x000fe20008410000 */
[C---:B------:R-:W-:Y:S01]  /*8bc0*/  FFMA.FTZ R0, R179.reuse, R0, R109 ;  /* 0x00000000b3007223 */ /* 0x040fe2000001006d */
[----:B------:R-:W-:Y:S01]  /*8bd0*/  FFMA.FTZ R111, R179, R196, R111 ;  /* 0x000000c4b36f7223 */ /* 0x000fe2000001006f */
[----:B------:R-:W-:Y:S01]  /*8be0*/  LOP3.LUT P5, RZ, R125, 0xff, RZ, 0xc0, !PT ;  /* 0x000000ff7dff7812 */ /* 0x000fe200078ac0ff */
        /* <DEDUP_REMOVED lines=22> */
.L_x_3719:
[----:B------:R-:W-:Y:S05]  /*8d50*/  @!P2 BRA `(.L_x_3721) ;  /* 0x0000000000e8a947 */ /* 0x000fea0003800000 */
[-CC-:B0-----:R-:W-:Y:S01]  /*8d60*/  FFMA.FTZ R101, R202, R141.reuse, R140.reuse ;  /* 0x0000008dca657223 */ /* 0x181fe2000001008c */
[-CC-:B------:R-:W-:Y:S01]  /*8d70*/  FFMA.FTZ R207, R207, R141.reuse, R140.reuse ;  /* 0x0000008dcfcf7223 */ /* 0x180fe2000001008c */
[-CC-:B------:R-:W-:Y:S01]  /*8d80*/  FFMA.FTZ R209, R209, R141.reuse, R140.reuse ;  /* 0x0000008dd1d17223 */ /* 0x180fe2000001008c */
[-CC-:B------:R-:W-:Y:S01]  /*8d90*/  FFMA.FTZ R205, R205, R141.reuse, R140.reuse ;  /* 0x0000008dcdcd7223 */ /* 0x180fe2000001008c */
        /* <DEDUP_REMOVED lines=11> */
[-CC-:B------:R-:W-:Y:S01]  /*8e50*/  FFMA.FTZ R200, R200, R141.reuse, R140.reuse ;  /* 0x0000008dc8c87223 */ /* 0x180fe2000001008c */
[----:B------:R-:W-:Y:S01]  /*8e60*/  FMUL.FTZ R101, R103, UR6 ;  /* 0x0000000667657c20 */ /* 0x000fe20008410000 */
[----:B------:R-:W-:Y:S01]  /*8e70*/  FSEL R128, R0, RZ, P6 ;  /* 0x000000ff00807208 */ /* 0x000fe20003000000 */
[-CC-:B------:R-:W-:Y:S01]  /*8e80*/  FFMA.FTZ R196, R196, R141.reuse, R140.reuse ;  /* 0x0000008dc4c47223 */ /* 0x180fe2000001008c */
[----:B------:R-:W-:Y:S01]  /*8e90*/  FFMA.FTZ R0, R195, R141, R140 ;  /* 0x0000008dc3007223 */ /* 0x000fe2000001008c */
[C---:B------:R-:W-:Y:S01]  /*8ea0*/  LOP3.LUT P4, RZ, R125.reuse, 0xff0000, RZ, 0xc0, !PT ;  /* 0x00ff00007dff7812 */ /* 0x040fe2000788c0ff */
[----:B------:R-:W-:Y:S01]  /*8eb0*/  FMUL.FTZ R100, R210, UR6 ;  /* 0x00000006d2647c20 */ /* 0x000fe20008410000 */
[----:B------:R-:W-:Y:S01]  /*8ec0*/  ISETP.GE.U32.AND.EX P3, PT, R125, 0x1000000, PT, P3 ;  /* 0x010000007d00780c */ /* 0x000fe20003f66130 */
[----:B------:R-:W-:Y:S01]  /*8ed0*/  FMUL.FTZ R109, R179, R206 ;  /* 0x000000ceb36d7220 */ /* 0x000fe20000410000 */
[----:B------:R-:W-:Y:S01]  /*8ee0*/  FADD.FTZ R198, R201, -R198 ;  /* 0x800000c6c9c67221 */ /* 0x000fe20000010000 */
[----:B------:R-:W-:Y:S01]  /*8ef0*/  FADD.FTZ R200, R203, -R200 ;  /* 0x800000c8cbc87221 */ /* 0x000fe20000010000 */
[----:B------:R-:W-:Y:S01]  /*8f00*/  FADD.FTZ R196, R199, -R196 ;  /* 0x800000c4c7c47221 */ /* 0x000fe20000010000 */
[----:B------:R-:W-:Y:S01]  /*8f10*/  FADD.FTZ R0, R197, -R0 ;  /* 0x80000000c5007221 */ /* 0x000fe20000010000 */
[----:B------:R-:W-:Y:S01]  /*8f20*/  FSEL R136, R101, RZ, P4 ;  /* 0x000000ff65887208 */ /* 0x000fe20002000000 */
[C---:B------:R-:W-:Y:S01]  /*8f30*/  FMUL.FTZ R101, R179.reuse, R198 ;  /* 0x000000c6b3657220 */ /* 0x040fe20000410000 */
[----:B------:R-:W-:Y:S01]  /*8f40*/  FSEL R137, R100, RZ, P3 ;  /* 0x000000ff64897208 */ /* 0x000fe20001800000 */
[----:B------:R-:W-:Y:S01]  /*8f50*/  FMUL.FTZ R200, R179, R200 ;  /* 0x000000c8b3c87220 */ /* 0x000fe20000410000 */
[C---:B------:R-:W-:Y:S01]  /*8f60*/  FMUL.FTZ R100, R109.reuse, UR6 ;  /* 0x000000066d647c20 */ /* 0x040fe20008410000 */
[----:B------:R-:W-:Y:S01]  /*8f70*/  F2FP.F16.F32.PACK_AB R102, R109, R102 ;  /* 0x000000666d66723e */ /* 0x000fe200000000ff */
[----:B------:R-:W-:Y:S01]  /*8f80*/  FMUL.FTZ R109, R179, R196 ;  /* 0x000000c4b36d7220 */ /* 0x000fe20000410000 */
[----:B------:R-:W-:Y:S01]  /*8f90*/  LOP3.LUT P5, RZ, R125, 0xff00, RZ, 0xc0, !PT ;  /* 0x0000ff007dff7812 */ /* 0x000fe200078ac0ff */
[----:B------:R-:W-:Y:S01]  /*8fa0*/  FMUL.FTZ R0, R179, R0 ;  /* 0x00000000b3007220 */ /* 0x000fe20000410000 */
[----:B------:R-:W-:Y:S01]  /*8fb0*/  FMUL.FTZ R111, R101, UR6 ;  /* 0x00000006656f7c20 */ /* 0x000fe20008410000 */
[C---:B------:R-:W-:Y:S01]  /*8fc0*/  F2FP.F16.F32.PACK_AB R101, R200.reuse, R101 ;  /* 0x00000065c865723e */ /* 0x040fe200000000ff */
        /* <DEDUP_REMOVED lines=19> */
.L_x_3721:
[-CC-:B0-----:R-:W-:Y:S01]  /*9100*/  FFMA.FTZ R109, R202, R141.reuse, R140.reuse ;  /* 0x0000008dca6d7223 */ /* 0x181fe2000001008c */
        /* <DEDUP_REMOVED lines=52> */
.L_x_3717:
        /* <DEDUP_REMOVED lines=12> */
[--C-:B------:R-:W-:Y:S02]  /*9510*/  HADD2.F32 R0, -RZ, R47.reuse.H0_H0 ;  /* 0x2000002fff007230 */ /* 0x100fe40000004100 */
[-CC-:B------:R-:W-:Y:S01]  /*9520*/  FFMA.FTZ R184, R184, R141.reuse, R140.reuse ;  /* 0x0000008db8b87223 */ /* 0x180fe2000001008c */
[-C--:B------:R-:W-:Y:S01]  /*9530*/  FFMA.FTZ R190, R190, R141.reuse, R140 ;  /* 0x0000008dbebe7223 */ /* 0x080fe2000001008c */
[----:B------:R-:W-:Y:S01]  /*9540*/  FADD.FTZ R188, R189, -R188 ;  /* 0x800000bcbdbc7221 */ /* 0x000fe20000010000 */
[--C-:B0-----:R-:W-:Y:S02]  /*9550*/  HADD2.F32 R101, -RZ, R46.reuse.H0_H0 ;  /* 0x2000002eff657230 */ /* 0x101fe40000004100 */
[----:B------:R-:W-:Y:S01]  /*9560*/  FADD.FTZ R184, R185, -R184 ;  /* 0x800000b8b9b87221 */ /* 0x000fe20000010000 */
[----:B------:R-:W-:Y:S02]  /*9570*/  HADD2.F32 R105, -RZ, R47.H1_H1 ;  /* 0x3000002fff697230 */ /* 0x000fe40000004100 */
[----:B------:R-:W-:Y:S01]  /*9580*/  FFMA.FTZ R188, R179, R188, R0 ;  /* 0x000000bcb3bc7223 */ /* 0x000fe20000010000 */
[----:B------:R-:W-:Y:S01]  /*9590*/  FADD.FTZ R190, R191, -R190 ;  /* 0x800000bebfbe7221 */ /* 0x000fe20000010000 */
[----:B------:R-:W-:Y:S01]  /*95a0*/  LOP3.LUT P6, RZ, R123, 0xff0000, RZ, 0xc0, !PT ;  /* 0x00ff00007bff7812 */ /* 0x000fe200078cc0ff */
[----:B------:R-:W-:Y:S01]  /*95b0*/  FFMA.FTZ R102, R179, R184, R101 ;  /* 0x000000b8b3667223 */ /* 0x000fe20000010065 */
[----:B------:R-:W-:Y:S01]  /*95c0*/  FMUL.FTZ R0, R188, UR6 ;  /* 0x00000006bc007c20 */ /* 0x000fe20008410000 */
[----:B------:R-:W-:Y:S01]  /*95d0*/  LOP3.LUT P5, RZ, R173, 0xff0000, RZ, 0xc0, !PT ;  /* 0x00ff0000adff7812 */ /* 0x000fe200078ac0ff */
[-C--:B------:R-:W-:Y:S01]  /*95e0*/  FFMA.FTZ R186, R186, R141.reuse, R140 ;  /* 0x0000008dbaba7223 */ /* 0x080fe2000001008c */
[----:B------:R-:W-:Y:S01]  /*95f0*/  FFMA.FTZ R109, R179, R190, R105 ;  /* 0x000000beb36d7223 */ /* 0x000fe20000010069 */
[----:B------:R-:W-:Y:S01]  /*9600*/  HADD2.F32 R103, -RZ, R46.H1_H1 ;  /* 0x3000002eff677230 */ /* 0x000fe20000004100 */
[C---:B------:R-:W-:Y:S01]  /*9610*/  FSEL R108, R0.reuse, RZ, P6 ;  /* 0x000000ff006c7208 */ /* 0x040fe20003000000 */
[----:B------:R-:W-:Y:S01]  /*9620*/  FADD.FTZ R186, R187, -R186 ;  /* 0x800000babbba7221 */ /* 0x000fe20000010000 */
[----:B------:R-:W-:Y:S01]  /*9630*/  FSEL R104, R0, RZ, P5 ;  /* 0x000000ff00687208 */ /* 0x000fe20002800000 */
[----:B------:R-:W-:Y:S01]  /*9640*/  FMUL.FTZ R0, R102, UR6 ;  /* 0x0000000666007c20 */ /* 0x000fe20008410000 */
[----:B------:R-:W-:Y:S01]  /*9650*/  ISETP.GE.U32.AND P3, PT, R122, RZ, PT ;  /* 0x000000ff7a00720c */ /* 0x000fe20003f66070 */
[-C--:B------:R-:W-:Y:S01]  /*9660*/  FFMA.FTZ R146, R146, R141.reuse, R140 ;  /* 0x0000008d92927223 */ /* 0x080fe2000001008c */
[----:B------:R-:W-:Y:S01]  /*9670*/  ISETP.GE.U32.AND P4, PT, R172, RZ, PT ;  /* 0x000000ffac00720c */ /* 0x000fe20003f86070 */
[----:B------:R-:W-:Y:S01]  /*9680*/  FMUL.FTZ R100, R109, UR6 ;  /* 0x000000066d647c20 */ /* 0x000fe20008410000 */
[----:B------:R-:W-:Y:S01]  /*9690*/  LOP3.LUT P6, RZ, R123, 0xff, RZ, 0xc0, !PT ;  /* 0x000000ff7bff7812 */ /* 0x000fe200078cc0ff */
[----:B------:R-:W-:Y:S01]  /*96a0*/  FFMA.FTZ R107, R179, R186, R103 ;  /* 0x000000bab36b7223 */ /* 0x000fe20000010067 */
[----:B------:R-:W-:Y:S01]  /*96b0*/  LOP3.LUT P5, RZ, R173, 0xff, RZ, 0xc0, !PT ;  /* 0x000000ffadff7812 */ /* 0x000fe200078ac0ff */
[----:B------:R-:W-:Y:S01]  /*96c0*/  FADD.FTZ R146, R147, -R146 ;  /* 0x8000009293927221 */ /* 0x000fe20000010000 */
[----:B------:R-:W-:Y:S01]  /*96d0*/  ISETP.GE.U32.AND.EX P3, PT, R123, 0x1000000, PT, P3 ;  /* 0x010000007b00780c */ /* 0x000fe20003f66130 */
[-CC-:B------:R-:W-:Y:S01]  /*96e0*/  FFMA.FTZ R182, R182, R141.reuse, R140.reuse ;  /* 0x0000008db6b67223 */ /* 0x180fe2000001008c */
[----:B------:R-:W-:Y:S01]  /*96f0*/  ISETP.GE.U32.AND.EX P4, PT, R173, 0x1000000, PT, P4 ;  /* 0x01000000ad00780c */ /* 0x000fe20003f86140 */
[-C--:B------:R-:W-:Y:S01]  /*9700*/  FFMA.FTZ R144, R144, R141.reuse, R140 ;  /* 0x0000008d90907223 */ /* 0x080fe2000001008c */
[C---:B------:R-:W-:Y:S01]  /*9710*/  FSEL R110, R0.reuse, RZ, P6 ;  /* 0x000000ff006e7208 */ /* 0x040fe20003000000 */
[--C-:B------:R-:W-:Y:S01]  /*9720*/  HADD2.F32 R105, -RZ, R45.reuse.H1_H1 ;  /* 0x3000002dff697230 */ /* 0x100fe20000004100 */
[----:B------:R-:W-:Y:S01]  /*9730*/  FSEL R106, R0, RZ, P5 ;  /* 0x000000ff006a7208 */ /* 0x000fe20002800000 */
[----:B------:R-:W-:Y:S01]  /*9740*/  HADD2.F32 R0, -RZ, R45.H0_H0 ;  /* 0x2000002dff007230 */ /* 0x000fe20000004100 */
[C---:B------:R-:W-:Y:S01]  /*9750*/  FSEL R129, R100.reuse, RZ, P3 ;  /* 0x000000ff64817208 */ /* 0x040fe20001800000 */
[----:B------:R-:W-:Y:S01]  /*9760*/  FADD.FTZ R182, R183, -R182 ;  /* 0x800000b6b7b67221 */ /* 0x000fe20000010000 */
[----:B------:R-:W-:Y:S01]  /*9770*/  FSEL R137, R100, RZ, P4 ;  /* 0x000000ff64897208 */ /* 0x000fe20002000000 */
[----:B------:R-:W-:Y:S01]  /*9780*/  FMUL.FTZ R100, R107, UR6 ;  /* 0x000000066b647c20 */ /* 0x000fe20008410000 */
[----:B------:R-:W-:Y:S01]  /*9790*/  LOP3.LUT P3, RZ, R123, 0xff00, RZ, 0xc0, !PT ;  /* 0x0000ff007bff7812 */ /* 0x000fe2000786c0ff */
[----:B------:R-:W-:Y:S01]  /*97a0*/  FFMA.FTZ R0, R179, R146, R0 ;  /* 0x00000092b3007223 */ /* 0x000fe20000010000 */
[----:B------:R-:W-:Y:S01]  /*97b0*/  LOP3.LUT P4, RZ, R173, 0xff00, RZ, 0xc0, !PT ;  /* 0x0000ff00adff7812 */ /* 0x000fe2000788c0ff */
[--C-:B------:R-:W-:Y:S01]  /*97c0*/  HADD2.F32 R103, -RZ, R44.reuse.H1_H1 ;  /* 0x3000002cff677230 */ /* 0x100fe20000004100 */
[C---:B------:R-:W-:Y:S01]  /*97d0*/  FSEL R123, R100.reuse, RZ, P3 ;  /* 0x000000ff647b7208 */ /* 0x040fe20001800000 */
[----:B------:R-:W-:Y:S01]  /*97e0*/  FADD.FTZ R144, R145, -R144 ;  /* 0x8000009091907221 */ /* 0x000fe20000010000 */
[----:B------:R-:W-:Y:S01]  /*97f0*/  FSEL R125, R100, RZ, P4 ;  /* 0x000000ff647d7208 */ /* 0x000fe20002000000 */
[----:B------:R-:W-:Y:S01]  /*9800*/  FMUL.FTZ R100, R0, UR6 ;  /* 0x0000000600647c20 */ /* 0x000fe20008410000 */
[----:B------:R-:W-:Y:S01]  /*9810*/  LOP3.LUT P6, RZ, R122, 0xff0000, RZ, 0xc0, !PT ;  /* 0x00ff00007aff7812 */ /* 0x000fe200078cc0ff */
[----:B------:R-:W-:Y:S01]  /*9820*/  FFMA.FTZ R142, R142, R141, R140 ;  /* 0x0000008d8e8e7223 */ /* 0x000fe2000001008c */
        /* <DEDUP_REMOVED lines=9> */
[C---:B------:R-:W-:Y:S02]  /*98c0*/  LOP3.LUT P5, RZ, R122.reuse, 0xff000000, RZ, 0xc0, !PT ;  /* 0xff0000007aff7812 */ /* 0x040fe400078ac0ff */
[C---:B------:R-:W-:Y:S02]  /*98d0*/  LOP3.LUT P3, RZ, R122.reuse, 0xff00, RZ, 0xc0, !PT ;  /* 0x0000ff007aff7812 */ /* 0x040fe4000786c0ff */
[----:B------:R-:W-:Y:S02]  /*98e0*/  LOP3.LUT P4, RZ, R122, 0xff, RZ, 0xc0, !PT ;  /* 0x000000ff7aff7812 */ /* 0x000fe4000788c0ff */
[----:B------:R-:W-:Y:S01]  /*98f0*/  F2FP.F16.F32.PACK_AB R107, R137, R104 ;  /* 0x00000068896b723e */ /* 0x000fe200000000ff */
[----:B------:R-:W-:Y:S01]  /*9900*/  FMUL.FTZ R104, R111, UR6 ;  /* 0x000000066f687c20 */ /* 0x000fe20008410000 */
[----:B------:R-:W-:-:S02]  /*9910*/  FSEL R122, R100, RZ, P6 ;  /* 0x000000ff647a7208 */ /* 0x000fc40003000000 */
[----:B------:R-:W-:Y:S02]  /*9920*/  LOP3.LUT P6, RZ, R172, 0xff000000, RZ, 0xc0, !PT ;  /* 0xff000000acff7812 */ /* 0x000fe400078cc0ff */
[----:B------:R-:W-:Y:S01]  /*9930*/  F2FP.F16.F32.PACK_AB R101, R111, R0 ;  /* 0x000000006f65723e */ /* 0x000fe200000000ff */
[C---:B------:R-:W-:Y:S01]  /*9940*/  FMUL.FTZ R0, R105.reuse, UR6 ;  /* 0x0000000669007c20 */ /* 0x040fe20008410000 */
[----:B------:R-:W-:Y:S01]  /*9950*/  F2FP.F16.F32.PACK_AB R100, R105, R142 ;  /* 0x0000008e6964723e */ /* 0x000fe200000000ff */
[----:B------:R-:W-:Y:S01]  /*9960*/  FMUL.FTZ R142, R142, UR6 ;  /* 0x000000068e8e7c20 */ /* 0x000fe20008410000 */
[C---:B------:R-:W-:Y:S02]  /*9970*/  FSEL R124, R104.reuse, RZ, P5 ;  /* 0x000000ff687c7208 */ /* 0x040fe40002800000 */
[----:B------:R-:W-:Y:S02]  /*9980*/  FSEL R105, R104, RZ, P6 ;  /* 0x000000ff68697208 */ /* 0x000fe40003000000 */
[----:B------:R-:W-:-:S02]  /*9990*/  LOP3.LUT P5, RZ, R172, 0xff00, RZ, 0xc0, !PT ;  /* 0x0000ff00acff7812 */ /* 0x000fc400078ac0ff */
[----:B------:R-:W-:Y:S02]  /*99a0*/  LOP3.LUT P6, RZ, R172, 0xff, RZ, 0xc0, !PT ;  /* 0x000000ffacff7812 */ /* 0x000fe400078cc0ff */
[----:B------:R-:W-:Y:S02]  /*99b0*/  F2FP.F16.F32.PACK_AB R111, R129, R108 ;  /* 0x0000006c816f723e */ /* 0x000fe400000000ff */
        /* <DEDUP_REMOVED lines=11> */
.L_x_3724:
[-CC-:B------:R-:W-:Y:S01]  /*9a70*/  FFMA.FTZ R188, R188, R141.reuse, R140.reuse ;  /* 0x0000008dbcbc7223 */ /* 0x180fe2000001008c */
[-CC-:B------:R-:W-:Y:S01]  /*9a80*/  FFMA.FTZ R190, R190, R141.reuse, R140.reuse ;  /* 0x0000008dbebe7223 */ /* 0x180fe2000001008c */
[--C-:B------:R-:W-:Y:S02]  /*9a90*/  HADD2.F32 R0, -RZ, R47.reuse.H0_H0 ;  /* 0x2000002fff007230 */ /* 0x100fe40000004100 */
[-C--:B------:R-:W-:Y:S01]  /*9aa0*/  FFMA.FTZ R186, R186, R141.reuse, R140 ;  /* 0x0000008dbaba7223 */ /* 0x080fe2000001008c */
[----:B------:R-:W-:Y:S01]  /*9ab0*/  FADD.FTZ R188, R189, -R188 ;  /* 0x800000bcbdbc7221 */ /* 0x000fe20000010000 */
[----:B0-----:R-:W-:Y:S02]  /*9ac0*/  HADD2.F32 R109, -RZ, R47.H1_H1 ;  /* 0x3000002fff6d7230 */ /* 0x001fe40000004100 */
[----:B------:R-:W-:Y:S01]  /*9ad0*/  FADD.FTZ R190, R191, -R190 ;  /* 0x800000bebfbe7221 */ /* 0x000fe20000010000 */
[----:B------:R-:W-:Y:S01]  /*9ae0*/  FFMA.FTZ R184, R184, R141, R140 ;  /* 0x0000008db8b87223 */ /* 0x000fe2000001008c */
[----:B------:R-:W-:Y:S01]  /*9af0*/  FFMA.FTZ R0, R179, R188, R0 ;  /* 0x000000bcb3007223 */ /* 0x000fe20000010000 */
[----:B------:R-:W-:-:S02]  /*9b00*/  HADD2.F32 R107, -RZ, R46.H1_H1 ;  /* 0x3000002eff6b7230 */ /* 0x000fc40000004100 */
[----:B------:R-:W-:Y:S01]  /*9b10*/  FFMA.FTZ R109, R179, R190, R109 ;  /* 0x000000beb36d7223 */ /* 0x000fe2000001006d */
[----:B------:R-:W-:Y:S01]  /*9b20*/  ISETP.GE.U32.AND P3, PT, R122, RZ, PT ;  /* 0x000000ff7a00720c */ /* 0x000fe20003f66070 */
[----:B------:R-:W-:Y:S01]  /*9b30*/  FADD.FTZ R186, R187, -R186 ;  /* 0x800000babbba7221 */ /* 0x000fe20000010000 */
[----:B------:R-:W-:Y:S01]  /*9b40*/  ISETP.GE.U32.AND P4, PT, R172, RZ, PT ;  /* 0x000000ffac00720c */ /* 0x000fe20003f86070 */
[----:B------:R-:W-:Y:S01]  /*9b50*/  FMUL.FTZ R0, R0, UR6 ;  /* 0x0000000600007c20 */ /* 0x000fe20008410000 */
[----:B------:R-:W-:Y:S01]  /*9b60*/  HADD2.F32 R105, -RZ, R46.H0_H0 ;  /* 0x2000002eff697230 */ /* 0x000fe20000004100 */
[----:B------:R-:W-:Y:S01]  /*9b70*/  LOP3.LUT P6, RZ, R123, 0xff0000, RZ, 0xc0, !PT ;  /* 0x00ff00007bff7812 */ /* 0x000fe200078cc0ff */
[----:B------:R-:W-:Y:S01]  /*9b80*/  FMUL.FTZ R109, R109, UR6 ;  /* 0x000000066d6d7c20 */ /* 0x000fe20008410000 */
[----:B------:R-:W-:Y:S01]  /*9b90*/  LOP3.LUT P5, RZ, R173, 0xff0000, RZ, 0xc0, !PT ;  /* 0x00ff0000adff7812 */ /* 0x000fe200078ac0ff */
[----:B------:R-:W-:Y:S01]  /*9ba0*/  FADD.FTZ R184, R185, -R184 ;  /* 0x800000b8b9b87221 */ /* 0x000fe20000010000 */
[----:B------:R-:W-:Y:S01]  /*9bb0*/  ISETP.GE.U32.AND.EX P3, PT, R123, 0x1000000, PT, P3 ;  /* 0x010000007b00780c */ /* 0x000fe20003f66130 */
[-C--:B------:R-:W-:Y:S01]  /*9bc0*/  FFMA.FTZ R146, R146, R141.reuse, R140 ;  /* 0x0000008d92927223 */ /* 0x080fe2000001008c */
[----:B------:R-:W-:Y:S01]  /*9bd0*/  FFMA.FTZ R107, R179, R186, R107 ;  /* 0x000000bab36b7223 */ /* 0x000fe2000001006b */
[----:B------:R-:W-:Y:S01]  /*9be0*/  ISETP.GE.U32.AND.EX P4, PT, R173, 0x1000000, PT, P4 ;  /* 0x01000000ad00780c */ /* 0x000fe20003f86140 */
[----:B------:R-:W-:Y:S01]  /*9bf0*/  FFMA.FTZ R105, R179, R184, R105 ;  /* 0x000000b8b3697223 */ /* 0x000fe20000010069 */
[C---:B------:R-:W-:Y:S01]  /*9c00*/  FSEL R111, R0.reuse, RZ, P6 ;  /* 0x000000ff006f7208 */ /* 0x040fe20003000000 */
[----:B------:R-:W-:Y:S01]  /*9c10*/  FADD.FTZ R146, R147, -R146 ;  /* 0x8000009293927221 */ /* 0x000fe20000010000 */
[----:B------:R-:W-:Y:S01]  /*9c20*/  FSEL R108, R0, RZ, P5 ;  /* 0x000000ff006c7208 */ /* 0x000fe20002800000 */
[--C-:B------:R-:W-:Y:S01]  /*9c30*/  HADD2.F32 R0, -RZ, R45.reuse.H0_H0 ;  /* 0x2000002dff007230 */ /* 0x100fe20000004100 */
[----:B------:R-:W-:Y:S01]  /*9c40*/  FSEL R124, R109, RZ, P3 ;  /* 0x000000ff6d7c7208 */ /* 0x000fe20001800000 */
[----:B------:R-:W-:Y:S01]  /*9c50*/  FMUL.FTZ R107, R107, UR6 ;  /* 0x000000066b6b7c20 */ /* 0x000fe20008410000 */
[----:B------:R-:W-:Y:S01]  /*9c60*/  FSEL R109, R109, RZ, P4 ;  /* 0x000000ff6d6d7208 */ /* 0x000fe20002000000 */
[----:B------:R-:W-:Y:S01]  /*9c70*/  FMUL.FTZ R105, R105, UR6 ;  /* 0x0000000669697c20 */ /* 0x000fe20008410000 */
[----:B------:R-:W-:Y:S01]  /*9c80*/  LOP3.LUT P3, RZ, R123, 0xff00, RZ, 0xc0, !PT ;  /* 0x0000ff007bff7812 */ /* 0x000fe2000786c0ff */
[-C--:B------:R-:W-:Y:S01]  /*9c90*/  FFMA.FTZ R144, R144, R141.reuse, R140 ;  /* 0x0000008d90907223 */ /* 0x080fe2000001008c */
[----:B------:R-:W-:Y:S01]  /*9ca0*/  LOP3.LUT P4, RZ, R173, 0xff00, RZ, 0xc0, !PT ;  /* 0x0000ff00adff7812 */ /* 0x000fe2000788c0ff */
[----:B------:R-:W-:Y:S01]  /*9cb0*/  FFMA.FTZ R0, R179, R146, R0 ;  /* 0x00000092b3007223 */ /* 0x000fe20000010000 */
[----:B------:R-:W-:Y:S01]  /*9cc0*/  LOP3.LUT P6, RZ, R123, 0xff, RZ, 0xc0, !PT ;  /* 0x000000ff7bff7812 */ /* 0x000fe200078cc0ff */
[-C--:B------:R-:W-:Y:S01]  /*9cd0*/  FFMA.FTZ R182, R182, R141.reuse, R140 ;  /* 0x0000008db6b67223 */ /* 0x080fe2000001008c */
[----:B------:R-:W-:Y:S01]  /*9ce0*/  FSEL R123, R107, RZ, P3 ;  /* 0x000000ff6b7b7208 */ /* 0x000fe20001800000 */
[----:B------:R-:W-:Y:S01]  /*9cf0*/  FADD.FTZ R144, R145, -R144 ;  /* 0x8000009091907221 */ /* 0x000fe20000010000 */
[----:B------:R-:W-:Y:S01]  /*9d00*/  FSEL R125, R107, RZ, P4 ;  /* 0x000000ff6b7d7208 */ /* 0x000fe20002000000 */
[--C-:B------:R-:W-:Y:S01]  /*9d10*/  HADD2.F32 R107, -RZ, R44.reuse.H1_H1 ;  /* 0x3000002cff6b7230 */ /* 0x100fe20000004100 */
[----:B------:R-:W-:Y:S01]  /*9d20*/  FSEL R110, R105, RZ, P6 ;  /* 0x000000ff696e7208 */ /* 0x000fe20003000000 */
[----:B------:R-:W-:Y:S01]  /*9d30*/  FMUL.FTZ R0, R0, UR6 ;  /* 0x0000000600007c20 */ /* 0x000fe20008410000 */
[----:B------:R-:W-:Y:S01]  /*9d40*/  LOP3.LUT P5, RZ, R173, 0xff, RZ, 0xc0, !PT ;  /* 0x000000ffadff7812 */ /* 0x000fe200078ac0ff */
[----:B------:R-:W-:Y:S01]  /*9d50*/  HADD2.F32 R104, -RZ, R45.H1_H1 ;  /* 0x3000002dff687230 */ /* 0x000fe20000004100 */
[----:B------:R-:W-:Y:S01]  /*9d60*/  LOP3.LUT P6, RZ, R122, 0xff0000, RZ, 0xc0, !PT ;  /* 0x00ff00007aff7812 */ /* 0x000fe200078cc0ff */
[----:B------:R-:W-:Y:S01]  /*9d70*/  FADD.FTZ R182, R183, -R182 ;  /* 0x800000b6b7b67221 */ /* 0x000fe20000010000 */
[----:B------:R-:W-:Y:S01]  /*9d80*/  FFMA.FTZ R142, R142, R141, R140 ;  /* 0x0000008d8e8e7223 */ /* 0x000fe2000001008c */
[----:B------:R-:W-:Y:S01]  /*9d90*/  FFMA.FTZ R144, R179, R144, R107 ;  /* 0x00000090b3907223 */ /* 0x000fe2000001006b */
[----:B------:R-:W-:Y:S01]  /*9da0*/  F2FP.F16.F32.PACK_AB R107, R109, R108 ;  /* 0x0000006c6d6b723e */ /* 0x000fe200000000ff */
[----:B------:R-:W-:Y:S01]  /*9db0*/  FFMA.FTZ R104, R179, R182, R104 ;  /* 0x000000b6b3687223 */ /* 0x000fe20000010068 */
[----:B------:R-:W-:Y:S01]  /*9dc0*/  FSEL R106, R105, RZ, P5 ;  /* 0x000000ff696a7208 */ /* 0x000fe20002800000 */
[----:B------:R-:W-:Y:S01]  /*9dd0*/  HADD2.F32 R105, -RZ, R44.H0_H0 ;  /* 0x2000002cff697230 */ /* 0x000fe20000004100 */
[----:B------:R-:W-:Y:S01]  /*9de0*/  FSEL R109, R0, RZ, P6 ;  /* 0x000000ff006d7208 */ /* 0x000fe20003000000 */
[----:B------:R-:W-:Y:S01]  /*9df0*/  FADD.FTZ R142, R143, -R142 ;  /* 0x8000008e8f8e7221 */ /* 0x000fe20000010000 */
[----:B------:R-:W-:Y:S01]  /*9e00*/  LOP3.LUT P6, RZ, R172, 0xff0000, RZ, 0xc0, !PT ;  /* 0x00ff0000acff7812 */ /* 0x000fe200078cc0ff */
[----:B------:R-:W-:Y:S01]  /*9e10*/  FMUL.FTZ R104, R104, UR6 ;  /* 0x0000000668687c20 */ /* 0x000fe20008410000 */
        /* <DEDUP_REMOVED lines=8> */
[C---:B------:R-:W-:Y:S02]  /*9ea0*/  FSEL R122, R104.reuse, RZ, P5 ;  /* 0x000000ff687a7208 */ /* 0x040fe40002800000 */
[----:B------:R-:W-:Y:S02]  /*9eb0*/  FSEL R129, R104, RZ, P6 ;  /* 0x000000ff68817208 */ /* 0x000fe40003000000 */
[C---:B------:R-:W-:Y:S02]  /*9ec0*/  LOP3.LUT P5, RZ, R172.reuse, 0xff00, RZ, 0xc0, !PT ;  /* 0x0000ff00acff7812 */ /* 0x040fe400078ac0ff */
[----:B------:R-:W-:Y:S02]  /*9ed0*/  LOP3.LUT P6, RZ, R172, 0xff, RZ, 0xc0, !PT ;  /* 0x000000ffacff7812 */ /* 0x000fe400078cc0ff */
[----:B------:R-:W-:-:S02]  /*9ee0*/  F2FP.F16.F32.PACK_AB R106, R125, R106 ;  /* 0x0000006a7d6a723e */ /* 0x000fc400000000ff */
        /* <DEDUP_REMOVED lines=11> */
.L_x_3723:
        /* <DEDUP_REMOVED lines=47> */
[----:B------:R-:W-:Y:S02]  /*a290*/  F2FP.F16.F32.PACK_AB R106, R109, R106 ;  /* 0x0000006a6d6a723e */ /* 0x000fe400000000ff */
[----:B------:R-:W-:-:S02]  /*a2a0*/  FSEL R109, R100, RZ, P6 ;  /* 0x000000ff646d7208 */ /* 0x000fc40003000000 */
[----:B------:R-:W-:Y:S02]  /*a2b0*/  LOP3.LUT P6, RZ, R172, 0xff0000, RZ, 0xc0, !PT ;  /* 0x00ff0000acff7812 */ /* 0x000fe400078cc0ff */
[----:B------:R-:W-:Y:S01]  /*a2c0*/  F2FP.F16.F32.PACK_AB R111, R108, R111 ;  /* 0x0000006f6c6f723e */ /* 0x000fe200000000ff */
[C---:B------:R-:W-:Y:S01]  /*a2d0*/  FMUL.FTZ R108, R0.reuse, UR6 ;  /* 0x00000006006c7c20 */ /* 0x040fe20008410000 */
[----:B------:R-:W-:Y:S01]  /*a2e0*/  F2FP.F16.F32.PACK_AB R102, R105, R102 ;  /* 0x000000666966723e */ /* 0x000fe200000000ff */
[C---:B------:R-:W-:Y:S01]  /*a2f0*/  FMUL.FTZ R105, R179.reuse, R144 ;  /* 0x00000090b3697220 */ /* 0x040fe20000410000 */
        /* <DEDUP_REMOVED lines=26> */
.L_x_3726:
        /* <DEDUP_REMOVED lines=26> */
[----:B0-----:R-:W-:Y:S01]  /*a640*/  FSEL R111, R188, RZ, P4 ;  /* 0x000000ffbc6f7208 */ /* 0x001fe20002000000 */
        /* <DEDUP_REMOVED lines=16> */
[----:B------:R-:W-:Y:S01]  /*a750*/  FMUL.FTZ R182, R182, UR6 ;  /* 0x00000006b6b67c20 */ /* 0x000fe20008410000 */
[----:B------:R-:W-:Y:S01]  /*a760*/  LOP3.LUT P6, RZ, R173, 0xff0000, RZ, 0xc0, !PT ;  /* 0x00ff0000adff7812 */ /* 0x000fe200078cc0ff */
[C---:B------:R-:W-:Y:S01]  /*a770*/  FMUL.FTZ R144, R179.reuse, R144 ;  /* 0x00000090b3907220 */ /* 0x040fe20000410000 */
[----:B------:R-:W-:Y:S01]  /*a780*/  LOP3.LUT P5, RZ, R172, 0xff0000, RZ, 0xc0, !PT ;  /* 0x00ff0000acff7812 */ /* 0x000fe200078ac0ff */
[----:B------:R-:W-:Y:S01]  /*a790*/  FMUL.FTZ R142, R179, R142 ;  /* 0x0000008eb38e7220 */ /* 0x000fe20000410000 */
[----:B------:R-:W-:Y:S01]  /*a7a0*/  F2FP.F16.F32.PACK_AB R106, R105, R106 ;  /* 0x0000006a696a723e */ /* 0x000fe200000000ff */
[----:B------:R-:W-:Y:S01]  /*a7b0*/  FMUL.FTZ R144, R144, UR6 ;  /* 0x0000000690907c20 */ /* 0x000fe20008410000 */
[----:B------:R-:W-:Y:S01]  /*a7c0*/  FSEL R107, R188, RZ, P6 ;  /* 0x000000ffbc6b7208 */ /* 0x000fe20003000000 */
[----:B------:R-:W-:Y:S01]  /*a7d0*/  FMUL.FTZ R142, R142, UR6 ;  /* 0x000000068e8e7c20 */ /* 0x000fe20008410000 */
        /* <DEDUP_REMOVED lines=8> */
[C---:B------:R-:W-:Y:S02]  /*a860*/  LOP3.LUT P6, RZ, R122.reuse, 0xff00, RZ, 0xc0, !PT ;  /* 0x0000ff007aff7812 */ /* 0x040fe400078cc0ff */
[----:B------:R-:W-:Y:S02]  /*a870*/  LOP3.LUT P3, RZ, R122, 0xff, RZ, 0xc0, !PT ;  /* 0x000000ff7aff7812 */ /* 0x000fe4000786c0ff */
[C---:B------:R-:W-:Y:S02]  /*a880*/  LOP3.LUT P4, RZ, R172.reuse, 0xff00, RZ, 0xc0, !PT ;  /* 0x0000ff00acff7812 */ /* 0x040fe4000788c0ff */
[----:B------:R-:W-:Y:S02]  /*a890*/  LOP3.LUT P5, RZ, R172, 0xff, RZ, 0xc0, !PT ;  /* 0x000000ffacff7812 */ /* 0x000fe400078ac0ff */
        /* <DEDUP_REMOVED lines=11> */
.L_x_3722:
[----:B------:R-:W-:Y:S05]  /*a950*/  @!P1 BRA `(.L_x_3727) ;  /* 0x0000000800049947 */ /* 0x000fea0003800000 */
[----:B------:R-:W-:Y:S05]  /*a960*/  @!P2 BRA `(.L_x_3728) ;  /* 0x000000040008a947 */ /* 0x000fea0003800000 */
[-CC-:B------:R-:W-:Y:S01]  /*a970*/  FFMA.FTZ R190, R190, R141.reuse, R140.reuse ;  /* 0x0000008dbebe7223 */ /* 0x180fe2000001008c */
[-CC-:B------:R-:W-:Y:S01]  /*a980*/  FFMA.FTZ R188, R188, R141.reuse, R140.reuse ;  /* 0x0000008dbcbc7223 */ /* 0x180fe2000001008c */
[--C-:B0-----:R-:W-:Y:S02]  /*a990*/  HADD2.F32 R109, -RZ, R47.reuse.H1_H1 ;  /* 0x3000002fff6d7230 */ /* 0x101fe40000004100 */
[-C--:B------:R-:W-:Y:S01]  /*a9a0*/  FFMA.FTZ R184, R184, R141.reuse, R140 ;  /* 0x0000008db8b87223 */ /* 0x080fe2000001008c */
[----:B------:R-:W-:Y:S01]  /*a9b0*/  FADD.FTZ R190, R191, -R190 ;  /* 0x800000bebfbe7221 */ /* 0x000fe20000010000 */
[----:B------:R-:W-:Y:S02]  /*a9c0*/  HADD2.F32 R0, -RZ, R47.H0_H0 ;  /* 0x2000002fff007230 */ /* 0x000fe40000004100 */
[----:B------:R-:W-:Y:S01]  /*a9d0*/  FADD.FTZ R188, R189, -R188 ;  /* 0x800000bcbdbc7221 */ /* 0x000fe20000010000 */
[--C-:B------:R-:W-:Y:S02]  /*a9e0*/  HADD2.F32 R101, -RZ, R46.reuse.H0_H0 ;  /* 0x2000002eff657230 */ /* 0x100fe40000004100 */
[----:B------:R-:W-:Y:S01]  /*a9f0*/  FFMA.FTZ R137, R179, R190, R109 ;  /* 0x000000beb3897223 */ /* 0x000fe2000001006d */
[----:B------:R-:W-:Y:S01]  /*aa00*/  ISETP.GE.U32.AND P3, PT, R122, RZ, PT ;  /* 0x000000ff7a00720c */ /* 0x000fe20003f66070 */
[----:B------:R-:W-:Y:S01]  /*aa10*/  FADD.FTZ R184, R185, -R184 ;  /* 0x800000b8b9b87221 */ /* 0x000fe20000010000 */
[----:B------:R-:W-:Y:S01]  /*aa20*/  FFMA.FTZ R188, R179, R188, R0 ;  /* 0x000000bcb3bc7223 */ /* 0x000fe20000010000 */
[----:B------:R-:W-:Y:S01]  /*aa30*/  FMUL.FTZ R0, R137, UR6 ;  /* 0x0000000689007c20 */ /* 0x000fe20008410000 */
[----:B------:R-:W-:Y:S01]  /*aa40*/  FFMA.FTZ R186, R186, R141, R140 ;  /* 0x0000008dbaba7223 */ /* 0x000fe2000001008c */
[----:B------:R-:W-:Y:S01]  /*aa50*/  ISETP.GE.U32.AND.EX P3, PT, R123, 0x1000000, PT, P3 ;  /* 0x010000007b00780c */ /* 0x000fe20003f66130 */
[----:B------:R-:W-:Y:S01]  /*aa60*/  FFMA.FTZ R102, R179, R184, R101 ;  /* 0x000000b8b3667223 */ /* 0x000fe20000010065 */
[----:B------:R-:W-:-:S02]  /*aa70*/  HADD2.F32 R103, -RZ, R46.H1_H1 ;  /* 0x3000002eff677230 */ /* 0x000fc40000004100 */
[----:B------:R-:W-:Y:S01]  /*aa80*/  FADD.FTZ R186, R187, -R186 ;  /* 0x800000babbba7221 */ /* 0x000fe20000010000 */
[----:B------:R-:W-:Y:S01]  /*aa90*/  FSEL R139, R0, RZ, P3 ;  /* 0x000000ff008b7208 */ /* 0x000fe20001800000 */
[----:B------:R-:W-:Y:S01]  /*aaa0*/  FMUL.FTZ R0, R102, UR6 ;  /* 0x0000000666007c20 */ /* 0x000fe20008410000 */
[----:B------:R-:W-:Y:S01]  /*aab0*/  LOP3.LUT P6, RZ, R123, 0xff, RZ, 0xc0, !PT ;  /* 0x000000ff7bff7812 */ /* 0x000fe200078cc0ff */
[----:B------:R-:W-:Y:S01]  /*aac0*/  FMUL.FTZ R101, R188, UR6 ;  /* 0x00000006bc657c20 */ /* 0x000fe20008410000 */
[----:B------:R-:W-:Y:S01]  /*aad0*/  FFMA.FTZ R125, R179, R186, R103 ;  /* 0x000000bab37d7223 */ /* 0x000fe20000010067 */
[-CC-:B------:R-:W-:Y:S01]  /*aae0*/  FFMA.FTZ R146, R146, R141.reuse, R140.reuse ;  /* 0x0000008d92927223 */ /* 0x180fe2000001008c */
[-CC-:B------:R-:W-:Y:S01]  /*aaf0*/  FFMA.FTZ R182, R182, R141.reuse, R140.reuse ;  /* 0x0000008db6b67223 */ /* 0x180fe2000001008c */
[----:B------:R-:W-:Y:S01]  /*ab00*/  LOP3.LUT P4, RZ, R123, 0xff0000, RZ, 0xc0, !PT ;  /* 0x00ff00007bff7812 */ /* 0x000fe2000788c0ff */
[-CC-:B------:R-:W-:Y:S01]  /*ab10*/  FFMA.FTZ R142, R142, R141.reuse, R140.reuse ;  /* 0x0000008d8e8e7223 */ /* 0x180fe2000001008c */
[----:B------:R-:W-:Y:S01]  /*ab20*/  FSEL R124, R0, RZ, P6 ;  /* 0x000000ff007c7208 */ /* 0x000fe20003000000 */
[----:B------:R-:W-:Y:S01]  /*ab30*/  FFMA.FTZ R144, R144, R141, R140 ;  /* 0x0000008d90907223 */ /* 0x000fe2000001008c */
[----:B------:R-:W-:-:S02]  /*ab40*/  HADD2.F32 R0, -RZ, R45.H0_H0 ;  /* 0x2000002dff007230 */ /* 0x000fc40000004100 */
[----:B------:R-:W-:Y:S01]  /*ab50*/  FMUL.FTZ R100, R125, UR6 ;  /* 0x000000067d647c20 */ /* 0x000fe20008410000 */
[----:B------:R-:W-:Y:S01]  /*ab60*/  HADD2.F32 R109, -RZ, R45.H1_H1 ;  /* 0x3000002dff6d7230 */ /* 0x000fe20000004100 */
[----:B------:R-:W-:Y:S01]  /*ab70*/  FSEL R128, R101, RZ, P4 ;  /* 0x000000ff65807208 */ /* 0x000fe20002000000 */
[----:B------:R-:W-:Y:S01]  /*ab80*/  FADD.FTZ R146, R147, -R146 ;  /* 0x8000009293927221 */ /* 0x000fe20000010000 */
[----:B------:R-:W-:Y:S01]  /*ab90*/  FADD.FTZ R182, R183, -R182 ;  /* 0x800000b6b7b67221 */ /* 0x000fe20000010000 */
[----:B------:R-:W-:Y:S01]  /*aba0*/  LOP3.LUT P5, RZ, R123, 0xff00, RZ, 0xc0, !PT ;  /* 0x0000ff007bff7812 */ /* 0x000fe200078ac0ff */
[--C-:B------:R-:W-:Y:S02]  /*abb0*/  HADD2.F32 R101, -RZ, R44.reuse.H0_H0 ;  /* 0x2000002cff657230 */ /* 0x100fe40000004100 */
[----:B------:R-:W-:Y:S01]  /*abc0*/  FADD.FTZ R142, R143, -R142 ;  /* 0x8000008e8f8e7221 */ /* 0x000fe20000010000 */
[----:B------:R-:W-:Y:S02]  /*abd0*/  HADD2.F32 R103, -RZ, R44.H1_H1 ;  /* 0x3000002cff677230 */ /* 0x000fe40000004100 */
[----:B------:R-:W-:Y:S01]  /*abe0*/  FADD.FTZ R144, R145, -R144 ;  /* 0x8000009091907221 */ /* 0x000fe20000010000 */
[C---:B------:R-:W-:Y:S01]  /*abf0*/  FFMA.FTZ R0, R179.reuse, R146, R0 ;  /* 0x00000092b3007223 */ /* 0x040fe20000010000 */
[C---:B------:R-:W-:Y:S01]  /*ac00*/  FFMA.FTZ R111, R179.reuse, R182, R109 ;  /* 0x000000b6b36f7223 */ /* 0x040fe2000001006d */
[----:B------:R-:W-:Y:S01]  /*ac10*/  FSEL R129, R100, RZ, P5 ;  /* 0x000000ff64817208 */ /* 0x000fe20002800000 */
[C---:B------:R-:W-:Y:S01]  /*ac20*/  FFMA.FTZ R100, R179.reuse, R142, R101 ;  /* 0x0000008eb3647223 */ /* 0x040fe20000010065 */
[----:B------:R-:W-:Y:S01]  /*ac30*/  FFMA.FTZ R109, R179, R144, R103 ;  /* 0x00000090b36d7223 */ /* 0x000fe20000010067 */
        /* <DEDUP_REMOVED lines=21> */
.L_x_3728:
[-CC-:B------:R-:W-:Y:S01]  /*ad90*/  FFMA.FTZ R190, R190, R141.reuse, R140.reuse ;  /* 0x0000008dbebe7223 */ /* 0x180fe2000001008c */
[--C-:B------:R-:W-:Y:S02]  /*ada0*/  HADD2.F32 R0, -RZ, R47.reuse.H1_H1 ;  /* 0x3000002fff007230 */ /* 0x100fe40000004100 */
[-CC-:B------:R-:W-:Y:S01]  /*adb0*/  FFMA.FTZ R184, R184, R141.reuse, R140.reuse ;  /* 0x0000008db8b87223 */ /* 0x180fe2000001008c */
[-C--:B------:R-:W-:Y:S01]  /*adc0*/  FFMA.FTZ R188, R188, R141.reuse, R140 ;  /* 0x0000008dbcbc7223 */ /* 0x080fe2000001008c */
[----:B------:R-:W-:Y:S01]  /*add0*/  FADD.FTZ R190, R191, -R190 ;  /* 0x800000bebfbe7221 */ /* 0x000fe20000010000 */
[----:B------:R-:W-:Y:S01]  /*ade0*/  FFMA.FTZ R186, R186, R141, R140 ;  /* 0x0000008dbaba7223 */ /* 0x000fe2000001008c */
[----:B0-----:R-:W-:Y:S02]  /*adf0*/  HADD2.F32 R111, -RZ, R47.H0_H0 ;  /* 0x2000002fff6f7230 */ /* 0x001fe40000004100 */
        /* <DEDUP_REMOVED lines=55> */
.L_x_3727:
[----:B------:R-:W-:Y:S05]  /*b170*/  @!P2 BRA `(.L_x_3729) ;  /* 0x0000000000e8a947 */ /* 0x000fea0003800000 */
[-CC-:B------:R-:W-:Y:S01]  /*b180*/  FFMA.FTZ R190, R190, R141.reuse, R140.reuse ;  /* 0x0000008dbebe7223 */ /* 0x180fe2000001008c */
[-CC-:B------:R-:W-:Y:S01]  /*b190*/  FFMA.FTZ R188, R188, R141.reuse, R140.reuse ;  /* 0x0000008dbcbc7223 */ /* 0x180fe2000001008c */
[-C--:B------:R-:W-:Y:S01]  /*b1a0*/  FFMA.FTZ R186, R186, R141.reuse, R140 ;  /* 0x0000008dbaba7223 */ /* 0x080fe2000001008c */
[----:B------:R-:W-:Y:S01]  /*b1b0*/  ISETP.GE.U32.AND P3, PT, R122, RZ, PT ;  /* 0x000000ff7a00720c */ /* 0x000fe20003f66070 */
[----:B------:R-:W-:Y:S01]  /*b1c0*/  FADD.FTZ R190, R191, -R190 ;  /* 0x800000bebfbe7221 */ /* 0x000fe20000010000 */
[----:B------:R-:W-:Y:S01]  /*b1d0*/  FADD.FTZ R188, R189, -R188 ;  /* 0x800000bcbdbc7221 */ /* 0x000fe20000010000 */
[-C--:B------:R-:W-:Y:S01]  /*b1e0*/  FFMA.FTZ R184, R184, R141.reuse, R140 ;  /* 0x0000008db8b87223 */ /* 0x080fe2000001008c */
[----:B------:R-:W-:Y:S01]  /*b1f0*/  FADD.FTZ R186, R187, -R186 ;  /* 0x800000babbba7221 */ /* 0x000fe20000010000 */
[C---:B------:R-:W-:Y:S01]  /*b200*/  FMUL.FTZ R190, R179.reuse, R190 ;  /* 0x000000beb3be7220 */ /* 0x040fe20000410000 */
[----:B0-----:R-:W-:Y:S01]  /*b210*/  FMUL.FTZ R103, R179, R188 ;  /* 0x000000bcb3677220 */ /* 0x001fe20000410000 */
[----:B------:R-:W-:Y:S01]  /*b220*/  ISETP.GE.U32.AND.EX P3, PT, R123, 0x1000000, PT, P3 ;  /* 0x010000007b00780c */ /* 0x000fe20003f66130 */
[----:B------:R-:W-:Y:S01]  /*b230*/  FADD.FTZ R184, R185, -R184 ;  /* 0x800000b8b9b87221 */ /* 0x000fe20000010000 */
[----:B------:R-:W-:Y:S01]  /*b240*/  FMUL.FTZ R100, R190, UR6 ;  /* 0x00000006be647c20 */ /* 0x000fe20008410000 */
[----:B------:R-:W-:Y:S01]  /*b250*/  FMUL.FTZ R109, R179, R186 ;  /* 0x000000bab36d7220 */ /* 0x000fe20000410000 */
[-CC-:B------:R-:W-:Y:S01]  /*b260*/  FFMA.FTZ R146, R146, R141.reuse, R140.reuse ;  /* 0x0000008d92927223 */ /* 0x180fe2000001008c */
[-CC-:B------:R-:W-:Y:S01]  /*b270*/  FFMA.FTZ R182, R182, R141.reuse, R140.reuse ;  /* 0x0000008db6b67223 */ /* 0x180fe2000001008c */
[----:B------:R-:W-:Y:S01]  /*b280*/  FMUL.FTZ R101, R103, UR6 ;  /* 0x0000000667657c20 */ /* 0x000fe20008410000 */
[-CC-:B------:R-:W-:Y:S01]  /*b290*/  FFMA.FTZ R144, R144, R141.reuse, R140.reuse ;  /* 0x0000008d90907223 */ /* 0x180fe2000001008c */
[----:B------:R-:W-:Y:S01]  /*b2a0*/  FFMA.FTZ R142, R142, R141, R140 ;  /* 0x0000008d8e8e7223 */ /* 0x000fe2000001008c */
[----:B------:R-:W-:Y:S01]  /*b2b0*/  LOP3.LUT P4, RZ, R123, 0xff0000, RZ, 0xc0, !PT ;  /* 0x00ff00007bff7812 */ /* 0x000fe2000788c0ff */
[----:B------:R-:W-:Y:S01]  /*b2c0*/  FMUL.FTZ R102, R179, R184 ;  /* 0x000000b8b3667220 */ /* 0x000fe20000410000 */
[----:B------:R-:W-:Y:S01]  /*b2d0*/  FSEL R128, R100, RZ, P3 ;  /* 0x000000ff64807208 */ /* 0x000fe20001800000 */
[----:B------:R-:W-:Y:S01]  /*b2e0*/  FMUL.FTZ R100, R109, UR6 ;  /* 0x000000066d647c20 */ /* 0x000fe20008410000 */
[----:B------:R-:W-:Y:S01]  /*b2f0*/  FADD.FTZ R146, R147, -R146 ;  /* 0x8000009293927221 */ /* 0x000fe20000010000 */
[----:B------:R-:W-:Y:S01]  /*b300*/  FADD.FTZ R182, R183, -R182 ;  /* 0x800000b6b7b67221 */ /* 0x000fe20000010000 */
[----:B------:R-:W-:Y:S01]  /*b310*/  LOP3.LUT P5, RZ, R123, 0xff00, RZ, 0xc0, !PT ;  /* 0x0000ff007bff7812 */ /* 0x000fe200078ac0ff */
[----:B------:R-:W-:Y:S01]  /*b320*/  FADD.FTZ R144, R145, -R144 ;  /* 0x8000009091907221 */ /* 0x000fe20000010000 */
[----:B------:R-:W-:Y:S01]  /*b330*/  FADD.FTZ R142, R143, -R142 ;  /* 0x8000008e8f8e7221 */ /* 0x000fe20000010000 */
[----:B------:R-:W-:Y:S01]  /*b340*/  FSEL R111, R101, RZ, P4 ;  /* 0x000000ff656f7208 */ /* 0x000fe20002000000 */
[----:B------:R-:W-:Y:S01]  /*b350*/  FMUL.FTZ R0, R102, UR6 ;  /* 0x0000000666007c20 */ /* 0x000fe20008410000 */
[C---:B------:R-:W-:Y:S01]  /*b360*/  FMUL.FTZ R101, R179.reuse, R146 ;  /* 0x00000092b3657220 */ /* 0x040fe20000410000 */
[----:B------:R-:W-:Y:S01]  /*b370*/  FMUL.FTZ R182, R179, R182 ;  /* 0x000000b6b3b67220 */ /* 0x000fe20000410000 */
[----:B------:R-:W-:-:S02]  /*b380*/  LOP3.LUT P6, RZ, R123, 0xff, RZ, 0xc0, !PT ;  /* 0x000000ff7bff7812 */ /* 0x000fc400078cc0ff */
[----:B------:R-:W-:Y:S01]  /*b390*/  FSEL R125, R100, RZ, P5 ;  /* 0x000000ff647d7208 */ /* 0x000fe20002800000 */
[----:B------:R-:W-:Y:S01]  /*b3a0*/  FMUL.FTZ R100, R179, R142 ;  /* 0x0000008eb3647220 */ /* 0x000fe20000410000 */
[----:B------:R-:W-:Y:S01]  /*b3b0*/  F2FP.F16.F32.PACK_AB R102, R109, R102 ;  /* 0x000000666d66723e */ /* 0x000fe200000000ff */
[----:B------:R-:W-:Y:S01]  /*b3c0*/  FMUL.FTZ R109, R179, R144 ;  /* 0x00000090b36d7220 */ /* 0x000fe20000410000 */
[----:B------:R-:W-:Y:S01]  /*b3d0*/  FMUL.FTZ R110, R101, UR6 ;  /* 0x00000006656e7c20 */ /* 0x000fe20008410000 */
[----:B------:R-:W-:Y:S01]  /*b3e0*/  FSEL R124, R0, RZ, P6 ;  /* 0x000000ff007c7208 */ /* 0x000fe20003000000 */
        /* <DEDUP_REMOVED lines=19> */
.L_x_3729:
        /* <DEDUP_REMOVED lines=53> */
.L_x_3725:
        /* <DEDUP_REMOVED lines=13> */
[-C--:B------:R-:W-:Y:S01]  /*b940*/  FFMA.FTZ R126, R126, R141.reuse, R140 ;  /* 0x0000008d7e7e7223 */ /* 0x080fe2000001008c */
[----:B0-----:R-:W-:Y:S02]  /*b950*/  HADD2.F32 R101, -RZ, R42.H0_H0 ;  /* 0x2000002aff657230 */ /* 0x001fe40000004100 */
[----:B------:R-:W-:Y:S01]  /*b960*/  FADD.FTZ R132, R133, -R132 ;  /* 0x8000008485847221 */ /* 0x000fe20000010000 */
[----:B------:R-:W-:Y:S01]  /*b970*/  LOP3.LUT P6, RZ, R119, 0xff0000, RZ, 0xc0, !PT ;  /* 0x00ff000077ff7812 */ /* 0x000fe200078cc0ff */
[----:B------:R-:W-:Y:S01]  /*b980*/  FADD.FTZ R126, R127, -R126 ;  /* 0x8000007e7f7e7221 */ /* 0x000fe20000010000 */
[----:B------:R-:W-:Y:S01]  /*b990*/  LOP3.LUT P4, RZ, R175, 0xff0000, RZ, 0xc0, !PT ;  /* 0x00ff0000afff7812 */ /* 0x000fe2000788c0ff */
[C---:B------:R-:W-:Y:S01]  /*b9a0*/  FFMA.FTZ R132, R179.reuse, R132, R0 ;  /* 0x00000084b3847223 */ /* 0x040fe20000010000 */
[----:B------:R-:W-:Y:S01]  /*b9b0*/  FFMA.FTZ R134, R134, R141, R140 ;  /* 0x0000008d86867223 */ /* 0x000fe2000001008c */
[----:B------:R-:W-:Y:S01]  /*b9c0*/  FFMA.FTZ R102, R179, R126, R101 ;  /* 0x0000007eb3667223 */ /* 0x000fe20000010065 */
[----:B------:R-:W-:-:S02]  /*b9d0*/  HADD2.F32 R103, -RZ, R43.H1_H1 ;  /* 0x3000002bff677230 */ /* 0x000fc40000004100 */
[----:B------:R-:W-:Y:S01]  /*b9e0*/  FMUL.FTZ R0, R132, UR6 ;  /* 0x0000000684007c20 */ /* 0x000fe20008410000 */
[----:B------:R-:W-:Y:S01]  /*b9f0*/  FADD.FTZ R134, R135, -R134 ;  /* 0x8000008687867221 */ /* 0x000fe20000010000 */
[----:B------:R-:W-:Y:S01]  /*ba00*/  LOP3.LUT P5, RZ, R119, 0xff, RZ, 0xc0, !PT ;  /* 0x000000ff77ff7812 */ /* 0x000fe200078ac0ff */
[-C--:B------:R-:W-:Y:S01]  /*ba10*/  FFMA.FTZ R130, R130, R141.reuse, R140 ;  /* 0x0000008d82827223 */ /* 0x080fe2000001008c */
[----:B------:R-:W-:Y:S01]  /*ba20*/  ISETP.GE.U32.AND P1, PT, R118, RZ, PT ;  /* 0x000000ff7600720c */ /* 0x000fe20003f26070 */
[----:B------:R-:W-:Y:S01]  /*ba30*/  FFMA.FTZ R109, R179, R134, R103 ;  /* 0x00000086b36d7223 */ /* 0x000fe20000010067 */
[C---:B------:R-:W-:Y:S01]  /*ba40*/  FSEL R111, R0.reuse, RZ, P6 ;  /* 0x000000ff006f7208 */ /* 0x040fe20003000000 */
[----:B------:R-:W-:Y:S01]  /*ba50*/  FADD.FTZ R130, R131, -R130 ;  /* 0x8000008283827221 */ /* 0x000fe20000010000 */
[----:B------:R-:W-:Y:S01]  /*ba60*/  FSEL R104, R0, RZ, P4 ;  /* 0x000000ff00687208 */ /* 0x000fe20002000000 */
[----:B------:R-:W-:Y:S01]  /*ba70*/  FMUL.FTZ R0, R102, UR6 ;  /* 0x0000000666007c20 */ /* 0x000fe20008410000 */
[----:B------:R-:W-:Y:S01]  /*ba80*/  LOP3.LUT P6, RZ, R175, 0xff, RZ, 0xc0, !PT ;  /* 0x000000ffafff7812 */ /* 0x000fe200078cc0ff */
[----:B------:R-:W-:Y:S01]  /*ba90*/  FMUL.FTZ R100, R109, UR6 ;  /* 0x000000066d647c20 */ /* 0x000fe20008410000 */
[----:B------:R-:W-:Y:S01]  /*baa0*/  ISETP.GE.U32.AND P3, PT, R174, RZ, PT ;  /* 0x000000ffae00720c */ /* 0x000fe20003f66070 */
[-CC-:B------:R-:W-:Y:S01]  /*bab0*/  FFMA.FTZ R112, R112, R141.reuse, R140.reuse ;  /* 0x0000008d70707223 */ /* 0x180fe2000001008c */
[----:B------:R-:W-:Y:S01]  /*bac0*/  FSEL R110, R0, RZ, P5 ;  /* 0x000000ff006e7208 */ /* 0x000fe20002800000 */
[-CC-:B------:R-:W-:Y:S01]  /*bad0*/  FFMA.FTZ R116, R116, R141.reuse, R140.reuse ;  /* 0x0000008d74747223 */ /* 0x180fe2000001008c */
[----:B------:R-:W-:Y:S01]  /*bae0*/  FSEL R106, R0, RZ, P6 ;  /* 0x000000ff006a7208 */ /* 0x000fe20003000000 */
[----:B------:R-:W-:Y:S01]  /*baf0*/  HADD2.F32 R0, -RZ, R42.H1_H1 ;  /* 0x3000002aff007230 */ /* 0x000fe20000004100 */
[----:B------:R-:W-:Y:S01]  /*bb00*/  ISETP.GE.U32.AND.EX P1, PT, R119, 0x1000000, PT, P1 ;  /* 0x010000007700780c */ /* 0x000fe20003f26110 */
[----:B------:R-:W-:Y:S01]  /*bb10*/  FFMA.FTZ R120, R120, R141, R140 ;  /* 0x0000008d78787223 */ /* 0x000fe2000001008c */
[----:B------:R-:W-:Y:S01]  /*bb20*/  ISETP.GE.U32.AND.EX P3, PT, R175, 0x1000000, PT, P3 ;  /* 0x01000000af00780c */ /* 0x000fe20003f66130 */
[----:B------:R-:W-:-:S02]  /*bb30*/  HADD2.F32 R101, -RZ, R40.H0_H0 ;  /* 0x20000028ff657230 */ /* 0x000fc40000004100 */
[----:B------:R-:W-:Y:S01]  /*bb40*/  FFMA.FTZ R107, R179, R130, R0 ;  /* 0x00000082b36b7223 */ /* 0x000fe20000010000 */
[----:B------:R-:W-:Y:S01]  /*bb50*/  LOP3.LUT P4, RZ, R119, 0xff00, RZ, 0xc0, !PT ;  /* 0x0000ff0077ff7812 */ /* 0x000fe2000788c0ff */
[----:B------:R-:W-:Y:S01]  /*bb60*/  FFMA.FTZ R114, R114, R141, R140 ;  /* 0x0000008d72727223 */ /* 0x000fe2000001008c */
[C---:B------:R-:W-:Y:S01]  /*bb70*/  FSEL R108, R100.reuse, RZ, P1 ;  /* 0x000000ff646c7208 */ /* 0x040fe20000800000 */
[----:B------:R-:W-:Y:S01]  /*bb80*/  FADD.FTZ R112, R113, -R112 ;  /* 0x8000007071707221 */ /* 0x000fe20000010000 */
[----:B------:R-:W-:Y:S01]  /*bb90*/  FSEL R119, R100, RZ, P3 ;  /* 0x000000ff64777208 */ /* 0x000fe20001800000 */
[----:B------:R-:W-:Y:S01]  /*bba0*/  FMUL.FTZ R100, R107, UR6 ;  /* 0x000000066b647c20 */ /* 0x000fe20008410000 */
[--C-:B------:R-:W-:Y:S02]  /*bbb0*/  HADD2.F32 R0, -RZ, R41.reuse.H0_H0 ;  /* 0x20000029ff007230 */ /* 0x100fe40000004100 */
[----:B------:R-:W-:Y:S01]  /*bbc0*/  FADD.FTZ R116, R117, -R116 ;  /* 0x8000007475747221 */ /* 0x000fe20000010000 */
[----:B------:R-:W-:-:S02]  /*bbd0*/  HADD2.F32 R105, -RZ, R41.H1_H1 ;  /* 0x30000029ff697230 */ /* 0x000fc40000004100 */
[----:B------:R-:W-:Y:S01]  /*bbe0*/  FADD.FTZ R120, R121, -R120 ;  /* 0x8000007879787221 */ /* 0x000fe20000010000 */
[----:B------:R-:W-:Y:S02]  /*bbf0*/  HADD2.F32 R103, -RZ, R40.H1_H1 ;  /* 0x30000028ff677230 */ /* 0x000fe40000004100 */
[----:B------:R-:W-:Y:S01]  /*bc00*/  FADD.FTZ R114, R115, -R114 ;  /* 0x8000007273727221 */ /* 0x000fe20000010000 */
[C---:B------:R-:W-:Y:S01]  /*bc10*/  FFMA.FTZ R112, R179.reuse, R112, R101 ;  /* 0x00000070b3707223 */ /* 0x040fe20000010065 */
[----:B------:R-:W-:Y:S01]  /*bc20*/  FSEL R101, R100, RZ, P4 ;  /* 0x000000ff64657208 */ /* 0x000fe20002000000 */
[----:B------:R-:W-:Y:S01]  /*bc30*/  FFMA.FTZ R0, R179, R116, R0 ;  /* 0x00000074b3007223 */ /* 0x000fe20000010000 */
[----:B------:R-:W-:Y:S01]  /*bc40*/  LOP3.LUT P4, RZ, R175, 0xff00, RZ, 0xc0, !PT ;  /* 0x0000ff00afff7812 */ /* 0x000fe2000788c0ff */
[C---:B------:R-:W-:Y:S01]  /*bc50*/  FFMA.FTZ R105, R179.reuse, R120, R105 ;  /* 0x00000078b3697223 */ /* 0x040fe20000010069 */
[----:B------:R-:W-:Y:S01]  /*bc60*/  FFMA.FTZ R179, R179, R114, R103 ;  /* 0x00000072b3b37223 */ /* 0x000fe20000010067 */
[----:B------:R-:W-:-:S02]  /*bc70*/  F2FP.F16.F32.PACK_AB R103, R109, R132 ;  /* 0x000000846d67723e */ /* 0x000fc400000000ff */
[----:B------:R-:W-:Y:S01]  /*bc80*/  FSEL R109, R100, RZ, P4 ;  /* 0x000000ff646d7208 */ /* 0x000fe20002000000 */
[----:B------:R-:W-:Y:S01]  /*bc90*/  FMUL.FTZ R100, R0, UR6 ;  /* 0x0000000600647c20 */ /* 0x000fe20008410000 */
[----:B------:R-:W-:Y:S02]  /*bca0*/  F2FP.F16.F32.PACK_AB R102, R107, R102 ;  /* 0x000000666b66723e */ /* 0x000fe400000000ff */
[----:B------:R-:W-:Y:S02]  /*bcb0*/  LOP3.LUT P1, RZ, R118, 0xff0000, RZ, 0xc0, !PT ;  /* 0x00ff000076ff7812 */ /* 0x000fe4000782c0ff */
[----:B------:R-:W-:Y:S01]  /*bcc0*/  F2FP.F16.F32.PACK_AB R107, R119, R104 ;  /* 0x00000068776b723e */ /* 0x000fe200000000ff */
[----:B------:R-:W-:Y:S01]  /*bcd0*/  FMUL.FTZ R104, R105, UR6 ;  /* 0x0000000669687c20 */ /* 0x000fe20008410000 */
[----:B------:R-:W-:Y:S02]  /*bce0*/  LOP3.LUT P4, RZ, R174, 0xff0000, RZ, 0xc0, !PT ;  /* 0x00ff0000aeff7812 */ /* 0x000fe4000788c0ff */
[----:B------:R-:W-:-:S02]  /*bcf0*/  LOP3.LUT P3, RZ, R118, 0xff000000, RZ, 0xc0, !PT ;  /* 0xff00000076ff7812 */ /* 0x000fc4000786c0ff */
[----:B------:R-:W-:Y:S02]  /*bd00*/  F2FP.F16.F32.PACK_AB R110, R101, R110 ;  /* 0x0000006e656e723e */ /* 0x000fe400000000ff */
[----:B------:R-:W-:Y:S02]  /*bd10*/  F2FP.F16.F32.PACK_AB R106, R109, R106 ;  /* 0x0000006a6d6a723e */ /* 0x000fe400000000ff */
[----:B------:R-:W-:Y:S01]  /*bd20*/  F2FP.F16.F32.PACK_AB R101, R105, R0 ;  /* 0x000000006965723e */ /* 0x000fe200000000ff */
[C---:B------:R-:W-:Y:S01]  /*bd30*/  FMUL.FTZ R0, R179.reuse, UR6 ;  /* 0x00000006b3007c20 */ /* 0x040fe20008410000 */
[C---:B------:R-:W-:Y:S02]  /*bd40*/  FSEL R109, R100.reuse, RZ, P1 ;  /* 0x000000ff646d7208 */ /* 0x040fe40000800000 */
[----:B------:R-:W-:Y:S02]  /*bd50*/  FSEL R105, R100, RZ, P4 ;  /* 0x000000ff64697208 */ /* 0x000fe40002000000 */
        /* <DEDUP_REMOVED lines=9> */
[----:B------:R-:W-:Y:S02]  /*bdf0*/  FSEL R116, R104, RZ, P1 ;  /* 0x000000ff68747208 */ /* 0x000fe40000800000 */
[C---:B------:R-:W-:Y:S02]  /*be00*/  FSEL R113, R0.reuse, RZ, P5 ;  /* 0x000000ff00717208 */ /* 0x040fe40002800000 */
        /* <DEDUP_REMOVED lines=8> */
.L_x_3732:
[-CC-:B------:R-:W-:Y:S01]  /*be90*/  FFMA.FTZ R132, R132, R141.reuse, R140.reuse ;  /* 0x0000008d84847223 */ /* 0x180fe2000001008c */
[-C--:B------:R-:W-:Y:S01]  /*bea0*/  FFMA.FTZ R134, R134, R141.reuse, R140 ;  /* 0x0000008d86867223 */ /* 0x080fe2000001008c */
[--C-:B0-----:R-:W-:Y:S01]  /*beb0*/  HADD2.F32 R107, -RZ, R43.reuse.H0_H0 ;  /* 0x2000002bff6b7230 */ /* 0x101fe20000004100 */
[----:B------:R-:W-:Y:S01]  /*bec0*/  ISETP.GE.U32.AND P1, PT, R118, RZ, PT ;  /* 0x000000ff7600720c */ /* 0x000fe20003f26070 */
[----:B------:R-:W-:Y:S01]  /*bed0*/  FADD.FTZ R132, R133, -R132 ;  /* 0x8000008485847221 */ /* 0x000fe20000010000 */
[----:B------:R-:W-:Y:S02]  /*bee0*/  HADD2.F32 R0, -RZ, R43.H1_H1 ;  /* 0x3000002bff007230 */ /* 0x000fe40000004100 */
[----:B------:R-:W-:Y:S01]  /*bef0*/  FADD.FTZ R134, R135, -R134 ;  /* 0x8000008687867221 */ /* 0x000fe20000010000 */
[----:B------:R-:W-:Y:S01]  /*bf00*/  ISETP.GE.U32.AND.EX P5, PT, R119, 0x1000000, PT, P1 ;  /* 0x010000007700780c */ /* 0x000fe20003fa6110 */
[C---:B------:R-:W-:Y:S01]  /*bf10*/  FFMA.FTZ R107, R179.reuse, R132, R107 ;  /* 0x00000084b36b7223 */ /* 0x040fe2000001006b */
[----:B------:R-:W-:Y:S01]  /*bf20*/  ISETP.GE.U32.AND P1, PT, R174, RZ, PT ;  /* 0x000000ffae00720c */ /* 0x000fe20003f26070 */
[----:B------:R-:W-:Y:S01]  /*bf30*/  FFMA.FTZ R0, R179, R134, R0 ;  /* 0x00000086b3007223 */ /* 0x000fe20000010000 */
[----:B------:R-:W-:Y:S01]  /*bf40*/  LOP3.LUT P3, RZ, R119, 0xff0000, RZ, 0xc0, !PT ;  /* 0x00ff000077ff7812 */ /* 0x000fe2000786c0ff */
[----:B------:R-:W-:Y:S01]  /*bf50*/  FMUL.FTZ R107, R107, UR6 ;  /* 0x000000066b6b7c20 */ /* 0x000fe20008410000 */
[----:B------:R-:W-:Y:S01]  /*bf60*/  ISETP.GE.U32.AND.EX P1, PT, R175, 0x1000000, PT, P1 ;  /* 0x01000000af00780c */ /* 0x000fe20003f26110 */
[----:B------:R-:W-:Y:S01]  /*bf70*/  FMUL.FTZ R0, R0, UR6 ;  /* 0x0000000600007c20 */ /* 0x000fe20008410000 */
[-CC-:B------:R-:W-:Y:S01]  /*bf80*/  FFMA.FTZ R126, R126, R141.reuse, R140.reuse ;  /* 0x0000008d7e7e7223 */ /* 0x180fe2000001008c */
[----:B------:R-:W-:Y:S01]  /*bf90*/  FFMA.FTZ R130, R130, R141, R140 ;  /* 0x0000008d82827223 */ /* 0x000fe2000001008c */
        /* <DEDUP_REMOVED lines=10> */
[-CC-:B------:R-:W-:Y:S01]  /*c040*/  FFMA.FTZ R116, R116, R141.reuse, R140.reuse ;  /* 0x0000008d74747223 */ /* 0x180fe2000001008c */
[-C--:B------:R-:W-:Y:S01]  /*c050*/  FFMA.FTZ R120, R120, R141.reuse, R140 ;  /* 0x0000008d78787223 */ /* 0x080fe2000001008c */
[----:B------:R-:W-:Y:S01]  /*c060*/  FMUL.FTZ R105, R105, UR6 ;  /* 0x0000000669697c20 */ /* 0x000fe20008410000 */
[----:B------:R-:W-:Y:S01]  /*c070*/  LOP3.LUT P6, RZ, R175, 0xff0000, RZ, 0xc0, !PT ;  /* 0x00ff0000afff7812 */ /* 0x000fe200078cc0ff */
[----:B------:R-:W-:Y:S01]  /*c080*/  FFMA.FTZ R130, R179, R130, R0 ;  /* 0x00000082b3827223 */ /* 0x000fe20000010000 */
[--C-:B------:R-:W-:Y:S01]  /*c090*/  HADD2.F32 R0, -RZ, R41.reuse.H0_H0 ;  /* 0x20000029ff007230 */ /* 0x100fe20000004100 */
[----:B------:R-:W-:Y:S01]  /*c0a0*/  LOP3.LUT P5, RZ, R175, 0xff, RZ, 0xc0, !PT ;  /* 0x000000ffafff7812 */ /* 0x000fe200078ac0ff */
[----:B------:R-:W-:Y:S01]  /*c0b0*/  FADD.FTZ R116, R117, -R116 ;  /* 0x8000007475747221 */ /* 0x000fe20000010000 */
[----:B------:R-:W-:Y:S01]  /*c0c0*/  FMUL.FTZ R130, R130, UR6 ;  /* 0x0000000682827c20 */ /* 0x000fe20008410000 */
[----:B------:R-:W-:Y:S02]  /*c0d0*/  HADD2.F32 R104, -RZ, R41.H1_H1 ;  /* 0x30000029ff687230 */ /* 0x000fe40000004100 */
[----:B------:R-:W-:Y:S01]  /*c0e0*/  FADD.FTZ R120, R121, -R120 ;  /* 0x8000007879787221 */ /* 0x000fe20000010000 */
[-CC-:B------:R-:W-:Y:S01]  /*c0f0*/  FFMA.FTZ R114, R114, R141.reuse, R140.reuse ;  /* 0x0000008d72727223 */ /* 0x180fe2000001008c */
[----:B------:R-:W-:Y:S01]  /*c100*/  FFMA.FTZ R112, R112, R141, R140 ;  /* 0x0000008d70707223 */ /* 0x000fe2000001008c */
[----:B------:R-:W-:Y:S01]  /*c110*/  FSEL R108, R107, RZ, P6 ;  /* 0x000000ff6b6c7208 */ /* 0x000fe20003000000 */
[----:B------:R-:W-:Y:S01]  /*c120*/  FFMA.FTZ R0, R179, R116, R0 ;  /* 0x00000074b3007223 */ /* 0x000fe20000010000 */
[C---:B------:R-:W-:Y:S01]  /*c130*/  FSEL R110, R105.reuse, RZ, P4 ;  /* 0x000000ff696e7208 */ /* 0x040fe20002000000 */
[--C-:B------:R-:W-:Y:S01]  /*c140*/  HADD2.F32 R107, -RZ, R40.reuse.H1_H1 ;  /* 0x30000028ff6b7230 */ /* 0x100fe20000004100 */
[----:B------:R-:W-:Y:S01]  /*c150*/  FSEL R106, R105, RZ, P5 ;  /* 0x000000ff696a7208 */ /* 0x000fe20002800000 */
[----:B------:R-:W-:Y:S01]  /*c160*/  HADD2.F32 R105, -RZ, R40.H0_H0 ;  /* 0x20000028ff697230 */ /* 0x000fe20000004100 */
[----:B------:R-:W-:Y:S01]  /*c170*/  FSEL R109, R130, RZ, P3 ;  /* 0x000000ff826d7208 */ /* 0x000fe20001800000 */
[----:B------:R-:W-:Y:S01]  /*c180*/  FFMA.FTZ R104, R179, R120, R104 ;  /* 0x00000078b3687223 */ /* 0x000fe20000010068 */
[----:B------:R-:W-:Y:S01]  /*c190*/  LOP3.LUT P3, RZ, R175, 0xff00, RZ, 0xc0, !PT ;  /* 0x0000ff00afff7812 */ /* 0x000fe2000786c0ff */
[----:B------:R-:W-:Y:S01]  /*c1a0*/  FADD.FTZ R114, R115, -R114 ;  /* 0x8000007273727221 */ /* 0x000fe20000010000 */
[----:B------:R-:W-:Y:S01]  /*c1b0*/  FADD.FTZ R112, R113, -R112 ;  /* 0x8000007071707221 */ /* 0x000fe20000010000 */
[----:B------:R-:W-:Y:S01]  /*c1c0*/  FMUL.FTZ R0, R0, UR6 ;  /* 0x0000000600007c20 */ /* 0x000fe20008410000 */
[----:B------:R-:W-:Y:S01]  /*c1d0*/  LOP3.LUT P6, RZ, R118, 0xff0000, RZ, 0xc0, !PT ;  /* 0x00ff000076ff7812 */ /* 0x000fe200078cc0ff */
[----:B------:R-:W-:Y:S01]  /*c1e0*/  FMUL.FTZ R104, R104, UR6 ;  /* 0x0000000668687c20 */ /* 0x000fe20008410000 */
[----:B------:R-:W-:Y:S01]  /*c1f0*/  FSEL R113, R130, RZ, P3 ;  /* 0x000000ff82717208 */ /* 0x000fe20001800000 */
[C---:B------:R-:W-:Y:S01]  /*c200*/  FFMA.FTZ R105, R179.reuse, R112, R105 ;  /* 0x00000070b3697223 */ /* 0x040fe20000010069 */
[----:B------:R-:W-:Y:S01]  /*c210*/  LOP3.LUT P1, RZ, R118, 0xff000000, RZ, 0xc0, !PT ;  /* 0xff00000076ff7812 */ /* 0x000fe2000782c0ff */
[----:B------:R-:W-:Y:S01]  /*c220*/  FFMA.FTZ R114, R179, R114, R107 ;  /* 0x00000072b3727223 */ /* 0x000fe2000001006b */
[----:B------:R-:W-:Y:S01]  /*c230*/  LOP3.LUT P3, RZ, R174, 0xff0000, RZ, 0xc0, !PT ;  /* 0x00ff0000aeff7812 */ /* 0x000fe2000786c0ff */
[----:B------:R-:W-:Y:S01]  /*c240*/  FMUL.FTZ R105, R105, UR6 ;  /* 0x0000000669697c20 */ /* 0x000fe20008410000 */
[----:B------:R-:W-:Y:S01]  /*c250*/  F2FP.F16.F32.PACK_AB R110, R109, R110 ;  /* 0x0000006e6d6e723e */ /* 0x000fe200000000ff */
[----:B------:R-:W-:Y:S01]  /*c260*/  FMUL.FTZ R114, R114, UR6 ;  /* 0x0000000672727c20 */ /* 0x000fe20008410000 */
        /* <DEDUP_REMOVED lines=8> */
[----:B------:R-:W-:Y:S02]  /*c2f0*/  F2FP.F16.F32.PACK_AB R107, R119, R108 ;  /* 0x0000006c776b723e */ /* 0x000fe400000000ff */
[----:B------:R-:W-:Y:S02]  /*c300*/  F2FP.F16.F32.PACK_AB R106, R113, R106 ;  /* 0x0000006a716a723e */ /* 0x000fe400000000ff */
[----:B------:R-:W-:Y:S02]  /*c310*/  FSEL R117, R104, RZ, P6 ;  /* 0x000000ff68757208 */ /* 0x000fe40003000000 */
        /* <DEDUP_REMOVED lines=10> */
.L_x_3731:
        /* <DEDUP_REMOVED lines=8> */
[----:B------:R-:W-:Y:S01]  /*c440*/  LOP3.LUT P6, RZ, R119, 0xff0000, RZ, 0xc0, !PT ;  /* 0x00ff000077ff7812 */ /* 0x000fe200078cc0ff */
        /* <DEDUP_REMOVED lines=10> */
[----:B------:R-:W-:Y:S01]  /*c4f0*/  FSEL R111, R0, RZ, P6 ;  /* 0x000000ff006f7208 */ /* 0x000fe20003000000 */
        /* <DEDUP_REMOVED lines=17> */
[----:B------:R-:W-:-:S02]  /*c610*/  FSEL R112, R100, RZ, P1 ;  /* 0x000000ff64707208 */ /* 0x000fc40000800000 */
[----:B------:R-:W-:Y:S01]  /*c620*/  FSEL R114, R100, RZ, P3 ;  /* 0x000000ff64727208 */ /* 0x000fe20001800000 */
[----:B------:R-:W-:Y:S01]  /*c630*/  FADD.FTZ R100, R115, -R104 ;  /* 0x8000006873647221 */ /* 0x000fe20000010000 */
[----:B------:R-:W-:Y:S01]  /*c640*/  FADD.FTZ R104, R121, -R120 ;  /* 0x8000007879687221 */ /* 0x000fe20000010000 */
[C---:B------:R-:W-:Y:S02]  /*c650*/  FSEL R109, R0.reuse, RZ, P4 ;  /* 0x000000ff006d7208 */ /* 0x040fe40002000000 */
[----:B------:R-:W-:Y:S01]  /*c660*/  LOP3.LUT P4, RZ, R175, 0xff00, RZ, 0xc0, !PT ;  /* 0x0000ff00afff7812 */ /* 0x000fe2000788c0ff */
[----:B------:R-:W-:Y:S01]  /*c670*/  FMUL.FTZ R104, R179, R104 ;  /* 0x00000068b3687220 */ /* 0x000fe20000410000 */
[----:B------:R-:W-:Y:S01]  /*c680*/  F2FP.F16.F32.PACK_AB R102, R105, R102 ;  /* 0x000000666966723e */ /* 0x000fe200000000ff */
[----:B------:R-:W-:Y:S01]  /*c690*/  FMUL.FTZ R100, R179, R100 ;  /* 0x00000064b3647220 */ /* 0x000fe20000410000 */
[----:B------:R-:W-:Y:S01]  /*c6a0*/  FSEL R105, R0, RZ, P4 ;  /* 0x000000ff00697208 */ /* 0x000fe20002000000 */
[----:B------:R-:W-:Y:S01]  /*c6b0*/  FMUL.FTZ R0, R101, UR6 ;  /* 0x0000000665007c20 */ /* 0x000fe20008410000 */
[----:B------:R-:W-:Y:S01]  /*c6c0*/  LOP3.LUT P1, RZ, R118, 0xff0000, RZ, 0xc0, !PT ;  /* 0x00ff000076ff7812 */ /* 0x000fe2000782c0ff */
[----:B------:R-:W-:Y:S01]  /*c6d0*/  FMUL.FTZ R179, R179, R140 ;  /* 0x0000008cb3b37220 */ /* 0x000fe20000410000 */
[----:B------:R-:W-:-:S02]  /*c6e0*/  LOP3.LUT P4, RZ, R174, 0xff0000, RZ, 0xc0, !PT ;  /* 0x00ff0000aeff7812 */ /* 0x000fc4000788c0ff */
[C---:B------:R-:W-:Y:S01]  /*c6f0*/  F2FP.F16.F32.PACK_AB R101, R104.reuse, R101 ;  /* 0x000000656865723e */ /* 0x040fe200000000ff */
[----:B------:R-:W-:Y:S01]  /*c700*/  FMUL.FTZ R104, R104, UR6 ;  /* 0x0000000668687c20 */ /* 0x000fe20008410000 */
[----:B------:R-:W-:Y:S02]  /*c710*/  LOP3.LUT P3, RZ, R118, 0xff000000, RZ, 0xc0, !PT ;  /* 0xff00000076ff7812 */ /* 0x000fe4000786c0ff */
[----:B------:R-:W-:Y:S02]  /*c720*/  F2FP.F16.F32.PACK_AB R106, R105, R106 ;  /* 0x0000006a696a723e */ /* 0x000fe400000000ff */
[----:B------:R-:W-:Y:S02]  /*c730*/  F2FP.F16.F32.PACK_AB R110, R109, R110 ;  /* 0x0000006e6d6e723e */ /* 0x000fe400000000ff */
[C---:B------:R-:W-:Y:S02]  /*c740*/  FSEL R109, R0.reuse, RZ, P1 ;  /* 0x000000ff006d7208 */ /* 0x040fe40000800000 */
[----:B------:R-:W-:Y:S01]  /*c750*/  FSEL R105, R0, RZ, P4 ;  /* 0x000000ff00697208 */ /* 0x000fe20002000000 */
[----:B------:R-:W-:Y:S01]  /*c760*/  FMUL.FTZ R0, R100, UR6 ;  /* 0x0000000664007c20 */ /* 0x000fe20008410000 */
[----:B------:R-:W-:-:S02]  /*c770*/  F2FP.F16.F32.PACK_AB R111, R112, R111 ;  /* 0x0000006f706f723e */ /* 0x000fc400000000ff */
[----:B------:R-:W-:Y:S01]  /*c780*/  F2FP.F16.F32.PACK_AB R100, R100, R179 ;  /* 0x000000b36464723e */ /* 0x000fe200000000ff */
[----:B------:R-:W-:Y:S01]  /*c790*/  FMUL.FTZ R179, R179, UR6 ;  /* 0x00000006b3b37c20 */ /* 0x000fe20008410000 */
[----:B------:R-:W-:Y:S02]  /*c7a0*/  LOP3.LUT P1, RZ, R174, 0xff000000, RZ, 0xc0, !PT ;  /* 0xff000000aeff7812 */ /* 0x000fe4000782c0ff */
        /* <DEDUP_REMOVED lines=17> */
.L_x_3734:
        /* <DEDUP_REMOVED lines=23> */
[----:B------:R-:W-:Y:S01]  /*ca30*/  ISETP.GE.U32.AND P1, PT, R174, RZ, PT ;  /* 0x000000ffae00720c */ /* 0x000fe20003f26070 */
[----:B------:R-:W-:Y:S01]  /*ca40*/  FADD.FTZ R120, R121, -R120 ;  /* 0x8000007879787221 */ /* 0x000fe20000010000 */
[-CC-:B------:R-:W-:Y:S01]  /*ca50*/  FFMA.FTZ R114, R114, R141.reuse, R140.reuse ;  /* 0x0000008d72727223 */ /* 0x180fe2000001008c */
        /* <DEDUP_REMOVED lines=9> */
[----:B------:R-:W-:Y:S01]  /*caf0*/  LOP3.LUT P5, RZ, R175, 0xff, RZ, 0xc0, !PT ;  /* 0x000000ffafff7812 */ /* 0x000fe200078ac0ff */
[----:B------:R-:W-:Y:S01]  /*cb00*/  FADD.FTZ R112, R113, -R112 ;  /* 0x8000007071707221 */ /* 0x000fe20000010000 */
[C---:B------:R-:W-:Y:S01]  /*cb10*/  ISETP.GE.U32.AND.EX P1, PT, R175.reuse, 0x1000000, PT, P1 ;  /* 0x01000000af00780c */ /* 0x040fe20003f26110 */
        /* <DEDUP_REMOVED lines=9> */
[----:B------:R-:W-:Y:S01]  /*cbb0*/  FSEL R106, R126, RZ, P5 ;  /* 0x000000ff7e6a7208 */ /* 0x000fe20002800000 */
[----:B------:R-:W-:Y:S01]  /*cbc0*/  FMUL.FTZ R112, R112, UR6 ;  /* 0x0000000670707c20 */ /* 0x000fe20008410000 */
[----:B------:R-:W-:-:S02]  /*cbd0*/  FSEL R109, R130, RZ, P3 ;  /* 0x000000ff826d7208 */ /* 0x000fc40001800000 */
[C---:B------:R-:W-:Y:S02]  /*cbe0*/  LOP3.LUT P6, RZ, R118.reuse, 0xff0000, RZ, 0xc0, !PT ;  /* 0x00ff000076ff7812 */ /* 0x040fe400078cc0ff */
[----:B------:R-:W-:Y:S02]  /*cbf0*/  LOP3.LUT P1, RZ, R118, 0xff000000, RZ, 0xc0, !PT ;  /* 0xff00000076ff7812 */ /* 0x000fe4000782c0ff */
[----:B------:R-:W-:Y:S02]  /*cc00*/  LOP3.LUT P3, RZ, R174, 0xff0000, RZ, 0xc0, !PT ;  /* 0x00ff0000aeff7812 */ /* 0x000fe4000786c0ff */
[----:B------:R-:W-:Y:S02]  /*cc10*/  F2FP.F16.F32.PACK_AB R111, R0, R111 ;  /* 0x0000006f006f723e */ /* 0x000fe400000000ff */
[----:B------:R-:W-:Y:S02]  /*cc20*/  F2FP.F16.F32.PACK_AB R106, R109, R106 ;  /* 0x0000006a6d6a723e */ /* 0x000fe400000000ff */
[----:B------:R-:W-:-:S02]  /*cc30*/  F2FP.F16.F32.PACK_AB R110, R105, R110 ;  /* 0x0000006e696e723e */ /* 0x000fc400000000ff */
        /* <DEDUP_REMOVED lines=19> */
.L_x_3730:
[----:B------:R-:W-:Y:S05]  /*cd70*/  @!P1 BRA `(.L_x_3735) ;  /* 0x0000000800049947 */ /* 0x000fea0003800000 */
[----:B------:R-:W-:Y:S05]  /*cd80*/  @!P2 BRA `(.L_x_3736) ;  /* 0x000000040008a947 */ /* 0x000fea0003800000 */
[-CC-:B------:R-:W-:Y:S01]  /*cd90*/  FFMA.FTZ R126, R126, R141.reuse, R140.reuse ;  /* 0x0000008d7e7e7223 */ /* 0x180fe2000001008c */
[-CC-:B------:R-:W-:Y:S01]  /*cda0*/  FFMA.FTZ R134, R134, R141.reuse, R140.reuse ;  /* 0x0000008d86867223 */ /* 0x180fe2000001008c */
[--C-:B------:R-:W-:Y:S02]  /*cdb0*/  HADD2.F32 R0, -RZ, R43.reuse.H1_H1 ;  /* 0x3000002bff007230 */ /* 0x100fe40000004100 */
[-C--:B------:R-:W-:Y:S01]  /*cdc0*/  FFMA.FTZ R132, R132, R141.reuse, R140 ;  /* 0x0000008d84847223 */ /* 0x080fe2000001008c */
[--C-:B0-----:R-:W-:Y:S02]  /*cdd0*/  HADD2.F32 R101, -RZ, R42.reuse.H0_H0 ;  /* 0x2000002aff657230 */ /* 0x101fe40000004100 */
[----:B------:R-:W-:Y:S01]  /*cde0*/  FADD.FTZ R126, R127, -R126 ;  /* 0x8000007e7f7e7221 */ /* 0x000fe20000010000 */
[----:B------:R-:W-:Y:S01]  /*cdf0*/  FADD.FTZ R134, R135, -R134 ;  /* 0x8000008687867221 */ /* 0x000fe20000010000 */
[----:B------:R-:W-:Y:S02]  /*ce00*/  HADD2.F32 R103, -RZ, R43.H0_H0 ;  /* 0x2000002bff677230 */ /* 0x000fe40000004100 */
[----:B------:R-:W-:Y:S01]  /*ce10*/  FADD.FTZ R132, R133, -R132 ;  /* 0x8000008485847221 */ /* 0x000fe20000010000 */
[C---:B------:R-:W-:Y:S01]  /*ce20*/  FFMA.FTZ R102, R179.reuse, R126, R101 ;  /* 0x0000007eb3667223 */ /* 0x040fe20000010065 */
[C---:B------:R-:W-:Y:S01]  /*ce30*/  FFMA.FTZ R123, R179.reuse, R134, R0 ;  /* 0x00000086b37b7223 */ /* 0x040fe20000010000 */
[----:B------:R-:W-:Y:S01]  /*ce40*/  ISETP.GE.U32.AND P1, PT, R118, RZ, PT ;  /* 0x000000ff7600720c */ /* 0x000fe20003f26070 */
[----:B------:R-:W-:Y:S01]  /*ce50*/  FFMA.FTZ R132, R179, R132, R103 ;  /* 0x00000084b3847223 */ /* 0x000fe20000010067 */
[----:B------:R-:W-:Y:S01]  /*ce60*/  FMUL.FTZ R0, R102, UR6 ;  /* 0x0000000666007c20 */ /* 0x000fe20008410000 */
[----:B------:R-:W-:Y:S01]  /*ce70*/  FMUL.FTZ R101, R123, UR6 ;  /* 0x000000067b657c20 */ /* 0x000fe20008410000 */
[C---:B------:R-:W-:Y:S01]  /*ce80*/  LOP3.LUT P4, RZ, R119.reuse, 0xff, RZ, 0xc0, !PT ;  /* 0x000000ff77ff7812 */ /* 0x040fe2000788c0ff */
[-CC-:B------:R-:W-:Y:S01]  /*ce90*/  FFMA.FTZ R116, R116, R141.reuse, R140.reuse ;  /* 0x0000008d74747223 */ /* 0x180fe2000001008c */
[----:B------:R-:W-:Y:S01]  /*cea0*/  ISETP.GE.U32.AND.EX P1, PT, R119, 0x1000000, PT, P1 ;  /* 0x010000007700780c */ /* 0x000fe20003f26110 */
[-CC-:B------:R-:W-:Y:S01]  /*ceb0*/  FFMA.FTZ R120, R120, R141.reuse, R140.reuse ;  /* 0x0000008d78787223 */ /* 0x180fe2000001008c */
[-CC-:B------:R-:W-:Y:S01]  /*cec0*/  FFMA.FTZ R130, R130, R141.reuse, R140.reuse ;  /* 0x0000008d82827223 */ /* 0x180fe2000001008c */
[-CC-:B------:R-:W-:Y:S01]  /*ced0*/  FFMA.FTZ R112, R112, R141.reuse, R140.reuse ;  /* 0x0000008d70707223 */ /* 0x180fe2000001008c */
[----:B------:R-:W-:Y:S01]  /*cee0*/  FFMA.FTZ R114, R114, R141, R140 ;  /* 0x0000008d72727223 */ /* 0x000fe2000001008c */
[----:B------:R-:W-:Y:S01]  /*cef0*/  FMUL.FTZ R100, R132, UR6 ;  /* 0x0000000684647c20 */ /* 0x000fe20008410000 */
[----:B------:R-:W-:Y:S01]  /*cf00*/  FSEL R122, R101, RZ, P1 ;  /* 0x000000ff657a7208 */ /* 0x000fe20000800000 */
[--C-:B------:R-:W-:Y:S01]  /*cf10*/  HADD2.F32 R109, -RZ, R41.reuse.H0_H0 ;  /* 0x20000029ff6d7230 */ /* 0x100fe20000004100 */
[----:B------:R-:W-:Y:S01]  /*cf20*/  FSEL R110, R0, RZ, P4 ;  /* 0x000000ff006e7208 */ /* 0x000fe20002000000 */
[----:B------:R-:W-:Y:S01]  /*cf30*/  HADD2.F32 R0, -RZ, R42.H1_H1 ;  /* 0x3000002aff007230 */ /* 0x000fe20000004100 */
[----:B------:R-:W-:Y:S01]  /*cf40*/  LOP3.LUT P5, RZ, R119, 0xff0000, RZ, 0xc0, !PT ;  /* 0x00ff000077ff7812 */ /* 0x000fe200078ac0ff */
[----:B------:R-:W-:-:S02]  /*cf50*/  HADD2.F32 R111, -RZ, R41.H1_H1 ;  /* 0x30000029ff6f7230 */ /* 0x000fc40000004100 */
[----:B------:R-:W-:Y:S01]  /*cf60*/  FADD.FTZ R116, R117, -R116 ;  /* 0x8000007475747221 */ /* 0x000fe20000010000 */
[--C-:B------:R-:W-:Y:S02]  /*cf70*/  HADD2.F32 R101, -RZ, R40.reuse.H0_H0 ;  /* 0x20000028ff657230 */ /* 0x100fe40000004100 */
[----:B------:R-:W-:Y:S01]  /*cf80*/  FADD.FTZ R120, R121, -R120 ;  /* 0x8000007879787221 */ /* 0x000fe20000010000 */
[----:B------:R-:W-:Y:S01]  /*cf90*/  FADD.FTZ R130, R131, -R130 ;  /* 0x8000008283827221 */ /* 0x000fe20000010000 */
[----:B------:R-:W-:Y:S01]  /*cfa0*/  FADD.FTZ R112, R113, -R112 ;  /* 0x8000007071707221 */ /* 0x000fe20000010000 */
[----:B------:R-:W-:Y:S02]  /*cfb0*/  HADD2.F32 R103, -RZ, R40.H1_H1 ;  /* 0x30000028ff677230 */ /* 0x000fe40000004100 */
[----:B------:R-:W-:Y:S01]  /*cfc0*/  FADD.FTZ R114, R115, -R114 ;  /* 0x8000007273727221 */ /* 0x000fe20000010000 */
[----:B------:R-:W-:Y:S01]  /*cfd0*/  LOP3.LUT P3, RZ, R119, 0xff00, RZ, 0xc0, !PT ;  /* 0x0000ff0077ff7812 */ /* 0x000fe2000786c0ff */
[C---:B------:R-:W-:Y:S01]  /*cfe0*/  FFMA.FTZ R113, R179.reuse, R130, R0 ;  /* 0x00000082b3717223 */ /* 0x040fe20000010000 */
[----:B------:R-:W-:Y:S01]  /*cff0*/  FSEL R119, R100, RZ, P5 ;  /* 0x000000ff64777208 */ /* 0x000fe20002800000 */
[C---:B------:R-:W-:Y:S01]  /*d000*/  FFMA.FTZ R109, R179.reuse, R116, R109 ;  /* 0x00000074b36d7223 */ /* 0x040fe2000001006d */
[C---:B------:R-:W-:Y:S01]  /*d010*/  FFMA.FTZ R120, R179.reuse, R120, R111 ;  /* 0x00000078b3787223 */ /* 0x040fe2000001006f */
[C---:B------:R-:W-:Y:S01]  /*d020*/  FFMA.FTZ R100, R179.reuse, R112, R101 ;  /* 0x00000070b3647223 */ /* 0x040fe20000010065 */
[----:B------:R-:W-:Y:S01]  /*d030*/  FFMA.FTZ R179, R179, R114, R103 ;  /* 0x00000072b3b37223 */ /* 0x000fe20000010067 */
[----:B------:R-:W-:Y:S01]  /*d040*/  F2FP.F16.F32.PACK_AB R102, R113, R102 ;  /* 0x000000667166723e */ /* 0x000fe200000000ff */
[----:B------:R-:W-:Y:S01]  /*d050*/  FMUL.FTZ R108, R109, UR6 ;  /* 0x000000066d6c7c20 */ /* 0x000fe20008410000 */
[----:B------:R-:W-:Y:S01]  /*d060*/  F2FP.F16.F32.PACK_AB R101, R120, R109 ;  /* 0x0000006d7865723e */ /* 0x000fe200000000ff */
[----:B------:R-:W-:Y:S01]  /*d070*/  FMUL.FTZ R0, R100, UR6 ;  /* 0x0000000664007c20 */ /* 0x000fe20008410000 */
[----:B------:R-:W-:Y:S01]  /*d080*/  FMUL.FTZ R120, R120, UR6 ;  /* 0x0000000678787c20 */ /* 0x000fe20008410000 */
[----:B------:R-:W-:Y:S01]  /*d090*/  F2FP.F16.F32.PACK_AB R100, R179, R100 ;  /* 0x00000064b364723e */ /* 0x000fe200000000ff */
        /* <DEDUP_REMOVED lines=17> */
.L_x_3736:
[-CC-:B------:R-:W-:Y:S01]  /*d1b0*/  FFMA.FTZ R134, R134, R141.reuse, R140.reuse ;  /* 0x0000008d86867223 */ /* 0x180fe2000001008c */
[-CC-:B------:R-:W-:Y:S01]  /*d1c0*/  FFMA.FTZ R126, R126, R141.reuse, R140.reuse ;  /* 0x0000008d7e7e7223 */ /* 0x180fe2000001008c */
[-C--:B------:R-:W-:Y:S01]  /*d1d0*/  FFMA.FTZ R132, R132, R141.reuse, R140 ;  /* 0x0000008d84847223 */ /* 0x080fe2000001008c */
[--C-:B------:R-:W-:Y:S02]  /*d1e0*/  HADD2.F32 R0, -RZ, R43.reuse.H1_H1 ;  /* 0x3000002bff007230 */ /* 0x100fe40000004100 */
[----:B------:R-:W-:Y:S01]  /*d1f0*/  FADD.FTZ R134, R135, -R134 ;  /* 0x8000008687867221 */ /* 0x000fe20000010000 */
[----:B0-----:R-:W-:Y:S02]  /*d200*/  HADD2.F32 R111, -RZ, R43.H0_H0 ;  /* 0x2000002bff6f7230 */ /* 0x001fe40000004100 */
[----:B------:R-:W-:Y:S01]  /*d210*/  FADD.FTZ R126, R127, -R126 ;  /* 0x8000007e7f7e7221 */ /* 0x000fe20000010000 */
[--C-:B------:R-:W-:Y:S02]  /*d220*/  HADD2.F32 R109, -RZ, R42.reuse.H0_H0 ;  /* 0x2000002aff6d7230 */ /* 0x100fe40000004100 */
[----:B------:R-:W-:Y:S01]  /*d230*/  FADD.FTZ R132, R133, -R132 ;  /* 0x8000008485847221 */ /* 0x000fe20000010000 */
[C---:B------:R-:W-:Y:S01]  /*d240*/  FFMA.FTZ R0, R179.reuse, R134, R0 ;  /* 0x00000086b3007223 */ /* 0x040fe20000010000 */
[----:B------:R-:W-:Y:S01]  /*d250*/  ISETP.GE.U32.AND P1, PT, R118, RZ, PT ;  /* 0x000000ff7600720c */ /* 0x000fe20003f26070 */
[-CC-:B------:R-:W-:Y:S01]  /*d260*/  FFMA.FTZ R112, R112, R141.reuse, R140.reuse ;  /* 0x0000008d70707223 */ /* 0x180fe2000001008c */
[C---:B------:R-:W-:Y:S01]  /*d270*/  FFMA.FTZ R111, R179.reuse, R132, R111 ;  /* 0x00000084b36f7223 */ /* 0x040fe2000001006f */
[----:B------:R-:W-:Y:S01]  /*d280*/  FFMA.FTZ R109, R179, R126, R109 ;  /* 0x0000007eb36d7223 */ /* 0x000fe2000001006d */
[----:B------:R-:W-:Y:S01]  /*d290*/  FMUL.FTZ R0, R0, UR6 ;  /* 0x0000000600007c20 */ /* 0x000fe20008410000 */
[----:B------:R-:W-:Y:S01]  /*d2a0*/  ISETP.GE.U32.AND.EX P1, PT, R119, 0x1000000, PT, P1 ;  /* 0x010000007700780c */ /* 0x000fe20003f26110 */
[----:B------:R-:W-:Y:S01]  /*d2b0*/  FMUL.FTZ R111, R111, UR6 ;  /* 0x000000066f6f7c20 */ /* 0x000fe20008410000 */
[----:B------:R-:W-:Y:S01]  /*d2c0*/  FMUL.FTZ R109, R109, UR6 ;  /* 0x000000066d6d7c20 */ /* 0x000fe20008410000 */
[-CC-:B------:R-:W-:Y:S01]  /*d2d0*/  FFMA.FTZ R114, R114, R141.reuse, R140.reuse ;  /* 0x0000008d72727223 */ /* 0x180fe2000001008c */
[-CC-:B------:R-:W-:Y:S01]  /*d2e0*/  FFMA.FTZ R130, R130, R141.reuse, R140.reuse ;  /* 0x0000008d82827223 */ /* 0x180fe2000001008c */
[C---:B------:R-:W-:Y:S01]  /*d2f0*/  LOP3.LUT P5, RZ, R119.reuse, 0xff0000, RZ, 0xc0, !PT ;  /* 0x00ff000077ff7812 */ /* 0x040fe200078ac0ff */
[-CC-:B------:R-:W-:Y:S01]  /*d300*/  FFMA.FTZ R116, R116, R141.reuse, R140.reuse ;  /* 0x0000008d74747223 */ /* 0x180fe2000001008c */
[----:B------:R-:W-:Y:S01]  /*d310*/  LOP3.LUT P4, RZ, R119, 0xff, RZ, 0xc0, !PT ;  /* 0x000000ff77ff7812 */ /* 0x000fe2000788c0ff */
[----:B------:R-:W-:Y:S01]  /*d320*/  FFMA.FTZ R120, R120, R141, R140 ;  /* 0x0000008d78787223 */ /* 0x000fe2000001008c */
[----:B------:R-:W-:Y:S01]  /*d330*/  FSEL R122, R0, RZ, P1 ;  /* 0x000000ff007a7208 */ /* 0x000fe20000800000 */
[----:B------:R-:W-:Y:S01]  /*d340*/  FADD.FTZ R112, R113, -R112 ;  /* 0x8000007071707221 */ /* 0x000fe20000010000 */
[----:B------:R-:W-:Y:S01]  /*d350*/  LOP3.LUT P3, RZ, R119, 0xff00, RZ, 0xc0, !PT ;  /* 0x0000ff0077ff7812 */ /* 0x000fe2000786c0ff */
        /* <DEDUP_REMOVED lines=9> */
[--C-:B------:R-:W-:Y:S02]  /*d3f0*/  HADD2.F32 R109, -RZ, R40.reuse.H0_H0 ;  /* 0x20000028ff6d7230 */ /* 0x100fe40000004100 */
[C---:B------:R-:W-:Y:S01]  /*d400*/  FFMA.FTZ R0, R179.reuse, R130, R0 ;  /* 0x00000082b3007223 */ /* 0x040fe20000010000 */
[----:B------:R-:W-:Y:S02]  /*d410*/  HADD2.F32 R111, -RZ, R40.H1_H1 ;  /* 0x30000028ff6f7230 */ /* 0x000fe40000004100 */
[C---:B------:R-:W-:Y:S01]  /*d420*/  FFMA.FTZ R113, R179.reuse, R116, R113 ;  /* 0x00000074b3717223 */ /* 0x040fe20000010071 */
[C---:B------:R-:W-:Y:S01]  /*d430*/  FFMA.FTZ R115, R179.reuse, R120, R115 ;  /* 0x00000078b3737223 */ /* 0x040fe20000010073 */
[C---:B------:R-:W-:Y:S01]  /*d440*/  FFMA.FTZ R109, R179.reuse, R112, R109 ;  /* 0x00000070b36d7223 */ /* 0x040fe2000001006d */
[----:B------:R-:W-:Y:S01]  /*d450*/  FMUL.FTZ R0, R0, UR6 ;  /* 0x0000000600007c20 */ /* 0x000fe20008410000 */
[----:B------:R-:W-:Y:S01]  /*d460*/  FFMA.FTZ R111, R179, R114, R111 ;  /* 0x00000072b36f7223 */ /* 0x000fe2000001006f */
[----:B------:R-:W-:Y:S01]  /*d470*/  FMUL.FTZ R113, R113, UR6 ;  /* 0x0000000671717c20 */ /* 0x000fe20008410000 */
[C---:B------:R-:W-:Y:S01]  /*d480*/  LOP3.LUT P6, RZ, R118.reuse, 0xff0000, RZ, 0xc0, !PT ;  /* 0x00ff000076ff7812 */ /* 0x040fe200078cc0ff */
        /* <DEDUP_REMOVED lines=16> */
.L_x_3735:
        /* <DEDUP_REMOVED lines=10> */
[C---:B0-----:R-:W-:Y:S01]  /*d630*/  FMUL.FTZ R103, R179.reuse, R132 ;  /* 0x00000084b3677220 */ /* 0x041fe20000410000 */
[-CC-:B------:R-:W-:Y:S01]  /*d640*/  FFMA.FTZ R120, R120, R141.reuse, R140.reuse ;  /* 0x0000008d78787223 */ /* 0x180fe2000001008c */
[-CC-:B------:R-:W-:Y:S01]  /*d650*/  FFMA.FTZ R114, R114, R141.reuse, R140.reuse ;  /* 0x0000008d72727223 */ /* 0x180fe2000001008c */
[-CC-:B------:R-:W-:Y:S01]  /*d660*/  FFMA.FTZ R130, R130, R141.reuse, R140.reuse ;  /* 0x0000008d82827223 */ /* 0x180fe2000001008c */
[----:B------:R-:W-:Y:S01]  /*d670*/  FFMA.FTZ R112, R112, R141, R140 ;  /* 0x0000008d70707223 */ /* 0x000fe2000001008c */
[----:B------:R-:W-:Y:S01]  /*d680*/  FMUL.FTZ R101, R134, UR6 ;  /* 0x0000000686657c20 */ /* 0x000fe20008410000 */
[----:B------:R-:W-:Y:S01]  /*d690*/  FMUL.FTZ R102, R179, R126 ;  /* 0x0000007eb3667220 */ /* 0x000fe20000410000 */
[----:B------:R-:W-:Y:S01]  /*d6a0*/  ISETP.GE.U32.AND.EX P1, PT, R119, 0x1000000, PT, P1 ;  /* 0x010000007700780c */ /* 0x000fe20003f26110 */
[----:B------:R-:W-:Y:S01]  /*d6b0*/  FMUL.FTZ R100, R103, UR6 ;  /* 0x0000000667647c20 */ /* 0x000fe20008410000 */
[----:B------:R-:W-:Y:S01]  /*d6c0*/  LOP3.LUT P5, RZ, R119, 0xff0000, RZ, 0xc0, !PT ;  /* 0x00ff000077ff7812 */ /* 0x000fe200078ac0ff */
[----:B------:R-:W-:Y:S01]  /*d6d0*/  FADD.FTZ R116, R117, -R116 ;  /* 0x8000007475747221 */ /* 0x000fe20000010000 */
[----:B------:R-:W-:Y:S01]  /*d6e0*/  FADD.FTZ R120, R121, -R120 ;  /* 0x8000007879787221 */ /* 0x000fe20000010000 */
[----:B------:R-:W-:Y:S01]  /*d6f0*/  FADD.FTZ R114, R115, -R114 ;  /* 0x8000007273727221 */ /* 0x000fe20000010000 */
[----:B------:R-:W-:Y:S01]  /*d700*/  FADD.FTZ R130, R131, -R130 ;  /* 0x8000008283827221 */ /* 0x000fe20000010000 */
[----:B------:R-:W-:Y:S01]  /*d710*/  FADD.FTZ R112, R113, -R112 ;  /* 0x8000007071707221 */ /* 0x000fe20000010000 */
[C---:B------:R-:W-:Y:S01]  /*d720*/  LOP3.LUT P4, RZ, R119.reuse, 0xff, RZ, 0xc0, !PT ;  /* 0x000000ff77ff7812 */ /* 0x040fe2000788c0ff */
[----:B------:R-:W-:Y:S01]  /*d730*/  FMUL.FTZ R0, R102, UR6 ;  /* 0x0000000666007c20 */ /* 0x000fe20008410000 */
[----:B------:R-:W-:Y:S01]  /*d740*/  LOP3.LUT P3, RZ, R119, 0xff00, RZ, 0xc0, !PT ;  /* 0x0000ff0077ff7812 */ /* 0x000fe2000786c0ff */
[----:B------:R-:W-:Y:S01]  /*d750*/  FMUL.FTZ R120, R179, R120 ;  /* 0x00000078b3787220 */ /* 0x000fe20000410000 */
[----:B------:R-:W-:Y:S01]  /*d760*/  FSEL R122, R101, RZ, P1 ;  /* 0x000000ff657a7208 */ /* 0x000fe20000800000 */
[C---:B------:R-:W-:Y:S01]  /*d770*/  FMUL.FTZ R101, R179.reuse, R116 ;  /* 0x00000074b3657220 */ /* 0x040fe20000410000 */
[----:B------:R-:W-:Y:S01]  /*d780*/  FSEL R119, R100, RZ, P5 ;  /* 0x000000ff64777208 */ /* 0x000fe20002800000 */
[C---:B------:R-:W-:Y:S01]  /*d790*/  FMUL.FTZ R109, R179.reuse, R114 ;  /* 0x00000072b36d7220 */ /* 0x040fe20000410000 */
[C---:B------:R-:W-:Y:S01]  /*d7a0*/  FMUL.FTZ R111, R179.reuse, R130 ;  /* 0x00000082b36f7220 */ /* 0x040fe20000410000 */
[----:B------:R-:W-:Y:S01]  /*d7b0*/  FMUL.FTZ R100, R179, R112 ;  /* 0x00000070b3647220 */ /* 0x000fe20000410000 */
[----:B------:R-:W-:Y:S01]  /*d7c0*/  FSEL R110, R0, RZ, P4 ;  /* 0x000000ff006e7208 */ /* 0x000fe20002000000 */
[----:B------:R-:W-:Y:S01]  /*d7d0*/  FMUL.FTZ R108, R101, UR6 ;  /* 0x00000006656c7c20 */ /* 0x000fe20008410000 */
[----:B------:R-:W-:Y:S01]  /*d7e0*/  F2FP.F16.F32.PACK_AB R101, R120, R101 ;  /* 0x000000657865723e */ /* 0x000fe200000000ff */
[----:B------:R-:W-:Y:S01]  /*d7f0*/  FMUL.FTZ R0, R100, UR6 ;  /* 0x0000000664007c20 */ /* 0x000fe20008410000 */
[----:B------:R-:W-:Y:S01]  /*d800*/  F2FP.F16.F32.PACK_AB R102, R111, R102 ;  /* 0x000000666f66723e */ /* 0x000fe200000000ff */
        /* <DEDUP_REMOVED lines=19> */
.L_x_3737:
        /* <DEDUP_REMOVED lines=53> */
.L_x_3733:
        /* <DEDUP_REMOVED lines=13> */
.L_x_3696:
        /* <DEDUP_REMOVED lines=76> */
.L_x_3695:
[----:B------:R-:W-:Y:S05]  /*e220*/  BSYNC B0 ;  /* 0x0000000000007941 */ /* 0x000fea0003800000 */
.L_x_3694:
        /* <DEDUP_REMOVED lines=118> */
[----:B------:R-:W4:Y:S04]  /*e990*/  LDS R33, [R6+0x1800] ;  /* 0x0018000006217984 */ /* 0x000f280000000800 */
[----:B------:R-:W4:Y:S04]  /*e9a0*/  LDS R17, [R6+0x2a00] ;  /* 0x002a000006117984 */ /* 0x000f280000000800 */
[----:B------:R-:W4:Y:S04]  /*e9b0*/  LDS R44, [R6] ;  /* 0x00000000062c7984 */ /* 0x000f280000000800 */
[----:B------:R-:W4:Y:S04]  /*e9c0*/  LDS R15, [R6+0x1400] ;  /* 0x00140000060f7984 */ /* 0x000f280000000800 */
[----:B------:R-:W4:Y:S04]  /*e9d0*/  LDS R14, [R6+0x2800] ;  /* 0x00280000060e7984 */ /* 0x000f280000000800 */
[----:B------:R-:W4:Y:S04]  /*e9e0*/  LDS R16, [R6+0x2c00] ;  /* 0x002c000006107984 */ /* 0x000f280000000800 */
[----:B------:R-:W4:Y:S04]  /*e9f0*/  LDS R19, [R6+0x3c00] ;  /* 0x003c000006137984 */ /* 0x000f280000000800 */
[----:B------:R-:W4:Y:S01]  /*ea00*/  LDS R23, [R6+0x3e00] ;  /* 0x003e000006177984 */ /* 0x000f220000000800 */
[----:B-1----:R-:W-:Y:S01]  /*ea10*/  FADD.FTZ R0, RZ, R13 ;  /* 0x0000000dff007221 */ /* 0x002fe20000010000 */
[----:B------:R-:W-:Y:S01]  /*ea20*/  FADD.FTZ R13, R5, R72 ;  /* 0x00000048050d7221 */ /* 0x000fe20000010000 */
[----:B0-----:R-:W-:Y:S01]  /*ea30*/  IMAD R5, R18, UR4, RZ ;  /* 0x0000000412057c24 */ /* 0x001fe2000f8e02ff */
[----:B------:R-:W0:Y:S01]  /*ea40*/  LDS R25, [R6+0x4000] ;  /* 0x0040000006197984 */ /* 0x000e220000000800 */
[----:B--2---:R-:W-:-:S03]  /*ea50*/  FADD.FTZ R12, RZ, R12 ;  /* 0x0000000cff0c7221 */ /* 0x004fc60000010000 */
[----:B------:R-:W1:Y:S01]  /*ea60*/  LDS R8, [R6+0x800] ;  /* 0x0008000006087984 */ /* 0x000e620000000800 */
[----:B---3--:R-:W-:Y:S01]  /*ea70*/  FADD.FTZ R12, R12, R37 ;  /* 0x000000250c0c7221 */ /* 0x008fe20000010000 */
[----:B------:R-:W-:Y:S01]  /*ea80*/  IADD3 R5, P0, PT, R5, R88, RZ ;  /* 0x0000005805057210 */ /* 0x000fe20007f1e0ff */
[----:B----4-:R-:W-:Y:S01]  /*ea90*/  FADD.FTZ R33, R0, R33 ;  /* 0x0000002100217221 */ /* 0x010fe20000010000 */
[----:B------:R-:W2:Y:S02]  /*eaa0*/  LDS R10, [R6+0xa00] ;  /* 0x000a0000060a7984 */ /* 0x000ea40000000800 */
[----:B------:R-:W-:Y:S01]  /*eab0*/  IADD3.X R2, PT, PT, RZ, RZ, RZ, P0, !PT ;  /* 0x000000ffff027210 */ /* 0x000fe200007fe4ff */
[----:B------:R-:W-:Y:S01]  /*eac0*/  FADD.FTZ R12, R12, R17 ;  /* 0x000000110c0c7221 */ /* 0x000fe20000010000 */
[----:B------:R-:W3:Y:S01]  /*ead0*/  LDS R0, [R6+0x600] ;  /* 0x0006000006007984 */ /* 0x000ee20000000800 */
[----:B------:R-:W-:Y:S01]  /*eae0*/  SHF.L.U32 R4, R5, 0x2, RZ ;  /* 0x0000000205047819 */ /* 0x000fe200000006ff */
[----:B------:R-:W-:-:S02]  /*eaf0*/  FADD.FTZ R44, RZ, R44 ;  /* 0x0000002cff2c7221 */ /* 0x000fc40000010000 */
[----:B------:R-:W4:Y:S01]  /*eb00*/  LDS R17, [R6+0x1a00] ;  /* 0x001a000006117984 */ /* 0x000f220000000800 */
[----:B------:R-:W-:Y:S01]  /*eb10*/  SHF.L.U64.HI R5, R5, 0x2, R2 ;  /* 0x0000000205057819 */ /* 0x000fe20000010202 */
[----:B------:R-:W-:Y:S02]  /*eb20*/  FADD.FTZ R15, R44, R15 ;  /* 0x0000000f2c0f7221 */ /* 0x000fe40000010000 */
[----:B------:R-:W4:Y:S01]  /*eb30*/  LDS R31, [R6+0x2e00] ;  /* 0x002e0000061f7984 */ /* 0x000f220000000800 */
[C---:B------:R-:W-:Y:S01]  /*eb40*/  IADD3 R2, P0, PT, R4.reuse, UR18, RZ ;  /* 0x0000001204027c10 */ /* 0x040fe2000ff1e0ff */
[----:B------:R-:W-:Y:S02]  /*eb50*/  FADD.FTZ R14, R15, R14 ;  /* 0x0000000e0f0e7221 */ /* 0x000fe40000010000 */
[----:B------:R-:W4:Y:S01]  /*eb60*/  LDS R49, [R6+0x4200] ;  /* 0x0042000006317984 */ /* 0x000f220000000800 */
[----:B------:R-:W-:Y:S01]  /*eb70*/  IADD3 R4, P1, PT, R4, UR16, RZ ;  /* 0x0000001004047c10 */ /* 0x000fe2000ff3e0ff */
[----:B------:R-:W-:-:S02]  /*eb80*/  FADD.FTZ R16, R33, R16 ;  /* 0x0000001021107221 */ /* 0x000fc40000010000 */
[----:B------:R-:W4:Y:S01]  /*eb90*/  LDS R15, [R6+0x1000] ;  /* 0x00100000060f7984 */ /* 0x000f220000000800 */
[C---:B------:R-:W-:Y:S01]  /*eba0*/  IADD3.X R3, PT, PT, R5.reuse, UR19, RZ, P0, !PT ;  /* 0x0000001305037c10 */ /* 0x040fe200087fe4ff */
[----:B------:R-:W-:Y:S02]  /*ebb0*/  FADD.FTZ R43, R14, R19 ;  /* 0x000000130e2b7221 */ /* 0x000fe40000010000 */
[----:B------:R-:W-:Y:S01]  /*ebc0*/  LDS R33, [R6+0x3000] ;  /* 0x0030000006217984 */ /* 0x000fe20000000800 */
[----:B------:R-:W-:Y:S01]  /*ebd0*/  IADD3.X R5, PT, PT, R5, UR17, RZ, P1, !PT ;  /* 0x0000001105057c10 */ /* 0x000fe20008ffe4ff */
[----:B------:R-:W-:Y:S02]  /*ebe0*/  FADD.FTZ R45, R12, R23 ;  /* 0x000000170c2d7221 */ /* 0x000fe40000010000 */
[----:B------:R-:W4:Y:S01]  /*ebf0*/  LDS R19, [R6+0x1c00] ;  /* 0x001c000006137984 */ /* 0x000f220000000800 */
[----:B0-----:R-:W-:-:S03]  /*ec00*/  FADD.FTZ R47, R16, R25 ;  /* 0x00000019102f7221 */ /* 0x001fc60000010000 */
[----:B------:R-:W0:Y:S01]  /*ec10*/  LDS R12, [R6+0xc00] ;  /* 0x000c0000060c7984 */ /* 0x000e220000000800 */
[----:B-1----:R-:W-:-:S03]  /*ec20*/  FADD.FTZ R8, RZ, R8 ;  /* 0x00000008ff087221 */ /* 0x002fc60000010000 */
[----:B------:R-:W1:Y:S04]  /*ec30*/  LDS R23, [R6+0x1e00] ;  /* 0x001e000006177984 */ /* 0x000e680000000800 */
        /* <DEDUP_REMOVED lines=16> */
[----:B0-----:R-:W-:Y:S01]  /*ed40*/  FADD.FTZ R12, RZ, R12 ;  /* 0x0000000cff0c7221 */ /* 0x001fe20000010000 */
[----:B------:R-:W-:Y:S02]  /*ed50*/  FADD.FTZ R8, R8, R33 ;  /* 0x0000002108087221 */ /* 0x000fe40000010000 */
[----:B------:R-:W0:Y:S01]  /*ed60*/  LDS R39, [R6+0x3600] ;  /* 0x0036000006277984 */ /* 0x000e220000000800 */
[----:B-1----:R-:W-:-:S03]  /*ed70*/  FADD.FTZ R10, R10, R23 ;  /* 0x000000170a0a7221 */ /* 0x002fc60000010000 */
[----:B------:R-:W1:Y:S01]  /*ed80*/  LDS R29, [R6+0x2600] ;  /* 0x00260000061d7984 */ /* 0x000e620000000800 */
[----:B------:R-:W-:-:S03]  /*ed90*/  FADD.FTZ R14, RZ, R14 ;  /* 0x0000000eff0e7221 */ /* 0x000fc60000010000 */
[----:B------:R-:W1:Y:S01]  /*eda0*/  LDS R61, [R6+0x4800] ;  /* 0x00480000063d7984 */ /* 0x000e620000000800 */
[----:B--2---:R-:W-:-:S03]  /*edb0*/  FADD.FTZ R12, R12, R25 ;  /* 0x000000190c0c7221 */ /* 0x004fc60000010000 */
[----:B------:R-:W2:Y:S01]  /*edc0*/  LDS R20, [R6+0x3800] ;  /* 0x0038000006147984 */ /* 0x000ea20000000800 */
[----:B---3--:R-:W-:-:S03]  /*edd0*/  FADD.FTZ R10, R10, R35 ;  /* 0x000000230a0a7221 */ /* 0x008fc60000010000 */
[----:B------:R-:W3:Y:S01]  /*ede0*/  LDS R63, [R6+0x4a00] ;  /* 0x004a0000063f7984 */ /* 0x000ee20000000800 */
        /* <DEDUP_REMOVED lines=14> */
[----:B-1----:R-:W-:-:S03]  /*eed0*/  FADD.FTZ R16, R16, R29 ;  /* 0x0000001d10107221 */ /* 0x002fc60000010000 */
[----:B------:R-:W-:Y:S01]  /*eee0*/  STG.E desc[UR10][R2.64+0x400], R47 ;  /* 0x0004002f02007986 */ /* 0x000fe2000c10190a */
[----:B------:R-:W-:-:S03]  /*eef0*/  FADD.FTZ R61, R12, R61 ;  /* 0x0000003d0c3d7221 */ /* 0x000fc60000010000 */
[----:B------:R-:W-:Y:S01]  /*ef00*/  STG.E desc[UR10][R4.64+0x400], R9 ;  /* 0x0004000904007986 */ /* 0x000fe2000c10190a */
[----:B--2---:R-:W-:-:S03]  /*ef10*/  FADD.FTZ R15, R15, R20 ;  /* 0x000000140f0f7221 */ /* 0x004fc60000010000 */
[----:B------:R-:W-:Y:S01]  /*ef20*/  STG.E desc[UR10][R2.64+0x600], R49 ;  /* 0x0006003102007986 */ /* 0x000fe2000c10190a */
[----:B---3--:R-:W-:-:S03]  /*ef30*/  FADD.FTZ R63, R14, R63 ;  /* 0x0000003f0e3f7221 */ /* 0x008fc60000010000 */
        /* <DEDUP_REMOVED lines=17> */
.L_x_3697:
        /* <DEDUP_REMOVED lines=8> */
.L_x_3740:
[----:B------:R-:W-:Y:S05]  /*f0d0*/  BSYNC B2 ;  /* 0x0000000000027941 */ /* 0x000fea0003800000 */
.L_x_3739:
        /* <DEDUP_REMOVED lines=8> */
.L_x_3741:
[----:B------:R-:W-:Y:S01]  /*f160*/  HFMA2 R241, -RZ, RZ, 0, 1.1920928955078125e-07 ;  /* 0x00000002fff17431 */ /* 0x000fe200000001ff */
[----:B------:R-:W-:Y:S01]  /*f170*/  MOV R246, R140 ;  /* 0x0000008c00f67202 */ /* 0x000fe20000000f00 */
[----:B------:R-:W-:-:S07]  /*f180*/  FADD.FTZ R141, R141, R249 ;  /* 0x000000f98d8d7221 */ /* 0x000fce0000010000 */
[----:B------:R-:W-:Y:S05]  /*f190*/  WARPSYNC.COLLECTIVE R237, `(.L_x_3742) ;  /* 0x00000000ed087348 */ /* 0x000fea0003c00000 */
[----:B------:R0:W1:Y:S02]  /*f1a0*/  SHFL.BFLY P4, R249, R246, R241, R238 ;  /* 0x0c0000f1f6f97389 */ /* 0x00006400000800ee */
[----:B01----:R-:W-:Y:S05]  /*f1b0*/  ENDCOLLECTIVE ;  /* 0x000000000000791b */ /* 0x003fea0003800000 */
.L_x_3742:
[----:B------:R-:W-:Y:S01]  /*f1c0*/  MOV R246, R141 ;  /* 0x0000008d00f67202 */ /* 0x000fe20000000f00 */
[----:B------:R-:W-:-:S07]  /*f1d0*/  FADD.FTZ R140, R140, R249 ;  /* 0x000000f98c8c7221 */ /* 0x000fce0000010000 */
[----:B------:R-:W-:Y:S05]  /*f1e0*/  WARPSYNC.COLLECTIVE R237, `(.L_x_3743) ;  /* 0x00000000ed087348 */ /* 0x000fea0003c00000 */
[----:B------:R0:W1:Y:S02]  /*f1f0*/  SHFL.BFLY P4, R249, R246, R241, R238 ;  /* 0x0c0000f1f6f97389 */ /* 0x00006400000800ee */
[----:B01----:R-:W-:Y:S05]  /*f200*/  ENDCOLLECTIVE ;  /* 0x000000000000791b */ /* 0x003fea0003800000 */
.L_x_3743:
[----:B------:R-:W-:Y:S01]  /*f210*/  HFMA2 R241, -RZ, RZ, 0, 2.384185791015625e-07 ;  /* 0x00000004fff17431 */ /* 0x000fe200000001ff */
[----:B------:R-:W-:Y:S01]  /*f220*/  MOV R246, R140 ;  /* 0x0000008c00f67202 */ /* 0x000fe20000000f00 */
[----:B------:R-:W-:-:S07]  /*f230*/  FADD.FTZ R141, R141, R249 ;  /* 0x000000f98d8d7221 */ /* 0x000fce0000010000 */
[----:B------:R-:W-:Y:S05]  /*f240*/  WARPSYNC.COLLECTIVE R237, `(.L_x_3744) ;  /* 0x00000000ed087348 */ /* 0x000fea0003c00000 */
[----:B------:R0:W1:Y:S02]  /*f250*/  SHFL.BFLY P4, R249, R246, R241, R238 ;  /* 0x0c0000f1f6f97389 */ /* 0x00006400000800ee */
[----:B01----:R-:W-:Y:S05]  /*f260*/  ENDCOLLECTIVE ;  /* 0x000000000000791b */ /* 0x003fea0003800000 */
.L_x_3744:
[----:B------:R-:W-:Y:S01]  /*f270*/  MOV R246, R141 ;  /* 0x0000008d00f67202 */ /* 0x000fe20000000f00 */
[----:B------:R-:W-:-:S07]  /*f280*/  FADD.FTZ R140, R140, R249 ;  /* 0x000000f98c8c7221 */ /* 0x000fce0000010000 */
[----:B------:R-:W-:Y:S05]  /*f290*/  WARPSYNC.COLLECTIVE R237, `(.L_x_3745) ;  /* 0x00000000ed087348 */ /* 0x000fea0003c00000 */
[----:B------:R0:W1:Y:S02]  /*f2a0*/  SHFL.BFLY P4, R249, R246, R241, R238 ;  /* 0x0c0000f1f6f97389 */ /* 0x00006400000800ee */
[----:B01----:R-:W-:Y:S05]  /*f2b0*/  ENDCOLLECTIVE ;  /* 0x000000000000791b */ /* 0x003fea0003800000 */
.L_x_3745:
[----:B------:R-:W-:Y:S01]  /*f2c0*/  HFMA2 R241, -RZ, RZ, 0, 4.76837158203125e-07 ;  /* 0x00000008fff17431 */ /* 0x000fe200000001ff */
[----:B------:R-:W-:Y:S01]  /*f2d0*/  MOV R246, R140 ;  /* 0x0000008c00f67202 */ /* 0x000fe20000000f00 */
[----:B------:R-:W-:-:S07]  /*f2e0*/  FADD.FTZ R141, R141, R249 ;  /* 0x000000f98d8d7221 */ /* 0x000fce0000010000 */
[----:B------:R-:W-:Y:S05]  /*f2f0*/  WARPSYNC.COLLECTIVE R237, `(.L_x_3746) ;  /* 0x00000000ed087348 */ /* 0x000fea0003c00000 */
[----:B------:R0:W1:Y:S02]  /*f300*/  SHFL.BFLY P4, R249, R246, R241, R238 ;  /* 0x0c0000f1f6f97389 */ /* 0x00006400000800ee */
[----:B01----:R-:W-:Y:S05]  /*f310*/  ENDCOLLECTIVE ;  /* 0x000000000000791b */ /* 0x003fea0003800000 */
.L_x_3746:
[----:B------:R-:W-:Y:S01]  /*f320*/  MOV R246, R141 ;  /* 0x0000008d00f67202 */ /* 0x000fe20000000f00 */
[----:B------:R-:W-:-:S07]  /*f330*/  FADD.FTZ R140, R140, R249 ;  /* 0x000000f98c8c7221 */ /* 0x000fce0000010000 */
[----:B------:R-:W-:Y:S05]  /*f340*/  WARPSYNC.COLLECTIVE R237, `(.L_x_3747) ;  /* 0x00000000ed087348 */ /* 0x000fea0003c00000 */
[----:B------:R0:W1:Y:S02]  /*f350*/  SHFL.BFLY P4, R249, R246, R241, R238 ;  /* 0x0c0000f1f6f97389 */ /* 0x00006400000800ee */
[----:B01----:R-:W-:Y:S05]  /*f360*/  ENDCOLLECTIVE ;  /* 0x000000000000791b */ /* 0x003fea0003800000 */
.L_x_3747:
[----:B------:R-:W-:Y:S01]  /*f370*/  HFMA2 R241, -RZ, RZ, 0, 9.5367431640625e-07 ;  /* 0x00000010fff17431 */ /* 0x000fe200000001ff */
[----:B------:R-:W-:Y:S01]  /*f380*/  MOV R246, R140 ;  /* 0x0000008c00f67202 */ /* 0x000fe20000000f00 */
[----:B------:R-:W-:-:S07]  /*f390*/  FADD.FTZ R141, R141, R249 ;  /* 0x000000f98d8d7221 */ /* 0x000fce0000010000 */
[----:B------:R-:W-:Y:S05]  /*f3a0*/  WARPSYNC.COLLECTIVE R237, `(.L_x_3748) ;  /* 0x00000000ed087348 */ /* 0x000fea0003c00000 */
[----:B------:R0:W1:Y:S02]  /*f3b0*/  SHFL.BFLY P4, R249, R246, R241, R238 ;  /* 0x0c0000f1f6f97389 */ /* 0x00006400000800ee */
[----:B01----:R-:W-:Y:S05]  /*f3c0*/  ENDCOLLECTIVE ;  /* 0x000000000000791b */ /* 0x003fea0003800000 */
.L_x_3748:
[----:B------:R-:W-:Y:S02]  /*f3d0*/  MOV R246, R141 ;  /* 0x0000008d00f67202 */ /* 0x000fe40000000f00 */
[----:B------:R-:W-:-:S07]  /*f3e0*/  MOV R236, R249 ;  /* 0x000000f900ec7202 */ /* 0x000fce0000000f00 */
[----:B------:R-:W-:Y:S05]  /*f3f0*/  WARPSYNC.COLLECTIVE R237, `(.L_x_3749) ;  /* 0x00000000ed087348 */ /* 0x000fea0003c00000 */
[----:B------:R0:W1:Y:S02]  /*f400*/  SHFL.BFLY P4, R249, R246, R241, R238 ;  /* 0x0c0000f1f6f97389 */ /* 0x00006400000800ee */
[----:B01----:R-:W-:Y:S05]  /*f410*/  ENDCOLLECTIVE ;  /* 0x000000000000791b */ /* 0x003fea0003800000 */
.L_x_3749:
[----:B------:R-:W-:Y:S01]  /*f420*/  MOV R237, R249 ;  /* 0x000000f900ed7202 */ /* 0x000fe20000000f00 */
[----:B------:R-:W-:Y:S06]  /*f430*/  BRA `(.L_x_3750) ;  /* 0xffffff30009c7947 */ /* 0x000fec000383ffff */
.L_x_3751:
        /* <DEDUP_REMOVED lines=12> */
.L_x_7137:


//--------------------- .text._ZN10layer_norm31ln_parallel_residual_bwd_kernelINS_13Kernel_traitsI6__halfS2_fS2_fjLj1280ELj1ELj4ELj1ELj16ENS_18Kernel_traits_baseILj1280ES2_S2_fS2_fjLj128EEEEELb0ELb0ELb0EEEvNS_9BwdParamsE --------------------------
	.section	.text._ZN10layer_norm31ln_parallel_residual_bwd_kernelINS_13Kernel_traitsI6__halfS2_fS2_fjLj1280ELj1ELj4ELj1ELj16ENS_18Kernel_traits_baseILj1280ES2_S2_fS2_fjLj128EEEEELb0ELb0ELb0EEEvNS_9BwdParamsE,"ax",@progbits
	.align	128
        .global         _ZN10layer_norm31ln_parallel_residual_bwd_kernelINS_13Kernel_traitsI6__halfS2_fS2_fjLj1280ELj1ELj4ELj1ELj16ENS_18Kernel_traits_baseILj1280ES2_S2_fS2_fjLj128EEEEELb0ELb0ELb0EEEvNS_9BwdParamsE
        .type           _ZN10layer_norm31ln_parallel_residual_bwd_kernelINS_13Kernel_traitsI6__halfS2_fS2_fjLj1280ELj1ELj4ELj1ELj16ENS_18Kernel_traits_baseILj1280ES2_S2_fS2_fjLj128EEEEELb0ELb0ELb0EEEvNS_9BwdParamsE,@function
        .size           _ZN10layer_norm31ln_parallel_residual_bwd_kernelINS_13Kernel_traitsI6__halfS2_fS2_fjLj1280ELj1ELj4ELj1ELj16ENS_18Kernel_traits_baseILj1280ES2_S2_fS2_fjLj128EEEEELb0ELb0ELb0EEEvNS_9BwdParamsE,(.L_x_7138 - _ZN10layer_norm31ln_parallel_residual_bwd_kernelINS_13Kernel_traitsI6__halfS2_fS2_fjLj1280ELj1ELj4ELj1ELj16ENS_18Kernel_traits_baseILj1280ES2_S2_fS2_fjLj128EEEEELb0ELb0ELb0EEEvNS_9BwdParamsE)
        .other          _ZN10layer_norm31ln_parallel_residual_bwd_kernelINS_13Kernel_traitsI6__halfS2_fS2_fjLj1280ELj1ELj4ELj1ELj16ENS_18Kernel_traits_baseILj1280ES2_S2_fS2_fjLj128EEEEELb0ELb0ELb0EEEvNS_9BwdParamsE,@"STO_CUDA_ENTRY STV_DEFAULT"
_ZN10layer_norm31ln_parallel_residual_bwd_kernelINS_13Kernel_traitsI6__halfS2_fS2_fjLj1280ELj1ELj4ELj1ELj16ENS_18Kernel_traits_baseILj1280ES2_S2_fS2_fjLj128EEEEELb0ELb0ELb0EEEvNS_9BwdParamsE:
.text._ZN10layer_norm31ln_parallel_residual_bwd_kernelINS_13Kernel_traitsI6__halfS2_fS2_fjLj1280ELj1ELj4ELj1ELj16ENS_18Kernel_traits_baseILj1280ES2_S2_fS2_fjLj128EEEEELb0ELb0ELb0EEEvNS_9BwdParamsE:
        /* <DEDUP_REMOVED lines=333> */
.L_x_3815:
        /* <DEDUP_REMOVED lines=27> */
[----:B------:R-:W2:Y:S04]  /*1680*/  LDL.LU R31, [R1+0x54] ;  /* 0x00005400011f7983 */ /* 0x000ea80000300800 */
        /* <DEDUP_REMOVED lines=9> */
[----:B------:R-:W2:Y:S01]  /*1720*/  LDG.E.128 R136, desc[UR10][R132.64] ;  /* 0x0000000a84887981 */ /* 0x000ea2000c1e1d00 */
[----:B0-----:R-:W-:-:S03]  /*1730*/  IMAD.WIDE.U32 R128, R2, 0x10, R128 ;  /* 0x0000001002807825 */ /* 0x001fc600078e0080 */
[----:B------:R-:W3:Y:S04]  /*1740*/  LDL.LU R168, [R1+0x5c] ;  /* 0x00005c0001a87983 */ /* 0x000ee80000300800 */
[----:B------:R-:W3:Y:S04]  /*1750*/  LDL.LU R167, [R1+0x100] ;  /* 0x0001000001a77983 */ /* 0x000ee80000300800 */
[----:B------:R-:W3:Y:S04]  /*1760*/  LDG.E.128 R128, desc[UR10][R128.64] ;  /* 0x0000000a80807981 */ /* 0x000ee8000c1e1d00 */
[----:B------:R-:W3:Y:S04]  /*1770*/  LDL.LU R173, [R1+0x1a0] ;  /* 0x0001a00001ad7983 */ /* 0x000ee80000300800 */
[----:B------:R-:W3:Y:S01]  /*1780*/  LDL.LU R174, [R1+0x60] ;  /* 0x0000600001ae7983 */ /* 0x000ee20000300800 */
[----:B------:R-:W-:Y:S01]  /*1790*/  ISETP.NE.U32.AND P0, PT, RZ, UR12, PT ;  /* 0x0000000cff007c0c */ /* 0x000fe2000bf05070 */
[----:B------:R-:W-:-:S02]  /*17a0*/  HADD2.F32 R9, -RZ, R184.H0_H0 ;  /* 0x200000b8ff097230 */ /* 0x000fc40000004100 */
[----:B------:R-:W-:Y:S01]  /*17b0*/  HADD2.F32 R19, -RZ, R188.H0_H0 ;  /* 0x200000bcff137230 */ /* 0x000fe20000004100 */
[----:B------:R-:W-:Y:S01]  /*17c0*/  ISETP.NE.AND.EX P0, PT, RZ, UR13, PT, P0 ;  /* 0x0000000dff007c0c */ /* 0x000fe2000bf05300 */
[----:B------:R-:W3:-:S12]  /*17d0*/  LDG.E.128 R132, desc[UR10][R132.64+0x10] ;  /* 0x0000100a84847981 */ /* 0x000ed8000c1e1d00 */
[----:B------:R-:W0:Y:S02]  /*17e0*/  @P0 LDC.64 R200, c[0x0][0x438] ;  /* 0x00010e00ffc80b82 */ /* 0x000e240000000a00 */
[----:B0-----:R-:W-:-:S05]  /*17f0*/  @P0 IMAD.WIDE.U32 R200, R2, 0x20, R200 ;  /* 0x0000002002c80825 */ /* 0x001fca00078e00c8 */
[----:B------:R-:W5:Y:S04]  /*1800*/  @P0 LDG.E.128 R52, desc[UR10][R200.64] ;  /* 0x0000000ac8340981 */ /* 0x000f68000c1e1d00 */
[----:B------:R0:W5:Y:S01]  /*1810*/  @P0 LDG.E.128 R48, desc[UR10][R200.64+0x10] ;  /* 0x0000100ac8300981 */ /* 0x000162000c1e1d00 */
[----:B----4-:R-:W-:Y:S02]  /*1820*/  HADD2.F32 R10, -RZ, R124.H0_H0 ;  /* 0x2000007cff0a7230 */ /* 0x010fe40000004100 */
[----:B--2---:R-:W-:-:S03]  /*1830*/  FADD.FTZ R0, -R183, R136 ;  /* 0x00000088b7007221 */ /* 0x004fc60000010100 */
[----:B------:R-:W-:Y:S01]  /*1840*/  FMUL.FTZ R9, R9, R10 ;  /* 0x0000000a09097220 */ /* 0x000fe20000410000 */
[----:B-----5:R-:W-:Y:S01]  /*1850*/  FMUL.FTZ R0, R11, R0 ;  /* 0x000000000b007220 */ /* 0x020fe20000410000 */
[----:B---3--:R-:W-:-:S03]  /*1860*/  HADD2.F32 R12, -RZ, R128.H0_H0 ;  /* 0x20000080ff0c7230 */ /* 0x008fc60000004100 */
[----:B------:R-:W-:Y:S01]  /*1870*/  FFMA.FTZ R31, R0, R10, R31 ;  /* 0x0000000a001f7223 */ /* 0x000fe2000001001f */
[----:B------:R-:W-:Y:S01]  /*1880*/  FADD.FTZ R232, R232, R10 ;  /* 0x0000000ae8e87221 */ /* 0x000fe20000010000 */
[----:B------:R-:W-:Y:S01]  /*1890*/  FADD.FTZ R202, R202, R12 ;  /* 0x0000000ccaca7221 */ /* 0x000fe20000010000 */
[-C--:B------:R-:W-:Y:S01]  /*18a0*/  FFMA.FTZ R20, R0, R12.reuse, R20 ;  /* 0x0000000c00147223 */ /* 0x080fe20000010014 */
[----:B------:R-:W-:Y:S01]  /*18b0*/  FFMA.FTZ R9, R19, R12, R9 ;  /* 0x0000000c13097223 */ /* 0x000fe20000010009 */
[----:B------:R-:W-:Y:S02]  /*18c0*/  HADD2.F32 R19, -RZ, R124.H1_H1 ;  /* 0x3000007cff137230 */ /* 0x000fe40000004100 */
[----:B------:R-:W-:Y:S01]  /*18d0*/  FADD.FTZ R12, -R183, R137 ;  /* 0x00000089b70c7221 */ /* 0x000fe20000010100 */
[----:B------:R-:W-:Y:S01]  /*18e0*/  HADD2.F32 R10, -RZ, R184.H1_H1 ;  /* 0x300000b8ff0a7230 */ /* 0x000fe20000004100 */
[----:B------:R-:W-:Y:S04]  /*18f0*/  STL [R1+0xf4], R202 ;  /* 0x0000f4ca01007387 */ /* 0x000fe80000100800 */
[----:B------:R1:W-:Y:S01]  /*1900*/  STL [R1+0x194], R20 ;  /* 0x0001941401007387 */ /* 0x0003e20000100800 */
[----:B------:R-:W-:Y:S01]  /*1910*/  FMUL.FTZ R10, R10, R19 ;  /* 0x000000130a0a7220 */ /* 0x000fe20000410000 */
[----:B------:R-:W-:-:S02]  /*1920*/  FMUL.FTZ R12, R11, R12 ;  /* 0x0000000c0b0c7220 */ /* 0x000fc40000410000 */
[----:B------:R2:W-:Y:S01]  /*1930*/  STL [R1+0x54], R31 ;  /* 0x0000541f01007387 */ /* 0x0005e20000100800 */
[----:B-1----:R-:W-:Y:S02]  /*1940*/  HADD2.F32 R20, -RZ, R128.H1_H1 ;  /* 0x30000080ff147230 */ /* 0x002fe40000004100 */
[----:B--2---:R-:W-:-:S03]  /*1950*/  HADD2.F32 R31, -RZ, R188.H1_H1 ;  /* 0x300000bcff1f7230 */ /* 0x004fc60000004100 */
[----:B------:R-:W-:Y:S01]  /*1960*/  FADD.FTZ R32, R32, R20 ;  /* 0x0000001420207221 */ /* 0x000fe20000010000 */
[----:B------:R-:W-:Y:S01]  /*1970*/  FADD.FTZ R233, R233, R19 ;  /* 0x00000013e9e97221 */ /* 0x000fe20000010000 */
[C---:B------:R-:W-:Y:S01]  /*1980*/  FFMA.FTZ R141, R12.reuse, R19, R141 ;  /* 0x000000130c8d7223 */ /* 0x040fe2000001008d */
[----:B------:R-:W-:Y:S02]  /*1990*/  HADD2.F32 R19, -RZ, R185.H0_H0 ;  /* 0x200000b9ff137230 */ /* 0x000fe40000004100 */
[-C--:B------:R-:W-:Y:S01]  /*19a0*/  FFMA.FTZ R10, R31, R20.reuse, R10 ;  /* 0x000000141f0a7223 */ /* 0x080fe2000001000a */
[----:B------:R-:W-:Y:S02]  /*19b0*/  HADD2.F32 R31, -RZ, R125.H0_H0 ;  /* 0x2000007dff1f7230 */ /* 0x000fe40000004100 */
[----:B------:R-:W-:Y:S01]  /*19c0*/  FFMA.FTZ R142, R12, R20, R142 ;  /* 0x000000140c8e7223 */ /* 0x000fe2000001008e */
[----:B------:R-:W-:Y:S01]  /*19d0*/  FADD.FTZ R20, -R183, R138 ;  /* 0x0000008ab7147221 */ /* 0x000fe20000010100 */
[----:B------:R1:W-:Y:S01]  /*19e0*/  STL [R1+0xf8], R32 ;  /* 0x0000f82001007387 */ /* 0x0003e20000100800 */
[----:B------:R-:W-:-:S02]  /*19f0*/  HADD2.F32 R124, -RZ, R189.H0_H0 ;  /* 0x200000bdff7c7230 */ /* 0x000fc40000004100 */
[----:B------:R-:W-:Y:S01]  /*1a00*/  FMUL.FTZ R19, R19, R31 ;  /* 0x0000001f13137220 */ /* 0x000fe20000410000 */
[----:B------:R-:W-:Y:S01]  /*1a10*/  FMUL.FTZ R20, R11, R20 ;  /* 0x000000140b147220 */ /* 0x000fe20000410000 */
[----:B-1----:R-:W-:-:S03]  /*1a20*/  HADD2.F32 R32, -RZ, R129.H0_H0 ;  /* 0x20000081ff207230 */ /* 0x002fc60000004100 */
[----:B------:R-:W-:Y:S01]  /*1a30*/  FFMA.FTZ R168, R20, R31, R168 ;  /* 0x0000001f14a87223 */ /* 0x000fe200000100a8 */
[----:B------:R-:W-:Y:S01]  /*1a40*/  STL [R1+0x198], R142 ;  /* 0x0001988e01007387 */ /* 0x000fe20000100800 */
[-C--:B------:R-:W-:Y:S01]  /*1a50*/  FFMA.FTZ R19, R124, R32.reuse, R19 ;  /* 0x000000207c137223 */ /* 0x080fe20000010013 */
[----:B------:R-:W-:Y:S01]  /*1a60*/  FADD.FTZ R160, R160, R32 ;  /* 0x00000020a0a07221 */ /* 0x000fe20000010000 */
[----:B------:R-:W-:Y:S01]  /*1a70*/  FFMA.FTZ R159, R20, R32, R159 ;  /* 0x00000020149f7223 */ /* 0x000fe2000001009f */
[----:B------:R-:W-:Y:S02]  /*1a80*/  HADD2.F32 R124, -RZ, R129.H1_H1 ;  /* 0x30000081ff7c7230 */ /* 0x000fe40000004100 */
[----:B------:R-:W-:Y:S01]  /*1a90*/  FADD.FTZ R32, -R183, R139 ;  /* 0x0000008bb7207221 */ /* 0x000fe20000010100 */
[----:B------:R-:W-:Y:S02]  /*1aa0*/  STL [R1+0x58], R141 ;  /* 0x0000588d01007387 */ /* 0x000fe40000100800 */
[----:B------:R-:W-:-:S02]  /*1ab0*/  FADD.FTZ R167, R167, R124 ;  /* 0x0000007ca7a77221 */ /* 0x000fc40000010000 */
[----:B------:R1:W-:Y:S01]  /*1ac0*/  STL [R1+0xfc], R160 ;  /* 0x0000fca001007387 */ /* 0x0003e20000100800 */
[----:B------:R-:W-:-:S03]  /*1ad0*/  FMUL.FTZ R32, R11, R32 ;  /* 0x000000200b207220 */ /* 0x000fc60000410000 */
[----:B------:R2:W-:Y:S04]  /*1ae0*/  STL [R1+0x19c], R159 ;  /* 0x00019c9f01007387 */ /* 0x0005e80000100800 */
[----:B------:R-:W-:Y:S01]  /*1af0*/  STL [R1+0x5c], R168 ;  /* 0x00005ca801007387 */ /* 0x000fe20000100800 */
[----:B------:R-:W-:-:S03]  /*1b00*/  FFMA.FTZ R173, R32, R124, R173 ;  /* 0x0000007c20ad7223 */ /* 0x000fc600000100ad */
[----:B------:R-:W0:Y:S04]  /*1b10*/  LDL.LU R201, [R1+0xe4] ;  /* 0x0000e40001c97983 */ /* 0x000e280000300800 */
[----:B-1----:R-:W3:Y:S04]  /*1b20*/  LDL.LU R160, [R1+0x184] ;  /* 0x0001840001a07983 */ /* 0x002ee80000300800 */
[----:B------:R1:W-:Y:S04]  /*1b30*/  STL [R1+0x100], R167 ;  /* 0x000100a701007387 */ /* 0x0003e80000100800 */
[----:B--2---:R-:W2:Y:S01]  /*1b40*/  LDL.LU R159, [R1+0x44] ;  /* 0x00004400019f7983 */ /* 0x004ea20000300800 */
[----:B------:R-:W-:-:S03]  /*1b50*/  HADD2.F32 R125, -RZ, R125.H1_H1 ;  /* 0x3000007dff7d7230 */ /* 0x000fc60000004100 */
[----:B------:R-:W-:Y:S04]  /*1b60*/  STL [R1+0x1a0], R173 ;  /* 0x0001a0ad01007387 */ /* 0x000fe80000100800 */
[----:B-1----:R-:W4:Y:S04]  /*1b70*/  LDL.LU R167, [R1+0x48] ;  /* 0x0000480001a77983 */ /* 0x002f280000300800 */
[----:B------:R-:W4:Y:S01]  /*1b80*/  LDL.LU R200, [R1+0xe8] ;  /* 0x0000e80001c87983 */ /* 0x000f220000300800 */
[----:B------:R-:W-:-:S03]  /*1b90*/  FFMA.FTZ R174, R32, R125, R174 ;  /* 0x0000007d20ae7223 */ /* 0x000fc600000100ae */
[----:B------:R-:W4:Y:S04]  /*1ba0*/  LDL.LU R168, [R1+0x188] ;  /* 0x0001880001a87983 */ /* 0x000f280000300800 */
[----:B------:R1:W-:Y:S04]  /*1bb0*/  STL [R1+0x60], R174 ;  /* 0x000060ae01007387 */ /* 0x0003e80000100800 */
[----:B-1----:R-:W4:Y:S04]  /*1bc0*/  LDL.LU R174, [R1+0xec] ;  /* 0x0000ec0001ae7983 */ /* 0x002f280000300800 */
[----:B------:R-:W4:Y:S04]  /*1bd0*/  LDL.LU R173, [R1+0x18c] ;  /* 0x00018c0001ad7983 */ /* 0x000f280000300800 */
[----:B------:R-:W4:Y:S04]  /*1be0*/  LDL.LU R139, [R1+0x4c] ;  /* 0x00004c00018b7983 */ /* 0x000f280000300800 */
[----:B------:R-:W4:Y:S04]  /*1bf0*/  LDL.LU R138, [R1+0xf0] ;  /* 0x0000f000018a7983 */ /* 0x000f280000300800 */
[----:B------:R-:W4:Y:S04]  /*1c00*/  LDL.LU R137, [R1+0x190] ;  /* 0x0001900001897983 */ /* 0x000f280000300800 */
[----:B------:R-:W4:Y:S01]  /*1c10*/  LDL.LU R136, [R1+0x50] ;  /* 0x0000500001887983 */ /* 0x000f220000300800 */
[----:B------:R-:W-:Y:S01]  /*1c20*/  FADD.FTZ R234, R234, R31 ;  /* 0x0000001feaea7221 */ /* 0x000fe20000010000 */
[----:B------:R-:W-:-:S02]  /*1c30*/  HADD2.F32 R31, -RZ, R185.H1_H1 ;  /* 0x300000b9ff1f7230 */ /* 0x000fc40000004100 */
[----:B------:R-:W-:-:S03]  /*1c40*/  HADD2.F32 R128, -RZ, R189.H1_H1 ;  /* 0x300000bdff807230 */ /* 0x000fc60000004100 */
[----:B------:R-:W-:Y:S01]  /*1c50*/  FMUL.FTZ R31, R31, R125 ;  /* 0x0000007d1f1f7220 */ /* 0x000fe20000410000 */
[----:B------:R-:W-:Y:S01]  /*1c60*/  FADD.FTZ R235, R235, R125 ;  /* 0x0000007debeb7221 */ /* 0x000fe20000010000 */
[----:B------:R-:W-:Y:S02]  /*1c70*/  HADD2.F32 R125, -RZ, R186.H0_H0 ;  /* 0x200000baff7d7230 */ /* 0x000fe40000004100 */
[----:B------:R-:W-:Y:S01]  /*1c80*/  FFMA.FTZ R31, R128, R124, R31 ;  /* 0x0000007c801f7223 */ /* 0x000fe2000001001f */
[----:B------:R-:W-:Y:S02]  /*1c90*/  HADD2.F32 R124, -RZ, R126.H0_H0 ;  /* 0x2000007eff7c7230 */ /* 0x000fe40000004100 */
[----:B------:R-:W-:Y:S01]  /*1ca0*/  FADD.FTZ R132, -R183, R132 ;  /* 0x00000084b7847221 */ /* 0x000fe20000010100 */
[----:B------:R-:W-:Y:S02]  /*1cb0*/  HADD2.F32 R129, -RZ, R190.H0_H0 ;  /* 0x200000beff817230 */ /* 0x000fe40000004100 */
[----:B------:R-:W-:Y:S01]  /*1cc0*/  FMUL.FTZ R128, R125, R124 ;  /* 0x0000007c7d807220 */ /* 0x000fe20000410000 */
[----:B------:R-:W-:-:S02]  /*1cd0*/  HADD2.F32 R125, -RZ, R130.H0_H0 ;  /* 0x20000082ff7d7230 */ /* 0x000fc40000004100 */
[----:B------:R-:W-:Y:S01]  /*1ce0*/  FMUL.FTZ R142, R11, R132 ;  /* 0x000000840b8e7220 */ /* 0x000fe20000410000 */
[----:B------:R-:W-:Y:S02]  /*1cf0*/  HADD2.F32 R126, -RZ, R126.H1_H1 ;  /* 0x3000007eff7e7230 */ /* 0x000fe40000004100 */
[-C--:B------:R-:W-:Y:S01]  /*1d00*/  FFMA.FTZ R141, R129, R125.reuse, R128 ;  /* 0x0000007d818d7223 */ /* 0x080fe20000010080 */
[----:B------:R-:W-:Y:S01]  /*1d10*/  FADD.FTZ R128, -R183, R133 ;  /* 0x00000085b7807221 */ /* 0x000fe20000010100 */
[----:B------:R-:W-:Y:S01]  /*1d20*/  FADD.FTZ R228, R228, R124 ;  /* 0x0000007ce4e47221 */ /* 0x000fe20000010000 */
[----:B------:R-:W-:Y:S02]  /*1d30*/  HADD2.F32 R129, -RZ, R190.H1_H1 ;  /* 0x300000beff817230 */ /* 0x000fe40000004100 */
[----:B------:R-:W-:Y:S01]  /*1d40*/  FADD.FTZ R229, R229, R126 ;  /* 0x0000007ee5e57221 */ /* 0x000fe20000010000 */
[----:B------:R-:W-:Y:S01]  /*1d50*/  IADD3 R202, PT, PT, R2, 0x20, RZ ;  /* 0x0000002002ca7810 */ /* 0x000fe20007ffe0ff */
[----:B0-----:R-:W-:Y:S01]  /*1d60*/  FADD.FTZ R201, R201, R125 ;  /* 0x0000007dc9c97221 */ /* 0x001fe20000010000 */
[----:B---3--:R-:W-:Y:S01]  /*1d70*/  FFMA.FTZ R160, R142, R125, R160 ;  /* 0x0000007d8ea07223 */ /* 0x008fe200000100a0 */
[----:B------:R-:W-:-:S03]  /*1d80*/  HADD2.F32 R125, -RZ, R186.H1_H1 ;  /* 0x300000baff7d7230 */ /* 0x000fc60000004100 */
[----:B------:R-:W-:Y:S04]  /*1d90*/  STL [R1+0xe4], R201 ;  /* 0x0000e4c901007387 */ /* 0x000fe80000100800 */
[----:B------:R0:W-:Y:S01]  /*1da0*/  STL [R1+0x184], R160 ;  /* 0x000184a001007387 */ /* 0x0001e20000100800 */
[----:B--2---:R-:W-:Y:S01]  /*1db0*/  FFMA.FTZ R159, R142, R124, R159 ;  /* 0x0000007c8e9f7223 */ /* 0x004fe2000001009f */
[----:B------:R-:W-:Y:S02]  /*1dc0*/  HADD2.F32 R124, -RZ, R130.H1_H1 ;  /* 0x30000082ff7c7230 */ /* 0x000fe40000004100 */
[----:B------:R-:W-:Y:S02]  /*1dd0*/  FMUL.FTZ R125, R125, R126 ;  /* 0x0000007e7d7d7220 */ /* 0x000fe40000410000 */
[----:B------:R1:W-:Y:S01]  /*1de0*/  STL [R1+0x44], R159 ;  /* 0x0000449f01007387 */ /* 0x0003e20000100800 */
[----:B0-----:R-:W-:Y:S01]  /*1df0*/  FMUL.FTZ R160, R11, R128 ;  /* 0x000000800ba07220 */ /* 0x001fe20000410000 */
[----:B----4-:R-:W-:-:S03]  /*1e00*/  FADD.FTZ R200, R200, R124 ;  /* 0x0000007cc8c87221 */ /* 0x010fc60000010000 */
[C---:B------:R-:W-:Y:S01]  /*1e10*/  FFMA.FTZ R167, R160.reuse, R126, R167 ;  /* 0x0000007ea0a77223 */ /* 0x040fe200000100a7 */
[----:B------:R-:W-:Y:S02]  /*1e20*/  HADD2.F32 R126, -RZ, R187.H0_H0 ;  /* 0x200000bbff7e7230 */ /* 0x000fe40000004100 */
[-C--:B-1----:R-:W-:Y:S01]  /*1e30*/  FFMA.FTZ R159, R129, R124.reuse, R125 ;  /* 0x0000007c819f7223 */ /* 0x082fe2000001007d */
[----:B------:R-:W-:Y:S01]  /*1e40*/  FFMA.FTZ R168, R160, R124, R168 ;  /* 0x0000007ca0a87223 */ /* 0x000fe200000100a8 */
[----:B------:R-:W-:Y:S02]  /*1e50*/  HADD2.F32 R124, -RZ, R127.H0_H0 ;  /* 0x2000007fff7c7230 */ /* 0x000fe40000004100 */
[----:B------:R-:W-:Y:S01]  /*1e60*/  FADD.FTZ R129, -R183, R134 ;  /* 0x00000086b7817221 */ /* 0x000fe20000010100 */
[----:B------:R-:W-:Y:S01]  /*1e70*/  STL [R1+0xe8], R200 ;  /* 0x0000e8c801007387 */ /* 0x000fe20000100800 */
[----:B------:R-:W-:Y:S02]  /*1e80*/  HADD2.F32 R125, -RZ, R131.H0_H0 ;  /* 0x20000083ff7d7230 */ /* 0x000fe40000004100 */
[----:B------:R-:W-:Y:S01]  /*1e90*/  HADD2.F32 R128, -RZ, R191.H0_H0 ;  /* 0x200000bfff807230 */ /* 0x000fe20000004100 */
[----:B------:R0:W-:Y:S01]  /*1ea0*/  STL [R1+0x188], R168 ;  /* 0x000188a801007387 */ /* 0x0001e20000100800 */
[----:B------:R-:W-:Y:S01]  /*1eb0*/  FMUL.FTZ R126, R126, R124 ;  /* 0x0000007c7e7e7220 */ /* 0x000fe20000410000 */
[----:B------:R-:W-:-:S02]  /*1ec0*/  HADD2.F32 R127, -RZ, R127.H1_H1 ;  /* 0x3000007fff7f7230 */ /* 0x000fc40000004100 */
[----:B------:R1:W-:Y:S01]  /*1ed0*/  STL [R1+0x48], R167 ;  /* 0x000048a701007387 */ /* 0x0003e20000100800 */
[----:B------:R-:W-:Y:S01]  /*1ee0*/  FADD.FTZ R174, R174, R125 ;  /* 0x0000007daeae7221 */ /* 0x000fe20000010000 */
[----:B0-----:R-:W-:Y:S01]  /*1ef0*/  FMUL.FTZ R168, R11, R129 ;  /* 0x000000810ba87220 */ /* 0x001fe20000410000 */
[----:B-1----:R-:W-:-:S03]  /*1f00*/  FFMA.FTZ R167, R128, R125, R126 ;  /* 0x0000007d80a77223 */ /* 0x002fc6000001007e */
[----:B------:R-:W-:Y:S01]  /*1f10*/  FFMA.FTZ R173, R168, R125, R173 ;  /* 0x0000007da8ad7223 */ /* 0x000fe200000100ad */
[----:B------:R-:W-:Y:S02]  /*1f20*/  HADD2.F32 R125, -RZ, R187.H1_H1 ;  /* 0x300000bbff7d7230 */ /* 0x000fe40000004100 */
[----:B------:R-:W-:Y:S01]  /*1f30*/  FADD.FTZ R126, -R183, R135 ;  /* 0x00000087b77e7221 */ /* 0x000fe20000010100 */
        /* <DEDUP_REMOVED lines=10> */
[----:B------:R-:W-:-:S03]  /*1fe0*/  FADD.FTZ R125, RZ, R9 ;  /* 0x00000009ff7d7221 */ /* 0x000fc60000010000 */
[C---:B------:R-:W-:Y:S01]  /*1ff0*/  FFMA.FTZ R137, R173.reuse, R124, R137 ;  /* 0x0000007cad897223 */ /* 0x040fe20000010089 */
[----:B------:R-:W-:Y:S01]  /*2000*/  FFMA.FTZ R124, R0, R9, RZ ;  /* 0x00000009007c7223 */ /* 0x000fe200000100ff */
        /* <DEDUP_REMOVED lines=20> */
.L_x_3755:
[----:B------:R-:W-:Y:S05]  /*2150*/  BSYNC.RECONVERGENT B1 ;  /* 0x0000000000017941 */ /* 0x000fea0003800200 */
.L_x_3754:
        /* <DEDUP_REMOVED lines=30> */
[----:B------:R-:W2:Y:S01]  /*2340*/  LDL.LU R157, [R1+0x3c] ;  /* 0x00003c00019d7983 */ /* 0x000ea20000300800 */
[----:B------:R-:W-:-:S03]  /*2350*/  FADD.FTZ R8, -R183, R136 ;  /* 0x00000088b7087221 */ /* 0x000fc60000010100 */
[----:B------:R-:W2:Y:S01]  /*2360*/  LDL.LU R136, [R1+0xd8] ;  /* 0x0000d80001887983 */ /* 0x000ea20000300800 */
[----:B------:R-:W-:Y:S02]  /*2370*/  HADD2.F32 R7, -RZ, R80.H0_H0 ;  /* 0x20000050ff077230 */ /* 0x000fe40000004100 */
[----:B-----5:R-:W-:Y:S01]  /*2380*/  FMUL.FTZ R8, R11, R8 ;  /* 0x000000080b087220 */ /* 0x020fe20000410000 */
[----:B---3--:R-:W-:Y:S02]  /*2390*/  HADD2.F32 R14, -RZ, R128.H0_H0 ;  /* 0x20000080ff0e7230 */ /* 0x008fe40000004100 */
[----:B------:R-:W-:Y:S02]  /*23a0*/  HADD2.F32 R13, -RZ, R84.H0_H0 ;  /* 0x20000054ff0d7230 */ /* 0x000fe40000004100 */
[----:B----4-:R-:W-:-:S05]  /*23b0*/  HADD2.F32 R21, -RZ, R124.H0_H0 ;  /* 0x2000007cff157230 */ /* 0x010fca0000004100 */
[----:B------:R-:W-:-:S04]  /*23c0*/  FMUL.FTZ R7, R7, R21 ;  /* 0x0000001507077220 */ /* 0x000fc80000410000 */
[-C--:B------:R-:W-:Y:S01]  /*23d0*/  FFMA.FTZ R7, R13, R14.reuse, R7 ;  /* 0x0000000e0d077223 */ /* 0x080fe20000010007 */
[----:B------:R-:W-:Y:S02]  /*23e0*/  HADD2.F32 R13, -RZ, R80.H1_H1 ;  /* 0x30000050ff0d7230 */ /* 0x000fe40000004100 */
[----:B------:R-:W-:Y:S01]  /*23f0*/  FADD.FTZ R224, R224, R21 ;  /* 0x00000015e0e07221 */ /* 0x000fe20000010000 */
[----:B--2---:R-:W-:Y:S01]  /*2400*/  FADD.FTZ R30, R30, R14 ;  /* 0x0000000e1e1e7221 */ /* 0x004fe20000010000 */
[----:B------:R-:W-:-:S04]  /*2410*/  FFMA.FTZ R29, R8, R14, R29 ;  /* 0x0000000e081d7223 */ /* 0x000fc8000001001d */
[----:B------:R2:W-:Y:S01]  /*2420*/  STL [R1+0xd4], R30 ;  /* 0x0000d41e01007387 */ /* 0x0005e20000100800 */
[----:B------:R-:W-:-:S03]  /*2430*/  FFMA.FTZ R22, R8, R21, R22 ;  /* 0x0000001508167223 */ /* 0x000fc60000010016 */
[----:B------:R3:W-:Y:S04]  /*2440*/  STL [R1+0x174], R29 ;  /* 0x0001741d01007387 */ /* 0x0007e80000100800 */
[----:B------:R4:W-:Y:S01]  /*2450*/  STL [R1+0x30], R22 ;  /* 0x0000301601007387 */ /* 0x0009e20000100800 */
[----:B--2---:R-:W-:Y:S02]  /*2460*/  HADD2.F32 R30, -RZ, R124.H1_H1 ;  /* 0x3000007cff1e7230 */ /* 0x004fe40000004100 */
[----:B---3--:R-:W-:-:S03]  /*2470*/  HADD2.F32 R29, -RZ, R128.H1_H1 ;  /* 0x30000080ff1d7230 */ /* 0x008fc60000004100 */
[----:B------:R-:W-:Y:S01]  /*2480*/  FMUL.FTZ R14, R13, R30 ;  /* 0x0000001e0d0e7220 */ /* 0x000fe20000410000 */
[----:B----4-:R-:W-:Y:S01]  /*2490*/  FADD.FTZ R22, -R183, R137 ;  /* 0x00000089b7167221 */ /* 0x010fe20000010100 */
[----:B------:R-:W-:-:S03]  /*24a0*/  HADD2.F32 R21, -RZ, R84.H1_H1 ;  /* 0x30000054ff157230 */ /* 0x000fc60000004100 */
[----:B------:R-:W-:-:S04]  /*24b0*/  FMUL.FTZ R13, R11, R22 ;  /* 0x000000160b0d7220 */ /* 0x000fc80000410000 */
[CC--:B------:R-:W-:Y:S01]  /*24c0*/  FFMA.FTZ R176, R13.reuse, R29.reuse, R176 ;  /* 0x0000001d0db07223 */ /* 0x0c0fe200000100b0 */
[----:B------:R-:W-:Y:S01]  /*24d0*/  FFMA.FTZ R37, R13, R30, R37 ;  /* 0x0000001e0d257223 */ /* 0x000fe20000010025 */
[----:B------:R-:W-:Y:S01]  /*24e0*/  FFMA.FTZ R14, R21, R29, R14 ;  /* 0x0000001d150e7223 */ /* 0x000fe2000001000e */
[----:B------:R-:W-:Y:S01]  /*24f0*/  FADD.FTZ R21, -R183, R138 ;  /* 0x0000008ab7157221 */ /* 0x000fe20000010100 */
[----:B------:R-:W-:Y:S01]  /*2500*/  FADD.FTZ R225, R225, R30 ;  /* 0x0000001ee1e17221 */ /* 0x000fe20000010000 */
[----:B------:R-:W-:Y:S02]  /*2510*/  HADD2.F32 R30, -RZ, R129.H0_H0 ;  /* 0x20000081ff1e7230 */ /* 0x000fe40000004100 */
[----:B------:R-:W-:Y:S02]  /*2520*/  HADD2.F32 R22, -RZ, R81.H0_H0 ;  /* 0x20000051ff167230 */ /* 0x000fe40000004100 */
[----:B------:R-:W-:Y:S01]  /*2530*/  FMUL.FTZ R21, R11, R21 ;  /* 0x000000150b157220 */ /* 0x000fe20000410000 */
[----:B------:R-:W-:-:S03]  /*2540*/  FADD.FTZ R175, R175, R30 ;  /* 0x0000001eafaf7221 */ /* 0x000fc60000010000 */
[----:B------:R-:W-:Y:S01]  /*2550*/  FFMA.FTZ R166, R21, R30, R166 ;  /* 0x0000001e15a67223 */ /* 0x000fe200000100a6 */
[----:B------:R-:W-:-:S05]  /*2560*/  FADD.FTZ R136, R136, R29 ;  /* 0x0000001d88887221 */ /* 0x000fca0000010000 */
[----:B------:R-:W-:Y:S04]  /*2570*/  STL [R1+0xd8], R136 ;  /* 0x0000d88801007387 */ /* 0x000fe80000100800 */
[----:B------:R-:W-:Y:S04]  /*2580*/  STL [R1+0x178], R176 ;  /* 0x000178b001007387 */ /* 0x000fe80000100800 */
[----:B------:R2:W-:Y:S01]  /*2590*/  STL [R1+0x34], R37 ;  /* 0x0000342501007387 */ /* 0x0005e20000100800 */
[----:B------:R-:W-:Y:S02]  /*25a0*/  HADD2.F32 R29, -RZ, R85.H0_H0 ;  /* 0x20000055ff1d7230 */ /* 0x000fe40000004100 */
[--C-:B--2---:R-:W-:Y:S01]  /*25b0*/  HADD2.F32 R37, -RZ, R125.reuse.H0_H0 ;  /* 0x2000007dff257230 */ /* 0x104fe20000004100 */
[----:B------:R-:W-:Y:S04]  /*25c0*/  STL [R1+0xdc], R175 ;  /* 0x0000dcaf01007387 */ /* 0x000fe80000100800 */
[-C--:B------:R-:W-:Y:S01]  /*25d0*/  FMUL.FTZ R22, R22, R37.reuse ;  /* 0x0000002516167220 */ /* 0x080fe20000410000 */
[----:B------:R-:W-:Y:S01]  /*25e0*/  FFMA.FTZ R38, R21, R37, R38 ;  /* 0x0000002515267223 */ /* 0x000fe20000010026 */
[----:B------:R-:W-:Y:S02]  /*25f0*/  STL [R1+0x17c], R166 ;  /* 0x00017ca601007387 */ /* 0x000fe40000100800 */
[----:B------:R-:W-:Y:S01]  /*2600*/  FFMA.FTZ R22, R29, R30, R22 ;  /* 0x0000001e1d167223 */ /* 0x000fe20000010016 */
[----:B------:R-:W-:Y:S01]  /*2610*/  FADD.FTZ R30, -R183, R139 ;  /* 0x0000008bb71e7221 */ /* 0x000fe20000010100 */
[----:B------:R2:W-:Y:S01]  /*2620*/  STL [R1+0x38], R38 ;  /* 0x0000382601007387 */ /* 0x0005e20000100800 */
[----:B------:R-:W-:-:S02]  /*2630*/  HADD2.F32 R125, -RZ, R125.H1_H1 ;  /* 0x3000007dff7d7230 */ /* 0x000fc40000004100 */
[----:B------:R-:W-:Y:S01]  /*2640*/  FMUL.FTZ R30, R11, R30 ;  /* 0x0000001e0b1e7220 */ /* 0x000fe20000410000 */
[----:B--2---:R-:W-:-:S03]  /*2650*/  HADD2.F32 R38, -RZ, R129.H1_H1 ;  /* 0x30000081ff267230 */ /* 0x004fc60000004100 */
[C---:B------:R-:W-:Y:S02]  /*2660*/  FFMA.FTZ R157, R30.reuse, R125, R157 ;  /* 0x0000007d1e9d7223 */ /* 0x040fe4000001009d */
[----:B------:R-:W-:Y:S01]  /*2670*/  FADD.FTZ R165, R165, R38 ;  /* 0x00000026a5a57221 */ /* 0x000fe20000010000 */
[----:B------:R-:W-:Y:S01]  /*2680*/  FFMA.FTZ R158, R30, R38, R158 ;  /* 0x000000261e9e7223 */ /* 0x000fe2000001009e */
[----:B------:R-:W-:-:S03]  /*2690*/  HADD2.F32 R29, -RZ, R81.H1_H1 ;  /* 0x30000051ff1d7230 */ /* 0x000fc60000004100 */
[----:B------:R-:W-:Y:S04]  /*26a0*/  STL [R1+0xe0], R165 ;  /* 0x0000e0a501007387 */ /* 0x000fe80000100800 */
[----:B------:R2:W-:Y:S01]  /*26b0*/  STL [R1+0x180], R158 ;  /* 0x0001809e01007387 */ /* 0x0005e20000100800 */
[----:B------:R-:W-:Y:S01]  /*26c0*/  FADD.FTZ R226, R226, R37 ;  /* 0x00000025e2e27221 */ /* 0x000fe20000010000 */
[----:B------:R-:W-:Y:S02]  /*26d0*/  HADD2.F32 R37, -RZ, R85.H1_H1 ;  /* 0x30000055ff257230 */ /* 0x000fe40000004100 */
[----:B------:R-:W-:Y:S01]  /*26e0*/  FMUL.FTZ R29, R29, R125 ;  /* 0x0000007d1d1d7220 */ /* 0x000fe20000410000 */
[----:B--2---:R-:W2:Y:S04]  /*26f0*/  LDL.LU R158, [R1+0x164] ;  /* 0x00016400019e7983 */ /* 0x004ea80000300800 */
[----:B------:R3:W-:Y:S01]  /*2700*/  STL [R1+0x3c], R157 ;  /* 0x00003c9d01007387 */ /* 0x0007e20000100800 */
[----:B------:R-:W-:-:S03]  /*2710*/  FFMA.FTZ R29, R37, R38, R29 ;  /* 0x00000026251d7223 */ /* 0x000fc6000001001d */
[----:B---3--:R-:W3:Y:S04]  /*2720*/  LDL.LU R157, [R1+0x20] ;  /* 0x00002000019d7983 */ /* 0x008ee80000300800 */
[----:B------:R-:W4:Y:S04]  /*2730*/  LDL.LU R166, [R1+0xc8] ;  /* 0x0000c80001a67983 */ /* 0x000f280000300800 */
[----:B------:R-:W4:Y:S04]  /*2740*/  LDL.LU R165, [R1+0x168] ;  /* 0x0001680001a57983 */ /* 0x000f280000300800 */
[----:B------:R-:W4:Y:S04]  /*2750*/  LDL.LU R129, [R1+0x24] ;  /* 0x0000240001817983 */ /* 0x000f280000300800 */
[----:B------:R-:W4:Y:S04]  /*2760*/  LDL.LU R176, [R1+0xcc] ;  /* 0x0000cc0001b07983 */ /* 0x000f280000300800 */
[----:B------:R-:W4:Y:S01]  /*2770*/  LDL.LU R175, [R1+0x16c] ;  /* 0x00016c0001af7983 */ /* 0x000f220000300800 */
[----:B------:R-:W-:-:S03]  /*2780*/  FADD.FTZ R38, -R183, R132 ;  /* 0x00000084b7267221 */ /* 0x000fc60000010100 */
[----:B------:R-:W4:Y:S04]  /*2790*/  LDL.LU R139, [R1+0x28] ;  /* 0x00002800018b7983 */ /* 0x000f280000300800 */
[----:B------:R-:W4:Y:S04]  /*27a0*/  LDL.LU R138, [R1+0xd0] ;  /* 0x0000d000018a7983 */ /* 0x000f280000300800 */
[----:B------:R-:W4:Y:S04]  /*27b0*/  LDL.LU R137, [R1+0x170] ;  /* 0x0001700001897983 */ /* 0x000f280000300800 */
[----:B------:R-:W4:Y:S04]  /*27c0*/  LDL.LU R136, [R1+0x2c] ;  /* 0x00002c0001887983 */ /* 0x000f280000300800 */
[----:B------:R-:W4:Y:S01]  /*27d0*/  LDL.LU R132, [R1+0xc4] ;  /* 0x0000c40001847983 */ /* 0x000f220000300800 */
[----:B------:R-:W-:Y:S01]  /*27e0*/  FADD.FTZ R227, R227, R125 ;  /* 0x0000007de3e37221 */ /* 0x000fe20000010000 */
[----:B------:R-:W-:-:S02]  /*27f0*/  HADD2.F32 R125, -RZ, R130.H0_H0 ;  /* 0x20000082ff7d7230 */ /* 0x000fc40000004100 */
[----:B------:R-:W-:Y:S01]  /*2800*/  FMUL.FTZ R38, R11, R38 ;  /* 0x000000260b267220 */ /* 0x000fe20000410000 */
[----:B------:R-:W-:Y:S02]  /*2810*/  HADD2.F32 R37, -RZ, R82.H0_H0 ;  /* 0x20000052ff257230 */ /* 0x000fe40000004100 */
[----:B------:R-:W-:Y:S02]  /*2820*/  HADD2.F32 R128, -RZ, R126.H0_H0 ;  /* 0x2000007eff807230 */ /* 0x000fe40000004100 */
[----:B------:R-:W-:-:S03]  /*2830*/  HADD2.F32 R124, -RZ, R86.H0_H0 ;  /* 0x20000056ff7c7230 */ /* 0x000fc60000004100 */
[-C--:B------:R-:W-:Y:S01]  /*2840*/  FMUL.FTZ R37, R37, R128.reuse ;  /* 0x0000008025257220 */ /* 0x080fe20000410000 */
[----:B------:R-:W-:Y:S01]  /*2850*/  FADD.FTZ R220, R220, R128 ;  /* 0x00000080dcdc7221 */ /* 0x000fe20000010000 */
[----:B------:R-:W-:Y:S02]  /*2860*/  HADD2.F32 R130, -RZ, R130.H1_H1 ;  /* 0x30000082ff827230 */ /* 0x000fe40000004100 */
[-C--:B------:R-:W-:Y:S01]  /*2870*/  FFMA.FTZ R37, R124, R125.reuse, R37 ;  /* 0x0000007d7c257223 */ /* 0x080fe20000010025 */
[----:B------:R-:W-:Y:S01]  /*2880*/  HADD2.F32 R124, -RZ, R82.H1_H1 ;  /* 0x30000052ff7c7230 */ /* 0x000fe20000004100 */
[----:B------:R-:W-:Y:S01]  /*2890*/  IADD3 R202, PT, PT, R202, 0x20, RZ ;  /* 0x00000020caca7810 */ /* 0x000fe20007ffe0ff */
[C---:B--2---:R-:W-:Y:S01]  /*28a0*/  FFMA.FTZ R158, R38.reuse, R125, R158 ;  /* 0x0000007d269e7223 */ /* 0x044fe2000001009e */
[----:B---3--:R-:W-:Y:S01]  /*28b0*/  FFMA.FTZ R157, R38, R128, R157 ;  /* 0x00000080269d7223 */ /* 0x008fe2000001009d */
[----:B------:R-:W-:Y:S02]  /*28c0*/  HADD2.F32 R128, -RZ, R126.H1_H1 ;  /* 0x3000007eff807230 */ /* 0x000fe40000004100 */
[----:B------:R-:W-:Y:S01]  /*28d0*/  FADD.FTZ R126, -R183, R133 ;  /* 0x00000085b77e7221 */ /* 0x000fe20000010100 */
[----:B----4-:R-:W-:-:S02]  /*28e0*/  FADD.FTZ R166, R166, R130 ;  /* 0x00000082a6a67221 */ /* 0x010fc40000010000 */
[----:B------:R-:W-:Y:S01]  /*28f0*/  FMUL.FTZ R124, R124, R128 ;  /* 0x000000807c7c7220 */ /* 0x000fe20000410000 */
[----:B------:R-:W-:Y:S01]  /*2900*/  FADD.FTZ R221, R221, R128 ;  /* 0x00000080dddd7221 */ /* 0x000fe20000010000 */
[----:B------:R-:W-:-:S05]  /*2910*/  FADD.FTZ R132, R132, R125 ;  /* 0x0000007d84847221 */ /* 0x000fca0000010000 */
[----:B------:R-:W-:Y:S04]  /*2920*/  STL [R1+0xc4], R132 ;  /* 0x0000c48401007387 */ /* 0x000fe80000100800 */
[----:B------:R2:W-:Y:S01]  /*2930*/  STL [R1+0x164], R158 ;  /* 0x0001649e01007387 */ /* 0x0005e20000100800 */
[----:B------:R-:W-:Y:S02]  /*2940*/  HADD2.F32 R125, -RZ, R86.H1_H1 ;  /* 0x30000056ff7d7230 */ /* 0x000fe40000004100 */
[----:B--2---:R-:W-:Y:S01]  /*2950*/  FMUL.FTZ R158, R11, R126 ;  /* 0x0000007e0b9e7220 */ /* 0x004fe20000410000 */
[----:B------:R2:W-:Y:S03]  /*2960*/  STL [R1+0x20], R157 ;  /* 0x0000209d01007387 */ /* 0x0005e60000100800 */
[C---:B------:R-:W-:Y:S01]  /*2970*/  FFMA.FTZ R165, R158.reuse, R130, R165 ;  /* 0x000000829ea57223 */ /* 0x040fe200000100a5 */
[----:B------:R-:W-:Y:S01]  /*2980*/  FFMA.FTZ R129, R158, R128, R129 ;  /* 0x000000809e817223 */ /* 0x000fe20000010081 */
[----:B------:R3:W-:Y:S01]  /*2990*/  STL [R1+0xc8], R166 ;  /* 0x0000c8a601007387 */ /* 0x0007e20000100800 */
[----:B------:R-:W-:-:S03]  /*29a0*/  FADD.FTZ R126, -R183, R134 ;  /* 0x00000086b77e7221 */ /* 0x000fc60000010100 */
[----:B------:R-:W-:Y:S01]  /*29b0*/  STL [R1+0x168], R165 ;  /* 0x000168a501007387 */ /* 0x000fe20000100800 */
[----:B--2---:R-:W-:Y:S01]  /*29c0*/  FFMA.FTZ R157, R125, R130, R124 ;  /* 0x000000827d9d7223 */ /* 0x004fe2000001007c */
[----:B------:R-:W-:Y:S02]  /*29d0*/  HADD2.F32 R124, -RZ, R83.H0_H0 ;  /* 0x20000053ff7c7230 */ /* 0x000fe40000004100 */
[----:B------:R2:W-:Y:S01]  /*29e0*/  STL [R1+0x24], R129 ;  /* 0x0000248101007387 */ /* 0x0005e20000100800 */
[----:B------:R-:W-:Y:S02]  /*29f0*/  HADD2.F32 R125, -RZ, R87.H0_H0 ;  /* 0x20000057ff7d7230 */ /* 0x000fe40000004100 */
[----:B---3--:R-:W-:Y:S01]  /*2a00*/  FMUL.FTZ R166, R11, R126 ;  /* 0x0000007e0ba67220 */ /* 0x008fe20000410000 */
[----:B------:R-:W-:Y:S02]  /*2a10*/  HADD2.F32 R128, -RZ, R131.H0_H0 ;  /* 0x20000083ff807230 */ /* 0x000fe40000004100 */
[----:B--2---:R-:W-:-:S03]  /*2a20*/  HADD2.F32 R129, -RZ, R127.H0_H0 ;  /* 0x2000007fff817230 */ /* 0x004fc60000004100 */
[----:B------:R-:W-:Y:S02]  /*2a30*/  FADD.FTZ R176, R176, R128 ;  /* 0x00000080b0b07221 */ /* 0x000fe40000010000 */
[----:B------:R-:W-:Y:S01]  /*2a40*/  FMUL.FTZ R124, R124, R129 ;  /* 0x000000817c7c7220 */ /* 0x000fe20000410000 */
[----:B------:R-:W-:-:S03]  /*2a50*/  FFMA.FTZ R175, R166, R128, R175 ;  /* 0x00000080a6af7223 */ /* 0x000fc600000100af */
[----:B------:R-:W-:Y:S01]  /*2a60*/  FFMA.FTZ R165, R125, R128, R124 ;  /* 0x000000807da57223 */ /* 0x000fe2000001007c */
[----:B------:R-:W-:Y:S02]  /*2a70*/  HADD2.F32 R128, -RZ, R127.H1_H1 ;  /* 0x3000007fff807230 */ /* 0x000fe40000004100 */
[----:B------:R-:W-:Y:S02]  /*2a80*/  HADD2.F32 R124, -RZ, R83.H1_H1 ;  /* 0x30000053ff7c7230 */ /* 0x000fe40000004100 */
[----:B------:R-:W-:Y:S01]  /*2a90*/  FADD.FTZ R126, -R183, R135 ;  /* 0x00000087b77e7221 */ /* 0x000fe20000010100 */
[----:B------:R-:W-:Y:S02]  /*2aa0*/  HADD2.F32 R127, -RZ, R131.H1_H1 ;  /* 0x30000083ff7f7230 */ /* 0x000fe40000004100 */
[----:B------:R-:W-:Y:S02]  /*2ab0*/  HADD2.F32 R125, -RZ, R87.H1_H1 ;  /* 0x30000057ff7d7230 */ /* 0x000fe40000004100 */
[----:B------:R-:W-:Y:S01]  /*2ac0*/  FMUL.FTZ R124, R124, R128 ;  /* 0x000000807c7c7220 */ /* 0x000fe20000410000 */
[----:B------:R2:W-:Y:S01]  /*2ad0*/  STL [R1+0xcc], R176 ;  /* 0x0000ccb001007387 */ /* 0x0005e20000100800 */
[----:B------:R-:W-:-:S03]  /*2ae0*/  FFMA.FTZ R139, R166, R129, R139 ;  /* 0x00000081a68b7223 */ /* 0x000fc6000001008b */
[----:B------:R3:W-:Y:S01]  /*2af0*/  STL [R1+0x16c], R175 ;  /* 0x00016caf01007387 */ /* 0x0007e20000100800 */
[----:B------:R-:W-:Y:S01]  /*2b00*/  FADD.FTZ R138, R138, R127 ;  /* 0x0000007f8a8a7221 */ /* 0x000fe20000010000 */
[----:B--2---:R-:W-:Y:S01]  /*2b10*/  FFMA.FTZ R176, R125, R127, R124 ;  /* 0x0000007f7db07223 */ /* 0x004fe2000001007c */
[----:B------:R-:W-:Y:S01]  /*2b20*/  FADD.FTZ R124, R200, R7 ;  /* 0x00000007c87c7221 */ /* 0x000fe20000010000 */
[----:B------:R-:W-:Y:S01]  /*2b30*/  FFMA.FTZ R125, R8, R7, R201 ;  /* 0x00000007087d7223 */ /* 0x000fe200000100c9 */
[----:B---3--:R-:W-:Y:S02]  /*2b40*/  FMUL.FTZ R175, R11, R126 ;  /* 0x0000007e0baf7220 */ /* 0x008fe40000410000 */
[----:B------:R-:W-:Y:S01]  /*2b50*/  FADD.FTZ R124, R124, R14 ;  /* 0x0000000e7c7c7221 */ /* 0x000fe20000010000 */
[----:B------:R-:W-:Y:S01]  /*2b60*/  FFMA.FTZ R125, R13, R14, R125 ;  /* 0x0000000e0d7d7223 */ /* 0x000fe2000001007d */
[C---:B------:R-:W-:Y:S01]  /*2b70*/  FFMA.FTZ R137, R175.reuse, R127, R137 ;  /* 0x0000007faf897223 */ /* 0x040fe20000010089 */
[----:B------:R-:W-:Y:S01]  /*2b80*/  FFMA.FTZ R136, R175, R128, R136 ;  /* 0x00000080af887223 */ /* 0x000fe20000010088 */
[----:B------:R1:W-:Y:S01]  /*2b90*/  STL [R1+0x28], R139 ;  /* 0x0000288b01007387 */ /* 0x0003e20000100800 */
[----:B------:R-:W-:Y:S01]  /*2ba0*/  FADD.FTZ R124, R124, R22 ;  /* 0x000000167c7c7221 */ /* 0x000fe20000010000 */
[----:B------:R-:W-:-:S02]  /*2bb0*/  FFMA.FTZ R125, R21, R22, R125 ;  /* 0x00000016157d7223 */ /* 0x000fc4000001007d */
[----:B------:R1:W-:Y:S04]  /*2bc0*/  STL [R1+0xd0], R138 ;  /* 0x0000d08a01007387 */ /* 0x0003e80000100800 */
        /* <DEDUP_REMOVED lines=11> */
[----:B------:R-:W-:Y:S01]  /*2c80*/  FADD.FTZ R223, R223, R128 ;  /* 0x00000080dfdf7221 */ /* 0x000fe20000010000 */
[----:B------:R-:W-:Y:S01]  /*2c90*/  FADD.FTZ R200, R124, R176 ;  /* 0x000000b07cc87221 */ /* 0x000fe20000010000 */
[----:B-1----:R-:W-:-:S07]  /*2ca0*/  FFMA.FTZ R201, R175, R176, R125 ;  /* 0x000000b0afc97223 */ /* 0x002fce000001007d */
.L_x_3757:
[----:B------:R-:W-:Y:S05]  /*2cb0*/  BSYNC.RECONVERGENT B1 ;  /* 0x0000000000017941 */ /* 0x000fea0003800200 */
.L_x_3756:
        /* <DEDUP_REMOVED lines=38> */
[----:B------:R-:W-:Y:S01]  /*2f20*/  FMUL.FTZ R5, R5, R23 ;  /* 0x0000001705057220 */ /* 0x000fe20000410000 */
[----:B------:R-:W-:-:S03]  /*2f30*/  FADD.FTZ R216, R216, R23 ;  /* 0x00000017d8d87221 */ /* 0x000fc60000010000 */
[-C--:B------:R-:W-:Y:S01]  /*2f40*/  FFMA.FTZ R5, R15, R16.reuse, R5 ;  /* 0x000000100f057223 */ /* 0x080fe20000010005 */
[----:B------:R-:W-:Y:S02]  /*2f50*/  HADD2.F32 R15, -RZ, R72.H1_H1 ;  /* 0x30000048ff0f7230 */ /* 0x000fe40000004100 */
[----:B--2---:R-:W-:Y:S01]  /*2f60*/  FADD.FTZ R28, R28, R16 ;  /* 0x000000101c1c7221 */ /* 0x004fe20000010000 */
[----:B------:R-:W-:-:S04]  /*2f70*/  FFMA.FTZ R27, R6, R16, R27 ;  /* 0x00000010061b7223 */ /* 0x000fc8000001001b */
[----:B------:R2:W-:Y:S01]  /*2f80*/  STL [R1+0xb4], R28 ;  /* 0x0000b41c01007387 */ /* 0x0005e20000100800 */
[----:B------:R-:W-:Y:S01]  /*2f90*/  FFMA.FTZ R24, R6, R23, R24 ;  /* 0x0000001706187223 */ /* 0x000fe20000010018 */
[----:B------:R-:W-:Y:S02]  /*2fa0*/  FADD.FTZ R23, -R183, R137 ;  /* 0x00000089b7177221 */ /* 0x000fe40000010100 */
[----:B------:R3:W-:Y:S01]  /*2fb0*/  STL [R1+0x154], R27 ;  /* 0x0001541b01007387 */ /* 0x0007e20000100800 */
[----:B--2---:R-:W-:Y:S02]  /*2fc0*/  HADD2.F32 R28, -RZ, R124.H1_H1 ;  /* 0x3000007cff1c7230 */ /* 0x004fe40000004100 */
[----:B---3--:R-:W-:-:S03]  /*2fd0*/  HADD2.F32 R27, -RZ, R128.H1_H1 ;  /* 0x30000080ff1b7230 */ /* 0x008fc60000004100 */
[-C--:B------:R-:W-:Y:S01]  /*2fe0*/  FMUL.FTZ R16, R15, R28.reuse ;  /* 0x0000001c0f107220 */ /* 0x080fe20000410000 */
[----:B------:R-:W-:Y:S01]  /*2ff0*/  FMUL.FTZ R15, R11, R23 ;  /* 0x000000170b0f7220 */ /* 0x000fe20000410000 */
[----:B------:R2:W-:Y:S03]  /*3000*/  STL [R1+0x10], R24 ;  /* 0x0000101801007387 */ /* 0x0005e60000100800 */
[C---:B------:R-:W-:Y:S01]  /*3010*/  FFMA.FTZ R178, R15.reuse, R27, R178 ;  /* 0x0000001b0fb27223 */ /* 0x040fe200000100b2 */
[----:B------:R-:W-:Y:S01]  /*3020*/  FFMA.FTZ R35, R15, R28, R35 ;  /* 0x0000001c0f237223 */ /* 0x000fe20000010023 */
[----:B------:R-:W-:Y:S01]  /*3030*/  FADD.FTZ R23, -R183, R138 ;  /* 0x0000008ab7177221 */ /* 0x000fe20000010100 */
[----:B------:R-:W-:Y:S01]  /*3040*/  FADD.FTZ R217, R217, R28 ;  /* 0x0000001cd9d97221 */ /* 0x000fe20000010000 */
[----:B--2---:R-:W-:Y:S02]  /*3050*/  HADD2.F32 R24, -RZ, R76.H1_H1 ;  /* 0x3000004cff187230 */ /* 0x004fe40000004100 */
[----:B------:R-:W-:-:S02]  /*3060*/  HADD2.F32 R28, -RZ, R129.H0_H0 ;  /* 0x20000081ff1c7230 */ /* 0x000fc40000004100 */
[----:B------:R-:W-:Y:S01]  /*3070*/  FMUL.FTZ R23, R11, R23 ;  /* 0x000000170b177220 */ /* 0x000fe20000410000 */
[----:B------:R-:W-:Y:S01]  /*3080*/  FFMA.FTZ R16, R24, R27, R16 ;  /* 0x0000001b18107223 */ /* 0x000fe20000010010 */
[----:B------:R-:W-:Y:S02]  /*3090*/  HADD2.F32 R24, -RZ, R73.H0_H0 ;  /* 0x20000049ff187230 */ /* 0x000fe40000004100 */
[----:B------:R-:W-:Y:S01]  /*30a0*/  FADD.FTZ R177, R177, R28 ;  /* 0x0000001cb1b17221 */ /* 0x000fe20000010000 */
        /* <DEDUP_REMOVED lines=29> */
[----:B---3--:R-:W3:Y:S04]  /*3280*/  LDL.LU R155, [R1] ;  /* 0x00000000019b7983 */ /* 0x008ee80000300800 */
        /* <DEDUP_REMOVED lines=11> */
[----:B------:R-:W-:-:S02]  /*3340*/  HADD2.F32 R35, -RZ, R74.H0_H0 ;  /* 0x2000004aff237230 */ /* 0x000fc40000004100 */
[----:B------:R-:W-:Y:S01]  /*3350*/  FADD.FTZ R219, R219, R125 ;  /* 0x0000007ddbdb7221 */ /* 0x000fe20000010000 */
[----:B------:R-:W-:Y:S02]  /*3360*/  HADD2.F32 R128, -RZ, R126.H0_H0 ;  /* 0x2000007eff807230 */ /* 0x000fe40000004100 */
[----:B------:R-:W-:Y:S02]  /*3370*/  HADD2.F32 R125, -RZ, R130.H0_H0 ;  /* 0x20000082ff7d7230 */ /* 0x000fe40000004100 */
[----:B------:R-:W-:Y:S01]  /*3380*/  FMUL.FTZ R36, R11, R36 ;  /* 0x000000240b247220 */ /* 0x000fe20000410000 */
[----:B------:R-:W-:Y:S02]  /*3390*/  HADD2.F32 R124, -RZ, R78.H0_H0 ;  /* 0x2000004eff7c7230 */ /* 0x000fe40000004100 */
[----:B------:R-:W-:Y:S01]  /*33a0*/  FMUL.FTZ R35, R35, R128 ;  /* 0x0000008023237220 */ /* 0x000fe20000410000 */
[----:B------:R-:W-:-:S03]  /*33b0*/  HADD2.F32 R130, -RZ, R130.H1_H1 ;  /* 0x30000082ff827230 */ /* 0x000fc60000004100 */
[-C--:B------:R-:W-:Y:S01]  /*33c0*/  FFMA.FTZ R35, R124, R125.reuse, R35 ;  /* 0x0000007d7c237223 */ /* 0x080fe20000010023 */
[----:B------:R-:W-:Y:S01]  /*33d0*/  FADD.FTZ R212, R212, R128 ;  /* 0x00000080d4d47221 */ /* 0x000fe20000010000 */
[----:B------:R-:W-:Y:S01]  /*33e0*/  HADD2.F32 R124, -RZ, R74.H1_H1 ;  /* 0x3000004aff7c7230 */ /* 0x000fe20000004100 */
[----:B------:R-:W-:Y:S01]  /*33f0*/  IADD3 R202, PT, PT, R202, 0x20, RZ ;  /* 0x00000020caca7810 */ /* 0x000fe20007ffe0ff */
[C---:B--2---:R-:W-:Y:S01]  /*3400*/  FFMA.FTZ R156, R36.reuse, R125, R156 ;  /* 0x0000007d249c7223 */ /* 0x044fe2000001009c */
[----:B---3--:R-:W-:Y:S01]  /*3410*/  FFMA.FTZ R155, R36, R128, R155 ;  /* 0x00000080249b7223 */ /* 0x008fe2000001009b */
[----:B------:R-:W-:Y:S02]  /*3420*/  HADD2.F32 R128, -RZ, R126.H1_H1 ;  /* 0x3000007eff807230 */ /* 0x000fe40000004100 */
[----:B----4-:R-:W-:Y:S01]  /*3430*/  FADD.FTZ R164, R164, R130 ;  /* 0x00000082a4a47221 */ /* 0x010fe20000010000 */
[----:B------:R-:W-:Y:S02]  /*3440*/  HADD2.F32 R126, -RZ, R78.H1_H1 ;  /* 0x3000004eff7e7230 */ /* 0x000fe40000004100 */
[----:B------:R-:W-:Y:S01]  /*3450*/  FMUL.FTZ R124, R124, R128 ;  /* 0x000000807c7c7220 */ /* 0x000fe20000410000 */
[----:B------:R-:W-:Y:S01]  /*3460*/  FADD.FTZ R213, R213, R128 ;  /* 0x00000080d5d57221 */ /* 0x000fe20000010000 */
[----:B------:R-:W-:Y:S01]  /*3470*/  FADD.FTZ R132, R132, R125 ;  /* 0x0000007d84847221 */ /* 0x000fe20000010000 */
[----:B------:R-:W-:-:S04]  /*3480*/  FADD.FTZ R125, -R183, R133 ;  /* 0x00000085b77d7221 */ /* 0x000fc80000010100 */
[----:B------:R-:W-:Y:S04]  /*3490*/  STL [R1+0xa4], R132 ;  /* 0x0000a48401007387 */ /* 0x000fe80000100800 */
[----:B------:R2:W-:Y:S02]  /*34a0*/  STL [R1+0x144], R156 ;  /* 0x0001449c01007387 */ /* 0x0005e40000100800 */
[----:B--2---:R-:W-:Y:S02]  /*34b0*/  FMUL.FTZ R156, R11, R125 ;  /* 0x0000007d0b9c7220 */ /* 0x004fe40000410000 */
[----:B------:R2:W-:Y:S02]  /*34c0*/  STL [R1], R155 ;  /* 0x0000009b01007387 */ /* 0x0005e40000100800 */
        /* <DEDUP_REMOVED lines=28> */
[----:B---3--:R-:W-:Y:S01]  /*3690*/  FMUL.FTZ R177, R11, R125 ;  /* 0x0000007d0bb17220 */ /* 0x008fe20000410000 */
[----:B------:R-:W-:Y:S02]  /*36a0*/  FFMA.FTZ R125, R6, R5, R201 ;  /* 0x00000005067d7223 */ /* 0x000fe400000100c9 */
[----:B------:R-:W-:Y:S01]  /*36b0*/  FADD.FTZ R124, R124, R16 ;  /* 0x000000107c7c7221 */ /* 0x000fe20000010000 */
[C---:B------:R-:W-:Y:S01]  /*36c0*/  FFMA.FTZ R137, R177.reuse, R127, R137 ;  /* 0x0000007fb1897223 */ /* 0x040fe20000010089 */
[----:B------:R-:W-:Y:S01]  /*36d0*/  FFMA.FTZ R136, R177, R128, R136 ;  /* 0x00000080b1887223 */ /* 0x000fe20000010088 */
[----:B------:R-:W-:Y:S01]  /*36e0*/  FFMA.FTZ R125, R15, R16, R125 ;  /* 0x000000100f7d7223 */ /* 0x000fe2000001007d */
[----:B------:R1:W-:Y:S01]  /*36f0*/  STL [R1+0x8], R139 ;  /* 0x0000088b01007387 */ /* 0x0003e20000100800 */
[----:B------:R-:W-:-:S03]  /*3700*/  FADD.FTZ R124, R124, R24 ;  /* 0x000000187c7c7221 */ /* 0x000fc60000010000 */
[----:B------:R1:W-:Y:S01]  /*3710*/  STL [R1+0xb0], R138 ;  /* 0x0000b08a01007387 */ /* 0x0003e20000100800 */
[----:B------:R-:W-:-:S03]  /*3720*/  FFMA.FTZ R125, R23, R24, R125 ;  /* 0x00000018177d7223 */ /* 0x000fc6000001007d */
        /* <DEDUP_REMOVED lines=14> */
.L_x_3759:
[----:B------:R-:W-:Y:S05]  /*3810*/  BSYNC.RECONVERGENT B1 ;  /* 0x0000000000017941 */ /* 0x000fea0003800200 */
.L_x_3758:
[----:B------:R-:W-:Y:S04]  /*3820*/  BSSY.RECONVERGENT B1, `(.L_x_3760) ;  /* 0x00000a5000017945 */ /* 0x000fe80003800200 */
[----:B------:R-:W-:Y:S05]  /*3830*/  @!P4 BRA `(.L_x_3761) ;  /* 0x00000008008cc947 */ /* 0x000fea0003800000 */
[----:B------:R-:W1:Y:S01]  /*3840*/  LDC.64 R124, c[0x0][0x430] ;  /* 0x00010c00ff7c7b82 */ /* 0x000e620000000a00 */
[----:B------:R-:W-:Y:S01]  /*3850*/  ISETP.NE.U32.AND P0, PT, RZ, UR12, PT ;  /* 0x0000000cff007c0c */ /* 0x000fe2000bf05070 */
[----:B------:R2:W-:Y:S06]  /*3860*/  STL.64 [R1+0x1a8], R6 ;  /* 0x0001a80601007387 */ /* 0x0005ec0000100a00 */
[----:B------:R-:W3:Y:S01]  /*3870*/  LDC.64 R128, c[0x0][0x428] ;  /* 0x00010a00ff807b82 */ /* 0x000ee20000000a00 */
[----:B------:R-:W-:Y:S01]  /*3880*/  ISETP.NE.AND.EX P0, PT, RZ, UR13, PT, P0 ;  /* 0x0000000dff007c0c */ /* 0x000fe2000bf05300 */
[----:B------:R-:W4:Y:S04]  /*3890*/  LDL.LU R33, [R1+0x94] ;  /* 0x0000940001217983 */ /* 0x000f280000300800 */
[----:B------:R-:W4:Y:S02]  /*38a0*/  LDL.LU R26, [R1+0x134] ;  /* 0x00013400011a7983 */ /* 0x000f240000300800 */
[----:B------:R-:W0:Y:S08]  /*38b0*/  LDC.64 R132, c[0x0][0x3a8] ;  /* 0x0000ea00ff847b82 */ /* 0x000e300000000a00 */
[----:B--2---:R-:W2:Y:S01]  /*38c0*/  @P0 LDC.64 R6, c[0x0][0x438] ;  /* 0x00010e00ff060b82 */ /* 0x004ea20000000a00 */
[----:B-1----:R-:W-:-:S06]  /*38d0*/  IMAD.WIDE.U32 R124, R202, 0x10, R124 ;  /* 0x00000010ca7c7825 */ /* 0x002fcc00078e007c */
[----:B------:R-:W4:Y:S01]  /*38e0*/  LDG.E.128 R124, desc[UR10][R124.64] ;  /* 0x0000000a7c7c7981 */ /* 0x000f22000c1e1d00 */
[----:B---3--:R-:W-:-:S06]  /*38f0*/  IMAD.WIDE.U32 R128, R202, 0x10, R128 ;  /* 0x00000010ca807825 */ /* 0x008fcc00078e0080 */
[----:B------:R-:W3:Y:S01]  /*3900*/  LDG.E.128 R128, desc[UR10][R128.64] ;  /* 0x0000000a80807981 */ /* 0x000ee2000c1e1d00 */
[----:B0-----:R-:W-:-:S05]  /*3910*/  IMAD.WIDE.U32 R132, R202, 0x20, R132 ;  /* 0x00000020ca847825 */ /* 0x001fca00078e0084 */
[----:B------:R-:W3:Y:S01]  /*3920*/  LDG.E.128 R136, desc[UR10][R132.64] ;  /* 0x0000000a84887981 */ /* 0x000ee2000c1e1d00 */
[----:B--2---:R-:W-:-:S05]  /*3930*/  @P0 IMAD.WIDE.U32 R6, R202, 0x20, R6 ;  /* 0x00000020ca060825 */ /* 0x004fca00078e0006 */
[----:B------:R1:W5:Y:S04]  /*3940*/  @P0 LDG.E.128 R96, desc[UR10][R6.64] ;  /* 0x0000000a06600981 */ /* 0x000368000c1e1d00 */
[----:B------:R1:W5:Y:S01]  /*3950*/  @P0 LDG.E.128 R100, desc[UR10][R6.64+0x10] ;  /* 0x0000100a06640981 */ /* 0x000362000c1e1d00 */
[----:B------:R-:W-:Y:S02]  /*3960*/  HADD2.F32 R3, -RZ, R64.H0_H0 ;  /* 0x20000040ff037230 */ /* 0x000fe40000004100 */
[----:B------:R-:W-:Y:S01]  /*3970*/  HADD2.F32 R17, -RZ, R68.H0_H0 ;  /* 0x20000044ff117230 */ /* 0x000fe20000004100 */
[----:B------:R-:W2:Y:S04]  /*3980*/  LDG.E.128 R132, desc[UR10][R132.64+0x10] ;  /* 0x0000100a84847981 */ /* 0x000ea8000c1e1d00 */
[----:B------:R1:W5:Y:S04]  /*3990*/  LDL.LU.64 R6, [R1+0x1a8] ;  /* 0x0001a80001067983 */ /* 0x0003680000300a00 */
[----:B------:R-:W2:Y:S04]  /*39a0*/  LDL.LU R162, [R1+0x98] ;  /* 0x0000980001a27983 */ /* 0x000ea80000300800 */
[----:B------:R-:W2:Y:S04]  /*39b0*/  LDL.LU R161, [R1+0x138] ;  /* 0x0001380001a17983 */ /* 0x000ea80000300800 */
[----:B------:R-:W2:Y:S04]  /*39c0*/  LDL.LU R154, [R1+0x9c] ;  /* 0x00009c00019a7983 */ /* 0x000ea80000300800 */
[----:B------:R-:W2:Y:S04]  /*39d0*/  LDL.LU R153, [R1+0x13c] ;  /* 0x00013c0001997983 */ /* 0x000ea80000300800 */
[----:B------:R-:W2:Y:S04]  /*39e0*/  LDL.LU R144, [R1+0xa0] ;  /* 0x0000a00001907983 */ /* 0x000ea80000300800 */
[----:B------:R-:W2:Y:S01]  /*39f0*/  LDL.LU R143, [R1+0x140] ;  /* 0x00014000018f7983 */ /* 0x000ea20000300800 */
[----:B----4-:R-:W-:-:S05]  /*3a00*/  HADD2.F32 R25, -RZ, R124.H0_H0 ;  /* 0x2000007cff197230 */ /* 0x010fca0000004100 */
[----:B------:R-:W-:Y:S01]  /*3a10*/  FMUL.FTZ R3, R3, R25 ;  /* 0x0000001903037220 */ /* 0x000fe20000410000 */
[----:B---3--:R-:W-:Y:S02]  /*3a20*/  HADD2.F32 R18, -RZ, R128.H0_H0 ;  /* 0x20000080ff127230 */ /* 0x008fe40000004100 */
[----:B------:R-:W-:-:S03]  /*3a30*/  FADD.FTZ R4, -R183, R136 ;  /* 0x00000088b7047221 */ /* 0x000fc60000010100 */
[----:B------:R-:W-:Y:S01]  /*3a40*/  FFMA.FTZ R3, R17, R18, R3 ;  /* 0x0000001211037223 */ /* 0x000fe20000010003 */
[----:B-----5:R-:W-:Y:S01]  /*3a50*/  FMUL.FTZ R4, R11, R4 ;  /* 0x000000040b047220 */ /* 0x020fe20000410000 */
[----:B------:R-:W-:Y:S02]  /*3a60*/  HADD2.F32 R34, -RZ, R124.H1_H1 ;  /* 0x3000007cff227230 */ /* 0x000fe40000004100 */
[----:B------:R-:W-:Y:S01]  /*3a70*/  FADD.FTZ R33, R33, R18 ;  /* 0x0000001221217221 */ /* 0x000fe20000010000 */
[----:B------:R-:W-:Y:S02]  /*3a80*/  HADD2.F32 R17, -RZ, R64.H1_H1 ;  /* 0x30000040ff117230 */ /* 0x000fe40000004100 */
[----:B------:R-:W-:Y:S01]  /*3a90*/  FADD.FTZ R208, R208, R25 ;  /* 0x00000019d0d07221 */ /* 0x000fe20000010000 */
[C---:B------:R-:W-:Y:S01]  /*3aa0*/  FFMA.FTZ R248, R4.reuse, R25, R248 ;  /* 0x0000001904f87223 */ /* 0x040fe200000100f8 */
[----:B------:R-:W-:Y:S01]  /*3ab0*/  FFMA.FTZ R26, R4, R18, R26 ;  /* 0x00000012041a7223 */ /* 0x000fe2000001001a */
[----:B------:R-:W-:Y:S01]  /*3ac0*/  FADD.FTZ R25, -R183, R137 ;  /* 0x00000089b7197221 */ /* 0x000fe20000010100 */
[----:B------:R-:W-:Y:S01]  /*3ad0*/  FMUL.FTZ R18, R17, R34 ;  /* 0x0000002211127220 */ /* 0x000fe20000410000 */
[----:B------:R0:W-:Y:S02]  /*3ae0*/  STL [R1+0x94], R33 ;  /* 0x0000942101007387 */ /* 0x0001e40000100800 */
[----:B------:R-:W-:-:S02]  /*3af0*/  FMUL.FTZ R17, R11, R25 ;  /* 0x000000190b117220 */ /* 0x000fc40000410000 */
[----:B------:R3:W-:Y:S01]  /*3b00*/  STL [R1+0x134], R26 ;  /* 0x0001341a01007387 */ /* 0x0007e20000100800 */
[----:B------:R-:W-:Y:S01]  /*3b10*/  FADD.FTZ R25, -R183, R138 ;  /* 0x0000008ab7197221 */ /* 0x000fe20000010100 */
[----:B------:R-:W-:Y:S01]  /*3b20*/  FADD.FTZ R209, R209, R34 ;  /* 0x00000022d1d17221 */ /* 0x000fe20000010000 */
[----:B------:R-:W-:Y:S01]  /*3b30*/  FFMA.FTZ R249, R17, R34, R249 ;  /* 0x0000002211f97223 */ /* 0x000fe200000100f9 */
[----:B0-----:R-:W-:Y:S02]  /*3b40*/  HADD2.F32 R33, -RZ, R128.H1_H1 ;  /* 0x30000080ff217230 */ /* 0x001fe40000004100 */
[----:B---3--:R-:W-:Y:S02]  /*3b50*/  HADD2.F32 R26, -RZ, R68.H1_H1 ;  /* 0x30000044ff1a7230 */ /* 0x008fe40000004100 */
[----:B------:R-:W-:Y:S02]  /*3b60*/  HADD2.F32 R34, -RZ, R129.H0_H0 ;  /* 0x20000081ff227230 */ /* 0x000fe40000004100 */
[----:B------:R-:W-:Y:S01]  /*3b70*/  FMUL.FTZ R25, R11, R25 ;  /* 0x000000190b197220 */ /* 0x000fe20000410000 */
[----:B--2---:R-:W-:Y:S01]  /*3b80*/  FADD.FTZ R162, R162, R33 ;  /* 0x00000021a2a27221 */ /* 0x004fe20000010000 */
[----:B------:R-:W-:Y:S01]  /*3b90*/  FFMA.FTZ R18, R26, R33, R18 ;  /* 0x000000211a127223 */ /* 0x000fe20000010012 */
[----:B------:R-:W-:-:S02]  /*3ba0*/  HADD2.F32 R26, -RZ, R65.H0_H0 ;  /* 0x20000041ff1a7230 */ /* 0x000fc40000004100 */
[----:B------:R-:W-:Y:S01]  /*3bb0*/  FFMA.FTZ R161, R17, R33, R161 ;  /* 0x0000002111a17223 */ /* 0x000fe200000100a1 */
[----:B------:R-:W-:Y:S02]  /*3bc0*/  HADD2.F32 R124, -RZ, R125.H0_H0 ;  /* 0x2000007dff7c7230 */ /* 0x000fe40000004100 */
[----:B------:R-:W-:Y:S01]  /*3bd0*/  FADD.FTZ R154, R154, R34 ;  /* 0x000000229a9a7221 */ /* 0x000fe20000010000 */
[----:B------:R-:W-:Y:S02]  /*3be0*/  HADD2.F32 R33, -RZ, R69.H0_H0 ;  /* 0x20000045ff217230 */ /* 0x000fe40000004100 */
[----:B------:R-:W-:Y:S01]  /*3bf0*/  FFMA.FTZ R153, R25, R34, R153 ;  /* 0x0000002219997223 */ /* 0x000fe20000010099 */
[----:B------:R-:W-:Y:S01]  /*3c00*/  STL [R1+0x98], R162 ;  /* 0x000098a201007387 */ /* 0x000fe20000100800 */
[----:B------:R-:W-:Y:S01]  /*3c10*/  FMUL.FTZ R26, R26, R124 ;  /* 0x0000007c1a1a7220 */ /* 0x000fe20000410000 */
[----:B------:R-:W-:Y:S02]  /*3c20*/  HADD2.F32 R129, -RZ, R129.H1_H1 ;  /* 0x30000081ff817230 */ /* 0x000fe40000004100 */
[----:B------:R-:W-:Y:S01]  /*3c30*/  STL [R1+0x138], R161 ;  /* 0x000138a101007387 */ /* 0x000fe20000100800 */
[----:B------:R-:W-:-:S03]  /*3c40*/  FFMA.FTZ R26, R33, R34, R26 ;  /* 0x00000022211a7223 */ /* 0x000fc6000001001a */
[----:B------:R0:W-:Y:S01]  /*3c50*/  STL [R1+0x9c], R154 ;  /* 0x00009c9a01007387 */ /* 0x0001e20000100800 */
[----:B------:R-:W-:Y:S02]  /*3c60*/  HADD2.F32 R128, -RZ, R125.H1_H1 ;  /* 0x3000007dff807230 */ /* 0x000fe40000004100 */
[----:B------:R-:W-:Y:S01]  /*3c70*/  FADD.FTZ R144, R144, R129 ;  /* 0x0000008190907221 */ /* 0x000fe20000010000 */
[----:B------:R2:W-:Y:S01]  /*3c80*/  STL [R1+0x13c], R153 ;  /* 0x00013c9901007387 */ /* 0x0005e20000100800 */
[----:B------:R-:W-:Y:S02]  /*3c90*/  HADD2.F32 R33, -RZ, R65.H1_H1 ;  /* 0x30000041ff217230 */ /* 0x000fe40000004100 */
[----:B------:R-:W-:Y:S01]  /*3ca0*/  FADD.FTZ R125, -R183, R139 ;  /* 0x0000008bb77d7221 */ /* 0x000fe20000010100 */
[----:B0-----:R-:W3:Y:S04]  /*3cb0*/  LDL.LU R154, [R1+0x84] ;  /* 0x00008400019a7983 */ /* 0x001ee80000300800 */
[----:B--2---:R-:W2:Y:S01]  /*3cc0*/  LDL.LU R153, [R1+0x124] ;  /* 0x0001240001997983 */ /* 0x004ea20000300800 */
[----:B------:R-:W-:Y:S01]  /*3cd0*/  FMUL.FTZ R34, R33, R128 ;  /* 0x0000008021227220 */ /* 0x000fe20000410000 */
[----:B------:R-:W-:-:S02]  /*3ce0*/  FMUL.FTZ R33, R11, R125 ;  /* 0x0000007d0b217220 */ /* 0x000fc40000410000 */
[----:B------:R-:W-:Y:S04]  /*3cf0*/  STL [R1+0xa0], R144 ;  /* 0x0000a09001007387 */ /* 0x000fe80000100800 */
[----:B------:R-:W4:Y:S01]  /*3d00*/  LDL.LU R162, [R1+0x88] ;  /* 0x0000880001a27983 */ /* 0x000f220000300800 */
[----:B------:R-:W-:-:S03]  /*3d10*/  FFMA.FTZ R143, R33, R129, R143 ;  /* 0x00000081218f7223 */ /* 0x000fc6000001008f */
[----:B------:R-:W4:Y:S04]  /*3d20*/  LDL.LU R161, [R1+0x128] ;  /* 0x0001280001a17983 */ /* 0x000f280000300800 */
[----:B------:R-:W4:Y:S04]  /*3d30*/  LDL.LU R179, [R1+0x8c] ;  /* 0x00008c0001b37983 */ /* 0x000f280000300800 */
[----:B------:R0:W-:Y:S04]  /*3d40*/  STL [R1+0x140], R143 ;  /* 0x0001408f01007387 */ /* 0x0001e80000100800 */
[----:B------:R-:W4:Y:S04]  /*3d50*/  LDL.LU R139, [R1+0x12c] ;  /* 0x00012c00018b7983 */ /* 0x000f280000300800 */
[----:B------:R-:W4:Y:S04]  /*3d60*/  LDL.LU R138, [R1+0x90] ;  /* 0x00009000018a7983 */ /* 0x000f280000300800 */
[----:B------:R-:W4:Y:S01]  /*3d70*/  LDL.LU R137, [R1+0x130] ;  /* 0x0001300001897983 */ /* 0x000f220000300800 */
[----:B------:R-:W-:Y:S01]  /*3d80*/  FADD.FTZ R210, R210, R124 ;  /* 0x0000007cd2d27221 */ /* 0x000fe20000010000 */
[----:B------:R-:W-:Y:S01]  /*3d90*/  FFMA.FTZ R250, R25, R124, R250 ;  /* 0x0000007c19fa7223 */ /* 0x000fe200000100fa */
[----:B------:R-:W-:-:S02]  /*3da0*/  HADD2.F32 R124, -RZ, R69.H1_H1 ;  /* 0x30000045ff7c7230 */ /* 0x000fc40000004100 */
[----:B------:R-:W-:-:S03]  /*3db0*/  HADD2.F32 R136, -RZ, R126.H0_H0 ;  /* 0x2000007eff887230 */ /* 0x000fc60000004100 */
[----:B------:R-:W-:Y:S01]  /*3dc0*/  FFMA.FTZ R34, R124, R129, R34 ;  /* 0x000000817c227223 */ /* 0x000fe20000010022 */
[----:B------:R-:W-:Y:S02]  /*3dd0*/  HADD2.F32 R124, -RZ, R66.H0_H0 ;  /* 0x20000042ff7c7230 */ /* 0x000fe40000004100 */
[----:B------:R-:W-:Y:S01]  /*3de0*/  FADD.FTZ R211, R211, R128 ;  /* 0x00000080d3d37221 */ /* 0x000fe20000010000 */
[----:B------:R-:W-:Y:S01]  /*3df0*/  FFMA.FTZ R251, R33, R128, R251 ;  /* 0x0000008021fb7223 */ /* 0x000fe200000100fb */
[----:B------:R-:W-:Y:S02]  /*3e00*/  HADD2.F32 R128, -RZ, R70.H0_H0 ;  /* 0x20000046ff807230 */ /* 0x000fe40000004100 */
[----:B------:R-:W-:Y:S01]  /*3e10*/  FADD.FTZ R125, -R183, R132 ;  /* 0x00000084b77d7221 */ /* 0x000fe20000010100 */
[----:B------:R-:W-:Y:S02]  /*3e20*/  HADD2.F32 R129, -RZ, R130.H0_H0 ;  /* 0x20000082ff817230 */ /* 0x000fe40000004100 */
[----:B------:R-:W-:Y:S01]  /*3e30*/  FMUL.FTZ R124, R124, R136 ;  /* 0x000000887c7c7220 */ /* 0x000fe20000410000 */
[----:B0-----:R-:W-:-:S03]  /*3e40*/  FMUL.FTZ R143, R11, R125 ;  /* 0x0000007d0b8f7220 */ /* 0x001fc60000410000 */
[-C--:B------:R-:W-:Y:S01]  /*3e50*/  FFMA.FTZ R144, R128, R129.reuse, R124 ;  /* 0x0000008180907223 */ /* 0x080fe2000001007c */
[----:B------:R-:W-:Y:S02]  /*3e60*/  HADD2.F32 R128, -RZ, R126.H1_H1 ;  /* 0x3000007eff807230 */ /* 0x000fe40000004100 */
[----:B------:R-:W-:Y:S02]  /*3e70*/  HADD2.F32 R124, -RZ, R66.H1_H1 ;  /* 0x30000042ff7c7230 */ /* 0x000fe40000004100 */
[----:B------:R-:W-:Y:S01]  /*3e80*/  FADD.FTZ R125, -R183, R133 ;  /* 0x00000085b77d7221 */ /* 0x000fe20000010100 */
[----:B------:R-:W-:Y:S02]  /*3e90*/  HADD2.F32 R130, -RZ, R130.H1_H1 ;  /* 0x30000082ff827230 */ /* 0x000fe40000004100 */
[----:B------:R-:W-:Y:S02]  /*3ea0*/  HADD2.F32 R126, -RZ, R70.H1_H1 ;  /* 0x30000046ff7e7230 */ /* 0x000fe40000004100 */
[----:B------:R-:W-:Y:S01]  /*3eb0*/  FMUL.FTZ R124, R124, R128 ;  /* 0x000000807c7c7220 */ /* 0x000fe20000410000 */
[----:B------:R-:W-:Y:S01]  /*3ec0*/  FADD.FTZ R205, R205, R128 ;  /* 0x00000080cdcd7221 */ /* 0x000fe20000010000 */
[----:B------:R-:W-:Y:S01]  /*3ed0*/  FADD.FTZ R204, R204, R136 ;  /* 0x00000088cccc7221 */ /* 0x000fe20000010000 */
[C---:B------:R-:W-:Y:S01]  /*3ee0*/  FFMA.FTZ R244, R143.reuse, R136, R244 ;  /* 0x000000888ff47223 */ /* 0x040fe200000100f4 */
[----:B------:R-:W-:Y:S01]  /*3ef0*/  IADD3 R202, PT, PT, R202, 0x20, RZ ;  /* 0x00000020caca7810 */ /* 0x000fe20007ffe0ff */
[----:B---3--:R-:W-:Y:S01]  /*3f00*/  FADD.FTZ R154, R154, R129 ;  /* 0x000000819a9a7221 */ /* 0x008fe20000010000 */
[----:B--2---:R-:W-:-:S04]  /*3f10*/  FFMA.FTZ R153, R143, R129, R153 ;  /* 0x000000818f997223 */ /* 0x004fc80000010099 */
[----:B------:R0:W-:Y:S01]  /*3f20*/  STL [R1+0x84], R154 ;  /* 0x0000849a01007387 */ /* 0x0001e20000100800 */
[----:B------:R-:W-:-:S03]  /*3f30*/  HADD2.F32 R129, -RZ, R127.H0_H0 ;  /* 0x2000007fff817230 */ /* 0x000fc60000004100 */
[----:B------:R2:W-:Y:S01]  /*3f40*/  STL [R1+0x124], R153 ;  /* 0x0001249901007387 */ /* 0x0005e20000100800 */
[----:B----4-:R-:W-:Y:S01]  /*3f50*/  FADD.FTZ R162, R162, R130 ;  /* 0x00000082a2a27221 */ /* 0x010fe20000010000 */
[----:B0-----:R-:W-:Y:S01]  /*3f60*/  FMUL.FTZ R154, R11, R125 ;  /* 0x0000007d0b9a7220 */ /* 0x001fe20000410000 */
[----:B------:R-:W-:Y:S01]  /*3f70*/  FADD.FTZ R125, -R183, R134 ;  /* 0x00000086b77d7221 */ /* 0x000fe20000010100 */
[-C--:B--2---:R-:W-:Y:S01]  /*3f80*/  FFMA.FTZ R153, R126, R130.reuse, R124 ;  /* 0x000000827e997223 */ /* 0x084fe2000001007c */
[----:B------:R-:W-:Y:S02]  /*3f90*/  HADD2.F32 R124, -RZ, R67.H0_H0 ;  /* 0x20000043ff7c7230 */ /* 0x000fe40000004100 */
[C---:B------:R-:W-:Y:S01]  /*3fa0*/  FFMA.FTZ R161, R154.reuse, R130, R161 ;  /* 0x000000829aa17223 */ /* 0x040fe200000100a1 */
[----:B------:R-:W-:Y:S01]  /*3fb0*/  FFMA.FTZ R245, R154, R128, R245 ;  /* 0x000000809af57223 */ /* 0x000fe200000100f5 */
[----:B------:R0:W-:Y:S01]  /*3fc0*/  STL [R1+0x88], R162 ;  /* 0x000088a201007387 */ /* 0x0001e20000100800 */
[----:B------:R-:W-:-:S02]  /*3fd0*/  HADD2.F32 R126, -RZ, R71.H0_H0 ;  /* 0x20000047ff7e7230 */ /* 0x000fc40000004100 */
[----:B------:R-:W-:Y:S01]  /*3fe0*/  FMUL.FTZ R124, R124, R129 ;  /* 0x000000817c7c7220 */ /* 0x000fe20000410000 */
[----:B------:R-:W-:Y:S01]  /*3ff0*/  HADD2.F32 R128, -RZ, R131.H0_H0 ;  /* 0x20000083ff807230 */ /* 0x000fe20000004100 */
[----:B------:R2:W-:Y:S01]  /*4000*/  STL [R1+0x128], R161 ;  /* 0x000128a101007387 */ /* 0x0005e20000100800 */
[----:B0-----:R-:W-:-:S03]  /*4010*/  FMUL.FTZ R162, R11, R125 ;  /* 0x0000007d0ba27220 */ /* 0x001fc60000410000 */
[----:B------:R-:W-:Y:S01]  /*4020*/  FADD.FTZ R179, R179, R128 ;  /* 0x00000080b3b37221 */ /* 0x000fe20000010000 */
[-C--:B--2---:R-:W-:Y:S01]  /*4030*/  FFMA.FTZ R161, R126, R128.reuse, R124 ;  /* 0x000000807ea17223 */ /* 0x084fe2000001007c */
[----:B------:R-:W-:Y:S01]  /*4040*/  FFMA.FTZ R139, R162, R128, R139 ;  /* 0x00000080a28b7223 */ /* 0x000fe2000001008b */
[----:B------:R-:W-:Y:S02]  /*4050*/  HADD2.F32 R128, -RZ, R127.H1_H1 ;  /* 0x3000007fff807230 */ /* 0x000fe40000004100 */
[----:B------:R-:W-:Y:S02]  /*4060*/  HADD2.F32 R124, -RZ, R67.H1_H1 ;  /* 0x30000043ff7c7230 */ /* 0x000fe40000004100 */
[----:B------:R-:W-:Y:S01]  /*4070*/  FADD.FTZ R125, -R183, R135 ;  /* 0x00000087b77d7221 */ /* 0x000fe20000010100 */
[----:B------:R-:W-:Y:S02]  /*4080*/  HADD2.F32 R127, -RZ, R131.H1_H1 ;  /* 0x30000083ff7f7230 */ /* 0x000fe40000004100 */
[----:B------:R-:W-:-:S02]  /*4090*/  HADD2.F32 R126, -RZ, R71.H1_H1 ;  /* 0x30000047ff7e7230 */ /* 0x000fc40000004100 */
[----:B------:R-:W-:Y:S01]  /*40a0*/  FMUL.FTZ R124, R124, R128 ;  /* 0x000000807c7c7220 */ /* 0x000fe20000410000 */
[----:B------:R0:W-:Y:S03]  /*40b0*/  STL [R1+0x8c], R179 ;  /* 0x00008cb301007387 */ /* 0x0001e60000100800 */
[----:B------:R-:W-:Y:S01]  /*40c0*/  FFMA.FTZ R180, R126, R127, R124 ;  /* 0x0000007f7eb47223 */ /* 0x000fe2000001007c */
[----:B------:R-:W-:Y:S01]  /*40d0*/  FADD.FTZ R124, R200, R3 ;  /* 0x00000003c87c7221 */ /* 0x000fe20000010000 */
[----:B------:R-:W-:Y:S01]  /*40e0*/  FADD.FTZ R138, R138, R127 ;  /* 0x0000007f8a8a7221 */ /* 0x000fe20000010000 */
[----:B0-----:R-:W-:Y:S01]  /*40f0*/  FMUL.FTZ R179, R11, R125 ;  /* 0x0000007d0bb37220 */ /* 0x001fe20000410000 */
[----:B------:R-:W-:Y:S01]  /*4100*/  FFMA.FTZ R125, R4, R3, R201 ;  /* 0x00000003047d7223 */ /* 0x000fe200000100c9 */
[----:B------:R-:W-:Y:S02]  /*4110*/  FADD.FTZ R124, R124, R18 ;  /* 0x000000127c7c7221 */ /* 0x000fe40000010000 */
[----:B------:R-:W-:Y:S01]  /*4120*/  FFMA.FTZ R137, R179, R127, R137 ;  /* 0x0000007fb3897223 */ /* 0x000fe20000010089 */
[----:B------:R-:W-:Y:S01]  /*4130*/  FFMA.FTZ R125, R17, R18, R125 ;  /* 0x00000012117d7223 */ /* 0x000fe2000001007d */
[----:B------:R1:W-:Y:S01]  /*4140*/  STL [R1+0x12c], R139 ;  /* 0x00012c8b01007387 */ /* 0x0003e20000100800 */
[----:B------:R-:W-:-:S02]  /*4150*/  FADD.FTZ R124, R124, R26 ;  /* 0x0000001a7c7c7221 */ /* 0x000fc40000010000 */
        /* <DEDUP_REMOVED lines=13> */
[----:B------:R-:W-:Y:S01]  /*4230*/  FADD.FTZ R207, R207, R128 ;  /* 0x00000080cfcf7221 */ /* 0x000fe20000010000 */
[C---:B------:R-:W-:Y:S01]  /*4240*/  FFMA.FTZ R247, R179.reuse, R128, R247 ;  /* 0x00000080b3f77223 */ /* 0x040fe200000100f7 */
[----:B------:R-:W-:Y:S01]  /*4250*/  FADD.FTZ R200, R124, R180 ;  /* 0x000000b47cc87221 */ /* 0x000fe20000010000 */
[----:B-1----:R-:W-:-:S07]  /*4260*/  FFMA.FTZ R201, R179, R180, R125 ;  /* 0x000000b4b3c97223 */ /* 0x002fce000001007d */
.L_x_3761:
[----:B------:R-:W-:Y:S05]  /*4270*/  BSYNC.RECONVERGENT B1 ;  /* 0x0000000000017941 */ /* 0x000fea0003800200 */
.L_x_3760:
        /* <DEDUP_REMOVED lines=15> */
[----:B------:R-:W4:Y:S01]  /*4370*/  LDL.LU R182, [R1+0x120] ;  /* 0x0001200001b67983 */ /* 0x000f220000300800 */
[----:B------:R-:W-:Y:S01]  /*4380*/  ISETP.NE.U32.AND P0, PT, RZ, UR12, PT ;  /* 0x0000000cff007c0c */ /* 0x000fe2000bf05070 */
[----:B------:R-:W-:Y:S02]  /*4390*/  HADD2.F32 R140, -RZ, R60.H0_H0 ;  /* 0x2000003cff8c7230 */ /* 0x000fe40000004100 */
[----:B------:R-:W4:Y:S01]  /*43a0*/  LDL.LU R169, [R1+0x64] ;  /* 0x0000640001a97983 */ /* 0x000f220000300800 */
[----:B0-----:R-:W-:-:S03]  /*43b0*/  IMAD.WIDE.U32 R136, R202, 0x10, R136 ;  /* 0x00000010ca887825 */ /* 0x001fc600078e0088 */
[----:B------:R-:W3:Y:S04]  /*43c0*/  LDG.E.128 R128, desc[UR10][R128.64+0x10] ;  /* 0x0000100a80807981 */ /* 0x000ee8000c1e1d00 */
[----:B------:R-:W4:Y:S04]  /*43d0*/  LDG.E.128 R132, desc[UR10][R132.64] ;  /* 0x0000000a84847981 */ /* 0x000f28000c1e1d00 */
[----:B------:R-:W4:Y:S01]  /*43e0*/  LDG.E.128 R136, desc[UR10][R136.64] ;  /* 0x0000000a88887981 */ /* 0x000f22000c1e1d00 */
[----:B------:R-:W-:-:S03]  /*43f0*/  ISETP.NE.AND.EX P0, PT, RZ, UR13, PT, P0 ;  /* 0x0000000dff007c0c */ /* 0x000fc6000bf05300 */
[----:B------:R-:W4:Y:S10]  /*4400*/  LDL.LU R170, [R1+0x104] ;  /* 0x0001040001aa7983 */ /* 0x000f340000300800 */
[----:B------:R-:W0:Y:S02]  /*4410*/  @P0 LDC.64 R146, c[0x0][0x438] ;  /* 0x00010e00ff920b82 */ /* 0x000e240000000a00 */
[----:B0-----:R-:W-:-:S05]  /*4420*/  @P0 IMAD.WIDE.U32 R146, R202, 0x20, R146 ;  /* 0x00000020ca920825 */ /* 0x001fca00078e0092 */
[----:B------:R-:W5:Y:S04]  /*4430*/  @P0 LDG.E.128 R104, desc[UR10][R146.64] ;  /* 0x0000000a92680981 */ /* 0x000f68000c1e1d00 */
[----:B------:R0:W5:Y:S01]  /*4440*/  @P0 LDG.E.128 R108, desc[UR10][R146.64+0x10] ;  /* 0x0000100a926c0981 */ /* 0x000162000c1e1d00 */
[C---:B--2---:R-:W-:Y:S01]  /*4450*/  FADD.FTZ R39, -R183.reuse, R124 ;  /* 0x0000007cb7277221 */ /* 0x044fe20000010100 */
[C---:B------:R-:W-:Y:S01]  /*4460*/  FADD.FTZ R125, -R183.reuse, R125 ;  /* 0x0000007db77d7221 */ /* 0x040fe20000010100 */
[----:B---3--:R-:W-:Y:S01]  /*4470*/  FADD.FTZ R124, -R183, R128 ;  /* 0x00000080b77c7221 */ /* 0x008fe20000010100 */
[----:B------:R-:W-:Y:S02]  /*4480*/  HADD2.F32 R128, -RZ, R56.H0_H0 ;  /* 0x20000038ff807230 */ /* 0x000fe40000004100 */
[----:B----4-:R-:W-:-:S02]  /*4490*/  HADD2.F32 R145, -RZ, R132.H0_H0 ;  /* 0x20000084ff917230 */ /* 0x010fc40000004100 */
[----:B0-----:R-:W-:Y:S02]  /*44a0*/  HADD2.F32 R147, -RZ, R132.H1_H1 ;  /* 0x30000084ff937230 */ /* 0x001fe40000004100 */
[----:B------:R-:W-:Y:S02]  /*44b0*/  HADD2.F32 R146, -RZ, R136.H0_H0 ;  /* 0x20000088ff927230 */ /* 0x000fe40000004100 */
[----:B------:R-:W-:Y:S01]  /*44c0*/  FMUL.FTZ R128, R128, R145 ;  /* 0x0000009180807220 */ /* 0x000fe20000410000 */
[----:B------:R-:W-:Y:S02]  /*44d0*/  HADD2.F32 R132, -RZ, R56.H1_H1 ;  /* 0x30000038ff847230 */ /* 0x000fe40000004100 */
[----:B-----5:R-:W-:Y:S01]  /*44e0*/  FMUL.FTZ R39, R11, R39 ;  /* 0x000000270b277220 */ /* 0x020fe20000410000 */
[----:B------:R-:W-:Y:S01]  /*44f0*/  FFMA.FTZ R140, R140, R146, R128 ;  /* 0x000000928c8c7223 */ /* 0x000fe20000010080 */
[----:B------:R-:W-:Y:S02]  /*4500*/  HADD2.F32 R128, -RZ, R136.H1_H1 ;  /* 0x30000088ff807230 */ /* 0x000fe40000004100 */
[----:B------:R-:W-:Y:S01]  /*4510*/  FMUL.FTZ R132, R132, R147 ;  /* 0x0000009384847220 */ /* 0x000fe20000410000 */
[----:B------:R-:W-:-:S02]  /*4520*/  HADD2.F32 R136, -RZ, R60.H1_H1 ;  /* 0x3000003cff887230 */ /* 0x000fc40000004100 */
[----:B------:R-:W-:Y:S01]  /*4530*/  FADD.FTZ R196, R196, R145 ;  /* 0x00000091c4c47221 */ /* 0x000fe20000010000 */
[----:B------:R-:W-:Y:S01]  /*4540*/  FFMA.FTZ R240, R39, R145, R240 ;  /* 0x0000009127f07223 */ /* 0x000fe200000100f0 */
[----:B------:R-:W-:Y:S01]  /*4550*/  FMUL.FTZ R145, R11, R125 ;  /* 0x0000007d0b917220 */ /* 0x000fe20000410000 */
[----:B------:R-:W-:Y:S01]  /*4560*/  FADD.FTZ R126, -R183, R126 ;  /* 0x0000007eb77e7221 */ /* 0x000fe20000010100 */
[----:B------:R-:W-:Y:S01]  /*4570*/  FADD.FTZ R152, R152, R146 ;  /* 0x0000009298987221 */ /* 0x000fe20000010000 */
[----:B------:R-:W-:Y:S01]  /*4580*/  FFMA.FTZ R151, R39, R146, R151 ;  /* 0x0000009227977223 */ /* 0x000fe20000010097 */
[----:B------:R-:W-:Y:S01]  /*4590*/  FFMA.FTZ R146, R136, R128, R132 ;  /* 0x0000008088927223 */ /* 0x000fe20000010084 */
[----:B------:R-:W-:Y:S02]  /*45a0*/  HADD2.F32 R132, -RZ, R137.H0_H0 ;  /* 0x20000089ff847230 */ /* 0x000fe40000004100 */
[----:B------:R-:W-:Y:S01]  /*45b0*/  FADD.FTZ R197, R197, R147 ;  /* 0x00000093c5c57221 */ /* 0x000fe20000010000 */
[----:B------:R-:W-:Y:S01]  /*45c0*/  FFMA.FTZ R241, R145, R147, R241 ;  /* 0x0000009391f17223 */ /* 0x000fe200000100f1 */
[----:B------:R-:W-:-:S02]  /*45d0*/  HADD2.F32 R125, -RZ, R57.H0_H0 ;  /* 0x20000039ff7d7230 */ /* 0x000fc40000004100 */
[----:B------:R-:W-:Y:S01]  /*45e0*/  FMUL.FTZ R147, R11, R126 ;  /* 0x0000007e0b937220 */ /* 0x000fe20000410000 */
[----:B------:R-:W-:Y:S02]  /*45f0*/  HADD2.F32 R136, -RZ, R133.H0_H0 ;  /* 0x20000085ff887230 */ /* 0x000fe40000004100 */
[----:B------:R-:W-:Y:S01]  /*4600*/  FADD.FTZ R150, R150, R128 ;  /* 0x0000008096967221 */ /* 0x000fe20000010000 */
[----:B------:R-:W-:Y:S01]  /*4610*/  FFMA.FTZ R149, R145, R128, R149 ;  /* 0x0000008091957223 */ /* 0x000fe20000010095 */
[----:B------:R-:W-:Y:S02]  /*4620*/  HADD2.F32 R128, -RZ, R61.H0_H0 ;  /* 0x2000003dff807230 */ /* 0x000fe40000004100 */
[----:B------:R-:W-:Y:S01]  /*4630*/  FADD.FTZ R171, R171, R132 ;  /* 0x00000084abab7221 */ /* 0x000fe20000010000 */
[----:B------:R0:W-:Y:S01]  /*4640*/  STL [R1+0x74], R152 ;  /* 0x0000749801007387 */ /* 0x0001e20000100800 */
[----:B------:R-:W-:Y:S01]  /*4650*/  FMUL.FTZ R125, R125, R136 ;  /* 0x000000887d7d7220 */ /* 0x000fe20000410000 */
[----:B------:R-:W-:-:S02]  /*4660*/  FFMA.FTZ R172, R147, R132, R172 ;  /* 0x0000008493ac7223 */ /* 0x000fc400000100ac */
[----:B------:R-:W-:Y:S01]  /*4670*/  STL [R1+0x114], R151 ;  /* 0x0001149701007387 */ /* 0x000fe20000100800 */
[----:B------:R-:W-:Y:S01]  /*4680*/  FADD.FTZ R127, -R183, R127 ;  /* 0x0000007fb77f7221 */ /* 0x000fe20000010100 */
[----:B------:R-:W-:Y:S02]  /*4690*/  FFMA.FTZ R148, R128, R132, R125 ;  /* 0x0000008480947223 */ /* 0x000fe4000001007d */
[----:B------:R-:W-:Y:S01]  /*46a0*/  STL [R1+0x78], R150 ;  /* 0x0000789601007387 */ /* 0x000fe20000100800 */
[----:B------:R-:W-:-:S03]  /*46b0*/  HADD2.F32 R125, -RZ, R137.H1_H1 ;  /* 0x30000089ff7d7230 */ /* 0x000fc60000004100 */
[----:B------:R-:W-:Y:S01]  /*46c0*/  STL [R1+0x118], R149 ;  /* 0x0001189501007387 */ /* 0x000fe20000100800 */
[----:B0-----:R-:W-:-:S03]  /*46d0*/  FMUL.FTZ R152, R11, R127 ;  /* 0x0000007f0b987220 */ /* 0x001fc60000410000 */
[----:B------:R0:W-:Y:S04]  /*46e0*/  STL [R1+0x7c], R171 ;  /* 0x00007cab01007387 */ /* 0x0001e80000100800 */
[----:B------:R1:W-:Y:S01]  /*46f0*/  STL [R1+0x11c], R172 ;  /* 0x00011cac01007387 */ /* 0x0003e20000100800 */
[----:B------:R-:W-:-:S03]  /*4700*/  FADD.FTZ R181, R181, R125 ;  /* 0x0000007db5b57221 */ /* 0x000fc60000010000 */
[----:B0-----:R-:W2:Y:S04]  /*4710*/  LDL.LU R171, [R1+0x108] ;  /* 0x0001080001ab7983 */ /* 0x001ea80000300800 */
[----:B-1----:R-:W3:Y:S01]  /*4720*/  LDL.LU R172, [R1+0x68] ;  /* 0x0000680001ac7983 */ /* 0x002ee20000300800 */
[----:B------:R-:W-:-:S03]  /*4730*/  FFMA.FTZ R182, R152, R125, R182 ;  /* 0x0000007d98b67223 */ /* 0x000fc600000100b6 */
        /* <DEDUP_REMOVED lines=8> */
[----:B------:R-:W-:-:S03]  /*47c0*/  HADD2.F32 R128, -RZ, R61.H1_H1 ;  /* 0x3000003dff807230 */ /* 0x000fc60000004100 */
[----:B------:R-:W-:Y:S01]  /*47d0*/  FMUL.FTZ R126, R126, R133 ;  /* 0x000000857e7e7220 */ /* 0x000fe20000410000 */
[----:B------:R-:W-:-:S03]  /*47e0*/  HADD2.F32 R127, -RZ, R134.H0_H0 ;  /* 0x20000086ff7f7230 */ /* 0x000fc60000004100 */
[----:B------:R-:W-:Y:S01]  /*47f0*/  FFMA.FTZ R151, R128, R125, R126 ;  /* 0x0000007d80977223 */ /* 0x000fe2000001007e */
[----:B------:R-:W-:Y:S02]  /*4800*/  HADD2.F32 R125, -RZ, R58.H0_H0 ;  /* 0x2000003aff7d7230 */ /* 0x000fe40000004100 */
[----:B------:R-:W-:Y:S01]  /*4810*/  FMUL.FTZ R150, R11, R124 ;  /* 0x0000007c0b967220 */ /* 0x000fe20000410000 */
[----:B------:R-:W-:Y:S02]  /*4820*/  HADD2.F32 R126, -RZ, R62.H0_H0 ;  /* 0x2000003eff7e7230 */ /* 0x000fe40000004100 */
[----:B------:R-:W-:Y:S02]  /*4830*/  HADD2.F32 R128, -RZ, R138.H0_H0 ;  /* 0x2000008aff807230 */ /* 0x000fe40000004100 */
[-C--:B------:R-:W-:Y:S01]  /*4840*/  FMUL.FTZ R125, R125, R127.reuse ;  /* 0x0000007f7d7d7220 */ /* 0x080fe20000410000 */
[----:B------:R-:W-:Y:S01]  /*4850*/  FADD.FTZ R192, R192, R127 ;  /* 0x0000007fc0c07221 */ /* 0x000fe20000010000 */
[----:B------:R-:W-:Y:S01]  /*4860*/  FFMA.FTZ R236, R150, R127, R236 ;  /* 0x0000007f96ec7223 */ /* 0x000fe200000100ec */
[----:B------:R-:W-:-:S02]  /*4870*/  HADD2.F32 R127, -RZ, R134.H1_H1 ;  /* 0x30000086ff7f7230 */ /* 0x000fc40000004100 */
[-C--:B------:R-:W-:Y:S01]  /*4880*/  FFMA.FTZ R149, R126, R128.reuse, R125 ;  /* 0x000000807e957223 */ /* 0x080fe2000001007d */
[----:B------:R-:W-:Y:S01]  /*4890*/  FADD.FTZ R169, R169, R128 ;  /* 0x00000080a9a97221 */ /* 0x000fe20000010000 */
[----:B------:R-:W-:Y:S02]  /*48a0*/  HADD2.F32 R125, -RZ, R58.H1_H1 ;  /* 0x3000003aff7d7230 */ /* 0x000fe40000004100 */
[----:B------:R-:W-:Y:S01]  /*48b0*/  FADD.FTZ R129, -R183, R129 ;  /* 0x00000081b7817221 */ /* 0x000fe20000010100 */
[----:B------:R-:W-:Y:S01]  /*48c0*/  FFMA.FTZ R170, R150, R128, R170 ;  /* 0x0000008096aa7223 */ /* 0x000fe200000100aa */
[----:B------:R-:W-:Y:S01]  /*48d0*/  HADD2.F32 R124, -RZ, R138.H1_H1 ;  /* 0x3000008aff7c7230 */ /* 0x000fe20000004100 */
[----:B------:R0:W-:Y:S01]  /*48e0*/  STL [R1+0x64], R169 ;  /* 0x000064a901007387 */ /* 0x0001e20000100800 */
[----:B------:R-:W-:Y:S02]  /*48f0*/  HADD2.F32 R126, -RZ, R62.H1_H1 ;  /* 0x3000003eff7e7230 */ /* 0x000fe40000004100 */
[----:B------:R-:W-:Y:S01]  /*4900*/  FMUL.FTZ R125, R125, R127 ;  /* 0x0000007f7d7d7220 */ /* 0x000fe20000410000 */
[----:B------:R1:W-:Y:S01]  /*4910*/  STL [R1+0x104], R170 ;  /* 0x000104aa01007387 */ /* 0x0003e20000100800 */
[----:B0-----:R-:W-:Y:S01]  /*4920*/  FMUL.FTZ R169, R11, R129 ;  /* 0x000000810ba97220 */ /* 0x001fe20000410000 */
[----:B------:R-:W-:Y:S01]  /*4930*/  FADD.FTZ R130, -R183, R130 ;  /* 0x00000082b7827221 */ /* 0x000fe20000010100 */
[----:B-1----:R-:W-:Y:S01]  /*4940*/  FFMA.FTZ R170, R126, R124, R125 ;  /* 0x0000007c7eaa7223 */ /* 0x002fe2000001007d */
[----:B------:R-:W-:-:S02]  /*4950*/  HADD2.F32 R126, -RZ, R135.H0_H0 ;  /* 0x20000087ff7e7230 */ /* 0x000fc40000004100 */
[----:B------:R-:W-:Y:S01]  /*4960*/  FADD.FTZ R193, R193, R127 ;  /* 0x0000007fc1c17221 */ /* 0x000fe20000010000 */
[----:B------:R-:W-:Y:S01]  /*4970*/  FFMA.FTZ R237, R169, R127, R237 ;  /* 0x0000007fa9ed7223 */ /* 0x000fe200000100ed */
[----:B------:R-:W-:Y:S02]  /*4980*/  HADD2.F32 R127, -RZ, R139.H0_H0 ;  /* 0x2000008bff7f7230 */ /* 0x000fe40000004100 */
[----:B------:R-:W-:Y:S02]  /*4990*/  HADD2.F32 R125, -RZ, R63.H0_H0 ;  /* 0x2000003fff7d7230 */ /* 0x000fe40000004100 */
[----:B------:R-:W-:Y:S01]  /*49a0*/  FADD.FTZ R131, -R183, R131 ;  /* 0x00000083b7837221 */ /* 0x000fe20000010100 */
[----:B------:R-:W-:Y:S01]  /*49b0*/  FADD.FTZ R194, R194, R126 ;  /* 0x0000007ec2c27221 */ /* 0x000fe20000010000 */
[----:B------:R-:W-:Y:S01]  /*49c0*/  FADD.FTZ R198, R198, R136 ;  /* 0x00000088c6c67221 */ /* 0x000fe20000010000 */
[----:B------:R-:W-:Y:S01]  /*49d0*/  FFMA.FTZ R242, R147, R136, R242 ;  /* 0x0000008893f27223 */ /* 0x000fe200000100f2 */
[----:B------:R-:W-:Y:S01]  /*49e0*/  FADD.FTZ R199, R199, R133 ;  /* 0x00000085c7c77221 */ /* 0x000fe20000010000 */
[----:B------:R-:W-:Y:S01]  /*49f0*/  FFMA.FTZ R243, R152, R133, R243 ;  /* 0x0000008598f37223 */ /* 0x000fe200000100f3 */
[----:B--2---:R-:W-:Y:S01]  /*4a00*/  FFMA.FTZ R171, R169, R124, R171 ;  /* 0x0000007ca9ab7223 */ /* 0x004fe200000100ab */
[----:B---3--:R-:W-:Y:S01]  /*4a10*/  FADD.FTZ R172, R172, R124 ;  /* 0x0000007cacac7221 */ /* 0x008fe20000010000 */
[----:B------:R-:W-:-:S04]  /*4a20*/  HADD2.F32 R124, -RZ, R59.H0_H0 ;  /* 0x2000003bff7c7230 */ /* 0x000fc80000004100 */
[----:B------:R0:W-:Y:S01]  /*4a30*/  STL [R1+0x68], R172 ;  /* 0x000068ac01007387 */ /* 0x0001e20000100800 */
[----:B------:R-:W-:-:S03]  /*4a40*/  FMUL.FTZ R124, R124, R126 ;  /* 0x0000007e7c7c7220 */ /* 0x000fc60000410000 */
[----:B------:R1:W-:Y:S01]  /*4a50*/  STL [R1+0x108], R171 ;  /* 0x000108ab01007387 */ /* 0x0003e20000100800 */
[-C--:B0-----:R-:W-:Y:S01]  /*4a60*/  FFMA.FTZ R172, R125, R127.reuse, R124 ;  /* 0x0000007f7dac7223 */ /* 0x081fe2000001007c */
[----:B-1----:R-:W-:Y:S01]  /*4a70*/  FMUL.FTZ R171, R11, R130 ;  /* 0x000000820bab7220 */ /* 0x002fe20000410000 */
[----:B----4-:R-:W-:Y:S01]  /*4a80*/  FADD.FTZ R182, R182, R127 ;  /* 0x0000007fb6b67221 */ /* 0x010fe20000010000 */
[----:B------:R-:W-:Y:S02]  /*4a90*/  HADD2.F32 R125, -RZ, R59.H1_H1 ;  /* 0x3000003bff7d7230 */ /* 0x000fe40000004100 */
[C---:B------:R-:W-:Y:S01]  /*4aa0*/  FFMA.FTZ R181, R171.reuse, R127, R181 ;  /* 0x0000007fabb57223 */ /* 0x040fe200000100b5 */
[----:B------:R-:W-:Y:S02]  /*4ab0*/  HADD2.F32 R127, -RZ, R135.H1_H1 ;  /* 0x30000087ff7f7230 */ /* 0x000fe40000004100 */
[----:B------:R-:W-:Y:S01]  /*4ac0*/  FFMA.FTZ R238, R171, R126, R238 ;  /* 0x0000007eabee7223 */ /* 0x000fe200000100ee */
[----:B------:R0:W-:Y:S01]  /*4ad0*/  STL [R1+0x6c], R182 ;  /* 0x00006cb601007387 */ /* 0x0001e20000100800 */
[----:B------:R-:W-:-:S02]  /*4ae0*/  HADD2.F32 R124, -RZ, R139.H1_H1 ;  /* 0x3000008bff7c7230 */ /* 0x000fc40000004100 */
[----:B------:R-:W-:Y:S01]  /*4af0*/  HADD2.F32 R126, -RZ, R63.H1_H1 ;  /* 0x3000003fff7e7230 */ /* 0x000fe20000004100 */
[----:B------:R1:W-:Y:S01]  /*4b00*/  STL [R1+0x10c], R181 ;  /* 0x00010cb501007387 */ /* 0x0003e20000100800 */
[----:B------:R-:W-:Y:S01]  /*4b10*/  FMUL.FTZ R125, R125, R127 ;  /* 0x0000007f7d7d7220 */ /* 0x000fe20000410000 */
        /* <DEDUP_REMOVED lines=24> */
.L_x_3763:
[----:B------:R-:W-:Y:S05]  /*4ca0*/  BSYNC.RECONVERGENT B1 ;  /* 0x0000000000017941 */ /* 0x000fea0003800200 */
.L_x_3762:
        /* <DEDUP_REMOVED lines=23> */
.L_x_3845:
        /* <DEDUP_REMOVED lines=47> */
.L_x_3769:
        /* <DEDUP_REMOVED lines=33> */
.L_x_3768:
        /* <DEDUP_REMOVED lines=32> */
.L_x_3771:
        /* <DEDUP_REMOVED lines=33> */
.L_x_3767:
        /* <DEDUP_REMOVED lines=21> */
[----:B------:R-:W-:Y:S01]  /*5880*/  F2FP.F16.F32.PACK_AB R124, R124, R125 ;  /* 0x0000007d7c7c723e */ /* 0x000fe200000000ff */
[----:B------:R-:W-:Y:S01]  /*5890*/  FFMA.FTZ R125, R20, R129, R128 ;  /* 0x00000081147d7223 */ /* 0x000fe20000010080 */
[----:B------:R-:W-:-:S03]  /*58a0*/  FADD.FTZ R130, R167, -R130 ;  /* 0x80000082a7827221 */ /* 0x000fc60000010000 */
[----:B------:R-:W-:Y:S01]  /*58b0*/  FADD.FTZ R125, R19, -R125 ;  /* 0x8000007d137d7221 */ /* 0x000fe20000010000 */
[----:B------:R-:W-:-:S03]  /*58c0*/  FFMA.FTZ R130, R11, R130, R50 ;  /* 0x000000820b827223 */ /* 0x000fc60000010032 */
[----:B------:R-:W-:-:S05]  /*58d0*/  FFMA.FTZ R125, R11, R125, R54 ;  /* 0x0000007d0b7d7223 */ /* 0x000fca0000010036 */
[----:B------:R-:W-:Y:S01]  /*58e0*/  F2FP.F16.F32.PACK_AB R125, R126, R125 ;  /* 0x0000007d7e7d723e */ /* 0x000fe200000000ff */
[----:B------:R-:W-:-:S04]  /*58f0*/  FFMA.FTZ R126, R160, R129, R128 ;  /* 0x00000081a07e7223 */ /* 0x000fc80000010080 */
[----:B------:R-:W-:-:S04]  /*5900*/  FADD.FTZ R126, R159, -R126 ;  /* 0x8000007e9f7e7221 */ /* 0x000fc80000010000 */
[----:B------:R-:W-:-:S05]  /*5910*/  FFMA.FTZ R126, R11, R126, R49 ;  /* 0x0000007e0b7e7223 */ /* 0x000fca0000010031 */
[----:B------:R-:W-:Y:S01]  /*5920*/  F2FP.F16.F32.PACK_AB R126, R126, R127 ;  /* 0x0000007f7e7e723e */ /* 0x000fe200000000ff */
[----:B------:R-:W-:-:S04]  /*5930*/  FFMA.FTZ R127, R173, R129, R128 ;  /* 0x00000081ad7f7223 */ /* 0x000fc80000010080 */
[----:B------:R-:W-:-:S04]  /*5940*/  FADD.FTZ R127, R174, -R127 ;  /* 0x8000007fae7f7221 */ /* 0x000fc80000010000 */
[----:B------:R-:W-:-:S05]  /*5950*/  FFMA.FTZ R127, R11, R127, R51 ;  /* 0x0000007f0b7f7223 */ /* 0x000fca0000010033 */
[----:B------:R-:W-:Y:S01]  /*5960*/  F2FP.F16.F32.PACK_AB R127, R127, R130 ;  /* 0x000000827f7f723e */ /* 0x000fe200000000ff */
[----:B------:R-:W-:Y:S06]  /*5970*/  BRA `(.L_x_3770) ;  /* 0x0000000400847947 */ /* 0x000fec0003800000 */
.L_x_3773:
        /* <DEDUP_REMOVED lines=26> */
[----:B------:R-:W-:Y:S02]  /*5b20*/  F2FP.F16.F32.PACK_AB R125, R115, R114 ;  /* 0x00000072737d723e */ /* 0x000fe400000000ff */
[----:B------:R-:W-:Y:S02]  /*5b30*/  F2FP.F16.F32.PACK_AB R124, R113, R112 ;  /* 0x00000070717c723e */ /* 0x000fe400000000ff */
[----:B------:R-:W-:Y:S02]  /*5b40*/  MOV R115, R127 ;  /* 0x0000007f00737202 */ /* 0x000fe40000000f00 */
[----:B------:R-:W-:Y:S02]  /*5b50*/  MOV R114, R126 ;  /* 0x0000007e00727202 */ /* 0x000fe40000000f00 */
[----:B------:R-:W-:Y:S02]  /*5b60*/  MOV R113, R125 ;  /* 0x0000007d00717202 */ /* 0x000fe40000000f00 */
[----:B------:R-:W-:Y:S01]  /*5b70*/  MOV R112, R124 ;  /* 0x0000007c00707202 */ /* 0x000fe20000000f00 */
[----:B------:R-:W-:Y:S06]  /*5b80*/  BRA `(.L_x_3770) ;  /* 0x0000000400007947 */ /* 0x000fec0003800000 */
.L_x_3772:
        /* <DEDUP_REMOVED lines=30> */
[----:B------:R-:W-:Y:S01]  /*5d70*/  F2FP.F16.F32.PACK_AB R124, R121, R120 ;  /* 0x00000078797c723e */ /* 0x000fe200000000ff */
[----:B------:R-:W-:Y:S06]  /*5d80*/  BRA `(.L_x_3770) ;  /* 0x0000000000807947 */ /* 0x000fec0003800000 */
.L_x_3774:
        /* <DEDUP_REMOVED lines=31> */
[----:B------:R-:W-:-:S07]  /*5f80*/  MOV R112, R124 ;  /* 0x0000007c00707202 */ /* 0x000fce0000000f00 */
.L_x_3770:
        /* <DEDUP_REMOVED lines=15> */
.L_x_3766:
[----:B------:R-:W-:Y:S05]  /*6080*/  BSYNC.RECONVERGENT B1 ;  /* 0x0000000000017941 */ /* 0x000fea0003800200 */
.L_x_3765:
        /* <DEDUP_REMOVED lines=46> */
.L_x_3779:
        /* <DEDUP_REMOVED lines=26> */
[----:B-1----:R-:W-:Y:S02]  /*6510*/  F2FP.F16.F32.PACK_AB R125, R123, R122 ;  /* 0x0000007a7b7d723e */ /* 0x002fe400000000ff */
[----:B------:R-:W-:Y:S01]  /*6520*/  F2FP.F16.F32.PACK_AB R124, R121, R120 ;  /* 0x00000078797c723e */ /* 0x000fe200000000ff */
[----:B------:R-:W-:Y:S06]  /*6530*/  BRA `(.L_x_3780) ;  /* 0x0000000c00247947 */ /* 0x000fec0003800000 */
.L_x_3778:
[----:B-1----:R-:W1:Y:S02]  /*6540*/  LDC.64 R124, c[0x0][0x470] ;  /* 0x00011c00ff7c7b82 */ /* 0x002e640000000a00 */
        /* <DEDUP_REMOVED lines=36> */
.L_x_3781:
        /* <DEDUP_REMOVED lines=29> */
.L_x_3777:
        /* <DEDUP_REMOVED lines=41> */
.L_x_3783:
        /* <DEDUP_REMOVED lines=29> */
.L_x_3782:
        /* <DEDUP_REMOVED lines=37> */
.L_x_3784:
        /* <DEDUP_REMOVED lines=28> */
.L_x_3780:
        /* <DEDUP_REMOVED lines=11> */
.L_x_3776:
[----:B------:R-:W-:Y:S05]  /*7280*/  BSYNC.RECONVERGENT B1 ;  /* 0x0000000000017941 */ /* 0x000fea0003800200 */
.L_x_3775:
        /* <DEDUP_REMOVED lines=46> */
.L_x_3789:
        /* <DEDUP_REMOVED lines=26> */
[----:B-12---:R-:W-:Y:S02]  /*7710*/  F2FP.F16.F32.PACK_AB R125, R123, R122 ;  /* 0x0000007a7b7d723e */ /* 0x006fe400000000ff */
[----:B------:R-:W-:Y:S01]  /*7720*/  F2FP.F16.F32.PACK_AB R124, R121, R120 ;  /* 0x00000078797c723e */ /* 0x000fe200000000ff */
[----:B------:R-:W-:Y:S06]  /*7730*/  BRA `(.L_x_3790) ;  /* 0x0000000c00247947 */ /* 0x000fec0003800000 */
.L_x_3788:
[----:B-12---:R-:W1:Y:S02]  /*7740*/  LDC.64 R124, c[0x0][0x470] ;  /* 0x00011c00ff7c7b82 */ /* 0x006e640000000a00 */
        /* <DEDUP_REMOVED lines=36> */
.L_x_3791:
        /* <DEDUP_REMOVED lines=29> */
.L_x_3787:
        /* <DEDUP_REMOVED lines=41> */
.L_x_3793:
        /* <DEDUP_REMOVED lines=29> */
.L_x_3792:
        /* <DEDUP_REMOVED lines=37> */
.L_x_3794:
        /* <DEDUP_REMOVED lines=28> */
.L_x_3790:
        /* <DEDUP_REMOVED lines=11> */
.L_x_3786:
[----:B------:R-:W-:Y:S05]  /*8480*/  BSYNC.RECONVERGENT B1 ;  /* 0x0000000000017941 */ /* 0x000fea0003800200 */
.L_x_3785:
        /* <DEDUP_REMOVED lines=46> */
.L_x_3799:
        /* <DEDUP_REMOVED lines=26> */
[----:B-123--:R-:W-:Y:S02]  /*8910*/  F2FP.F16.F32.PACK_AB R125, R123, R122 ;  /* 0x0000007a7b7d723e */ /* 0x00efe400000000ff */
[----:B------:R-:W-:Y:S01]  /*8920*/  F2FP.F16.F32.PACK_AB R124, R121, R120 ;  /* 0x00000078797c723e */ /* 0x000fe200000000ff */
[----:B------:R-:W-:Y:S06]  /*8930*/  BRA `(.L_x_3800) ;  /* 0x0000000c00247947 */ /* 0x000fec0003800000 */
.L_x_3798:
[----:B-123--:R-:W1:Y:S02]  /*8940*/  LDC.64 R124, c[0x0][0x470] ;  /* 0x00011c00ff7c7b82 */ /* 0x00ee640000000a00 */
        /* <DEDUP_REMOVED lines=36> */
.L_x_3801:
        /* <DEDUP_REMOVED lines=29> */
.L_x_3797:
        /* <DEDUP_REMOVED lines=41> */
.L_x_3803:
        /* <DEDUP_REMOVED lines=29> */
.L_x_3802:
        /* <DEDUP_REMOVED lines=37> */
.L_x_3804:
        /* <DEDUP_REMOVED lines=28> */
.L_x_3800:
        /* <DEDUP_REMOVED lines=11> */
.L_x_3796:
[----:B------:R-:W-:Y:S05]  /*9680*/  BSYNC.RECONVERGENT B1 ;  /* 0x0000000000017941 */ /* 0x000fea0003800200 */
.L_x_3795:
        /* <DEDUP_REMOVED lines=46> */
.L_x_3809:
        /* <DEDUP_REMOVED lines=26> */
[----:B-1234-:R-:W-:Y:S02]  /*9b10*/  F2FP.F16.F32.PACK_AB R125, R123, R122 ;  /* 0x0000007a7b7d723e */ /* 0x01efe400000000ff */
[----:B------:R-:W-:Y:S01]  /*9b20*/  F2FP.F16.F32.PACK_AB R124, R121, R120 ;  /* 0x00000078797c723e */ /* 0x000fe200000000ff */
[----:B------:R-:W-:Y:S06]  /*9b30*/  BRA `(.L_x_3810) ;  /* 0x0000000c00247947 */ /* 0x000fec0003800000 */
.L_x_3808:
        /* <DEDUP_REMOVED lines=14> */
[----:B------:R-:W-:-:S04]  /*9c20*/  FFMA.FTZ R114, R11, R114, R111 ;  /* 0x000000720b727223 */ /* 0x000fc8000001006f */
[----:B------:R-:W-:Y:S01]  /*9c30*/  F2FP.F16.F32.PACK_AB R124, R112, R113 ;  /* 0x00000071707c723e */ /* 0x000fe200000000ff */
[-CC-:B------:R-:W-:Y:S01]  /*9c40*/  FFMA.FTZ R112, R147, R129.reuse, R128.reuse ;  /* 0x0000008193707223 */ /* 0x180fe20000010080 */
[----:B------:R-:W-:-:S03]  /*9c50*/  FFMA.FTZ R113, R152, R129, R128 ;  /* 0x0000008198717223 */ /* 0x000fc60000010080 */
[----:B------:R-:W-:Y:S01]  /*9c60*/  FADD.FTZ R112, R148, -R112 ;  /* 0x8000007094707221 */ /* 0x000fe20000010000 */
[----:B------:R-:W-:-:S03]  /*9c70*/  FADD.FTZ R113, R151, -R113 ;  /* 0x8000007197717221 */ /* 0x000fc60000010000 */
[C---:B------:R-:W-:Y:S01]  /*9c80*/  FFMA.FTZ R112, R11.reuse, R112, R106 ;  /* 0x000000700b707223 */ /* 0x040fe2000001006a */
[----:B------:R-:W-:-:S05]  /*9c90*/  FFMA.FTZ R113, R11, R113, R107 ;  /* 0x000000710b717223 */ /* 0x000fca000001006b */
[----:B------:R-:W-:Y:S01]  /*9ca0*/  F2FP.F16.F32.PACK_AB R125, R113, R112 ;  /* 0x00000070717d723e */ /* 0x000fe200000000ff */
[-CC-:B------:R-:W-:Y:S01]  /*9cb0*/  FFMA.FTZ R113, R150, R129.reuse, R128.reuse ;  /* 0x0000008196717223 */ /* 0x180fe20000010080 */
[----:B------:R-:W-:-:S03]  /*9cc0*/  FFMA.FTZ R112, R169, R129, R128 ;  /* 0x00000081a9707223 */ /* 0x000fc60000010080 */
[----:B------:R-:W-:Y:S01]  /*9cd0*/  FADD.FTZ R113, R149, -R113 ;  /* 0x8000007195717221 */ /* 0x000fe20000010000 */
[----:B------:R-:W-:-:S03]  /*9ce0*/  FADD.FTZ R112, R170, -R112 ;  /* 0x80000070aa707221 */ /* 0x000fc60000010000 */
        /* <DEDUP_REMOVED lines=10> */
.L_x_3811:
        /* <DEDUP_REMOVED lines=8> */
[C---:B-----5:R-:W-:Y:S01]  /*9e10*/  FFMA.FTZ R125, R11.reuse, R125, R104 ;  /* 0x0000007d0b7d7223 */ /* 0x060fe20000010068 */
[C---:B------:R-:W-:Y:S01]  /*9e20*/  FFMA.FTZ R124, R11.reuse, R124, R105 ;  /* 0x0000007c0b7c7223 */ /* 0x040fe20000010069 */
[----:B------:R-:W-:Y:S01]  /*9e30*/  FFMA.FTZ R126, R11, R126, R107 ;  /* 0x0000007e0b7e7223 */ /* 0x000fe2000001006b */
[----:B------:R-:W-:-:S03]  /*9e40*/  FFMA.FTZ R127, R171, R129, R128 ;  /* 0x00000081ab7f7223 */ /* 0x000fc60000010080 */
[----:B------:R-:W-:Y:S01]  /*9e50*/  F2FP.F16.F32.PACK_AB R124, R124, R125 ;  /* 0x0000007d7c7c723e */ /* 0x000fe200000000ff */
[----:B------:R-:W-:Y:S01]  /*9e60*/  FFMA.FTZ R125, R147, R129, R128 ;  /* 0x00000081937d7223 */ /* 0x000fe20000010080 */
[----:B------:R-:W-:-:S03]  /*9e70*/  FADD.FTZ R127, R172, -R127 ;  /* 0x8000007fac7f7221 */ /* 0x000fc60000010000 */
[----:B------:R-:W-:-:S04]  /*9e80*/  FADD.FTZ R125, R148, -R125 ;  /* 0x8000007d947d7221 */ /* 0x000fc80000010000 */
[----:B------:R-:W-:-:S05]  /*9e90*/  FFMA.FTZ R125, R11, R125, R106 ;  /* 0x0000007d0b7d7223 */ /* 0x000fca000001006a */
[----:B------:R-:W-:Y:S01]  /*9ea0*/  F2FP.F16.F32.PACK_AB R125, R126, R125 ;  /* 0x0000007d7e7d723e */ /* 0x000fe200000000ff */
[----:B------:R-:W-:Y:S01]  /*9eb0*/  FFMA.FTZ R126, R181, R129, R128 ;  /* 0x00000081b57e7223 */ /* 0x000fe20000010080 */
[----:B------:R-:W-:-:S03]  /*9ec0*/  FADD.FTZ R129, R149, -R130 ;  /* 0x8000008295817221 */ /* 0x000fc60000010000 */
[----:B------:R-:W-:Y:S01]  /*9ed0*/  FADD.FTZ R128, R182, -R126 ;  /* 0x8000007eb6807221 */ /* 0x000fe20000010000 */
[----:B------:R-:W-:Y:S01]  /*9ee0*/  FADD.FTZ R126, R170, -R131 ;  /* 0x80000083aa7e7221 */ /* 0x000fe20000010000 */
[C---:B------:R-:W-:Y:S02]  /*9ef0*/  FFMA.FTZ R129, R11.reuse, R129, R108 ;  /* 0x000000810b817223 */ /* 0x040fe4000001006c */
[C---:B------:R-:W-:Y:S01]  /*9f00*/  FFMA.FTZ R128, R11.reuse, R128, R111 ;  /* 0x000000800b807223 */ /* 0x040fe2000001006f */
[C---:B------:R-:W-:Y:S01]  /*9f10*/  FFMA.FTZ R126, R11.reuse, R126, R109 ;  /* 0x0000007e0b7e7223 */ /* 0x040fe2000001006d */
[----:B------:R-:W-:-:S04]  /*9f20*/  FFMA.FTZ R11, R11, R127, R110 ;  /* 0x0000007f0b0b7223 */ /* 0x000fc8000001006e */
[----:B------:R-:W-:Y:S02]  /*9f30*/  F2FP.F16.F32.PACK_AB R126, R126, R129 ;  /* 0x000000817e7e723e */ /* 0x000fe400000000ff */
[----:B------:R-:W-:Y:S01]  /*9f40*/  F2FP.F16.F32.PACK_AB R127, R128, R11 ;  /* 0x0000000b807f723e */ /* 0x000fe200000000ff */
[----:B------:R-:W-:Y:S06]  /*9f50*/  BRA `(.L_x_3810) ;  /* 0x00000008001c7947 */ /* 0x000fec0003800000 */
.L_x_3807:
        /* <DEDUP_REMOVED lines=41> */
.L_x_3813:
        /* <DEDUP_REMOVED lines=29> */
.L_x_3812:
        /* <DEDUP_REMOVED lines=37> */
.L_x_3814:
        /* <DEDUP_REMOVED lines=28> */
.L_x_3810:
        /* <DEDUP_REMOVED lines=10> */
.L_x_3806:
[----:B------:R-:W-:Y:S05]  /*a870*/  BSYNC.RECONVERGENT B1 ;  /* 0x0000000000017941 */ /* 0x000fea0003800200 */
.L_x_3805:
[----:B-1234-:R-:W1:Y:S02]  /*a880*/  LDC.64 R124, c[0x0][0x380] ;  /* 0x0000e000ff7c7b82 */ /* 0x01ee640000000a00 */
[----:B-1----:R-:W-:-:S04]  /*a890*/  LEA R203, R124, R203, 0x2 ;  /* 0x000000cb7ccb7211 */ /* 0x002fc800078e10ff */
[----:B------:R-:W-:-:S13]  /*a8a0*/  ISETP.GE.AND P0, PT, R203, R125, PT ;  /* 0x0000007dcb00720c */ /* 0x000fda0003f06270 */
[----:B------:R-:W-:Y:S05]  /*a8b0*/  @!P0 BRA `(.L_x_3815) ;  /* 0xffffff6c00048947 */ /* 0x000fea000383ffff */
.L_x_3753:
[----:B------:R-:W-:Y:S05]  /*a8c0*/  BSYNC B0 ;  /* 0x0000000000007941 */ /* 0x000fea0003800000 */
.L_x_3752:
[----:B-----5:R-:W2:Y:S04]  /*a8d0*/  LDL.LU R11, [R1+0xa8] ;  /* 0x0000a800010b7983 */ /* 0x020ea80000300800 */
        /* <DEDUP_REMOVED lines=36> */
[----:B------:R-:W4:Y:S04]  /*ab20*/  LDL.LU R106, [R1+0xac] ;  /* 0x0000ac00016a7983 */ /* 0x000f280000300800 */
[----:B------:R-:W4:Y:S01]  /*ab30*/  LDL.LU R107, [R1+0xb0] ;  /* 0x0000b000016b7983 */ /* 0x000f220000300800 */
[----:B-1----:R-:W-:-:S02]  /*ab40*/  SHF.R.U32.HI R2, RZ, 0x5, R0 ;  /* 0x00000005ff027819 */ /* 0x002fc40000011600 */
[----:B------:R-:W-:Y:S02]  /*ab50*/  LOP3.LUT R5, R0, 0x1f, RZ, 0xc0, !PT ;  /* 0x0000001f00057812 */ /* 0x000fe400078ec0ff */
[----:B0-----:R-:W-:-:S03]  /*ab60*/  LEA R3, R4, R3, 0x18 ;  /* 0x0000000304037211 */ /* 0x001fc600078ec0ff */
[----:B------:R-:W-:-:S05]  /*ab70*/  IMAD R2, R2, 0xa0, R5 ;  /* 0x000000a002027824 */ /* 0x000fca00078e0205 */
[----:B------:R-:W-:Y:S02]  /*ab80*/  LEA R2, R2, R3, 0x5 ;  /* 0x0000000302027211 */ /* 0x000fe400078e28ff */
[----:B--2---:R-:W-:Y:S02]  /*ab90*/  MOV R105, R11 ;  /* 0x0000000b00697202 */ /* 0x004fe40000000f00 */
[----:B---3--:R-:W-:Y:S02]  /*aba0*/  MOV R104, R124 ;  /* 0x0000007c00687202 */ /* 0x008fe40000000f00 */
[----:B----4-:R-:W-:Y:S02]  /*abb0*/  MOV R153, R127 ;  /* 0x0000007f00997202 */ /* 0x010fe40000000f00 */
[----:B------:R-:W-:Y:S02]  /*abc0*/  MOV R154, R126 ;  /* 0x0000007e009a7202 */ /* 0x000fe40000000f00 */
[----:B------:R-:W-:-:S02]  /*abd0*/  MOV R155, R125 ;  /* 0x0000007d009b7202 */ /* 0x000fc40000000f00 */
[----:B------:R-:W-:Y:S01]  /*abe0*/  MOV R152, R128 ;  /* 0x0000008000987202 */ /* 0x000fe20000000f00 */
[----:B------:R0:W-:Y:S01]  /*abf0*/  STS.128 [R2], R148 ;  /* 0x0000009402007388 */ /* 0x0001e20000000c00 */
[----:B------:R-:W-:Y:S02]  /*ac00*/  MOV R113, R120 ;  /* 0x0000007800717202 */ /* 0x000fe40000000f00 */
[----:B------:R-:W-:Y:S02]  /*ac10*/  MOV R114, R122 ;  /* 0x0000007a00727202 */ /* 0x000fe40000000f00 */
[----:B------:R-:W-:Y:S02]  /*ac20*/  MOV R115, R116 ;  /* 0x0000007400737202 */ /* 0x000fe40000000f00 */
[----:B------:R-:W2:Y:S01]  /*ac30*/  LDL.LU R116, [R1+0x64] ;  /* 0x0000640001747983 */ /* 0x000ea20000300800 */
[----:B0-----:R-:W-:Y:S02]  /*ac40*/  MOV R148, R118 ;  /* 0x0000007600947202 */ /* 0x001fe40000000f00 */
[----:B------:R-:W-:-:S02]  /*ac50*/  MOV R149, R119 ;  /* 0x0000007700957202 */ /* 0x000fc40000000f00 */
[----:B------:R-:W-:Y:S02]  /*ac60*/  MOV R150, R117 ;  /* 0x0000007500967202 */ /* 0x000fe40000000f00 */
[----:B------:R-:W2:Y:S01]  /*ac70*/  LDL.LU R117, [R1+0x68] ;  /* 0x0000680001757983 */ /* 0x000ea20000300800 */
[----:B------:R-:W-:-:S03]  /*ac80*/  MOV R151, R123 ;  /* 0x0000007b00977202 */ /* 0x000fc60000000f00 */
[----:B------:R-:W2:Y:S01]  /*ac90*/  LDL.LU R118, [R1+0x6c] ;  /* 0x00006c0001767983 */ /* 0x000ea20000300800 */
[----:B------:R-:W-:-:S03]  /*aca0*/  MOV R108, R121 ;  /* 0x00000079006c7202 */ /* 0x000fc60000000f00 */
[----:B------:R-:W2:Y:S01]  /*acb0*/  LDL.LU R119, [R1+0x70] ;  /* 0x0000700001777983 */ /* 0x000ea20000300800 */
[----:B------:R-:W-:Y:S02]  /*acc0*/  MOV R109, R202 ;  /* 0x000000ca006d7202 */ /* 0x000fe40000000f00 */
[----:B------:R-:W-:Y:S02]  /*acd0*/  MOV R110, R201 ;  /* 0x000000c9006e7202 */ /* 0x000fe40000000f00 */
[----:B------:R-:W-:Y:S02]  /*ace0*/  MOV R111, R200 ;  /* 0x000000c8006f7202 */ /* 0x000fe40000000f00 */
[----:B------:R-:W-:Y:S02]  /*acf0*/  MOV R144, R183 ;  /* 0x000000b700907202 */ /* 0x000fe40000000f00 */
[----:B------:R-:W3:Y:S01]  /*ad00*/  LDL.LU R183, [R1+0x154] ;  /* 0x0001540001b77983 */ /* 0x000ee20000300800 */
[----:B------:R-:W-:-:S03]  /*ad10*/  MOV R145, R139 ;  /* 0x0000008b00917202 */ /* 0x000fc60000000f00 */
[----:B------:R-:W4:Y:S01]  /*ad20*/  LDL.LU R202, [R1+0x148] ;  /* 0x0001480001ca7983 */ /* 0x000f220000300800 */
[----:B------:R-:W-:-:S03]  /*ad30*/  MOV R146, R138 ;  /* 0x0000008a00927202 */ /* 0x000fc60000000f00 */
[----:B------:R-:W4:Y:S01]  /*ad40*/  LDL.LU R201, [R1+0x14c] ;  /* 0x00014c0001c97983 */ /* 0x000f220000300800 */
[----:B------:R-:W-:-:S03]  /*ad50*/  MOV R147, R137 ;  /* 0x0000008900937202 */ /* 0x000fc60000000f00 */
[----:B------:R-:W4:Y:S01]  /*ad60*/  LDL.LU R200, [R1+0x150] ;  /* 0x0001500001c87983 */ /* 0x000f220000300800 */
[----:B------:R-:W-:-:S03]  /*ad70*/  MOV R100, R136 ;  /* 0x0000008800647202 */ /* 0x000fc60000000f00 */
        /* <DEDUP_REMOVED lines=25> */
[----:B------:R-:W-:-:S03]  /*af10*/  LOP3.LUT R23, R0, 0x7f, RZ, 0x3c, !PT ;  /* 0x0000007f00177812 */ /* 0x000fc600078e3cff */
[----:B------:R-:W-:Y:S04]  /*af20*/  STS.128 [R2+0x1000], R112 ;  /* 0x0010007002007388 */ /* 0x000fe80000000c00 */
[----:B------:R-:W-:Y:S04]  /*af30*/  STS.128 [R2+0xc10], R148 ;  /* 0x000c109402007388 */ /* 0x000fe80000000c00 */
[----:B--2---:R3:W-:Y:S02]  /*af40*/  STS.128 [R2+0x1010], R116 ;  /* 0x0010107402007388 */ /* 0x0047e40000000c00 */
[----:B---3--:R-:W-:-:S02]  /*af50*/  MOV R116, R121 ;  /* 0x0000007900747202 */ /* 0x008fc40000000f00 */
[----:B------:R-:W2:Y:S01]  /*af60*/  LDL.LU R121, [R1+0x158] ;  /* 0x0001580001797983 */ /* 0x000ea20000300800 */
[----:B----4-:R-:W-:-:S03]  /*af70*/  MOV R123, R139 ;  /* 0x0000008b007b7202 */ /* 0x010fc60000000f00 */
[----:B------:R-:W2:Y:S01]  /*af80*/  LDL.LU R122, [R1+0x15c] ;  /* 0x00015c00017a7983 */ /* 0x000ea20000300800 */
[----:B------:R-:W-:-:S03]  /*af90*/  IADD3 R23, PT, PT, R23, R123, RZ ;  /* 0x0000007b17177210 */ /* 0x000fc60007ffe0ff */
        /* <DEDUP_REMOVED lines=8> */
[----:B------:R-:W4:Y:S01]  /*b020*/  LDL.LU R151, [R1+0x180] ;  /* 0x0001800001977983 */ /* 0x000f220000300800 */
[----:B------:R-:W-:Y:S05]  /*b030*/  WARPSYNC.ALL ;  /* 0x0000000000007948 */ /* 0x000fea0003800000 */
[----:B------:R-:W-:Y:S04]  /*b040*/  STS.128 [R2+0x10], R152 ;  /* 0x0000109802007388 */ /* 0x000fe80000000c00 */
[----:B------:R-:W-:Y:S04]  /*b050*/  STS.128 [R2+0x400], R96 ;  /* 0x0004006002007388 */ /* 0x000fe80000000c00 */
[----:B------:R-:W-:Y:S04]  /*b060*/  STS.128 [R2+0x410], R100 ;  /* 0x0004106402007388 */ /* 0x000fe80000000c00 */
[----:B------:R-:W-:Y:S04]  /*b070*/  STS.128 [R2+0x800], R144 ;  /* 0x0008009002007388 */ /* 0x000fe80000000c00 */
[----:B------:R-:W-:Y:S04]  /*b080*/  STS.128 [R2+0x810], R104 ;  /* 0x0008106802007388 */ /* 0x000fe80000000c00 */
[----:B------:R0:W-:Y:S01]  /*b090*/  STS.128 [R2+0xc00], R108 ;  /* 0x000c006c02007388 */ /* 0x0001e20000000c00 */
[----:B------:R-:W-:Y:S01]  /*b0a0*/  LEA R3, R0, R3, 0x2 ;  /* 0x0000000300037211 */ /* 0x000fe200078e10ff */
[----:B------:R-:W1:Y:S01]  /*b0b0*/  LDCU.128 UR16, c[0x0][0x440] ;  /* 0x00008800ff1077ac */ /* 0x000e620008000c00 */
[----:B------:R-:W-:Y:S01]  /*b0c0*/  BAR.SYNC.DEFER_BLOCKING 0x0 ;  /* 0x0000000000007b1d */ /* 0x000fe20000010000 */
[----:B------:R-:W-:-:S02]  /*b0d0*/  MOV R139, R11 ;  /* 0x0000000b008b7202 */ /* 0x000fc40000000f00 */
[----:B------:R-:W-:Y:S02]  /*b0e0*/  MOV R120, R183 ;  /* 0x000000b700787202 */ /* 0x000fe40000000f00 */
[----:B------:R-:W-:Y:S01]  /*b0f0*/  MOV R117, R202 ;  /* 0x000000ca00757202 */ /* 0x000fe20000000f00 */
[----:B------:R-:W1:Y:S01]  /*b100*/  LDCU.128 UR20, c[0x0][0x450] ;  /* 0x00008a00ff1477ac */ /* 0x000e620008000c00 */
[----:B0-----:R-:W2:Y:S04]  /*b110*/  LDL.LU R108, [R1+0x184] ;  /* 0x00018400016c7983 */ /* 0x001ea80000300800 */
[----:B------:R-:W2:Y:S04]  /*b120*/  LDL.LU R109, [R1+0x188] ;  /* 0x00018800016d7983 */ /* 0x000ea80000300800 */
[----:B------:R-:W2:Y:S04]  /*b130*/  LDL.LU R110, [R1+0x18c] ;  /* 0x00018c00016e7983 */ /* 0x000ea80000300800 */
[----:B------:R-:W2:Y:S04]  /*b140*/  LDL.LU R111, [R1+0x190] ;  /* 0x00019000016f7983 */ /* 0x000ea80000300800 */
        /* <DEDUP_REMOVED lines=52> */
[----:B------:R0:W-:Y:S04]  /*b490*/  STS.128 [R2+0xc00], R136 ;  /* 0x000c008802007388 */ /* 0x0001e80000000c00 */
[----:B0-----:R-:W2:Y:S04]  /*b4a0*/  LDL.LU R136, [R1] ;  /* 0x0000000001887983 */ /* 0x001ea80000300800 */
[----:B------:R-:W2:Y:S04]  /*b4b0*/  LDL.LU R137, [R1+0x4] ;  /* 0x0000040001897983 */ /* 0x000ea80000300800 */
[----:B------:R-:W2:Y:S04]  /*b4c0*/  LDL.LU R138, [R1+0x8] ;  /* 0x00000800018a7983 */ /* 0x000ea80000300800 */
[----:B------:R-:W2:Y:S04]  /*b4d0*/  LDL.LU R139, [R1+0xc] ;  /* 0x00000c00018b7983 */ /* 0x000ea80000300800 */
[----:B----4-:R0:W-:Y:S04]  /*b4e0*/  STS.128 [R2+0x400], R148 ;  /* 0x0004009402007388 */ /* 0x0101e80000000c00 */
[----:B0-----:R-:W4:Y:S04]  /*b4f0*/  LDL.LU R148, [R1+0x10] ;  /* 0x0000100001947983 */ /* 0x001f280000300800 */
        /* <DEDUP_REMOVED lines=19> */
[----:B------:R-:W-:-:S02]  /*b630*/  MOV R118, R201 ;  /* 0x000000c900767202 */ /* 0x000fc40000000f00 */
[----:B------:R-:W-:Y:S01]  /*b640*/  MOV R119, R200 ;  /* 0x000000c800777202 */ /* 0x000fe20000000f00 */
[----:B---3--:R0:W-:Y:S04]  /*b650*/  STS.128 [R2], R104 ;  /* 0x0000006802007388 */ /* 0x0081e80000000c00 */
[----:B--2---:R-:W-:Y:S04]  /*b660*/  STS.128 [R2+0x10], R108 ;  /* 0x0000106c02007388 */ /* 0x004fe80000000c00 */
        /* <DEDUP_REMOVED lines=111> */
[----:B------:R-:W-:Y:S01]  /*bd60*/  FADD.FTZ R90, R90, R93 ;  /* 0x0000005d5a5a7221 */ /* 0x000fe20000010000 */
[----:B-1----:R-:W-:-:S03]  /*bd70*/  FADD.FTZ R94, R91, R94 ;  /* 0x0000005e5b5e7221 */ /* 0x002fc60000010000 */
[----:B0-----:R-:W-:Y:S01]  /*bd80*/  FADD.FTZ R105, R90, R97 ;  /* 0x000000615a697221 */ /* 0x001fe20000010000 */
[----:B------:R-:W-:Y:S01]  /*bd90*/  FADD.FTZ R103, R92, R95 ;  /* 0x0000005f5c677221 */ /* 0x000fe20000010000 */
[----:B--2---:R-:W-:Y:S01]  /*bda0*/  FADD.FTZ R99, RZ, R99 ;  /* 0x00000063ff637221 */ /* 0x004fe20000010000 */
[----:B------:R-:W0:Y:S04]  /*bdb0*/  LDS R112, [R3] ;  /* 0x0000000003707984 */ /* 0x000e280000000800 */
[----:B------:R-:W1:Y:S04]  /*bdc0*/  LDS R93, [R3+0x1400] ;  /* 0x00140000035d7984 */ /* 0x000e680000000800 */
[----:B------:R-:W2:Y:S04]  /*bdd0*/  LDS R91, [R3+0x200] ;  /* 0x00020000035b7984 */ /* 0x000ea80000000800 */
[----:B------:R-:W4:Y:S04]  /*bde0*/  LDS R90, [R3+0x2800] ;  /* 0x00280000035a7984 */ /* 0x000f280000000800 */
[----:B------:R-:W4:Y:S04]  /*bdf0*/  LDS R2, [R3+0x1600] ;  /* 0x0016000003027984 */ /* 0x000f280000000800 */
[----:B------:R-:W4:Y:S04]  /*be00*/  LDS R135, [R3+0x3c00] ;  /* 0x003c000003877984 */ /* 0x000f280000000800 */
[----:B------:R-:W4:Y:S01]  /*be10*/  LDS R97, [R3+0x2a00] ;  /* 0x002a000003617984 */ /* 0x000f220000000800 */
[----:B------:R-:W-:-:S03]  /*be20*/  FADD.FTZ R96, RZ, R96 ;  /* 0x00000060ff607221 */ /* 0x000fc60000010000 */
[----:B------:R-:W4:Y:S01]  /*be30*/  LDS R92, [R3+0x400] ;  /* 0x00040000035c7984 */ /* 0x000f220000000800 */
[----:B---3--:R-:W-:-:S03]  /*be40*/  FADD.FTZ R99, R99, R100 ;  /* 0x0000006463637221 */ /* 0x008fc60000010000 */
[----:B------:R-:W3:Y:S01]  /*be50*/  LDS R137, [R3+0x3e00] ;  /* 0x003e000003897984 */ /* 0x000ee20000000800 */
[----:B------:R-:W3:Y:S03]  /*be60*/  LDC R100, c[0x0][0x388] ;  /* 0x0000e200ff647b82 */ /* 0x000ee60000000800 */
[----:B------:R-:W3:Y:S01]  /*be70*/  LDS R95, [R3+0x1800] ;  /* 0x00180000035f7984 */ /* 0x000ee20000000800 */
[----:B------:R-:W-:-:S03]  /*be80*/  FADD.FTZ R96, R96, R101 ;  /* 0x0000006560607221 */ /* 0x000fc60000010000 */
[----:B------:R-:W3:Y:S01]  /*be90*/  LDS R101, [R3+0x2c00] ;  /* 0x002c000003657984 */ /* 0x000ee20000000800 */
[----:B------:R-:W3:Y:S03]  /*bea0*/  S2UR UR4, SR_CTAID.X ;  /* 0x00000000000479c3 */ /* 0x000ee60000002500 */
[----:B------:R-:W3:Y:S01]  /*beb0*/  LDS R139, [R3+0x4000] ;  /* 0x00400000038b7984 */ /* 0x000ee20000000800 */
[----:B------:R-:W-:Y:S01]  /*bec0*/  FADD.FTZ R98, RZ, R98 ;  /* 0x00000062ff627221 */ /* 0x000fe20000010000 */
[----:B0-----:R-:W-:-:S03]  /*bed0*/  FADD.FTZ R112, RZ, R112 ;  /* 0x00000070ff707221 */ /* 0x001fc60000010000 */
[----:B------:R-:W-:Y:S01]  /*bee0*/  FADD.FTZ R98, R98, R107 ;  /* 0x0000006b62627221 */ /* 0x000fe20000010000 */
[----:B------:R-:W-:Y:S01]  /*bef0*/  FADD.FTZ R107, R94, R89 ;  /* 0x000000595e6b7221 */ /* 0x000fe20000010000 */
[----:B-1----:R-:W-:Y:S01]  /*bf00*/  FADD.FTZ R93, R112, R93 ;  /* 0x0000005d705d7221 */ /* 0x002fe20000010000 */
[----:B--2---:R-:W-:-:S03]  /*bf10*/  FADD.FTZ R91, RZ, R91 ;  /* 0x0000005bff5b7221 */ /* 0x004fc60000010000 */
[----:B----4-:R-:W-:Y:S01]  /*bf20*/  FADD.FTZ R90, R93, R90 ;  /* 0x0000005a5d5a7221 */ /* 0x010fe20000010000 */
[----:B------:R-:W-:Y:S01]  /*bf30*/  FADD.FTZ R2, R91, R2 ;  /* 0x000000025b027221 */ /* 0x000fe20000010000 */
[----:B------:R-:W-:Y:S01]  /*bf40*/  ISETP.GE.U32.AND P4, PT, R23, 0x80, PT ;  /* 0x000000801700780c */ /* 0x000fe20003f86070 */
[----:B---3--:R-:W-:Y:S02]  /*bf50*/  IMAD R89, R100, UR4, RZ ;  /* 0x0000000464597c24 */ /* 0x008fe4000f8e02ff */
        /* <DEDUP_REMOVED lines=63> */
.L_x_3817:
[----:B------:R-:W-:Y:S05]  /*c350*/  BSYNC.RECONVERGENT B0 ;  /* 0x0000000000007941 */ /* 0x000fea0003800200 */
.L_x_3816:
        /* <DEDUP_REMOVED lines=22> */
.L_x_3819:
[----:B------:R-:W-:Y:S05]  /*c4c0*/  BSYNC.RECONVERGENT B0 ;  /* 0x0000000000007941 */ /* 0x000fea0003800200 */
.L_x_3818:
        /* <DEDUP_REMOVED lines=22> */
.L_x_3821:
[----:B------:R-:W-:Y:S05]  /*c630*/  BSYNC.RECONVERGENT B0 ;  /* 0x0000000000007941 */ /* 0x000fea0003800200 */
.L_x_3820:
        /* <DEDUP_REMOVED lines=167> */
.L_x_3823:
[----:B------:R-:W-:Y:S05]  /*d0b0*/  BSYNC.RECONVERGENT B0 ;  /* 0x0000000000007941 */ /* 0x000fea0003800200 */
.L_x_3822:
        /* <DEDUP_REMOVED lines=22> */
.L_x_3825:
[----:B------:R-:W-:Y:S05]  /*d220*/  BSYNC.RECONVERGENT B0 ;  /* 0x0000000000007941 */ /* 0x000fea0003800200 */
.L_x_3824:
        /* <DEDUP_REMOVED lines=22> */
.L_x_3827:
[----:B------:R-:W-:Y:S05]  /*d390*/  BSYNC.RECONVERGENT B0 ;  /* 0x0000000000007941 */ /* 0x000fea0003800200 */
.L_x_3826:
        /* <DEDUP_REMOVED lines=22> */
.L_x_3829:
[----:B------:R-:W-:Y:S05]  /*d500*/  BSYNC.RECONVERGENT B0 ;  /* 0x0000000000007941 */ /* 0x000fea0003800200 */
.L_x_3828:
        /* <DEDUP_REMOVED lines=22> */
.L_x_3831:
[----:B------:R-:W-:Y:S05]  /*d670*/  BSYNC.RECONVERGENT B0 ;  /* 0x0000000000007941 */ /* 0x000fea0003800200 */
.L_x_3830:
        /* <DEDUP_REMOVED lines=22> */
.L_x_3833:
[----:B------:R-:W-:Y:S05]  /*d7e0*/  BSYNC.RECONVERGENT B0 ;  /* 0x0000000000007941 */ /* 0x000fea0003800200 */
.L_x_3832:
        /* <DEDUP_REMOVED lines=9> */
.L_x_3764:
        /* <DEDUP_REMOVED lines=8> */
.L_x_3835:
[----:B------:R-:W-:Y:S05]  /*d900*/  BSYNC B1 ;  /* 0x0000000000017941 */ /* 0x000fea0003800000 */
.L_x_3834:
        /* <DEDUP_REMOVED lines=9> */
.L_x_3836:
        /* <DEDUP_REMOVED lines=8> */
.L_x_3837:
[----:B------:R-:W-:Y:S02]  /*da20*/  MOV R127, R129 ;  /* 0x00000081007f7202 */ /* 0x000fe40000000f00 */
[----:B------:R-:W-:-:S05]  /*da30*/  MOV R124, R130 ;  /* 0x00000082007c7202 */ /* 0x000fca0000000f00 */
[----:B------:R-:W-:Y:S01]  /*da40*/  FADD.FTZ R128, R128, R124 ;  /* 0x0000007c80807221 */ /* 0x000fe20000010000 */
[----:B------:R-:W-:-:S07]  /*da50*/  MOV R124, 0xffffffff ;  /* 0xffffffff007c7802 */ /* 0x000fce0000000f00 */
[----:B------:R-:W-:Y:S05]  /*da60*/  WARPSYNC.COLLECTIVE R124, `(.L_x_3838) ;  /* 0x000000007c087348 */ /* 0x000fea0003c00000 */
[----:B------:R0:W1:Y:S02]  /*da70*/  SHFL.BFLY P0, R130, R127, R126, R125 ;  /* 0x0c00007e7f827389 */ /* 0x000064000000007d */
[----:B01----:R-:W-:Y:S05]  /*da80*/  ENDCOLLECTIVE ;  /* 0x000000000000791b */ /* 0x003fea0003800000 */
.L_x_3838:
        /* <DEDUP_REMOVED lines=8> */
.L_x_3839:
[----:B------:R-:W-:Y:S02]  /*db10*/  MOV R127, R129 ;  /* 0x00000081007f7202 */ /* 0x000fe40000000f00 */
[----:B------:R-:W-:-:S05]  /*db20*/  MOV R124, R130 ;  /* 0x00000082007c7202 */ /* 0x000fca0000000f00 */
[----:B------:R-:W-:Y:S01]  /*db30*/  FADD.FTZ R128, R128, R124 ;  /* 0x0000007c80807221 */ /* 0x000fe20000010000 */
[----:B------:R-:W-:-:S07]  /*db40*/  MOV R124, 0xffffffff ;  /* 0xffffffff007c7802 */ /* 0x000fce0000000f00 */
[----:B------:R-:W-:Y:S05]  /*db50*/  WARPSYNC.COLLECTIVE R124, `(.L_x_3840) ;  /* 0x000000007c087348 */ /* 0x000fea0003c00000 */
[----:B------:R0:W1:Y:S02]  /*db60*/  SHFL.BFLY P0, R130, R127, R126, R125 ;  /* 0x0c00007e7f827389 */ /* 0x000064000000007d */
[----:B01----:R-:W-:Y:S05]  /*db70*/  ENDCOLLECTIVE ;  /* 0x000000000000791b */ /* 0x003fea0003800000 */
.L_x_3840:
        /* <DEDUP_REMOVED lines=8> */
.L_x_3841:
[----:B------:R-:W-:Y:S02]  /*dc00*/  MOV R127, R129 ;  /* 0x00000081007f7202 */ /* 0x000fe40000000f00 */
[----:B------:R-:W-:-:S05]  /*dc10*/  MOV R124, R130 ;  /* 0x00000082007c7202 */ /* 0x000fca0000000f00 */
[----:B------:R-:W-:Y:S01]  /*dc20*/  FADD.FTZ R128, R128, R124 ;  /* 0x0000007c80807221 */ /* 0x000fe20000010000 */
[----:B------:R-:W-:-:S07]  /*dc30*/  MOV R124, 0xffffffff ;  /* 0xffffffff007c7802 */ /* 0x000fce0000000f00 */
[----:B------:R-:W-:Y:S05]  /*dc40*/  WARPSYNC.COLLECTIVE R124, `(.L_x_3842) ;  /* 0x000000007c087348 */ /* 0x000fea0003c00000 */
[----:B------:R0:W1:Y:S02]  /*dc50*/  SHFL.BFLY P0, R130, R127, R126, R125 ;  /* 0x0c00007e7f827389 */ /* 0x000064000000007d */
[----:B01----:R-:W-:Y:S05]  /*dc60*/  ENDCOLLECTIVE ;  /* 0x000000000000791b */ /* 0x003fea0003800000 */
.L_x_3842:
        /* <DEDUP_REMOVED lines=8> */
.L_x_3843:
[----:B------:R-:W-:Y:S02]  /*dcf0*/  MOV R127, R129 ;  /* 0x00000081007f7202 */ /* 0x000fe40000000f00 */
[----:B------:R-:W-:-:S07]  /*dd00*/  MOV R131, R130 ;  /* 0x0000008200837202 */ /* 0x000fce0000000f00 */
[----:B------:R-:W-:Y:S05]  /*dd10*/  WARPSYNC.COLLECTIVE R124, `(.L_x_3844) ;  /* 0x000000007c087348 */ /* 0x000fea0003c00000 */
[----:B------:R0:W1:Y:S02]  /*dd20*/  SHFL.BFLY P0, R130, R127, R126, R125 ;  /* 0x0c00007e7f827389 */ /* 0x000064000000007d */
[----:B01----:R-:W-:Y:S05]  /*dd30*/  ENDCOLLECTIVE ;  /* 0x000000000000791b */ /* 0x003fea0003800000 */
.L_x_3844:
[----:B------:R-:W-:Y:S01]  /*dd40*/  MOV R124, R130 ;  /* 0x00000082007c7202 */ /* 0x000fe20000000f00 */
[----:B------:R-:W-:Y:S06]  /*dd50*/  BRA `(.L_x_3845) ;  /* 0xffffff7000307947 */ /* 0x000fec000383ffff */
.L_x_3846:
        /* <DEDUP_REMOVED lines=10> */
.L_x_7138:


//--------------------- .text._ZN10layer_norm31ln_parallel_residual_bwd_kernelINS_13Kernel_traitsI6__halfS2_fS2_fjLj1280ELj1ELj4ELj1ELj16ENS_18Kernel_traits_baseILj1280ES2_S2_fS2_fjLj128EEEEELb0ELb0ELb1EEEvNS_9BwdParamsE --------------------------
	.section	.text._ZN10layer_norm31ln_parallel_residual_bwd_kernelINS_13Kernel_traitsI6__halfS2_fS2_fjLj1280ELj1ELj4ELj1ELj16ENS_18Kernel_traits_baseILj1280ES2_S2_fS2_fjLj128EEEEELb0ELb0ELb1EEEvNS_9BwdParamsE,"ax",@progbits
	.align	128
        .global         _ZN10layer_norm31ln_parallel_residual_bwd_kernelINS_13Kernel_traitsI6__halfS2_fS2_fjLj1280ELj1ELj4ELj1ELj16ENS_18Kernel_traits_baseILj1280ES2_S2_fS2_fjLj128EEEEELb0ELb0ELb1EEEvNS_9BwdParamsE
        .type           _ZN10layer_norm31ln_parallel_residual_bwd_kernelINS_13Kernel_traitsI6__halfS2_fS2_fjLj1280ELj1ELj4ELj1ELj16ENS_18Kernel_traits_baseILj1280ES2_S2_fS2_fjLj128EEEEELb0ELb0ELb1EEEvNS_9BwdParamsE,@function
        .size           _ZN10layer_norm31ln_parallel_residual_bwd_kernelINS_13Kernel_traitsI6__halfS2_fS2_fjLj1280ELj1ELj4ELj1ELj16ENS_18Kernel_traits_baseILj1280ES2_S2_fS2_fjLj128EEEEELb0ELb0ELb1EEEvNS_9BwdParamsE,(.L_x_7139 - _ZN10layer_norm31ln_parallel_residual_bwd_kernelINS_13Kernel_traitsI6__halfS2_fS2_fjLj1280ELj1ELj4ELj1ELj16ENS_18Kernel_traits_baseILj1280ES2_S2_fS2_fjLj128EEEEELb0ELb0ELb1EEEvNS_9BwdParamsE)
        .other          _ZN10layer_norm31ln_parallel_residual_bwd_kernelINS_13Kernel_traitsI6__halfS2_fS2_fjLj1280ELj1ELj4ELj1ELj16ENS_18Kernel_traits_baseILj1280ES2_S2_fS2_fjLj128EEEEELb0ELb0ELb1EEEvNS_9BwdParamsE,@"STO_CUDA_ENTRY STV_DEFAULT"
_ZN10layer_norm31ln_parallel_residual_bwd_kernelINS_13Kernel_traitsI6__halfS2_fS2_fjLj1280ELj1ELj4ELj1ELj16ENS_18Kernel_traits_baseILj1280ES2_S2_fS2_fjLj128EEEEELb0ELb0ELb1EEEvNS_9BwdParamsE:
.text._ZN10layer_norm31ln_parallel_residual_bwd_kernelINS_13Kernel_traitsI6__halfS2_fS2_fjLj1280ELj1ELj4ELj1ELj16ENS_18Kernel_traits_baseILj1280ES2_S2_fS2_fjLj128EEEEELb0ELb0ELb1EEEvNS_9BwdParamsE:
        /* <DEDUP_REMOVED lines=140> */
[--C-:B--2---:R-:W-:Y:S02]  /*08c0*/  HADD2.F32 R3, -RZ, R44.reuse.H0_H0 ;  /* 0x2000002cff037230 */ /* 0x104fe40000004100 */
[----:B------:R-:W-:-:S02]  /*08d0*/  HADD2.F32 R2, -RZ, R44.H1_H1 ;  /* 0x3000002cff027230 */ /* 0x000fc40000004100 */
        /* <DEDUP_REMOVED lines=213> */
[----:B0-----:R-:W-:-:S02]  /*1630*/  MOV R4, R0 ;  /* 0x0000000000047202 */ /* 0x001fc40000000f00 */
        /* <DEDUP_REMOVED lines=17> */
[----:B-1----:R-:W-:-:S02]  /*1750*/  CS2R R2, SRZ ;  /* 0x0000000000027805 */ /* 0x002fc4000001ff00 */
        /* <DEDUP_REMOVED lines=9> */
[----:B--2---:R-:W-:-:S07]  /*17f0*/  CS2R R148, SRZ ;  /* 0x0000000000947805 */ /* 0x004fce000001ff00 */
.L_x_3891:
        /* <DEDUP_REMOVED lines=11> */
[----:B------:R4:W-:Y:S04]  /*18b0*/  STL [R1+0x21c], R132 ;  /* 0x00021c8401007387 */ /* 0x0009e80000100800 */
[----:B------:R-:W3:Y:S01]  /*18c0*/  LDL R57, [R1+0x20c] ;  /* 0x00020c0001397983 */ /* 0x000ee20000100800 */
[----:B------:R-:W3:Y:S01]  /*18d0*/  LDC.64 R38, c[0x0][0x3c8] ;  /* 0x0000f200ff267b82 */ /* 0x000ee20000000a00 */
[----:B-1----:R-:W-:-:S02]  /*18e0*/  IMAD.WIDE R36, R4, 0x4, R36 ;  /* 0x0000000404247825 */ /* 0x002fc400078e0224 */
[----:B------:R-:W3:Y:S01]  /*18f0*/  LDL R128, [R1+0x204] ;  /* 0x0002040001807983 */ /* 0x000ee20000100800 */
[----:B0-----:R-:W-:-:S03]  /*1900*/  LOP3.LUT R40, R40, 0x1f, RZ, 0xc0, !PT ;  /* 0x0000001f28287812 */ /* 0x001fc600078ec0ff */
[----:B------:R0:W3:Y:S01]  /*1910*/  LDG.E R186, desc[UR10][R36.64] ;  /* 0x0000000a24ba7981 */ /* 0x0000e2000c1e1900 */
[----:B------:R-:W1:Y:S01]  /*1920*/  LDC.64 R210, c[0x0][0x428] ;  /* 0x00010a00ffd27b82 */ /* 0x000e620000000a00 */
[----:B------:R-:W-:Y:S02]  /*1930*/  LEA.HI.SX32 R185, R185, R40, 0x1d ;  /* 0x00000028b9b97211 */ /* 0x000fe400078feaff */
[----:B----4-:R-:W4:Y:S03]  /*1940*/  LDL R132, [R1+0x1fc] ;  /* 0x0001fc0001847983 */ /* 0x010f260000100800 */
[C---:B--2---:R-:W-:Y:S01]  /*1950*/  IMAD.WIDE.U32 R124, R185.reuse, 0x20, R130 ;  /* 0x00000020b97c7825 */ /* 0x044fe200078e0082 */
[----:B------:R-:W-:Y:S01]  /*1960*/  ISETP.NE.AND P2, PT, RZ, UR12, PT ;  /* 0x0000000cff007c0c */ /* 0x000fe2000bf45270 */
[----:B------:R-:W2:Y:S02]  /*1970*/  LDL R133, [R1+0x208] ;  /* 0x0002080001857983 */ /* 0x000ea40000100800 */
[----:B---3--:R-:W-:-:S02]  /*1980*/  IMAD.WIDE.U32 R48, R185, 0x10, R208 ;  /* 0x00000010b9307825 */ /* 0x008fc400078e00d0 */
[----:B------:R-:W3:Y:S02]  /*1990*/  LDG.E.128 R52, desc[UR10][R124.64] ;  /* 0x0000000a7c347981 */ /* 0x000ee4000c1e1d00 */
[----:B0-----:R-:W-:Y:S02]  /*19a0*/  IMAD.WIDE R36, R4, 0x4, R38 ;  /* 0x0000000404247825 */ /* 0x001fe400078e0226 */
[----:B------:R-:W4:Y:S04]  /*19b0*/  LDG.E.128 R48, desc[UR10][R48.64] ;  /* 0x0000000a30307981 */ /* 0x000f28000c1e1d00 */
[----:B------:R-:W2:Y:S01]  /*19c0*/  LDG.E R181, desc[UR10][R36.64] ;  /* 0x0000000a24b57981 */ /* 0x000ea2000c1e1900 */
[----:B-1----:R-:W-:-:S03]  /*19d0*/  IMAD.WIDE.U32 R120, R185, 0x10, R210 ;  /* 0x00000010b9787825 */ /* 0x002fc600078e00d2 */
[----:B------:R-:W2:Y:S04]  /*19e0*/  LDL R129, [R1+0x200] ;  /* 0x0002000001817983 */ /* 0x000ea80000100800 */
[----:B------:R-:W2:Y:S04]  /*19f0*/  LDL R59, [R1+0x214] ;  /* 0x00021400013b7983 */ /* 0x000ea80000100800 */
[----:B------:R-:W2:Y:S01]  /*1a00*/  LDG.E.128 R120, desc[UR10][R120.64] ;  /* 0x0000000a78787981 */ /* 0x000ea2000c1e1d00 */
[----:B------:R-:W-:-:S03]  /*1a10*/  ISETP.NE.U32.AND P0, PT, RZ, UR14, PT ;  /* 0x0000000eff007c0c */ /* 0x000fc6000bf05070 */
[----:B------:R-:W2:Y:S04]  /*1a20*/  LDL R58, [R1+0x218] ;  /* 0x00021800013a7983 */ /* 0x000ea80000100800 */
[----:B------:R-:W2:Y:S04]  /*1a30*/  LDL R56, [R1+0x210] ;  /* 0x0002100001387983 */ /* 0x000ea80000100800 */
[----:B------:R-:W2:Y:S04]  /*1a40*/  LDL R134, [R1+0x1e4] ;  /* 0x0001e40001867983 */ /* 0x000ea80000100800 */
[----:B------:R-:W2:Y:S04]  /*1a50*/  LDL R136, [R1+0x1ec] ;  /* 0x0001ec0001887983 */ /* 0x000ea80000100800 */
[----:B------:R-:W2:Y:S04]  /*1a60*/  LDL R135, [R1+0x1f0] ;  /* 0x0001f00001877983 */ /* 0x000ea80000100800 */
[----:B------:R-:W2:Y:S01]  /*1a70*/  LDL R212, [R1+0x1c0] ;  /* 0x0001c00001d47983 */ /* 0x000ea20000100800 */
[----:B------:R-:W-:-:S03]  /*1a80*/  FSEL R186, R186, RZ, !P2 ;  /* 0x000000ffbaba7208 */ /* 0x000fc60005000000 */
[----:B------:R-:W2:Y:S02]  /*1a90*/  LDG.E.128 R124, desc[UR10][R124.64+0x10] ;  /* 0x0000100a7c7c7981 */ /* 0x000ea4000c1e1d00 */
[C---:B---3--:R-:W-:Y:S01]  /*1aa0*/  FADD.FTZ R53, -R186.reuse, R53 ;  /* 0x00000035ba357221 */ /* 0x048fe20000010100 */
[C---:B------:R-:W-:Y:S01]  /*1ab0*/  FADD.FTZ R0, -R186.reuse, R52 ;  /* 0x00000034ba007221 */ /* 0x040fe20000010100 */
[--C-:B----4-:R-:W-:Y:S02]  /*1ac0*/  HADD2.F32 R52, -RZ, R48.reuse.H0_H0 ;  /* 0x20000030ff347230 */ /* 0x110fe40000004100 */
[----:B------:R-:W-:Y:S02]  /*1ad0*/  HADD2.F32 R48, -RZ, R48.H1_H1 ;  /* 0x30000030ff307230 */ /* 0x000fe40000004100 */
[----:B--2---:R-:W-:Y:S01]  /*1ae0*/  FMUL.FTZ R190, R181, R53 ;  /* 0x00000035b5be7220 */ /* 0x004fe20000410000 */
[----:B------:R-:W-:Y:S02]  /*1af0*/  FADD.FTZ R54, -R186, R54 ;  /* 0x00000036ba367221 */ /* 0x000fe40000010100 */
[-C--:B------:R-:W-:Y:S01]  /*1b00*/  FMUL.FTZ R189, R57, R48.reuse ;  /* 0x0000003039bd7220 */ /* 0x080fe20000410000 */
[----:B------:R-:W-:Y:S01]  /*1b10*/  FADD.FTZ R240, R48, R240 ;  /* 0x000000f030f07221 */ /* 0x000fe20000010000 */
[----:B------:R-:W-:Y:S01]  /*1b20*/  FFMA.FTZ R219, R190, R48, R219 ;  /* 0x00000030bedb7223 */ /* 0x000fe200000100db */
[----:B------:R-:W-:-:S02]  /*1b30*/  HADD2.F32 R48, -RZ, R49.H0_H0 ;  /* 0x20000031ff307230 */ /* 0x000fc40000004100 */
[----:B------:R-:W-:-:S03]  /*1b40*/  FMUL.FTZ R188, R181, R54 ;  /* 0x00000036b5bc7220 */ /* 0x000fc60000410000 */
[----:B------:R-:W-:Y:S01]  /*1b50*/  FADD.FTZ R239, R48, R239 ;  /* 0x000000ef30ef7221 */ /* 0x000fe20000010000 */
[-C--:B------:R-:W-:Y:S01]  /*1b60*/  FFMA.FTZ R220, R188, R48.reuse, R220 ;  /* 0x00000030bcdc7223 */ /* 0x080fe200000100dc */
[----:B------:R-:W-:Y:S01]  /*1b70*/  FMUL.FTZ R48, R128, R48 ;  /* 0x0000003080307220 */ /* 0x000fe20000410000 */
[----:B------:R-:W-:-:S05]  /*1b80*/  HADD2.F32 R128, -RZ, R49.H1_H1 ;  /* 0x30000031ff807230 */ /* 0x000fca0000004100 */
[----:B------:R-:W-:Y:S02]  /*1b90*/  FMUL.FTZ R191, R132, R128 ;  /* 0x0000008084bf7220 */ /* 0x000fe40000410000 */
[----:B------:R-:W2:Y:S01]  /*1ba0*/  LDL R132, [R1+0x1f4] ;  /* 0x0001f40001847983 */ /* 0x000ea20000100800 */
[----:B------:R-:W-:-:S13]  /*1bb0*/  ISETP.NE.AND.EX P0, PT, RZ, UR15, PT, P0 ;  /* 0x0000000fff007c0c */ /* 0x000fda000bf05300 */
[----:B------:R-:W0:Y:S08]  /*1bc0*/  @P0 LDC.64 R116, c[0x0][0x438] ;  /* 0x00010e00ff740b82 */ /* 0x000e300000000a00 */
[----:B------:R-:W1:Y:S01]  /*1bd0*/  @P0 LDC.64 R118, c[0x0][0x438] ;  /* 0x00010e00ff760b82 */ /* 0x000e620000000a00 */
[--C-:B------:R-:W-:Y:S01]  /*1be0*/  HADD2.F32 R193, -RZ, R121.reuse.H0_H0 ;  /* 0x20000079ffc17230 */ /* 0x100fe20000004100 */
[----:B------:R-:W-:Y:S01]  /*1bf0*/  IADD3 R183, PT, PT, R185, 0x20, RZ ;  /* 0x00000020b9b77810 */ /* 0x000fe20007ffe0ff */
[----:B------:R-:W-:-:S03]  /*1c00*/  HADD2.F32 R121, -RZ, R121.H1_H1 ;  /* 0x30000079ff797230 */ /* 0x000fc60000004100 */
[----:B------:R-:W-:Y:S01]  /*1c10*/  FADD.FTZ R25, R193, R25 ;  /* 0x00000019c1197221 */ /* 0x000fe20000010000 */
[-C--:B------:R-:W-:Y:S01]  /*1c20*/  FFMA.FTZ R148, R188, R193.reuse, R148 ;  /* 0x000000c1bc947223 */ /* 0x080fe20000010094 */
[----:B------:R-:W-:Y:S01]  /*1c30*/  FFMA.FTZ R193, R133, R193, R48 ;  /* 0x000000c185c17223 */ /* 0x000fe20000010030 */
[----:B------:R-:W-:Y:S01]  /*1c40*/  FFMA.FTZ R191, R129, R121, R191 ;  /* 0x0000007981bf7223 */ /* 0x000fe200000100bf */
[----:B------:R-:W-:Y:S01]  /*1c50*/  IADD3 R184, PT, PT, R185, 0x60, RZ ;  /* 0x00000060b9b87810 */ /* 0x000fe20007ffe0ff */
[----:B------:R-:W3:Y:S01]  /*1c60*/  LDL R129, [R1+0x1f8] ;  /* 0x0001f80001817983 */ /* 0x000ee20000100800 */
[----:B------:R-:W-:Y:S01]  /*1c70*/  FMUL.FTZ R0, R181, R0 ;  /* 0x00000000b5007220 */ /* 0x000fe20000410000 */
[----:B------:R-:W-:Y:S02]  /*1c80*/  HADD2.F32 R187, -RZ, R120.H0_H0 ;  /* 0x20000078ffbb7230 */ /* 0x000fe40000004100 */
[----:B------:R-:W-:Y:S01]  /*1c90*/  FADD.FTZ R241, R52, R241 ;  /* 0x000000f134f17221 */ /* 0x000fe20000010000 */
[----:B------:R-:W4:Y:S01]  /*1ca0*/  LDL R133, [R1+0x1e8] ;  /* 0x0001e80001857983 */ /* 0x000f220000100800 */
[----:B0-----:R-:W-:Y:S01]  /*1cb0*/  @P0 IMAD.WIDE.U32 R48, R183, 0x20, R116 ;  /* 0x00000020b7300825 */ /* 0x001fe200078e0074 */
[----:B------:R-:W0:Y:S04]  /*1cc0*/  @P0 LDC.64 R194, c[0x0][0x438] ;  /* 0x00010e00ffc20b82 */ /* 0x000e280000000a00 */
[----:B------:R-:W5:Y:S04]  /*1cd0*/  @P0 LDG.E.128 R76, desc[UR10][R48.64] ;  /* 0x0000000a304c0981 */ /* 0x000f68000c1e1d00 */
[----:B------:R1:W5:Y:S02]  /*1ce0*/  @P0 LDG.E.128 R80, desc[UR10][R48.64+0x10] ;  /* 0x0000100a30500981 */ /* 0x000364000c1e1d00 */
[----:B-1----:R-:W-:-:S05]  /*1cf0*/  @P0 IMAD.WIDE.U32 R48, R184, 0x20, R118 ;  /* 0x00000020b8300825 */ /* 0x002fca00078e0076 */
[----:B------:R-:W5:Y:S04]  /*1d00*/  @P0 LDG.E.128 R92, desc[UR10][R48.64] ;  /* 0x0000000a305c0981 */ /* 0x000f68000c1e1d00 */
[----:B------:R1:W5:Y:S02]  /*1d10*/  @P0 LDG.E.128 R96, desc[UR10][R48.64+0x10] ;  /* 0x0000100a30600981 */ /* 0x000364000c1e1d00 */
[----:B-1----:R-:W-:-:S05]  /*1d20*/  HADD2.F32 R48, -RZ, R50.H0_H0 ;  /* 0x20000032ff307230 */ /* 0x002fca0000004100 */
[----:B--2---:R-:W-:Y:S02]  /*1d30*/  FMUL.FTZ R49, R132, R48 ;  /* 0x0000003084317220 */ /* 0x004fe40000410000 */
[----:B------:R-:W2:Y:S01]  /*1d40*/  LDL R132, [R1+0x1dc] ;  /* 0x0001dc0001847983 */ /* 0x000ea20000100800 */
[CC--:B------:R-:W-:Y:S01]  /*1d50*/  FFMA.FTZ R218, R0.reuse, R52.reuse, R218 ;  /* 0x0000003400da7223 */ /* 0x0c0fe200000100da */
[----:B------:R-:W-:Y:S01]  /*1d60*/  FMUL.FTZ R52, R59, R52 ;  /* 0x000000343b347220 */ /* 0x000fe20000410000 */
[----:B------:R-:W-:Y:S01]  /*1d70*/  FADD.FTZ R27, R187, R27 ;  /* 0x0000001bbb1b7221 */ /* 0x000fe20000010000 */
[-C--:B------:R-:W-:Y:S01]  /*1d80*/  FFMA.FTZ R150, R0, R187.reuse, R150 ;  /* 0x000000bb00967223 */ /* 0x080fe20000010096 */
[----:B------:R-:W-:Y:S02]  /*1d90*/  HADD2.F32 R120, -RZ, R120.H1_H1 ;  /* 0x30000078ff787230 */ /* 0x000fe40000004100 */
[----:B------:R-:W-:Y:S02]  /*1da0*/  FFMA.FTZ R187, R58, R187, R52 ;  /* 0x000000bb3abb7223 */ /* 0x000fe40000010034 */
[----:B------:R-:W1:Y:S01]  /*1db0*/  @P0 LDC.64 R58, c[0x0][0x438] ;  /* 0x00010e00ff3a0b82 */ /* 0x000e620000000a00 */
[----:B------:R-:W-:-:S07]  /*1dc0*/  FFMA.FTZ R189, R56, R120, R189 ;  /* 0x0000007838bd7223 */ /* 0x000fce00000100bd */
[----:B------:R-:W0:Y:S01]  /*1dd0*/  @P0 LDC.64 R56, c[0x0][0x438] ;  /* 0x00010e00ff380b82 */ /* 0x000e220000000a00 */
[C---:B------:R-:W-:Y:S02]  /*1de0*/  IADD3 R180, PT, PT, R185.reuse, 0x40, RZ ;  /* 0x00000040b9b47810 */ /* 0x040fe40007ffe0ff */
[C---:B------:R-:W-:Y:S01]  /*1df0*/  IADD3 R182, PT, PT, R185.reuse, 0x80, RZ ;  /* 0x00000080b9b67810 */ /* 0x040fe20007ffe0ff */
[----:B------:R-:W-:Y:S01]  /*1e00*/  FADD.FTZ R124, -R186, R124 ;  /* 0x0000007cba7c7221 */ /* 0x000fe20000010100 */
[----:B-1----:R-:W-:-:S05]  /*1e10*/  @P0 IMAD.WIDE.U32 R52, R185, 0x20, R58 ;  /* 0x00000020b9340825 */ /* 0x002fca00078e003a */
[----:B------:R-:W5:Y:S04]  /*1e20*/  @P0 LDG.E.128 R68, desc[UR10][R52.64] ;  /* 0x0000000a34440981 */ /* 0x000f68000c1e1d00 */
[----:B------:R0:W5:Y:S01]  /*1e30*/  @P0 LDG.E.128 R72, desc[UR10][R52.64+0x10] ;  /* 0x0000100a34480981 */ /* 0x000162000c1e1d00 */
[----:B------:R-:W-:-:S04]  /*1e40*/  IMAD.WIDE.U32 R44, R183, 0x20, R130 ;  /* 0x00000020b72c7825 */ /* 0x000fc800078e0082 */
[----:B------:R-:W-:Y:S01]  /*1e50*/  FADD.FTZ R55, -R186, R55 ;  /* 0x00000037ba377221 */ /* 0x000fe20000010100 */
[C---:B------:R-:W-:Y:S01]  /*1e60*/  IMAD.WIDE.U32 R36, R183.reuse, 0x10, R208 ;  /* 0x00000010b7247825 */ /* 0x040fe200078e00d0 */
[----:B------:R-:W2:Y:S03]  /*1e70*/  LDG.E.128 R144, desc[UR10][R44.64] ;  /* 0x0000000a2c907981 */ /* 0x000ea6000c1e1d00 */
[----:B0-----:R-:W-:Y:S02]  /*1e80*/  @P0 IMAD.WIDE.U32 R52, R180, 0x20, R56 ;  /* 0x00000020b4340825 */ /* 0x001fe400078e0038 */
[----:B------:R-:W2:Y:S04]  /*1e90*/  LDG.E.128 R36, desc[UR10][R36.64] ;  /* 0x0000000a24247981 */ /* 0x000ea8000c1e1d00 */
[----:B------:R-:W5:Y:S04]  /*1ea0*/  @P0 LDG.E.128 R84, desc[UR10][R52.64] ;  /* 0x0000000a34540981 */ /* 0x000f68000c1e1d00 */
[----:B------:R0:W5:Y:S01]  /*1eb0*/  @P0 LDG.E.128 R88, desc[UR10][R52.64+0x10] ;  /* 0x0000100a34580981 */ /* 0x000162000c1e1d00 */
[----:B------:R-:W-:-:S04]  /*1ec0*/  IMAD.WIDE.U32 R40, R183, 0x10, R210 ;  /* 0x00000010b7287825 */ /* 0x000fc800078e00d2 */
[----:B------:R-:W-:Y:S01]  /*1ed0*/  FMUL.FTZ R192, R181, R55 ;  /* 0x00000037b5c07220 */ /* 0x000fe20000410000 */
[----:B------:R-:W-:Y:S01]  /*1ee0*/  FADD.FTZ R237, R48, R237 ;  /* 0x000000ed30ed7221 */ /* 0x000fe20000010000 */
[C---:B------:R-:W-:Y:S01]  /*1ef0*/  FADD.FTZ R126, -R186.reuse, R126 ;  /* 0x0000007eba7e7221 */ /* 0x040fe20000010100 */
[----:B------:R-:W-:Y:S01]  /*1f00*/  FADD.FTZ R125, -R186, R125 ;  /* 0x0000007dba7d7221 */ /* 0x000fe20000010100 */
[----:B------:R-:W-:Y:S01]  /*1f10*/  FADD.FTZ R238, R128, R238 ;  /* 0x000000ee80ee7221 */ /* 0x000fe20000010000 */
[----:B------:R-:W2:Y:S01]  /*1f20*/  LDG.E.128 R40, desc[UR10][R40.64] ;  /* 0x0000000a28287981 */ /* 0x000ea2000c1e1d00 */
[----:B0-----:R-:W-:-:S04]  /*1f30*/  @P0 IMAD.WIDE.U32 R52, R182, 0x20, R194 ;  /* 0x00000020b6340825 */ /* 0x001fc800078e00c2 */
[C---:B------:R-:W-:Y:S01]  /*1f40*/  FMUL.FTZ R195, R181.reuse, R124 ;  /* 0x0000007cb5c37220 */ /* 0x040fe20000410000 */
[----:B------:R-:W-:Y:S01]  /*1f50*/  FFMA.FTZ R221, R192, R128, R221 ;  /* 0x00000080c0dd7223 */ /* 0x000fe200000100dd */
[----:B------:R-:W-:Y:S01]  /*1f60*/  FMUL.FTZ R199, R181, R126 ;  /* 0x0000007eb5c77220 */ /* 0x000fe20000410000 */
[----:B------:R-:W-:Y:S02]  /*1f70*/  HADD2.F32 R194, -RZ, R122.H0_H0 ;  /* 0x2000007affc27230 */ /* 0x000fe40000004100 */
[C---:B------:R-:W-:Y:S01]  /*1f80*/  FFMA.FTZ R222, R195.reuse, R48, R222 ;  /* 0x00000030c3de7223 */ /* 0x040fe200000100de */
[----:B------:R-:W2:Y:S02]  /*1f90*/  LDL R128, [R1+0x1d4] ;  /* 0x0001d40001807983 */ /* 0x000ea40000100800 */
[----:B------:R-:W-:Y:S01]  /*1fa0*/  FADD.FTZ R35, R194, R35 ;  /* 0x00000023c2237221 */ /* 0x000fe20000010000 */
[-C--:B------:R-:W-:Y:S01]  /*1fb0*/  FFMA.FTZ R24, R195, R194.reuse, R24 ;  /* 0x000000c2c3187223 */ /* 0x080fe20000010018 */
[----:B---3--:R-:W-:Y:S01]  /*1fc0*/  FFMA.FTZ R194, R129, R194, R49 ;  /* 0x000000c281c27223 */ /* 0x008fe20000010031 */
[----:B------:R-:W-:Y:S01]  /*1fd0*/  HADD2.F32 R198, -RZ, R123.H0_H0 ;  /* 0x2000007bffc67230 */ /* 0x000fe20000004100 */
[----:B------:R-:W3:Y:S01]  /*1fe0*/  LDL R129, [R1+0x1e0] ;  /* 0x0001e00001817983 */ /* 0x000ee20000100800 */
[----:B------:R-:W-:-:S02]  /*1ff0*/  HADD2.F32 R48, -RZ, R51.H0_H0 ;  /* 0x20000033ff307230 */ /* 0x000fc40000004100 */
[----:B------:R-:W-:Y:S01]  /*2000*/  FMUL.FTZ R197, R181, R125 ;  /* 0x0000007db5c57220 */ /* 0x000fe20000410000 */
[----:B------:R-:W-:Y:S01]  /*2010*/  HADD2.F32 R51, -RZ, R51.H1_H1 ;  /* 0x30000033ff337230 */ /* 0x000fe20000004100 */
[----:B------:R-:W3:Y:S01]  /*2020*/  LDL R125, [R1+0x1d8] ;  /* 0x0001d800017d7983 */ /* 0x000ee20000100800 */
[----:B------:R-:W-:Y:S01]  /*2030*/  FMUL.FTZ R49, R134, R48 ;  /* 0x0000003086317220 */ /* 0x000fe20000410000 */
[----:B------:R-:W-:Y:S02]  /*2040*/  FADD.FTZ R33, R198, R33 ;  /* 0x00000021c6217221 */ /* 0x000fe40000010000 */
[----:B------:R-:W3:Y:S01]  /*2050*/  LDL R124, [R1+0x1cc] ;  /* 0x0001cc00017c7983 */ /* 0x000ee20000100800 */
[-C--:B------:R-:W-:Y:S01]  /*2060*/  FFMA.FTZ R22, R199, R198.reuse, R22 ;  /* 0x000000c6c7167223 */ /* 0x080fe20000010016 */
[----:B----4-:R-:W-:Y:S02]  /*2070*/  FFMA.FTZ R198, R133, R198, R49 ;  /* 0x000000c685c67223 */ /* 0x010fe40000010031 */
[----:B------:R-:W4:Y:S01]  /*2080*/  LDL R49, [R1+0x1c4] ;  /* 0x0001c40001317983 */ /* 0x000f220000100800 */
[----:B------:R-:W-:Y:S01]  /*2090*/  FADD.FTZ R235, R48, R235 ;  /* 0x000000eb30eb7221 */ /* 0x000fe20000010000 */
[----:B------:R-:W-:Y:S01]  /*20a0*/  FFMA.FTZ R224, R199, R48, R224 ;  /* 0x00000030c7e07223 */ /* 0x000fe200000100e0 */
[----:B------:R-:W-:Y:S01]  /*20b0*/  FADD.FTZ R127, -R186, R127 ;  /* 0x0000007fba7f7221 */ /* 0x000fe20000010100 */
[----:B------:R-:W-:Y:S01]  /*20c0*/  HADD2.F32 R203, -RZ, R123.H1_H1 ;  /* 0x3000007bffcb7230 */ /* 0x000fe20000004100 */
[----:B------:R-:W3:Y:S01]  /*20d0*/  LDG.E.128 R44, desc[UR10][R44.64+0x10] ;  /* 0x0000100a2c2c7981 */ /* 0x000ee2000c1e1d00 */
[----:B------:R-:W-:-:S02]  /*20e0*/  HADD2.F32 R50, -RZ, R50.H1_H1 ;  /* 0x30000032ff327230 */ /* 0x000fc40000004100 */
[----:B------:R-:W-:Y:S01]  /*20f0*/  HADD2.F32 R122, -RZ, R122.H1_H1 ;  /* 0x3000007aff7a7230 */ /* 0x000fe20000004100 */
[----:B------:R-:W4:Y:S01]  /*2100*/  LDL R133, [R1+0x1b8] ;  /* 0x0001b80001857983 */ /* 0x000f220000100800 */
[----:B------:R-:W-:-:S03]  /*2110*/  IMAD.WIDE.U32 R108, R180, 0x10, R208 ;  /* 0x00000010b46c7825 */ /* 0x000fc600078e00d0 */
[----:B------:R-:W5:Y:S01]  /*2120*/  @P0 LDG.E.128 R100, desc[UR10][R52.64] ;  /* 0x0000000a34640981 */ /* 0x000f62000c1e1d00 */
[----:B------:R-:W-:-:S03]  /*2130*/  IMAD.WIDE.U32 R116, R184, 0x10, R208 ;  /* 0x00000010b8747825 */ /* 0x000fc600078e00d0 */
[----:B------:R0:W5:Y:S01]  /*2140*/  @P0 LDG.E.128 R104, desc[UR10][R52.64+0x10] ;  /* 0x0000100a34680981 */ /* 0x000162000c1e1d00 */
[----:B--2---:R-:W-:Y:S01]  /*2150*/  FMUL.FTZ R48, R132, R51 ;  /* 0x0000003384307220 */ /* 0x004fe20000410000 */
[----:B------:R-:W-:Y:S02]  /*2160*/  FMUL.FTZ R204, R181, R127 ;  /* 0x0000007fb5cc7220 */ /* 0x000fe40000410000 */
[----:B------:R-:W2:Y:S01]  /*2170*/  LDL R132, [R1+0x1c8] ;  /* 0x0001c80001847983 */ /* 0x000ea20000100800 */
[----:B------:R-:W-:Y:S01]  /*2180*/  FADD.FTZ R32, R203, R32 ;  /* 0x00000020cb207221 */ /* 0x000fe20000010000 */
[----:B------:R-:W-:Y:S01]  /*2190*/  FFMA.FTZ R21, R204, R203, R21 ;  /* 0x000000cbcc157223 */ /* 0x000fe20000010015 */
[-C--:B------:R-:W-:Y:S01]  /*21a0*/  FMUL.FTZ R196, R136, R50.reuse ;  /* 0x0000003288c47220 */ /* 0x080fe20000410000 */
[----:B------:R-:W-:Y:S01]  /*21b0*/  FADD.FTZ R236, R50, R236 ;  /* 0x000000ec32ec7221 */ /* 0x000fe20000010000 */
[----:B------:R-:W-:Y:S01]  /*21c0*/  FFMA.FTZ R223, R197, R50, R223 ;  /* 0x00000032c5df7223 */ /* 0x000fe200000100df */
[----:B------:R-:W-:-:S04]  /*21d0*/  IMAD.WIDE.U32 R112, R180, 0x20, R130 ;  /* 0x00000020b4707825 */ /* 0x000fc800078e0082 */
[----:B------:R-:W-:Y:S01]  /*21e0*/  FFMA.FTZ R196, R135, R122, R196 ;  /* 0x0000007a87c47223 */ /* 0x000fe200000100c4 */
[----:B------:R-:W2:Y:S04]  /*21f0*/  LDL R50, [R1+0x1d0] ;  /* 0x0001d00001327983 */ /* 0x000ea80000100800 */
[----:B------:R-:W2:Y:S01]  /*2200*/  LDL R135, [R1+0x1b4] ;  /* 0x0001b40001877983 */ /* 0x000ea20000100800 */
[C---:B------:R-:W-:Y:S01]  /*2210*/  FADD.FTZ R144, -R186.reuse, R144 ;  /* 0x00000090ba907221 */ /* 0x040fe20000010100 */
[C---:B------:R-:W-:Y:S01]  /*2220*/  FADD.FTZ R146, -R186.reuse, R146 ;  /* 0x00000092ba927221 */ /* 0x040fe20000010100 */
[C---:B------:R-:W-:Y:S01]  /*2230*/  FADD.FTZ R145, -R186.reuse, R145 ;  /* 0x00000091ba917221 */ /* 0x040fe20000010100 */
[----:B------:R-:W-:Y:S01]  /*2240*/  FADD.FTZ R147, -R186, R147 ;  /* 0x00000093ba937221 */ /* 0x000fe20000010100 */
[C---:B------:R-:W-:Y:S01]  /*2250*/  FMUL.FTZ R201, R181.reuse, R144 ;  /* 0x00000090b5c97220 */ /* 0x040fe20000410000 */
[C---:B------:R-:W-:Y:S01]  /*2260*/  FMUL.FTZ R205, R181.reuse, R146 ;  /* 0x00000092b5cd7220 */ /* 0x040fe20000410000 */
[----:B------:R-:W-:Y:S01]  /*2270*/  HADD2.F32 R206, -RZ, R37.H0_H0 ;  /* 0x20000025ffce7230 */ /* 0x000fe20000004100 */
[----:B------:R-:W2:Y:S01]  /*2280*/  LDL R146, [R1+0x1bc] ;  /* 0x0001bc0001927983 */ /* 0x000ea20000100800 */
[----:B------:R-:W-:-:S03]  /*2290*/  FMUL.FTZ R202, R181, R145 ;  /* 0x00000091b5ca7220 */ /* 0x000fc60000410000 */
[----:B------:R-:W2:Y:S01]  /*22a0*/  LDL.LU R136, [R1] ;  /* 0x0000000001887983 */ /* 0x000ea20000300800 */
[----:B------:R-:W-:Y:S01]  /*22b0*/  FADD.FTZ R231, R206, R231 ;  /* 0x000000e7cee77221 */ /* 0x000fe20000010000 */
[----:B------:R-:W-:Y:S02]  /*22c0*/  HADD2.F32 R200, -RZ, R40.H0_H0 ;  /* 0x20000028ffc87230 */ /* 0x000fe40000004100 */
[----:B------:R-:W-:Y:S01]  /*22d0*/  FFMA.FTZ R228, R205, R206, R228 ;  /* 0x000000cecde47223 */ /* 0x000fe200000100e4 */
[----:B------:R-:W2:Y:S02]  /*22e0*/  LDL R134, [R1+0x1ac] ;  /* 0x0001ac0001867983 */ /* 0x000ea40000100800 */
[----:B------:R-:W-:Y:S01]  /*22f0*/  FADD.FTZ R31, R200, R31 ;  /* 0x0000001fc81f7221 */ /* 0x000fe20000010000 */
[----:B------:R-:W-:Y:S01]  /*2300*/  FFMA.FTZ R20, R201, R200, R20 ;  /* 0x000000c8c9147223 */ /* 0x000fe20000010014 */
[----:B------:R-:W2:Y:S01]  /*2310*/  LDG.E.128 R108, desc[UR10][R108.64] ;  /* 0x0000000a6c6c7981 */ /* 0x000ea2000c1e1d00 */
[----:B---3--:R-:W-:Y:S01]  /*2320*/  FADD.FTZ R45, -R186, R45 ;  /* 0x0000002dba2d7221 */ /* 0x008fe20000010100 */
[----:B------:R-:W-:Y:S01]  /*2330*/  FFMA.FTZ R203, R129, R203, R48 ;  /* 0x000000cb81cb7223 */ /* 0x000fe20000010030 */
[----:B------:R-:W-:-:S02]  /*2340*/  HADD2.F32 R48, -RZ, R36.H0_H0 ;  /* 0x20000024ff307230 */ /* 0x000fc40000004100 */
[----:B------:R-:W-:Y:S01]  /*2350*/  FADD.FTZ R46, -R186, R46 ;  /* 0x0000002eba2e7221 */ /* 0x000fe20000010100 */
[----:B------:R-:W-:Y:S01]  /*2360*/  HADD2.F32 R36, -RZ, R36.H1_H1 ;  /* 0x30000024ff247230 */ /* 0x000fe20000004100 */
[----:B------:R-:W3:Y:S01]  /*2370*/  LDG.E.128 R64, desc[UR10][R112.64] ;  /* 0x0000000a70407981 */ /* 0x000ee2000c1e1d00 */
[----:B------:R-:W-:Y:S01]  /*2380*/  FADD.FTZ R233, R48, R233 ;  /* 0x000000e930e97221 */ /* 0x000fe20000010000 */
[-C--:B------:R-:W-:Y:S01]  /*2390*/  FFMA.FTZ R226, R201, R48.reuse, R226 ;  /* 0x00000030c9e27223 */ /* 0x080fe200000100e2 */
[----:B------:R-:W-:Y:S01]  /*23a0*/  FMUL.FTZ R48, R128, R48 ;  /* 0x0000003080307220 */ /* 0x000fe20000410000 */
[----:B------:R-:W-:Y:S01]  /*23b0*/  FADD.FTZ R232, R36, R232 ;  /* 0x000000e824e87221 */ /* 0x000fe20000010000 */
[----:B------:R-:W-:Y:S01]  /*23c0*/  FFMA.FTZ R227, R202, R36, R227 ;  /* 0x00000024cae37223 */ /* 0x000fe200000100e3 */
[----:B------:R-:W-:-:S04]  /*23d0*/  IMAD.WIDE.U32 R60, R180, 0x10, R210 ;  /* 0x00000010b43c7825 */ /* 0x000fc800078e00d2 */
[----:B------:R-:W-:Y:S01]  /*23e0*/  FFMA.FTZ R200, R125, R200, R48 ;  /* 0x000000c87dc87223 */ /* 0x000fe20000010030 */
[----:B------:R-:W-:Y:S01]  /*23f0*/  FMUL.FTZ R48, R124, R36 ;  /* 0x000000247c307220 */ /* 0x000fe20000410000 */
[----:B----4-:R-:W-:Y:S01]  /*2400*/  FMUL.FTZ R206, R49, R206 ;  /* 0x000000ce31ce7220 */ /* 0x010fe20000410000 */
[----:B------:R-:W-:Y:S02]  /*2410*/  HADD2.F32 R36, -RZ, R41.H0_H0 ;  /* 0x20000029ff247230 */ /* 0x000fe40000004100 */
[C---:B------:R-:W-:Y:S01]  /*2420*/  FMUL.FTZ R207, R181.reuse, R147 ;  /* 0x00000093b5cf7220 */ /* 0x040fe20000410000 */
[----:B------:R-:W-:Y:S02]  /*2430*/  HADD2.F32 R37, -RZ, R37.H1_H1 ;  /* 0x30000025ff257230 */ /* 0x000fe40000004100 */
[----:B------:R-:W-:Y:S01]  /*2440*/  FMUL.FTZ R45, R181, R45 ;  /* 0x0000002db52d7220 */ /* 0x000fe20000410000 */
[----:B------:R-:W-:-:S04]  /*2450*/  IMAD.WIDE.U32 R128, R182, 0x10, R208 ;  /* 0x00000010b6807825 */ /* 0x000fc800078e00d0 */
[----:B------:R-:W-:Y:S01]  /*2460*/  FADD.FTZ R47, -R186, R47 ;  /* 0x0000002fba2f7221 */ /* 0x000fe20000010100 */
[----:B------:R-:W4:Y:S01]  /*2470*/  LDG.E.128 R60, desc[UR10][R60.64] ;  /* 0x0000000a3c3c7981 */ /* 0x000f22000c1e1d00 */
[----:B0-----:R-:W-:-:S03]  /*2480*/  IMAD.WIDE.U32 R52, R184, 0x10, R210 ;  /* 0x00000010b8347825 */ /* 0x001fc600078e00d2 */
[----:B------:R-:W4:Y:S01]  /*2490*/  LDG.E.128 R112, desc[UR10][R112.64+0x10] ;  /* 0x0000100a70707981 */ /* 0x000f22000c1e1d00 */
[----:B------:R-:W-:Y:S01]  /*24a0*/  FADD.FTZ R26, R120, R26 ;  /* 0x0000001a781a7221 */ /* 0x000fe20000010000 */
[----:B------:R-:W-:Y:S01]  /*24b0*/  FFMA.FTZ R149, R190, R120, R149 ;  /* 0x00000078be957223 */ /* 0x000fe20000010095 */
[----:B------:R-:W-:Y:S01]  /*24c0*/  FADD.FTZ R3, R121, R3 ;  /* 0x0000000379037221 */ /* 0x000fe20000010000 */
[----:B------:R-:W-:Y:S01]  /*24d0*/  FFMA.FTZ R2, R192, R121, R2 ;  /* 0x00000079c0027223 */ /* 0x000fe20000010002 */
[----:B------:R-:W4:Y:S01]  /*24e0*/  LDG.E.128 R116, desc[UR10][R116.64] ;  /* 0x0000000a74747981 */ /* 0x000f22000c1e1d00 */
[-C--:B--2---:R-:W-:Y:S01]  /*24f0*/  FFMA.FTZ R206, R132, R36.reuse, R206 ;  /* 0x0000002484ce7223 */ /* 0x084fe200000100ce */
[----:B------:R-:W-:Y:S02]  /*2500*/  HADD2.F32 R41, -RZ, R41.H1_H1 ;  /* 0x30000029ff297230 */ /* 0x000fe40000004100 */
[----:B------:R-:W2:Y:S01]  /*2510*/  LDL R132, [R1+0x1b0] ;  /* 0x0001b00001847983 */ /* 0x000ea20000100800 */
[----:B------:R-:W-:Y:S01]  /*2520*/  FADD.FTZ R158, R36, R158 ;  /* 0x0000009e249e7221 */ /* 0x000fe20000010000 */
[----:B------:R-:W-:Y:S01]  /*2530*/  FFMA.FTZ R18, R205, R36, R18 ;  /* 0x00000024cd127223 */ /* 0x000fe20000010012 */
[----:B------:R-:W-:Y:S01]  /*2540*/  FADD.FTZ R230, R37, R230 ;  /* 0x000000e625e67221 */ /* 0x000fe20000010000 */
[----:B------:R-:W-:Y:S01]  /*2550*/  FFMA.FTZ R229, R207, R37, R229 ;  /* 0x00000025cfe57223 */ /* 0x000fe200000100e5 */
[----:B------:R-:W-:Y:S01]  /*2560*/  FADD.FTZ R208, -R186, R44 ;  /* 0x0000002cbad07221 */ /* 0x000fe20000010100 */
[----:B------:R-:W-:-:S02]  /*2570*/  HADD2.F32 R36, -RZ, R38.H0_H0 ;  /* 0x20000026ff247230 */ /* 0x000fc40000004100 */
[----:B------:R-:W-:Y:S01]  /*2580*/  FADD.FTZ R29, R41, R29 ;  /* 0x0000001d291d7221 */ /* 0x000fe20000010000 */
[----:B------:R-:W-:Y:S01]  /*2590*/  FFMA.FTZ R17, R207, R41, R17 ;  /* 0x00000029cf117223 */ /* 0x000fe20000010011 */
[----:B------:R-:W-:Y:S02]  /*25a0*/  HADD2.F32 R44, -RZ, R42.H0_H0 ;  /* 0x2000002aff2c7230 */ /* 0x000fe40000004100 */
[----:B------:R-:W-:Y:S01]  /*25b0*/  FMUL.FTZ R208, R181, R208 ;  /* 0x000000d0b5d07220 */ /* 0x000fe20000410000 */
[----:B------:R-:W-:Y:S01]  /*25c0*/  HADD2.F32 R38, -RZ, R38.H1_H1 ;  /* 0x30000026ff267230 */ /* 0x000fe20000004100 */
[----:B------:R-:W4:Y:S01]  /*25d0*/  LDG.E.128 R52, desc[UR10][R52.64] ;  /* 0x0000000a34347981 */ /* 0x000f22000c1e1d00 */
[----:B------:R-:W-:Y:S02]  /*25e0*/  HADD2.F32 R42, -RZ, R42.H1_H1 ;  /* 0x3000002aff2a7230 */ /* 0x000fe40000004100 */
[----:B------:R-:W-:Y:S01]  /*25f0*/  FADD.FTZ R28, R44, R28 ;  /* 0x0000001c2c1c7221 */ /* 0x000fe20000010000 */
[C---:B------:R-:W-:Y:S01]  /*2600*/  FFMA.FTZ R16, R208.reuse, R44, R16 ;  /* 0x0000002cd0107223 */ /* 0x040fe20000010010 */
[----:B------:R-:W-:Y:S01]  /*2610*/  FFMA.FTZ R244, R208, R36, R244 ;  /* 0x00000024d0f47223 */ /* 0x000fe200000100f4 */
[----:B------:R-:W-:Y:S01]  /*2620*/  FADD.FTZ R213, R42, R213 ;  /* 0x000000d52ad57221 */ /* 0x000fe20000010000 */
[----:B------:R-:W-:Y:S01]  /*2630*/  FFMA.FTZ R15, R45, R42, R15 ;  /* 0x0000002a2d0f7223 */ /* 0x000fe2000001000f */
[----:B------:R-:W-:-:S04]  /*2640*/  FMUL.FTZ R37, R146, R37 ;  /* 0x0000002592257220 */ /* 0x000fc80000410000 */
[----:B------:R-:W-:Y:S01]  /*2650*/  FFMA.FTZ R41, R212, R41, R37 ;  /* 0x00000029d4297223 */ /* 0x000fe20000010025 */
[----:B------:R-:W-:Y:S01]  /*2660*/  FMUL.FTZ R37, R135, R36 ;  /* 0x0000002487257220 */ /* 0x000fe20000410000 */
[----:B------:R-:W-:Y:S01]  /*2670*/  FADD.FTZ R136, R36, R136 ;  /* 0x0000008824887221 */ /* 0x000fe20000010000 */
[----:B------:R-:W3:Y:S02]  /*2680*/  LDL R135, [R1+0x1a4] ;  /* 0x0001a40001877983 */ /* 0x000ee40000100800 */
[----:B------:R-:W-:Y:S02]  /*2690*/  FFMA.FTZ R44, R133, R44, R37 ;  /* 0x0000002c852c7223 */ /* 0x000fe40000010025 */
[----:B------:R-:W4:Y:S04]  /*26a0*/  LDL R133, [R1+0x1a8] ;  /* 0x0001a80001857983 */ /* 0x000f280000100800 */
[----:B------:R-:W-:Y:S01]  /*26b0*/  STL [R1], R136 ;  /* 0x0000008801007387 */ /* 0x000fe20000100800 */
[----:B------:R-:W-:-:S03]  /*26c0*/  FMUL.FTZ R36, R134, R38 ;  /* 0x0000002686247220 */ /* 0x000fc60000410000 */
[----:B------:R-:W4:Y:S01]  /*26d0*/  LDL R134, [R1+0x19c] ;  /* 0x00019c0001867983 */ /* 0x000f220000100800 */
[----:B--2---:R-:W-:-:S03]  /*26e0*/  FFMA.FTZ R42, R132, R42, R36 ;  /* 0x0000002a842a7223 */ /* 0x004fc60000010024 */
[----:B------:R-:W2:Y:S01]  /*26f0*/  LDL R132, [R1+0x1a0] ;  /* 0x0001a00001847983 */ /* 0x000ea20000100800 */
[----:B------:R-:W-:-:S04]  /*2700*/  IMAD.WIDE.U32 R124, R182, 0x10, R210 ;  /* 0x00000010b67c7825 */ /* 0x000fc800078e00d2 */
[C---:B------:R-:W-:Y:S02]  /*2710*/  FMUL.FTZ R210, R181.reuse, R46 ;  /* 0x0000002eb5d27220 */ /* 0x040fe40000410000 */
[----:B------:R-:W2:Y:S01]  /*2720*/  LDL.LU R46, [R1+0x18] ;  /* 0x00001800012e7983 */ /* 0x000ea20000300800 */
[----:B------:R-:W-:Y:S02]  /*2730*/  HADD2.F32 R36, -RZ, R39.H0_H0 ;  /* 0x20000027ff247230 */ /* 0x000fe40000004100 */
[----:B------:R-:W-:Y:S02]  /*2740*/  HADD2.F32 R209, -RZ, R43.H0_H0 ;  /* 0x2000002bffd17230 */ /* 0x000fe40000004100 */
[----:B------:R-:W-:Y:S01]  /*2750*/  FMUL.FTZ R212, R181, R47 ;  /* 0x0000002fb5d47220 */ /* 0x000fe20000410000 */
[----:B------:R-:W-:Y:S02]  /*2760*/  HADD2.F32 R39, -RZ, R39.H1_H1 ;  /* 0x30000027ff277230 */ /* 0x000fe40000004100 */
[----:B------:R-:W-:Y:S01]  /*2770*/  FADD.FTZ R252, R38, R252 ;  /* 0x000000fc26fc7221 */ /* 0x000fe20000010000 */
[----:B------:R-:W-:Y:S01]  /*2780*/  FFMA.FTZ R245, R45, R38, R245 ;  /* 0x000000262df57223 */ /* 0x000fe200000100f5 */
[----:B------:R-:W-:Y:S01]  /*2790*/  FADD.FTZ R214, R209, R214 ;  /* 0x000000d6d1d67221 */ /* 0x000fe20000010000 */
[----:B------:R-:W-:Y:S01]  /*27a0*/  FFMA.FTZ R14, R210, R209, R14 ;  /* 0x000000d1d20e7223 */ /* 0x000fe2000001000e */
[----:B------:R-:W-:Y:S01]  /*27b0*/  HADD2.F32 R43, -RZ, R43.H1_H1 ;  /* 0x3000002bff2b7230 */ /* 0x000fe20000004100 */
[----:B------:R-:W2:Y:S01]  /*27c0*/  LDL R38, [R1+0x198] ;  /* 0x0001980001267983 */ /* 0x000ea20000100800 */
[----:B------:R-:W-:Y:S01]  /*27d0*/  FADD.FTZ R250, R39, R250 ;  /* 0x000000fa27fa7221 */ /* 0x000fe20000010000 */
[----:B------:R-:W-:Y:S01]  /*27e0*/  FFMA.FTZ R247, R212, R39, R247 ;  /* 0x00000027d4f77223 */ /* 0x000fe200000100f7 */
[----:B------:R-:W-:-:S04]  /*27f0*/  IMAD.WIDE.U32 R120, R184, 0x20, R130 ;  /* 0x00000020b8787825 */ /* 0x000fc800078e0082 */
[----:B------:R-:W-:Y:S01]  /*2800*/  FADD.FTZ R34, R122, R34 ;  /* 0x000000227a227221 */ /* 0x000fe20000010000 */
[----:B------:R-:W-:Y:S01]  /*2810*/  FFMA.FTZ R23, R197, R122, R23 ;  /* 0x0000007ac5177223 */ /* 0x000fe20000010017 */
[----:B------:R-:W-:Y:S01]  /*2820*/  FADD.FTZ R234, R51, R234 ;  /* 0x000000ea33ea7221 */ /* 0x000fe20000010000 */
[----:B------:R-:W-:Y:S02]  /*2830*/  HADD2.F32 R40, -RZ, R40.H1_H1 ;  /* 0x30000028ff287230 */ /* 0x000fe40000004100 */
[----:B------:R-:W-:Y:S01]  /*2840*/  FFMA.FTZ R225, R204, R51, R225 ;  /* 0x00000033cce17223 */ /* 0x000fe200000100e1 */
[----:B------:R-:W-:Y:S01]  /*2850*/  IMAD.WIDE.U32 R144, R182, 0x20, R130 ;  /* 0x00000020b6907825 */ /* 0x000fe200078e0082 */
[----:B------:R-:W2:Y:S03]  /*2860*/  LDG.E.128 R124, desc[UR10][R124.64] ;  /* 0x0000000a7c7c7981 */ /* 0x000ea6000c1e1d00 */
[----:B---3--:R-:W-:Y:S01]  /*2870*/  FMUL.FTZ R37, R135, R36 ;  /* 0x0000002487257220 */ /* 0x008fe20000410000 */
[----:B----4-:R-:W-:-:S03]  /*2880*/  FMUL.FTZ R211, R134, R39 ;  /* 0x0000002786d37220 */ /* 0x010fc60000410000 */
[----:B------:R-:W-:Y:S01]  /*2890*/  FFMA.FTZ R209, R133, R209, R37 ;  /* 0x000000d185d17223 */ /* 0x000fe20000010025 */
[----:B------:R-:W3:Y:S04]  /*28a0*/  LDL R39, [R1+0x190] ;  /* 0x0001900001277983 */ /* 0x000ee80000100800 */
[----:B------:R-:W4:Y:S01]  /*28b0*/  LDL R133, [R1+0x194] ;  /* 0x0001940001857983 */ /* 0x000f220000100800 */
[----:B------:R-:W-:Y:S01]  /*28c0*/  FADD.FTZ R251, R36, R251 ;  /* 0x000000fb24fb7221 */ /* 0x000fe20000010000 */
[----:B------:R-:W-:Y:S01]  /*28d0*/  FFMA.FTZ R246, R210, R36, R246 ;  /* 0x00000024d2f67223 */ /* 0x000fe200000100f6 */
[----:B------:R-:W-:Y:S01]  /*28e0*/  FADD.FTZ R215, R43, R215 ;  /* 0x000000d72bd77221 */ /* 0x000fe20000010000 */
[----:B------:R-:W-:Y:S01]  /*28f0*/  FFMA.FTZ R13, R212, R43, R13 ;  /* 0x0000002bd40d7223 */ /* 0x000fe2000001000d */
[----:B------:R-:W-:Y:S01]  /*2900*/  FADD.FTZ R47, -R186, R65 ;  /* 0x00000041ba2f7221 */ /* 0x000fe20000010100 */
[----:B------:R-:W3:Y:S01]  /*2910*/  LDG.E.128 R56, desc[UR10][R120.64] ;  /* 0x0000000a78387981 */ /* 0x000ee2000c1e1d00 */
[----:B------:R-:W-:Y:S01]  /*2920*/  FADD.FTZ R30, R40, R30 ;  /* 0x0000001e281e7221 */ /* 0x000fe20000010000 */
[----:B------:R-:W-:-:S02]  /*2930*/  FFMA.FTZ R19, R202, R40, R19 ;  /* 0x00000028ca137223 */ /* 0x000fc40000010013 */
[----:B------:R-:W3:Y:S01]  /*2940*/  LDG.E.128 R128, desc[UR10][R128.64] ;  /* 0x0000000a80807981 */ /* 0x000ee2000c1e1d00 */
[----:B--2---:R-:W-:Y:S01]  /*2950*/  FFMA.FTZ R211, R132, R43, R211 ;  /* 0x0000002b84d37223 */ /* 0x004fe200000100d3 */
[----:B------:R-:W-:Y:S02]  /*2960*/  HADD2.F32 R36, -RZ, R108.H0_H0 ;  /* 0x2000006cff247230 */ /* 0x000fe40000004100 */
[----:B------:R-:W2:Y:S04]  /*2970*/  LDL R132, [R1+0x18c] ;  /* 0x00018c0001847983 */ /* 0x000ea80000100800 */
[----:B------:R-:W3:Y:S01]  /*2980*/  LDL.LU R37, [R1+0x14] ;  /* 0x0000140001257983 */ /* 0x000ee20000300800 */
[----:B------:R-:W-:Y:S01]  /*2990*/  FADD.FTZ R43, -R186, R64 ;  /* 0x00000040ba2b7221 */ /* 0x000fe20000010100 */
[----:B------:R-:W-:Y:S01]  /*29a0*/  FADD.FTZ R46, R36, R46 ;  /* 0x0000002e242e7221 */ /* 0x000fe20000010000 */
[----:B------:R-:W-:Y:S01]  /*29b0*/  FMUL.FTZ R47, R181, R47 ;  /* 0x0000002fb52f7220 */ /* 0x000fe20000410000 */
[----:B------:R-:W-:-:S02]  /*29c0*/  HADD2.F32 R65, -RZ, R61.H0_H0 ;  /* 0x2000003dff417230 */ /* 0x000fc40000004100 */
[----:B------:R-:W-:Y:S01]  /*29d0*/  FMUL.FTZ R43, R181, R43 ;  /* 0x0000002bb52b7220 */ /* 0x000fe20000410000 */
[----:B------:R-:W2:Y:S04]  /*29e0*/  LDG.E.128 R120, desc[UR10][R120.64+0x10] ;  /* 0x0000100a78787981 */ /* 0x000ea8000c1e1d00 */
[----:B------:R0:W-:Y:S01]  /*29f0*/  STL [R1+0x18], R46 ;  /* 0x0000182e01007387 */ /* 0x0001e20000100800 */
[----:B------:R-:W-:Y:S01]  /*2a00*/  FFMA.FTZ R248, R43, R36, R248 ;  /* 0x000000242bf87223 */ /* 0x000fe200000100f8 */
[----:B------:R-:W-:Y:S02]  /*2a10*/  HADD2.F32 R108, -RZ, R108.H1_H1 ;  /* 0x3000006cff6c7230 */ /* 0x000fe40000004100 */
[----:B------:R-:W2:Y:S04]  /*2a20*/  LDL.LU R135, [R1+0x10] ;  /* 0x0000100001877983 */ /* 0x000ea80000300800 */
[----:B------:R-:W2:Y:S01]  /*2a30*/  LDL.LU R134, [R1+0x4] ;  /* 0x0000040001867983 */ /* 0x000ea20000300800 */
[----:B0-----:R-:W-:-:S05]  /*2a40*/  HADD2.F32 R46, -RZ, R60.H0_H0 ;  /* 0x2000003cff2e7230 */ /* 0x001fca0000004100 */
[----:B------:R-:W-:Y:S01]  /*2a50*/  FADD.FTZ R216, R46, R216 ;  /* 0x000000d82ed87221 */ /* 0x000fe20000010000 */
[----:B------:R-:W-:Y:S01]  /*2a60*/  FFMA.FTZ R12, R43, R46, R12 ;  /* 0x0000002e2b0c7223 */ /* 0x000fe2000001000c */
[----:B----4-:R-:W-:Y:S02]  /*2a70*/  FMUL.FTZ R36, R133, R36 ;  /* 0x0000002485247220 */ /* 0x010fe40000410000 */
[----:B------:R-:W4:Y:S02]  /*2a80*/  LDL R133, [R1+0x188] ;  /* 0x0001880001857983 */ /* 0x000f240000100800 */
[----:B------:R-:W-:Y:S02]  /*2a90*/  FFMA.FTZ R46, R38, R46, R36 ;  /* 0x0000002e262e7223 */ /* 0x000fe40000010024 */
[----:B------:R-:W4:Y:S01]  /*2aa0*/  LDL R38, [R1+0x184] ;  /* 0x0001840001267983 */ /* 0x000f220000100800 */
[----:B---3--:R-:W-:Y:S01]  /*2ab0*/  FADD.FTZ R37, R108, R37 ;  /* 0x000000256c257221 */ /* 0x008fe20000010000 */
[----:B--2---:R-:W-:-:S04]  /*2ac0*/  FMUL.FTZ R36, R132, R108 ;  /* 0x0000006c84247220 */ /* 0x004fc80000410000 */
[----:B------:R0:W-:Y:S04]  /*2ad0*/  STL [R1+0x14], R37 ;  /* 0x0000142501007387 */ /* 0x0001e80000100800 */
[----:B0-----:R-:W2:Y:S04]  /*2ae0*/  LDL.LU R37, [R1+0xc] ;  /* 0x00000c0001257983 */ /* 0x001ea80000300800 */
[----:B------:R-:W3:Y:S01]  /*2af0*/  LDL.LU R132, [R1+0x8] ;  /* 0x0000080001847983 */ /* 0x000ee20000300800 */
[----:B------:R-:W-:Y:S02]  /*2b00*/  HADD2.F32 R60, -RZ, R60.H1_H1 ;  /* 0x3000003cff3c7230 */ /* 0x000fe40000004100 */
[----:B------:R-:W-:-:S03]  /*2b10*/  FADD.FTZ R64, -R186, R66 ;  /* 0x00000042ba407221 */ /* 0x000fc60000010100 */
[----:B------:R-:W-:Y:S01]  /*2b20*/  FADD.FTZ R217, R60, R217 ;  /* 0x000000d93cd97221 */ /* 0x000fe20000010000 */
[-C--:B------:R-:W-:Y:S01]  /*2b30*/  FFMA.FTZ R11, R47, R60.reuse, R11 ;  /* 0x0000003c2f0b7223 */ /* 0x080fe2000001000b */
[----:B------:R-:W-:Y:S01]  /*2b40*/  FFMA.FTZ R60, R39, R60, R36 ;  /* 0x0000003c273c7223 */ /* 0x000fe20000010024 */
[----:B------:R-:W-:Y:S02]  /*2b50*/  HADD2.F32 R36, -RZ, R109.H0_H0 ;  /* 0x2000006dff247230 */ /* 0x000fe40000004100 */
[----:B------:R-:W-:Y:S01]  /*2b60*/  FMUL.FTZ R64, R181, R64 ;  /* 0x00000040b5407220 */ /* 0x000fe20000410000 */
[----:B------:R-:W3:Y:S02]  /*2b70*/  LDL R39, [R1+0x17c] ;  /* 0x00017c0001277983 */ /* 0x000ee40000100800 */
[----:B------:R-:W-:Y:S01]  /*2b80*/  FADD.FTZ R135, R36, R135 ;  /* 0x0000008724877221 */ /* 0x000fe20000010000 */
[----:B------:R-:W-:Y:S01]  /*2b90*/  FFMA.FTZ R134, R64, R36, R134 ;  /* 0x0000002440867223 */ /* 0x000fe20000010086 */
[----:B------:R-:W-:-:S03]  /*2ba0*/  FADD.FTZ R66, -R186, R67 ;  /* 0x00000043ba427221 */ /* 0x000fc60000010100 */
[----:B------:R-:W-:Y:S01]  /*2bb0*/  STL [R1+0x10], R135 ;  /* 0x0000108701007387 */ /* 0x000fe20000100800 */
[----:B------:R-:W-:Y:S02]  /*2bc0*/  HADD2.F32 R109, -RZ, R109.H1_H1 ;  /* 0x3000006dff6d7230 */ /* 0x000fe40000004100 */
[----:B------:R-:W-:Y:S01]  /*2bd0*/  FMUL.FTZ R66, R181, R66 ;  /* 0x00000042b5427220 */ /* 0x000fe20000410000 */
[----:B----4-:R-:W-:Y:S02]  /*2be0*/  FMUL.FTZ R36, R38, R36 ;  /* 0x0000002426247220 */ /* 0x010fe40000410000 */
[----:B------:R-:W4:Y:S04]  /*2bf0*/  LDL R38, [R1+0x180] ;  /* 0x0001800001267983 */ /* 0x000f280000100800 */
[----:B------:R-:W-:Y:S01]  /*2c00*/  STL [R1+0x4], R134 ;  /* 0x0000048601007387 */ /* 0x000fe20000100800 */
[----:B--2---:R-:W-:Y:S01]  /*2c10*/  FADD.FTZ R37, R109, R37 ;  /* 0x000000256d257221 */ /* 0x004fe20000010000 */
[----:B---3--:R-:W-:-:S04]  /*2c20*/  FFMA.FTZ R132, R66, R109, R132 ;  /* 0x0000006d42847223 */ /* 0x008fc80000010084 */
[----:B------:R0:W-:Y:S04]  /*2c30*/  STL [R1+0xc], R37 ;  /* 0x00000c2501007387 */ /* 0x0001e80000100800 */
[----:B0-----:R-:W2:Y:S04]  /*2c40*/  LDL R37, [R1+0x174] ;  /* 0x0001740001257983 */ /* 0x001ea80000100800 */
[----:B------:R0:W-:Y:S04]  /*2c50*/  STL [R1+0x8], R132 ;  /* 0x0000088401007387 */ /* 0x0001e80000100800 */
[----:B0-----:R-:W3:Y:S01]  /*2c60*/  LDL.LU R132, [R1+0x1c] ;  /* 0x00001c0001847983 */ /* 0x001ee20000300800 */
[----:B------:R-:W-:-:S02]  /*2c70*/  HADD2.F32 R61, -RZ, R61.H1_H1 ;  /* 0x3000003dff3d7230 */ /* 0x000fc40000004100 */
[----:B------:R-:W-:Y:S01]  /*2c80*/  FMUL.FTZ R109, R39, R109 ;  /* 0x0000006d276d7220 */ /* 0x000fe20000410000 */
[----:B------:R-:W2:Y:S02]  /*2c90*/  LDL R136, [R1+0x178] ;  /* 0x0001780001887983 */ /* 0x000ea40000100800 */
[----:B------:R-:W-:Y:S01]  /*2ca0*/  FADD.FTZ R243, R61, R243 ;  /* 0x000000f33df37221 */ /* 0x000fe20000010000 */
[----:B------:R-:W-:Y:S01]  /*2cb0*/  FFMA.FTZ R9, R66, R61, R9 ;  /* 0x0000003d42097223 */ /* 0x000fe20000010009 */
[----:B------:R-:W2:Y:S04]  /*2cc0*/  LDL.LU R39, [R1+0x30] ;  /* 0x0000300001277983 */ /* 0x000ea80000300800 */
[----:B------:R-:W2:Y:S01]  /*2cd0*/  LDL.LU R135, [R1+0x2c] ;  /* 0x00002c0001877983 */ /* 0x000ea20000300800 */
[----:B------:R-:W-:Y:S01]  /*2ce0*/  FFMA.FTZ R249, R47, R108, R249 ;  /* 0x0000006c2ff97223 */ /* 0x000fe200000100f9 */
[----:B------:R-:W-:Y:S01]  /*2cf0*/  FADD.FTZ R108, -R186, R112 ;  /* 0x00000070ba6c7221 */ /* 0x000fe20000010100 */
[----:B------:R-:W-:Y:S01]  /*2d00*/  FADD.FTZ R242, R65, R242 ;  /* 0x000000f241f27221 */ /* 0x000fe20000010000 */
[----:B------:R-:W-:Y:S01]  /*2d10*/  FFMA.FTZ R10, R64, R65, R10 ;  /* 0x00000041400a7223 */ /* 0x000fe2000001000a */
[----:B------:R-:W-:-:S02]  /*2d20*/  HADD2.F32 R67, -RZ, R62.H0_H0 ;  /* 0x2000003eff437230 */ /* 0x000fc40000004100 */
[----:B------:R-:W-:Y:S01]  /*2d30*/  FFMA.FTZ R65, R133, R65, R36 ;  /* 0x0000004185417223 */ /* 0x000fe20000010024 */
[----:B------:R-:W-:Y:S01]  /*2d40*/  FMUL.FTZ R108, R181, R108 ;  /* 0x0000006cb56c7220 */ /* 0x000fe20000410000 */
[----:B----4-:R-:W-:Y:S02]  /*2d50*/  FFMA.FTZ R61, R38, R61, R109 ;  /* 0x0000003d263d7223 */ /* 0x010fe4000001006d */
[----:B------:R-:W4:Y:S04]  /*2d60*/  LDL.LU R109, [R1+0x24] ;  /* 0x00002400016d7983 */ /* 0x000f280000300800 */
[----:B------:R-:W4:Y:S04]  /*2d70*/  LDL R134, [R1+0x16c] ;  /* 0x00016c0001867983 */ /* 0x000f280000100800 */
[----:B------:R-:W4:Y:S04]  /*2d80*/  LDL.LU R133, [R1+0x28] ;  /* 0x0000280001857983 */ /* 0x000f280000300800 */
[----:B------:R-:W4:Y:S01]  /*2d90*/  LDL.LU R38, [R1+0x20] ;  /* 0x0000200001267983 */ /* 0x000f220000300800 */
[----:B---3--:R-:W-:-:S05]  /*2da0*/  FFMA.FTZ R132, R108, R67, R132 ;  /* 0x000000436c847223 */ /* 0x008fca0000010084 */
[----:B------:R0:W-:Y:S04]  /*2db0*/  STL [R1+0x1c], R132 ;  /* 0x00001c8401007387 */ /* 0x0001e80000100800 */
[----:B0-----:R-:W3:Y:S01]  /*2dc0*/  LDL R132, [R1+0x170] ;  /* 0x0001700001847983 */ /* 0x001ee20000100800 */
[----:B------:R-:W-:Y:S02]  /*2dd0*/  HADD2.F32 R36, -RZ, R110.H0_H0 ;  /* 0x2000006eff247230 */ /* 0x000fe40000004100 */
[----:B------:R-:W-:-:S03]  /*2de0*/  HADD2.F32 R62, -RZ, R62.H1_H1 ;  /* 0x3000003eff3e7230 */ /* 0x000fc60000004100 */
[----:B--2---:R-:W-:Y:S01]  /*2df0*/  FADD.FTZ R39, R36, R39 ;  /* 0x0000002724277221 */ /* 0x004fe20000010000 */
[-C--:B------:R-:W-:Y:S01]  /*2e00*/  FMUL.FTZ R37, R37, R36.reuse ;  /* 0x0000002425257220 */ /* 0x080fe20000410000 */
[----:B------:R-:W-:Y:S01]  /*2e10*/  FFMA.FTZ R135, R108, R36, R135 ;  /* 0x000000246c877223 */ /* 0x000fe20000010087 */
[----:B----4-:R-:W-:-:S05]  /*2e20*/  FADD.FTZ R109, R67, R109 ;  /* 0x0000006d436d7221 */ /* 0x010fca0000010000 */
[----:B------:R0:W-:Y:S04]  /*2e30*/  STL [R1+0x24], R109 ;  /* 0x0000246d01007387 */ /* 0x0001e80000100800 */
[----:B------:R-:W2:Y:S01]  /*2e40*/  LDL.LU R112, [R1+0x38] ;  /* 0x0000380001707983 */ /* 0x000ea20000300800 */
[----:B------:R-:W-:Y:S02]  /*2e50*/  HADD2.F32 R110, -RZ, R110.H1_H1 ;  /* 0x3000006eff6e7230 */ /* 0x000fe40000004100 */
[----:B0-----:R-:W-:Y:S01]  /*2e60*/  FADD.FTZ R109, -R186, R113 ;  /* 0x00000071ba6d7221 */ /* 0x001fe20000010100 */
[----:B------:R0:W-:Y:S01]  /*2e70*/  STL [R1+0x30], R39 ;  /* 0x0000302701007387 */ /* 0x0001e20000100800 */
[----:B------:R-:W-:Y:S02]  /*2e80*/  FADD.FTZ R133, R62, R133 ;  /* 0x000000853e857221 */ /* 0x000fe40000010000 */
[----:B------:R-:W-:Y:S01]  /*2e90*/  FMUL.FTZ R109, R181, R109 ;  /* 0x0000006db56d7220 */ /* 0x000fe20000410000 */
[----:B------:R-:W-:Y:S01]  /*2ea0*/  FFMA.FTZ R67, R136, R67, R37 ;  /* 0x0000004388437223 */ /* 0x000fe20000010025 */
[----:B------:R-:W-:-:S02]  /*2eb0*/  FMUL.FTZ R36, R134, R110 ;  /* 0x0000006e86247220 */ /* 0x000fc40000410000 */
[-C--:B------:R-:W-:Y:S01]  /*2ec0*/  FFMA.FTZ R38, R109, R62.reuse, R38 ;  /* 0x0000003e6d267223 */ /* 0x080fe20000010026 */
[----:B0-----:R-:W4:Y:S04]  /*2ed0*/  LDL.LU R39, [R1+0x34] ;  /* 0x0000340001277983 */ /* 0x001f280000300800 */
[----:B------:R-:W-:Y:S04]  /*2ee0*/  STL [R1+0x2c], R135 ;  /* 0x00002c8701007387 */ /* 0x000fe80000100800 */
[----:B------:R-:W4:Y:S04]  /*2ef0*/  LDL R37, [R1+0x164] ;  /* 0x0001640001257983 */ /* 0x000f280000100800 */
[----:B------:R0:W-:Y:S04]  /*2f00*/  STL [R1+0x28], R133 ;  /* 0x0000288501007387 */ /* 0x0001e80000100800 */
[----:B0-----:R-:W4:Y:S04]  /*2f10*/  LDL.LU R133, [R1+0x40] ;  /* 0x0000400001857983 */ /* 0x001f280000300800 */
[----:B------:R-:W4:Y:S04]  /*2f20*/  LDL.LU R136, [R1+0x3c] ;  /* 0x00003c0001887983 */ /* 0x000f280000300800 */
[----:B------:R0:W-:Y:S04]  /*2f30*/  STL [R1+0x20], R38 ;  /* 0x0000202601007387 */ /* 0x0001e80000100800 */
[----:B0-----:R-:W4:Y:S01]  /*2f40*/  LDL R38, [R1+0x168] ;  /* 0x0001680001267983 */ /* 0x001f220000100800 */
[----:B---3--:R-:W-:-:S03]  /*2f50*/  FFMA.FTZ R62, R132, R62, R36 ;  /* 0x0000003e843e7223 */ /* 0x008fc60000010024 */
[----:B------:R-:W3:Y:S04]  /*2f60*/  LDL.LU R132, [R1+0x48] ;  /* 0x0000480001847983 */ /* 0x000ee80000300800 */
[----:B------:R-:W3:Y:S04]  /*2f70*/  LDL.LU R113, [R1+0x44] ;  /* 0x0000440001717983 */ /* 0x000ee80000300800 */
[----:B------:R-:W3:Y:S01]  /*2f80*/  LDL R135, [R1+0x15c] ;  /* 0x00015c0001877983 */ /* 0x000ee20000100800 */
[----:B------:R-:W-:Y:S02]  /*2f90*/  HADD2.F32 R36, -RZ, R111.H0_H0 ;  /* 0x2000006fff247230 */ /* 0x000fe40000004100 */
[----:B--2---:R-:W-:-:S05]  /*2fa0*/  FADD.FTZ R112, R110, R112 ;  /* 0x000000706e707221 */ /* 0x004fca0000010000 */
[----:B------:R0:W-:Y:S04]  /*2fb0*/  STL [R1+0x38], R112 ;  /* 0x0000387001007387 */ /* 0x0001e80000100800 */
[----:B------:R-:W2:Y:S01]  /*2fc0*/  LDL.LU R134, [R1+0x50] ;  /* 0x0000500001867983 */ /* 0x000ea20000300800 */
[----:B0-----:R-:W-:Y:S01]  /*2fd0*/  FADD.FTZ R112, -R186, R114 ;  /* 0x00000072ba707221 */ /* 0x001fe20000010100 */
[----:B----4-:R-:W-:Y:S01]  /*2fe0*/  FFMA.FTZ R39, R109, R110, R39 ;  /* 0x0000006e6d277223 */ /* 0x010fe20000010027 */
[----:B------:R-:W-:Y:S02]  /*2ff0*/  HADD2.F32 R110, -RZ, R63.H0_H0 ;  /* 0x2000003fff6e7230 */ /* 0x000fe40000004100 */
[----:B------:R-:W-:Y:S02]  /*3000*/  FMUL.FTZ R112, R181, R112 ;  /* 0x00000070b5707220 */ /* 0x000fe40000410000 */
[----:B------:R0:W-:Y:S01]  /*3010*/  STL [R1+0x34], R39 ;  /* 0x0000342701007387 */ /* 0x0001e20000100800 */
[----:B------:R-:W-:-:S03]  /*3020*/  FMUL.FTZ R37, R37, R36 ;  /* 0x0000002425257220 */ /* 0x000fc60000410000 */
[----:B0-----:R-:W4:Y:S01]  /*3030*/  LDL.LU R39, [R1+0x4c] ;  /* 0x00004c0001277983 */ /* 0x001f220000300800 */
[----:B------:R-:W-:Y:S01]  /*3040*/  FADD.FTZ R133, R110, R133 ;  /* 0x000000856e857221 */ /* 0x000fe20000010000 */
[----:B------:R-:W-:-:S04]  /*3050*/  FFMA.FTZ R136, R112, R110, R136 ;  /* 0x0000006e70887223 */ /* 0x000fc80000010088 */
[----:B------:R0:W-:Y:S04]  /*3060*/  STL [R1+0x40], R133 ;  /* 0x0000408501007387 */ /* 0x0001e80000100800 */
[----:B0-----:R-:W4:Y:S01]  /*3070*/  LDL R133, [R1+0x160] ;  /* 0x0001600001857983 */ /* 0x001f220000100800 */
[----:B------:R-:W-:-:S03]  /*3080*/  FFMA.FTZ R110, R38, R110, R37 ;  /* 0x0000006e266e7223 */ /* 0x000fc60000010025 */
[----:B------:R-:W4:Y:S04]  /*3090*/  LDL.LU R38, [R1+0x58] ;  /* 0x0000580001267983 */ /* 0x000f280000300800 */
[----:B------:R-:W-:Y:S01]  /*30a0*/  STL [R1+0x3c], R136 ;  /* 0x00003c8801007387 */ /* 0x000fe20000100800 */
[----:B---3--:R-:W-:-:S05]  /*30b0*/  FADD.FTZ R132, R36, R132 ;  /* 0x0000008424847221 */ /* 0x008fca0000010000 */
[----:B------:R0:W-:Y:S04]  /*30c0*/  STL [R1+0x48], R132 ;  /* 0x0000488401007387 */ /* 0x0001e80000100800 */
[----:B0-----:R-:W3:Y:S01]  /*30d0*/  LDL.LU R132, [R1+0x54] ;  /* 0x0000540001847983 */ /* 0x001ee20000300800 */
[----:B------:R-:W-:-:S03]  /*30e0*/  FFMA.FTZ R113, R112, R36, R113 ;  /* 0x0000002470717223 */ /* 0x000fc60000010071 */
[----:B------:R-:W3:Y:S04]  /*30f0*/  LDL.LU R114, [R1+0x68] ;  /* 0x0000680001727983 */ /* 0x000ee80000300800 */
[----:B------:R0:W-:Y:S01]  /*3100*/  STL [R1+0x44], R113 ;  /* 0x0000447101007387 */ /* 0x0001e20000100800 */
[----:B------:R-:W-:Y:S02]  /*3110*/  HADD2.F32 R63, -RZ, R63.H1_H1 ;  /* 0x3000003fff3f7230 */ /* 0x000fe40000004100 */
[----:B------:R-:W-:Y:S02]  /*3120*/  HADD2.F32 R36, -RZ, R111.H1_H1 ;  /* 0x3000006fff247230 */ /* 0x000fe40000004100 */
[----:B0-----:R-:W-:-:S04]  /*3130*/  FADD.FTZ R113, -R186, R115 ;  /* 0x00000073ba717221 */ /* 0x001fc80000010100 */
[----:B------:R-:W-:Y:S01]  /*3140*/  FMUL.FTZ R113, R181, R113 ;  /* 0x00000071b5717220 */ /* 0x000fe20000410000 */
[----:B--2---:R-:W-:Y:S01]  /*3150*/  FADD.FTZ R134, R63, R134 ;  /* 0x000000863f867221 */ /* 0x004fe20000010000 */
[----:B------:R-:W-:Y:S02]  /*3160*/  FMUL.FTZ R111, R135, R36 ;  /* 0x00000024876f7220 */ /* 0x000fe40000410000 */
[----:B------:R-:W2:Y:S01]  /*3170*/  LDL.LU R135, [R1+0x64] ;  /* 0x0000640001877983 */ /* 0x000ea20000300800 */
[----:B----4-:R-:W-:-:S05]  /*3180*/  FFMA.FTZ R39, R113, R63, R39 ;  /* 0x0000003f71277223 */ /* 0x010fca0000010027 */
[----:B------:R0:W-:Y:S04]  /*3190*/  STL [R1+0x4c], R39 ;  /* 0x00004c2701007387 */ /* 0x0001e80000100800 */
[----:B------:R1:W-:Y:S04]  /*31a0*/  STL [R1+0x50], R134 ;  /* 0x0000508601007387 */ /* 0x0003e80000100800 */
[----:B0-----:R-:W4:Y:S04]  /*31b0*/  LDL R39, [R1+0x154] ;  /* 0x0001540001277983 */ /* 0x001f280000100800 */
[----:B-1----:R-:W4:Y:S04]  /*31c0*/  LDL.LU R134, [R1+0x60] ;  /* 0x0000600001867983 */ /* 0x002f280000300800 */
[----:B------:R-:W4:Y:S01]  /*31d0*/  LDL.LU R37, [R1+0x5c] ;  /* 0x00005c0001257983 */ /* 0x000f220000300800 */
[----:B------:R-:W-:Y:S01]  /*31e0*/  FADD.FTZ R38, R36, R38 ;  /* 0x0000002624267221 */ /* 0x000fe20000010000 */
[----:B------:R-:W-:-:S04]  /*31f0*/  FFMA.FTZ R111, R133, R63, R111 ;  /* 0x0000003f856f7223 */ /* 0x000fc8000001006f */
[----:B------:R0:W-:Y:S04]  /*3200*/  STL [R1+0x58], R38 ;  /* 0x0000582601007387 */ /* 0x0001e80000100800 */
[----:B0-----:R-:W4:Y:S01]  /*3210*/  LDL R38, [R1+0x158] ;  /* 0x0001580001267983 */ /* 0x001f220000100800 */
[----:B---3--:R-:W-:-:S05]  /*3220*/  FFMA.FTZ R132, R113, R36, R132 ;  /* 0x0000002471847223 */ /* 0x008fca0000010084 */
[----:B------:R0:W-:Y:S04]  /*3230*/  STL [R1+0x54], R132 ;  /* 0x0000548401007387 */ /* 0x0001e80000100800 */
[----:B------:R-:W3:Y:S04]  /*3240*/  LDL R133, [R1+0x14c] ;  /* 0x00014c0001857983 */ /* 0x000ee80000100800 */
[----:B0-----:R-:W3:Y:S04]  /*3250*/  LDL.LU R132, [R1+0x70] ;  /* 0x0000700001847983 */ /* 0x001ee80000300800 */
[----:B------:R-:W3:Y:S01]  /*3260*/  LDL.LU R115, [R1+0x6c] ;  /* 0x00006c0001737983 */ /* 0x000ee20000300800 */
[----:B------:R-:W-:Y:S01]  /*3270*/  FADD.FTZ R56, -R186, R56 ;  /* 0x00000038ba387221 */ /* 0x000fe20000010100 */
[----:B------:R-:W-:-:S03]  /*3280*/  HADD2.F32 R36, -RZ, R116.H0_H0 ;  /* 0x20000074ff247230 */ /* 0x000fc60000004100 */
[----:B------:R-:W-:Y:S01]  /*3290*/  FMUL.FTZ R63, R181, R56 ;  /* 0x00000038b53f7220 */ /* 0x000fe20000410000 */
[--C-:B------:R-:W-:Y:S02]  /*32a0*/  HADD2.F32 R56, -RZ, R52.reuse.H0_H0 ;  /* 0x20000034ff387230 */ /* 0x100fe40000004100 */
[----:B------:R-:W-:Y:S01]  /*32b0*/  FADD.FTZ R114, R36, R114 ;  /* 0x0000007224727221 */ /* 0x000fe20000010000 */
[----:B--2---:R-:W-:Y:S01]  /*32c0*/  FFMA.FTZ R135, R63, R36, R135 ;  /* 0x000000243f877223 */ /* 0x004fe20000010087 */
[----:B------:R-:W-:-:S03]  /*32d0*/  HADD2.F32 R52, -RZ, R52.H1_H1 ;  /* 0x30000034ff347230 */ /* 0x000fc60000004100 */
[----:B------:R0:W-:Y:S01]  /*32e0*/  STL [R1+0x68], R114 ;  /* 0x0000687201007387 */ /* 0x0001e20000100800 */
[----:B------:R-:W-:-:S03]  /*32f0*/  FADD.FTZ R57, -R186, R57 ;  /* 0x00000039ba397221 */ /* 0x000fc60000010100 */
[----:B0-----:R-:W2:Y:S01]  /*3300*/  LDL R114, [R1+0x150] ;  /* 0x0001500001727983 */ /* 0x001ea20000100800 */
[----:B------:R-:W-:Y:S01]  /*3310*/  FMUL.FTZ R57, R181, R57 ;  /* 0x00000039b5397220 */ /* 0x000fe20000410000 */
[----:B----4-:R-:W-:Y:S02]  /*3320*/  FMUL.FTZ R36, R39, R36 ;  /* 0x0000002427247220 */ /* 0x010fe40000410000 */
[----:B------:R-:W4:Y:S01]  /*3330*/  LDL.LU R39, [R1+0x78] ;  /* 0x0000780001277983 */ /* 0x000f220000300800 */
[----:B------:R-:W-:-:S03]  /*3340*/  FFMA.FTZ R37, R63, R56, R37 ;  /* 0x000000383f257223 */ /* 0x000fc60000010025 */
[----:B------:R-:W-:Y:S01]  /*3350*/  STL [R1+0x64], R135 ;  /* 0x0000648701007387 */ /* 0x000fe20000100800 */
[----:B------:R-:W-:-:S03]  /*3360*/  FADD.FTZ R134, R56, R134 ;  /* 0x0000008638867221 */ /* 0x000fc60000010000 */
[----:B------:R0:W-:Y:S04]  /*3370*/  STL [R1+0x5c], R37 ;  /* 0x00005c2501007387 */ /* 0x0001e80000100800 */
[----:B0-----:R-:W4:Y:S04]  /*3380*/  LDL.LU R37, [R1+0x74] ;  /* 0x0000740001257983 */ /* 0x001f280000300800 */
[----:B------:R-:W-:Y:S01]  /*3390*/  STL [R1+0x60], R134 ;  /* 0x0000608601007387 */ /* 0x000fe20000100800 */
[----:B------:R-:W-:-:S03]  /*33a0*/  FFMA.FTZ R56, R38, R56, R36 ;  /* 0x0000003826387223 */ /* 0x000fc60000010024 */
[----:B------:R-:W4:Y:S01]  /*33b0*/  LDL.LU R38, [R1+0x88] ;  /* 0x0000880001267983 */ /* 0x000f220000300800 */
[----:B---3--:R-:W-:Y:S01]  /*33c0*/  FADD.FTZ R132, R52, R132 ;  /* 0x0000008434847221 */ /* 0x008fe20000010000 */
[----:B------:R-:W-:-:S04]  /*33d0*/  FFMA.FTZ R115, R57, R52, R115 ;  /* 0x0000003439737223 */ /* 0x000fc80000010073 */
[----:B------:R0:W-:Y:S04]  /*33e0*/  STL [R1+0x70], R132 ;  /* 0x0000708401007387 */ /* 0x0001e80000100800 */
[----:B0-----:R-:W3:Y:S04]  /*33f0*/  LDL.LU R132, [R1+0x84] ;  /* 0x0000840001847983 */ /* 0x001ee80000300800 */
[----:B------:R-:W3:Y:S04]  /*3400*/  LDL R135, [R1+0x144] ;  /* 0x0001440001877983 */ /* 0x000ee80000100800 */
[----:B------:R0:W-:Y:S04]  /*3410*/  STL [R1+0x6c], R115 ;  /* 0x00006c7301007387 */ /* 0x0001e80000100800 */
[----:B0-----:R-:W3:Y:S01]  /*3420*/  LDL.LU R115, [R1+0x80] ;  /* 0x0000800001737983 */ /* 0x001ee20000300800 */
[----:B------:R-:W-:-:S02]  /*3430*/  HADD2.F32 R116, -RZ, R116.H1_H1 ;  /* 0x30000074ff747230 */ /* 0x000fc40000004100 */
[----:B------:R-:W-:Y:S01]  /*3440*/  FADD.FTZ R58, -R186, R58 ;  /* 0x0000003aba3a7221 */ /* 0x000fe20000010100 */
[----:B------:R-:W3:Y:S02]  /*3450*/  LDL.LU R134, [R1+0x7c] ;  /* 0x00007c0001867983 */ /* 0x000ee40000300800 */
[----:B------:R-:W-:Y:S02]  /*3460*/  FMUL.FTZ R36, R133, R116 ;  /* 0x0000007485247220 */ /* 0x000fe40000410000 */
[----:B------:R-:W3:Y:S02]  /*3470*/  LDL R133, [R1+0x148] ;  /* 0x0001480001857983 */ /* 0x000ee40000100800 */
[----:B--2---:R-:W-:Y:S01]  /*3480*/  FFMA.FTZ R52, R114, R52, R36 ;  /* 0x0000003472347223 */ /* 0x004fe20000010024 */
[----:B----4-:R-:W-:Y:S01]  /*3490*/  FADD.FTZ R39, R116, R39 ;  /* 0x0000002774277221 */ /* 0x010fe20000010000 */
[----:B------:R-:W-:Y:S02]  /*34a0*/  HADD2.F32 R36, -RZ, R117.H0_H0 ;  /* 0x20000075ff247230 */ /* 0x000fe40000004100 */
[----:B------:R-:W-:-:S02]  /*34b0*/  FMUL.FTZ R114, R181, R58 ;  /* 0x0000003ab5727220 */ /* 0x000fc40000410000 */
[----:B------:R0:W-:Y:S01]  /*34c0*/  STL [R1+0x78], R39 ;  /* 0x0000782701007387 */ /* 0x0001e20000100800 */
[----:B------:R-:W-:-:S03]  /*34d0*/  HADD2.F32 R58, -RZ, R53.H0_H0 ;  /* 0x20000035ff3a7230 */ /* 0x000fc60000004100 */
[----:B0-----:R-:W2:Y:S01]  /*34e0*/  LDL.LU R39, [R1+0x98] ;  /* 0x0000980001277983 */ /* 0x001ea20000300800 */
[----:B------:R-:W-:-:S05]  /*34f0*/  FFMA.FTZ R37, R57, R116, R37 ;  /* 0x0000007439257223 */ /* 0x000fca0000010025 */
[----:B------:R0:W-:Y:S01]  /*3500*/  STL [R1+0x74], R37 ;  /* 0x0000742501007387 */ /* 0x0001e20000100800 */
[----:B------:R-:W-:-:S03]  /*3510*/  FADD.FTZ R38, R36, R38 ;  /* 0x0000002624267221 */ /* 0x000fc60000010000 */
[----:B0-----:R-:W4:Y:S04]  /*3520*/  LDL.LU R37, [R1+0x94] ;  /* 0x0000940001257983 */ /* 0x001f280000300800 */
[----:B------:R0:W-:Y:S04]  /*3530*/  STL [R1+0x88], R38 ;  /* 0x0000882601007387 */ /* 0x0001e80000100800 */
[----:B0-----:R-:W4:Y:S01]  /*3540*/  LDL R38, [R1+0x13c] ;  /* 0x00013c0001267983 */ /* 0x001f220000100800 */
[----:B---3--:R-:W-:-:S05]  /*3550*/  FFMA.FTZ R132, R114, R36, R132 ;  /* 0x0000002472847223 */ /* 0x008fca0000010084 */
[----:B------:R0:W-:Y:S04]  /*3560*/  STL [R1+0x84], R132 ;  /* 0x0000848401007387 */ /* 0x0001e80000100800 */
[----:B0-----:R-:W3:Y:S01]  /*3570*/  LDL.LU R132, [R1+0x90] ;  /* 0x0000900001847983 */ /* 0x001ee20000300800 */
[----:B------:R-:W-:-:S03]  /*3580*/  FADD.FTZ R115, R58, R115 ;  /* 0x000000733a737221 */ /* 0x000fc60000010000 */
[----:B------:R-:W3:Y:S04]  /*3590*/  LDL.LU R116, [R1+0x8c] ;  /* 0x00008c0001747983 */ /* 0x000ee80000300800 */
[----:B------:R0:W-:Y:S04]  /*35a0*/  STL [R1+0x80], R115 ;  /* 0x0000807301007387 */ /* 0x0001e80000100800 */
[----:B0-----:R-:W3:Y:S01]  /*35b0*/  LDL R115, [R1+0x140] ;  /* 0x0001400001737983 */ /* 0x001ee20000100800 */
[----:B------:R-:W-:Y:S01]  /*35c0*/  FADD.FTZ R59, -R186, R59 ;  /* 0x0000003bba3b7221 */ /* 0x000fe20000010100 */
[----:B------:R-:W-:-:S03]  /*35d0*/  HADD2.F32 R117, -RZ, R117.H1_H1 ;  /* 0x30000075ff757230 */ /* 0x000fc60000004100 */
[----:B------:R-:W-:Y:S01]  /*35e0*/  FMUL.FTZ R59, R181, R59 ;  /* 0x0000003bb53b7220 */ /* 0x000fe20000410000 */
[----:B------:R-:W-:Y:S01]  /*35f0*/  FFMA.FTZ R134, R114, R58, R134 ;  /* 0x0000003a72867223 */ /* 0x000fe20000010086 */
[----:B------:R-:W-:Y:S02]  /*3600*/  HADD2.F32 R53, -RZ, R53.H1_H1 ;  /* 0x30000035ff357230 */ /* 0x000fe40000004100 */
[----:B--2---:R-:W-:Y:S02]  /*3610*/  FADD.FTZ R39, R117, R39 ;  /* 0x0000002775277221 */ /* 0x004fe40000010000 */
[----:B------:R-:W-:Y:S01]  /*3620*/  STL [R1+0x7c], R134 ;  /* 0x00007c8601007387 */ /* 0x000fe20000100800 */
[----:B------:R-:W-:Y:S01]  /*3630*/  FMUL.FTZ R36, R135, R36 ;  /* 0x0000002487247220 */ /* 0x000fe20000410000 */
[----:B----4-:R-:W-:-:S05]  /*3640*/  FFMA.FTZ R37, R59, R117, R37 ;  /* 0x000000753b257223 */ /* 0x010fca0000010025 */
[----:B------:R0:W-:Y:S04]  /*3650*/  STL [R1+0x94], R37 ;  /* 0x0000942501007387 */ /* 0x0001e80000100800 */
[----:B0-----:R-:W2:Y:S01]  /*3660*/  LDL R37, [R1+0x134] ;  /* 0x0001340001257983 */ /* 0x001ea20000100800 */
[----:B------:R-:W-:-:S03]  /*3670*/  FMUL.FTZ R117, R38, R117 ;  /* 0x0000007526757220 */ /* 0x000fc60000410000 */
[----:B------:R0:W-:Y:S04]  /*3680*/  STL [R1+0x98], R39 ;  /* 0x0000982701007387 */ /* 0x0001e80000100800 */
[----:B0-----:R-:W4:Y:S04]  /*3690*/  LDL.LU R39, [R1+0x9c] ;  /* 0x00009c0001277983 */ /* 0x001f280000300800 */
[----:B------:R-:W4:Y:S04]  /*36a0*/  LDL R38, [R1+0x138] ;  /* 0x0001380001267983 */ /* 0x000f280000100800 */
[----:B------:R-:W4:Y:S04]  /*36b0*/  LDL.LU R136, [R1+0xa8] ;  /* 0x0000a80001887983 */ /* 0x000f280000300800 */
[----:B------:R-:W4:Y:S01]  /*36c0*/  LDL.LU R135, [R1+0xa4] ;  /* 0x0000a40001877983 */ /* 0x000f220000300800 */
[----:B---3--:R-:W-:Y:S01]  /*36d0*/  FADD.FTZ R132, R53, R132 ;  /* 0x0000008435847221 */ /* 0x008fe20000010000 */
[----:B------:R-:W-:-:S04]  /*36e0*/  FFMA.FTZ R116, R59, R53, R116 ;  /* 0x000000353b747223 */ /* 0x000fc80000010074 */
[----:B------:R-:W-:Y:S04]  /*36f0*/  STL [R1+0x90], R132 ;  /* 0x0000908401007387 */ /* 0x000fe80000100800 */
[----:B------:R0:W-:Y:S01]  /*3700*/  STL [R1+0x8c], R116 ;  /* 0x00008c7401007387 */ /* 0x0001e20000100800 */
[----:B------:R-:W-:-:S03]  /*3710*/  FFMA.FTZ R53, R115, R53, R117 ;  /* 0x0000003573357223 */ /* 0x000fc60000010075 */
[----:B------:R-:W3:Y:S01]  /*3720*/  LDL.LU R117, [R1+0xa0] ;  /* 0x0000a00001757983 */ /* 0x000ee20000300800 */
[----:B0-----:R-:W-:Y:S01]  /*3730*/  FADD.FTZ R116, -R186, R120 ;  /* 0x00000078ba747221 */ /* 0x001fe20000010100 */
[----:B------:R-:W-:Y:S02]  /*3740*/  HADD2.F32 R115, -RZ, R54.H0_H0 ;  /* 0x20000036ff737230 */ /* 0x000fe40000004100 */
[----:B------:R-:W-:Y:S01]  /*3750*/  FFMA.FTZ R58, R133, R58, R36 ;  /* 0x0000003a853a7223 */ /* 0x000fe20000010024 */
[----:B------:R-:W3:Y:S01]  /*3760*/  LDL R134, [R1+0x12c] ;  /* 0x00012c0001867983 */ /* 0x000ee20000100800 */
[----:B------:R-:W-:Y:S01]  /*3770*/  FMUL.FTZ R116, R181, R116 ;  /* 0x00000074b5747220 */ /* 0x000fe20000410000 */
[----:B------:R-:W-:Y:S02]  /*3780*/  HADD2.F32 R36, -RZ, R118.H0_H0 ;  /* 0x20000076ff247230 */ /* 0x000fe40000004100 */
[----:B------:R-:W3:Y:S04]  /*3790*/  LDL.LU R133, [R1+0xb0] ;  /* 0x0000b00001857983 */ /* 0x000ee80000300800 */
[----:B------:R-:W3:Y:S04]  /*37a0*/  LDL.LU R132, [R1+0xac] ;  /* 0x0000ac0001847983 */ /* 0x000ee80000300800 */
[----:B------:R-:W3:Y:S01]  /*37b0*/  LDL R120, [R1+0x130] ;  /* 0x0001300001787983 */ /* 0x000ee20000100800 */
[----:B--2---:R-:W-:Y:S01]  /*37c0*/  FMUL.FTZ R37, R37, R36 ;  /* 0x0000002425257220 */ /* 0x004fe20000410000 */
[----:B----4-:R-:W-:Y:S01]  /*37d0*/  FFMA.FTZ R39, R116, R115, R39 ;  /* 0x0000007374277223 */ /* 0x010fe20000010027 */
[----:B---3--:R-:W-:-:S05]  /*37e0*/  FADD.FTZ R117, R115, R117 ;  /* 0x0000007573757221 */ /* 0x008fca0000010000 */
[----:B------:R-:W-:Y:S04]  /*37f0*/  STL [R1+0xa0], R117 ;  /* 0x0000a07501007387 */ /* 0x000fe80000100800 */
[----:B------:R0:W-:Y:S01]  /*3800*/  STL [R1+0x9c], R39 ;  /* 0x00009c2701007387 */ /* 0x0001e20000100800 */
[----:B------:R-:W-:-:S03]  /*3810*/  FFMA.FTZ R115, R38, R115, R37 ;  /* 0x0000007326737223 */ /* 0x000fc60000010025 */
[----:B0-----:R-:W2:Y:S04]  /*3820*/  LDL.LU R39, [R1+0xb8] ;  /* 0x0000b80001277983 */ /* 0x001ea80000300800 */
[----:B------:R-:W3:Y:S01]  /*3830*/  LDL.LU R38, [R1+0xb4] ;  /* 0x0000b40001267983 */ /* 0x000ee20000300800 */
[----:B------:R-:W-:Y:S01]  /*3840*/  FADD.FTZ R121, -R186, R121 ;  /* 0x00000079ba797221 */ /* 0x000fe20000010100 */
[----:B------:R-:W-:Y:S02]  /*3850*/  HADD2.F32 R117, -RZ, R54.H1_H1 ;  /* 0x30000036ff757230 */ /* 0x000fe40000004100 */
[----:B------:R-:W-:Y:S01]  /*3860*/  FADD.FTZ R136, R36, R136 ;  /* 0x0000008824887221 */ /* 0x000fe20000010000 */
[----:B------:R-:W-:Y:S01]  /*3870*/  FFMA.FTZ R135, R116, R36, R135 ;  /* 0x0000002474877223 */ /* 0x000fe20000010087 */
[----:B------:R-:W-:Y:S01]  /*3880*/  FMUL.FTZ R54, R181, R121 ;  /* 0x00000079b5367220 */ /* 0x000fe20000410000 */
[----:B------:R-:W-:Y:S01]  /*3890*/  HADD2.F32 R118, -RZ, R118.H1_H1 ;  /* 0x30000076ff767230 */ /* 0x000fe20000004100 */
[----:B------:R-:W4:Y:S01]  /*38a0*/  LDL R37, [R1+0x124] ;  /* 0x0001240001257983 */ /* 0x000f220000100800 */
[----:B------:R-:W-:Y:S01]  /*38b0*/  FADD.FTZ R133, R117, R133 ;  /* 0x0000008575857221 */ /* 0x000fe20000010000 */
[----:B------:R-:W-:-:S02]  /*38c0*/  FFMA.FTZ R132, R54, R117, R132 ;  /* 0x0000007536847223 */ /* 0x000fc40000010084 */
[----:B------:R0:W-:Y:S01]  /*38d0*/  STL [R1+0xa8], R136 ;  /* 0x0000a88801007387 */ /* 0x0001e20000100800 */
[----:B------:R-:W-:-:S03]  /*38e0*/  FMUL.FTZ R36, R134, R118 ;  /* 0x0000007686247220 */ /* 0x000fc60000410000 */
[----:B------:R1:W-:Y:S04]  /*38f0*/  STL [R1+0xa4], R135 ;  /* 0x0000a48701007387 */ /* 0x0003e80000100800 */
[----:B0-----:R-:W4:Y:S04]  /*3900*/  LDL.LU R136, [R1+0xc0] ;  /* 0x0000c00001887983 */ /* 0x001f280000300800 */
[----:B-1----:R-:W4:Y:S04]  /*3910*/  LDL.LU R135, [R1+0xbc] ;  /* 0x0000bc0001877983 */ /* 0x002f280000300800 */
[----:B------:R-:W-:Y:S04]  /*3920*/  STL [R1+0xb0], R133 ;  /* 0x0000b08501007387 */ /* 0x000fe80000100800 */
[----:B------:R-:W4:Y:S04]  /*3930*/  LDL R134, [R1+0x128] ;  /* 0x0001280001867983 */ /* 0x000f280000100800 */
[----:B------:R-:W-:Y:S04]  /*3940*/  STL [R1+0xac], R132 ;  /* 0x0000ac8401007387 */ /* 0x000fe80000100800 */
[----:B------:R-:W4:Y:S01]  /*3950*/  LDL.LU R121, [R1+0xc4] ;  /* 0x0000c40001797983 */ /* 0x000f220000300800 */
[----:B--2---:R-:W-:Y:S01]  /*3960*/  FADD.FTZ R39, R118, R39 ;  /* 0x0000002776277221 */ /* 0x004fe20000010000 */
[----:B---3--:R-:W-:-:S04]  /*3970*/  FFMA.FTZ R38, R54, R118, R38 ;  /* 0x0000007636267223 */ /* 0x008fc80000010026 */
[----:B------:R0:W-:Y:S01]  /*3980*/  STL [R1+0xb8], R39 ;  /* 0x0000b82701007387 */ /* 0x0001e20000100800 */
[----:B------:R-:W-:-:S03]  /*3990*/  FADD.FTZ R118, -R186, R122 ;  /* 0x0000007aba767221 */ /* 0x000fc60000010100 */
[----:B0-----:R-:W2:Y:S04]  /*39a0*/  LDL R39, [R1+0x11c] ;  /* 0x00011c0001277983 */ /* 0x001ea80000100800 */
[----:B------:R-:W3:Y:S04]  /*39b0*/  LDL.LU R122, [R1+0xc8] ;  /* 0x0000c800017a7983 */ /* 0x000ee80000300800 */
[----:B------:R0:W-:Y:S04]  /*39c0*/  STL [R1+0xb4], R38 ;  /* 0x0000b42601007387 */ /* 0x0001e80000100800 */
[----:B------:R-:W2:Y:S04]  /*39d0*/  LDL.LU R133, [R1+0xd0] ;  /* 0x0000d00001857983 */ /* 0x000ea80000300800 */
[----:B------:R-:W2:Y:S04]  /*39e0*/  LDL.LU R132, [R1+0xcc] ;  /* 0x0000cc0001847983 */ /* 0x000ea80000300800 */
[----:B0-----:R-:W2:Y:S01]  /*39f0*/  LDL.LU R38, [R1+0xd4] ;  /* 0x0000d40001267983 */ /* 0x001ea20000300800 */
[----:B------:R-:W-:Y:S01]  /*3a00*/  FFMA.FTZ R117, R120, R117, R36 ;  /* 0x0000007578757223 */ /* 0x000fe20000010024 */
[----:B------:R-:W-:-:S02]  /*3a10*/  HADD2.F32 R120, -RZ, R55.H0_H0 ;  /* 0x20000037ff787230 */ /* 0x000fc40000004100 */
[----:B------:R-:W-:Y:S01]  /*3a20*/  FMUL.FTZ R118, R181, R118 ;  /* 0x00000076b5767220 */ /* 0x000fe20000410000 */
[----:B------:R-:W-:Y:S02]  /*3a30*/  HADD2.F32 R36, -RZ, R119.H0_H0 ;  /* 0x20000077ff247230 */ /* 0x000fe40000004100 */
[----:B----4-:R-:W-:Y:S01]  /*3a40*/  FADD.FTZ R136, R120, R136 ;  /* 0x0000008878887221 */ /* 0x010fe20000010000 */
[----:B------:R-:W-:Y:S02]  /*3a50*/  FFMA.FTZ R135, R118, R120, R135 ;  /* 0x0000007876877223 */ /* 0x000fe40000010087 */
[----:B------:R-:W-:Y:S02]  /*3a60*/  FMUL.FTZ R37, R37, R36 ;  /* 0x0000002425257220 */ /* 0x000fe40000410000 */
[----:B------:R0:W-:Y:S02]  /*3a70*/  STL [R1+0xc0], R136 ;  /* 0x0000c08801007387 */ /* 0x0001e40000100800 */
[----:B------:R-:W-:Y:S01]  /*3a80*/  FFMA.FTZ R120, R134, R120, R37 ;  /* 0x0000007886787223 */ /* 0x000fe20000010025 */
[----:B------:R-:W-:Y:S01]  /*3a90*/  FFMA.FTZ R121, R118, R36, R121 ;  /* 0x0000002476797223 */ /* 0x000fe20000010079 */
[----:B0-----:R0:W5:Y:S04]  /*3aa0*/  LDL.LU R136, [R1+0x22c] ;  /* 0x00022c0001887983 */ /* 0x0011680000300800 */
[----:B------:R1:W-:Y:S01]  /*3ab0*/  STL [R1+0xbc], R135 ;  /* 0x0000bc8701007387 */ /* 0x0003e20000100800 */
[----:B------:R-:W-:Y:S01]  /*3ac0*/  FFMA.FTZ R40, R50, R40, R48 ;  /* 0x0000002832287223 */ /* 0x000fe20000010030 */
[----:B------:R-:W-:-:S02]  /*3ad0*/  HADD2.F32 R55, -RZ, R55.H1_H1 ;  /* 0x30000037ff377230 */ /* 0x000fc40000004100 */
[----:B------:R-:W4:Y:S04]  /*3ae0*/  LDG.E.128 R48, desc[UR10][R144.64] ;  /* 0x0000000a90307981 */ /* 0x000f28000c1e1d00 */
[----:B-1----:R0:W5:Y:S04]  /*3af0*/  LDL.LU R135, [R1+0x228] ;  /* 0x0002280001877983 */ /* 0x0021680000300800 */
[----:B------:R0:W5:Y:S04]  /*3b00*/  LDL.LU R134, [R1+0x224] ;  /* 0x0002240001867983 */ /* 0x0001680000300800 */
[----:B------:R-:W4:Y:S01]  /*3b10*/  LDL.LU R37, [R1+0xd8] ;  /* 0x0000d80001257983 */ /* 0x000f220000300800 */
[----:B------:R-:W-:-:S03]  /*3b20*/  HADD2.F32 R119, -RZ, R119.H1_H1 ;  /* 0x30000077ff777230 */ /* 0x000fc60000004100 */
[----:B------:R-:W4:Y:S01]  /*3b30*/  LDG.E.128 R144, desc[UR10][R144.64+0x10] ;  /* 0x0000100a90907981 */ /* 0x000f22000c1e1d00 */
[----:B---3--:R-:W-:-:S03]  /*3b40*/  FADD.FTZ R122, R36, R122 ;  /* 0x0000007a247a7221 */ /* 0x008fc60000010000 */
[----:B------:R-:W3:Y:S04]  /*3b50*/  LDL R36, [R1+0x120] ;  /* 0x0001200001247983 */ /* 0x000ee80000100800 */
[----:B------:R-:W-:Y:S04]  /*3b60*/  STL [R1+0xc8], R122 ;  /* 0x0000c87a01007387 */ /* 0x000fe80000100800 */
[----:B------:R1:W-:Y:S01]  /*3b70*/  STL [R1+0xc4], R121 ;  /* 0x0000c47901007387 */ /* 0x0003e20000100800 */
[----:B--2---:R-:W-:Y:S01]  /*3b80*/  FADD.FTZ R133, R55, R133 ;  /* 0x0000008537857221 */ /* 0x004fe20000010000 */
[----:B-1----:R-:W-:Y:S01]  /*3b90*/  FADD.FTZ R121, -R186, R123 ;  /* 0x0000007bba797221 */ /* 0x002fe20000010100 */
[----:B------:R-:W-:Y:S01]  /*3ba0*/  FMUL.FTZ R122, R39, R119 ;  /* 0x00000077277a7220 */ /* 0x000fe20000410000 */
[----:B------:R-:W2:Y:S02]  /*3bb0*/  LDL R123, [R1+0x114] ;  /* 0x00011400017b7983 */ /* 0x000ea40000100800 */
[----:B------:R-:W-:-:S02]  /*3bc0*/  FMUL.FTZ R121, R181, R121 ;  /* 0x00000079b5797220 */ /* 0x000fc40000410000 */
[----:B------:R-:W2:Y:S02]  /*3bd0*/  LDL R39, [R1+0x118] ;  /* 0x0001180001277983 */ /* 0x000ea40000100800 */
[C---:B------:R-:W-:Y:S01]  /*3be0*/  FFMA.FTZ R132, R121.reuse, R55, R132 ;  /* 0x0000003779847223 */ /* 0x040fe20000010084 */
[----:B------:R-:W-:Y:S01]  /*3bf0*/  FFMA.FTZ R38, R121, R119, R38 ;  /* 0x0000007779267223 */ /* 0x000fe20000010026 */
[----:B------:R1:W-:Y:S04]  /*3c00*/  STL [R1+0xd0], R133 ;  /* 0x0000d08501007387 */ /* 0x0003e80000100800 */
[----:B-1----:R0:W5:Y:S04]  /*3c10*/  LDL.LU R133, [R1+0x220] ;  /* 0x0002200001857983 */ /* 0x0021680000300800 */
[----:B------:R1:W-:Y:S04]  /*3c20*/  STL [R1+0xcc], R132 ;  /* 0x0000cc8401007387 */ /* 0x0003e80000100800 */
[----:B-1----:R0:W5:Y:S04]  /*3c30*/  LDL.LU R132, [R1+0x21c] ;  /* 0x00021c0001847983 */ /* 0x0021680000300800 */
[----:B------:R1:W-:Y:S04]  /*3c40*/  STL [R1+0xd4], R38 ;  /* 0x0000d42601007387 */ /* 0x0003e80000100800 */
[----:B-1----:R-:W2:Y:S01]  /*3c50*/  LDL R38, [R1+0x10c] ;  /* 0x00010c0001267983 */ /* 0x002ea20000100800 */
[----:B----4-:R-:W-:Y:S01]  /*3c60*/  FADD.FTZ R37, R119, R37 ;  /* 0x0000002577257221 */ /* 0x010fe20000010000 */
[----:B------:R-:W-:-:S04]  /*3c70*/  FADD.FTZ R48, -R186, R48 ;  /* 0x00000030ba307221 */ /* 0x000fc80000010100 */
[----:B------:R1:W-:Y:S01]  /*3c80*/  STL [R1+0xd8], R37 ;  /* 0x0000d82501007387 */ /* 0x0003e20000100800 */
[----:B------:R-:W-:-:S03]  /*3c90*/  HADD2.F32 R119, -RZ, R124.H0_H0 ;  /* 0x2000007cff777230 */ /* 0x000fc60000004100 */
[----:B-1----:R-:W4:Y:S02]  /*3ca0*/  LDL R37, [R1+0x110] ;  /* 0x0001100001257983 */ /* 0x002f240000100800 */
[----:B------:R-:W-:Y:S01]  /*3cb0*/  FADD.FTZ R160, R119, R160 ;  /* 0x000000a077a07221 */ /* 0x000fe20000010000 */
[----:B---3--:R-:W-:Y:S01]  /*3cc0*/  FFMA.FTZ R122, R36, R55, R122 ;  /* 0x00000037247a7223 */ /* 0x008fe2000001007a */
[--C-:B------:R-:W-:Y:S02]  /*3cd0*/  HADD2.F32 R36, -RZ, R128.reuse.H0_H0 ;  /* 0x20000080ff247230 */ /* 0x100fe40000004100 */
[----:B------:R-:W-:Y:S01]  /*3ce0*/  FMUL.FTZ R55, R181, R48 ;  /* 0x00000030b5377220 */ /* 0x000fe20000410000 */
[----:B------:R-:W-:Y:S01]  /*3cf0*/  HADD2.F32 R128, -RZ, R128.H1_H1 ;  /* 0x30000080ff807230 */ /* 0x000fe20000004100 */
[----:B------:R-:W3:Y:S01]  /*3d00*/  LDL R48, [R1+0x104] ;  /* 0x0001040001307983 */ /* 0x000ee20000100800 */
[----:B------:R-:W-:Y:S01]  /*3d10*/  FADD.FTZ R156, R36, R156 ;  /* 0x0000009c249c7221 */ /* 0x000fe20000010000 */
[CC--:B------:R-:W-:Y:S01]  /*3d20*/  FFMA.FTZ R157, R55.reuse, R36.reuse, R157 ;  /* 0x00000024379d7223 */ /* 0x0c0fe2000001009d */
[----:B------:R-:W-:Y:S01]  /*3d30*/  FFMA.FTZ R159, R55, R119, R159 ;  /* 0x00000077379f7223 */ /* 0x000fe2000001009f */
[----:B--2---:R-:W-:-:S04]  /*3d40*/  FMUL.FTZ R36, R123, R36 ;  /* 0x000000247b247220 */ /* 0x004fc80000410000 */
[----:B------:R-:W-:Y:S02]  /*3d50*/  FFMA.FTZ R119, R39, R119, R36 ;  /* 0x0000007727777223 */ /* 0x000fe40000010024 */
[----:B------:R-:W2:Y:S01]  /*3d60*/  LDL R39, [R1+0xfc] ;  /* 0x0000fc0001277983 */ /* 0x000ea20000100800 */
[----:B------:R-:W-:-:S03]  /*3d70*/  FMUL.FTZ R36, R38, R128 ;  /* 0x0000008026247220 */ /* 0x000fc60000410000 */
[----:B------:R-:W2:Y:S01]  /*3d80*/  LDL R38, [R1+0x108] ;  /* 0x0001080001267983 */ /* 0x000ea20000100800 */
[----:B------:R-:W-:Y:S01]  /*3d90*/  FADD.FTZ R49, -R186, R49 ;  /* 0x00000031ba317221 */ /* 0x000fe20000010100 */
[----:B------:R-:W-:-:S03]  /*3da0*/  HADD2.F32 R124, -RZ, R124.H1_H1 ;  /* 0x3000007cff7c7230 */ /* 0x000fc60000004100 */
[----:B------:R-:W-:Y:S01]  /*3db0*/  FMUL.FTZ R123, R181, R49 ;  /* 0x00000031b57b7220 */ /* 0x000fe20000410000 */
[----:B------:R-:W-:Y:S01]  /*3dc0*/  FADD.FTZ R50, -R186, R50 ;  /* 0x00000032ba327221 */ /* 0x000fe20000010100 */
[----:B------:R-:W-:Y:S01]  /*3dd0*/  FADD.FTZ R162, R124, R162 ;  /* 0x000000a27ca27221 */ /* 0x000fe20000010000 */
[----:B------:R-:W-:Y:S01]  /*3de0*/  FADD.FTZ R163, R128, R163 ;  /* 0x000000a380a37221 */ /* 0x000fe20000010000 */
[C---:B------:R-:W-:Y:S01]  /*3df0*/  FFMA.FTZ R161, R123.reuse, R124, R161 ;  /* 0x0000007c7ba17223 */ /* 0x040fe200000100a1 */
[----:B------:R-:W-:Y:S01]  /*3e00*/  FFMA.FTZ R164, R123, R128, R164 ;  /* 0x000000807ba47223 */ /* 0x000fe200000100a4 */
[----:B------:R-:W-:Y:S01]  /*3e10*/  FMUL.FTZ R128, R181, R50 ;  /* 0x00000032b5807220 */ /* 0x000fe20000410000 */
[C---:B------:R-:W-:Y:S01]  /*3e20*/  FADD.FTZ R51, -R186.reuse, R51 ;  /* 0x00000033ba337221 */ /* 0x040fe20000010100 */
[----:B------:R-:W-:Y:S01]  /*3e30*/  FADD.FTZ R144, -R186, R144 ;  /* 0x00000090ba907221 */ /* 0x000fe20000010100 */
[----:B----4-:R-:W-:Y:S01]  /*3e40*/  FFMA.FTZ R124, R37, R124, R36 ;  /* 0x0000007c257c7223 */ /* 0x010fe20000010024 */
[----:B------:R-:W-:Y:S01]  /*3e50*/  HADD2.F32 R36, -RZ, R129.H0_H0 ;  /* 0x20000081ff247230 */ /* 0x000fe20000004100 */
[----:B------:R-:W4:Y:S01]  /*3e60*/  LDL R37, [R1+0x100] ;  /* 0x0001000001257983 */ /* 0x000f220000100800 */
[----:B------:R-:W-:-:S03]  /*3e70*/  HADD2.F32 R50, -RZ, R125.H0_H0 ;  /* 0x2000007dff327230 */ /* 0x000fc60000004100 */
[----:B------:R-:W-:Y:S01]  /*3e80*/  FADD.FTZ R165, R36, R165 ;  /* 0x000000a524a57221 */ /* 0x000fe20000010000 */
[----:B------:R-:W-:Y:S01]  /*3e90*/  FFMA.FTZ R166, R128, R36, R166 ;  /* 0x0000002480a67223 */ /* 0x000fe200000100a6 */
[----:B------:R-:W-:Y:S01]  /*3ea0*/  FADD.FTZ R169, R50, R169 ;  /* 0x000000a932a97221 */ /* 0x000fe20000010000 */
[----:B------:R-:W-:Y:S01]  /*3eb0*/  FFMA.FTZ R168, R128, R50, R168 ;  /* 0x0000003280a87223 */ /* 0x000fe200000100a8 */
[----:B------:R-:W-:Y:S02]  /*3ec0*/  HADD2.F32 R129, -RZ, R129.H1_H1 ;  /* 0x30000081ff817230 */ /* 0x000fe40000004100 */
[----:B------:R-:W-:Y:S01]  /*3ed0*/  FMUL.FTZ R51, R181, R51 ;  /* 0x00000033b5337220 */ /* 0x000fe20000410000 */
[C---:B------:R-:W-:Y:S01]  /*3ee0*/  FADD.FTZ R145, -R186.reuse, R145 ;  /* 0x00000091ba917221 */ /* 0x040fe20000010100 */
[----:B------:R-:W-:Y:S01]  /*3ef0*/  FADD.FTZ R147, -R186, R147 ;  /* 0x00000093ba937221 */ /* 0x000fe20000010100 */
[----:B------:R-:W4:Y:S01]  /*3f00*/  LDL R49, [R1+0xe4] ;  /* 0x0000e40001317983 */ /* 0x000f220000100800 */
[----:B------:R-:W-:Y:S01]  /*3f10*/  FADD.FTZ R167, R129, R167 ;  /* 0x000000a781a77221 */ /* 0x000fe20000010000 */
[----:B------:R-:W-:Y:S01]  /*3f20*/  FFMA.FTZ R170, R51, R129, R170 ;  /* 0x0000008133aa7223 */ /* 0x000fe200000100aa */
[----:B---3--:R-:W-:-:S02]  /*3f30*/  FMUL.FTZ R36, R48, R36 ;  /* 0x0000002430247220 */ /* 0x008fc40000410000 */
[----:B------:R-:W3:Y:S01]  /*3f40*/  LDL R48, [R1+0xf8] ;  /* 0x0000f80001307983 */ /* 0x000ee20000100800 */
[----:B--2---:R-:W-:-:S03]  /*3f50*/  FMUL.FTZ R129, R39, R129 ;  /* 0x0000008127817220 */ /* 0x004fc60000410000 */
[----:B------:R-:W2:Y:S01]  /*3f60*/  LDL R39, [R1+0xec] ;  /* 0x0000ec0001277983 */ /* 0x000ea20000100800 */
[----:B------:R-:W-:-:S03]  /*3f70*/  FFMA.FTZ R50, R38, R50, R36 ;  /* 0x0000003226327223 */ /* 0x000fc60000010024 */
[----:B------:R-:W3:Y:S01]  /*3f80*/  LDL R38, [R1+0xf4] ;  /* 0x0000f40001267983 */ /* 0x000ee20000100800 */
[----:B------:R-:W-:Y:S02]  /*3f90*/  HADD2.F32 R125, -RZ, R125.H1_H1 ;  /* 0x3000007dff7d7230 */ /* 0x000fe40000004100 */
[----:B------:R-:W-:Y:S01]  /*3fa0*/  FADD.FTZ R36, -R186, R146 ;  /* 0x00000092ba247221 */ /* 0x000fe20000010100 */
[----:B------:R-:W-:Y:S01]  /*3fb0*/  FMUL.FTZ R144, R181, R144 ;  /* 0x00000090b5907220 */ /* 0x000fe20000410000 */
[----:B------:R-:W3:Y:S01]  /*3fc0*/  LDL R186, [R1+0xf0] ;  /* 0x0000f00001ba7983 */ /* 0x000ee20000100800 */
[----:B------:R-:W-:Y:S01]  /*3fd0*/  FADD.FTZ R172, R125, R172 ;  /* 0x000000ac7dac7221 */ /* 0x000fe20000010000 */
[-C--:B------:R-:W-:Y:S01]  /*3fe0*/  FFMA.FTZ R171, R51, R125.reuse, R171 ;  /* 0x0000007d33ab7223 */ /* 0x080fe200000100ab */
[----:B----4-:R-:W-:Y:S01]  /*3ff0*/  FFMA.FTZ R125, R37, R125, R129 ;  /* 0x0000007d257d7223 */ /* 0x010fe20000010081 */
[----:B------:R-:W-:Y:S02]  /*4000*/  HADD2.F32 R37, -RZ, R130.H0_H0 ;  /* 0x20000082ff257230 */ /* 0x000fe40000004100 */
[----:B------:R-:W-:-:S02]  /*4010*/  HADD2.F32 R129, -RZ, R126.H0_H0 ;  /* 0x2000007eff817230 */ /* 0x000fc40000004100 */
[----:B------:R-:W-:-:S03]  /*4020*/  HADD2.F32 R130, -RZ, R130.H1_H1 ;  /* 0x30000082ff827230 */ /* 0x000fc60000004100 */
[----:B------:R-:W-:Y:S01]  /*4030*/  FADD.FTZ R174, R129, R174 ;  /* 0x000000ae81ae7221 */ /* 0x000fe20000010000 */
[----:B------:R-:W-:Y:S01]  /*4040*/  FFMA.FTZ R173, R144, R129, R173 ;  /* 0x0000008190ad7223 */ /* 0x000fe200000100ad */
[----:B------:R-:W-:Y:S01]  /*4050*/  FMUL.FTZ R146, R181, R145 ;  /* 0x00000091b5927220 */ /* 0x000fe20000410000 */
[----:B--2---:R-:W-:Y:S02]  /*4060*/  FMUL.FTZ R145, R39, R130 ;  /* 0x0000008227917220 */ /* 0x004fe40000410000 */
[----:B------:R-:W2:Y:S01]  /*4070*/  LDL R39, [R1+0xdc] ;  /* 0x0000dc0001277983 */ /* 0x000ea20000100800 */
[----:B---3--:R-:W-:-:S04]  /*4080*/  FMUL.FTZ R38, R38, R37 ;  /* 0x0000002526267220 */ /* 0x008fc80000410000 */
[----:B------:R-:W-:Y:S02]  /*4090*/  FFMA.FTZ R129, R48, R129, R38 ;  /* 0x0000008130817223 */ /* 0x000fe40000010026 */
[----:B------:R-:W3:Y:S04]  /*40a0*/  LDL R48, [R1+0xe8] ;  /* 0x0000e80001307983 */ /* 0x000ee80000100800 */
[----:B------:R-:W4:Y:S01]  /*40b0*/  LDL R38, [R1+0xe0] ;  /* 0x0000e00001267983 */ /* 0x000f220000100800 */
[----:B------:R-:W-:Y:S02]  /*40c0*/  HADD2.F32 R126, -RZ, R126.H1_H1 ;  /* 0x3000007eff7e7230 */ /* 0x000fe40000004100 */
[----:B------:R-:W-:Y:S01]  /*40d0*/  FADD.FTZ R175, R37, R175 ;  /* 0x000000af25af7221 */ /* 0x000fe20000010000 */
[----:B------:R-:W-:Y:S01]  /*40e0*/  FFMA.FTZ R176, R144, R37, R176 ;  /* 0x0000002590b07223 */ /* 0x000fe200000100b0 */
[----:B------:R-:W-:-:S02]  /*40f0*/  HADD2.F32 R37, -RZ, R131.H0_H0 ;  /* 0x20000083ff257230 */ /* 0x000fc40000004100 */
[----:B------:R-:W-:Y:S01]  /*4100*/  FADD.FTZ R179, R130, R179 ;  /* 0x000000b382b37221 */ /* 0x000fe20000010000 */
[----:B------:R-:W-:Y:S01]  /*4110*/  FADD.FTZ R178, R126, R178 ;  /* 0x000000b27eb27221 */ /* 0x000fe20000010000 */
[-C--:B------:R-:W-:Y:S01]  /*4120*/  FFMA.FTZ R177, R146, R126.reuse, R177 ;  /* 0x0000007e92b17223 */ /* 0x080fe200000100b1 */
[----:B------:R-:W-:Y:S01]  /*4130*/  FFMA.FTZ R145, R186, R126, R145 ;  /* 0x0000007eba917223 */ /* 0x000fe20000010091 */
[----:B------:R-:W-:Y:S01]  /*4140*/  FFMA.FTZ R153, R146, R130, R153 ;  /* 0x0000008292997223 */ /* 0x000fe20000010099 */
[----:B------:R-:W-:Y:S02]  /*4150*/  HADD2.F32 R126, -RZ, R127.H0_H0 ;  /* 0x2000007fff7e7230 */ /* 0x000fe40000004100 */
[----:B------:R-:W-:Y:S01]  /*4160*/  FMUL.FTZ R130, R181, R36 ;  /* 0x00000024b5827220 */ /* 0x000fe20000410000 */
[-C--:B------:R-:W-:Y:S02]  /*4170*/  FMUL.FTZ R36, R49, R37.reuse ;  /* 0x0000002531247220 */ /* 0x080fe40000410000 */
[----:B------:R-:W-:Y:S01]  /*4180*/  FADD.FTZ R5, R126, R5 ;  /* 0x000000057e057221 */ /* 0x000fe20000010000 */
[C---:B------:R-:W-:Y:S01]  /*4190*/  FFMA.FTZ R152, R130.reuse, R126, R152 ;  /* 0x0000007e82987223 */ /* 0x040fe20000010098 */
[----:B------:R-:W-:Y:S01]  /*41a0*/  FADD.FTZ R7, R37, R7 ;  /* 0x0000000725077221 */ /* 0x000fe20000010000 */
[----:B------:R-:W-:Y:S01]  /*41b0*/  FFMA.FTZ R8, R130, R37, R8 ;  /* 0x0000002582087223 */ /* 0x000fe20000010008 */
[----:B------:R-:W-:Y:S01]  /*41c0*/  UMOV UR4, 0xffffffff ;  /* 0xffffffff00047882 */ /* 0x000fe20000000000 */
[----:B------:R-:W-:-:S04]  /*41d0*/  ISETP.NE.U32.AND P1, PT, RZ, UR14, PT ;  /* 0x0000000eff007c0c */ /* 0x000fc8000bf25070 */
[----:B------:R-:W-:Y:S01]  /*41e0*/  ISETP.NE.AND.EX P1, PT, RZ, UR15, PT, P1 ;  /* 0x0000000fff007c0c */ /* 0x000fe2000bf25310 */
[----:B---3--:R-:W-:Y:S01]  /*41f0*/  FFMA.FTZ R126, R48, R126, R36 ;  /* 0x0000007e307e7223 */ /* 0x008fe20000010024 */
[----:B------:R-:W-:Y:S02]  /*4200*/  HADD2.F32 R36, -RZ, R131.H1_H1 ;  /* 0x30000083ff247230 */ /* 0x000fe40000004100 */
[----:B------:R-:W-:Y:S02]  /*4210*/  HADD2.F32 R131, -RZ, R127.H1_H1 ;  /* 0x3000007fff837230 */ /* 0x000fe40000004100 */
[----:B------:R-:W-:Y:S01]  /*4220*/  FMUL.FTZ R127, R181, R147 ;  /* 0x00000093b57f7220 */ /* 0x000fe20000410000 */
[-C--:B--2---:R-:W-:Y:S01]  /*4230*/  FMUL.FTZ R37, R39, R36.reuse ;  /* 0x0000002427257220 */ /* 0x084fe20000410000 */
[----:B------:R-:W-:Y:S01]  /*4240*/  FADD.FTZ R155, R36, R155 ;  /* 0x0000009b249b7221 */ /* 0x000fe20000010000 */
[----:B------:R-:W-:Y:S01]  /*4250*/  FADD.FTZ R151, R131, R151 ;  /* 0x0000009783977221 */ /* 0x000fe20000010000 */
[CC--:B------:R-:W-:Y:S01]  /*4260*/  FFMA.FTZ R154, R127.reuse, R131.reuse, R154 ;  /* 0x000000837f9a7223 */ /* 0x0c0fe2000001009a */
[----:B----4-:R-:W-:Y:S01]  /*4270*/  FFMA.FTZ R131, R38, R131, R37 ;  /* 0x0000008326837223 */ /* 0x010fe20000010025 */
        /* <DEDUP_REMOVED lines=100> */
.L_x_3903:
        /* <DEDUP_REMOVED lines=43> */
.L_x_3853:
        /* <DEDUP_REMOVED lines=28> */
[----:B-----5:R-:W-:Y:S02]  /*4d30*/  MOV R135, R39 ;  /* 0x0000002700877202 */ /* 0x020fe40000000f00 */
[----:B------:R-:W-:Y:S02]  /*4d40*/  MOV R134, R38 ;  /* 0x0000002600867202 */ /* 0x000fe40000000f00 */
[----:B------:R-:W-:-:S02]  /*4d50*/  MOV R133, R37 ;  /* 0x0000002500857202 */ /* 0x000fc40000000f00 */
[----:B------:R-:W-:Y:S01]  /*4d60*/  MOV R132, R36 ;  /* 0x0000002400847202 */ /* 0x000fe20000000f00 */
[----:B------:R-:W-:Y:S06]  /*4d70*/  BRA `(.L_x_3854) ;  /* 0x0000000c001c7947 */ /* 0x000fec0003800000 */
.L_x_3852:
        /* <DEDUP_REMOVED lines=29> */
[----:B-1----:R-:W-:Y:S02]  /*4f50*/  F2FP.F16.F32.PACK_AB R37, R139, R138 ;  /* 0x0000008a8b25723e */ /* 0x002fe400000000ff */
[----:B------:R-:W-:Y:S01]  /*4f60*/  F2FP.F16.F32.PACK_AB R36, R137, R136 ;  /* 0x000000888924723e */ /* 0x000fe200000000ff */
[----:B------:R-:W-:Y:S06]  /*4f70*/  BRA `(.L_x_3854) ;  /* 0x00000008009c7947 */ /* 0x000fec0003800000 */
.L_x_3855:
        /* <DEDUP_REMOVED lines=27> */
[----:B------:R-:W-:Y:S02]  /*5130*/  F2FP.F16.F32.PACK_AB R36, R137, R136 ;  /* 0x000000888924723e */ /* 0x000fe400000000ff */
[----:B------:R-:W-:Y:S02]  /*5140*/  MOV R135, R39 ;  /* 0x0000002700877202 */ /* 0x000fe40000000f00 */
[----:B------:R-:W-:-:S02]  /*5150*/  MOV R134, R38 ;  /* 0x0000002600867202 */ /* 0x000fc40000000f00 */
[----:B------:R-:W-:Y:S02]  /*5160*/  MOV R133, R37 ;  /* 0x0000002500857202 */ /* 0x000fe40000000f00 */
[----:B------:R-:W-:Y:S01]  /*5170*/  MOV R132, R36 ;  /* 0x0000002400847202 */ /* 0x000fe20000000f00 */
[----:B------:R-:W-:Y:S06]  /*5180*/  BRA `(.L_x_3854) ;  /* 0x0000000800187947 */ /* 0x000fec0003800000 */
.L_x_3851:
        /* <DEDUP_REMOVED lines=37> */
.L_x_3857:
        /* <DEDUP_REMOVED lines=33> */
.L_x_3856:
        /* <DEDUP_REMOVED lines=32> */
.L_x_3858:
        /* <DEDUP_REMOVED lines=27> */
[----:B------:R-:W-:Y:S02]  /*59a0*/  F2FP.F16.F32.PACK_AB R36, R137, R136 ;  /* 0x000000888924723e */ /* 0x000fe400000000ff */
[----:B------:R-:W-:Y:S02]  /*59b0*/  MOV R135, R39 ;  /* 0x0000002700877202 */ /* 0x000fe40000000f00 */
[----:B------:R-:W-:-:S02]  /*59c0*/  MOV R134, R38 ;  /* 0x0000002600867202 */ /* 0x000fc40000000f00 */
[----:B------:R-:W-:Y:S02]  /*59d0*/  MOV R133, R37 ;  /* 0x0000002500857202 */ /* 0x000fe40000000f00 */
[----:B------:R-:W-:-:S07]  /*59e0*/  MOV R132, R36 ;  /* 0x0000002400847202 */ /* 0x000fce0000000f00 */
.L_x_3854:
        /* <DEDUP_REMOVED lines=43> */
[----:B0-----:R-:W-:Y:S02]  /*5ca0*/  F2FP.F16.F32.PACK_AB R37, R139, R138 ;  /* 0x0000008a8b25723e */ /* 0x001fe400000000ff */
[----:B------:R-:W-:Y:S02]  /*5cb0*/  F2FP.F16.F32.PACK_AB R36, R137, R136 ;  /* 0x000000888924723e */ /* 0x000fe400000000ff */
[----:B------:R-:W-:Y:S02]  /*5cc0*/  MOV R135, R39 ;  /* 0x0000002700877202 */ /* 0x000fe40000000f00 */
[----:B------:R-:W-:-:S02]  /*5cd0*/  MOV R134, R38 ;  /* 0x0000002600867202 */ /* 0x000fc40000000f00 */
[----:B------:R-:W-:Y:S02]  /*5ce0*/  MOV R133, R37 ;  /* 0x0000002500857202 */ /* 0x000fe40000000f00 */
[----:B------:R-:W-:Y:S01]  /*5cf0*/  MOV R132, R36 ;  /* 0x0000002400847202 */ /* 0x000fe20000000f00 */
[----:B------:R-:W-:Y:S06]  /*5d00*/  BRA `(.L_x_3862) ;  /* 0x0000000c00687947 */ /* 0x000fec0003800000 */
.L_x_3861:
        /* <DEDUP_REMOVED lines=27> */
[----:B------:R-:W-:Y:S01]  /*5ec0*/  F2FP.F16.F32.PACK_AB R36, R137, R136 ;  /* 0x000000888924723e */ /* 0x000fe200000000ff */
[----:B------:R-:W-:Y:S06]  /*5ed0*/  BRA `(.L_x_3862) ;  /* 0x0000000800f47947 */ /* 0x000fec0003800000 */
.L_x_3860:
        /* <DEDUP_REMOVED lines=34> */
.L_x_3863:
        /* <DEDUP_REMOVED lines=29> */
.L_x_3859:
        /* <DEDUP_REMOVED lines=35> */
.L_x_3865:
        /* <DEDUP_REMOVED lines=27> */
[----:B------:R-:W-:Y:S01]  /*66b0*/  F2FP.F16.F32.PACK_AB R36, R137, R136 ;  /* 0x000000888924723e */ /* 0x000fe200000000ff */
[----:B------:R-:W-:Y:S06]  /*66c0*/  BRA `(.L_x_3862) ;  /* 0x0000000000f87947 */ /* 0x000fec0003800000 */
.L_x_3864:
        /* <DEDUP_REMOVED lines=34> */
.L_x_3866:
        /* <DEDUP_REMOVED lines=28> */
.L_x_3862:
        /* <DEDUP_REMOVED lines=45> */
.L_x_3869:
        /* <DEDUP_REMOVED lines=29> */
.L_x_3868:
        /* <DEDUP_REMOVED lines=34> */
.L_x_3871:
        /* <DEDUP_REMOVED lines=29> */
.L_x_3867:
        /* <DEDUP_REMOVED lines=35> */
.L_x_3873:
        /* <DEDUP_REMOVED lines=29> */
.L_x_3872:
        /* <DEDUP_REMOVED lines=34> */
.L_x_3874:
        /* <DEDUP_REMOVED lines=28> */
.L_x_3870:
        /* <DEDUP_REMOVED lines=45> */
.L_x_3877:
        /* <DEDUP_REMOVED lines=29> */
.L_x_3876:
        /* <DEDUP_REMOVED lines=34> */
.L_x_3879:
        /* <DEDUP_REMOVED lines=29> */
.L_x_3875:
        /* <DEDUP_REMOVED lines=35> */
.L_x_3881:
        /* <DEDUP_REMOVED lines=29> */
.L_x_3880:
        /* <DEDUP_REMOVED lines=34> */
.L_x_3882:
        /* <DEDUP_REMOVED lines=28> */
.L_x_3878:
        /* <DEDUP_REMOVED lines=36> */
[----:B0-----:R-:W-:-:S02]  /*8dd0*/  F2FP.F16.F32.PACK_AB R36, R137, R136 ;  /* 0x000000888924723e */ /* 0x001fc400000000ff */
        /* <DEDUP_REMOVED lines=8> */
.L_x_3885:
        /* <DEDUP_REMOVED lines=27> */
[----:B------:R-:W-:Y:S01]  /*9010*/  F2FP.F16.F32.PACK_AB R37, R139, R138 ;  /* 0x0000008a8b25723e */ /* 0x000fe200000000ff */
[----:B------:R-:W-:Y:S06]  /*9020*/  BRA `(.L_x_3886) ;  /* 0x0000000800f47947 */ /* 0x000fec0003800000 */
.L_x_3884:
        /* <DEDUP_REMOVED lines=34> */
.L_x_3887:
        /* <DEDUP_REMOVED lines=29> */
.L_x_3883:
        /* <DEDUP_REMOVED lines=35> */
.L_x_3889:
        /* <DEDUP_REMOVED lines=27> */
[----:B------:R-:W-:Y:S01]  /*9800*/  F2FP.F16.F32.PACK_AB R37, R139, R138 ;  /* 0x0000008a8b25723e */ /* 0x000fe200000000ff */
[----:B------:R-:W-:Y:S06]  /*9810*/  BRA `(.L_x_3886) ;  /* 0x0000000000f87947 */ /* 0x000fec0003800000 */
.L_x_3888:
        /* <DEDUP_REMOVED lines=34> */
.L_x_3890:
        /* <DEDUP_REMOVED lines=28> */
.L_x_3886:
        /* <DEDUP_REMOVED lines=14> */
.L_x_3849:
        /* <DEDUP_REMOVED lines=142> */
.L_x_3848:
[----:B------:R-:W-:Y:S05]  /*a5c0*/  BSYNC B0 ;  /* 0x0000000000007941 */ /* 0x000fea0003800000 */
.L_x_3847:
        /* <DEDUP_REMOVED lines=70> */
[----:B------:R-:W-:Y:S01]  /*aa30*/  LDS R125, [R3+0x3800] ;  /* 0x00380000037d7984 */ /* 0x000fe20000000800 */
[----:B------:R-:W-:-:S03]  /*aa40*/  FADD.FTZ R25, RZ, R25 ;  /* 0x00000019ff197221 */ /* 0x000fc60000010000 */
[----:B------:R-:W-:Y:S01]  /*aa50*/  LDS R124, [R3+0x3a00] ;  /* 0x003a0000037c7984 */ /* 0x000fe20000000800 */
        /* <DEDUP_REMOVED lines=17> */
[----:B------:R-:W2:Y:S04]  /*ab70*/  LDS R147, [R3+0x4c00] ;  /* 0x004c000003937984 */ /* 0x000ea80000000800 */
[----:B------:R-:W2:Y:S01]  /*ab80*/  LDS R146, [R3+0x4e00] ;  /* 0x004e000003927984 */ /* 0x000ea20000000800 */
        /* <DEDUP_REMOVED lines=19> */
[----:B------:R-:W-:-:S02]  /*acc0*/  FADD.FTZ R13, R25, R124 ;  /* 0x0000007c190d7221 */ /* 0x000fc40000010000 */
[----:B------:R-:W-:Y:S01]  /*acd0*/  STS.128 [R2+0x1010], R136 ;  /* 0x0010108802007388 */ /* 0x000fe20000000c00 */
[----:B------:R-:W-:Y:S01]  /*ace0*/  FADD.FTZ R12, R12, R147 ;  /* 0x000000930c0c7221 */ /* 0x000fe20000010000 */
[----:B------:R-:W-:Y:S01]  /*acf0*/  FADD.FTZ R13, R13, R146 ;  /* 0x000000920d0d7221 */ /* 0x000fe20000010000 */
        /* <DEDUP_REMOVED lines=80> */
[----:B------:R-:W-:Y:S04]  /*b200*/  STS.128 [R2+0x10], R40 ;  /* 0x0000102802007388 */ /* 0x000fe80000000c00 */
[----:B------:R-:W-:Y:S01]  /*b210*/  STS.128 [R2+0x400], R36 ;  /* 0x0004002402007388 */ /* 0x000fe20000000c00 */
[----:B-1----:R-:W-:-:S03]  /*b220*/  FADD.FTZ R89, R18, R89 ;  /* 0x0000005912597221 */ /* 0x002fc60000010000 */
[----:B------:R0:W-:Y:S04]  /*b230*/  STS.128 [R2+0x410], R28 ;  /* 0x0004101c02007388 */ /* 0x0001e80000000c00 */
[----:B------:R-:W-:Y:S04]  /*b240*/  STS.128 [R2+0x800], R64 ;  /* 0x0008004002007388 */ /* 0x000fe80000000c00 */
[----:B------:R-:W-:Y:S04]  /*b250*/  STS.128 [R2+0x810], R80 ;  /* 0x0008105002007388 */ /* 0x000fe80000000c00 */
[----:B------:R-:W-:Y:S04]  /*b260*/  STS.128 [R2+0xc00], R104 ;  /* 0x000c006802007388 */ /* 0x000fe80000000c00 */
[----:B------:R-:W-:Y:S01]  /*b270*/  STS.128 [R2+0xc10], R100 ;  /* 0x000c106402007388 */ /* 0x000fe20000000c00 */
[----:B0-----:R-:W-:Y:S01]  /*b280*/  FADD.FTZ R29, R17, R86 ;  /* 0x00000056111d7221 */ /* 0x001fe20000010000 */
[----:B--2---:R-:W-:-:S02]  /*b290*/  FADD.FTZ R31, R19, R88 ;  /* 0x00000058131f7221 */ /* 0x004fc40000010000 */
        /* <DEDUP_REMOVED lines=82> */
[----:B------:R-:W-:Y:S04]  /*b7c0*/  STS.128 [R2+0x10], R44 ;  /* 0x0000102c02007388 */ /* 0x000fe80000000c00 */
[----:B------:R0:W-:Y:S01]  /*b7d0*/  STS.128 [R2+0x400], R32 ;  /* 0x0004002002007388 */ /* 0x0001e20000000c00 */
[----:B----4-:R-:W-:-:S03]  /*b7e0*/  FADD.FTZ R83, R16, R83 ;  /* 0x0000005310537221 */ /* 0x010fc60000010000 */
        /* <DEDUP_REMOVED lines=32> */
[----:B------:R-:W-:Y:S01]  /*b9f0*/  LDS R39, [R3+0x1a00] ;  /* 0x001a000003277984 */ /* 0x000fe20000000800 */
[----:B---3--:R-:W-:-:S03]  /*ba00*/  FADD.FTZ R32, R32, R45 ;  /* 0x0000002d20207221 */ /* 0x008fc60000010000 */
[----:B------:R-:W-:Y:S01]  /*ba10*/  LDS R26, [R3+0x2e00] ;  /* 0x002e0000031a7984 */ /* 0x000fe20000000800 */
[----:B----4-:R-:W-:-:S03]  /*ba20*/  FADD.FTZ R18, R19, R18 ;  /* 0x0000001213127221 */ /* 0x010fc60000010000 */
[----:B------:R-:W2:Y:S01]  /*ba30*/  LDS R22, [R3+0x800] ;  /* 0x0008000003167984 */ /* 0x000ea20000000800 */
[----:B------:R-:W-:-:S03]  /*ba40*/  FADD.FTZ R32, R32, R47 ;  /* 0x0000002f20207221 */ /* 0x000fc60000010000 */
[----:B------:R-:W-:Y:S01]  /*ba50*/  LDS R55, [R3+0x4200] ;  /* 0x0042000003377984 */ /* 0x000fe20000000800 */
[----:B------:R-:W-:Y:S01]  /*ba60*/  FADD.FTZ R47, R18, R21 ;  /* 0x00000015122f7221 */ /* 0x000fe20000010000 */
[----:B------:R-:W-:Y:S02]  /*ba70*/  SHF.L.U64.HI R21, R0, 0x2, R15 ;  /* 0x0000000200157819 */ /* 0x000fe4000001020f */
[----:B------:R-:W3:Y:S01]  /*ba80*/  LDS R41, [R3+0x1c00] ;  /* 0x001c000003297984 */ /* 0x000ee20000000800 */
        /* <DEDUP_REMOVED lines=8> */
[C---:B------:R-:W-:Y:S01]  /*bb10*/  IADD3.X R19, PT, PT, R21.reuse, UR27, RZ, P2, !PT ;  /* 0x0000001b15137c10 */ /* 0x040fe200097fe4ff */
[----:B------:R-:W-:Y:S01]  /*bb20*/  FADD.FTZ R43, R2, R43 ;  /* 0x0000002b022b7221 */ /* 0x000fe20000010000 */
[----:B------:R-:W-:Y:S01]  /*bb30*/  IADD3.X R21, PT, PT, R21, UR25, RZ, P3, !PT ;  /* 0x0000001915157c10 */ /* 0x000fe20009ffe4ff */
        /* <DEDUP_REMOVED lines=8> */
[----:B------:R-:W-:Y:S04]  /*bbc0*/  STG.E desc[UR10][R18.64], R47 ;  /* 0x0000002f12007986 */ /* 0x000fe8000c10190a */
[----:B------:R-:W-:Y:S04]  /*bbd0*/  STG.E desc[UR10][R20.64], R57 ;  /* 0x0000003914007986 */ /* 0x000fe8000c10190a */
[----:B------:R-:W-:Y:S01]  /*bbe0*/  STG.E desc[UR10][R14.64+0x200], R25 ;  /* 0x000200190e007986 */ /* 0x000fe2000c10190a */
[----:B---3--:R-:W-:Y:S01]  /*bbf0*/  FADD.FTZ R22, R22, R41 ;  /* 0x0000002916167221 */ /* 0x008fe20000010000 */
[----:B----4-:R-:W-:-:S02]  /*bc00*/  FADD.FTZ R0, RZ, R0 ;  /* 0x00000000ff007221 */ /* 0x010fc40000010000 */
[----:B------:R-:W2:Y:S02]  /*bc10*/  LDS R63, [R3+0x4400] ;  /* 0x00440000033f7984 */ /* 0x000ea40000000800 */
[----:B------:R-:W-:Y:S02]  /*bc20*/  FADD.FTZ R39, R0, R39 ;  /* 0x0000002700277221 */ /* 0x000fe40000010000 */
[----:B------:R-:W3:Y:S01]  /*bc30*/  LDS R47, [R3+0x3200] ;  /* 0x00320000032f7984 */ /* 0x000ee20000000800 */
[----:B------:R-:W-:Y:S01]  /*bc40*/  FADD.FTZ R24, RZ, R24 ;  /* 0x00000018ff187221 */ /* 0x000fe20000010000 */
[----:B------:R-:W-:Y:S02]  /*bc50*/  FADD.FTZ R26, R39, R26 ;  /* 0x0000001a271a7221 */ /* 0x000fe40000010000 */
[----:B------:R-:W4:Y:S02]  /*bc60*/  LDS R25, [R3+0x2000] ;  /* 0x0020000003197984 */ /* 0x000f240000000800 */
[----:B------:R-:W-:-:S02]  /*bc70*/  FADD.FTZ R55, R26, R55 ;  /* 0x000000371a377221 */ /* 0x000fc40000010000 */
[----:B------:R-:W4:Y:S01]  /*bc80*/  LDS R4, [R3+0xe00] ;  /* 0x000e000003047984 */ /* 0x000f220000000800 */
        /* <DEDUP_REMOVED lines=71> */
.L_x_3850:
        /* <DEDUP_REMOVED lines=8> */
.L_x_3893:
[----:B------:R-:W-:Y:S05]  /*c180*/  BSYNC B2 ;  /* 0x0000000000027941 */ /* 0x000fea0003800000 */
.L_x_3892:
        /* <DEDUP_REMOVED lines=8> */
.L_x_3894:
[----:B------:R-:W-:Y:S01]  /*c210*/  HFMA2 R39, -RZ, RZ, 0, 1.1920928955078125e-07 ;  /* 0x00000002ff277431 */ /* 0x000fe200000001ff */
[----:B------:R-:W-:Y:S01]  /*c220*/  MOV R38, R36 ;  /* 0x0000002400267202 */ /* 0x000fe20000000f00 */
[----:B------:R-:W-:-:S07]  /*c230*/  FADD.FTZ R37, R37, R186 ;  /* 0x000000ba25257221 */ /* 0x000fce0000010000 */
[----:B------:R-:W-:Y:S05]  /*c240*/  WARPSYNC.COLLECTIVE R49, `(.L_x_3895) ;  /* 0x0000000031087348 */ /* 0x000fea0003c00000 */
[----:B------:R0:W1:Y:S02]  /*c250*/  SHFL.BFLY P3, R186, R38, R39, R48 ;  /* 0x0c00002726ba7389 */ /* 0x0000640000060030 */
[----:B01----:R-:W-:Y:S05]  /*c260*/  ENDCOLLECTIVE ;  /* 0x000000000000791b */ /* 0x003fea0003800000 */
.L_x_3895:
[----:B------:R-:W-:Y:S01]  /*c270*/  MOV R38, R37 ;  /* 0x0000002500267202 */ /* 0x000fe20000000f00 */
[----:B------:R-:W-:-:S07]  /*c280*/  FADD.FTZ R36, R36, R186 ;  /* 0x000000ba24247221 */ /* 0x000fce0000010000 */
[----:B------:R-:W-:Y:S05]  /*c290*/  WARPSYNC.COLLECTIVE R49, `(.L_x_3896) ;  /* 0x0000000031087348 */ /* 0x000fea0003c00000 */
[----:B------:R0:W1:Y:S02]  /*c2a0*/  SHFL.BFLY P3, R186, R38, R39, R48 ;  /* 0x0c00002726ba7389 */ /* 0x0000640000060030 */
[----:B01----:R-:W-:Y:S05]  /*c2b0*/  ENDCOLLECTIVE ;  /* 0x000000000000791b */ /* 0x003fea0003800000 */
.L_x_3896:
[----:B------:R-:W-:Y:S01]  /*c2c0*/  HFMA2 R39, -RZ, RZ, 0, 2.384185791015625e-07 ;  /* 0x00000004ff277431 */ /* 0x000fe200000001ff */
[----:B------:R-:W-:Y:S01]  /*c2d0*/  MOV R38, R36 ;  /* 0x0000002400267202 */ /* 0x000fe20000000f00 */
[----:B------:R-:W-:-:S07]  /*c2e0*/  FADD.FTZ R37, R37, R186 ;  /* 0x000000ba25257221 */ /* 0x000fce0000010000 */
[----:B------:R-:W-:Y:S05]  /*c2f0*/  WARPSYNC.COLLECTIVE R49, `(.L_x_3897) ;  /* 0x0000000031087348 */ /* 0x000fea0003c00000 */
[----:B------:R0:W1:Y:S02]  /*c300*/  SHFL.BFLY P3, R186, R38, R39, R48 ;  /* 0x0c00002726ba7389 */ /* 0x0000640000060030 */
[----:B01----:R-:W-:Y:S05]  /*c310*/  ENDCOLLECTIVE ;  /* 0x000000000000791b */ /* 0x003fea0003800000 */
.L_x_3897:
[----:B------:R-:W-:Y:S01]  /*c320*/  MOV R38, R37 ;  /* 0x0000002500267202 */ /* 0x000fe20000000f00 */
[----:B------:R-:W-:-:S07]  /*c330*/  FADD.FTZ R36, R36, R186 ;  /* 0x000000ba24247221 */ /* 0x000fce0000010000 */
[----:B------:R-:W-:Y:S05]  /*c340*/  WARPSYNC.COLLECTIVE R49, `(.L_x_3898) ;  /* 0x0000000031087348 */ /* 0x000fea0003c00000 */
[----:B------:R0:W1:Y:S02]  /*c350*/  SHFL.BFLY P3, R186, R38, R39, R48 ;  /* 0x0c00002726ba7389 */ /* 0x0000640000060030 */
[----:B01----:R-:W-:Y:S05]  /*c360*/  ENDCOLLECTIVE ;  /* 0x000000000000791b */ /* 0x003fea0003800000 */
.L_x_3898:
[----:B------:R-:W-:Y:S01]  /*c370*/  HFMA2 R39, -RZ, RZ, 0, 4.76837158203125e-07 ;  /* 0x00000008ff277431 */ /* 0x000fe200000001ff */
[----:B------:R-:W-:Y:S01]  /*c380*/  MOV R38, R36 ;  /* 0x0000002400267202 */ /* 0x000fe20000000f00 */
[----:B------:R-:W-:-:S07]  /*c390*/  FADD.FTZ R37, R37, R186 ;  /* 0x000000ba25257221 */ /* 0x000fce0000010000 */
[----:B------:R-:W-:Y:S05]  /*c3a0*/  WARPSYNC.COLLECTIVE R49, `(.L_x_3899) ;  /* 0x0000000031087348 */ /* 0x000fea0003c00000 */
[----:B------:R0:W1:Y:S02]  /*c3b0*/  SHFL.BFLY P3, R186, R38, R39, R48 ;  /* 0x0c00002726ba7389 */ /* 0x0000640000060030 */
[----:B01----:R-:W-:Y:S05]  /*c3c0*/  ENDCOLLECTIVE ;  /* 0x000000000000791b */ /* 0x003fea0003800000 */
.L_x_3899:
[----:B------:R-:W-:Y:S01]  /*c3d0*/  MOV R38, R37 ;  /* 0x0000002500267202 */ /* 0x000fe20000000f00 */
[----:B------:R-:W-:-:S07]  /*c3e0*/  FADD.FTZ R36, R36, R186 ;  /* 0x000000ba24247221 */ /* 0x000fce0000010000 */
[----:B------:R-:W-:Y:S05]  /*c3f0*/  WARPSYNC.COLLECTIVE R49, `(.L_x_3900) ;  /* 0x0000000031087348 */ /* 0x000fea0003c00000 */
[----:B------:R0:W1:Y:S02]  /*c400*/  SHFL.BFLY P3, R186, R38, R39, R48 ;  /* 0x0c00002726ba7389 */ /* 0x0000640000060030 */
[----:B01----:R-:W-:Y:S05]  /*c410*/  ENDCOLLECTIVE ;  /* 0x000000000000791b */ /* 0x003fea0003800000 */
.L_x_3900:
[----:B------:R-:W-:Y:S01]  /*c420*/  HFMA2 R39, -RZ, RZ, 0, 9.5367431640625e-07 ;  /* 0x00000010ff277431 */ /* 0x000fe200000001ff */
[----:B------:R-:W-:Y:S01]  /*c430*/  MOV R38, R36 ;  /* 0x0000002400267202 */ /* 0x000fe20000000f00 */
[----:B------:R-:W-:-:S07]  /*c440*/  FADD.FTZ R37, R37, R186 ;  /* 0x000000ba25257221 */ /* 0x000fce0000010000 */
[----:B------:R-:W-:Y:S05]  /*c450*/  WARPSYNC.COLLECTIVE R49, `(.L_x_3901) ;  /* 0x0000000031087348 */ /* 0x000fea0003c00000 */
[----:B------:R0:W1:Y:S02]  /*c460*/  SHFL.BFLY P3, R186, R38, R39, R48 ;  /* 0x0c00002726ba7389 */ /* 0x0000640000060030 */
[----:B01----:R-:W-:Y:S05]  /*c470*/  ENDCOLLECTIVE ;  /* 0x000000000000791b */ /* 0x003fea0003800000 */
.L_x_3901:
[----:B------:R-:W-:Y:S02]  /*c480*/  MOV R38, R37 ;  /* 0x0000002500267202 */ /* 0x000fe40000000f00 */
[----:B------:R-:W-:-:S07]  /*c490*/  MOV R147, R186 ;  /* 0x000000ba00937202 */ /* 0x000fce0000000f00 */
[----:B------:R-:W-:Y:S05]  /*c4a0*/  WARPSYNC.COLLECTIVE R49, `(.L_x_3902) ;  /* 0x0000000031087348 */ /* 0x000fea0003c00000 */
[----:B------:R0:W1:Y:S02]  /*c4b0*/  SHFL.BFLY P3, R186, R38, R39, R48 ;  /* 0x0c00002726ba7389 */ /* 0x0000640000060030 */
[----:B01----:R-:W-:Y:S05]  /*c4c0*/  ENDCOLLECTIVE ;  /* 0x000000000000791b */ /* 0x003fea0003800000 */
.L_x_3902:
[----:B------:R-:W-:Y:S01]  /*c4d0*/  MOV R38, R186 ;  /* 0x000000ba00267202 */ /* 0x000fe20000000f00 */
[----:B------:R-:W-:Y:S06]  /*c4e0*/  BRA `(.L_x_3903) ;  /* 0xffffff8000f47947 */ /* 0x000fec000383ffff */
.L_x_3904:
        /* <DEDUP_REMOVED lines=9> */
.L_x_7139:


//--------------------- .text._ZN10layer_norm31ln_parallel_residual_bwd_kernelINS_13Kernel_traitsI6__halfS2_fS2_fjLj1280ELj1ELj4ELj1ELj16ENS_18Kernel_traits_baseILj1280ES2_S2_fS2_fjLj128EEEEELb0ELb1ELb0EEEvNS_9BwdParamsE --------------------------
	.section	.text._ZN10layer_norm31ln_parallel_residual_bwd_kernelINS_13Kernel_traitsI6__halfS2_fS2_fjLj1280ELj1ELj4ELj1ELj16ENS_18Kernel_traits_baseILj1280ES2_S2_fS2_fjLj128EEEEELb0ELb1ELb0EEEvNS_9BwdParamsE,"ax",@progbits
	.align	128
        .global         _ZN10layer_norm31ln_parallel_residual_bwd_kernelINS_13Kernel_traitsI6__halfS2_fS2_fjLj1280ELj1ELj4ELj1ELj16ENS_18Kernel_traits_baseILj1280ES2_S2_fS2_fjLj128EEEEELb0ELb1ELb0EEEvNS_9BwdParamsE
        .type           _ZN10layer_norm31ln_parallel_residual_bwd_kernelINS_13Kernel_traitsI6__halfS2_fS2_fjLj1280ELj1ELj4ELj1ELj16ENS_18Kernel_traits_baseILj1280ES2_S2_fS2_fjLj128EEEEELb0ELb1ELb0EEEvNS_9BwdParamsE,@function
        .size           _ZN10layer_norm31ln_parallel_residual_bwd_kernelINS_13Kernel_traitsI6__halfS2_fS2_fjLj1280ELj1ELj4ELj1ELj16ENS_18Kernel_traits_baseILj1280ES2_S2_fS2_fjLj128EEEEELb0ELb1ELb0EEEvNS_9BwdParamsE,(.L_x_7140 - _ZN10layer_norm31ln_parallel_residual_bwd_kernelINS_13Kernel_traitsI6__halfS2_fS2_fjLj1280ELj1ELj4ELj1ELj16ENS_18Kernel_traits_baseILj1280ES2_S2_fS2_fjLj128EEEEELb0ELb1ELb0EEEvNS_9BwdParamsE)
        .other          _ZN10layer_norm31ln_parallel_residual_bwd_kernelINS_13Kernel_traitsI6__halfS2_fS2_fjLj1280ELj1ELj4ELj1ELj16ENS_18Kernel_traits_baseILj1280ES2_S2_fS2_fjLj128EEEEELb0ELb1ELb0EEEvNS_9BwdParamsE,@"STO_CUDA_ENTRY STV_DEFAULT"
_ZN10layer_norm31ln_parallel_residual_bwd_kernelINS_13Kernel_traitsI6__halfS2_fS2_fjLj1280ELj1ELj4ELj1ELj16ENS_18Kernel_traits_baseILj1280ES2_S2_fS2_fjLj128EEEEELb0ELb1ELb0EEEvNS_9BwdParamsE:
.text._ZN10layer_norm31ln_parallel_residual_bwd_kernelINS_13Kernel_traitsI6__halfS2_fS2_fjLj1280ELj1ELj4ELj1ELj16ENS_18Kernel_traits_baseILj1280ES2_S2_fS2_fjLj128EEEEELb0ELb1ELb0EEEvNS_9BwdParamsE:
        /* <DEDUP_REMOVED lines=134> */
.L_x_3968:
        /* <DEDUP_REMOVED lines=33> */
[----:B------:R-:W-:Y:S02]  /*0a70*/  HADD2.F32 R7, -RZ, R96.H0_H0 ;  /* 0x20000060ff077230 */ /* 0x000fe40000004100 */
[----:B------:R-:W-:Y:S02]  /*0a80*/  HADD2.F32 R156, -RZ, R98.H0_H0 ;  /* 0x20000062ff9c7230 */ /* 0x000fe40000004100 */
[----:B0-----:R-:W-:-:S05]  /*0a90*/  @P0 IMAD.WIDE.U32 R18, R2, 0x20, R18 ;  /* 0x0000002002120825 */ /* 0x001fca00078e0012 */
[----:B------:R-:W5:Y:S04]  /*0aa0*/  @P0 LDG.E.128 R48, desc[UR10][R18.64] ;  /* 0x0000000a12300981 */ /* 0x000f68000c1e1d00 */
[----:B------:R0:W5:Y:S02]  /*0ab0*/  @P0 LDG.E.128 R44, desc[UR10][R18.64+0x10] ;  /* 0x0000100a122c0981 */ /* 0x000164000c1e1d00 */
[----:B0-----:R-:W-:Y:S02]  /*0ac0*/  HADD2.F32 R19, -RZ, R96.H1_H1 ;  /* 0x30000060ff137230 */ /* 0x001fe40000004100 */
[----:B------:R-:W-:Y:S02]  /*0ad0*/  HADD2.F32 R168, -RZ, R98.H1_H1 ;  /* 0x30000062ffa87230 */ /* 0x000fe40000004100 */
[----:B------:R-:W-:-:S02]  /*0ae0*/  HADD2.F32 R170, -RZ, R99.H0_H0 ;  /* 0x20000063ffaa7230 */ /* 0x000fc40000004100 */
[----:B------:R-:W-:Y:S02]  /*0af0*/  HADD2.F32 R149, -RZ, R97.H1_H1 ;  /* 0x30000061ff957230 */ /* 0x000fe40000004100 */
[----:B------:R-:W-:Y:S01]  /*0b00*/  HADD2.F32 R186, -RZ, R99.H1_H1 ;  /* 0x30000063ffba7230 */ /* 0x000fe20000004100 */
[----:B------:R-:W-:Y:S01]  /*0b10*/  IADD3 R214, PT, PT, R2, 0x20, RZ ;  /* 0x0000002002d67810 */ /* 0x000fe20007ffe0ff */
[C---:B--2---:R-:W-:Y:S01]  /*0b20*/  FADD.FTZ R0, -R195.reuse, R144 ;  /* 0x00000090c3007221 */ /* 0x044fe20000010100 */
[----:B------:R-:W-:-:S03]  /*0b30*/  FADD.FTZ R24, -R195, R145 ;  /* 0x00000091c3187221 */ /* 0x000fc60000010100 */
[----:B-----5:R-:W-:Y:S01]  /*0b40*/  FMUL.FTZ R0, R151, R0 ;  /* 0x0000000097007220 */ /* 0x020fe20000410000 */
[--C-:B---3--:R-:W-:Y:S02]  /*0b50*/  HADD2.F32 R11, -RZ, R136.reuse.H0_H0 ;  /* 0x20000088ff0b7230 */ /* 0x108fe40000004100 */
[----:B------:R-:W-:Y:S01]  /*0b60*/  FADD.FTZ R18, -R195, R146 ;  /* 0x00000092c3127221 */ /* 0x000fe20000010100 */
[----:B------:R-:W-:Y:S02]  /*0b70*/  HADD2.F32 R136, -RZ, R136.H1_H1 ;  /* 0x30000088ff887230 */ /* 0x000fe40000004100 */
[----:B------:R-:W-:Y:S01]  /*0b80*/  FADD.FTZ R204, R204, R11 ;  /* 0x0000000bcccc7221 */ /* 0x000fe20000010000 */
[-C--:B------:R-:W-:Y:S01]  /*0b90*/  FFMA.FTZ R248, R0, R11.reuse, R248 ;  /* 0x0000000b00f87223 */ /* 0x080fe200000100f8 */
[----:B------:R-:W-:Y:S01]  /*0ba0*/  FMUL.FTZ R7, R7, R11 ;  /* 0x0000000b07077220 */ /* 0x000fe20000410000 */
[----:B------:R-:W-:Y:S01]  /*0bb0*/  FMUL.FTZ R11, R151, R24 ;  /* 0x00000018970b7220 */ /* 0x000fe20000410000 */
[----:B------:R-:W-:-:S02]  /*0bc0*/  HADD2.F32 R29, -RZ, R137.H0_H0 ;  /* 0x20000089ff1d7230 */ /* 0x000fc40000004100 */
[----:B------:R-:W-:Y:S01]  /*0bd0*/  FADD.FTZ R205, R205, R136 ;  /* 0x00000088cdcd7221 */ /* 0x000fe20000010000 */
[----:B------:R-:W-:Y:S02]  /*0be0*/  HADD2.F32 R24, -RZ, R97.H0_H0 ;  /* 0x20000061ff187230 */ /* 0x000fe40000004100 */
[-C--:B------:R-:W-:Y:S01]  /*0bf0*/  FFMA.FTZ R249, R11, R136.reuse, R249 ;  /* 0x000000880bf97223 */ /* 0x080fe200000100f9 */
[----:B------:R-:W-:Y:S01]  /*0c00*/  FMUL.FTZ R19, R19, R136 ;  /* 0x0000008813137220 */ /* 0x000fe20000410000 */
[----:B------:R-:W-:Y:S01]  /*0c10*/  FMUL.FTZ R18, R151, R18 ;  /* 0x0000001297127220 */ /* 0x000fe20000410000 */
[C---:B------:R-:W-:Y:S01]  /*0c20*/  FADD.FTZ R136, -R195.reuse, R147 ;  /* 0x00000093c3887221 */ /* 0x040fe20000010100 */
[----:B------:R-:W-:Y:S01]  /*0c30*/  FADD.FTZ R206, R206, R29 ;  /* 0x0000001dcece7221 */ /* 0x000fe20000010000 */
[-C--:B------:R-:W-:Y:S01]  /*0c40*/  FMUL.FTZ R24, R24, R29.reuse ;  /* 0x0000001d18187220 */ /* 0x080fe20000410000 */
[----:B------:R-:W-:Y:S01]  /*0c50*/  FFMA.FTZ R250, R18, R29, R250 ;  /* 0x0000001d12fa7223 */ /* 0x000fe200000100fa */
[----:B----4-:R-:W-:Y:S01]  /*0c60*/  FADD.FTZ R140, -R195, R140 ;  /* 0x0000008cc38c7221 */ /* 0x010fe20000010100 */
[----:B------:R-:W-:Y:S01]  /*0c70*/  FMUL.FTZ R29, R151, R136 ;  /* 0x00000088971d7220 */ /* 0x000fe20000410000 */
[----:B------:R-:W-:-:S02]  /*0c80*/  HADD2.F32 R144, -RZ, R137.H1_H1 ;  /* 0x30000089ff907230 */ /* 0x000fc40000004100 */
[----:B------:R-:W-:Y:S01]  /*0c90*/  FADD.FTZ R136, -R195, R141 ;  /* 0x0000008dc3887221 */ /* 0x000fe20000010100 */
[--C-:B------:R-:W-:Y:S02]  /*0ca0*/  HADD2.F32 R137, -RZ, R138.reuse.H0_H0 ;  /* 0x2000008aff897230 */ /* 0x100fe40000004100 */
[C---:B------:R-:W-:Y:S01]  /*0cb0*/  FMUL.FTZ R148, R151.reuse, R140 ;  /* 0x0000008c97947220 */ /* 0x040fe20000410000 */
        /* <DEDUP_REMOVED lines=21> */
[----:B------:R-:W-:Y:S02]  /*0e10*/  HADD2.F32 R142, -RZ, R139.H1_H1 ;  /* 0x3000008bff8e7230 */ /* 0x000fe40000004100 */
        /* <DEDUP_REMOVED lines=17> */
.L_x_3908:
[----:B------:R-:W-:Y:S05]  /*0f30*/  BSYNC.RECONVERGENT B1 ;  /* 0x0000000000017941 */ /* 0x000fea0003800200 */
.L_x_3907:
        /* <DEDUP_REMOVED lines=19> */
[----:B------:R-:W-:Y:S01]  /*1070*/  HADD2.F32 R172, -RZ, R95.H0_H0 ;  /* 0x2000005fffac7230 */ /* 0x000fe20000004100 */
[----:B------:R-:W-:Y:S01]  /*1080*/  IADD3 R214, PT, PT, R214, 0x20, RZ ;  /* 0x00000020d6d67810 */ /* 0x000fe20007ffe0ff */
[C---:B--2---:R-:W-:Y:S01]  /*1090*/  FADD.FTZ R144, -R195.reuse, R144 ;  /* 0x00000090c3907221 */ /* 0x044fe20000010100 */
[----:B------:R-:W-:-:S03]  /*10a0*/  FADD.FTZ R16, -R195, R146 ;  /* 0x00000092c3107221 */ /* 0x000fc60000010100 */
[----:B-----5:R-:W-:Y:S01]  /*10b0*/  FMUL.FTZ R3, R151, R144 ;  /* 0x0000009097037220 */ /* 0x020fe20000410000 */
[--C-:B---3--:R-:W-:Y:S02]  /*10c0*/  HADD2.F32 R23, -RZ, R136.reuse.H0_H0 ;  /* 0x20000088ff177230 */ /* 0x108fe40000004100 */
[----:B------:R-:W-:Y:S01]  /*10d0*/  FADD.FTZ R10, -R195, R145 ;  /* 0x00000091c30a7221 */ /* 0x000fe20000010100 */
[----:B------:R-:W-:Y:S02]  /*10e0*/  HADD2.F32 R136, -RZ, R136.H1_H1 ;  /* 0x30000088ff887230 */ /* 0x000fe40000004100 */
[----:B------:R-:W-:Y:S01]  /*10f0*/  FMUL.FTZ R16, R151, R16 ;  /* 0x0000001097107220 */ /* 0x000fe20000410000 */
[----:B------:R-:W-:Y:S02]  /*1100*/  HADD2.F32 R35, -RZ, R137.H0_H0 ;  /* 0x20000089ff237230 */ /* 0x000fe40000004100 */
[----:B------:R-:W-:Y:S01]  /*1110*/  FADD.FTZ R196, R196, R23 ;  /* 0x00000017c4c47221 */ /* 0x000fe20000010000 */
[-C--:B------:R-:W-:Y:S01]  /*1120*/  FFMA.FTZ R240, R3, R23.reuse, R240 ;  /* 0x0000001703f07223 */ /* 0x080fe200000100f0 */
[----:B------:R-:W-:Y:S01]  /*1130*/  FMUL.FTZ R6, R6, R23 ;  /* 0x0000001706067220 */ /* 0x000fe20000410000 */
[----:B------:R-:W-:-:S02]  /*1140*/  HADD2.F32 R23, -RZ, R93.H0_H0 ;  /* 0x2000005dff177230 */ /* 0x000fc40000004100 */
[----:B------:R-:W-:Y:S01]  /*1150*/  FMUL.FTZ R10, R151, R10 ;  /* 0x0000000a970a7220 */ /* 0x000fe20000410000 */
[----:B------:R-:W-:Y:S01]  /*1160*/  FMUL.FTZ R17, R17, R136 ;  /* 0x0000008811117220 */ /* 0x000fe20000410000 */
[----:B------:R-:W-:Y:S01]  /*1170*/  FADD.FTZ R28, -R195, R147 ;  /* 0x00000093c31c7221 */ /* 0x000fe20000010100 */
[----:B------:R-:W-:Y:S01]  /*1180*/  FADD.FTZ R212, R212, R6 ;  /* 0x00000006d4d47221 */ /* 0x000fe20000010000 */
[----:B------:R-:W-:Y:S01]  /*1190*/  FFMA.FTZ R213, R3, R6, R213 ;  /* 0x0000000603d57223 */ /* 0x000fe200000100d5 */
[----:B------:R-:W-:Y:S01]  /*11a0*/  FADD.FTZ R198, R198, R35 ;  /* 0x00000023c6c67221 */ /* 0x000fe20000010000 */
[-C--:B------:R-:W-:Y:S01]  /*11b0*/  FFMA.FTZ R242, R16, R35.reuse, R242 ;  /* 0x0000002310f27223 */ /* 0x080fe200000100f2 */
[----:B------:R-:W-:Y:S01]  /*11c0*/  FMUL.FTZ R23, R23, R35 ;  /* 0x0000002317177220 */ /* 0x000fe20000410000 */
[----:B------:R-:W-:Y:S02]  /*11d0*/  HADD2.F32 R34, -RZ, R137.H1_H1 ;  /* 0x30000089ff227230 */ /* 0x000fe40000004100 */
[----:B------:R-:W-:Y:S01]  /*11e0*/  FMUL.FTZ R28, R151, R28 ;  /* 0x0000001c971c7220 */ /* 0x000fe20000410000 */
[----:B------:R-:W-:-:S02]  /*11f0*/  HADD2.F32 R35, -RZ, R93.H1_H1 ;  /* 0x3000005dff237230 */ /* 0x000fc40000004100 */
[----:B------:R-:W-:Y:S01]  /*1200*/  FADD.FTZ R212, R212, R17 ;  /* 0x00000011d4d47221 */ /* 0x000fe20000010000 */
[----:B------:R-:W-:Y:S01]  /*1210*/  FFMA.FTZ R213, R10, R17, R213 ;  /* 0x000000110ad57223 */ /* 0x000fe200000100d5 */
[----:B----4-:R-:W-:Y:S01]  /*1220*/  FADD.FTZ R140, -R195, R140 ;  /* 0x0000008cc38c7221 */ /* 0x010fe20000010100 */
[--C-:B------:R-:W-:Y:S02]  /*1230*/  HADD2.F32 R137, -RZ, R138.reuse.H0_H0 ;  /* 0x2000008aff897230 */ /* 0x100fe40000004100 */
[----:B------:R-:W-:Y:S01]  /*1240*/  FADD.FTZ R199, R199, R34 ;  /* 0x00000022c7c77221 */ /* 0x000fe20000010000 */
[-C--:B------:R-:W-:Y:S01]  /*1250*/  FFMA.FTZ R243, R28, R34.reuse, R243 ;  /* 0x000000221cf37223 */ /* 0x080fe200000100f3 */
[----:B------:R-:W-:Y:S01]  /*1260*/  FMUL.FTZ R35, R35, R34 ;  /* 0x0000002223237220 */ /* 0x000fe20000410000 */
[----:B------:R-:W-:Y:S01]  /*1270*/  FADD.FTZ R212, R212, R23 ;  /* 0x00000017d4d47221 */ /* 0x000fe20000010000 */
[----:B------:R-:W-:Y:S01]  /*1280*/  FFMA.FTZ R213, R16, R23, R213 ;  /* 0x0000001710d57223 */ /* 0x000fe200000100d5 */
[----:B------:R-:W-:Y:S01]  /*1290*/  FMUL.FTZ R34, R151, R140 ;  /* 0x0000008c97227220 */ /* 0x000fe20000410000 */
[----:B------:R-:W-:-:S02]  /*12a0*/  HADD2.F32 R138, -RZ, R138.H1_H1 ;  /* 0x3000008aff8a7230 */ /* 0x000fc40000004100 */
[C---:B------:R-:W-:Y:S01]  /*12b0*/  FADD.FTZ R142, -R195.reuse, R142 ;  /* 0x0000008ec38e7221 */ /* 0x040fe20000010100 */
[----:B------:R-:W-:Y:S01]  /*12c0*/  FADD.FTZ R166, -R195, R141 ;  /* 0x0000008dc3a67221 */ /* 0x000fe20000010100 */
[----:B------:R-:W-:Y:S01]  /*12d0*/  FMUL.FTZ R155, R155, R137 ;  /* 0x000000899b9b7220 */ /* 0x000fe20000410000 */
[----:B------:R-:W-:Y:S01]  /*12e0*/  FADD.FTZ R212, R212, R35 ;  /* 0x00000023d4d47221 */ /* 0x000fe20000010000 */
[----:B------:R-:W-:Y:S01]  /*12f0*/  FFMA.FTZ R213, R28, R35, R213 ;  /* 0x000000231cd57223 */ /* 0x000fe200000100d5 */
[----:B------:R-:W-:Y:S01]  /*1300*/  FADD.FTZ R76, R76, R137 ;  /* 0x000000894c4c7221 */ /* 0x000fe20000010000 */
[----:B------:R-:W-:Y:S01]  /*1310*/  FFMA.FTZ R236, R34, R137, R236 ;  /* 0x0000008922ec7223 */ /* 0x000fe200000100ec */
[----:B------:R-:W-:Y:S01]  /*1320*/  FADD.FTZ R197, R197, R136 ;  /* 0x00000088c5c57221 */ /* 0x000fe20000010000 */
[----:B------:R-:W-:Y:S01]  /*1330*/  FFMA.FTZ R241, R10, R136, R241 ;  /* 0x000000880af17223 */ /* 0x000fe200000100f1 */
[--C-:B------:R-:W-:Y:S02]  /*1340*/  HADD2.F32 R137, -RZ, R139.reuse.H0_H0 ;  /* 0x2000008bff897230 */ /* 0x100fe40000004100 */
[----:B------:R-:W-:Y:S01]  /*1350*/  FMUL.FTZ R171, R151, R142 ;  /* 0x0000008e97ab7220 */ /* 0x000fe20000410000 */
[----:B------:R-:W-:Y:S01]  /*1360*/  FADD.FTZ R136, -R195, R143 ;  /* 0x0000008fc3887221 */ /* 0x000fe20000010100 */
[----:B------:R-:W-:Y:S01]  /*1370*/  FMUL.FTZ R166, R151, R166 ;  /* 0x000000a697a67220 */ /* 0x000fe20000410000 */
[----:B------:R-:W-:Y:S01]  /*1380*/  FMUL.FTZ R165, R165, R138 ;  /* 0x0000008aa5a57220 */ /* 0x000fe20000410000 */
[----:B------:R-:W-:Y:S01]  /*1390*/  FADD.FTZ R212, R212, R155 ;  /* 0x0000009bd4d47221 */ /* 0x000fe20000010000 */
[----:B------:R-:W-:Y:S01]  /*13a0*/  FFMA.FTZ R213, R34, R155, R213 ;  /* 0x0000009b22d57223 */ /* 0x000fe200000100d5 */
[----:B------:R-:W-:-:S02]  /*13b0*/  HADD2.F32 R188, -RZ, R139.H1_H1 ;  /* 0x3000008bffbc7230 */ /* 0x000fc40000004100 */
[----:B------:R-:W-:Y:S01]  /*13c0*/  FADD.FTZ R78, R78, R137 ;  /* 0x000000894e4e7221 */ /* 0x000fe20000010000 */
[-C--:B------:R-:W-:Y:S01]  /*13d0*/  FFMA.FTZ R238, R171, R137.reuse, R238 ;  /* 0x00000089abee7223 */ /* 0x080fe200000100ee */
[----:B------:R-:W-:Y:S01]  /*13e0*/  FMUL.FTZ R172, R172, R137 ;  /* 0x00000089acac7220 */ /* 0x000fe20000410000 */
[----:B------:R-:W-:Y:S01]  /*13f0*/  FMUL.FTZ R187, R151, R136 ;  /* 0x0000008897bb7220 */ /* 0x000fe20000410000 */
[----:B------:R-:W-:Y:S02]  /*1400*/  HADD2.F32 R139, -RZ, R95.H1_H1 ;  /* 0x3000005fff8b7230 */ /* 0x000fe40000004100 */
[----:B------:R-:W-:Y:S01]  /*1410*/  FADD.FTZ R137, R212, R165 ;  /* 0x000000a5d4897221 */ /* 0x000fe20000010000 */
[C---:B------:R-:W-:Y:S01]  /*1420*/  FFMA.FTZ R136, R166.reuse, R165, R213 ;  /* 0x000000a5a6887223 */ /* 0x040fe200000100d5 */
        /* <DEDUP_REMOVED lines=9> */
.L_x_3910:
[----:B------:R-:W-:Y:S05]  /*14c0*/  BSYNC.RECONVERGENT B1 ;  /* 0x0000000000017941 */ /* 0x000fea0003800200 */
.L_x_3909:
        /* <DEDUP_REMOVED lines=13> */
[--C-:B------:R-:W-:Y:S02]  /*15a0*/  HADD2.F32 R22, -RZ, R89.reuse.H0_H0 ;  /* 0x20000059ff167230 */ /* 0x100fe40000004100 */
[----:B------:R-:W-:Y:S02]  /*15b0*/  HADD2.F32 R33, -RZ, R89.H1_H1 ;  /* 0x30000059ff217230 */ /* 0x000fe40000004100 */
[----:B0-----:R-:W-:-:S05]  /*15c0*/  @P0 IMAD.WIDE.U32 R14, R214, 0x20, R14 ;  /* 0x00000020d60e0825 */ /* 0x001fca00078e000e */
[----:B------:R-:W5:Y:S04]  /*15d0*/  @P0 LDG.E.128 R100, desc[UR10][R14.64] ;  /* 0x0000000a0e640981 */ /* 0x000f68000c1e1d00 */
[----:B------:R0:W5:Y:S02]  /*15e0*/  @P0 LDG.E.128 R104, desc[UR10][R14.64+0x10] ;  /* 0x0000100a0e680981 */ /* 0x000164000c1e1d00 */
[----:B0-----:R-:W-:Y:S02]  /*15f0*/  HADD2.F32 R15, -RZ, R88.H1_H1 ;  /* 0x30000058ff0f7230 */ /* 0x001fe40000004100 */
[----:B------:R-:W-:Y:S02]  /*1600*/  HADD2.F32 R154, -RZ, R90.H0_H0 ;  /* 0x2000005aff9a7230 */ /* 0x000fe40000004100 */
[----:B------:R-:W-:-:S02]  /*1610*/  HADD2.F32 R174, -RZ, R91.H0_H0 ;  /* 0x2000005bffae7230 */ /* 0x000fc40000004100 */
[----:B------:R-:W-:Y:S01]  /*1620*/  HADD2.F32 R163, -RZ, R90.H1_H1 ;  /* 0x3000005affa37230 */ /* 0x000fe20000004100 */
[----:B------:R-:W-:Y:S01]  /*1630*/  IADD3 R214, PT, PT, R214, 0x20, RZ ;  /* 0x00000020d6d67810 */ /* 0x000fe20007ffe0ff */
[C---:B--2---:R-:W-:Y:S01]  /*1640*/  FADD.FTZ R4, -R195.reuse, R144 ;  /* 0x00000090c3047221 */ /* 0x044fe20000010100 */
[C---:B------:R-:W-:Y:S01]  /*1650*/  FADD.FTZ R12, -R195.reuse, R145 ;  /* 0x00000091c30c7221 */ /* 0x040fe20000010100 */
[----:B------:R-:W-:Y:S02]  /*1660*/  FADD.FTZ R14, -R195, R146 ;  /* 0x00000092c30e7221 */ /* 0x000fe40000010100 */
[C---:B-----5:R-:W-:Y:S01]  /*1670*/  FMUL.FTZ R4, R151.reuse, R4 ;  /* 0x0000000497047220 */ /* 0x060fe20000410000 */
[----:B------:R-:W-:Y:S01]  /*1680*/  FMUL.FTZ R12, R151, R12 ;  /* 0x0000000c970c7220 */ /* 0x000fe20000410000 */
[--C-:B---3--:R-:W-:Y:S02]  /*1690*/  HADD2.F32 R27, -RZ, R136.reuse.H0_H0 ;  /* 0x20000088ff1b7230 */ /* 0x108fe40000004100 */
[----:B------:R-:W-:-:S02]  /*16a0*/  HADD2.F32 R136, -RZ, R136.H1_H1 ;  /* 0x30000088ff887230 */ /* 0x000fc40000004100 */
[----:B------:R-:W-:Y:S01]  /*16b0*/  FMUL.FTZ R14, R151, R14 ;  /* 0x0000000e970e7220 */ /* 0x000fe20000410000 */
[----:B------:R-:W-:Y:S01]  /*16c0*/  FADD.FTZ R72, R72, R27 ;  /* 0x0000001b48487221 */ /* 0x000fe20000010000 */
[-C--:B------:R-:W-:Y:S01]  /*16d0*/  FFMA.FTZ R232, R4, R27.reuse, R232 ;  /* 0x0000001b04e87223 */ /* 0x080fe200000100e8 */
[----:B------:R-:W-:Y:S01]  /*16e0*/  FMUL.FTZ R8, R8, R27 ;  /* 0x0000001b08087220 */ /* 0x000fe20000410000 */
[--C-:B------:R-:W-:Y:S02]  /*16f0*/  HADD2.F32 R27, -RZ, R137.reuse.H0_H0 ;  /* 0x20000089ff1b7230 */ /* 0x100fe40000004100 */
[----:B------:R-:W-:Y:S01]  /*1700*/  FADD.FTZ R73, R73, R136 ;  /* 0x0000008849497221 */ /* 0x000fe20000010000 */
[-C--:B------:R-:W-:Y:S01]  /*1710*/  FFMA.FTZ R233, R12, R136.reuse, R233 ;  /* 0x000000880ce97223 */ /* 0x080fe200000100e9 */
[----:B------:R-:W-:Y:S01]  /*1720*/  FMUL.FTZ R15, R15, R136 ;  /* 0x000000880f0f7220 */ /* 0x000fe20000410000 */
[----:B------:R-:W-:Y:S01]  /*1730*/  FADD.FTZ R136, -R195, R147 ;  /* 0x00000093c3887221 */ /* 0x000fe20000010100 */
[----:B------:R-:W-:Y:S01]  /*1740*/  FADD.FTZ R74, R74, R27 ;  /* 0x0000001b4a4a7221 */ /* 0x000fe20000010000 */
[-C--:B------:R-:W-:Y:S01]  /*1750*/  FFMA.FTZ R234, R14, R27.reuse, R234 ;  /* 0x0000001b0eea7223 */ /* 0x080fe200000100ea */
[----:B------:R-:W-:Y:S01]  /*1760*/  FMUL.FTZ R22, R22, R27 ;  /* 0x0000001b16167220 */ /* 0x000fe20000410000 */
[----:B------:R-:W-:-:S02]  /*1770*/  HADD2.F32 R32, -RZ, R137.H1_H1 ;  /* 0x30000089ff207230 */ /* 0x000fc40000004100 */
[----:B------:R-:W-:Y:S01]  /*1780*/  FMUL.FTZ R27, R151, R136 ;  /* 0x00000088971b7220 */ /* 0x000fe20000410000 */
[----:B----4-:R-:W-:Y:S01]  /*1790*/  FADD.FTZ R140, -R195, R140 ;  /* 0x0000008cc38c7221 */ /* 0x010fe20000010100 */
[----:B------:R-:W-:Y:S02]  /*17a0*/  HADD2.F32 R137, -RZ, R138.H0_H0 ;  /* 0x2000008aff897230 */ /* 0x000fe40000004100 */
[----:B------:R-:W-:Y:S01]  /*17b0*/  FADD.FTZ R75, R75, R32 ;  /* 0x000000204b4b7221 */ /* 0x000fe20000010000 */
[-C--:B------:R-:W-:Y:S01]  /*17c0*/  FFMA.FTZ R235, R27, R32.reuse, R235 ;  /* 0x000000201beb7223 */ /* 0x080fe200000100eb */
[----:B------:R-:W-:Y:S01]  /*17d0*/  FMUL.FTZ R33, R33, R32 ;  /* 0x0000002021217220 */ /* 0x000fe20000410000 */
[----:B------:R-:W-:Y:S01]  /*17e0*/  FMUL.FTZ R32, R151, R140 ;  /* 0x0000008c97207220 */ /* 0x000fe20000410000 */
[----:B------:R-:W-:Y:S01]  /*17f0*/  FADD.FTZ R142, -R195, R142 ;  /* 0x0000008ec38e7221 */ /* 0x000fe20000010100 */
[----:B------:R-:W-:Y:S01]  /*1800*/  FADD.FTZ R68, R68, R137 ;  /* 0x0000008944447221 */ /* 0x000fe20000010000 */
[-C--:B------:R-:W-:Y:S01]  /*1810*/  FMUL.FTZ R154, R154, R137.reuse ;  /* 0x000000899a9a7220 */ /* 0x080fe20000410000 */
[----:B------:R-:W-:Y:S01]  /*1820*/  FFMA.FTZ R228, R32, R137, R228 ;  /* 0x0000008920e47223 */ /* 0x000fe200000100e4 */
[----:B------:R-:W-:-:S02]  /*1830*/  HADD2.F32 R137, -RZ, R139.H0_H0 ;  /* 0x2000008bff897230 */ /* 0x000fc40000004100 */
[----:B------:R-:W-:Y:S01]  /*1840*/  FMUL.FTZ R173, R151, R142 ;  /* 0x0000008e97ad7220 */ /* 0x000fe20000410000 */
[----:B------:R-:W-:Y:S01]  /*1850*/  FADD.FTZ R164, -R195, R141 ;  /* 0x0000008dc3a47221 */ /* 0x000fe20000010100 */
[----:B------:R-:W-:Y:S01]  /*1860*/  FADD.FTZ R212, R212, R8 ;  /* 0x00000008d4d47221 */ /* 0x000fe20000010000 */
[----:B------:R-:W-:Y:S01]  /*1870*/  FFMA.FTZ R213, R4, R8, R213 ;  /* 0x0000000804d57223 */ /* 0x000fe200000100d5 */
[----:B------:R-:W-:Y:S02]  /*1880*/  HADD2.F32 R138, -RZ, R138.H1_H1 ;  /* 0x3000008aff8a7230 */ /* 0x000fe40000004100 */
        /* <DEDUP_REMOVED lines=11> */
[----:B------:R-:W-:-:S02]  /*1940*/  HADD2.F32 R190, -RZ, R139.H1_H1 ;  /* 0x3000008bffbe7230 */ /* 0x000fc40000004100 */
[----:B------:R-:W-:Y:S01]  /*1950*/  FADD.FTZ R137, R136, R33 ;  /* 0x0000002188897221 */ /* 0x000fe20000010000 */
[----:B------:R-:W-:Y:S01]  /*1960*/  FFMA.FTZ R139, R27, R33, R138 ;  /* 0x000000211b8b7223 */ /* 0x000fe2000001008a */
[----:B------:R-:W-:Y:S02]  /*1970*/  FADD.FTZ R140, -R195, R143 ;  /* 0x0000008fc38c7221 */ /* 0x000fe40000010100 */
[----:B------:R-:W-:Y:S01]  /*1980*/  FADD.FTZ R136, R137, R154 ;  /* 0x0000009a89887221 */ /* 0x000fe20000010000 */
[----:B------:R-:W-:Y:S01]  /*1990*/  FFMA.FTZ R139, R32, R154, R139 ;  /* 0x0000009a208b7223 */ /* 0x000fe2000001008b */
[----:B------:R-:W-:Y:S01]  /*19a0*/  FMUL.FTZ R189, R151, R140 ;  /* 0x0000008c97bd7220 */ /* 0x000fe20000410000 */
[----:B------:R-:W-:Y:S02]  /*19b0*/  HADD2.F32 R141, -RZ, R91.H1_H1 ;  /* 0x3000005bff8d7230 */ /* 0x000fe40000004100 */
        /* <DEDUP_REMOVED lines=9> */
.L_x_3912:
[----:B------:R-:W-:Y:S05]  /*1a50*/  BSYNC.RECONVERGENT B1 ;  /* 0x0000000000017941 */ /* 0x000fea0003800200 */
.L_x_3911:
        /* <DEDUP_REMOVED lines=19> */
[--C-:B------:R-:W-:Y:S02]  /*1b90*/  HADD2.F32 R153, -RZ, R86.reuse.H0_H0 ;  /* 0x20000056ff997230 */ /* 0x100fe40000004100 */
[----:B------:R-:W-:-:S02]  /*1ba0*/  HADD2.F32 R161, -RZ, R86.H1_H1 ;  /* 0x30000056ffa17230 */ /* 0x000fc40000004100 */
        /* <DEDUP_REMOVED lines=14> */
[-C--:B------:R-:W-:Y:S01]  /*1c90*/  FMUL.FTZ R20, R20, R136.reuse ;  /* 0x0000008814147220 */ /* 0x080fe20000410000 */
[----:B------:R-:W-:Y:S01]  /*1ca0*/  FFMA.FTZ R225, R13, R136, R225 ;  /* 0x000000880de17223 */ /* 0x000fe200000100e1 */
[----:B------:R-:W-:Y:S01]  /*1cb0*/  FMUL.FTZ R21, R151, R146 ;  /* 0x0000009297157220 */ /* 0x000fe20000410000 */
[----:B------:R-:W-:Y:S01]  /*1cc0*/  FADD.FTZ R136, -R195, R147 ;  /* 0x00000093c3887221 */ /* 0x000fe20000010100 */
[----:B------:R-:W-:Y:S01]  /*1cd0*/  FADD.FTZ R66, R66, R26 ;  /* 0x0000001a42427221 */ /* 0x000fe20000010000 */
[-C--:B------:R-:W-:Y:S01]  /*1ce0*/  FMUL.FTZ R25, R25, R26.reuse ;  /* 0x0000001a19197220 */ /* 0x080fe20000410000 */
[----:B------:R-:W-:Y:S01]  /*1cf0*/  FFMA.FTZ R226, R21, R26, R226 ;  /* 0x0000001a15e27223 */ /* 0x000fe200000100e2 */
[----:B------:R-:W-:Y:S02]  /*1d00*/  HADD2.F32 R30, -RZ, R137.H1_H1 ;  /* 0x30000089ff1e7230 */ /* 0x000fe40000004100 */
[----:B------:R-:W-:Y:S01]  /*1d10*/  FMUL.FTZ R26, R151, R136 ;  /* 0x00000088971a7220 */ /* 0x000fe20000410000 */
[----:B----4-:R-:W-:Y:S01]  /*1d20*/  FADD.FTZ R140, -R195, R140 ;  /* 0x0000008cc38c7221 */ /* 0x010fe20000010100 */
[----:B------:R-:W-:-:S02]  /*1d30*/  HADD2.F32 R137, -RZ, R138.H0_H0 ;  /* 0x2000008aff897230 */ /* 0x000fc40000004100 */
[----:B------:R-:W-:Y:S01]  /*1d40*/  FADD.FTZ R162, -R195, R141 ;  /* 0x0000008dc3a27221 */ /* 0x000fe20000010100 */
[----:B------:R-:W-:Y:S01]  /*1d50*/  FADD.FTZ R67, R67, R30 ;  /* 0x0000001e43437221 */ /* 0x000fe20000010000 */
[-C--:B------:R-:W-:Y:S01]  /*1d60*/  FFMA.FTZ R227, R26, R30.reuse, R227 ;  /* 0x0000001e1ae37223 */ /* 0x080fe200000100e3 */
[----:B------:R-:W-:Y:S01]  /*1d70*/  FMUL.FTZ R31, R31, R30 ;  /* 0x0000001e1f1f7220 */ /* 0x000fe20000410000 */
[----:B------:R-:W-:Y:S01]  /*1d80*/  FMUL.FTZ R30, R151, R140 ;  /* 0x0000008c971e7220 */ /* 0x000fe20000410000 */
[----:B------:R-:W-:Y:S02]  /*1d90*/  HADD2.F32 R138, -RZ, R138.H1_H1 ;  /* 0x3000008aff8a7230 */ /* 0x000fe40000004100 */
[----:B------:R-:W-:Y:S01]  /*1da0*/  FADD.FTZ R60, R60, R137 ;  /* 0x000000893c3c7221 */ /* 0x000fe20000010000 */
[-C--:B------:R-:W-:Y:S01]  /*1db0*/  FMUL.FTZ R153, R153, R137.reuse ;  /* 0x0000008999997220 */ /* 0x080fe20000410000 */
        /* <DEDUP_REMOVED lines=12> */
[--C-:B------:R-:W-:Y:S02]  /*1e80*/  HADD2.F32 R141, -RZ, R139.reuse.H0_H0 ;  /* 0x2000008bff8d7230 */ /* 0x100fe40000004100 */
        /* <DEDUP_REMOVED lines=9> */
[----:B------:R-:W-:-:S02]  /*1f20*/  HADD2.F32 R192, -RZ, R139.H1_H1 ;  /* 0x3000008bffc07230 */ /* 0x000fc40000004100 */
        /* <DEDUP_REMOVED lines=11> */
.L_x_3914:
[----:B------:R-:W-:Y:S05]  /*1fe0*/  BSYNC.RECONVERGENT B1 ;  /* 0x0000000000017941 */ /* 0x000fea0003800200 */
.L_x_3913:
        /* <DEDUP_REMOVED lines=14> */
[----:B------:R-:W-:Y:S02]  /*20d0*/  HADD2.F32 R184, -RZ, R83.H0_H0 ;  /* 0x20000053ffb87230 */ /* 0x000fe40000004100 */
[----:B0-----:R-:W-:-:S05]  /*20e0*/  @P0 IMAD.WIDE.U32 R158, R214, 0x20, R158 ;  /* 0x00000020d69e0825 */ /* 0x001fca00078e009e */
[----:B------:R-:W5:Y:S04]  /*20f0*/  @P0 LDG.E.128 R116, desc[UR10][R158.64] ;  /* 0x0000000a9e740981 */ /* 0x000f68000c1e1d00 */
[----:B------:R0:W5:Y:S02]  /*2100*/  @P0 LDG.E.128 R120, desc[UR10][R158.64+0x10] ;  /* 0x0000100a9e780981 */ /* 0x000164000c1e1d00 */
[----:B0-----:R-:W-:Y:S02]  /*2110*/  HADD2.F32 R159, -RZ, R80.H1_H1 ;  /* 0x30000050ff9f7230 */ /* 0x001fe40000004100 */
[----:B------:R-:W-:Y:S02]  /*2120*/  HADD2.F32 R182, -RZ, R82.H1_H1 ;  /* 0x30000052ffb67230 */ /* 0x000fe40000004100 */
[----:B------:R-:W-:-:S02]  /*2130*/  HADD2.F32 R194, -RZ, R83.H1_H1 ;  /* 0x30000053ffc27230 */ /* 0x000fc40000004100 */
[C---:B--2---:R-:W-:Y:S01]  /*2140*/  FADD.FTZ R152, -R195.reuse, R136 ;  /* 0x00000088c3987221 */ /* 0x044fe20000010100 */
[C---:B------:R-:W-:Y:S01]  /*2150*/  FADD.FTZ R160, -R195.reuse, R137 ;  /* 0x00000089c3a07221 */ /* 0x040fe20000010100 */
[----:B------:R-:W-:Y:S02]  /*2160*/  FADD.FTZ R180, -R195, R138 ;  /* 0x0000008ac3b47221 */ /* 0x000fe40000010100 */
[C---:B-----5:R-:W-:Y:S01]  /*2170*/  FMUL.FTZ R152, R151.reuse, R152 ;  /* 0x0000009897987220 */ /* 0x060fe20000410000 */
[----:B---3--:R-:W-:Y:S02]  /*2180*/  HADD2.F32 R137, -RZ, R144.H0_H0 ;  /* 0x20000090ff897230 */ /* 0x008fe40000004100 */
[----:B------:R-:W-:-:S03]  /*2190*/  FMUL.FTZ R158, R151, R180 ;  /* 0x000000b4979e7220 */ /* 0x000fc60000410000 */
[----:B------:R-:W-:Y:S01]  /*21a0*/  FADD.FTZ R56, R56, R137 ;  /* 0x0000008938387221 */ /* 0x000fe20000010000 */
[-C--:B------:R-:W-:Y:S01]  /*21b0*/  FFMA.FTZ R216, R152, R137.reuse, R216 ;  /* 0x0000008998d87223 */ /* 0x080fe200000100d8 */
[----:B------:R-:W-:Y:S01]  /*21c0*/  FMUL.FTZ R150, R150, R137 ;  /* 0x0000008996967220 */ /* 0x000fe20000410000 */
[----:B------:R-:W-:Y:S02]  /*21d0*/  HADD2.F32 R137, -RZ, R145.H0_H0 ;  /* 0x20000091ff897230 */ /* 0x000fe40000004100 */
[----:B----4-:R-:W-:Y:S01]  /*21e0*/  FADD.FTZ R140, -R195, R140 ;  /* 0x0000008cc38c7221 */ /* 0x010fe20000010100 */
[----:B------:R-:W-:Y:S02]  /*21f0*/  HADD2.F32 R144, -RZ, R144.H1_H1 ;  /* 0x30000090ff907230 */ /* 0x000fe40000004100 */
[----:B------:R-:W-:Y:S02]  /*2200*/  HADD2.F32 R180, -RZ, R82.H0_H0 ;  /* 0x20000052ffb47230 */ /* 0x000fe40000004100 */
[----:B------:R-:W-:Y:S01]  /*2210*/  FADD.FTZ R58, R58, R137 ;  /* 0x000000893a3a7221 */ /* 0x000fe20000010000 */
[-C--:B------:R-:W-:Y:S01]  /*2220*/  FFMA.FTZ R218, R158, R137.reuse, R218 ;  /* 0x000000899eda7223 */ /* 0x080fe200000100da */
[----:B------:R-:W-:Y:S01]  /*2230*/  FMUL.FTZ R157, R157, R137 ;  /* 0x000000899d9d7220 */ /* 0x000fe20000410000 */
[----:B------:R-:W-:-:S02]  /*2240*/  HADD2.F32 R137, -RZ, R146.H0_H0 ;  /* 0x20000092ff897230 */ /* 0x000fc40000004100 */
[----:B------:R-:W-:Y:S01]  /*2250*/  FMUL.FTZ R179, R151, R140 ;  /* 0x0000008c97b37220 */ /* 0x000fe20000410000 */
[----:B------:R-:W-:Y:S01]  /*2260*/  FADD.FTZ R178, -R195, R139 ;  /* 0x0000008bc3b27221 */ /* 0x000fe20000010100 */
[----:B------:R-:W-:Y:S01]  /*2270*/  FMUL.FTZ R160, R151, R160 ;  /* 0x000000a097a07220 */ /* 0x000fe20000410000 */
[----:B------:R-:W-:Y:S01]  /*2280*/  FADD.FTZ R142, -R195, R142 ;  /* 0x0000008ec38e7221 */ /* 0x000fe20000010100 */
        /* <DEDUP_REMOVED lines=9> */
[----:B------:R-:W-:-:S02]  /*2320*/  HADD2.F32 R137, -RZ, R147.H0_H0 ;  /* 0x20000093ff897230 */ /* 0x000fc40000004100 */
[----:B------:R-:W-:Y:S01]  /*2330*/  FADD.FTZ R138, -R195, R141 ;  /* 0x0000008dc38a7221 */ /* 0x000fe20000010100 */
[----:B------:R-:W-:Y:S02]  /*2340*/  HADD2.F32 R144, -RZ, R145.H1_H1 ;  /* 0x30000091ff907230 */ /* 0x000fe40000004100 */
[C---:B------:R-:W-:Y:S01]  /*2350*/  FMUL.FTZ R183, R151.reuse, R142 ;  /* 0x0000008e97b77220 */ /* 0x040fe20000410000 */
[----:B------:R-:W-:Y:S02]  /*2360*/  HADD2.F32 R178, -RZ, R81.H1_H1 ;  /* 0x30000051ffb27230 */ /* 0x000fe40000004100 */
[----:B------:R-:W-:Y:S01]  /*2370*/  FADD.FTZ R212, R212, R159 ;  /* 0x0000009fd4d47221 */ /* 0x000fe20000010000 */
[----:B------:R-:W-:Y:S01]  /*2380*/  FFMA.FTZ R213, R160, R159, R213 ;  /* 0x0000009fa0d57223 */ /* 0x000fe200000100d5 */
        /* <DEDUP_REMOVED lines=8> */
[----:B------:R-:W-:Y:S01]  /*2410*/  FADD.FTZ R137, R137, R178 ;  /* 0x000000b289897221 */ /* 0x000fe20000010000 */
[----:B------:R-:W-:Y:S02]  /*2420*/  FFMA.FTZ R138, R177, R178, R138 ;  /* 0x000000b2b18a7223 */ /* 0x000fe4000001008a */
[----:B------:R-:W-:Y:S01]  /*2430*/  FMUL.FTZ R182, R182, R146 ;  /* 0x00000092b6b67220 */ /* 0x000fe20000410000 */
[----:B------:R-:W-:Y:S01]  /*2440*/  FADD.FTZ R137, R137, R180 ;  /* 0x000000b489897221 */ /* 0x000fe20000010000 */
[----:B------:R-:W-:Y:S01]  /*2450*/  FFMA.FTZ R138, R179, R180, R138 ;  /* 0x000000b4b38a7223 */ /* 0x000fe2000001008a */
[----:B------:R-:W-:Y:S02]  /*2460*/  HADD2.F32 R140, -RZ, R147.H1_H1 ;  /* 0x30000093ff8c7230 */ /* 0x000fe40000004100 */
[----:B------:R-:W-:Y:S01]  /*2470*/  FADD.FTZ R136, -R195, R143 ;  /* 0x0000008fc3887221 */ /* 0x000fe20000010100 */
[----:B------:R-:W-:Y:S01]  /*2480*/  FADD.FTZ R137, R137, R182 ;  /* 0x000000b689897221 */ /* 0x000fe20000010000 */
[----:B------:R-:W-:-:S02]  /*2490*/  FFMA.FTZ R138, R181, R182, R138 ;  /* 0x000000b6b58a7223 */ /* 0x000fc4000001008a */
        /* <DEDUP_REMOVED lines=12> */
.L_x_3916:
[----:B------:R-:W-:Y:S05]  /*2560*/  BSYNC.RECONVERGENT B1 ;  /* 0x0000000000017941 */ /* 0x000fea0003800200 */
.L_x_3915:
        /* <DEDUP_REMOVED lines=23> */
.L_x_3980:
        /* <DEDUP_REMOVED lines=31> */
[----:B------:R-:W-:Y:S01]  /*28d0*/  F2FP.F16.F32.PACK_AB R136, R137, R136 ;  /* 0x000000888988723e */ /* 0x000fe200000000ff */
        /* <DEDUP_REMOVED lines=11> */
[----:B------:R-:W-:-:S03]  /*2990*/  F2FP.F16.F32.PACK_AB R137, R142, R137 ;  /* 0x000000898e89723e */ /* 0x000fc600000000ff */
[----:B------:R-:W-:Y:S02]  /*29a0*/  F2FP.F16.F32.PACK_AB R138, R139, R138 ;  /* 0x0000008a8b8a723e */ /* 0x000fe400000000ff */
[----:B------:R-:W-:Y:S01]  /*29b0*/  F2FP.F16.F32.PACK_AB R139, R143, R212 ;  /* 0x000000d48f8b723e */ /* 0x000fe200000000ff */
[----:B------:R-:W-:Y:S06]  /*29c0*/  BRA `(.L_x_3923) ;  /* 0x0000000c00a07947 */ /* 0x000fec0003800000 */
.L_x_3922:
[-CC-:B------:R-:W-:Y:S01]  /*29d0*/  FFMA.FTZ R125, R169, R140.reuse, R141.reuse ;  /* 0x0000008ca97d7223 */ /* 0x180fe2000001008d */
[-CC-:B------:R-:W-:Y:S01]  /*29e0*/  FFMA.FTZ R127, R185, R140.reuse, R141.reuse ;  /* 0x0000008cb97f7223 */ /* 0x180fe2000001008d */
[-C--:B------:R-:W-:Y:S02]  /*29f0*/  FFMA.FTZ R138, R29, R140.reuse, R141 ;  /* 0x0000008c1d8a7223 */ /* 0x080fe4000001008d */
[----:B------:R-:W-:Y:S01]  /*2a00*/  FADD.FTZ R124, R170, -R125 ;  /* 0x8000007daa7c7221 */ /* 0x000fe20000010000 */
[----:B------:R-:W-:Y:S01]  /*2a10*/  FADD.FTZ R126, R186, -R127 ;  /* 0x8000007fba7e7221 */ /* 0x000fe20000010000 */
[-CC-:B------:R-:W-:Y:S01]  /*2a20*/  FFMA.FTZ R125, R18, R140.reuse, R141.reuse ;  /* 0x0000008c127d7223 */ /* 0x180fe2000001008d */
[----:B------:R-:W-:Y:S01]  /*2a30*/  FFMA.FTZ R127, R167, R140, R141 ;  /* 0x0000008ca77f7223 */ /* 0x000fe2000001008d */
[C---:B-----5:R-:W-:Y:S01]  /*2a40*/  FMUL.FTZ R124, R151.reuse, R124 ;  /* 0x0000007c977c7220 */ /* 0x060fe20000410000 */
[----:B------:R-:W-:Y:S01]  /*2a50*/  FMUL.FTZ R139, R151, R126 ;  /* 0x0000007e978b7220 */ /* 0x000fe20000410000 */
[----:B------:R-:W-:Y:S01]  /*2a60*/  FADD.FTZ R136, R24, -R125 ;  /* 0x8000007d18887221 */ /* 0x000fe20000010000 */
[-CC-:B------:R-:W-:Y:S01]  /*2a70*/  FFMA.FTZ R126, R11, R140.reuse, R141.reuse ;  /* 0x0000008c0b7e7223 */ /* 0x180fe2000001008d */
[--C-:B------:R-:W-:Y:S01]  /*2a80*/  FFMA.FTZ R125, R148, R140, R141.reuse ;  /* 0x0000008c947d7223 */ /* 0x100fe2000001008d */
[----:B------:R-:W-:Y:S01]  /*2a90*/  FADD.FTZ R138, R149, -R138 ;  /* 0x8000008a958a7221 */ /* 0x000fe20000010000 */
[----:B------:R-:W-:Y:S01]  /*2aa0*/  F2FP.F16.F32.PACK_AB R139, R139, R124 ;  /* 0x0000007c8b8b723e */ /* 0x000fe200000000ff */
        /* <DEDUP_REMOVED lines=10> */
[----:B------:R-:W-:Y:S01]  /*2b50*/  FMUL.FTZ R125, R151, R126 ;  /* 0x0000007e977d7220 */ /* 0x000fe20000410000 */
        /* <DEDUP_REMOVED lines=8> */
.L_x_3921:
        /* <DEDUP_REMOVED lines=32> */
.L_x_3924:
        /* <DEDUP_REMOVED lines=33> */
.L_x_3920:
        /* <DEDUP_REMOVED lines=14> */
[-CC-:B0-----:R-:W-:Y:S01]  /*30d0*/  FFMA.FTZ R145, R169, R140.reuse, R141.reuse ;  /* 0x0000008ca9917223 */ /* 0x181fe2000001008d */
[----:B------:R-:W-:Y:S01]  /*30e0*/  FFMA.FTZ R147, R185, R140, R141 ;  /* 0x0000008cb9937223 */ /* 0x000fe2000001008d */
[C---:B-----5:R-:W-:Y:S01]  /*30f0*/  FFMA.FTZ R136, R151.reuse, R136, R48 ;  /* 0x0000008897887223 */ /* 0x060fe20000010030 */
[----:B------:R-:W-:Y:S01]  /*3100*/  FFMA.FTZ R137, R151, R138, R49 ;  /* 0x0000008a97897223 */ /* 0x000fe20000010031 */
[----:B------:R-:W-:Y:S01]  /*3110*/  FFMA.FTZ R138, R29, R140, R141 ;  /* 0x0000008c1d8a7223 */ /* 0x000fe2000001008d */
[----:B------:R-:W-:Y:S01]  /*3120*/  FADD.FTZ R139, R156, -R139 ;  /* 0x8000008b9c8b7221 */ /* 0x000fe20000010000 */
[----:B------:R-:W-:Y:S01]  /*3130*/  FADD.FTZ R142, R168, -R143 ;  /* 0x8000008fa88e7221 */ /* 0x000fe20000010000 */
[----:B------:R-:W-:Y:S01]  /*3140*/  FADD.FTZ R143, R170, -R145 ;  /* 0x80000091aa8f7221 */ /* 0x000fe20000010000 */
[----:B------:R-:W-:Y:S01]  /*3150*/  F2FP.F16.F32.PACK_AB R136, R137, R136 ;  /* 0x000000888988723e */ /* 0x000fe200000000ff */
        /* <DEDUP_REMOVED lines=10> */
[----:B------:R-:W-:Y:S02]  /*3200*/  F2FP.F16.F32.PACK_AB R137, R138, R137 ;  /* 0x000000898a89723e */ /* 0x000fe400000000ff */
[----:B------:R-:W-:Y:S02]  /*3210*/  F2FP.F16.F32.PACK_AB R138, R142, R139 ;  /* 0x0000008b8e8a723e */ /* 0x000fe400000000ff */
[----:B------:R-:W-:Y:S01]  /*3220*/  F2FP.F16.F32.PACK_AB R139, R144, R143 ;  /* 0x0000008f908b723e */ /* 0x000fe200000000ff */
[----:B------:R-:W-:Y:S06]  /*3230*/  BRA `(.L_x_3923) ;  /* 0x0000000400847947 */ /* 0x000fec0003800000 */
.L_x_3926:
        /* <DEDUP_REMOVED lines=14> */
[----:B------:R-:W-:Y:S01]  /*3320*/  F2FP.F16.F32.PACK_AB R139, R124, R125 ;  /* 0x0000007d7c8b723e */ /* 0x000fe200000000ff */
[-CC-:B------:R-:W-:Y:S01]  /*3330*/  FFMA.FTZ R125, R18, R140.reuse, R141.reuse ;  /* 0x0000008c127d7223 */ /* 0x180fe2000001008d */
[----:B------:R-:W-:Y:S01]  /*3340*/  FFMA.FTZ R124, R0, R140, R141 ;  /* 0x0000008c007c7223 */ /* 0x000fe2000001008d */
[C---:B------:R-:W-:Y:S01]  /*3350*/  FFMA.FTZ R136, R151.reuse, R136, R51 ;  /* 0x0000008897887223 */ /* 0x040fe20000010033 */
[----:B------:R-:W-:Y:S01]  /*3360*/  FFMA.FTZ R127, R151, R127, R44 ;  /* 0x0000007f977f7223 */ /* 0x000fe2000001002c */
[----:B------:R-:W-:Y:S01]  /*3370*/  FADD.FTZ R125, R24, -R125 ;  /* 0x8000007d187d7221 */ /* 0x000fe20000010000 */
[----:B------:R-:W-:Y:S01]  /*3380*/  FADD.FTZ R124, R7, -R124 ;  /* 0x8000007c077c7221 */ /* 0x000fe20000010000 */
[----:B------:R-:W-:-:S02]  /*3390*/  FFMA.FTZ R138, R151, R138, R45 ;  /* 0x0000008a978a7223 */ /* 0x000fc4000001002d */
[C---:B------:R-:W-:Y:S01]  /*33a0*/  FFMA.FTZ R137, R151.reuse, R125, R50 ;  /* 0x0000007d97897223 */ /* 0x040fe20000010032 */
[C---:B------:R-:W-:Y:S01]  /*33b0*/  FFMA.FTZ R124, R151.reuse, R124, R48 ;  /* 0x0000007c977c7223 */ /* 0x040fe20000010030 */
[----:B------:R-:W-:Y:S01]  /*33c0*/  FFMA.FTZ R125, R151, R126, R49 ;  /* 0x0000007e977d7223 */ /* 0x000fe20000010031 */
        /* <DEDUP_REMOVED lines=8> */
.L_x_3925:
        /* <DEDUP_REMOVED lines=32> */
.L_x_3927:
        /* <DEDUP_REMOVED lines=32> */
.L_x_3923:
        /* <DEDUP_REMOVED lines=15> */
.L_x_3919:
[----:B------:R-:W-:Y:S05]  /*3940*/  BSYNC.RECONVERGENT B1 ;  /* 0x0000000000017941 */ /* 0x000fea0003800200 */
.L_x_3918:
        /* <DEDUP_REMOVED lines=46> */
.L_x_3932:
[-CC-:B------:R-:W-:Y:S01]  /*3c30*/  FFMA.FTZ R128, R16, R140.reuse, R141.reuse ;  /* 0x0000008c10807223 */ /* 0x180fe2000001008d */
[-CC-:B------:R-:W-:Y:S01]  /*3c40*/  FFMA.FTZ R129, R3, R140.reuse, R141.reuse ;  /* 0x0000008c03817223 */ /* 0x180fe2000001008d */
[-CC-:B------:R-:W-:Y:S01]  /*3c50*/  FFMA.FTZ R132, R34, R140.reuse, R141.reuse ;  /* 0x0000008c22847223 */ /* 0x180fe2000001008d */
[-CC-:B------:R-:W-:Y:S01]  /*3c60*/  FFMA.FTZ R135, R171, R140.reuse, R141.reuse ;  /* 0x0000008cab877223 */ /* 0x180fe2000001008d */
[----:B------:R-:W-:Y:S01]  /*3c70*/  FADD.FTZ R131, R23, -R128 ;  /* 0x8000008017837221 */ /* 0x000fe20000010000 */
[-CC-:B-1----:R-:W-:Y:S01]  /*3c80*/  FFMA.FTZ R136, R10, R140.reuse, R141.reuse ;  /* 0x0000008c0a887223 */ /* 0x182fe2000001008d */
        /* <DEDUP_REMOVED lines=23> */
.L_x_3931:
        /* <DEDUP_REMOVED lines=13> */
[----:B------:R-:W-:Y:S01]  /*3ed0*/  FFMA.FTZ R124, R151, R124, R39 ;  /* 0x0000007c977c7223 */ /* 0x000fe20000010027 */
[-CC-:B------:R-:W-:Y:S01]  /*3ee0*/  FFMA.FTZ R126, R28, R140.reuse, R141.reuse ;  /* 0x0000008c1c7e7223 */ /* 0x180fe2000001008d */
[----:B------:R-:W-:Y:S01]  /*3ef0*/  FADD.FTZ R137, R155, -R136 ;  /* 0x800000889b897221 */ /* 0x000fe20000010000 */
[----:B------:R-:W-:Y:S01]  /*3f00*/  FADD.FTZ R138, R165, -R138 ;  /* 0x8000008aa58a7221 */ /* 0x000fe20000010000 */
[----:B------:R-:W-:Y:S01]  /*3f10*/  FFMA.FTZ R127, R151, R127, R42 ;  /* 0x0000007f977f7223 */ /* 0x000fe2000001002a */
[----:B------:R-:W-:Y:S01]  /*3f20*/  F2FP.F16.F32.PACK_AB R139, R124, R125 ;  /* 0x0000007d7c8b723e */ /* 0x000fe200000000ff */
[-CC-:B------:R-:W-:Y:S01]  /*3f30*/  FFMA.FTZ R125, R3, R140.reuse, R141.reuse ;  /* 0x0000008c037d7223 */ /* 0x180fe2000001008d */
[----:B------:R-:W-:Y:S01]  /*3f40*/  FFMA.FTZ R124, R10, R140, R141 ;  /* 0x0000008c0a7c7223 */ /* 0x000fe2000001008d */
[----:B------:R-:W-:Y:S01]  /*3f50*/  FADD.FTZ R126, R35, -R126 ;  /* 0x8000007e237e7221 */ /* 0x000fe20000010000 */
[----:B------:R-:W-:Y:S01]  /*3f60*/  FFMA.FTZ R137, R151, R137, R36 ;  /* 0x0000008997897223 */ /* 0x000fe20000010024 */
        /* <DEDUP_REMOVED lines=14> */
.L_x_3934:
        /* <DEDUP_REMOVED lines=11> */
[--C-:B0-----:R-:W-:Y:S01]  /*4100*/  FFMA.FTZ R145, R187, R140, R141.reuse ;  /* 0x0000008cbb917223 */ /* 0x101fe2000001008d */
        /* <DEDUP_REMOVED lines=15> */
[----:B------:R-:W-:Y:S01]  /*4200*/  F2FP.F16.F32.PACK_AB R139, R146, R143 ;  /* 0x0000008f928b723e */ /* 0x000fe200000000ff */
[----:B------:R-:W-:Y:S06]  /*4210*/  BRA `(.L_x_3933) ;  /* 0x00000008001c7947 */ /* 0x000fec0003800000 */
.L_x_3930:
        /* <DEDUP_REMOVED lines=41> */
.L_x_3936:
        /* <DEDUP_REMOVED lines=29> */
.L_x_3935:
        /* <DEDUP_REMOVED lines=14> */
[-CC-:B------:R-:W-:Y:S01]  /*4760*/  FFMA.FTZ R126, R10, R140.reuse, R141.reuse ;  /* 0x0000008c0a7e7223 */ /* 0x180fe2000001008d */
[----:B------:R-:W-:Y:S01]  /*4770*/  FFMA.FTZ R144, R166, R140, R141 ;  /* 0x0000008ca6907223 */ /* 0x000fe2000001008d */
[----:B------:R-:W-:Y:S01]  /*4780*/  FADD.FTZ R136, R23, -R136 ;  /* 0x8000008817887221 */ /* 0x000fe20000010000 */
[----:B------:R-:W-:Y:S01]  /*4790*/  FADD.FTZ R138, R35, -R138 ;  /* 0x8000008a238a7221 */ /* 0x000fe20000010000 */
[----:B------:R-:W-:Y:S01]  /*47a0*/  F2FP.F16.F32.PACK_AB R139, R139, R124 ;  /* 0x0000007c8b8b723e */ /* 0x000fe200000000ff */
        /* <DEDUP_REMOVED lines=18> */
.L_x_3937:
[-CC-:B------:R-:W-:Y:S01]  /*48d0*/  FFMA.FTZ R137, R3, R140.reuse, R141.reuse ;  /* 0x0000008c03897223 */ /* 0x180fe2000001008d */
[-CC-:B------:R-:W-:Y:S01]  /*48e0*/  FFMA.FTZ R138, R10, R140.reuse, R141.reuse ;  /* 0x0000008c0a8a7223 */ /* 0x180fe2000001008d */
[-CC-:B------:R-:W-:Y:S01]  /*48f0*/  FFMA.FTZ R144, R34, R140.reuse, R141.reuse ;  /* 0x0000008c22907223 */ /* 0x180fe2000001008d */
[-C--:B0-----:R-:W-:Y:S01]  /*4900*/  FFMA.FTZ R146, R166, R140.reuse, R141 ;  /* 0x0000008ca6927223 */ /* 0x081fe2000001008d */
[----:B------:R-:W-:Y:S01]  /*4910*/  FADD.FTZ R136, R6, -R137 ;  /* 0x8000008906887221 */ /* 0x000fe20000010000 */
[----:B------:R-:W-:Y:S01]  /*4920*/  FADD.FTZ R138, R17, -R138 ;  /* 0x8000008a118a7221 */ /* 0x000fe20000010000 */
[-CC-:B------:R-:W-:Y:S01]  /*4930*/  FFMA.FTZ R142, R28, R140.reuse, R141.reuse ;  /* 0x0000008c1c8e7223 */ /* 0x180fe2000001008d */
[--C-:B------:R-:W-:Y:S01]  /*4940*/  FFMA.FTZ R139, R187, R140, R141.reuse ;  /* 0x0000008cbb8b7223 */ /* 0x100fe2000001008d */
[C---:B-----5:R-:W-:Y:S01]  /*4950*/  FMUL.FTZ R136, R151.reuse, R136 ;  /* 0x0000008897887220 */ /* 0x060fe20000410000 */
[----:B------:R-:W-:Y:S01]  /*4960*/  FMUL.FTZ R137, R151, R138 ;  /* 0x0000008a97897220 */ /* 0x000fe20000410000 */
[--C-:B------:R-:W-:Y:S01]  /*4970*/  FFMA.FTZ R138, R16, R140, R141.reuse ;  /* 0x0000008c108a7223 */ /* 0x100fe2000001008d */
[----:B------:R-:W-:Y:S01]  /*4980*/  FADD.FTZ R144, R155, -R144 ;  /* 0x800000909b907221 */ /* 0x000fe20000010000 */
[----:B------:R-:W-:Y:S01]  /*4990*/  FADD.FTZ R146, R165, -R146 ;  /* 0x80000092a5927221 */ /* 0x000fe20000010000 */
        /* <DEDUP_REMOVED lines=11> */
[----:B------:R-:W-:-:S02]  /*4a50*/  FMUL.FTZ R143, R151, R214 ;  /* 0x000000d6978f7220 */ /* 0x000fc40000410000 */
[----:B------:R-:W-:Y:S02]  /*4a60*/  F2FP.F16.F32.PACK_AB R138, R139, R138 ;  /* 0x0000008a8b8a723e */ /* 0x000fe400000000ff */
[----:B------:R-:W-:Y:S02]  /*4a70*/  F2FP.F16.F32.PACK_AB R137, R142, R137 ;  /* 0x000000898e89723e */ /* 0x000fe400000000ff */
[----:B------:R-:W-:-:S07]  /*4a80*/  F2FP.F16.F32.PACK_AB R139, R143, R212 ;  /* 0x000000d48f8b723e */ /* 0x000fce00000000ff */
.L_x_3933:
        /* <DEDUP_REMOVED lines=11> */
.L_x_3929:
[----:B------:R-:W-:Y:S05]  /*4b40*/  BSYNC.RECONVERGENT B1 ;  /* 0x0000000000017941 */ /* 0x000fea0003800200 */
.L_x_3928:
        /* <DEDUP_REMOVED lines=15> */
[-CC-:B-12---:R-:W-:Y:S01]  /*4c40*/  FFMA.FTZ R125, R4, R140.reuse, R141.reuse ;  /* 0x0000008c047d7223 */ /* 0x186fe2000001008d */
        /* <DEDUP_REMOVED lines=30> */
.L_x_3942:
[-CC-:B------:R-:W-:Y:S01]  /*4e30*/  FFMA.FTZ R128, R27, R140.reuse, R141.reuse ;  /* 0x0000008c1b807223 */ /* 0x180fe2000001008d */
[-CC-:B------:R-:W-:Y:S01]  /*4e40*/  FFMA.FTZ R129, R4, R140.reuse, R141.reuse ;  /* 0x0000008c04817223 */ /* 0x180fe2000001008d */
[-CC-:B------:R-:W-:Y:S01]  /*4e50*/  FFMA.FTZ R131, R14, R140.reuse, R141.reuse ;  /* 0x0000008c0e837223 */ /* 0x180fe2000001008d */
[-CC-:B------:R-:W-:Y:S01]  /*4e60*/  FFMA.FTZ R133, R32, R140.reuse, R141.reuse ;  /* 0x0000008c20857223 */ /* 0x180fe2000001008d */
[----:B------:R-:W-:Y:S01]  /*4e70*/  FADD.FTZ R138, R33, -R128 ;  /* 0x80000080218a7221 */ /* 0x000fe20000010000 */
[-CC-:B------:R-:W-:Y:S01]  /*4e80*/  FFMA.FTZ R135, R173, R140.reuse, R141.reuse ;  /* 0x0000008cad877223 */ /* 0x180fe2000001008d */
[-CC-:B-12---:R-:W-:Y:S01]  /*4e90*/  FFMA.FTZ R136, R12, R140.reuse, R141.reuse ;  /* 0x0000008c0c887223 */ /* 0x186fe2000001008d */
        /* <DEDUP_REMOVED lines=22> */
.L_x_3941:
        /* <DEDUP_REMOVED lines=37> */
.L_x_3944:
        /* <DEDUP_REMOVED lines=29> */
.L_x_3940:
        /* <DEDUP_REMOVED lines=41> */
.L_x_3946:
[-CC-:B------:R-:W-:Y:S01]  /*56b0*/  FFMA.FTZ R129, R4, R140.reuse, R141.reuse ;  /* 0x0000008c04817223 */ /* 0x180fe2000001008d */
[-CC-:B------:R-:W-:Y:S01]  /*56c0*/  FFMA.FTZ R128, R27, R140.reuse, R141.reuse ;  /* 0x0000008c1b807223 */ /* 0x180fe2000001008d */
[-CC-:B------:R-:W-:Y:S01]  /*56d0*/  FFMA.FTZ R131, R32, R140.reuse, R141.reuse ;  /* 0x0000008c20837223 */ /* 0x180fe2000001008d */
[-C--:B------:R-:W-:Y:S01]  /*56e0*/  FFMA.FTZ R130, R164, R140.reuse, R141 ;  /* 0x0000008ca4827223 */ /* 0x080fe2000001008d */
[----:B------:R-:W-:Y:S01]  /*56f0*/  FADD.FTZ R132, R8, -R129 ;  /* 0x8000008108847221 */ /* 0x000fe20000010000 */
[-C--:B------:R-:W-:Y:S01]  /*5700*/  FFMA.FTZ R129, R14, R140.reuse, R141 ;  /* 0x0000008c0e817223 */ /* 0x080fe2000001008d */
[----:B------:R-:W-:Y:S01]  /*5710*/  FADD.FTZ R138, R33, -R128 ;  /* 0x80000080218a7221 */ /* 0x000fe20000010000 */
[----:B------:R-:W-:Y:S01]  /*5720*/  FADD.FTZ R128, R154, -R131 ;  /* 0x800000839a807221 */ /* 0x000fe20000010000 */
[-C--:B------:R-:W-:Y:S01]  /*5730*/  FFMA.FTZ R136, R12, R140.reuse, R141 ;  /* 0x0000008c0c887223 */ /* 0x080fe2000001008d */
        /* <DEDUP_REMOVED lines=20> */
.L_x_3945:
        /* <DEDUP_REMOVED lines=37> */
.L_x_3947:
[-CC-:B------:R-:W-:Y:S01]  /*5ad0*/  FFMA.FTZ R137, R4, R140.reuse, R141.reuse ;  /* 0x0000008c04897223 */ /* 0x180fe2000001008d */
[-CC-:B------:R-:W-:Y:S01]  /*5ae0*/  FFMA.FTZ R138, R12, R140.reuse, R141.reuse ;  /* 0x0000008c0c8a7223 */ /* 0x180fe2000001008d */
[-CC-:B------:R-:W-:Y:S01]  /*5af0*/  FFMA.FTZ R139, R32, R140.reuse, R141.reuse ;  /* 0x0000008c208b7223 */ /* 0x180fe2000001008d */
[-C--:B0-----:R-:W-:Y:S01]  /*5b00*/  FFMA.FTZ R146, R164, R140.reuse, R141 ;  /* 0x0000008ca4927223 */ /* 0x081fe2000001008d */
        /* <DEDUP_REMOVED lines=17> */
[----:B------:R-:W-:Y:S01]  /*5c20*/  FADD.FTZ R212, R174, -R137 ;  /* 0x80000089aed47221 */ /* 0x000fe20000010000 */
[C---:B------:R-:W-:Y:S01]  /*5c30*/  FMUL.FTZ R137, R151.reuse, R138 ;  /* 0x0000008a97897220 */ /* 0x040fe20000410000 */
[C---:B------:R-:W-:Y:S02]  /*5c40*/  FMUL.FTZ R138, R151.reuse, R144 ;  /* 0x00000090978a7220 */ /* 0x040fe40000410000 */
[----:B------:R-:W-:Y:S02]  /*5c50*/  FMUL.FTZ R212, R151, R212 ;  /* 0x000000d497d47220 */ /* 0x000fe40000410000 */
[----:B------:R-:W-:Y:S02]  /*5c60*/  F2FP.F16.F32.PACK_AB R137, R142, R137 ;  /* 0x000000898e89723e */ /* 0x000fe400000000ff */
[----:B------:R-:W-:Y:S02]  /*5c70*/  F2FP.F16.F32.PACK_AB R138, R139, R138 ;  /* 0x0000008a8b8a723e */ /* 0x000fe400000000ff */
[----:B------:R-:W-:-:S07]  /*5c80*/  F2FP.F16.F32.PACK_AB R139, R143, R212 ;  /* 0x000000d48f8b723e */ /* 0x000fce00000000ff */
.L_x_3943:
        /* <DEDUP_REMOVED lines=11> */
.L_x_3939:
[----:B------:R-:W-:Y:S05]  /*5d40*/  BSYNC.RECONVERGENT B1 ;  /* 0x0000000000017941 */ /* 0x000fea0003800200 */
.L_x_3938:
        /* <DEDUP_REMOVED lines=46> */
.L_x_3952:
[-CC-:B------:R-:W-:Y:S01]  /*6030*/  FFMA.FTZ R129, R13, R140.reuse, R141.reuse ;  /* 0x0000008c0d817223 */ /* 0x180fe2000001008d */
[-CC-:B------:R-:W-:Y:S01]  /*6040*/  FFMA.FTZ R130, R21, R140.reuse, R141.reuse ;  /* 0x0000008c15827223 */ /* 0x180fe2000001008d */
[-CC-:B------:R-:W-:Y:S01]  /*6050*/  FFMA.FTZ R128, R5, R140.reuse, R141.reuse ;  /* 0x0000008c05807223 */ /* 0x180fe2000001008d */
[-C--:B------:R-:W-:Y:S01]  /*6060*/  FFMA.FTZ R134, R30, R140.reuse, R141 ;  /* 0x0000008c1e867223 */ /* 0x080fe2000001008d */
[----:B-123--:R-:W-:Y:S01]  /*6070*/  FADD.FTZ R136, R20, -R129 ;  /* 0x8000008114887221 */ /* 0x00efe20000010000 */
        /* <DEDUP_REMOVED lines=24> */
.L_x_3951:
        /* <DEDUP_REMOVED lines=16> */
[----:B------:R-:W-:Y:S01]  /*6300*/  F2FP.F16.F32.PACK_AB R139, R124, R125 ;  /* 0x0000007d7c8b723e */ /* 0x000fe200000000ff */
[-CC-:B------:R-:W-:Y:S01]  /*6310*/  FFMA.FTZ R125, R13, R140.reuse, R141.reuse ;  /* 0x0000008c0d7d7223 */ /* 0x180fe2000001008d */
[----:B------:R-:W-:Y:S01]  /*6320*/  FFMA.FTZ R124, R5, R140, R141 ;  /* 0x0000008c057c7223 */ /* 0x000fe2000001008d */
[----:B------:R-:W-:Y:S02]  /*6330*/  FFMA.FTZ R138, R151, R142, R113 ;  /* 0x0000008e978a7223 */ /* 0x000fe40000010071 */
[----:B------:R-:W-:Y:S01]  /*6340*/  FADD.FTZ R126, R20, -R125 ;  /* 0x8000007d147e7221 */ /* 0x000fe20000010000 */
[----:B------:R-:W-:Y:S01]  /*6350*/  FADD.FTZ R125, R25, -R136 ;  /* 0x80000088197d7221 */ /* 0x000fe20000010000 */
[----:B------:R-:W-:Y:S01]  /*6360*/  FFMA.FTZ R136, R26, R140, R141 ;  /* 0x0000008c1a887223 */ /* 0x000fe2000001008d */
[----:B------:R-:W-:Y:S01]  /*6370*/  FADD.FTZ R124, R9, -R124 ;  /* 0x8000007c097c7221 */ /* 0x000fe20000010000 */
[----:B------:R-:W-:Y:S01]  /*6380*/  F2FP.F16.F32.PACK_AB R138, R138, R127 ;  /* 0x0000007f8a8a723e */ /* 0x000fe200000000ff */
[----:B------:R-:W-:Y:S01]  /*6390*/  FFMA.FTZ R137, R151, R125, R110 ;  /* 0x0000007d97897223 */ /* 0x000fe2000001006e */
[----:B------:R-:W-:Y:S01]  /*63a0*/  FADD.FTZ R136, R31, -R136 ;  /* 0x800000881f887221 */ /* 0x000fe20000010000 */
[C---:B------:R-:W-:Y:S01]  /*63b0*/  FFMA.FTZ R124, R151.reuse, R124, R108 ;  /* 0x0000007c977c7223 */ /* 0x040fe2000001006c */
[C---:B------:R-:W-:Y:S01]  /*63c0*/  FFMA.FTZ R125, R151.reuse, R126, R109 ;  /* 0x0000007e977d7223 */ /* 0x040fe2000001006d */
[----:B------:R-:W-:Y:S01]  /*63d0*/  MOV R127, R139 ;  /* 0x0000008b007f7202 */ /* 0x000fe20000000f00 */
[----:B------:R-:W-:Y:S01]  /*63e0*/  FFMA.FTZ R136, R151, R136, R111 ;  /* 0x0000008897887223 */ /* 0x000fe2000001006f */
[----:B------:R-:W-:-:S04]  /*63f0*/  MOV R126, R138 ;  /* 0x0000008a007e7202 */ /* 0x000fc80000000f00 */
[----:B------:R-:W-:Y:S02]  /*6400*/  F2FP.F16.F32.PACK_AB R137, R136, R137 ;  /* 0x000000898889723e */ /* 0x000fe400000000ff */
[----:B------:R-:W-:Y:S02]  /*6410*/  F2FP.F16.F32.PACK_AB R136, R125, R124 ;  /* 0x0000007c7d88723e */ /* 0x000fe400000000ff */
[----:B------:R-:W-:Y:S02]  /*6420*/  MOV R125, R137 ;  /* 0x00000089007d7202 */ /* 0x000fe40000000f00 */
[----:B------:R-:W-:Y:S01]  /*6430*/  MOV R124, R136 ;  /* 0x00000088007c7202 */ /* 0x000fe20000000f00 */
[----:B------:R-:W-:Y:S06]  /*6440*/  BRA `(.L_x_3953) ;  /* 0x0000000800907947 */ /* 0x000fec0003800000 */
.L_x_3954:
        /* <DEDUP_REMOVED lines=29> */
.L_x_3950:
        /* <DEDUP_REMOVED lines=41> */
.L_x_3956:
        /* <DEDUP_REMOVED lines=29> */
.L_x_3955:
        /* <DEDUP_REMOVED lines=37> */
.L_x_3957:
        /* <DEDUP_REMOVED lines=28> */
.L_x_3953:
        /* <DEDUP_REMOVED lines=11> */
.L_x_3949:
[----:B------:R-:W-:Y:S05]  /*6f40*/  BSYNC.RECONVERGENT B1 ;  /* 0x0000000000017941 */ /* 0x000fea0003800200 */
.L_x_3948:
        /* <DEDUP_REMOVED lines=46> */
.L_x_3962:
[-CC-:B------:R-:W-:Y:S01]  /*7230*/  FFMA.FTZ R133, R193, R140.reuse, R141.reuse ;  /* 0x0000008cc1857223 */ /* 0x180fe2000001008d */
[-CC-:B------:R-:W-:Y:S01]  /*7240*/  FFMA.FTZ R129, R152, R140.reuse, R141.reuse ;  /* 0x0000008c98817223 */ /* 0x180fe2000001008d */
[-CC-:B------:R-:W-:Y:S01]  /*7250*/  FFMA.FTZ R128, R160, R140.reuse, R141.reuse ;  /* 0x0000008ca0807223 */ /* 0x180fe2000001008d */
[-CC-:B------:R-:W-:Y:S01]  /*7260*/  FFMA.FTZ R130, R158, R140.reuse, R141.reuse ;  /* 0x0000008c9e827223 */ /* 0x180fe2000001008d */
[-CC-:B------:R-:W-:Y:S01]  /*7270*/  FFMA.FTZ R131, R177, R140.reuse, R141.reuse ;  /* 0x0000008cb1837223 */ /* 0x180fe2000001008d */
[-CC-:B------:R-:W-:Y:S01]  /*7280*/  FFMA.FTZ R135, R179, R140.reuse, R141.reuse ;  /* 0x0000008cb3877223 */ /* 0x180fe2000001008d */
[-CC-:B-1234-:R-:W-:Y:S01]  /*7290*/  FFMA.FTZ R137, R181, R140.reuse, R141.reuse ;  /* 0x0000008cb5897223 */ /* 0x19efe2000001008d */
        /* <DEDUP_REMOVED lines=22> */
.L_x_3961:
        /* <DEDUP_REMOVED lines=37> */
.L_x_3964:
        /* <DEDUP_REMOVED lines=29> */
.L_x_3960:
        /* <DEDUP_REMOVED lines=41> */
.L_x_3966:
        /* <DEDUP_REMOVED lines=29> */
.L_x_3965:
        /* <DEDUP_REMOVED lines=37> */
.L_x_3967:
        /* <DEDUP_REMOVED lines=28> */
.L_x_3963:
        /* <DEDUP_REMOVED lines=10> */
.L_x_3959:
[----:B------:R-:W-:Y:S05]  /*8130*/  BSYNC.RECONVERGENT B1 ;  /* 0x0000000000017941 */ /* 0x000fea0003800200 */
.L_x_3958:
[----:B01234-:R-:W0:Y:S02]  /*8140*/  LDC.64 R136, c[0x0][0x380] ;  /* 0x0000e000ff887b82 */ /* 0x01fe240000000a00 */
[----:B0-----:R-:W-:-:S04]  /*8150*/  LEA R215, R136, R215, 0x2 ;  /* 0x000000d788d77211 */ /* 0x001fc800078e10ff */
[----:B------:R-:W-:-:S13]  /*8160*/  ISETP.GE.AND P0, PT, R215, R137, PT ;  /* 0x00000089d700720c */ /* 0x000fda0003f06270 */
[----:B------:R-:W-:Y:S05]  /*8170*/  @!P0 BRA `(.L_x_3968) ;  /* 0xffffff8400b88947 */ /* 0x000fea000383ffff */
.L_x_3906:
[----:B------:R-:W-:Y:S05]  /*8180*/  BSYNC B0 ;  /* 0x0000000000007941 */ /* 0x000fea0003800000 */
.L_x_3905:
        /* <DEDUP_REMOVED lines=24> */
[----:B0-----:R-:W-:-:S05]  /*8310*/  LOP3.LUT R52, R80, 0x7f, RZ, 0x3c, !PT ;  /* 0x0000007f50347812 */ /* 0x001fca00078e3cff */
        /* <DEDUP_REMOVED lines=54> */
[----:B------:R-:W2:Y:S01]  /*8680*/  LDS R35, [R6+0x4000] ;  /* 0x0040000006237984 */ /* 0x000ea20000000800 */
        /* <DEDUP_REMOVED lines=18> */
[----:B--2---:R-:W-:Y:S01]  /*87b0*/  FADD.FTZ R35, R4, R35 ;  /* 0x0000002304237221 */ /* 0x004fe20000010000 */
[----:B0-----:R-:W-:Y:S01]  /*87c0*/  FADD.FTZ R7, R7, R36 ;  /* 0x0000002407077221 */ /* 0x001fe20000010000 */
[----:B---3--:R-:W-:Y:S01]  /*87d0*/  FADD.FTZ R37, R8, R37 ;  /* 0x0000002508257221 */ /* 0x008fe20000010000 */
[----:B------:R-:W-:Y:S01]  /*87e0*/  IMAD R47, R136, UR4, RZ ;  /* 0x00000004882f7c24 */ /* 0x000fe2000f8e02ff */
        /* <DEDUP_REMOVED lines=213> */
.L_x_3917:
        /* <DEDUP_REMOVED lines=8> */
.L_x_3970:
[----:B------:R-:W-:Y:S05]  /*95c0*/  BSYNC B1 ;  /* 0x0000000000017941 */ /* 0x000fea0003800000 */
.L_x_3969:
        /* <DEDUP_REMOVED lines=9> */
.L_x_3971:
[----:B------:R-:W-:Y:S01]  /*9660*/  HFMA2 R136, -RZ, RZ, 0, 1.1920928955078125e-07 ;  /* 0x00000002ff887431 */ /* 0x000fe200000001ff */
[----:B------:R-:W-:Y:S02]  /*9670*/  MOV R195, R139 ;  /* 0x0000008b00c37202 */ /* 0x000fe40000000f00 */
[----:B------:R-:W-:-:S07]  /*9680*/  MOV R140, R147 ;  /* 0x00000093008c7202 */ /* 0x000fce0000000f00 */
[----:B------:R-:W-:Y:S05]  /*9690*/  WARPSYNC.COLLECTIVE R138, `(.L_x_3972) ;  /* 0x000000008a087348 */ /* 0x000fea0003c00000 */
[----:B------:R0:W1:Y:S02]  /*96a0*/  SHFL.BFLY P0, R147, R195, R136, R137 ;  /* 0x0c000088c3937389 */ /* 0x0000640000000089 */
[----:B01----:R-:W-:Y:S05]  /*96b0*/  ENDCOLLECTIVE ;  /* 0x000000000000791b */ /* 0x003fea0003800000 */
.L_x_3972:
[----:B------:R-:W-:-:S05]  /*96c0*/  FADD.FTZ R140, R140, R213 ;  /* 0x000000d58c8c7221 */ /* 0x000fca0000010000 */
[----:B------:R-:W-:Y:S02]  /*96d0*/  MOV R195, R140 ;  /* 0x0000008c00c37202 */ /* 0x000fe40000000f00 */
[----:B------:R-:W-:-:S07]  /*96e0*/  MOV R142, R147 ;  /* 0x00000093008e7202 */ /* 0x000fce0000000f00 */
[----:B------:R-:W-:Y:S05]  /*96f0*/  WARPSYNC.COLLECTIVE R138, `(.L_x_3973) ;  /* 0x000000008a087348 */ /* 0x000fea0003c00000 */
[----:B------:R0:W1:Y:S02]  /*9700*/  SHFL.BFLY P0, R147, R195, R136, R137 ;  /* 0x0c000088c3937389 */ /* 0x0000640000000089 */
[----:B01----:R-:W-:Y:S05]  /*9710*/  ENDCOLLECTIVE ;  /* 0x000000000000791b */ /* 0x003fea0003800000 */
.L_x_3973:
[----:B------:R-:W-:Y:S01]  /*9720*/  FADD.FTZ R142, R139, R142 ;  /* 0x0000008e8b8e7221 */ /* 0x000fe20000010000 */
[----:B------:R-:W-:-:S04]  /*9730*/  HFMA2 R136, -RZ, RZ, 0, 2.384185791015625e-07 ;  /* 0x00000004ff887431 */ /* 0x000fc800000001ff */
[----:B------:R-:W-:Y:S02]  /*9740*/  MOV R195, R142 ;  /* 0x0000008e00c37202 */ /* 0x000fe40000000f00 */
[----:B------:R-:W-:-:S07]  /*9750*/  MOV R141, R147 ;  /* 0x00000093008d7202 */ /* 0x000fce0000000f00 */
[----:B------:R-:W-:Y:S05]  /*9760*/  WARPSYNC.COLLECTIVE R138, `(.L_x_3974) ;  /* 0x000000008a087348 */ /* 0x000fea0003c00000 */
[----:B------:R0:W1:Y:S02]  /*9770*/  SHFL.BFLY P0, R147, R195, R136, R137 ;  /* 0x0c000088c3937389 */ /* 0x0000640000000089 */
[----:B01----:R-:W-:Y:S05]  /*9780*/  ENDCOLLECTIVE ;  /* 0x000000000000791b */ /* 0x003fea0003800000 */
.L_x_3974:
[----:B------:R-:W-:-:S05]  /*9790*/  FADD.FTZ R141, R140, R141 ;  /* 0x0000008d8c8d7221 */ /* 0x000fca0000010000 */
[----:B------:R-:W-:Y:S02]  /*97a0*/  MOV R195, R141 ;  /* 0x0000008d00c37202 */ /* 0x000fe40000000f00 */
[----:B------:R-:W-:-:S07]  /*97b0*/  MOV R143, R147 ;  /* 0x00000093008f7202 */ /* 0x000fce0000000f00 */
[----:B------:R-:W-:Y:S05]  /*97c0*/  WARPSYNC.COLLECTIVE R138, `(.L_x_3975) ;  /* 0x000000008a087348 */ /* 0x000fea0003c00000 */
[----:B------:R0:W1:Y:S02]  /*97d0*/  SHFL.BFLY P0, R147, R195, R136, R137 ;  /* 0x0c000088c3937389 */ /* 0x0000640000000089 */
[----:B01----:R-:W-:Y:S05]  /*97e0*/  ENDCOLLECTIVE ;  /* 0x000000000000791b */ /* 0x003fea0003800000 */
.L_x_3975:
[----:B------:R-:W-:Y:S01]  /*97f0*/  FADD.FTZ R143, R142, R143 ;  /* 0x0000008f8e8f7221 */ /* 0x000fe20000010000 */
[----:B------:R-:W-:-:S04]  /*9800*/  HFMA2 R136, -RZ, RZ, 0, 4.76837158203125e-07 ;  /* 0x00000008ff887431 */ /* 0x000fc800000001ff */
[----:B------:R-:W-:Y:S02]  /*9810*/  MOV R195, R143 ;  /* 0x0000008f00c37202 */ /* 0x000fe40000000f00 */
[----:B------:R-:W-:-:S07]  /*9820*/  MOV R144, R147 ;  /* 0x0000009300907202 */ /* 0x000fce0000000f00 */
[----:B------:R-:W-:Y:S05]  /*9830*/  WARPSYNC.COLLECTIVE R138, `(.L_x_3976) ;  /* 0x000000008a087348 */ /* 0x000fea0003c00000 */
[----:B------:R0:W1:Y:S02]  /*9840*/  SHFL.BFLY P0, R147, R195, R136, R137 ;  /* 0x0c000088c3937389 */ /* 0x0000640000000089 */
[----:B01----:R-:W-:Y:S05]  /*9850*/  ENDCOLLECTIVE ;  /* 0x000000000000791b */ /* 0x003fea0003800000 */
.L_x_3976:
[----:B------:R-:W-:-:S05]  /*9860*/  FADD.FTZ R144, R141, R144 ;  /* 0x000000908d907221 */ /* 0x000fca0000010000 */
[----:B------:R-:W-:Y:S02]  /*9870*/  MOV R195, R144 ;  /* 0x0000009000c37202 */ /* 0x000fe40000000f00 */
[----:B------:R-:W-:-:S07]  /*9880*/  MOV R146, R147 ;  /* 0x0000009300927202 */ /* 0x000fce0000000f00 */
[----:B------:R-:W-:Y:S05]  /*9890*/  WARPSYNC.COLLECTIVE R138, `(.L_x_3977) ;  /* 0x000000008a087348 */ /* 0x000fea0003c00000 */
[----:B------:R0:W1:Y:S02]  /*98a0*/  SHFL.BFLY P0, R147, R195, R136, R137 ;  /* 0x0c000088c3937389 */ /* 0x0000640000000089 */
[----:B01----:R-:W-:Y:S05]  /*98b0*/  ENDCOLLECTIVE ;  /* 0x000000000000791b */ /* 0x003fea0003800000 */
.L_x_3977:
[----:B------:R-:W-:Y:S01]  /*98c0*/  FADD.FTZ R146, R143, R146 ;  /* 0x000000928f927221 */ /* 0x000fe20000010000 */
[----:B------:R-:W-:-:S04]  /*98d0*/  HFMA2 R136, -RZ, RZ, 0, 9.5367431640625e-07 ;  /* 0x00000010ff887431 */ /* 0x000fc800000001ff */
[----:B------:R-:W-:Y:S02]  /*98e0*/  MOV R195, R146 ;  /* 0x0000009200c37202 */ /* 0x000fe40000000f00 */
[----:B------:R-:W-:-:S07]  /*98f0*/  MOV R145, R147 ;  /* 0x0000009300917202 */ /* 0x000fce0000000f00 */
[----:B------:R-:W-:Y:S05]  /*9900*/  WARPSYNC.COLLECTIVE R138, `(.L_x_3978) ;  /* 0x000000008a087348 */ /* 0x000fea0003c00000 */
[----:B------:R0:W1:Y:S02]  /*9910*/  SHFL.BFLY P0, R147, R195, R136, R137 ;  /* 0x0c000088c3937389 */ /* 0x0000640000000089 */
[----:B01----:R-:W-:Y:S05]  /*9920*/  ENDCOLLECTIVE ;  /* 0x000000000000791b */ /* 0x003fea0003800000 */
.L_x_3978:
[----:B------:R-:W-:-:S05]  /*9930*/  FADD.FTZ R145, R144, R145 ;  /* 0x0000009190917221 */ /* 0x000fca0000010000 */
[----:B------:R-:W-:Y:S02]  /*9940*/  MOV R195, R145 ;  /* 0x0000009100c37202 */ /* 0x000fe40000000f00 */
[----:B------:R-:W-:-:S07]  /*9950*/  MOV R139, R147 ;  /* 0x00000093008b7202 */ /* 0x000fce0000000f00 */
[----:B------:R-:W-:Y:S05]  /*9960*/  WARPSYNC.COLLECTIVE R138, `(.L_x_3979) ;  /* 0x000000008a087348 */ /* 0x000fea0003c00000 */
[----:B------:R0:W1:Y:S02]  /*9970*/  SHFL.BFLY P0, R147, R195, R136, R137 ;  /* 0x0c000088c3937389 */ /* 0x0000640000000089 */
[----:B01----:R-:W-:Y:S05]  /*9980*/  ENDCOLLECTIVE ;  /* 0x000000000000791b */ /* 0x003fea0003800000 */
.L_x_3979:
[----:B------:R-:W-:Y:S01]  /*9990*/  MOV R140, R147 ;  /* 0x00000093008c7202 */ /* 0x000fe20000000f00 */
[----:B------:R-:W-:Y:S06]  /*99a0*/  BRA `(.L_x_3980) ;  /* 0xffffff8c004c7947 */ /* 0x000fec000383ffff */
.L_x_3981:
        /* <DEDUP_REMOVED lines=13> */
.L_x_7140:


//--------------------- .text._ZN10layer_norm31ln_parallel_residual_bwd_kernelINS_13Kernel_traitsI6__halfS2_fS2_fjLj1280ELj1ELj4ELj1ELj16ENS_18Kernel_traits_baseILj1280ES2_S2_fS2_fjLj128EEEEELb0ELb1ELb1EEEvNS_9BwdParamsE --------------------------
	.section	.text._ZN10layer_norm31ln_parallel_residual_bwd_kernelINS_13Kernel_traitsI6__halfS2_fS2_fjLj1280ELj1ELj4ELj1ELj16ENS_18Kernel_traits_baseILj1280ES2_S2_fS2_fjLj128EEEEELb0ELb1ELb1EEEvNS_9BwdParamsE,"ax",@progbits
	.align	128
        .global         _ZN10layer_norm31ln_parallel_residual_bwd_kernelINS_13Kernel_traitsI6__halfS2_fS2_fjLj1280ELj1ELj4ELj1ELj16ENS_18Kernel_traits_baseILj1280ES2_S2_fS2_fjLj128EEEEELb0ELb1ELb1EEEvNS_9BwdParamsE
        .type           _ZN10layer_norm31ln_parallel_residual_bwd_kernelINS_13Kernel_traitsI6__halfS2_fS2_fjLj1280ELj1ELj4ELj1ELj16ENS_18Kernel_traits_baseILj1280ES2_S2_fS2_fjLj128EEEEELb0ELb1ELb1EEEvNS_9BwdParamsE,@function
        .size           _ZN10layer_norm31ln_parallel_residual_bwd_kernelINS_13Kernel_traitsI6__halfS2_fS2_fjLj1280ELj1ELj4ELj1ELj16ENS_18Kernel_traits_baseILj1280ES2_S2_fS2_fjLj128EEEEELb0ELb1ELb1EEEvNS_9BwdParamsE,(.L_x_7141 - _ZN10layer_norm31ln_parallel_residual_bwd_kernelINS_13Kernel_traitsI6__halfS2_fS2_fjLj1280ELj1ELj4ELj1ELj16ENS_18Kernel_traits_baseILj1280ES2_S2_fS2_fjLj128EEEEELb0ELb1ELb1EEEvNS_9BwdParamsE)
        .other          _ZN10layer_norm31ln_parallel_residual_bwd_kernelINS_13Kernel_traitsI6__halfS2_fS2_fjLj1280ELj1ELj4ELj1ELj16ENS_18Kernel_traits_baseILj1280ES2_S2_fS2_fjLj128EEEEELb0ELb1ELb1EEEvNS_9BwdParamsE,@"STO_CUDA_ENTRY STV_DEFAULT"
_ZN10layer_norm31ln_parallel_residual_bwd_kernelINS_13Kernel_traitsI6__halfS2_fS2_fjLj1280ELj1ELj4ELj1ELj16ENS_18Kernel_traits_baseILj1280ES2_S2_fS2_fjLj128EEEEELb0ELb1ELb1EEEvNS_9BwdParamsE:
.text._ZN10layer_norm31ln_parallel_residual_bwd_kernelINS_13Kernel_traitsI6__halfS2_fS2_fjLj1280ELj1ELj4ELj1ELj16ENS_18Kernel_traits_baseILj1280ES2_S2_fS2_fjLj128EEEEELb0ELb1ELb1EEEvNS_9BwdParamsE:
        /* <DEDUP_REMOVED lines=98> */
[----:B------:R-:W-:Y:S02]  /*0620*/  HADD2.F32 R2, -RZ, R20.H1_H1 ;  /* 0x30000014ff027230 */ /* 0x000fe40000004100 */
[----:B------:R-:W-:Y:S01]  /*0630*/  HADD2.F32 R0, -RZ, R21.H0_H0 ;  /* 0x20000015ff007230 */ /* 0x000fe20000004100 */
[----:B------:R0:W-:Y:S04]  /*0640*/  STL [R1+0x68], R3 ;  /* 0x0000680301007387 */ /* 0x0001e80000100800 */
[----:B------:R1:W-:Y:S01]  /*0650*/  STL [R1+0x64], R2 ;  /* 0x0000640201007387 */ /* 0x0003e20000100800 */
[----:B-----5:R-:W-:-:S03]  /*0660*/  HADD2.F32 R252, -RZ, R9.H1_H1 ;  /* 0x30000009fffc7230 */ /* 0x020fc60000004100 */
[----:B------:R2:W-:Y:S01]  /*0670*/  STL [R1+0x60], R0 ;  /* 0x0000600001007387 */ /* 0x0005e20000100800 */
[--C-:B------:R-:W-:Y:S02]  /*0680*/  HADD2.F32 R251, -RZ, R10.reuse.H0_H0 ;  /* 0x2000000afffb7230 */ /* 0x100fe40000004100 */
[----:B0-----:R-:W-:Y:S01]  /*0690*/  HADD2.F32 R3, -RZ, R21.H1_H1 ;  /* 0x30000015ff037230 */ /* 0x001fe20000004100 */
[----:B------:R-:W-:Y:S01]  /*06a0*/  CS2R R20, SRZ ;  /* 0x0000000000147805 */ /* 0x000fe2000001ff00 */
[----:B------:R-:W-:Y:S02]  /*06b0*/  HADD2.F32 R250, -RZ, R10.H1_H1 ;  /* 0x3000000afffa7230 */ /* 0x000fe40000004100 */
[--C-:B-1----:R-:W-:Y:S01]  /*06c0*/  HADD2.F32 R2, -RZ, R22.reuse.H0_H0 ;  /* 0x20000016ff027230 */ /* 0x102fe20000004100 */
[----:B------:R0:W-:Y:S01]  /*06d0*/  STL [R1+0x5c], R3 ;  /* 0x00005c0301007387 */ /* 0x0001e20000100800 */
[--C-:B------:R-:W-:Y:S02]  /*06e0*/  HADD2.F32 R249, -RZ, R11.reuse.H0_H0 ;  /* 0x2000000bfff97230 */ /* 0x100fe40000004100 */
[----:B--2---:R-:W-:Y:S01]  /*06f0*/  HADD2.F32 R0, -RZ, R22.H1_H1 ;  /* 0x30000016ff007230 */ /* 0x004fe20000004100 */
[----:B------:R1:W-:Y:S01]  /*0700*/  STL [R1+0x58], R2 ;  /* 0x0000580201007387 */ /* 0x0003e20000100800 */
[----:B------:R-:W-:Y:S01]  /*0710*/  HADD2.F32 R248, -RZ, R11.H1_H1 ;  /* 0x3000000bfff87230 */ /* 0x000fe20000004100 */
[----:B------:R-:W-:Y:S01]  /*0720*/  CS2R R10, SRZ ;  /* 0x00000000000a7805 */ /* 0x000fe2000001ff00 */
[--C-:B---3--:R-:W-:Y:S01]  /*0730*/  HADD2.F32 R247, -RZ, R4.reuse.H0_H0 ;  /* 0x20000004fff77230 */ /* 0x108fe20000004100 */
[----:B------:R2:W-:Y:S01]  /*0740*/  STL [R1+0x54], R0 ;  /* 0x0000540001007387 */ /* 0x0005e20000100800 */
[----:B------:R-:W-:-:S02]  /*0750*/  HADD2.F32 R246, -RZ, R4.H1_H1 ;  /* 0x30000004fff67230 */ /* 0x000fc40000004100 */
[----:B0-----:R-:W-:Y:S02]  /*0760*/  HADD2.F32 R3, -RZ, R23.H0_H0 ;  /* 0x20000017ff037230 */ /* 0x001fe40000004100 */
[----:B------:R-:W-:Y:S02]  /*0770*/  HADD2.F32 R245, -RZ, R5.H0_H0 ;  /* 0x20000005fff57230 */ /* 0x000fe40000004100 */
[----:B-1----:R-:W-:Y:S01]  /*0780*/  HADD2.F32 R2, -RZ, R23.H1_H1 ;  /* 0x30000017ff027230 */ /* 0x002fe20000004100 */
[----:B------:R0:W-:Y:S01]  /*0790*/  STL [R1+0x50], R3 ;  /* 0x0000500301007387 */ /* 0x0001e20000100800 */
[----:B------:R-:W-:Y:S01]  /*07a0*/  HADD2.F32 R244, -RZ, R5.H1_H1 ;  /* 0x30000005fff47230 */ /* 0x000fe20000004100 */
[----:B------:R-:W-:Y:S01]  /*07b0*/  CS2R R22, SRZ ;  /* 0x0000000000167805 */ /* 0x000fe2000001ff00 */
[----:B--2---:R-:W-:Y:S01]  /*07c0*/  HADD2.F32 R0, -RZ, R16.H0_H0 ;  /* 0x20000010ff007230 */ /* 0x004fe20000004100 */
[----:B------:R1:W-:Y:S01]  /*07d0*/  STL [R1+0x4c], R2 ;  /* 0x00004c0201007387 */ /* 0x0003e20000100800 */
[--C-:B------:R-:W-:Y:S01]  /*07e0*/  HADD2.F32 R243, -RZ, R6.reuse.H0_H0 ;  /* 0x20000006fff37230 */ /* 0x100fe20000004100 */
[----:B------:R-:W-:Y:S01]  /*07f0*/  CS2R R4, SRZ ;  /* 0x0000000000047805 */ /* 0x000fe2000001ff00 */
[----:B------:R-:W-:Y:S01]  /*0800*/  HADD2.F32 R242, -RZ, R6.H1_H1 ;  /* 0x30000006fff27230 */ /* 0x000fe20000004100 */
[----:B------:R2:W-:Y:S01]  /*0810*/  STL [R1+0x48], R0 ;  /* 0x0000480001007387 */ /* 0x0005e20000100800 */
[----:B------:R-:W-:-:S02]  /*0820*/  HADD2.F32 R241, -RZ, R7.H0_H0 ;  /* 0x20000007fff17230 */ /* 0x000fc40000004100 */
[----:B0-----:R-:W-:Y:S02]  /*0830*/  HADD2.F32 R3, -RZ, R16.H1_H1 ;  /* 0x30000010ff037230 */ /* 0x001fe40000004100 */
[----:B------:R-:W-:Y:S01]  /*0840*/  HADD2.F32 R240, -RZ, R7.H1_H1 ;  /* 0x30000007fff07230 */ /* 0x000fe20000004100 */
[----:B------:R-:W-:Y:S01]  /*0850*/  CS2R R6, SRZ ;  /* 0x0000000000067805 */ /* 0x000fe2000001ff00 */
[--C-:B-1----:R-:W-:Y:S01]  /*0860*/  HADD2.F32 R2, -RZ, R17.reuse.H0_H0 ;  /* 0x20000011ff027230 */ /* 0x102fe20000004100 */
[----:B------:R0:W-:Y:S01]  /*0870*/  STL [R1+0x44], R3 ;  /* 0x0000440301007387 */ /* 0x0001e20000100800 */
[----:B--2---:R-:W-:Y:S01]  /*0880*/  HADD2.F32 R0, -RZ, R17.H1_H1 ;  /* 0x30000011ff007230 */ /* 0x004fe20000004100 */
[----:B------:R-:W-:Y:S02]  /*0890*/  CS2R R16, SRZ ;  /* 0x0000000000107805 */ /* 0x000fe4000001ff00 */
[----:B------:R1:W-:Y:S04]  /*08a0*/  STL [R1+0x40], R2 ;  /* 0x0000400201007387 */ /* 0x0003e80000100800 */
[----:B------:R2:W-:Y:S01]  /*08b0*/  STL [R1+0x3c], R0 ;  /* 0x00003c0001007387 */ /* 0x0005e20000100800 */
[----:B0-----:R-:W-:-:S02]  /*08c0*/  HADD2.F32 R3, -RZ, R18.H0_H0 ;  /* 0x20000012ff037230 */ /* 0x001fc40000004100 */
[----:B-1----:R-:W-:-:S03]  /*08d0*/  HADD2.F32 R2, -RZ, R18.H1_H1 ;  /* 0x30000012ff027230 */ /* 0x002fc60000004100 */
[----:B------:R0:W-:Y:S01]  /*08e0*/  STL [R1+0x38], R3 ;  /* 0x0000380301007387 */ /* 0x0001e20000100800 */
[----:B--2---:R-:W-:-:S03]  /*08f0*/  HADD2.F32 R0, -RZ, R19.H0_H0 ;  /* 0x20000013ff007230 */ /* 0x004fc60000004100 */
[----:B------:R4:W-:Y:S04]  /*0900*/  STL [R1+0x34], R2 ;  /* 0x0000340201007387 */ /* 0x0009e80000100800 */
[----:B------:R1:W-:Y:S01]  /*0910*/  STL [R1+0x30], R0 ;  /* 0x0000300001007387 */ /* 0x0003e20000100800 */
[----:B0-----:R-:W-:Y:S01]  /*0920*/  HADD2.F32 R3, -RZ, R19.H1_H1 ;  /* 0x30000013ff037230 */ /* 0x001fe20000004100 */
[----:B------:R-:W-:Y:S01]  /*0930*/  CS2R R18, SRZ ;  /* 0x0000000000127805 */ /* 0x000fe2000001ff00 */
[----:B----4-:R-:W-:-:S03]  /*0940*/  HADD2.F32 R2, -RZ, R12.H0_H0 ;  /* 0x2000000cff027230 */ /* 0x010fc60000004100 */
[----:B------:R0:W-:Y:S01]  /*0950*/  STL [R1+0x2c], R3 ;  /* 0x00002c0301007387 */ /* 0x0001e20000100800 */
[----:B-1----:R-:W-:-:S03]  /*0960*/  HADD2.F32 R0, -RZ, R12.H1_H1 ;  /* 0x3000000cff007230 */ /* 0x002fc60000004100 */
[----:B------:R1:W-:Y:S04]  /*0970*/  STL [R1+0x28], R2 ;  /* 0x0000280201007387 */ /* 0x0003e80000100800 */
[----:B------:R2:W-:Y:S01]  /*0980*/  STL [R1+0x24], R0 ;  /* 0x0000240001007387 */ /* 0x0005e20000100800 */
[--C-:B0-----:R-:W-:Y:S02]  /*0990*/  HADD2.F32 R3, -RZ, R13.reuse.H0_H0 ;  /* 0x2000000dff037230 */ /* 0x101fe40000004100 */
[----:B-1----:R-:W-:-:S03]  /*09a0*/  HADD2.F32 R2, -RZ, R13.H1_H1 ;  /* 0x3000000dff027230 */ /* 0x002fc60000004100 */
[----:B------:R0:W-:Y:S01]  /*09b0*/  STL [R1+0x20], R3 ;  /* 0x0000200301007387 */ /* 0x0001e20000100800 */
[----:B------:R-:W-:Y:S01]  /*09c0*/  CS2R R12, SRZ ;  /* 0x00000000000c7805 */ /* 0x000fe2000001ff00 */
[--C-:B--2---:R-:W-:Y:S02]  /*09d0*/  HADD2.F32 R0, -RZ, R14.reuse.H0_H0 ;  /* 0x2000000eff007230 */ /* 0x104fe40000004100 */
[----:B------:R1:W-:Y:S04]  /*09e0*/  STL [R1+0x1c], R2 ;  /* 0x00001c0201007387 */ /* 0x0003e80000100800 */
[----:B------:R2:W-:Y:S01]  /*09f0*/  STL [R1+0x18], R0 ;  /* 0x0000180001007387 */ /* 0x0005e20000100800 */
[----:B0-----:R-:W-:Y:S02]  /*0a00*/  HADD2.F32 R3, -RZ, R14.H1_H1 ;  /* 0x3000000eff037230 */ /* 0x001fe40000004100 */
[----:B-1----:R-:W-:-:S03]  /*0a10*/  HADD2.F32 R2, -RZ, R15.H0_H0 ;  /* 0x2000000fff027230 */ /* 0x002fc60000004100 */
[----:B------:R0:W-:Y:S01]  /*0a20*/  STL [R1+0x14], R3 ;  /* 0x0000140301007387 */ /* 0x0001e20000100800 */
[----:B--2---:R-:W-:-:S03]  /*0a30*/  HADD2.F32 R0, -RZ, R15.H1_H1 ;  /* 0x3000000fff007230 */ /* 0x004fc60000004100 */
[----:B------:R1:W-:Y:S01]  /*0a40*/  STL [R1+0x10], R2 ;  /* 0x0000100201007387 */ /* 0x0003e20000100800 */
[----:B------:R-:W-:-:S03]  /*0a50*/  CS2R R14, SRZ ;  /* 0x00000000000e7805 */ /* 0x000fc6000001ff00 */
[----:B------:R2:W-:Y:S01]  /*0a60*/  STL [R1+0xc], R0 ;  /* 0x00000c0001007387 */ /* 0x0005e20000100800 */
[--C-:B0-----:R-:W-:Y:S02]  /*0a70*/  HADD2.F32 R3, -RZ, R8.reuse.H0_H0 ;  /* 0x20000008ff037230 */ /* 0x101fe40000004100 */
[----:B-1----:R-:W-:-:S03]  /*0a80*/  HADD2.F32 R2, -RZ, R8.H1_H1 ;  /* 0x30000008ff027230 */ /* 0x002fc60000004100 */
[----:B------:R-:W-:Y:S01]  /*0a90*/  STL [R1+0x8], R3 ;  /* 0x0000080301007387 */ /* 0x000fe20000100800 */
[----:B--2---:R-:W-:-:S03]  /*0aa0*/  HADD2.F32 R0, -RZ, R9.H0_H0 ;  /* 0x20000009ff007230 */ /* 0x004fc60000004100 */
[----:B------:R0:W-:Y:S01]  /*0ab0*/  STL [R1+0x4], R2 ;  /* 0x0000040201007387 */ /* 0x0001e20000100800 */
[----:B------:R-:W-:-:S03]  /*0ac0*/  CS2R R8, SRZ ;  /* 0x0000000000087805 */ /* 0x000fc6000001ff00 */
[----:B------:R1:W-:Y:S01]  /*0ad0*/  STL [R1], R0 ;  /* 0x0000000001007387 */ /* 0x0003e20000100800 */
[----:B0-----:R-:W-:-:S07]  /*0ae0*/  CS2R R2, SRZ ;  /* 0x0000000000027805 */ /* 0x001fce000001ff00 */
.L_x_4026:
[----:B0-----:R-:W0:Y:S01]  /*0af0*/  S2R R90, SR_TID.X ;  /* 0x00000000005a7919 */ /* 0x001e220000002100 */
[----:B------:R-:W2:Y:S01]  /*0b00*/  LDC.64 R88, c[0x0][0x3c0] ;  /* 0x0000f000ff587b82 */ /* 0x000ea20000000a00 */
[----:B-1----:R-:W-:-:S05]  /*0b10*/  IMAD R0, R181, UR13, RZ ;  /* 0x0000000db5007c24 */ /* 0x002fca000f8e02ff */
[----:B------:R-:W-:Y:S02]  /*0b20*/  SHF.R.S32.HI R91, RZ, 0x1f, R0 ;  /* 0x0000001fff5b7819 */ /* 0x000fe40000011400 */
[----:B------:R-:W1:Y:S02]  /*0b30*/  LDC.64 R132, c[0x0][0x3a8] ;  /* 0x0000ea00ff847b82 */ /* 0x000e640000000a00 */
[----:B------:R-:W-:-:S06]  /*0b40*/  LEA.HI R91, R91, R0, RZ, 0x3 ;  /* 0x000000005b5b7211 */ /* 0x000fcc00078f18ff */
[----:B------:R-:W3:Y:S01]  /*0b50*/  LDC.64 R144, c[0x0][0x428] ;  /* 0x00010a00ff907b82 */ /* 0x000ee20000000a00 */
[----:B--2---:R-:W-:-:S07]  /*0b60*/  IMAD.WIDE R88, R181, 0x4, R88 ;  /* 0x00000004b5587825 */ /* 0x004fce00078e0258 */
[----:B------:R-:W2:Y:S01]  /*0b70*/  LDC.64 R182, c[0x0][0x3c8] ;  /* 0x0000f200ffb67b82 */ /* 0x000ea20000000a00 */
[----:B------:R-:W4:Y:S01]  /*0b80*/  LDG.E R226, desc[UR10][R88.64] ;  /* 0x0000000a58e27981 */ /* 0x000f22000c1e1900 */
[----:B0-----:R-:W-:-:S04]  /*0b90*/  LOP3.LUT R90, R90, 0x1f, RZ, 0xc0, !PT ;  /* 0x0000001f5a5a7812 */ /* 0x001fc800078ec0ff */
[----:B------:R-:W-:-:S05]  /*0ba0*/  LEA.HI.SX32 R200, R91, R90, 0x1d ;  /* 0x0000005a5bc87211 */ /* 0x000fca00078feaff */
[C-C-:B-1----:R-:W-:Y:S01]  /*0bb0*/  IMAD.WIDE.U32 R96, R200.reuse, 0x20, R132.reuse ;  /* 0x00000020c8607825 */ /* 0x142fe200078e0084 */
[C---:B------:R-:W-:Y:S02]  /*0bc0*/  IADD3 R198, PT, PT, R200.reuse, 0x20, RZ ;  /* 0x00000020c8c67810 */ /* 0x040fe40007ffe0ff */
[C---:B------:R-:W-:Y:S02]  /*0bd0*/  IADD3 R197, PT, PT, R200.reuse, 0x40, RZ ;  /* 0x00000040c8c57810 */ /* 0x040fe40007ffe0ff */
[C---:B------:R-:W-:Y:S01]  /*0be0*/  IADD3 R196, PT, PT, R200.reuse, 0x60, RZ ;  /* 0x00000060c8c47810 */ /* 0x040fe20007ffe0ff */
[----:B------:R-:W4:Y:S01]  /*0bf0*/  LDG.E.128 R88, desc[UR10][R96.64] ;  /* 0x0000000a60587981 */ /* 0x000f22000c1e1d00 */
[----:B------:R-:W-:Y:S01]  /*0c00*/  IADD3 R195, PT, PT, R200, 0x80, RZ ;  /* 0x00000080c8c37810 */ /* 0x000fe20007ffe0ff */
[----:B------:R-:W-:-:S04]  /*0c10*/  IMAD.WIDE.U32 R108, R198, 0x20, R132 ;  /* 0x00000020c66c7825 */ /* 0x000fc800078e0084 */
[----:B---3--:R-:W-:Y:S01]  /*0c20*/  IMAD.WIDE.U32 R92, R200, 0x10, R144 ;  /* 0x00000010c85c7825 */ /* 0x008fe200078e0090 */
[----:B------:R-:W3:Y:S03]  /*0c30*/  LDG.E.128 R100, desc[UR10][R108.64] ;  /* 0x0000000a6c647981 */ /* 0x000ee6000c1e1d00 */
[--C-:B------:R-:W-:Y:S01]  /*0c40*/  IMAD.WIDE.U32 R116, R197, 0x20, R132.reuse ;  /* 0x00000020c5747825 */ /* 0x100fe200078e0084 */
[----:B------:R-:W3:Y:S03]  /*0c50*/  LDG.E.128 R96, desc[UR10][R96.64+0x10] ;  /* 0x0000100a60607981 */ /* 0x000ee6000c1e1d00 */
[--C-:B------:R-:W-:Y:S01]  /*0c60*/  IMAD.WIDE.U32 R124, R196, 0x20, R132.reuse ;  /* 0x00000020c47c7825 */ /* 0x100fe200078e0084 */
[----:B------:R-:W3:Y:S03]  /*0c70*/  LDG.E.128 R112, desc[UR10][R116.64] ;  /* 0x0000000a74707981 */ /* 0x000ee6000c1e1d00 */
[----:B------:R-:W-:Y:S01]  /*0c80*/  IMAD.WIDE.U32 R132, R195, 0x20, R132 ;  /* 0x00000020c3847825 */ /* 0x000fe200078e0084 */
[----:B------:R-:W3:Y:S04]  /*0c90*/  LDG.E.128 R108, desc[UR10][R108.64+0x10] ;  /* 0x0000100a6c6c7981 */ /* 0x000ee8000c1e1d00 */
[----:B------:R-:W3:Y:S04]  /*0ca0*/  LDG.E.128 R92, desc[UR10][R92.64] ;  /* 0x0000000a5c5c7981 */ /* 0x000ee8000c1e1d00 */
[----:B------:R-:W3:Y:S04]  /*0cb0*/  LDG.E.128 R116, desc[UR10][R116.64+0x10] ;  /* 0x0000100a74747981 */ /* 0x000ee8000c1e1d00 */
[----:B------:R-:W3:Y:S04]  /*0cc0*/  LDG.E.128 R120, desc[UR10][R124.64] ;  /* 0x0000000a7c787981 */ /* 0x000ee8000c1e1d00 */
[----:B------:R-:W3:Y:S04]  /*0cd0*/  LDG.E.128 R128, desc[UR10][R132.64] ;  /* 0x0000000a84807981 */ /* 0x000ee8000c1e1d00 */
[----:B------:R-:W3:Y:S04]  /*0ce0*/  LDG.E.128 R124, desc[UR10][R124.64+0x10] ;  /* 0x0000100a7c7c7981 */ /* 0x000ee8000c1e1d00 */
[----:B------:R-:W3:Y:S01]  /*0cf0*/  LDG.E.128 R132, desc[UR10][R132.64+0x10] ;  /* 0x0000100a84847981 */ /* 0x000ee2000c1e1d00 */
[----:B------:R-:W-:-:S04]  /*0d00*/  ISETP.NE.U32.AND P0, PT, RZ, UR14, PT ;  /* 0x0000000eff007c0c */ /* 0x000fc8000bf05070 */
[----:B------:R-:W-:Y:S01]  /*0d10*/  ISETP.NE.AND.EX P0, PT, RZ, UR15, PT, P0 ;  /* 0x0000000fff007c0c */ /* 0x000fe2000bf05300 */
[----:B--2---:R-:W-:-:S05]  /*0d20*/  IMAD.WIDE R182, R181, 0x4, R182 ;  /* 0x00000004b5b67825 */ /* 0x004fca00078e02b6 */
[----:B------:R0:W2:Y:S07]  /*0d30*/  LDG.E R199, desc[UR10][R182.64] ;  /* 0x0000000ab6c77981 */ /* 0x0000ae000c1e1900 */
[----:B------:R-:W1:Y:S08]  /*0d40*/  @P0 LDC.64 R206, c[0x0][0x438] ;  /* 0x00010e00ffce0b82 */ /* 0x000e700000000a00 */
[----:B------:R-:W1:Y:S08]  /*0d50*/  @P0 LDC.64 R204, c[0x0][0x438] ;  /* 0x00010e00ffcc0b82 */ /* 0x000e700000000a00 */
[----:B0-----:R-:W0:Y:S01]  /*0d60*/  @P0 LDC.64 R182, c[0x0][0x438] ;  /* 0x00010e00ffb60b82 */ /* 0x001e220000000a00 */
[----:B------:R-:W-:-:S07]  /*0d70*/  ISETP.NE.AND P2, PT, RZ, UR12, PT ;  /* 0x0000000cff007c0c */ /* 0x000fce000bf45270 */
[----:B------:R-:W3:Y:S01]  /*0d80*/  @P0 LDC.64 R218, c[0x0][0x438] ;  /* 0x00010e00ffda0b82 */ /* 0x000ee20000000a00 */
[----:B------:R-:W-:-:S04]  /*0d90*/  IMAD.WIDE.U32 R104, R198, 0x10, R144 ;  /* 0x00000010c6687825 */ /* 0x000fc800078e0090 */
[--C-:B------:R-:W-:Y:S02]  /*0da0*/  IMAD.WIDE.U32 R136, R197, 0x10, R144.reuse ;  /* 0x00000010c5887825 */ /* 0x100fe400078e0090 */
[----:B------:R-:W2:Y:S01]  /*0db0*/  LDG.E.128 R104, desc[UR10][R104.64] ;  /* 0x0000000a68687981 */ /* 0x000ea2000c1e1d00 */
[----:B------:R-:W2:Y:S01]  /*0dc0*/  @P0 LDC.64 R184, c[0x0][0x438] ;  /* 0x00010e00ffb80b82 */ /* 0x000ea20000000a00 */
[----:B------:R-:W-:Y:S02]  /*0dd0*/  IMAD.WIDE.U32 R140, R196, 0x10, R144 ;  /* 0x00000010c48c7825 */ /* 0x000fe400078e0090 */
[----:B------:R-:W2:Y:S04]  /*0de0*/  LDG.E.128 R136, desc[UR10][R136.64] ;  /* 0x0000000a88887981 */ /* 0x000ea8000c1e1d00 */
[----:B------:R-:W2:Y:S01]  /*0df0*/  LDG.E.128 R140, desc[UR10][R140.64] ;  /* 0x0000000a8c8c7981 */ /* 0x000ea2000c1e1d00 */
[----:B0-----:R-:W-:-:S05]  /*0e00*/  @P0 IMAD.WIDE.U32 R182, R200, 0x20, R182 ;  /* 0x00000020c8b60825 */ /* 0x001fca00078e00b6 */
[----:B-----5:R-:W5:Y:S04]  /*0e10*/  @P0 LDG.E.128 R72, desc[UR10][R182.64] ;  /* 0x0000000ab6480981 */ /* 0x020f68000c1e1d00 */
[----:B------:R0:W5:Y:S01]  /*0e20*/  @P0 LDG.E.128 R68, desc[UR10][R182.64+0x10] ;  /* 0x0000100ab6440981 */ /* 0x000162000c1e1d00 */
[----:B----4-:R-:W-:-:S05]  /*0e30*/  FSEL R226, R226, RZ, !P2 ;  /* 0x000000ffe2e27208 */ /* 0x010fca0005000000 */
[C---:B------:R-:W-:Y:S01]  /*0e40*/  FADD.FTZ R202, -R226.reuse, R90 ;  /* 0x0000005ae2ca7221 */ /* 0x040fe20000010100 */
[C---:B------:R-:W-:Y:S01]  /*0e50*/  FADD.FTZ R203, -R226.reuse, R91 ;  /* 0x0000005be2cb7221 */ /* 0x040fe20000010100 */
[C---:B------:R-:W-:Y:S01]  /*0e60*/  FADD.FTZ R0, -R226.reuse, R88 ;  /* 0x00000058e2007221 */ /* 0x040fe20000010100 */
[----:B------:R-:W-:Y:S01]  /*0e70*/  FADD.FTZ R201, -R226, R89 ;  /* 0x00000059e2c97221 */ /* 0x000fe20000010100 */
[----:B-1----:R-:W-:-:S04]  /*0e80*/  @P0 IMAD.WIDE.U32 R90, R196, 0x20, R206 ;  /* 0x00000020c45a0825 */ /* 0x002fc800078e00ce */
[----:B------:R-:W-:Y:S01]  /*0e90*/  @P0 IMAD.WIDE.U32 R88, R197, 0x20, R204 ;  /* 0x00000020c5580825 */ /* 0x000fe200078e00cc */
[----:B------:R-:W5:Y:S04]  /*0ea0*/  @P0 LDG.E.128 R48, desc[UR10][R90.64] ;  /* 0x0000000a5a300981 */ /* 0x000f68000c1e1d00 */
[----:B------:R-:W5:Y:S01]  /*0eb0*/  @P0 LDG.E.128 R44, desc[UR10][R90.64+0x10] ;  /* 0x0000100a5a2c0981 */ /* 0x000f62000c1e1d00 */
[C---:B---3--:R-:W-:Y:S01]  /*0ec0*/  FADD.FTZ R217, -R226.reuse, R96 ;  /* 0x00000060e2d97221 */ /* 0x048fe20000010100 */
[C---:B------:R-:W-:Y:S02]  /*0ed0*/  FADD.FTZ R213, -R226.reuse, R98 ;  /* 0x00000062e2d57221 */ /* 0x040fe40000010100 */
[----:B------:R-:W5:Y:S01]  /*0ee0*/  @P0 LDG.E.128 R56, desc[UR10][R88.64] ;  /* 0x0000000a58380981 */ /* 0x000f62000c1e1d00 */
[----:B------:R-:W-:-:S03]  /*0ef0*/  FADD.FTZ R206, -R226, R111 ;  /* 0x0000006fe2ce7221 */ /* 0x000fc60000010100 */
[----:B------:R1:W5:Y:S01]  /*0f00*/  @P0 LDG.E.128 R52, desc[UR10][R88.64+0x10] ;  /* 0x0000100a58340981 */ /* 0x000362000c1e1d00 */
[C---:B------:R-:W-:Y:S01]  /*0f10*/  FADD.FTZ R215, -R226.reuse, R97 ;  /* 0x00000061e2d77221 */ /* 0x040fe20000010100 */
[--C-:B------:R-:W-:Y:S02]  /*0f20*/  HADD2.F32 R214, -RZ, R92.reuse.H0_H0 ;  /* 0x2000005cffd67230 */ /* 0x100fe40000004100 */
[----:B------:R-:W3:Y:S01]  /*0f30*/  LDL R90, [R1+0x64] ;  /* 0x00006400015a7983 */ /* 0x000ee20000100800 */
[----:B------:R-:W-:Y:S02]  /*0f40*/  HADD2.F32 R210, -RZ, R92.H1_H1 ;  /* 0x3000005cffd27230 */ /* 0x000fe40000004100 */
[C---:B------:R-:W-:Y:S01]  /*0f50*/  FADD.FTZ R111, -R226.reuse, R119 ;  /* 0x00000077e26f7221 */ /* 0x040fe20000010100 */
[--C-:B------:R-:W-:Y:S02]  /*0f60*/  HADD2.F32 R209, -RZ, R93.reuse.H0_H0 ;  /* 0x2000005dffd17230 */ /* 0x100fe40000004100 */
[----:B------:R-:W-:Y:S01]  /*0f70*/  FADD.FTZ R99, -R226, R99 ;  /* 0x00000063e2637221 */ /* 0x000fe20000010100 */
[----:B------:R-:W-:-:S02]  /*0f80*/  HADD2.F32 R211, -RZ, R93.H1_H1 ;  /* 0x3000005dffd37230 */ /* 0x000fc40000004100 */
[----:B0-----:R-:W-:Y:S01]  /*0f90*/  FADD.FTZ R183, -R226, R103 ;  /* 0x00000067e2b77221 */ /* 0x001fe20000010100 */
[----:B-1----:R-:W-:-:S04]  /*0fa0*/  @P0 IMAD.WIDE.U32 R88, R195, 0x20, R218 ;  /* 0x00000020c3580825 */ /* 0x002fc800078e00da */
        /* <DEDUP_REMOVED lines=28> */
[----:B------:R-:W4:Y:S01]  /*1170*/  LDL R91, [R1+0x68] ;  /* 0x00006800015b7983 */ /* 0x000f220000100800 */
[----:B------:R-:W-:-:S03]  /*1180*/  FADD.FTZ R226, -R226, R135 ;  /* 0x00000087e2e27221 */ /* 0x000fc60000010100 */
[----:B------:R-:W4:Y:S01]  /*1190*/  LDL R135, [R1+0x54] ;  /* 0x0000540001877983 */ /* 0x000f220000100800 */
[----:B------:R-:W-:-:S03]  /*11a0*/  IMAD.WIDE.U32 R144, R195, 0x10, R144 ;  /* 0x00000010c3907825 */ /* 0x000fc600078e0090 */
[----:B------:R-:W4:Y:S04]  /*11b0*/  LDL R108, [R1+0x4c] ;  /* 0x00004c00016c7983 */ /* 0x000f280000100800 */
[----:B------:R-:W5:Y:S04]  /*11c0*/  @P0 LDG.E.128 R40, desc[UR10][R88.64] ;  /* 0x0000000a58280981 */ /* 0x000f68000c1e1d00 */
[----:B------:R0:W5:Y:S01]  /*11d0*/  @P0 LDG.E.128 R36, desc[UR10][R88.64+0x10] ;  /* 0x0000100a58240981 */ /* 0x000162000c1e1d00 */
[----:B------:R-:W-:-:S03]  /*11e0*/  HADD2.F32 R212, -RZ, R94.H0_H0 ;  /* 0x2000005effd47230 */ /* 0x000fc60000004100 */
[----:B------:R-:W4:Y:S01]  /*11f0*/  LDG.E.128 R144, desc[UR10][R144.64] ;  /* 0x0000000a90907981 */ /* 0x000f22000c1e1d00 */
[----:B------:R-:W-:Y:S02]  /*1200*/  HADD2.F32 R94, -RZ, R94.H1_H1 ;  /* 0x3000005eff5e7230 */ /* 0x000fe40000004100 */
[C---:B--2---:R-:W-:Y:S01]  /*1210*/  FMUL.FTZ R0, R199.reuse, R0 ;  /* 0x00000000c7007220 */ /* 0x044fe20000410000 */
[----:B------:R-:W-:Y:S01]  /*1220*/  FADD.FTZ R188, R210, R188 ;  /* 0x000000bcd2bc7221 */ /* 0x000fe20000010000 */
[----:B------:R-:W2:Y:S01]  /*1230*/  LDL R133, [R1+0x48] ;  /* 0x0000480001857983 */ /* 0x000ea20000100800 */
[----:B0-----:R-:W-:Y:S01]  /*1240*/  FMUL.FTZ R88, R199, R201 ;  /* 0x000000c9c7587220 */ /* 0x001fe20000410000 */
[--C-:B------:R-:W-:Y:S02]  /*1250*/  HADD2.F32 R207, -RZ, R107.reuse.H0_H0 ;  /* 0x2000006bffcf7230 */ /* 0x100fe40000004100 */
[----:B------:R-:W-:Y:S02]  /*1260*/  HADD2.F32 R208, -RZ, R107.H1_H1 ;  /* 0x3000006bffd07230 */ /* 0x000fe40000004100 */
[----:B------:R-:W-:Y:S01]  /*1270*/  FADD.FTZ R189, R214, R189 ;  /* 0x000000bdd6bd7221 */ /* 0x000fe20000010000 */
[----:B------:R-:W2:Y:S01]  /*1280*/  LDL R107, [R1+0x60] ;  /* 0x00006000016b7983 */ /* 0x000ea20000100800 */
[----:B------:R-:W-:-:S02]  /*1290*/  HADD2.F32 R132, -RZ, R139.H0_H0 ;  /* 0x2000008bff847230 */ /* 0x000fc40000004100 */
[----:B------:R-:W-:Y:S01]  /*12a0*/  HADD2.F32 R124, -RZ, R139.H1_H1 ;  /* 0x3000008bff7c7230 */ /* 0x000fe20000004100 */
[----:B------:R-:W2:Y:S01]  /*12b0*/  LDL R109, [R1+0x50] ;  /* 0x00005000016d7983 */ /* 0x000ea20000100800 */
[----:B------:R-:W-:-:S03]  /*12c0*/  FFMA.FTZ R193, R88, R210, R193 ;  /* 0x000000d258c17223 */ /* 0x000fc600000100c1 */
[----:B------:R-:W2:Y:S01]  /*12d0*/  LDL R139, [R1+0x5c] ;  /* 0x00005c00018b7983 */ /* 0x000ea20000100800 */
[--C-:B------:R-:W-:Y:S02]  /*12e0*/  HADD2.F32 R122, -RZ, R141.reuse.H0_H0 ;  /* 0x2000008dff7a7230 */ /* 0x100fe40000004100 */
[----:B------:R-:W-:Y:S01]  /*12f0*/  FFMA.FTZ R194, R0, R214, R194 ;  /* 0x000000d600c27223 */ /* 0x000fe200000100c2 */
[----:B------:R-:W-:Y:S02]  /*1300*/  HADD2.F32 R123, -RZ, R141.H1_H1 ;  /* 0x3000008dff7b7230 */ /* 0x000fe40000004100 */
[----:B------:R-:W-:Y:S01]  /*1310*/  FADD.FTZ R178, R94, R178 ;  /* 0x000000b25eb27221 */ /* 0x000fe20000010000 */
[----:B------:R-:W2:Y:S01]  /*1320*/  LDL R141, [R1+0x40] ;  /* 0x00004000018d7983 */ /* 0x000ea20000100800 */
[--C-:B------:R-:W-:Y:S02]  /*1330*/  HADD2.F32 R128, -RZ, R136.reuse.H0_H0 ;  /* 0x20000088ff807230 */ /* 0x100fe40000004100 */
[----:B------:R-:W-:-:S02]  /*1340*/  HADD2.F32 R130, -RZ, R136.H1_H1 ;  /* 0x30000088ff827230 */ /* 0x000fc40000004100 */
[--C-:B------:R-:W-:Y:S02]  /*1350*/  HADD2.F32 R136, -RZ, R138.reuse.H0_H0 ;  /* 0x2000008aff887230 */ /* 0x100fe40000004100 */
[----:B------:R-:W-:Y:S02]  /*1360*/  HADD2.F32 R134, -RZ, R138.H1_H1 ;  /* 0x3000008aff867230 */ /* 0x000fe40000004100 */
[----:B------:R-:W2:Y:S01]  /*1370*/  LDL R138, [R1+0x58] ;  /* 0x00005800018a7983 */ /* 0x000ea20000100800 */
[----:B---3--:R-:W-:Y:S01]  /*1380*/  FMUL.FTZ R90, R90, R210 ;  /* 0x000000d25a5a7220 */ /* 0x008fe20000410000 */
[----:B------:R-:W-:-:S04]  /*1390*/  FMUL.FTZ R210, R199, R215 ;  /* 0x000000d7c7d27220 */ /* 0x000fc80000410000 */
[----:B------:R-:W-:Y:S01]  /*13a0*/  FFMA.FTZ R179, R210, R94, R179 ;  /* 0x0000005ed2b37223 */ /* 0x000fe200000100b3 */
[----:B----4-:R-:W-:Y:S01]  /*13b0*/  FMUL.FTZ R91, R91, R214 ;  /* 0x000000d65b5b7220 */ /* 0x010fe20000410000 */
[----:B------:R-:W-:Y:S02]  /*13c0*/  FMUL.FTZ R214, R135, R94 ;  /* 0x0000005e87d67220 */ /* 0x000fe40000410000 */
[----:B------:R-:W3:Y:S01]  /*13d0*/  LDL R94, [R1+0x28] ;  /* 0x00002800015e7983 */ /* 0x000ee20000100800 */
[----:B------:R-:W-:Y:S01]  /*13e0*/  FMUL.FTZ R89, R199, R202 ;  /* 0x000000cac7597220 */ /* 0x000fe20000410000 */
[--C-:B------:R-:W-:Y:S02]  /*13f0*/  HADD2.F32 R216, -RZ, R95.reuse.H0_H0 ;  /* 0x2000005fffd87230 */ /* 0x100fe40000004100 */
[----:B------:R-:W-:Y:S02]  /*1400*/  HADD2.F32 R95, -RZ, R95.H1_H1 ;  /* 0x3000005fff5f7230 */ /* 0x000fe40000004100 */
[----:B------:R-:W-:Y:S01]  /*1410*/  FADD.FTZ R187, R209, R187 ;  /* 0x000000bbd1bb7221 */ /* 0x000fe20000010000 */
[----:B------:R-:W-:-:S04]  /*1420*/  @P0 IMAD.WIDE.U32 R184, R198, 0x20, R184 ;  /* 0x00000020c6b80825 */ /* 0x000fc800078e00b8 */
[----:B------:R-:W-:Y:S01]  /*1430*/  FFMA.FTZ R192, R89, R209, R192 ;  /* 0x000000d159c07223 */ /* 0x000fe200000100c0 */
[--C-:B------:R-:W-:Y:S01]  /*1440*/  HADD2.F32 R204, -RZ, R106.reuse.H0_H0 ;  /* 0x2000006affcc7230 */ /* 0x100fe20000004100 */
[----:B------:R-:W5:Y:S01]  /*1450*/  @P0 LDG.E.128 R64, desc[UR10][R184.64] ;  /* 0x0000000ab8400981 */ /* 0x000f62000c1e1d00 */
[----:B------:R-:W-:Y:S02]  /*1460*/  HADD2.F32 R205, -RZ, R106.H1_H1 ;  /* 0x3000006affcd7230 */ /* 0x000fe40000004100 */
[----:B------:R-:W-:Y:S01]  /*1470*/  FMUL.FTZ R106, R199, R203 ;  /* 0x000000cbc76a7220 */ /* 0x000fe20000410000 */
[--C-:B------:R-:W-:Y:S01]  /*1480*/  HADD2.F32 R125, -RZ, R142.reuse.H0_H0 ;  /* 0x2000008eff7d7230 */ /* 0x100fe20000004100 */
[----:B------:R0:W5:Y:S01]  /*1490*/  @P0 LDG.E.128 R60, desc[UR10][R184.64+0x10] ;  /* 0x0000100ab83c0981 */ /* 0x000162000c1e1d00 */
[----:B------:R-:W-:-:S03]  /*14a0*/  HADD2.F32 R127, -RZ, R142.H1_H1 ;  /* 0x3000008eff7f7230 */ /* 0x000fc60000004100 */
[----:B------:R-:W4:Y:S01]  /*14b0*/  LDL R142, [R1+0x44] ;  /* 0x00004400018e7983 */ /* 0x000f220000100800 */
[----:B------:R-:W-:Y:S02]  /*14c0*/  HADD2.F32 R182, -RZ, R104.H0_H0 ;  /* 0x20000068ffb67230 */ /* 0x000fe40000004100 */
[--C-:B------:R-:W-:Y:S02]  /*14d0*/  HADD2.F32 R120, -RZ, R140.reuse.H0_H0 ;  /* 0x2000008cff787230 */ /* 0x100fe40000004100 */
[----:B------:R-:W-:Y:S02]  /*14e0*/  HADD2.F32 R121, -RZ, R140.H1_H1 ;  /* 0x3000008cff797230 */ /* 0x000fe40000004100 */
[----:B------:R-:W-:Y:S01]  /*14f0*/  FADD.FTZ R186, R211, R186 ;  /* 0x000000bad3ba7221 */ /* 0x000fe20000010000 */
[----:B------:R-:W4:Y:S01]  /*1500*/  LDL R140, [R1+0x3c] ;  /* 0x00003c00018c7983 */ /* 0x000f220000100800 */
[----:B0-----:R-:W-:Y:S02]  /*1510*/  HADD2.F32 R184, -RZ, R104.H1_H1 ;  /* 0x30000068ffb87230 */ /* 0x001fe40000004100 */
[--C-:B------:R-:W-:Y:S01]  /*1520*/  HADD2.F32 R97, -RZ, R105.reuse.H1_H1 ;  /* 0x30000069ff617230 */ /* 0x100fe20000004100 */
[----:B------:R-:W4:Y:S01]  /*1530*/  LDL R135, [R1+0x30] ;  /* 0x0000300001877983 */ /* 0x000f220000100800 */
[----:B--2---:R-:W-:Y:S01]  /*1540*/  FMUL.FTZ R209, R107, R209 ;  /* 0x000000d16bd17220 */ /* 0x004fe20000410000 */
[C---:B------:R-:W-:Y:S01]  /*1550*/  FMUL.FTZ R107, R199.reuse, R217 ;  /* 0x000000d9c76b7220 */ /* 0x040fe20000410000 */
[----:B------:R-:W-:Y:S01]  /*1560*/  FMUL.FTZ R217, R108, R95 ;  /* 0x0000005f6cd97220 */ /* 0x000fe20000410000 */
[----:B------:R-:W-:Y:S01]  /*1570*/  FMUL.FTZ R108, R199, R92 ;  /* 0x0000005cc76c7220 */ /* 0x000fe20000410000 */
[----:B------:R-:W-:-:S02]  /*1580*/  HADD2.F32 R185, -RZ, R105.H0_H0 ;  /* 0x20000069ffb97230 */ /* 0x000fc40000004100 */
[----:B------:R-:W-:Y:S01]  /*1590*/  FFMA.FTZ R191, R106, R211, R191 ;  /* 0x000000d36abf7223 */ /* 0x000fe200000100bf */
[--C-:B------:R-:W-:Y:S02]  /*15a0*/  HADD2.F32 R104, -RZ, R146.reuse.H0_H0 ;  /* 0x20000092ff687230 */ /* 0x100fe40000004100 */
[----:B------:R-:W-:Y:S01]  /*15b0*/  FMUL.FTZ R215, R199, R99 ;  /* 0x00000063c7d77220 */ /* 0x000fe20000410000 */
[----:B------:R-:W-:Y:S02]  /*15c0*/  HADD2.F32 R105, -RZ, R146.H1_H1 ;  /* 0x30000092ff697230 */ /* 0x000fe40000004100 */
[----:B------:R-:W-:Y:S01]  /*15d0*/  FMUL.FTZ R211, R139, R211 ;  /* 0x000000d38bd37220 */ /* 0x000fe20000410000 */
[----:B------:R-:W-:Y:S01]  /*15e0*/  FMUL.FTZ R146, R199, R96 ;  /* 0x00000060c7927220 */ /* 0x000fe20000410000 */
[----:B------:R-:W2:Y:S01]  /*15f0*/  LDL R139, [R1+0x38] ;  /* 0x00003800018b7983 */ /* 0x000ea20000100800 */
[----:B------:R-:W-:Y:S01]  /*1600*/  FADD.FTZ R34, R182, R34 ;  /* 0x00000022b6227221 */ /* 0x000fe20000010000 */
[-C--:B------:R-:W-:Y:S01]  /*1610*/  FFMA.FTZ R2, R108, R182.reuse, R2 ;  /* 0x000000b66c027223 */ /* 0x080fe20000010002 */
[----:B------:R-:W-:Y:S01]  /*1620*/  FMUL.FTZ R182, R133, R182 ;  /* 0x000000b685b67220 */ /* 0x000fe20000410000 */
[----:B------:R-:W2:Y:S01]  /*1630*/  LDL R96, [R1+0x20] ;  /* 0x0000200001607983 */ /* 0x000ea20000100800 */
[----:B------:R-:W-:Y:S01]  /*1640*/  FADD.FTZ R174, R95, R174 ;  /* 0x000000ae5fae7221 */ /* 0x000fe20000010000 */
[----:B------:R-:W-:-:S02]  /*1650*/  FFMA.FTZ R175, R215, R95, R175 ;  /* 0x0000005fd7af7223 */ /* 0x000fc400000100af */
[----:B------:R-:W2:Y:S01]  /*1660*/  LDL R133, [R1+0x2c] ;  /* 0x00002c0001857983 */ /* 0x000ea20000100800 */
[----:B------:R-:W-:Y:S01]  /*1670*/  FADD.FTZ R148, R185, R148 ;  /* 0x00000094b9947221 */ /* 0x000fe20000010000 */
[-C--:B------:R-:W-:Y:S02]  /*1680*/  FFMA.FTZ R4, R146, R185.reuse, R4 ;  /* 0x000000b992047223 */ /* 0x080fe40000010004 */
[----:B------:R-:W2:Y:S01]  /*1690*/  LDL R95, [R1+0x14] ;  /* 0x00001400015f7983 */ /* 0x000ea20000100800 */
[----:B------:R-:W-:Y:S01]  /*16a0*/  FMUL.FTZ R185, R141, R185 ;  /* 0x000000b98db97220 */ /* 0x000fe20000410000 */
[----:B------:R-:W-:Y:S01]  /*16b0*/  FADD.FTZ R180, R212, R180 ;  /* 0x000000b4d4b47221 */ /* 0x000fe20000010000 */
[-C--:B------:R-:W-:Y:S01]  /*16c0*/  FFMA.FTZ R190, R107, R212.reuse, R190 ;  /* 0x000000d46bbe7223 */ /* 0x080fe200000100be */
[----:B------:R-:W-:Y:S01]  /*16d0*/  FMUL.FTZ R212, R138, R212 ;  /* 0x000000d48ad47220 */ /* 0x000fe20000410000 */
[----:B------:R-:W-:Y:S01]  /*16e0*/  FMUL.FTZ R213, R199, R213 ;  /* 0x000000d5c7d57220 */ /* 0x000fe20000410000 */
[----:B------:R-:W2:Y:S01]  /*16f0*/  LDL R138, [R1+0x34] ;  /* 0x00003400018a7983 */ /* 0x000ea20000100800 */
[----:B------:R-:W-:-:S02]  /*1700*/  FADD.FTZ R176, R216, R176 ;  /* 0x000000b0d8b07221 */ /* 0x000fc40000010000 */
[-C--:B------:R-:W-:Y:S01]  /*1710*/  FFMA.FTZ R177, R213, R216.reuse, R177 ;  /* 0x000000d8d5b17223 */ /* 0x080fe200000100b1 */
[----:B------:R-:W-:Y:S01]  /*1720*/  FMUL.FTZ R216, R109, R216 ;  /* 0x000000d86dd87220 */ /* 0x000fe20000410000 */
[----:B------:R-:W-:Y:S01]  /*1730*/  FMUL.FTZ R109, R199, R93 ;  /* 0x0000005dc76d7220 */ /* 0x000fe20000410000 */
[----:B------:R-:W2:Y:S04]  /*1740*/  LDL R92, [R1+0x18] ;  /* 0x00001800015c7983 */ /* 0x000ea80000100800 */
[----:B------:R-:W2:Y:S04]  /*1750*/  LDL R93, [R1+0x1c] ;  /* 0x00001c00015d7983 */ /* 0x000ea80000100800 */
[----:B------:R-:W2:Y:S01]  /*1760*/  LDL R99, [R1+0x24] ;  /* 0x0000240001637983 */ /* 0x000ea20000100800 */
[----:B---3--:R-:W-:-:S03]  /*1770*/  FMUL.FTZ R141, R94, R128 ;  /* 0x000000805e8d7220 */ /* 0x008fc60000410000 */
[----:B------:R-:W3:Y:S01]  /*1780*/  LDL R94, [R1+0x10] ;  /* 0x00001000015e7983 */ /* 0x000ee20000100800 */
[--C-:B------:R-:W-:Y:S02]  /*1790*/  HADD2.F32 R112, -RZ, R147.reuse.H0_H0 ;  /* 0x20000093ff707230 */ /* 0x100fe40000004100 */
[----:B------:R-:W-:Y:S01]  /*17a0*/  FMUL.FTZ R183, R199, R183 ;  /* 0x000000b7c7b77220 */ /* 0x000fe20000410000 */
[----:B------:R-:W-:Y:S02]  /*17b0*/  HADD2.F32 R113, -RZ, R147.H1_H1 ;  /* 0x30000093ff717230 */ /* 0x000fe40000004100 */
[----:B------:R-:W-:Y:S01]  /*17c0*/  FADD.FTZ R35, R184, R35 ;  /* 0x00000023b8237221 */ /* 0x000fe20000010000 */
[----:B------:R-:W-:Y:S01]  /*17d0*/  FFMA.FTZ R3, R109, R184, R3 ;  /* 0x000000b86d037223 */ /* 0x000fe20000010003 */
[----:B------:R-:W-:Y:S01]  /*17e0*/  FMUL.FTZ R203, R199, R218 ;  /* 0x000000dac7cb7220 */ /* 0x000fe20000410000 */
[----:B------:R-:W-:Y:S02]  /*17f0*/  HADD2.F32 R126, -RZ, R137.H0_H0 ;  /* 0x20000089ff7e7230 */ /* 0x000fe40000004100 */
[----:B------:R-:W-:Y:S01]  /*1800*/  FADD.FTZ R149, R97, R149 ;  /* 0x0000009561957221 */ /* 0x000fe20000010000 */
[----:B------:R-:W-:Y:S01]  /*1810*/  FFMA.FTZ R5, R183, R97, R5 ;  /* 0x00000061b7057223 */ /* 0x000fe20000010005 */
[----:B------:R-:W-:Y:S01]  /*1820*/  FADD.FTZ R152, R207, R152 ;  /* 0x00000098cf987221 */ /* 0x000fe20000010000 */
[----:B------:R-:W-:Y:S01]  /*1830*/  FMUL.FTZ R206, R199, R206 ;  /* 0x000000cec7ce7220 */ /* 0x000fe20000410000 */
[----:B------:R-:W-:Y:S01]  /*1840*/  FFMA.FTZ R8, R203, R207, R8 ;  /* 0x000000cfcb087223 */ /* 0x000fe20000010008 */
[----:B----4-:R-:W-:Y:S01]  /*1850*/  FMUL.FTZ R147, R142, R184 ;  /* 0x000000b88e937220 */ /* 0x010fe20000410000 */
[----:B------:R-:W-:Y:S01]  /*1860*/  FMUL.FTZ R184, R199, R220 ;  /* 0x000000dcc7b87220 */ /* 0x000fe20000410000 */
[----:B------:R-:W-:-:S03]  /*1870*/  FADD.FTZ R150, R204, R150 ;  /* 0x00000096cc967221 */ /* 0x000fc60000010000 */
[----:B------:R-:W-:Y:S01]  /*1880*/  FFMA.FTZ R6, R184, R204, R6 ;  /* 0x000000ccb8067223 */ /* 0x000fe20000010006 */
[----:B------:R-:W-:Y:S02]  /*1890*/  FMUL.FTZ R202, R140, R97 ;  /* 0x000000618cca7220 */ /* 0x000fe40000410000 */
[----:B------:R-:W4:Y:S01]  /*18a0*/  LDL R97, [R1+0xc] ;  /* 0x00000c0001617983 */ /* 0x000f220000100800 */
[----:B------:R-:W-:Y:S01]  /*18b0*/  FMUL.FTZ R207, R135, R207 ;  /* 0x000000cf87cf7220 */ /* 0x000fe20000410000 */
[----:B------:R-:W-:Y:S01]  /*18c0*/  FMUL.FTZ R135, R199, R117 ;  /* 0x00000075c7877220 */ /* 0x000fe20000410000 */
[----:B------:R-:W-:Y:S01]  /*18d0*/  FADD.FTZ R153, R208, R153 ;  /* 0x00000099d0997221 */ /* 0x000fe20000010000 */
[----:B------:R-:W-:Y:S01]  /*18e0*/  FFMA.FTZ R9, R206, R208, R9 ;  /* 0x000000d0ce097223 */ /* 0x000fe20000010009 */
[----:B------:R-:W-:Y:S01]  /*18f0*/  FADD.FTZ R159, R134, R159 ;  /* 0x0000009f869f7221 */ /* 0x000fe20000010000 */
[----:B------:R-:W-:Y:S01]  /*1900*/  FFMA.FTZ R15, R135, R134, R15 ;  /* 0x00000086870f7223 */ /* 0x000fe2000001000f */
[----:B--2---:R-:W-:Y:S01]  /*1910*/  FMUL.FTZ R204, R139, R204 ;  /* 0x000000cc8bcc7220 */ /* 0x004fe20000410000 */
[----:B------:R-:W-:-:S02]  /*1920*/  FMUL.FTZ R139, R96, R126 ;  /* 0x0000007e608b7220 */ /* 0x000fc40000410000 */
[----:B------:R-:W2:Y:S01]  /*1930*/  LDL R96, [R1+0x8] ;  /* 0x0000080001607983 */ /* 0x000ea20000100800 */
[----:B------:R-:W-:Y:S01]  /*1940*/  FMUL.FTZ R208, R133, R208 ;  /* 0x000000d085d07220 */ /* 0x000fe20000410000 */
[----:B------:R-:W-:Y:S01]  /*1950*/  FMUL.FTZ R133, R199, R118 ;  /* 0x00000076c7857220 */ /* 0x000fe20000410000 */
[----:B------:R-:W-:Y:S02]  /*1960*/  FMUL.FTZ R134, R95, R134 ;  /* 0x000000865f867220 */ /* 0x000fe40000410000 */
[----:B------:R-:W2:Y:S01]  /*1970*/  LDL R95, [R1+0x4] ;  /* 0x00000400015f7983 */ /* 0x000ea20000100800 */
[----:B------:R-:W-:Y:S01]  /*1980*/  FADD.FTZ R160, R132, R160 ;  /* 0x000000a084a07221 */ /* 0x000fe20000010000 */
[----:B------:R-:W-:Y:S01]  /*1990*/  FFMA.FTZ R16, R133, R132, R16 ;  /* 0x0000008485107223 */ /* 0x000fe20000010010 */
[----:B------:R-:W-:Y:S01]  /*19a0*/  FMUL.FTZ R201, R199, R219 ;  /* 0x000000dbc7c97220 */ /* 0x000fe20000410000 */
[----:B------:R-:W-:Y:S01]  /*19b0*/  FADD.FTZ R151, R205, R151 ;  /* 0x00000097cd977221 */ /* 0x000fe20000010000 */
[----:B------:R-:W-:-:S02]  /*19c0*/  HADD2.F32 R137, -RZ, R137.H1_H1 ;  /* 0x30000089ff897230 */ /* 0x000fc40000004100 */
[-C--:B------:R-:W-:Y:S01]  /*19d0*/  FFMA.FTZ R7, R201, R205.reuse, R7 ;  /* 0x000000cdc9077223 */ /* 0x080fe20000010007 */
[----:B------:R-:W-:Y:S01]  /*19e0*/  FMUL.FTZ R205, R138, R205 ;  /* 0x000000cd8acd7220 */ /* 0x000fe20000410000 */
[C---:B------:R-:W-:Y:S01]  /*19f0*/  FMUL.FTZ R142, R199.reuse, R115 ;  /* 0x00000073c78e7220 */ /* 0x040fe20000410000 */
[----:B------:R-:W-:Y:S01]  /*1a00*/  FMUL.FTZ R138, R199, R116 ;  /* 0x00000074c78a7220 */ /* 0x000fe20000410000 */
[----:B------:R-:W-:Y:S01]  /*1a10*/  FADD.FTZ R157, R137, R157 ;  /* 0x0000009d899d7221 */ /* 0x000fe20000010000 */
[----:B------:R-:W-:Y:S01]  /*1a20*/  FADD.FTZ R158, R136, R158 ;  /* 0x0000009e889e7221 */ /* 0x000fe20000010000 */
[-C--:B------:R-:W-:Y:S01]  /*1a30*/  FFMA.FTZ R13, R142, R137.reuse, R13 ;  /* 0x000000898e0d7223 */ /* 0x080fe2000001000d */
[-C--:B------:R-:W-:Y:S01]  /*1a40*/  FFMA.FTZ R14, R138, R136.reuse, R14 ;  /* 0x000000888a0e7223 */ /* 0x080fe2000001000e */
[----:B------:R-:W-:Y:S01]  /*1a50*/  FMUL.FTZ R137, R93, R137 ;  /* 0x000000895d897220 */ /* 0x000fe20000410000 */
[----:B------:R-:W-:Y:S01]  /*1a60*/  FMUL.FTZ R136, R92, R136 ;  /* 0x000000885c887220 */ /* 0x000fe20000410000 */
[----:B------:R-:W-:Y:S01]  /*1a70*/  FFMA.FTZ R93, R0, R91, RZ ;  /* 0x0000005b005d7223 */ /* 0x000fe200000100ff */
[----:B------:R-:W-:-:S03]  /*1a80*/  FADD.FTZ R92, RZ, R91 ;  /* 0x0000005bff5c7221 */ /* 0x000fc60000010000 */
[----:B------:R-:W-:Y:S01]  /*1a90*/  FFMA.FTZ R93, R88, R90, R93 ;  /* 0x0000005a585d7223 */ /* 0x000fe2000001005d */
[----:B------:R-:W-:-:S03]  /*1aa0*/  FADD.FTZ R92, R90, R92 ;  /* 0x0000005c5a5c7221 */ /* 0x000fc60000010000 */
[----:B------:R-:W-:Y:S01]  /*1ab0*/  FFMA.FTZ R93, R89, R209, R93 ;  /* 0x000000d1595d7223 */ /* 0x000fe2000001005d */
[----:B------:R-:W-:-:S03]  /*1ac0*/  FADD.FTZ R92, R209, R92 ;  /* 0x0000005cd15c7221 */ /* 0x000fc60000010000 */
[----:B------:R-:W-:Y:S01]  /*1ad0*/  FFMA.FTZ R93, R106, R211, R93 ;  /* 0x000000d36a5d7223 */ /* 0x000fe2000001005d */
[----:B------:R-:W-:Y:S01]  /*1ae0*/  FADD.FTZ R92, R211, R92 ;  /* 0x0000005cd35c7221 */ /* 0x000fe20000010000 */
[----:B---3--:R-:W-:Y:S02]  /*1af0*/  FMUL.FTZ R132, R94, R132 ;  /* 0x000000845e847220 */ /* 0x008fe40000410000 */
[----:B------:R-:W3:Y:S01]  /*1b00*/  LDL R94, [R1] ;  /* 0x00000000015e7983 */ /* 0x000ee20000100800 */
        /* <DEDUP_REMOVED lines=14> */
[--C-:B------:R-:W-:Y:S02]  /*1bf0*/  HADD2.F32 R129, -RZ, R143.reuse.H0_H0 ;  /* 0x2000008fff817230 */ /* 0x100fe40000004100 */
[----:B------:R-:W-:Y:S01]  /*1c00*/  FFMA.FTZ R93, R183, R202, R93 ;  /* 0x000000cab75d7223 */ /* 0x000fe2000001005d */
[----:B------:R-:W-:Y:S01]  /*1c10*/  FADD.FTZ R92, R202, R92 ;  /* 0x0000005cca5c7221 */ /* 0x000fe20000010000 */
[----:B------:R-:W-:Y:S02]  /*1c20*/  HADD2.F32 R131, -RZ, R143.H1_H1 ;  /* 0x3000008fff837230 */ /* 0x000fe40000004100 */
[----:B------:R-:W-:Y:S01]  /*1c30*/  FMUL.FTZ R143, R199, R114 ;  /* 0x00000072c78f7220 */ /* 0x000fe20000410000 */
[----:B------:R-:W-:Y:S01]  /*1c40*/  FFMA.FTZ R115, R184, R204, R93 ;  /* 0x000000ccb8737223 */ /* 0x000fe2000001005d */
[----:B------:R-:W-:-:S03]  /*1c50*/  FADD.FTZ R114, R204, R92 ;  /* 0x0000005ccc727221 */ /* 0x000fc60000010000 */
[----:B------:R-:W-:Y:S01]  /*1c60*/  FFMA.FTZ R115, R201, R205, R115 ;  /* 0x000000cdc9737223 */ /* 0x000fe20000010073 */
[----:B------:R-:W-:-:S03]  /*1c70*/  FADD.FTZ R114, R205, R114 ;  /* 0x00000072cd727221 */ /* 0x000fc60000010000 */
[----:B------:R-:W-:Y:S01]  /*1c80*/  FFMA.FTZ R115, R203, R207, R115 ;  /* 0x000000cfcb737223 */ /* 0x000fe20000010073 */
[----:B------:R-:W-:Y:S01]  /*1c90*/  FADD.FTZ R114, R207, R114 ;  /* 0x00000072cf727221 */ /* 0x000fe20000010000 */
[--C-:B------:R-:W-:Y:S02]  /*1ca0*/  HADD2.F32 R102, -RZ, R145.reuse.H0_H0 ;  /* 0x20000091ff667230 */ /* 0x100fe40000004100 */
[----:B------:R-:W-:Y:S02]  /*1cb0*/  HADD2.F32 R103, -RZ, R145.H1_H1 ;  /* 0x30000091ff677230 */ /* 0x000fe40000004100 */
[----:B------:R-:W-:Y:S01]  /*1cc0*/  FMUL.FTZ R145, R199, R98 ;  /* 0x00000062c7917220 */ /* 0x000fe20000410000 */
[----:B------:R-:W-:Y:S01]  /*1cd0*/  FFMA.FTZ R115, R206, R208, R115 ;  /* 0x000000d0ce737223 */ /* 0x000fe20000010073 */
[----:B------:R-:W-:Y:S01]  /*1ce0*/  FADD.FTZ R114, R208, R114 ;  /* 0x00000072d0727221 */ /* 0x000fe20000010000 */
[--C-:B------:R-:W-:Y:S02]  /*1cf0*/  HADD2.F32 R100, -RZ, R144.reuse.H0_H0 ;  /* 0x20000090ff647230 */ /* 0x100fe40000004100 */
[----:B------:R-:W-:Y:S01]  /*1d00*/  FMUL.FTZ R140, R99, R130 ;  /* 0x00000082638c7220 */ /* 0x000fe20000410000 */
[----:B------:R-:W-:-:S02]  /*1d10*/  HADD2.F32 R101, -RZ, R144.H1_H1 ;  /* 0x30000090ff657230 */ /* 0x000fc40000004100 */
        /* <DEDUP_REMOVED lines=13> */
[C---:B------:R-:W-:Y:S01]  /*1df0*/  FMUL.FTZ R116, R199.reuse, R228 ;  /* 0x000000e4c7747220 */ /* 0x040fe20000410000 */
[----:B------:R-:W-:Y:S01]  /*1e00*/  FMUL.FTZ R111, R199, R111 ;  /* 0x0000006fc76f7220 */ /* 0x000fe20000410000 */
[----:B----4-:R-:W-:Y:S01]  /*1e10*/  FMUL.FTZ R110, R97, R124 ;  /* 0x0000007c616e7220 */ /* 0x010fe20000410000 */
[----:B------:R-:W-:Y:S01]  /*1e20*/  FFMA.FTZ R115, R133, R132, R115 ;  /* 0x0000008485737223 */ /* 0x000fe20000010073 */
[----:B------:R-:W-:Y:S01]  /*1e30*/  FADD.FTZ R114, R132, R114 ;  /* 0x0000007284727221 */ /* 0x000fe20000010000 */
[----:B------:R-:W-:Y:S01]  /*1e40*/  FMUL.FTZ R117, R199, R227 ;  /* 0x000000e3c7757220 */ /* 0x000fe20000410000 */
[----:B------:R-:W-:Y:S01]  /*1e50*/  FADD.FTZ R162, R120, R162 ;  /* 0x000000a278a27221 */ /* 0x000fe20000010000 */
[-C--:B------:R-:W-:Y:S01]  /*1e60*/  FFMA.FTZ R18, R116, R120.reuse, R18 ;  /* 0x0000007874127223 */ /* 0x080fe20000010012 */
[----:B--2---:R-:W-:Y:S01]  /*1e70*/  FMUL.FTZ R120, R96, R120 ;  /* 0x0000007860787220 */ /* 0x004fe20000410000 */
[----:B------:R-:W-:Y:S01]  /*1e80*/  FFMA.FTZ R115, R111, R110, R115 ;  /* 0x0000006e6f737223 */ /* 0x000fe20000010073 */
[----:B------:R-:W-:Y:S01]  /*1e90*/  FADD.FTZ R114, R110, R114 ;  /* 0x000000726e727221 */ /* 0x000fe20000010000 */
[----:B------:R-:W-:Y:S01]  /*1ea0*/  FMUL.FTZ R118, R199, R221 ;  /* 0x000000ddc7767220 */ /* 0x000fe20000410000 */
[----:B------:R-:W-:Y:S01]  /*1eb0*/  FADD.FTZ R163, R121, R163 ;  /* 0x000000a379a37221 */ /* 0x000fe20000010000 */
[-C--:B------:R-:W-:Y:S01]  /*1ec0*/  FFMA.FTZ R19, R117, R121.reuse, R19 ;  /* 0x0000007975137223 */ /* 0x080fe20000010013 */
[----:B------:R-:W-:Y:S01]  /*1ed0*/  FMUL.FTZ R121, R95, R121 ;  /* 0x000000795f797220 */ /* 0x000fe20000410000 */
[----:B------:R-:W-:Y:S01]  /*1ee0*/  FFMA.FTZ R115, R116, R120, R115 ;  /* 0x0000007874737223 */ /* 0x000fe20000010073 */
[----:B------:R-:W-:Y:S01]  /*1ef0*/  FADD.FTZ R114, R120, R114 ;  /* 0x0000007278727221 */ /* 0x000fe20000010000 */
[----:B------:R-:W-:Y:S01]  /*1f00*/  FMUL.FTZ R119, R199, R119 ;  /* 0x00000077c7777220 */ /* 0x000fe20000410000 */
        /* <DEDUP_REMOVED lines=29> */
[C---:B------:R-:W-:Y:S01]  /*20e0*/  FMUL.FTZ R92, R199.reuse, R239 ;  /* 0x000000efc75c7220 */ /* 0x040fe20000410000 */
[-C--:B------:R-:W-:Y:S01]  /*20f0*/  FFMA.FTZ R25, R130, R131.reuse, R25 ;  /* 0x0000008382197223 */ /* 0x080fe20000010019 */
        /* <DEDUP_REMOVED lines=8> */
[C---:B------:R-:W-:Y:S01]  /*2180*/  FMUL.FTZ R95, R199.reuse, R236 ;  /* 0x000000ecc75f7220 */ /* 0x040fe20000410000 */
[----:B------:R-:W-:Y:S01]  /*2190*/  FADD.FTZ R168, R102, R168 ;  /* 0x000000a866a87221 */ /* 0x000fe20000010000 */
[----:B------:R-:W-:Y:S01]  /*21a0*/  FMUL.FTZ R96, R199, R235 ;  /* 0x000000ebc7607220 */ /* 0x000fe20000410000 */
[----:B------:R-:W-:Y:S01]  /*21b0*/  FADD.FTZ R169, R103, R169 ;  /* 0x000000a967a97221 */ /* 0x000fe20000010000 */
[-C--:B------:R-:W-:Y:S01]  /*21c0*/  FFMA.FTZ R29, R95, R103.reuse, R29 ;  /* 0x000000675f1d7223 */ /* 0x080fe2000001001d */
[----:B------:R-:W-:Y:S01]  /*21d0*/  FMUL.FTZ R103, R244, R103 ;  /* 0x00000067f4677220 */ /* 0x000fe20000410000 */
        /* <DEDUP_REMOVED lines=14> */
[----:B------:R-:W-:Y:S01]  /*22c0*/  UMOV UR4, 0xffffffff ;  /* 0xffffffff00047882 */ /* 0x000fe20000000000 */
[----:B------:R-:W-:Y:S01]  /*22d0*/  ISETP.NE.U32.AND P1, PT, RZ, UR14, PT ;  /* 0x0000000eff007c0c */ /* 0x000fe2000bf25070 */
[----:B------:R-:W-:-:S03]  /*22e0*/  FMUL.FTZ R113, R240, R113 ;  /* 0x00000071f0717220 */ /* 0x000fc60000410000 */
[----:B------:R-:W-:Y:S01]  /*22f0*/  ISETP.NE.AND.EX P1, PT, RZ, UR15, PT, P1 ;  /* 0x0000000fff007c0c */ /* 0x000fe2000bf25310 */
[----:B---3--:R-:W-:-:S04]  /*2300*/  FMUL.FTZ R122, R94, R122 ;  /* 0x0000007a5e7a7220 */ /* 0x008fc80000410000 */
        /* <DEDUP_REMOVED lines=14> */
[----:B------:R-:W-:Y:S01]  /*23f0*/  FADD.FTZ R114, R114, R100 ;  /* 0x0000006472727221 */ /* 0x000fe20000010000 */
[-C--:B------:R-:W-:Y:S01]  /*2400*/  FFMA.FTZ R28, R94, R102.reuse, R28 ;  /* 0x000000665e1c7223 */ /* 0x080fe2000001001c */
        /* <DEDUP_REMOVED lines=34> */
.L_x_4038:
        /* <DEDUP_REMOVED lines=43> */
.L_x_3988:
        /* <DEDUP_REMOVED lines=33> */
.L_x_3987:
        /* <DEDUP_REMOVED lines=32> */
.L_x_3990:
        /* <DEDUP_REMOVED lines=33> */
.L_x_3986:
        /* <DEDUP_REMOVED lines=37> */
.L_x_3992:
        /* <DEDUP_REMOVED lines=33> */
.L_x_3991:
        /* <DEDUP_REMOVED lines=32> */
.L_x_3993:
        /* <DEDUP_REMOVED lines=32> */
.L_x_3989:
        /* <DEDUP_REMOVED lines=50> */
.L_x_3996:
        /* <DEDUP_REMOVED lines=29> */
.L_x_3995:
        /* <DEDUP_REMOVED lines=34> */
.L_x_3998:
        /* <DEDUP_REMOVED lines=29> */
.L_x_3994:
        /* <DEDUP_REMOVED lines=35> */
.L_x_4000:
        /* <DEDUP_REMOVED lines=29> */
.L_x_3999:
        /* <DEDUP_REMOVED lines=19> */
[----:B------:R-:W-:Y:S01]  /*4570*/  F2FP.F16.F32.PACK_AB R91, R91, R88 ;  /* 0x000000585b5b723e */ /* 0x000fe200000000ff */
[C---:B------:R-:W-:Y:S01]  /*4580*/  FMUL.FTZ R88, R199.reuse, R182 ;  /* 0x000000b6c7587220 */ /* 0x040fe20000410000 */
[C---:B------:R-:W-:Y:S01]  /*4590*/  FMUL.FTZ R80, R199.reuse, R80 ;  /* 0x00000050c7507220 */ /* 0x040fe20000410000 */
[C---:B------:R-:W-:Y:S01]  /*45a0*/  FMUL.FTZ R90, R199.reuse, R204 ;  /* 0x000000ccc75a7220 */ /* 0x040fe20000410000 */
[C---:B------:R-:W-:Y:S01]  /*45b0*/  FMUL.FTZ R83, R199.reuse, R82 ;  /* 0x00000052c7537220 */ /* 0x040fe20000410000 */
[C---:B------:R-:W-:Y:S01]  /*45c0*/  FMUL.FTZ R89, R199.reuse, R202 ;  /* 0x000000cac7597220 */ /* 0x040fe20000410000 */
[----:B------:R-:W-:-:S03]  /*45d0*/  FMUL.FTZ R81, R199, R0 ;  /* 0x00000000c7517220 */ /* 0x000fc60000410000 */
        /* <DEDUP_REMOVED lines=8> */
.L_x_4001:
        /* <DEDUP_REMOVED lines=28> */
.L_x_3997:
        /* <DEDUP_REMOVED lines=36> */
[----:B0-----:R-:W-:Y:S02]  /*4a60*/  F2FP.F16.F32.PACK_AB R91, R87, R86 ;  /* 0x00000056575b723e */ /* 0x001fe400000000ff */
        /* <DEDUP_REMOVED lines=8> */
.L_x_4004:
        /* <DEDUP_REMOVED lines=27> */
[----:B------:R-:W-:Y:S01]  /*4ca0*/  F2FP.F16.F32.PACK_AB R88, R77, R76 ;  /* 0x0000004c4d58723e */ /* 0x000fe200000000ff */
[----:B------:R-:W-:Y:S06]  /*4cb0*/  BRA `(.L_x_4005) ;  /* 0x0000000800f47947 */ /* 0x000fec0003800000 */
.L_x_4003:
        /* <DEDUP_REMOVED lines=34> */
.L_x_4006:
        /* <DEDUP_REMOVED lines=29> */
.L_x_4002:
        /* <DEDUP_REMOVED lines=35> */
.L_x_4008:
        /* <DEDUP_REMOVED lines=27> */
[----:B------:R-:W-:Y:S01]  /*5490*/  F2FP.F16.F32.PACK_AB R88, R77, R76 ;  /* 0x0000004c4d58723e */ /* 0x000fe200000000ff */
[----:B------:R-:W-:Y:S06]  /*54a0*/  BRA `(.L_x_4005) ;  /* 0x0000000000f87947 */ /* 0x000fec0003800000 */
.L_x_4007:
        /* <DEDUP_REMOVED lines=34> */
.L_x_4009:
        /* <DEDUP_REMOVED lines=28> */
.L_x_4005:
        /* <DEDUP_REMOVED lines=45> */
.L_x_4012:
        /* <DEDUP_REMOVED lines=29> */
.L_x_4011:
[----:B------:R-:W-:Y:S05]  /*5d30*/  @!P2 BRA `(.L_x_4014) ;  /* 0x000000000084a947 */ /* 0x000fea0003800000 */
        /* <DEDUP_REMOVED lines=33> */
.L_x_4014:
        /* <DEDUP_REMOVED lines=29> */
.L_x_4010:
        /* <DEDUP_REMOVED lines=35> */
.L_x_4016:
        /* <DEDUP_REMOVED lines=29> */
.L_x_4015:
        /* <DEDUP_REMOVED lines=34> */
.L_x_4017:
        /* <DEDUP_REMOVED lines=28> */
.L_x_4013:
        /* <DEDUP_REMOVED lines=45> */
.L_x_4020:
        /* <DEDUP_REMOVED lines=29> */
.L_x_4019:
        /* <DEDUP_REMOVED lines=34> */
.L_x_4022:
        /* <DEDUP_REMOVED lines=29> */
.L_x_4018:
        /* <DEDUP_REMOVED lines=35> */
.L_x_4024:
        /* <DEDUP_REMOVED lines=29> */
.L_x_4023:
        /* <DEDUP_REMOVED lines=34> */
.L_x_4025:
        /* <DEDUP_REMOVED lines=28> */
.L_x_4021:
        /* <DEDUP_REMOVED lines=14> */
.L_x_3984:
        /* <DEDUP_REMOVED lines=80> */
.L_x_3983:
[----:B------:R-:W-:Y:S05]  /*7f50*/  BSYNC B0 ;  /* 0x0000000000007941 */ /* 0x000fea0003800000 */
.L_x_3982:
        /* <DEDUP_REMOVED lines=105> */
[----:B------:R0:W-:Y:S01]  /*85f0*/  STS.128 [R0+0x410], R4 ;  /* 0x0004100400007388 */ /* 0x0001e20000000c00 */
[----:B---3--:R-:W-:-:S03]  /*8600*/  FADD.FTZ R75, R34, R75 ;  /* 0x0000004b224b7221 */ /* 0x008fc60000010000 */
[----:B------:R-:W-:Y:S04]  /*8610*/  STS.128 [R0+0x800], R8 ;  /* 0x0008000800007388 */ /* 0x000fe80000000c00 */
[----:B------:R-:W-:Y:S04]  /*8620*/  STS.128 [R0+0x810], R12 ;  /* 0x0008100c00007388 */ /* 0x000fe80000000c00 */
[----:B------:R-:W-:Y:S04]  /*8630*/  STS.128 [R0+0xc00], R16 ;  /* 0x000c001000007388 */ /* 0x000fe80000000c00 */
[----:B------:R-:W-:Y:S01]  /*8640*/  STS.128 [R0+0xc10], R20 ;  /* 0x000c101400007388 */ /* 0x000fe20000000c00 */
[----:B0-----:R-:W-:-:S03]  /*8650*/  FADD.FTZ R7, R3, R74 ;  /* 0x0000004a03077221 */ /* 0x001fc60000010000 */
        /* <DEDUP_REMOVED lines=9> */
[----:B------:R-:W0:Y:S02]  /*86f0*/  LDS R36, [R32] ;  /* 0x0000000020247984 */ /* 0x000e240000000800 */
        /* <DEDUP_REMOVED lines=11> */
[----:B---3--:R-:W-:Y:S01]  /*87b0*/  FADD.FTZ R10, R4, R13 ;  /* 0x0000000d040a7221 */ /* 0x008fe20000010000 */
[----:B------:R-:W-:Y:S02]  /*87c0*/  SHF.L.U32 R4, R2, 0x2, RZ ;  /* 0x0000000202047819 */ /* 0x000fe400000006ff */
[----:B------:R-:W3:Y:S01]  /*87d0*/  LDS R13, [R32+0x1a00] ;  /* 0x001a0000200d7984 */ /* 0x000ee20000000800 */
[----:B----4-:R-:W-:Y:S01]  /*87e0*/  FADD.FTZ R37, RZ, R37 ;  /* 0x00000025ff257221 */ /* 0x010fe20000010000 */
[----:B0-----:R-:W-:Y:S02]  /*87f0*/  FADD.FTZ R36, RZ, R36 ;  /* 0x00000024ff247221 */ /* 0x001fe40000010000 */
[----:B------:R-:W-:Y:S01]  /*8800*/  LDS R15, [R32+0x1c00] ;  /* 0x001c0000200f7984 */ /* 0x000fe20000000800 */
[----:B-----5:R-:W-:-:S03]  /*8810*/  FADD.FTZ R6, R37, R6 ;  /* 0x0000000625067221 */ /* 0x020fc60000010000 */
[----:B------:R-:W0:Y:S01]  /*8820*/  LDS R9, [R32+0xc00] ;  /* 0x000c000020097984 */ /* 0x000e220000000800 */
[----:B------:R-:W-:-:S03]  /*8830*/  FADD.FTZ R5, R36, R5 ;  /* 0x0000000524057221 */ /* 0x000fc60000010000 */
[----:B------:R-:W4:Y:S01]  /*8840*/  LDS R23, [R32+0x2e00] ;  /* 0x002e000020177984 */ /* 0x000f220000000800 */
[----:B------:R-:W-:-:S03]  /*8850*/  FADD.FTZ R11, R6, R11 ;  /* 0x0000000b060b7221 */ /* 0x000fc60000010000 */
[----:B------:R-:W-:Y:S01]  /*8860*/  LDS R17, [R32+0x1e00] ;  /* 0x001e000020117984 */ /* 0x000fe20000000800 */
[----:B------:R-:W-:-:S03]  /*8870*/  FADD.FTZ R5, R5, R8 ;  /* 0x0000000805057221 */ /* 0x000fc60000010000 */
[----:B------:R-:W5:Y:S01]  /*8880*/  LDS R6, [R32+0x800] ;  /* 0x0008000020067984 */ /* 0x000f620000000800 */
[----:B------:R-:W-:-:S03]  /*8890*/  FADD.FTZ R45, R10, R19 ;  /* 0x000000130a2d7221 */ /* 0x000fc60000010000 */
[----:B------:R-:W5:Y:S01]  /*88a0*/  LDS R8, [R32+0xa00] ;  /* 0x000a000020087984 */ /* 0x000f620000000800 */
[----:B------:R-:W-:-:S03]  /*88b0*/  FADD.FTZ R39, R11, R14 ;  /* 0x0000000e0b277221 */ /* 0x000fc60000010000 */
        /* <DEDUP_REMOVED lines=12> */
[----:B------:R-:W-:-:S02]  /*8980*/  IADD3.X R3, PT, PT, R5, UR23, RZ, P0, !PT ;  /* 0x0000001705037c10 */ /* 0x000fc400087fe4ff */
[----:B------:R-:W-:Y:S01]  /*8990*/  IADD3.X R5, PT, PT, R5, UR21, RZ, P1, !PT ;  /* 0x0000001505057c10 */ /* 0x000fe20008ffe4ff */
[----:B------:R-:W3:Y:S01]  /*89a0*/  LDS R27, [R32+0x3200] ;  /* 0x00320000201b7984 */ /* 0x000ee20000000800 */
[----:B0-----:R-:W-:-:S03]  /*89b0*/  FADD.FTZ R9, RZ, R9 ;  /* 0x00000009ff097221 */ /* 0x001fc60000010000 */
[----:B------:R-:W0:Y:S01]  /*89c0*/  LDS R19, [R32+0x2200] ;  /* 0x0022000020137984 */ /* 0x000e220000000800 */
[----:B----4-:R-:W-:-:S03]  /*89d0*/  FADD.FTZ R0, R0, R23 ;  /* 0x0000001700007221 */ /* 0x010fc60000010000 */
[----:B------:R-:W4:Y:S04]  /*89e0*/  LDS R12, [R32+0x1200] ;  /* 0x00120000200c7984 */ /* 0x000f280000000800 */
[----:B------:R-:W4:Y:S01]  /*89f0*/  LDS R49, [R32+0x4400] ;  /* 0x0044000020317984 */ /* 0x000f220000000800 */
[----:B-----5:R-:W-:-:S03]  /*8a00*/  FADD.FTZ R6, RZ, R6 ;  /* 0x00000006ff067221 */ /* 0x020fc60000010000 */
[----:B------:R-:W5:Y:S01]  /*8a10*/  LDS R18, [R32+0x3400] ;  /* 0x0034000020127984 */ /* 0x000f620000000800 */
[----:B------:R-:W-:Y:S01]  /*8a20*/  FADD.FTZ R8, RZ, R8 ;  /* 0x00000008ff087221 */ /* 0x000fe20000010000 */
[----:B------:R-:W-:Y:S02]  /*8a30*/  FADD.FTZ R6, R6, R15 ;  /* 0x0000000f06067221 */ /* 0x000fe40000010000 */
[----:B------:R-:W5:Y:S01]  /*8a40*/  LDS R16, [R32+0x2400] ;  /* 0x0024000020107984 */ /* 0x000f620000000800 */
[----:B------:R-:W-:Y:S01]  /*8a50*/  FADD.FTZ R8, R8, R17 ;  /* 0x0000001108087221 */ /* 0x000fe20000010000 */
[----:B------:R-:W-:Y:S02]  /*8a60*/  FADD.FTZ R10, RZ, R10 ;  /* 0x0000000aff0a7221 */ /* 0x000fe40000010000 */
[----:B------:R-:W5:Y:S01]  /*8a70*/  LDS R51, [R32+0x4600] ;  /* 0x0046000020337984 */ /* 0x000f620000000800 */
        /* <DEDUP_REMOVED lines=8> */
[----:B------:R-:W-:-:S03]  /*8b00*/  FADD.FTZ R8, R8, R27 ;  /* 0x0000001b08087221 */ /* 0x000fc60000010000 */
[----:B------:R-:W3:Y:S01]  /*8b10*/  LDS R53, [R32+0x4a00] ;  /* 0x004a000020357984 */ /* 0x000ee20000000800 */
[----:B0-----:R-:W-:-:S03]  /*8b20*/  FADD.FTZ R10, R10, R19 ;  /* 0x000000130a0a7221 */ /* 0x001fc60000010000 */
[----:B------:R-:W0:Y:S01]  /*8b30*/  LDS R31, [R32+0x3a00] ;  /* 0x003a0000201f7984 */ /* 0x000e220000000800 */
[----:B----4-:R-:W-:-:S03]  /*8b40*/  FADD.FTZ R12, RZ, R12 ;  /* 0x0000000cff0c7221 */ /* 0x010fc60000010000 */
[----:B------:R-:W4:Y:S01]  /*8b50*/  LDS R24, [R32+0x4c00] ;  /* 0x004c000020187984 */ /* 0x000f220000000800 */
[----:B------:R-:W-:-:S03]  /*8b60*/  FADD.FTZ R49, R6, R49 ;  /* 0x0000003106317221 */ /* 0x000fc60000010000 */
[----:B------:R-:W4:Y:S01]  /*8b70*/  LDS R13, [R32+0x4e00] ;  /* 0x004e0000200d7984 */ /* 0x000f220000000800 */
[----:B-----5:R-:W-:-:S03]  /*8b80*/  FADD.FTZ R9, R9, R18 ;  /* 0x0000001209097221 */ /* 0x020fc60000010000 */
        /* <DEDUP_REMOVED lines=31> */
.L_x_3985:
        /* <DEDUP_REMOVED lines=8> */
.L_x_4028:
[----:B------:R-:W-:Y:S05]  /*8e00*/  BSYNC B2 ;  /* 0x0000000000027941 */ /* 0x000fea0003800000 */
.L_x_4027:
        /* <DEDUP_REMOVED lines=8> */
.L_x_4029:
[----:B------:R-:W-:Y:S01]  /*8e90*/  HFMA2 R221, -RZ, RZ, 0, 1.1920928955078125e-07 ;  /* 0x00000002ffdd7431 */ /* 0x000fe200000001ff */
[----:B------:R-:W-:Y:S01]  /*8ea0*/  MOV R226, R114 ;  /* 0x0000007200e27202 */ /* 0x000fe20000000f00 */
[----:B------:R-:W-:-:S07]  /*8eb0*/  FADD.FTZ R115, R115, R227 ;  /* 0x000000e373737221 */ /* 0x000fce0000010000 */
[----:B------:R-:W-:Y:S05]  /*8ec0*/  WARPSYNC.COLLECTIVE R219, `(.L_x_4030) ;  /* 0x00000000db087348 */ /* 0x000fea0003c00000 */
[----:B------:R0:W1:Y:S02]  /*8ed0*/  SHFL.BFLY P3, R227, R226, R221, R220 ;  /* 0x0c0000dde2e37389 */ /* 0x00006400000600dc */
[----:B01----:R-:W-:Y:S05]  /*8ee0*/  ENDCOLLECTIVE ;  /* 0x000000000000791b */ /* 0x003fea0003800000 */
.L_x_4030:
[----:B------:R-:W-:Y:S01]  /*8ef0*/  MOV R226, R115 ;  /* 0x0000007300e27202 */ /* 0x000fe20000000f00 */
[----:B------:R-:W-:-:S07]  /*8f00*/  FADD.FTZ R114, R114, R227 ;  /* 0x000000e372727221 */ /* 0x000fce0000010000 */
[----:B------:R-:W-:Y:S05]  /*8f10*/  WARPSYNC.COLLECTIVE R219, `(.L_x_4031) ;  /* 0x00000000db087348 */ /* 0x000fea0003c00000 */
[----:B------:R0:W1:Y:S02]  /*8f20*/  SHFL.BFLY P3, R227, R226, R221, R220 ;  /* 0x0c0000dde2e37389 */ /* 0x00006400000600dc */
[----:B01----:R-:W-:Y:S05]  /*8f30*/  ENDCOLLECTIVE ;  /* 0x000000000000791b */ /* 0x003fea0003800000 */
.L_x_4031:
[----:B------:R-:W-:Y:S01]  /*8f40*/  HFMA2 R221, -RZ, RZ, 0, 2.384185791015625e-07 ;  /* 0x00000004ffdd7431 */ /* 0x000fe200000001ff */
[----:B------:R-:W-:Y:S01]  /*8f50*/  MOV R226, R114 ;  /* 0x0000007200e27202 */ /* 0x000fe20000000f00 */
[----:B------:R-:W-:-:S07]  /*8f60*/  FADD.FTZ R115, R115, R227 ;  /* 0x000000e373737221 */ /* 0x000fce0000010000 */
[----:B------:R-:W-:Y:S05]  /*8f70*/  WARPSYNC.COLLECTIVE R219, `(.L_x_4032) ;  /* 0x00000000db087348 */ /* 0x000fea0003c00000 */
[----:B------:R0:W1:Y:S02]  /*8f80*/  SHFL.BFLY P3, R227, R226, R221, R220 ;  /* 0x0c0000dde2e37389 */ /* 0x00006400000600dc */
[----:B01----:R-:W-:Y:S05]  /*8f90*/  ENDCOLLECTIVE ;  /* 0x000000000000791b */ /* 0x003fea0003800000 */
.L_x_4032:
[----:B------:R-:W-:Y:S01]  /*8fa0*/  MOV R226, R115 ;  /* 0x0000007300e27202 */ /* 0x000fe20000000f00 */
[----:B------:R-:W-:-:S07]  /*8fb0*/  FADD.FTZ R114, R114, R227 ;  /* 0x000000e372727221 */ /* 0x000fce0000010000 */
[----:B------:R-:W-:Y:S05]  /*8fc0*/  WARPSYNC.COLLECTIVE R219, `(.L_x_4033) ;  /* 0x00000000db087348 */ /* 0x000fea0003c00000 */
[----:B------:R0:W1:Y:S02]  /*8fd0*/  SHFL.BFLY P3, R227, R226, R221, R220 ;  /* 0x0c0000dde2e37389 */ /* 0x00006400000600dc */
[----:B01----:R-:W-:Y:S05]  /*8fe0*/  ENDCOLLECTIVE ;  /* 0x000000000000791b */ /* 0x003fea0003800000 */
.L_x_4033:
[----:B------:R-:W-:Y:S01]  /*8ff0*/  HFMA2 R221, -RZ, RZ, 0, 4.76837158203125e-07 ;  /* 0x00000008ffdd7431 */ /* 0x000fe200000001ff */
[----:B------:R-:W-:Y:S01]  /*9000*/  MOV R226, R114 ;  /* 0x0000007200e27202 */ /* 0x000fe20000000f00 */
[----:B------:R-:W-:-:S07]  /*9010*/  FADD.FTZ R115, R115, R227 ;  /* 0x000000e373737221 */ /* 0x000fce0000010000 */
[----:B------:R-:W-:Y:S05]  /*9020*/  WARPSYNC.COLLECTIVE R219, `(.L_x_4034) ;  /* 0x00000000db087348 */ /* 0x000fea0003c00000 */
[----:B------:R0:W1:Y:S02]  /*9030*/  SHFL.BFLY P3, R227, R226, R221, R220 ;  /* 0x0c0000dde2e37389 */ /* 0x00006400000600dc */
[----:B01----:R-:W-:Y:S05]  /*9040*/  ENDCOLLECTIVE ;  /* 0x000000000000791b */ /* 0x003fea0003800000 */
.L_x_4034:
[----:B------:R-:W-:Y:S01]  /*9050*/  MOV R226, R115 ;  /* 0x0000007300e27202 */ /* 0x000fe20000000f00 */
[----:B------:R-:W-:-:S07]  /*9060*/  FADD.FTZ R114, R114, R227 ;  /* 0x000000e372727221 */ /* 0x000fce0000010000 */
[----:B------:R-:W-:Y:S05]  /*9070*/  WARPSYNC.COLLECTIVE R219, `(.L_x_4035) ;  /* 0x00000000db087348 */ /* 0x000fea0003c00000 */
[----:B------:R0:W1:Y:S02]  /*9080*/  SHFL.BFLY P3, R227, R226, R221, R220 ;  /* 0x0c0000dde2e37389 */ /* 0x00006400000600dc */
[----:B01----:R-:W-:Y:S05]  /*9090*/  ENDCOLLECTIVE ;  /* 0x000000000000791b */ /* 0x003fea0003800000 */
.L_x_4035:
[----:B------:R-:W-:Y:S01]  /*90a0*/  HFMA2 R221, -RZ, RZ, 0, 9.5367431640625e-07 ;  /* 0x00000010ffdd7431 */ /* 0x000fe200000001ff */
[----:B------:R-:W-:Y:S01]  /*90b0*/  MOV R226, R114 ;  /* 0x0000007200e27202 */ /* 0x000fe20000000f00 */
[----:B------:R-:W-:-:S07]  /*90c0*/  FADD.FTZ R115, R115, R227 ;  /* 0x000000e373737221 */ /* 0x000fce0000010000 */
[----:B------:R-:W-:Y:S05]  /*90d0*/  WARPSYNC.COLLECTIVE R219, `(.L_x_4036) ;  /* 0x00000000db087348 */ /* 0x000fea0003c00000 */
[----:B------:R0:W1:Y:S02]  /*90e0*/  SHFL.BFLY P3, R227, R226, R221, R220 ;  /* 0x0c0000dde2e37389 */ /* 0x00006400000600dc */
[----:B01----:R-:W-:Y:S05]  /*90f0*/  ENDCOLLECTIVE ;  /* 0x000000000000791b */ /* 0x003fea0003800000 */
.L_x_4036:
[----:B------:R-:W-:Y:S02]  /*9100*/  MOV R226, R115 ;  /* 0x0000007300e27202 */ /* 0x000fe40000000f00 */
[----:B------:R-:W-:-:S07]  /*9110*/  MOV R218, R227 ;  /* 0x000000e300da7202 */ /* 0x000fce0000000f00 */
[----:B------:R-:W-:Y:S05]  /*9120*/  WARPSYNC.COLLECTIVE R219, `(.L_x_4037) ;  /* 0x00000000db087348 */ /* 0x000fea0003c00000 */
[----:B------:R0:W1:Y:S02]  /*9130*/  SHFL.BFLY P3, R227, R226, R221, R220 ;  /* 0x0c0000dde2e37389 */ /* 0x00006400000600dc */
[----:B01----:R-:W-:Y:S05]  /*9140*/  ENDCOLLECTIVE ;  /* 0x000000000000791b */ /* 0x003fea0003800000 */
.L_x_4037:
[----:B------:R-:W-:Y:S01]  /*9150*/  MOV R219, R227 ;  /* 0x000000e300db7202 */ /* 0x000fe20000000f00 */
[----:B------:R-:W-:Y:S06]  /*9160*/  BRA `(.L_x_4038) ;  /* 0xffffff9400307947 */ /* 0x000fec000383ffff */
.L_x_4039:
        /* <DEDUP_REMOVED lines=9> */
.L_x_7141:


//--------------------- .text._ZN10layer_norm31ln_parallel_residual_bwd_kernelINS_13Kernel_traitsI6__halfS2_fS2_fjLj1280ELj1ELj4ELj1ELj16ENS_18Kernel_traits_baseILj1280ES2_S2_fS2_fjLj128EEEEELb1ELb0ELb0EEEvNS_9BwdParamsE --------------------------
	.section	.text._ZN10layer_norm31ln_parallel_residual_bwd_kernelINS_13Kernel_traitsI6__halfS2_fS2_fjLj1280ELj1ELj4ELj1ELj16ENS_18Kernel_traits_baseILj1280ES2_S2_fS2_fjLj128EEEEELb1ELb0ELb0EEEvNS_9BwdParamsE,"ax",@progbits
	.align	128
        .global         _ZN10layer_norm31ln_parallel_residual_bwd_kernelINS_13Kernel_traitsI6__halfS2_fS2_fjLj1280ELj1ELj4ELj1ELj16ENS_18Kernel_traits_baseILj1280ES2_S2_fS2_fjLj128EEEEELb1ELb0ELb0EEEvNS_9BwdParamsE
        .type           _ZN10layer_norm31ln_parallel_residual_bwd_kernelINS_13Kernel_traitsI6__halfS2_fS2_fjLj1280ELj1ELj4ELj1ELj16ENS_18Kernel_traits_baseILj1280ES2_S2_fS2_fjLj128EEEEELb1ELb0ELb0EEEvNS_9BwdParamsE,@function
        .size           _ZN10layer_norm31ln_parallel_residual_bwd_kernelINS_13Kernel_traitsI6__halfS2_fS2_fjLj1280ELj1ELj4ELj1ELj16ENS_18Kernel_traits_baseILj1280ES2_S2_fS2_fjLj128EEEEELb1ELb0ELb0EEEvNS_9BwdParamsE,(.L_x_7142 - _ZN10layer_norm31ln_parallel_residual_bwd_kernelINS_13Kernel_traitsI6__halfS2_fS2_fjLj1280ELj1ELj4ELj1ELj16ENS_18Kernel_traits_baseILj1280ES2_S2_fS2_fjLj128EEEEELb1ELb0ELb0EEEvNS_9BwdParamsE)
        .other          _ZN10layer_norm31ln_parallel_residual_bwd_kernelINS_13Kernel_traitsI6__halfS2_fS2_fjLj1280ELj1ELj4ELj1ELj16ENS_18Kernel_traits_baseILj1280ES2_S2_fS2_fjLj128EEEEELb1ELb0ELb0EEEvNS_9BwdParamsE,@"STO_CUDA_ENTRY STV_DEFAULT"
_ZN10layer_norm31ln_parallel_residual_bwd_kernelINS_13Kernel_traitsI6__halfS2_fS2_fjLj1280ELj1ELj4ELj1ELj16ENS_18Kernel_traits_baseILj1280ES2_S2_fS2_fjLj128EEEEELb1ELb0ELb0EEEvNS_9BwdParamsE:
.text._ZN10layer_norm31ln_parallel_residual_bwd_kernelINS_13Kernel_traitsI6__halfS2_fS2_fjLj1280ELj1ELj4ELj1ELj16ENS_18Kernel_traits_baseILj1280ES2_S2_fS2_fjLj128EEEEELb1ELb0ELb0EEEvNS_9BwdParamsE:
        /* <DEDUP_REMOVED lines=234> */
[----:B------:R-:W-:Y:S02]  /*0ea0*/  PLOP3.LUT P4, PT, PT, PT, UP0, 0x80, 0x8 ;  /* 0x000000000008781c */ /* 0x000fe40003f8f008 */
        /* <DEDUP_REMOVED lines=119> */
.L_x_4103:
        /* <DEDUP_REMOVED lines=23> */
[----:B------:R-:W1:Y:S08]  /*1790*/  LDC.64 R116, c[0x0][0x430] ;  /* 0x00010c00ff747b82 */ /* 0x000e700000000a00 */
[----:B------:R-:W2:Y:S08]  /*17a0*/  LDC.64 R120, c[0x0][0x428] ;  /* 0x00010a00ff787b82 */ /* 0x000eb00000000a00 */
[----:B------:R-:W3:Y:S01]  /*17b0*/  LDC.64 R124, c[0x0][0x3a8] ;  /* 0x0000ea00ff7c7b82 */ /* 0x000ee20000000a00 */
[----:B------:R-:W-:Y:S01]  /*17c0*/  ISETP.NE.U32.AND P3, PT, RZ, UR10, PT ;  /* 0x0000000aff007c0c */ /* 0x000fe2000bf65070 */
[----:B------:R-:W4:Y:S01]  /*17d0*/  LDL.LU R31, [R1] ;  /* 0x00000000011f7983 */ /* 0x000f220000300800 */
[----:B-1----:R-:W-:-:S04]  /*17e0*/  IMAD.WIDE.U32 R116, R2, 0x10, R116 ;  /* 0x0000001002747825 */ /* 0x002fc800078e0074 */
[C---:B--2---:R-:W-:Y:S02]  /*17f0*/  IMAD.WIDE.U32 R120, R2.reuse, 0x10, R120 ;  /* 0x0000001002787825 */ /* 0x044fe400078e0078 */
[----:B------:R-:W2:Y:S02]  /*1800*/  LDG.E.128 R116, desc[UR8][R116.64] ;  /* 0x0000000874747981 */ /* 0x000ea4000c1e1d00 */
[----:B---3--:R-:W-:Y:S02]  /*1810*/  IMAD.WIDE.U32 R124, R2, 0x20, R124 ;  /* 0x00000020027c7825 */ /* 0x008fe400078e007c */
[----:B------:R-:W3:Y:S04]  /*1820*/  LDG.E.128 R120, desc[UR8][R120.64] ;  /* 0x0000000878787981 */ /* 0x000ee8000c1e1d00 */
[----:B------:R-:W4:Y:S01]  /*1830*/  LDG.E.128 R128, desc[UR8][R124.64] ;  /* 0x000000087c807981 */ /* 0x000f22000c1e1d00 */
[----:B------:R-:W-:-:S02]  /*1840*/  ISETP.NE.AND.EX P3, PT, RZ, UR11, PT, P3 ;  /* 0x0000000bff007c0c */ /* 0x000fc4000bf65330 */
[----:B------:R-:W-:Y:S01]  /*1850*/  ISETP.NE.U32.AND P0, PT, RZ, UR24, PT ;  /* 0x00000018ff007c0c */ /* 0x000fe2000bf05070 */
[----:B------:R-:W4:Y:S03]  /*1860*/  LDL.LU R20, [R1+0xa4] ;  /* 0x0000a40001147983 */ /* 0x000f260000300800 */
[----:B------:R-:W-:Y:S01]  /*1870*/  ISETP.NE.AND.EX P0, PT, RZ, UR25, PT, P0 ;  /* 0x00000019ff007c0c */ /* 0x000fe2000bf05300 */
[----:B------:R-:W4:Y:S01]  /*1880*/  LDL.LU R202, [R1+0x148] ;  /* 0x0001480001ca7983 */ /* 0x000f220000300800 */
[----:B------:R-:W-:Y:S02]  /*1890*/  HADD2.F32 R9, -RZ, R208.H0_H0 ;  /* 0x200000d0ff097230 */ /* 0x000fe40000004100 */
[----:B------:R-:W-:Y:S01]  /*18a0*/  HADD2.F32 R19, -RZ, R212.H0_H0 ;  /* 0x200000d4ff137230 */ /* 0x000fe20000004100 */
[----:B------:R-:W4:Y:S02]  /*18b0*/  LDG.E.128 R124, desc[UR8][R124.64+0x10] ;  /* 0x000010087c7c7981 */ /* 0x000f24000c1e1d00 */
[----:B------:R-:W1:Y:S08]  /*18c0*/  @P3 LDC.64 R132, c[0x0][0x3b8] ;  /* 0x0000ee00ff843b82 */ /* 0x000e700000000a00 */
[----:B------:R-:W0:Y:S01]  /*18d0*/  @P0 LDC.64 R200, c[0x0][0x438] ;  /* 0x00010e00ffc80b82 */ /* 0x000e220000000a00 */
[----:B-1----:R-:W-:-:S05]  /*18e0*/  @P3 IMAD.WIDE.U32 R132, R2, 0x8, R132 ;  /* 0x0000000802843825 */ /* 0x002fca00078e0084 */
[----:B------:R0:W5:Y:S02]  /*18f0*/  @P3 LDG.E.64 R134, desc[UR8][R132.64] ;  /* 0x0000000884863981 */ /* 0x000164000c1e1b00 */
[C---:B0-----:R-:W-:Y:S02]  /*1900*/  @P0 IMAD.WIDE.U32 R132, R2.reuse, 0x20, R200 ;  /* 0x0000002002840825 */ /* 0x041fe400078e00c8 */
[----:B------:R-:W0:Y:S03]  /*1910*/  LDC.64 R200, c[0x0][0x3b0] ;  /* 0x0000ec00ffc87b82 */ /* 0x000e260000000a00 */
[----:B------:R-:W5:Y:S04]  /*1920*/  @P0 LDG.E.128 R76, desc[UR8][R132.64] ;  /* 0x00000008844c0981 */ /* 0x000f68000c1e1d00 */
[----:B------:R0:W5:Y:S02]  /*1930*/  @P0 LDG.E.128 R80, desc[UR8][R132.64+0x10] ;  /* 0x0000100884500981 */ /* 0x000164000c1e1d00 */
[----:B0-----:R-:W-:-:S02]  /*1940*/  IMAD.WIDE.U32 R132, R2, 0x8, R200 ;  /* 0x0000000802847825 */ /* 0x001fc400078e00c8 */
        /* <DEDUP_REMOVED lines=11> */
[----:B------:R-:W5:Y:S01]  /*1a00*/  LDG.E.64 R132, desc[UR8][R132.64] ;  /* 0x0000000884847981 */ /* 0x000f62000c1e1b00 */
[----:B--2---:R-:W-:-:S05]  /*1a10*/  HADD2.F32 R10, -RZ, R116.H0_H0 ;  /* 0x20000074ff0a7230 */ /* 0x004fca0000004100 */
[----:B------:R-:W-:Y:S01]  /*1a20*/  FMUL.FTZ R9, R9, R10 ;  /* 0x0000000a09097220 */ /* 0x000fe20000410000 */
[----:B---3--:R-:W-:Y:S02]  /*1a30*/  HADD2.F32 R12, -RZ, R120.H0_H0 ;  /* 0x20000078ff0c7230 */ /* 0x008fe40000004100 */
[----:B----4-:R-:W-:-:S03]  /*1a40*/  FADD.FTZ R0, -R183, R128 ;  /* 0x00000080b7007221 */ /* 0x010fc60000010100 */
[----:B------:R-:W-:Y:S01]  /*1a50*/  FFMA.FTZ R9, R19, R12, R9 ;  /* 0x0000000c13097223 */ /* 0x000fe20000010009 */
[----:B------:R-:W2:Y:S04]  /*1a60*/  LDL.LU R128, [R1+0x1e4] ;  /* 0x0001e40001807983 */ /* 0x000ea80000300800 */
[----:B------:R-:W3:Y:S01]  /*1a70*/  LDL.LU R19, [R1+0x144] ;  /* 0x0001440001137983 */ /* 0x000ee20000300800 */
[----:B-----5:R-:W-:Y:S01]  /*1a80*/  FMUL.FTZ R0, R11, R0 ;  /* 0x000000000b007220 */ /* 0x020fe20000410000 */
[----:B------:R-:W-:-:S03]  /*1a90*/  FADD.FTZ R31, R31, R10 ;  /* 0x0000000a1f1f7221 */ /* 0x000fc60000010000 */
[C---:B------:R-:W-:Y:S01]  /*1aa0*/  FFMA.FTZ R20, R0.reuse, R10, R20 ;  /* 0x0000000a00147223 */ /* 0x040fe20000010014 */
[----:B------:R-:W-:Y:S02]  /*1ab0*/  HADD2.F32 R10, -RZ, R208.H1_H1 ;  /* 0x300000d0ff0a7230 */ /* 0x000fe40000004100 */
[----:B--2---:R-:W-:Y:S01]  /*1ac0*/  FFMA.FTZ R128, R0, R12, R128 ;  /* 0x0000000c00807223 */ /* 0x004fe20000010080 */
[----:B---3--:R-:W-:Y:S01]  /*1ad0*/  FADD.FTZ R19, R19, R12 ;  /* 0x0000000c13137221 */ /* 0x008fe20000010000 */
[----:B------:R-:W-:-:S04]  /*1ae0*/  FADD.FTZ R12, -R183, R129 ;  /* 0x00000081b70c7221 */ /* 0x000fc80000010100 */
[----:B------:R0:W-:Y:S04]  /*1af0*/  STL [R1+0x144], R19 ;  /* 0x0001441301007387 */ /* 0x0001e80000100800 */
[----:B------:R-:W-:Y:S04]  /*1b00*/  STL [R1+0x1e4], R128 ;  /* 0x0001e48001007387 */ /* 0x000fe80000100800 */
[----:B------:R1:W-:Y:S01]  /*1b10*/  STL [R1], R31 ;  /* 0x0000001f01007387 */ /* 0x0003e20000100800 */
[----:B0-----:R-:W-:-:S03]  /*1b20*/  HADD2.F32 R19, -RZ, R116.H1_H1 ;  /* 0x30000074ff137230 */ /* 0x001fc60000004100 */
[----:B------:R0:W-:Y:S01]  /*1b30*/  STL [R1+0xa4], R20 ;  /* 0x0000a41401007387 */ /* 0x0001e20000100800 */
[----:B------:R-:W-:Y:S01]  /*1b40*/  FMUL.FTZ R12, R11, R12 ;  /* 0x0000000c0b0c7220 */ /* 0x000fe20000410000 */
[-C--:B------:R-:W-:Y:S01]  /*1b50*/  FMUL.FTZ R10, R10, R19.reuse ;  /* 0x000000130a0a7220 */ /* 0x080fe20000410000 */
[----:B-1----:R-:W-:Y:S02]  /*1b60*/  HADD2.F32 R31, -RZ, R212.H1_H1 ;  /* 0x300000d4ff1f7230 */ /* 0x002fe40000004100 */
[----:B0-----:R-:W-:Y:S02]  /*1b70*/  HADD2.F32 R20, -RZ, R120.H1_H1 ;  /* 0x30000078ff147230 */ /* 0x001fe40000004100 */
[----:B------:R-:W-:Y:S01]  /*1b80*/  FADD.FTZ R200, R200, R19 ;  /* 0x00000013c8c87221 */ /* 0x000fe20000010000 */
[----:B------:R-:W-:Y:S02]  /*1b90*/  FFMA.FTZ R32, R12, R19, R32 ;  /* 0x000000130c207223 */ /* 0x000fe40000010020 */
[----:B------:R-:W-:Y:S01]  /*1ba0*/  FADD.FTZ R202, R202, R20 ;  /* 0x00000014caca7221 */ /* 0x000fe20000010000 */
[-C--:B------:R-:W-:Y:S01]  /*1bb0*/  FFMA.FTZ R201, R12, R20.reuse, R201 ;  /* 0x000000140cc97223 */ /* 0x080fe200000100c9 */
[----:B------:R-:W-:Y:S01]  /*1bc0*/  FFMA.FTZ R10, R31, R20, R10 ;  /* 0x000000141f0a7223 */ /* 0x000fe2000001000a */
[----:B------:R-:W-:-:S02]  /*1bd0*/  HADD2.F32 R19, -RZ, R209.H0_H0 ;  /* 0x200000d1ff137230 */ /* 0x000fc40000004100 */
[----:B------:R-:W-:Y:S01]  /*1be0*/  FADD.FTZ R20, -R183, R130 ;  /* 0x00000082b7147221 */ /* 0x000fe20000010100 */
[----:B------:R-:W-:Y:S01]  /*1bf0*/  STL [R1+0x148], R202 ;  /* 0x000148ca01007387 */ /* 0x000fe20000100800 */
[----:B------:R-:W-:-:S03]  /*1c00*/  HADD2.F32 R31, -RZ, R117.H0_H0 ;  /* 0x20000075ff1f7230 */ /* 0x000fc60000004100 */
[----:B------:R-:W-:Y:S01]  /*1c10*/  STL [R1+0x1e8], R201 ;  /* 0x0001e8c901007387 */ /* 0x000fe20000100800 */
[----:B------:R-:W-:-:S03]  /*1c20*/  HADD2.F32 R116, -RZ, R213.H0_H0 ;  /* 0x200000d5ff747230 */ /* 0x000fc60000004100 */
[----:B------:R-:W-:Y:S01]  /*1c30*/  STL [R1+0x4], R200 ;  /* 0x000004c801007387 */ /* 0x000fe20000100800 */
[-C--:B------:R-:W-:Y:S01]  /*1c40*/  FMUL.FTZ R19, R19, R31.reuse ;  /* 0x0000001f13137220 */ /* 0x080fe20000410000 */
[----:B------:R-:W-:Y:S02]  /*1c50*/  FMUL.FTZ R20, R11, R20 ;  /* 0x000000140b147220 */ /* 0x000fe40000410000 */
[----:B------:R0:W-:Y:S01]  /*1c60*/  STL [R1+0xa8], R32 ;  /* 0x0000a82001007387 */ /* 0x0001e20000100800 */
[----:B------:R-:W-:Y:S01]  /*1c70*/  FADD.FTZ R168, R168, R31 ;  /* 0x0000001fa8a87221 */ /* 0x000fe20000010000 */
[----:B0-----:R-:W-:Y:S02]  /*1c80*/  HADD2.F32 R32, -RZ, R121.H0_H0 ;  /* 0x20000079ff207230 */ /* 0x001fe40000004100 */
[----:B------:R-:W-:-:S03]  /*1c90*/  FFMA.FTZ R167, R20, R31, R167 ;  /* 0x0000001f14a77223 */ /* 0x000fc600000100a7 */
[-C--:B------:R-:W-:Y:S01]  /*1ca0*/  FFMA.FTZ R19, R116, R32.reuse, R19 ;  /* 0x0000002074137223 */ /* 0x080fe20000010013 */
[----:B------:R-:W-:Y:S01]  /*1cb0*/  FADD.FTZ R174, R174, R32 ;  /* 0x00000020aeae7221 */ /* 0x000fe20000010000 */
[----:B------:R-:W-:Y:S01]  /*1cc0*/  FFMA.FTZ R173, R20, R32, R173 ;  /* 0x0000002014ad7223 */ /* 0x000fe200000100ad */
[----:B------:R-:W-:Y:S01]  /*1cd0*/  FADD.FTZ R32, -R183, R131 ;  /* 0x00000083b7207221 */ /* 0x000fe20000010100 */
[----:B------:R-:W-:Y:S02]  /*1ce0*/  HADD2.F32 R116, -RZ, R121.H1_H1 ;  /* 0x30000079ff747230 */ /* 0x000fe40000004100 */
[----:B------:R-:W-:Y:S01]  /*1cf0*/  STL [R1+0x14c], R174 ;  /* 0x00014cae01007387 */ /* 0x000fe20000100800 */
[----:B------:R-:W-:Y:S02]  /*1d00*/  FMUL.FTZ R32, R11, R32 ;  /* 0x000000200b207220 */ /* 0x000fe40000410000 */
[----:B------:R-:W-:Y:S01]  /*1d10*/  FADD.FTZ R160, R160, R116 ;  /* 0x00000074a0a07221 */ /* 0x000fe20000010000 */
[----:B------:R-:W-:Y:S01]  /*1d20*/  STL [R1+0x1ec], R173 ;  /* 0x0001ecad01007387 */ /* 0x000fe20000100800 */
[----:B------:R-:W-:-:S02]  /*1d30*/  HADD2.F32 R117, -RZ, R117.H1_H1 ;  /* 0x30000075ff757230 */ /* 0x000fc40000004100 */
[----:B------:R-:W-:Y:S01]  /*1d40*/  FFMA.FTZ R159, R32, R116, R159 ;  /* 0x00000074209f7223 */ /* 0x000fe2000001009f */
[----:B------:R-:W-:Y:S04]  /*1d50*/  STL [R1+0x8], R168 ;  /* 0x000008a801007387 */ /* 0x000fe80000100800 */
[----:B------:R-:W-:Y:S04]  /*1d60*/  STL [R1+0xac], R167 ;  /* 0x0000aca701007387 */ /* 0x000fe80000100800 */
[----:B------:R-:W2:Y:S01]  /*1d70*/  LDL.LU R201, [R1+0x134] ;  /* 0x0001340001c97983 */ /* 0x000ea20000300800 */
[----:B------:R-:W-:-:S03]  /*1d80*/  FADD.FTZ R142, R142, R117 ;  /* 0x000000758e8e7221 */ /* 0x000fc60000010000 */
[----:B------:R0:W-:Y:S04]  /*1d90*/  STL [R1+0x150], R160 ;  /* 0x000150a001007387 */ /* 0x0001e80000100800 */
[----:B0-----:R-:W3:Y:S04]  /*1da0*/  LDL.LU R160, [R1+0x1d4] ;  /* 0x0001d40001a07983 */ /* 0x001ee80000300800 */
[----:B------:R0:W-:Y:S04]  /*1db0*/  STL [R1+0x1f0], R159 ;  /* 0x0001f09f01007387 */ /* 0x0001e80000100800 */
[----:B0-----:R-:W4:Y:S04]  /*1dc0*/  LDL.LU R159, [R1+0x94] ;  /* 0x00009400019f7983 */ /* 0x001f280000300800 */
[----:B------:R0:W-:Y:S04]  /*1dd0*/  STL [R1+0xc], R142 ;  /* 0x00000c8e01007387 */ /* 0x0001e80000100800 */
[----:B------:R-:W4:Y:S04]  /*1de0*/  LDL.LU R167, [R1+0x98] ;  /* 0x0000980001a77983 */ /* 0x000f280000300800 */
[----:B------:R-:W4:Y:S04]  /*1df0*/  LDL.LU R200, [R1+0x138] ;  /* 0x0001380001c87983 */ /* 0x000f280000300800 */
[----:B------:R-:W4:Y:S01]  /*1e00*/  LDL.LU R168, [R1+0x1d8] ;  /* 0x0001d80001a87983 */ /* 0x000f220000300800 */
[----:B------:R-:W-:-:S03]  /*1e10*/  FFMA.FTZ R141, R32, R117, R141 ;  /* 0x00000075208d7223 */ /* 0x000fc6000001008d */
[----:B------:R-:W4:Y:S04]  /*1e20*/  LDL.LU R174, [R1+0x13c] ;  /* 0x00013c0001ae7983 */ /* 0x000f280000300800 */
[----:B------:R1:W-:Y:S04]  /*1e30*/  STL [R1+0xb0], R141 ;  /* 0x0000b08d01007387 */ /* 0x0003e80000100800 */
[----:B------:R-:W4:Y:S04]  /*1e40*/  LDL.LU R173, [R1+0x1dc] ;  /* 0x0001dc0001ad7983 */ /* 0x000f280000300800 */
[----:B------:R-:W4:Y:S04]  /*1e50*/  LDL.LU R131, [R1+0x9c] ;  /* 0x00009c0001837983 */ /* 0x000f280000300800 */
[----:B------:R-:W4:Y:S04]  /*1e60*/  LDL.LU R130, [R1+0x140] ;  /* 0x0001400001827983 */ /* 0x000f280000300800 */
[----:B------:R-:W4:Y:S04]  /*1e70*/  LDL.LU R129, [R1+0x1e0] ;  /* 0x0001e00001817983 */ /* 0x000f280000300800 */
[----:B------:R-:W4:Y:S01]  /*1e80*/  LDL.LU R128, [R1+0xa0] ;  /* 0x0000a00001807983 */ /* 0x000f220000300800 */
[----:B------:R-:W-:-:S02]  /*1e90*/  HADD2.F32 R31, -RZ, R209.H1_H1 ;  /* 0x300000d1ff1f7230 */ /* 0x000fc40000004100 */
[----:B------:R-:W-:-:S03]  /*1ea0*/  HADD2.F32 R120, -RZ, R213.H1_H1 ;  /* 0x300000d5ff787230 */ /* 0x000fc60000004100 */
[----:B------:R-:W-:Y:S01]  /*1eb0*/  FMUL.FTZ R31, R31, R117 ;  /* 0x000000751f1f7220 */ /* 0x000fe20000410000 */
[----:B------:R-:W-:-:S03]  /*1ec0*/  HADD2.F32 R117, -RZ, R210.H0_H0 ;  /* 0x200000d2ff757230 */ /* 0x000fc60000004100 */
[----:B------:R-:W-:Y:S01]  /*1ed0*/  FFMA.FTZ R31, R120, R116, R31 ;  /* 0x00000074781f7223 */ /* 0x000fe2000001001f */
[----:B------:R-:W-:Y:S02]  /*1ee0*/  HADD2.F32 R116, -RZ, R118.H0_H0 ;  /* 0x20000076ff747230 */ /* 0x000fe40000004100 */
[----:B------:R-:W-:Y:S01]  /*1ef0*/  FADD.FTZ R124, -R183, R124 ;  /* 0x0000007cb77c7221 */ /* 0x000fe20000010100 */
[----:B------:R-:W-:Y:S02]  /*1f00*/  HADD2.F32 R121, -RZ, R214.H0_H0 ;  /* 0x200000d6ff797230 */ /* 0x000fe40000004100 */
[----:B------:R-:W-:Y:S01]  /*1f10*/  FMUL.FTZ R120, R117, R116 ;  /* 0x0000007475787220 */ /* 0x000fe20000410000 */
[----:B------:R-:W-:Y:S02]  /*1f20*/  HADD2.F32 R117, -RZ, R122.H0_H0 ;  /* 0x2000007aff757230 */ /* 0x000fe40000004100 */
[----:B0-----:R-:W-:Y:S01]  /*1f30*/  FMUL.FTZ R142, R11, R124 ;  /* 0x0000007c0b8e7220 */ /* 0x001fe20000410000 */
[----:B------:R-:W-:-:S02]  /*1f40*/  HADD2.F32 R118, -RZ, R118.H1_H1 ;  /* 0x30000076ff767230 */ /* 0x000fc40000004100 */
[----:B-1----:R-:W-:Y:S01]  /*1f50*/  FFMA.FTZ R141, R121, R117, R120 ;  /* 0x00000075798d7223 */ /* 0x002fe20000010078 */
[----:B------:R-:W-:Y:S01]  /*1f60*/  FADD.FTZ R120, -R183, R125 ;  /* 0x0000007db7787221 */ /* 0x000fe20000010100 */
[----:B------:R-:W-:Y:S01]  /*1f70*/  FADD.FTZ R248, R248, R116 ;  /* 0x00000074f8f87221 */ /* 0x000fe20000010000 */
[----:B------:R-:W-:Y:S02]  /*1f80*/  HADD2.F32 R121, -RZ, R214.H1_H1 ;  /* 0x300000d6ff797230 */ /* 0x000fe40000004100 */
[----:B------:R-:W-:Y:S01]  /*1f90*/  FADD.FTZ R249, R249, R118 ;  /* 0x00000076f9f97221 */ /* 0x000fe20000010000 */
[----:B------:R-:W-:Y:S01]  /*1fa0*/  IADD3 R202, PT, PT, R2, 0x20, RZ ;  /* 0x0000002002ca7810 */ /* 0x000fe20007ffe0ff */
[----:B--2---:R-:W-:-:S05]  /*1fb0*/  FADD.FTZ R201, R201, R117 ;  /* 0x00000075c9c97221 */ /* 0x004fca0000010000 */
[----:B------:R-:W-:Y:S01]  /*1fc0*/  STL [R1+0x134], R201 ;  /* 0x000134c901007387 */ /* 0x000fe20000100800 */
[----:B---3--:R-:W-:Y:S01]  /*1fd0*/  FFMA.FTZ R160, R142, R117, R160 ;  /* 0x000000758ea07223 */ /* 0x008fe200000100a0 */
[----:B------:R-:W-:-:S04]  /*1fe0*/  HADD2.F32 R117, -RZ, R210.H1_H1 ;  /* 0x300000d2ff757230 */ /* 0x000fc80000004100 */
[----:B------:R0:W-:Y:S01]  /*1ff0*/  STL [R1+0x1d4], R160 ;  /* 0x0001d4a001007387 */ /* 0x0001e20000100800 */
[----:B------:R-:W-:Y:S01]  /*2000*/  FMUL.FTZ R117, R117, R118 ;  /* 0x0000007675757220 */ /* 0x000fe20000410000 */
[----:B----4-:R-:W-:Y:S01]  /*2010*/  FFMA.FTZ R159, R142, R116, R159 ;  /* 0x000000748e9f7223 */ /* 0x010fe2000001009f */
[----:B------:R-:W-:Y:S02]  /*2020*/  HADD2.F32 R116, -RZ, R122.H1_H1 ;  /* 0x3000007aff747230 */ /* 0x000fe40000004100 */
[----:B0-----:R-:W-:Y:S02]  /*2030*/  FMUL.FTZ R160, R11, R120 ;  /* 0x000000780ba07220 */ /* 0x001fe40000410000 */
[----:B------:R0:W-:Y:S02]  /*2040*/  STL [R1+0x94], R159 ;  /* 0x0000949f01007387 */ /* 0x0001e40000100800 */
[----:B------:R-:W-:Y:S01]  /*2050*/  FFMA.FTZ R167, R160, R118, R167 ;  /* 0x00000076a0a77223 */ /* 0x000fe200000100a7 */
[----:B------:R-:W-:-:S02]  /*2060*/  HADD2.F32 R118, -RZ, R211.H0_H0 ;  /* 0x200000d3ff767230 */ /* 0x000fc40000004100 */
[----:B------:R-:W-:Y:S01]  /*2070*/  FADD.FTZ R200, R200, R116 ;  /* 0x00000074c8c87221 */ /* 0x000fe20000010000 */
[-C--:B0-----:R-:W-:Y:S01]  /*2080*/  FFMA.FTZ R159, R121, R116.reuse, R117 ;  /* 0x00000074799f7223 */ /* 0x081fe20000010075 */
        /* <DEDUP_REMOVED lines=8> */
[----:B------:R-:W-:-:S02]  /*2110*/  FADD.FTZ R174, R174, R117 ;  /* 0x00000075aeae7221 */ /* 0x000fc40000010000 */
[----:B------:R1:W-:Y:S01]  /*2120*/  STL [R1+0x98], R167 ;  /* 0x000098a701007387 */ /* 0x0003e20000100800 */
[----:B------:R-:W-:Y:S02]  /*2130*/  HADD2.F32 R119, -RZ, R119.H1_H1 ;  /* 0x30000077ff777230 */ /* 0x000fe40000004100 */
        /* <DEDUP_REMOVED lines=38> */
.L_x_4043:
[----:B------:R-:W-:Y:S05]  /*23a0*/  BSYNC.RECONVERGENT B1 ;  /* 0x0000000000017941 */ /* 0x000fea0003800200 */
.L_x_4042:
[----:B------:R-:W-:Y:S04]  /*23b0*/  BSSY.RECONVERGENT B1, `(.L_x_4044) ;  /* 0x00000bb000017945 */ /* 0x000fe80003800200 */
[----:B------:R-:W-:Y:S05]  /*23c0*/  @!P6 BRA `(.L_x_4045) ;  /* 0x0000000800e4e947 */ /* 0x000fea0003800000 */
        /* <DEDUP_REMOVED lines=14> */
[----:B------:R-:W4:Y:S01]  /*24b0*/  LDL.LU R157, [R1+0x130] ;  /* 0x00013000019d7983 */ /* 0x000f220000300800 */
[----:B0-----:R-:W-:-:S03]  /*24c0*/  IMAD.WIDE.U32 R120, R202, 0x10, R120 ;  /* 0x00000010ca787825 */ /* 0x001fc600078e0078 */
[----:B------:R-:W3:Y:S04]  /*24d0*/  LDG.E.128 R116, desc[UR8][R116.64] ;  /* 0x0000000874747981 */ /* 0x000ee8000c1e1d00 */
[----:B------:R-:W4:Y:S04]  /*24e0*/  LDL.LU R140, [R1+0x1d0] ;  /* 0x0001d000018c7983 */ /* 0x000f280000300800 */
[----:B------:R-:W4:Y:S04]  /*24f0*/  LDG.E.128 R120, desc[UR8][R120.64] ;  /* 0x0000000878787981 */ /* 0x000f28000c1e1d00 */
[----:B------:R-:W4:Y:S04]  /*2500*/  LDL.LU R139, [R1+0x90] ;  /* 0x00009000018b7983 */ /* 0x000f280000300800 */
[----:B------:R0:W4:Y:S01]  /*2510*/  LDG.E.128 R124, desc[UR8][R48.64+0x10] ;  /* 0x00001008307c7981 */ /* 0x000122000c1e1d00 */
[----:B--2---:R-:W-:-:S03]  /*2520*/  FADD.FTZ R8, -R183, R128 ;  /* 0x00000080b7087221 */ /* 0x004fc60000010100 */
[----:B------:R-:W2:Y:S01]  /*2530*/  LDL.LU R128, [R1+0x128] ;  /* 0x0001280001807983 */ /* 0x000ea20000300800 */
[----:B------:R-:W-:Y:S02]  /*2540*/  HADD2.F32 R7, -RZ, R196.H0_H0 ;  /* 0x200000c4ff077230 */ /* 0x000fe40000004100 */
[----:B-----5:R-:W-:Y:S01]  /*2550*/  FMUL.FTZ R8, R11, R8 ;  /* 0x000000080b087220 */ /* 0x020fe20000410000 */
[----:B------:R-:W-:Y:S02]  /*2560*/  HADD2.F32 R21, -RZ, R204.H0_H0 ;  /* 0x200000ccff157230 */ /* 0x000fe40000004100 */
[----:B---3--:R-:W-:-:S05]  /*2570*/  HADD2.F32 R13, -RZ, R116.H0_H0 ;  /* 0x20000074ff0d7230 */ /* 0x008fca0000004100 */
[-C--:B------:R-:W-:Y:S01]  /*2580*/  FMUL.FTZ R7, R7, R13.reuse ;  /* 0x0000000d07077220 */ /* 0x080fe20000410000 */
[----:B----4-:R-:W-:Y:S02]  /*2590*/  HADD2.F32 R14, -RZ, R120.H0_H0 ;  /* 0x20000078ff0e7230 */ /* 0x010fe40000004100 */
[----:B------:R-:W-:Y:S01]  /*25a0*/  FADD.FTZ R244, R244, R13 ;  /* 0x0000000df4f47221 */ /* 0x000fe20000010000 */
[----:B------:R-:W-:Y:S02]  /*25b0*/  FFMA.FTZ R22, R8, R13, R22 ;  /* 0x0000000d08167223 */ /* 0x000fe40000010016 */
[----:B------:R-:W-:Y:S01]  /*25c0*/  FADD.FTZ R30, R30, R14 ;  /* 0x0000000e1e1e7221 */ /* 0x000fe20000010000 */
[-C--:B------:R-:W-:Y:S01]  /*25d0*/  FFMA.FTZ R29, R8, R14.reuse, R29 ;  /* 0x0000000e081d7223 */ /* 0x080fe2000001001d */
[----:B------:R-:W-:Y:S01]  /*25e0*/  FFMA.FTZ R7, R21, R14, R7 ;  /* 0x0000000e15077223 */ /* 0x000fe20000010007 */
[----:B------:R-:W-:Y:S02]  /*25f0*/  HADD2.F32 R21, -RZ, R116.H1_H1 ;  /* 0x30000074ff157230 */ /* 0x000fe40000004100 */
[----:B------:R-:W-:Y:S01]  /*2600*/  HADD2.F32 R13, -RZ, R196.H1_H1 ;  /* 0x300000c4ff0d7230 */ /* 0x000fe20000004100 */
[----:B------:R1:W-:Y:S01]  /*2610*/  STL [R1+0x124], R30 ;  /* 0x0001241e01007387 */ /* 0x0003e20000100800 */
[----:B------:R-:W-:-:S03]  /*2620*/  FADD.FTZ R14, -R183, R129 ;  /* 0x00000081b70e7221 */ /* 0x000fc60000010100 */
[----:B------:R3:W-:Y:S01]  /*2630*/  STL [R1+0x1c4], R29 ;  /* 0x0001c41d01007387 */ /* 0x0007e20000100800 */
[----:B------:R-:W-:-:S03]  /*2640*/  ISETP.NE.U32.AND P0, PT, RZ, UR10, PT ;  /* 0x0000000aff007c0c */ /* 0x000fc6000bf05070 */
[----:B------:R4:W-:Y:S01]  /*2650*/  STL [R1+0x84], R22 ;  /* 0x0000841601007387 */ /* 0x0009e20000100800 */
[----:B-1----:R-:W-:Y:S02]  /*2660*/  HADD2.F32 R30, -RZ, R204.H1_H1 ;  /* 0x300000ccff1e7230 */ /* 0x002fe40000004100 */
[-C--:B---3--:R-:W-:Y:S01]  /*2670*/  FMUL.FTZ R29, R13, R21.reuse ;  /* 0x000000150d1d7220 */ /* 0x088fe20000410000 */
[----:B------:R-:W-:Y:S01]  /*2680*/  FMUL.FTZ R13, R11, R14 ;  /* 0x0000000e0b0d7220 */ /* 0x000fe20000410000 */
[----:B----4-:R-:W-:Y:S01]  /*2690*/  HADD2.F32 R22, -RZ, R120.H1_H1 ;  /* 0x30000078ff167230 */ /* 0x010fe20000004100 */
[----:B------:R-:W-:Y:S01]  /*26a0*/  ISETP.NE.AND.EX P3, PT, RZ, UR11, PT, P0 ;  /* 0x0000000bff007c0c */ /* 0x000fe2000bf65300 */
[----:B------:R-:W-:Y:S01]  /*26b0*/  FADD.FTZ R245, R245, R21 ;  /* 0x00000015f5f57221 */ /* 0x000fe20000010000 */
[C---:B------:R-:W-:Y:S02]  /*26c0*/  FFMA.FTZ R175, R13.reuse, R21, R175 ;  /* 0x000000150daf7223 */ /* 0x040fe400000100af */
[-C--:B------:R-:W-:Y:S01]  /*26d0*/  FFMA.FTZ R14, R30, R22.reuse, R29 ;  /* 0x000000161e0e7223 */ /* 0x080fe2000001001d */
[----:B------:R-:W-:Y:S01]  /*26e0*/  FFMA.FTZ R176, R13, R22, R176 ;  /* 0x000000160db07223 */ /* 0x000fe200000100b0 */
[----:B------:R-:W-:-:S02]  /*26f0*/  HADD2.F32 R29, -RZ, R117.H0_H0 ;  /* 0x20000075ff1d7230 */ /* 0x000fc40000004100 */
[----:B------:R-:W-:Y:S01]  /*2700*/  FADD.FTZ R21, -R183, R130 ;  /* 0x00000082b7157221 */ /* 0x000fe20000010100 */
[----:B------:R-:W-:Y:S02]  /*2710*/  HADD2.F32 R116, -RZ, R205.H0_H0 ;  /* 0x200000cdff747230 */ /* 0x000fe40000004100 */
[----:B------:R-:W-:Y:S02]  /*2720*/  HADD2.F32 R30, -RZ, R121.H0_H0 ;  /* 0x20000079ff1e7230 */ /* 0x000fe40000004100 */
[----:B------:R-:W-:Y:S01]  /*2730*/  FMUL.FTZ R21, R11, R21 ;  /* 0x000000150b157220 */ /* 0x000fe20000410000 */
[----:B------:R-:W-:Y:S01]  /*2740*/  FADD.FTZ R246, R246, R29 ;  /* 0x0000001df6f67221 */ /* 0x000fe20000010000 */
[----:B0-----:R-:W0:Y:S01]  /*2750*/  @P3 LDC.64 R48, c[0x0][0x3b8] ;  /* 0x0000ee00ff303b82 */ /* 0x001e220000000a00 */
[----:B------:R-:W-:Y:S01]  /*2760*/  FADD.FTZ R166, R166, R30 ;  /* 0x0000001ea6a67221 */ /* 0x000fe20000010000 */
[C---:B------:R-:W-:Y:S01]  /*2770*/  FFMA.FTZ R165, R21.reuse, R30, R165 ;  /* 0x0000001e15a57223 */ /* 0x040fe200000100a5 */
[----:B------:R-:W-:Y:S01]  /*2780*/  FFMA.FTZ R158, R21, R29, R158 ;  /* 0x0000001d159e7223 */ /* 0x000fe2000001009e */
[----:B------:R-:W-:-:S02]  /*2790*/  HADD2.F32 R117, -RZ, R117.H1_H1 ;  /* 0x30000075ff757230 */ /* 0x000fc40000004100 */
[----:B------:R-:W-:-:S03]  /*27a0*/  HADD2.F32 R120, -RZ, R205.H1_H1 ;  /* 0x300000cdff787230 */ /* 0x000fc60000004100 */
[----:B------:R-:W-:Y:S01]  /*27b0*/  FADD.FTZ R247, R247, R117 ;  /* 0x00000075f7f77221 */ /* 0x000fe20000010000 */
[----:B------:R-:W-:Y:S01]  /*27c0*/  ISETP.NE.U32.AND P0, PT, RZ, UR24, PT ;  /* 0x00000018ff007c0c */ /* 0x000fe2000bf05070 */
[----:B------:R-:W-:-:S03]  /*27d0*/  FADD.FTZ R124, -R183, R124 ;  /* 0x0000007cb77c7221 */ /* 0x000fc60000010100 */
[----:B------:R-:W-:Y:S01]  /*27e0*/  ISETP.NE.AND.EX P0, PT, RZ, UR25, PT, P0 ;  /* 0x00000019ff007c0c */ /* 0x000fe2000bf05300 */
[----:B0-----:R-:W-:-:S05]  /*27f0*/  @P3 IMAD.WIDE.U32 R48, R202, 0x8, R48 ;  /* 0x00000008ca303825 */ /* 0x001fca00078e0030 */
[----:B------:R0:W5:Y:S07]  /*2800*/  @P3 LDG.E.64 R50, desc[UR8][R48.64] ;  /* 0x0000000830323981 */ /* 0x00016e000c1e1b00 */
[----:B0-----:R-:W0:Y:S02]  /*2810*/  @P0 LDC.64 R48, c[0x0][0x438] ;  /* 0x00010e00ff300b82 */ /* 0x001e240000000a00 */
[----:B0-----:R-:W-:-:S05]  /*2820*/  @P0 IMAD.WIDE.U32 R48, R202, 0x20, R48 ;  /* 0x00000020ca300825 */ /* 0x001fca00078e0030 */
[----:B------:R-:W5:Y:S04]  /*2830*/  @P0 LDG.E.128 R56, desc[UR8][R48.64] ;  /* 0x0000000830380981 */ /* 0x000f68000c1e1d00 */
[----:B------:R0:W5:Y:S02]  /*2840*/  @P0 LDG.E.128 R52, desc[UR8][R48.64+0x10] ;  /* 0x0000100830340981 */ /* 0x000164000c1e1d00 */
[----:B0-----:R-:W0:Y:S02]  /*2850*/  LDC.64 R48, c[0x0][0x3b0] ;  /* 0x0000ec00ff307b82 */ /* 0x001e240000000a00 */
[----:B0-----:R-:W-:-:S06]  /*2860*/  IMAD.WIDE.U32 R48, R202, 0x8, R48 ;  /* 0x00000008ca307825 */ /* 0x001fcc00078e0030 */
[----:B------:R-:W5:Y:S01]  /*2870*/  LDG.E.64 R48, desc[UR8][R48.64] ;  /* 0x0000000830307981 */ /* 0x000f62000c1e1b00 */
[----:B--2---:R-:W-:Y:S01]  /*2880*/  FADD.FTZ R128, R128, R22 ;  /* 0x0000001680807221 */ /* 0x004fe20000010000 */
[----:B------:R-:W-:-:S05]  /*2890*/  HADD2.F32 R22, -RZ, R197.H0_H0 ;  /* 0x200000c5ff167230 */ /* 0x000fca0000004100 */
[----:B------:R-:W-:-:S04]  /*28a0*/  FMUL.FTZ R22, R22, R29 ;  /* 0x0000001d16167220 */ /* 0x000fc80000410000 */
[----:B------:R-:W-:Y:S01]  /*28b0*/  FFMA.FTZ R22, R116, R30, R22 ;  /* 0x0000001e74167223 */ /* 0x000fe20000010016 */
[----:B------:R-:W-:Y:S01]  /*28c0*/  FADD.FTZ R30, -R183, R131 ;  /* 0x00000083b71e7221 */ /* 0x000fe20000010100 */
[----:B------:R-:W-:Y:S02]  /*28d0*/  HADD2.F32 R116, -RZ, R121.H1_H1 ;  /* 0x30000079ff747230 */ /* 0x000fe40000004100 */
[----:B------:R-:W-:Y:S02]  /*28e0*/  HADD2.F32 R29, -RZ, R197.H1_H1 ;  /* 0x300000c5ff1d7230 */ /* 0x000fe40000004100 */
[----:B------:R-:W-:Y:S01]  /*28f0*/  FMUL.FTZ R30, R11, R30 ;  /* 0x0000001e0b1e7220 */ /* 0x000fe20000410000 */
[----:B------:R-:W-:Y:S01]  /*2900*/  STL [R1+0x128], R128 ;  /* 0x0001288001007387 */ /* 0x000fe20000100800 */
[----:B------:R-:W-:-:S03]  /*2910*/  FADD.FTZ R157, R157, R116 ;  /* 0x000000749d9d7221 */ /* 0x000fc60000010000 */
[----:B------:R-:W-:Y:S01]  /*2920*/  STL [R1+0x1c8], R176 ;  /* 0x0001c8b001007387 */ /* 0x000fe20000100800 */
[-C--:B------:R-:W-:Y:S01]  /*2930*/  FMUL.FTZ R29, R29, R117.reuse ;  /* 0x000000751d1d7220 */ /* 0x080fe20000410000 */
[C---:B------:R-:W-:Y:S02]  /*2940*/  FFMA.FTZ R140, R30.reuse, R116, R140 ;  /* 0x000000741e8c7223 */ /* 0x040fe4000001008c */
[----:B------:R-:W-:Y:S01]  /*2950*/  STL [R1+0x88], R175 ;  /* 0x000088af01007387 */ /* 0x000fe20000100800 */
[----:B------:R-:W-:-:S03]  /*2960*/  FFMA.FTZ R139, R30, R117, R139 ;  /* 0x000000751e8b7223 */ /* 0x000fc6000001008b */
[----:B------:R-:W-:Y:S01]  /*2970*/  STL [R1+0x12c], R166 ;  /* 0x00012ca601007387 */ /* 0x000fe20000100800 */
[----:B------:R-:W-:-:S03]  /*2980*/  FFMA.FTZ R29, R120, R116, R29 ;  /* 0x00000074781d7223 */ /* 0x000fc6000001001d */
[----:B------:R-:W-:Y:S01]  /*2990*/  STL [R1+0x1cc], R165 ;  /* 0x0001cca501007387 */ /* 0x000fe20000100800 */
[----:B------:R-:W-:-:S03]  /*29a0*/  HADD2.F32 R117, -RZ, R198.H0_H0 ;  /* 0x200000c6ff757230 */ /* 0x000fc60000004100 */
[----:B------:R0:W-:Y:S01]  /*29b0*/  STL [R1+0x8c], R158 ;  /* 0x00008c9e01007387 */ /* 0x0001e20000100800 */
[----:B------:R-:W-:-:S03]  /*29c0*/  HADD2.F32 R116, -RZ, R118.H0_H0 ;  /* 0x20000076ff747230 */ /* 0x000fc60000004100 */
[----:B------:R1:W-:Y:S04]  /*29d0*/  STL [R1+0x130], R157 ;  /* 0x0001309d01007387 */ /* 0x0003e80000100800 */
[----:B0-----:R-:W2:Y:S04]  /*29e0*/  LDL.LU R158, [R1+0x1b4] ;  /* 0x0001b400019e7983 */ /* 0x001ea80000300800 */
[----:B------:R0:W-:Y:S04]  /*29f0*/  STL [R1+0x1d0], R140 ;  /* 0x0001d08c01007387 */ /* 0x0001e80000100800 */
[----:B-1----:R-:W3:Y:S01]  /*2a00*/  LDL.LU R157, [R1+0x74] ;  /* 0x00007400019d7983 */ /* 0x002ee20000300800 */
[----:B------:R-:W-:-:S03]  /*2a10*/  FMUL.FTZ R120, R117, R116 ;  /* 0x0000007475787220 */ /* 0x000fc60000410000 */
[----:B------:R-:W4:Y:S01]  /*2a20*/  LDL.LU R166, [R1+0x1b8] ;  /* 0x0001b80001a67983 */ /* 0x000f220000300800 */
[----:B------:R-:W-:-:S03]  /*2a30*/  HADD2.F32 R121, -RZ, R206.H0_H0 ;  /* 0x200000ceff797230 */ /* 0x000fc60000004100 */
[----:B------:R1:W-:Y:S01]  /*2a40*/  STL [R1+0x90], R139 ;  /* 0x0000908b01007387 */ /* 0x0003e20000100800 */
[----:B------:R-:W-:-:S03]  /*2a50*/  HADD2.F32 R117, -RZ, R122.H0_H0 ;  /* 0x2000007aff757230 */ /* 0x000fc60000004100 */
[----:B------:R-:W4:Y:S04]  /*2a60*/  LDL.LU R165, [R1+0x78] ;  /* 0x0000780001a57983 */ /* 0x000f280000300800 */
[----:B------:R-:W4:Y:S04]  /*2a70*/  LDL.LU R176, [R1+0x11c] ;  /* 0x00011c0001b07983 */ /* 0x000f280000300800 */
[----:B------:R-:W4:Y:S01]  /*2a80*/  LDL.LU R175, [R1+0x1bc] ;  /* 0x0001bc0001af7983 */ /* 0x000f220000300800 */
[----:B0-----:R-:W-:-:S03]  /*2a90*/  FMUL.FTZ R140, R11, R124 ;  /* 0x0000007c0b8c7220 */ /* 0x001fc60000410000 */
[----:B------:R-:W4:Y:S01]  /*2aa0*/  LDL.LU R131, [R1+0x7c] ;  /* 0x00007c0001837983 */ /* 0x000f220000300800 */
[----:B-1----:R-:W-:-:S03]  /*2ab0*/  FFMA.FTZ R139, R121, R117, R120 ;  /* 0x00000075798b7223 */ /* 0x002fc60000010078 */
[----:B------:R-:W4:Y:S04]  /*2ac0*/  LDL.LU R130, [R1+0x120] ;  /* 0x0001200001827983 */ /* 0x000f280000300800 */
[----:B------:R-:W4:Y:S04]  /*2ad0*/  LDL.LU R129, [R1+0x1c0] ;  /* 0x0001c00001817983 */ /* 0x000f280000300800 */
[----:B------:R-:W4:Y:S04]  /*2ae0*/  LDL.LU R128, [R1+0x80] ;  /* 0x0000800001807983 */ /* 0x000f280000300800 */
[----:B------:R-:W4:Y:S04]  /*2af0*/  LDL.LU R124, [R1+0x118] ;  /* 0x00011800017c7983 */ /* 0x000f280000300800 */
[----:B------:R-:W4:Y:S01]  /*2b00*/  LDL.LU R120, [R1+0x114] ;  /* 0x0001140001787983 */ /* 0x000f220000300800 */
[----:B------:R-:W-:-:S02]  /*2b10*/  HADD2.F32 R118, -RZ, R118.H1_H1 ;  /* 0x30000076ff767230 */ /* 0x000fc40000004100 */
[----:B------:R-:W-:Y:S01]  /*2b20*/  FADD.FTZ R240, R240, R116 ;  /* 0x00000074f0f07221 */ /* 0x000fe20000010000 */
[----:B------:R-:W-:Y:S02]  /*2b30*/  HADD2.F32 R121, -RZ, R206.H1_H1 ;  /* 0x300000ceff797230 */ /* 0x000fe40000004100 */
[----:B------:R-:W-:Y:S01]  /*2b40*/  FADD.FTZ R241, R241, R118 ;  /* 0x00000076f1f17221 */ /* 0x000fe20000010000 */
[----:B------:R-:W-:Y:S01]  /*2b50*/  IADD3 R202, PT, PT, R202, 0x20, RZ ;  /* 0x00000020caca7810 */ /* 0x000fe20007ffe0ff */
[C---:B--2---:R-:W-:Y:S01]  /*2b60*/  FFMA.FTZ R158, R140.reuse, R117, R158 ;  /* 0x000000758c9e7223 */ /* 0x044fe2000001009e */
[----:B---3--:R-:W-:Y:S01]  /*2b70*/  FFMA.FTZ R157, R140, R116, R157 ;  /* 0x000000748c9d7223 */ /* 0x008fe2000001009d */
[----:B------:R-:W-:Y:S02]  /*2b80*/  HADD2.F32 R116, -RZ, R122.H1_H1 ;  /* 0x3000007aff747230 */ /* 0x000fe40000004100 */
[----:B----4-:R-:W-:Y:S01]  /*2b90*/  FADD.FTZ R120, R120, R117 ;  /* 0x0000007578787221 */ /* 0x010fe20000010000 */
[----:B------:R-:W-:-:S04]  /*2ba0*/  HADD2.F32 R117, -RZ, R198.H1_H1 ;  /* 0x300000c6ff757230 */ /* 0x000fc80000004100 */
[----:B------:R0:W-:Y:S01]  /*2bb0*/  STL [R1+0x114], R120 ;  /* 0x0001147801007387 */ /* 0x0001e20000100800 */
[----:B------:R-:W-:-:S03]  /*2bc0*/  FMUL.FTZ R117, R117, R118 ;  /* 0x0000007675757220 */ /* 0x000fc60000410000 */
[----:B------:R1:W-:Y:S01]  /*2bd0*/  STL [R1+0x1b4], R158 ;  /* 0x0001b49e01007387 */ /* 0x0003e20000100800 */
[----:B0-----:R-:W-:-:S03]  /*2be0*/  FADD.FTZ R120, -R183, R125 ;  /* 0x0000007db7787221 */ /* 0x001fc60000010100 */
[----:B------:R0:W-:Y:S01]  /*2bf0*/  STL [R1+0x74], R157 ;  /* 0x0000749d01007387 */ /* 0x0001e20000100800 */
[----:B-1----:R-:W-:Y:S01]  /*2c00*/  FMUL.FTZ R158, R11, R120 ;  /* 0x000000780b9e7220 */ /* 0x002fe20000410000 */
[----:B------:R-:W-:-:S03]  /*2c10*/  FADD.FTZ R124, R124, R116 ;  /* 0x000000747c7c7221 */ /* 0x000fc60000010000 */
[C---:B------:R-:W-:Y:S01]  /*2c20*/  FFMA.FTZ R166, R158.reuse, R116, R166 ;  /* 0x000000749ea67223 */ /* 0x040fe200000100a6 */
[----:B------:R-:W-:Y:S01]  /*2c30*/  FFMA.FTZ R165, R158, R118, R165 ;  /* 0x000000769ea57223 */ /* 0x000fe200000100a5 */
[----:B------:R-:W-:Y:S02]  /*2c40*/  HADD2.F32 R118, -RZ, R199.H0_H0 ;  /* 0x200000c7ff767230 */ /* 0x000fe40000004100 */
[----:B0-----:R-:W-:Y:S01]  /*2c50*/  FFMA.FTZ R157, R121, R116, R117 ;  /* 0x00000074799d7223 */ /* 0x001fe20000010075 */
        /* <DEDUP_REMOVED lines=26> */
[C---:B------:R-:W-:Y:S01]  /*2e00*/  FFMA.FTZ R129, R175.reuse, R116, R129 ;  /* 0x00000074af817223 */ /* 0x040fe20000010081 */
[----:B------:R-:W-:Y:S01]  /*2e10*/  FADD.FTZ R116, R200, R7 ;  /* 0x00000007c8747221 */ /* 0x000fe20000010000 */
[----:B------:R-:W-:Y:S01]  /*2e20*/  FFMA.FTZ R128, R175, R119, R128 ;  /* 0x00000077af807223 */ /* 0x000fe20000010080 */
[----:B------:R-:W-:Y:S01]  /*2e30*/  FFMA.FTZ R117, R13, R14, R117 ;  /* 0x0000000e0d757223 */ /* 0x000fe20000010075 */
[----:B------:R1:W-:Y:S01]  /*2e40*/  STL [R1+0x7c], R131 ;  /* 0x00007c8301007387 */ /* 0x0003e20000100800 */
[----:B------:R-:W-:-:S03]  /*2e50*/  FADD.FTZ R116, R116, R14 ;  /* 0x0000000e74747221 */ /* 0x000fc60000010000 */
        /* <DEDUP_REMOVED lines=16> */
.L_x_4045:
[----:B------:R-:W-:Y:S05]  /*2f60*/  BSYNC.RECONVERGENT B1 ;  /* 0x0000000000017941 */ /* 0x000fea0003800200 */
.L_x_4044:
        /* <DEDUP_REMOVED lines=187> */
.L_x_4047:
[----:B------:R-:W-:Y:S05]  /*3b20*/  BSYNC.RECONVERGENT B1 ;  /* 0x0000000000017941 */ /* 0x000fea0003800200 */
.L_x_4046:
        /* <DEDUP_REMOVED lines=32> */
[----:B------:R-:W-:Y:S01]  /*3d30*/  FFMA.FTZ R26, R4, R17, R26 ;  /* 0x00000011041a7223 */ /* 0x000fe2000001001a */
[----:B------:R-:W-:Y:S02]  /*3d40*/  HADD2.F32 R17, -RZ, R60.H1_H1 ;  /* 0x3000003cff117230 */ /* 0x000fe40000004100 */
[----:B------:R-:W-:Y:S01]  /*3d50*/  FADD.FTZ R34, R34, R18 ;  /* 0x0000001222227221 */ /* 0x000fe20000010000 */
[-C--:B------:R-:W-:Y:S01]  /*3d60*/  FFMA.FTZ R3, R25, R18.reuse, R3 ;  /* 0x0000001219037223 */ /* 0x080fe20000010003 */
[----:B------:R-:W-:Y:S01]  /*3d70*/  FFMA.FTZ R33, R4, R18, R33 ;  /* 0x0000001204217223 */ /* 0x000fe20000010021 */
[----:B------:R-:W-:-:S02]  /*3d80*/  HADD2.F32 R25, -RZ, R116.H1_H1 ;  /* 0x30000074ff197230 */ /* 0x000fc40000004100 */
[----:B------:R-:W-:Y:S01]  /*3d90*/  FADD.FTZ R18, -R183, R129 ;  /* 0x00000081b7127221 */ /* 0x000fe20000010100 */
[----:B------:R1:W-:Y:S01]  /*3da0*/  STL [R1+0xe4], R34 ;  /* 0x0000e42201007387 */ /* 0x0003e20000100800 */
[----:B------:R-:W-:-:S03]  /*3db0*/  ISETP.NE.U32.AND P0, PT, RZ, UR10, PT ;  /* 0x0000000aff007c0c */ /* 0x000fc6000bf05070 */
[----:B------:R3:W-:Y:S04]  /*3dc0*/  STL [R1+0x184], R33 ;  /* 0x0001842101007387 */ /* 0x0007e80000100800 */
[----:B------:R4:W-:Y:S01]  /*3dd0*/  STL [R1+0x44], R26 ;  /* 0x0000441a01007387 */ /* 0x0009e20000100800 */
[----:B-1----:R-:W-:Y:S02]  /*3de0*/  HADD2.F32 R34, -RZ, R184.H1_H1 ;  /* 0x300000b8ff227230 */ /* 0x002fe40000004100 */
[-C--:B---3--:R-:W-:Y:S01]  /*3df0*/  FMUL.FTZ R33, R17, R25.reuse ;  /* 0x0000001911217220 */ /* 0x088fe20000410000 */
[----:B------:R-:W-:Y:S01]  /*3e00*/  FMUL.FTZ R17, R11, R18 ;  /* 0x000000120b117220 */ /* 0x000fe20000410000 */
[----:B----4-:R-:W-:Y:S02]  /*3e10*/  HADD2.F32 R26, -RZ, R120.H1_H1 ;  /* 0x30000078ff1a7230 */ /* 0x010fe40000004100 */
[----:B------:R-:W-:Y:S01]  /*3e20*/  FADD.FTZ R229, R229, R25 ;  /* 0x00000019e5e57221 */ /* 0x000fe20000010000 */
[----:B------:R-:W-:Y:S01]  /*3e30*/  FFMA.FTZ R179, R17, R25, R179 ;  /* 0x0000001911b37223 */ /* 0x000fe200000100b3 */
[----:B------:R-:W-:Y:S01]  /*3e40*/  ISETP.NE.AND.EX P3, PT, RZ, UR11, PT, P0 ;  /* 0x0000000bff007c0c */ /* 0x000fe2000bf65300 */
[----:B------:R-:W-:Y:S01]  /*3e50*/  FADD.FTZ R25, -R183, R130 ;  /* 0x00000082b7197221 */ /* 0x000fe20000010100 */
[-C--:B------:R-:W-:Y:S01]  /*3e60*/  FFMA.FTZ R18, R34, R26.reuse, R33 ;  /* 0x0000001a22127223 */ /* 0x080fe20000010021 */
[----:B------:R-:W-:Y:S01]  /*3e70*/  FFMA.FTZ R180, R17, R26, R180 ;  /* 0x0000001a11b47223 */ /* 0x000fe200000100b4 */
[----:B------:R-:W-:-:S02]  /*3e80*/  HADD2.F32 R33, -RZ, R117.H0_H0 ;  /* 0x20000075ff217230 */ /* 0x000fc40000004100 */
[----:B------:R-:W-:Y:S01]  /*3e90*/  FMUL.FTZ R25, R11, R25 ;  /* 0x000000190b197220 */ /* 0x000fe20000410000 */
[----:B------:R-:W-:Y:S02]  /*3ea0*/  HADD2.F32 R116, -RZ, R185.H0_H0 ;  /* 0x200000b9ff747230 */ /* 0x000fe40000004100 */
[----:B------:R-:W-:Y:S02]  /*3eb0*/  HADD2.F32 R34, -RZ, R121.H0_H0 ;  /* 0x20000079ff227230 */ /* 0x000fe40000004100 */
[----:B------:R-:W-:Y:S01]  /*3ec0*/  FADD.FTZ R230, R230, R33 ;  /* 0x00000021e6e67221 */ /* 0x000fe20000010000 */
[C---:B------:R-:W-:Y:S01]  /*3ed0*/  FFMA.FTZ R154, R25.reuse, R33, R154 ;  /* 0x00000021199a7223 */ /* 0x040fe2000001009a */
[----:B------:R-:W-:Y:S02]  /*3ee0*/  HADD2.F32 R117, -RZ, R117.H1_H1 ;  /* 0x30000075ff757230 */ /* 0x000fe40000004100 */
[----:B------:R-:W-:Y:S01]  /*3ef0*/  FADD.FTZ R162, R162, R34 ;  /* 0x00000022a2a27221 */ /* 0x000fe20000010000 */
[----:B------:R-:W-:Y:S01]  /*3f00*/  FFMA.FTZ R161, R25, R34, R161 ;  /* 0x0000002219a17223 */ /* 0x000fe200000100a1 */
[----:B0-----:R-:W0:Y:S01]  /*3f10*/  @P3 LDC.64 R40, c[0x0][0x3b8] ;  /* 0x0000ee00ff283b82 */ /* 0x001e220000000a00 */
        /* <DEDUP_REMOVED lines=15> */
[----:B------:R-:W-:Y:S01]  /*4010*/  FMUL.FTZ R26, R26, R33 ;  /* 0x000000211a1a7220 */ /* 0x000fe20000410000 */
[----:B------:R-:W-:-:S03]  /*4020*/  HADD2.F32 R33, -RZ, R61.H1_H1 ;  /* 0x3000003dff217230 */ /* 0x000fc60000004100 */
[----:B------:R-:W-:Y:S01]  /*4030*/  FFMA.FTZ R26, R116, R34, R26 ;  /* 0x00000022741a7223 */ /* 0x000fe2000001001a */
[----:B------:R-:W-:Y:S01]  /*4040*/  FADD.FTZ R34, -R183, R131 ;  /* 0x00000083b7227221 */ /* 0x000fe20000010100 */
[----:B------:R-:W-:Y:S02]  /*4050*/  HADD2.F32 R116, -RZ, R121.H1_H1 ;  /* 0x30000079ff747230 */ /* 0x000fe40000004100 */
[----:B------:R-:W-:Y:S01]  /*4060*/  FMUL.FTZ R120, R33, R117 ;  /* 0x0000007521787220 */ /* 0x000fe20000410000 */
[----:B------:R-:W-:Y:S01]  /*4070*/  STL [R1+0xe8], R128 ;  /* 0x0000e88001007387 */ /* 0x000fe20000100800 */
[----:B------:R-:W-:Y:S01]  /*4080*/  FMUL.FTZ R33, R11, R34 ;  /* 0x000000220b217220 */ /* 0x000fe20000410000 */
[----:B------:R-:W-:Y:S02]  /*4090*/  HADD2.F32 R121, -RZ, R185.H1_H1 ;  /* 0x300000b9ff797230 */ /* 0x000fe40000004100 */
[----:B------:R-:W-:Y:S01]  /*40a0*/  FADD.FTZ R153, R153, R116 ;  /* 0x0000007499997221 */ /* 0x000fe20000010000 */
[----:B------:R-:W-:Y:S01]  /*40b0*/  STL [R1+0x188], R180 ;  /* 0x000188b401007387 */ /* 0x000fe20000100800 */
[----:B------:R-:W-:-:S03]  /*40c0*/  FFMA.FTZ R144, R33, R116, R144 ;  /* 0x0000007421907223 */ /* 0x000fc60000010090 */
        /* <DEDUP_REMOVED lines=10> */
[----:B------:R-:W-:Y:S04]  /*4170*/  STL [R1+0x190], R144 ;  /* 0x0001909001007387 */ /* 0x000fe80000100800 */
        /* <DEDUP_REMOVED lines=11> */
[----:B------:R-:W-:-:S03]  /*4230*/  FFMA.FTZ R144, R121, R117, R120 ;  /* 0x0000007579907223 */ /* 0x000fc60000010078 */
        /* <DEDUP_REMOVED lines=74> */
.L_x_4049:
[----:B------:R-:W-:Y:S05]  /*46e0*/  BSYNC.RECONVERGENT B1 ;  /* 0x0000000000017941 */ /* 0x000fea0003800200 */
.L_x_4048:
[----:B------:R-:W-:Y:S04]  /*46f0*/  BSSY.RECONVERGENT B1, `(.L_x_4050) ;  /* 0x00000ba000017945 */ /* 0x000fe80003800200 */
[----:B------:R-:W-:Y:S05]  /*4700*/  @!P2 BRA `(.L_x_4051) ;  /* 0x0000000800e0a947 */ /* 0x000fea0003800000 */
[----:B------:R-:W1:Y:S01]  /*4710*/  LDC.64 R36, c[0x0][0x3a8] ;  /* 0x0000ea00ff247b82 */ /* 0x000e620000000a00 */
[----:B------:R-:W2:Y:S07]  /*4720*/  LDL.LU R152, [R1+0xc8] ;  /* 0x0000c80001987983 */ /* 0x000eae0000300800 */
[----:B------:R-:W3:Y:S01]  /*4730*/  LDC.64 R118, c[0x0][0x428] ;  /* 0x00010a00ff767b82 */ /* 0x000ee20000000a00 */
[----:B------:R-:W-:Y:S01]  /*4740*/  ISETP.NE.U32.AND P0, PT, RZ, UR10, PT ;  /* 0x0000000aff007c0c */ /* 0x000fe2000bf05070 */
[----:B------:R-:W4:Y:S03]  /*4750*/  LDL.LU R151, [R1+0x168] ;  /* 0x0001680001977983 */ /* 0x000f260000300800 */
[----:B------:R-:W-:Y:S01]  /*4760*/  ISETP.NE.AND.EX P3, PT, RZ, UR11, PT, P0 ;  /* 0x0000000bff007c0c */ /* 0x000fe2000bf65300 */
[----:B------:R-:W4:Y:S01]  /*4770*/  LDL.LU R150, [R1+0x24] ;  /* 0x0000240001967983 */ /* 0x000f220000300800 */
[----:B------:R-:W-:Y:S01]  /*4780*/  ISETP.NE.U32.AND P0, PT, RZ, UR24, PT ;  /* 0x00000018ff007c0c */ /* 0x000fe2000bf05070 */
[----:B------:R-:W0:Y:S02]  /*4790*/  LDC.64 R116, c[0x0][0x430] ;  /* 0x00010c00ff747b82 */ /* 0x000e240000000a00 */
[----:B------:R-:W4:Y:S01]  /*47a0*/  LDL.LU R169, [R1+0xcc] ;  /* 0x0000cc0001a97983 */ /* 0x000f220000300800 */
[----:B------:R-:W-:-:S03]  /*47b0*/  ISETP.NE.AND.EX P0, PT, RZ, UR25, PT, P0 ;  /* 0x00000019ff007c0c */ /* 0x000fc6000bf05300 */
[----:B------:R-:W4:Y:S01]  /*47c0*/  LDL.LU R170, [R1+0x16c] ;  /* 0x00016c0001aa7983 */ /* 0x000f220000300800 */
[C---:B-1----:R-:W-:Y:S01]  /*47d0*/  IMAD.WIDE.U32 R36, R202.reuse, 0x20, R36 ;  /* 0x00000020ca247825 */ /* 0x042fe200078e0024 */
[----:B------:R-:W1:Y:S02]  /*47e0*/  LDC.64 R148, c[0x0][0x3b0] ;  /* 0x0000ec00ff947b82 */ /* 0x000e640000000a00 */
[----:B------:R-:W4:Y:S04]  /*47f0*/  LDL.LU R171, [R1+0x28] ;  /* 0x0000280001ab7983 */ /* 0x000f280000300800 */
[----:B------:R-:W2:Y:S02]  /*4800*/  LDG.E.128 R124, desc[UR8][R36.64] ;  /* 0x00000008247c7981 */ /* 0x000ea4000c1e1d00 */
[----:B------:R-:W1:Y:S02]  /*4810*/  @P0 LDC.64 R146, c[0x0][0x438] ;  /* 0x00010e00ff920b82 */ /* 0x000e640000000a00 */
[----:B------:R3:W4:Y:S04]  /*4820*/  LDG.E.128 R128, desc[UR8][R36.64+0x10] ;  /* 0x0000100824807981 */ /* 0x000728000c1e1d00 */
[----:B------:R-:W4:Y:S01]  /*4830*/  LDL.LU R172, [R1+0xd0] ;  /* 0x0000d00001ac7983 */ /* 0x000f220000300800 */
[----:B0-----:R-:W-:-:S03]  /*4840*/  IMAD.WIDE.U32 R116, R202, 0x10, R116 ;  /* 0x00000010ca747825 */ /* 0x001fc600078e0074 */
[----:B------:R-:W4:Y:S01]  /*4850*/  LDL.LU R181, [R1+0x170] ;  /* 0x0001700001b57983 */ /* 0x000f220000300800 */
[----:B---3--:R-:W-:-:S03]  /*4860*/  IMAD.WIDE.U32 R36, R202, 0x10, R118 ;  /* 0x00000010ca247825 */ /* 0x008fc600078e0076 */
[----:B------:R-:W3:Y:S04]  /*4870*/  LDG.E.128 R116, desc[UR8][R116.64] ;  /* 0x0000000874747981 */ /* 0x000ee8000c1e1d00 */
[----:B------:R0:W3:Y:S04]  /*4880*/  LDG.E.128 R120, desc[UR8][R36.64] ;  /* 0x0000000824787981 */ /* 0x0000e8000c1e1d00 */
[----:B------:R-:W3:Y:S01]  /*4890*/  LDL.LU R182, [R1+0x2c] ;  /* 0x00002c0001b67983 */ /* 0x000ee20000300800 */
[----:B0-----:R-:W0:Y:S02]  /*48a0*/  @P3 LDC.64 R36, c[0x0][0x3b8] ;  /* 0x0000ee00ff243b82 */ /* 0x001e240000000a00 */
[----:B0-----:R-:W-:-:S05]  /*48b0*/  @P3 IMAD.WIDE.U32 R36, R202, 0x8, R36 ;  /* 0x00000008ca243825 */ /* 0x001fca00078e0024 */
[----:B------:R1:W5:Y:S02]  /*48c0*/  @P3 LDG.E.64 R38, desc[UR8][R36.64] ;  /* 0x0000000824263981 */ /* 0x000364000c1e1b00 */
[----:B-1----:R-:W-:-:S04]  /*48d0*/  @P0 IMAD.WIDE.U32 R36, R202, 0x20, R146 ;  /* 0x00000020ca240825 */ /* 0x002fc800078e0092 */
[----:B------:R-:W-:Y:S01]  /*48e0*/  IMAD.WIDE.U32 R146, R202, 0x8, R148 ;  /* 0x00000008ca927825 */ /* 0x000fe200078e0094 */
[----:B------:R-:W5:Y:S04]  /*48f0*/  @P0 LDG.E.128 R108, desc[UR8][R36.64] ;  /* 0x00000008246c0981 */ /* 0x000f68000c1e1d00 */
[----:B------:R-:W3:Y:S04]  /*4900*/  LDL.LU R202, [R1+0xc4] ;  /* 0x0000c40001ca7983 */ /* 0x000ee80000300800 */
[----:B------:R-:W3:Y:S04]  /*4910*/  LDL.LU R148, [R1+0x164] ;  /* 0x0001640001947983 */ /* 0x000ee80000300800 */
[----:B------:R-:W3:Y:S04]  /*4920*/  LDL.LU R149, [R1+0x20] ;  /* 0x0000200001957983 */ /* 0x000ee80000300800 */
[----:B------:R-:W5:Y:S04]  /*4930*/  @P0 LDG.E.128 R112, desc[UR8][R36.64+0x10] ;  /* 0x0000100824700981 */ /* 0x000f68000c1e1d00 */
[----:B------:R0:W5:Y:S02]  /*4940*/  LDG.E.64 R36, desc[UR8][R146.64] ;  /* 0x0000000892247981 */ /* 0x000164000c1e1b00 */
[----:B0-----:R-:W-:-:S02]  /*4950*/  HADD2.F32 R146, -RZ, R64.H0_H0 ;  /* 0x20000040ff927230 */ /* 0x001fc40000004100 */
[C---:B--2---:R-:W-:Y:S01]  /*4960*/  FADD.FTZ R35, -R183.reuse, R124 ;  /* 0x0000007cb7237221 */ /* 0x044fe20000010100 */
[C---:B------:R-:W-:Y:S01]  /*4970*/  FADD.FTZ R145, -R183.reuse, R125 ;  /* 0x0000007db7917221 */ /* 0x040fe20000010100 */
[C---:B----4-:R-:W-:Y:S01]  /*4980*/  FADD.FTZ R125, -R183.reuse, R128 ;  /* 0x00000080b77d7221 */ /* 0x050fe20000010100 */
[----:B------:R-:W-:Y:S01]  /*4990*/  FADD.FTZ R124, -R183, R129 ;  /* 0x00000081b77c7221 */ /* 0x000fe20000010100 */
[----:B------:R-:W-:Y:S02]  /*49a0*/  HADD2.F32 R129, -RZ, R68.H0_H0 ;  /* 0x20000044ff817230 */ /* 0x000fe40000004100 */
[----:B-----5:R-:W-:Y:S01]  /*49b0*/  FMUL.FTZ R35, R11, R35 ;  /* 0x000000230b237220 */ /* 0x020fe20000410000 */
[--C-:B---3--:R-:W-:Y:S02]  /*49c0*/  HADD2.F32 R128, -RZ, R116.reuse.H0_H0 ;  /* 0x20000074ff807230 */ /* 0x108fe40000004100 */
[----:B------:R-:W-:-:S03]  /*49d0*/  HADD2.F32 R116, -RZ, R116.H1_H1 ;  /* 0x30000074ff747230 */ /* 0x000fc60000004100 */
[----:B------:R-:W-:Y:S01]  /*49e0*/  FMUL.FTZ R136, R129, R128 ;  /* 0x0000008081887220 */ /* 0x000fe20000410000 */
[--C-:B------:R-:W-:Y:S02]  /*49f0*/  HADD2.F32 R129, -RZ, R120.reuse.H0_H0 ;  /* 0x20000078ff817230 */ /* 0x100fe40000004100 */
[----:B------:R-:W-:Y:S01]  /*4a00*/  FADD.FTZ R220, R220, R128 ;  /* 0x00000080dcdc7221 */ /* 0x000fe20000010000 */
[----:B------:R-:W-:Y:S02]  /*4a10*/  HADD2.F32 R120, -RZ, R120.H1_H1 ;  /* 0x30000078ff787230 */ /* 0x000fe40000004100 */
[----:B------:R-:W-:Y:S01]  /*4a20*/  FMUL.FTZ R145, R11, R145 ;  /* 0x000000910b917220 */ /* 0x000fe20000410000 */
[----:B------:R-:W-:Y:S01]  /*4a30*/  FFMA.FTZ R136, R146, R129, R136 ;  /* 0x0000008192887223 */ /* 0x000fe20000010088 */
[----:B------:R-:W-:Y:S01]  /*4a40*/  FADD.FTZ R221, R221, R116 ;  /* 0x00000074dddd7221 */ /* 0x000fe20000010000 */
[----:B------:R-:W-:Y:S01]  /*4a50*/  FADD.FTZ R152, R152, R120 ;  /* 0x0000007898987221 */ /* 0x000fe20000010000 */
[C---:B------:R-:W-:Y:S01]  /*4a60*/  FFMA.FTZ R151, R145.reuse, R120, R151 ;  /* 0x0000007891977223 */ /* 0x040fe20000010097 */
[----:B------:R-:W-:Y:S01]  /*4a70*/  FFMA.FTZ R150, R145, R116, R150 ;  /* 0x0000007491967223 */ /* 0x000fe20000010096 */
[----:B------:R-:W-:-:S04]  /*4a80*/  FADD.FTZ R126, -R183, R126 ;  /* 0x0000007eb77e7221 */ /* 0x000fc80000010100 */
[----:B------:R-:W-:Y:S01]  /*4a90*/  FMUL.FTZ R147, R11, R126 ;  /* 0x0000007e0b937220 */ /* 0x000fe20000410000 */
[C---:B------:R-:W-:Y:S01]  /*4aa0*/  FADD.FTZ R127, -R183.reuse, R127 ;  /* 0x0000007fb77f7221 */ /* 0x040fe20000010100 */
[C---:B------:R-:W-:Y:S01]  /*4ab0*/  FADD.FTZ R130, -R183.reuse, R130 ;  /* 0x00000082b7827221 */ /* 0x040fe20000010100 */
[----:B------:R-:W-:Y:S01]  /*4ac0*/  FADD.FTZ R131, -R183, R131 ;  /* 0x00000083b7837221 */ /* 0x000fe20000010100 */
[----:B------:R-:W-:Y:S01]  /*4ad0*/  FADD.FTZ R202, R202, R129 ;  /* 0x00000081caca7221 */ /* 0x000fe20000010000 */
[C---:B------:R-:W-:Y:S01]  /*4ae0*/  FFMA.FTZ R148, R35.reuse, R129, R148 ;  /* 0x0000008123947223 */ /* 0x040fe20000010094 */
[----:B------:R-:W-:Y:S01]  /*4af0*/  FFMA.FTZ R149, R35, R128, R149 ;  /* 0x0000008023957223 */ /* 0x000fe20000010095 */
[----:B------:R-:W-:Y:S02]  /*4b00*/  HADD2.F32 R128, -RZ, R68.H1_H1 ;  /* 0x30000044ff807230 */ /* 0x000fe40000004100 */
[----:B------:R-:W-:-:S03]  /*4b10*/  HADD2.F32 R129, -RZ, R64.H1_H1 ;  /* 0x30000040ff817230 */ /* 0x000fc60000004100 */
[----:B------:R-:W-:Y:S01]  /*4b20*/  FMUL.FTZ R128, R128, R116 ;  /* 0x0000007480807220 */ /* 0x000fe20000410000 */
[----:B------:R-:W-:-:S03]  /*4b30*/  HADD2.F32 R116, -RZ, R117.H0_H0 ;  /* 0x20000075ff747230 */ /* 0x000fc60000004100 */
[----:B------:R-:W-:Y:S01]  /*4b40*/  FFMA.FTZ R146, R129, R120, R128 ;  /* 0x0000007881927223 */ /* 0x000fe20000010080 */
[----:B------:R-:W-:Y:S01]  /*4b50*/  HADD2.F32 R120, -RZ, R69.H0_H0 ;  /* 0x20000045ff787230 */ /* 0x000fe20000004100 */
[----:B------:R-:W-:Y:S01]  /*4b60*/  STL [R1+0xc4], R202 ;  /* 0x0000c4ca01007387 */ /* 0x000fe20000100800 */
[----:B------:R-:W-:-:S03]  /*4b70*/  FADD.FTZ R222, R222, R116 ;  /* 0x00000074dede7221 */ /* 0x000fc60000010000 */
[-C--:B------:R-:W-:Y:S01]  /*4b80*/  FMUL.FTZ R128, R120, R116.reuse ;  /* 0x0000007478807220 */ /* 0x080fe20000410000 */
[--C-:B------:R-:W-:Y:S02]  /*4b90*/  HADD2.F32 R120, -RZ, R121.reuse.H0_H0 ;  /* 0x20000079ff787230 */ /* 0x100fe40000004100 */
[----:B------:R-:W-:Y:S01]  /*4ba0*/  FFMA.FTZ R171, R147, R116, R171 ;  /* 0x0000007493ab7223 */ /* 0x000fe200000100ab */
[----:B------:R-:W-:Y:S01]  /*4bb0*/  STL [R1+0x164], R148 ;  /* 0x0001649401007387 */ /* 0x000fe20000100800 */
[----:B------:R-:W-:Y:S02]  /*4bc0*/  HADD2.F32 R116, -RZ, R121.H1_H1 ;  /* 0x30000079ff747230 */ /* 0x000fe40000004100 */
[----:B------:R-:W-:Y:S01]  /*4bd0*/  FADD.FTZ R169, R169, R120 ;  /* 0x00000078a9a97221 */ /* 0x000fe20000010000 */
[----:B------:R-:W-:Y:S01]  /*4be0*/  STL [R1+0x20], R149 ;  /* 0x0000209501007387 */ /* 0x000fe20000100800 */
[----:B------:R-:W-:-:S03]  /*4bf0*/  FFMA.FTZ R170, R147, R120, R170 ;  /* 0x0000007893aa7223 */ /* 0x000fc600000100aa */
[----:B------:R0:W-:Y:S01]  /*4c00*/  STL [R1+0xc8], R152 ;  /* 0x0000c89801007387 */ /* 0x0001e20000100800 */
[----:B------:R-:W-:-:S03]  /*4c10*/  FADD.FTZ R172, R172, R116 ;  /* 0x00000074acac7221 */ /* 0x000fc60000010000 */
[----:B------:R-:W-:Y:S01]  /*4c20*/  STL [R1+0x168], R151 ;  /* 0x0001689701007387 */ /* 0x000fe20000100800 */
[----:B0-----:R-:W-:-:S03]  /*4c30*/  FMUL.FTZ R152, R11, R127 ;  /* 0x0000007f0b987220 */ /* 0x001fc60000410000 */
[----:B------:R-:W-:Y:S01]  /*4c40*/  STL [R1+0x24], R150 ;  /* 0x0000249601007387 */ /* 0x000fe20000100800 */
[----:B------:R-:W-:-:S03]  /*4c50*/  FFMA.FTZ R181, R152, R116, R181 ;  /* 0x0000007498b57223 */ /* 0x000fc600000100b5 */
[----:B------:R-:W-:Y:S04]  /*4c60*/  STL [R1+0xcc], R169 ;  /* 0x0000cca901007387 */ /* 0x000fe80000100800 */
[----:B------:R0:W-:Y:S01]  /*4c70*/  STL [R1+0x16c], R170 ;  /* 0x00016caa01007387 */ /* 0x0001e20000100800 */
[----:B------:R-:W-:-:S03]  /*4c80*/  HADD2.F32 R117, -RZ, R117.H1_H1 ;  /* 0x30000075ff757230 */ /* 0x000fc60000004100 */
[----:B------:R-:W-:Y:S04]  /*4c90*/  STL [R1+0x28], R171 ;  /* 0x000028ab01007387 */ /* 0x000fe80000100800 */
[----:B------:R1:W-:Y:S04]  /*4ca0*/  STL [R1+0xd0], R172 ;  /* 0x0000d0ac01007387 */ /* 0x0003e80000100800 */
[----:B------:R-:W2:Y:S04]  /*4cb0*/  LDL.LU R202, [R1+0xb4] ;  /* 0x0000b40001ca7983 */ /* 0x000ea80000300800 */
[----:B------:R-:W-:Y:S04]  /*4cc0*/  STL [R1+0x170], R181 ;  /* 0x000170b501007387 */ /* 0x000fe80000100800 */
[----:B0-----:R-:W3:Y:S01]  /*4cd0*/  LDL.LU R170, [R1+0x154] ;  /* 0x0001540001aa7983 */ /* 0x001ee20000300800 */
[----:B------:R-:W-:-:S03]  /*4ce0*/  FFMA.FTZ R182, R152, R117, R182 ;  /* 0x0000007598b67223 */ /* 0x000fc600000100b6 */
[----:B------:R-:W4:Y:S04]  /*4cf0*/  LDL.LU R169, [R1+0x10] ;  /* 0x0000100001a97983 */ /* 0x000f280000300800 */
[----:B------:R0:W-:Y:S04]  /*4d00*/  STL [R1+0x2c], R182 ;  /* 0x00002cb601007387 */ /* 0x0001e80000100800 */
[----:B------:R-:W4:Y:S04]  /*4d10*/  LDL.LU R183, [R1+0xb8] ;  /* 0x0000b80001b77983 */ /* 0x000f280000300800 */
[----:B-1----:R-:W4:Y:S04]  /*4d20*/  LDL.LU R172, [R1+0x158] ;  /* 0x0001580001ac7983 */ /* 0x002f280000300800 */
[----:B------:R-:W4:Y:S01]  /*4d30*/  LDL.LU R171, [R1+0x14] ;  /* 0x0000140001ab7983 */ /* 0x000f220000300800 */
[----:B------:R-:W-:-:S03]  /*4d40*/  HADD2.F32 R129, -RZ, R65.H0_H0 ;  /* 0x20000041ff817230 */ /* 0x000fc60000004100 */
[----:B0-----:R-:W4:Y:S04]  /*4d50*/  LDL.LU R182, [R1+0xbc] ;  /* 0x0000bc0001b67983 */ /* 0x001f280000300800 */
[----:B------:R-:W4:Y:S01]  /*4d60*/  LDL.LU R181, [R1+0x15c] ;  /* 0x00015c0001b57983 */ /* 0x000f220000300800 */
[----:B------:R-:W-:-:S03]  /*4d70*/  FFMA.FTZ R148, R129, R120, R128 ;  /* 0x0000007881947223 */ /* 0x000fc60000010080 */
[----:B------:R-:W4:Y:S04]  /*4d80*/  LDL.LU R129, [R1+0x18] ;  /* 0x0000180001817983 */ /* 0x000f280000300800 */
[----:B------:R-:W4:Y:S04]  /*4d90*/  LDL.LU R128, [R1+0xc0] ;  /* 0x0000c00001807983 */ /* 0x000f280000300800 */
[----:B------:R-:W4:Y:S04]  /*4da0*/  LDL.LU R127, [R1+0x160] ;  /* 0x00016000017f7983 */ /* 0x000f280000300800 */
[----:B------:R-:W4:Y:S01]  /*4db0*/  LDL.LU R126, [R1+0x1c] ;  /* 0x00001c00017e7983 */ /* 0x000f220000300800 */
[----:B------:R-:W-:-:S02]  /*4dc0*/  HADD2.F32 R120, -RZ, R69.H1_H1 ;  /* 0x30000045ff787230 */ /* 0x000fc40000004100 */
[----:B------:R-:W-:-:S03]  /*4dd0*/  HADD2.F32 R121, -RZ, R65.H1_H1 ;  /* 0x30000041ff797230 */ /* 0x000fc60000004100 */
[----:B------:R-:W-:Y:S01]  /*4de0*/  FMUL.FTZ R120, R120, R117 ;  /* 0x0000007578787220 */ /* 0x000fe20000410000 */
[----:B------:R-:W-:Y:S01]  /*4df0*/  FADD.FTZ R223, R223, R117 ;  /* 0x00000075dfdf7221 */ /* 0x000fe20000010000 */
[----:B------:R-:W-:Y:S02]  /*4e00*/  HADD2.F32 R117, -RZ, R70.H0_H0 ;  /* 0x20000046ff757230 */ /* 0x000fe40000004100 */
[----:B------:R-:W-:Y:S01]  /*4e10*/  FFMA.FTZ R151, R121, R116, R120 ;  /* 0x0000007479977223 */ /* 0x000fe20000010078 */
[----:B------:R-:W-:Y:S02]  /*4e20*/  HADD2.F32 R116, -RZ, R118.H0_H0 ;  /* 0x20000076ff747230 */ /* 0x000fe40000004100 */
[----:B------:R-:W-:-:S03]  /*4e30*/  FMUL.FTZ R150, R11, R125 ;  /* 0x0000007d0b967220 */ /* 0x000fc60000410000 */
[----:B------:R-:W-:Y:S01]  /*4e40*/  FMUL.FTZ R120, R117, R116 ;  /* 0x0000007475787220 */ /* 0x000fe20000410000 */
[----:B------:R-:W-:Y:S02]  /*4e50*/  HADD2.F32 R117, -RZ, R122.H0_H0 ;  /* 0x2000007aff757230 */ /* 0x000fe40000004100 */
[----:B------:R-:W-:Y:S02]  /*4e60*/  HADD2.F32 R121, -RZ, R66.H0_H0 ;  /* 0x20000042ff797230 */ /* 0x000fe40000004100 */
[----:B------:R-:W-:Y:S01]  /*4e70*/  FADD.FTZ R216, R216, R116 ;  /* 0x00000074d8d87221 */ /* 0x000fe20000010000 */
[----:B------:R-:W-:Y:S02]  /*4e80*/  HADD2.F32 R118, -RZ, R118.H1_H1 ;  /* 0x30000076ff767230 */ /* 0x000fe40000004100 */
[-C--:B------:R-:W-:Y:S01]  /*4e90*/  FFMA.FTZ R149, R121, R117.reuse, R120 ;  /* 0x0000007579957223 */ /* 0x080fe20000010078 */
[----:B------:R-:W-:Y:S02]  /*4ea0*/  HADD2.F32 R120, -RZ, R66.H1_H1 ;  /* 0x30000042ff787230 */ /* 0x000fe40000004100 */
[----:B------:R-:W-:Y:S01]  /*4eb0*/  FADD.FTZ R217, R217, R118 ;  /* 0x00000076d9d97221 */ /* 0x000fe20000010000 */
[----:B--2---:R-:W-:Y:S01]  /*4ec0*/  FADD.FTZ R202, R202, R117 ;  /* 0x00000075caca7221 */ /* 0x004fe20000010000 */
[----:B---3--:R-:W-:Y:S01]  /*4ed0*/  FFMA.FTZ R170, R150, R117, R170 ;  /* 0x0000007596aa7223 */ /* 0x008fe200000100aa */
[----:B------:R-:W-:-:S02]  /*4ee0*/  HADD2.F32 R117, -RZ, R70.H1_H1 ;  /* 0x30000046ff757230 */ /* 0x000fc40000004100 */
[----:B----4-:R-:W-:Y:S01]  /*4ef0*/  FFMA.FTZ R169, R150, R116, R169 ;  /* 0x0000007496a97223 */ /* 0x010fe200000100a9 */
[----:B------:R-:W-:Y:S01]  /*4f00*/  STL [R1+0xb4], R202 ;  /* 0x0000b4ca01007387 */ /* 0x000fe20000100800 */
[----:B------:R-:W-:-:S03]  /*4f10*/  HADD2.F32 R116, -RZ, R122.H1_H1 ;  /* 0x3000007aff747230 */ /* 0x000fc60000004100 */
[----:B------:R-:W-:Y:S01]  /*4f20*/  STL [R1+0x154], R170 ;  /* 0x000154aa01007387 */ /* 0x000fe20000100800 */
[----:B------:R-:W-:-:S03]  /*4f30*/  FMUL.FTZ R117, R117, R118 ;  /* 0x0000007675757220 */ /* 0x000fc60000410000 */
[----:B------:R0:W-:Y:S01]  /*4f40*/  STL [R1+0x10], R169 ;  /* 0x000010a901007387 */ /* 0x0001e20000100800 */
[----:B------:R-:W-:Y:S01]  /*4f50*/  FADD.FTZ R183, R183, R116 ;  /* 0x00000074b7b77221 */ /* 0x000fe20000010000 */
[----:B0-----:R-:W-:Y:S01]  /*4f60*/  FMUL.FTZ R169, R11, R124 ;  /* 0x0000007c0ba97220 */ /* 0x001fe20000410000 */
[----:B------:R-:W-:-:S03]  /*4f70*/  FFMA.FTZ R170, R120, R116, R117 ;  /* 0x0000007478aa7223 */ /* 0x000fc60000010075 */
[C---:B------:R-:W-:Y:S01]  /*4f80*/  FFMA.FTZ R172, R169.reuse, R116, R172 ;  /* 0x00000074a9ac7223 */ /* 0x040fe200000100ac */
[----:B------:R-:W-:Y:S01]  /*4f90*/  FFMA.FTZ R171, R169, R118, R171 ;  /* 0x00000076a9ab7223 */ /* 0x000fe200000100ab */
[----:B------:R-:W-:Y:S02]  /*4fa0*/  HADD2.F32 R118, -RZ, R71.H0_H0 ;  /* 0x20000047ff767230 */ /* 0x000fe40000004100 */
[----:B------:R-:W-:Y:S01]  /*4fb0*/  HADD2.F32 R116, -RZ, R119.H0_H0 ;  /* 0x20000077ff747230 */ /* 0x000fe20000004100 */
[----:B------:R-:W-:Y:S01]  /*4fc0*/  STL [R1+0xb8], R183 ;  /* 0x0000b8b701007387 */ /* 0x000fe20000100800 */
[----:B------:R-:W-:Y:S02]  /*4fd0*/  HADD2.F32 R117, -RZ, R123.H0_H0 ;  /* 0x2000007bff757230 */ /* 0x000fe40000004100 */
[----:B------:R-:W-:Y:S01]  /*4fe0*/  HADD2.F32 R120, -RZ, R67.H0_H0 ;  /* 0x20000043ff787230 */ /* 0x000fe20000004100 */
[----:B------:R0:W-:Y:S01]  /*4ff0*/  STL [R1+0x158], R172 ;  /* 0x000158ac01007387 */ /* 0x0001e20000100800 */
[----:B------:R-:W-:-:S03]  /*5000*/  FMUL.FTZ R118, R118, R116 ;  /* 0x0000007476767220 */ /* 0x000fc60000410000 */
[----:B------:R1:W-:Y:S01]  /*5010*/  STL [R1+0x14], R171 ;  /* 0x000014ab01007387 */ /* 0x0003e20000100800 */
[----:B------:R-:W-:Y:S01]  /*5020*/  FADD.FTZ R182, R182, R117 ;  /* 0x00000075b6b67221 */ /* 0x000fe20000010000 */
[----:B------:R-:W-:Y:S02]  /*5030*/  HADD2.F32 R119, -RZ, R119.H1_H1 ;  /* 0x30000077ff777230 */ /* 0x000fe40000004100 */
        /* <DEDUP_REMOVED lines=37> */
.L_x_4051:
[----:B------:R-:W-:Y:S05]  /*5290*/  BSYNC.RECONVERGENT B1 ;  /* 0x0000000000017941 */ /* 0x000fea0003800200 */
.L_x_4050:
        /* <DEDUP_REMOVED lines=23> */
.L_x_4133:
        /* <DEDUP_REMOVED lines=72> */
.L_x_4057:
        /* <DEDUP_REMOVED lines=36> */
[----:B------:R-:W-:-:S02]  /*5ad0*/  F2FP.F16.F32.PACK_AB R116, R116, R124 ;  /* 0x0000007c7474723e */ /* 0x000fc400000000ff */
        /* <DEDUP_REMOVED lines=10> */
[----:B------:R-:W-:-:S02]  /*5b80*/  F2FP.F16.F32.PACK_AB R117, R117, R122 ;  /* 0x0000007a7575723e */ /* 0x000fc400000000ff */
[----:B------:R-:W-:Y:S01]  /*5b90*/  FSEL R118, R118, RZ, P0 ;  /* 0x000000ff76767208 */ /* 0x000fe20000000000 */
[----:B------:R-:W-:Y:S01]  /*5ba0*/  FMUL.FTZ R123, R85, UR13 ;  /* 0x0000000d557b7c20 */ /* 0x000fe20008410000 */
[----:B------:R-:W-:-:S04]  /*5bb0*/  LOP3.LUT P0, RZ, R133, 0xff00, RZ, 0xc0, !PT ;  /* 0x0000ff0085ff7812 */ /* 0x000fc8000780c0ff */
[----:B------:R-:W-:-:S04]  /*5bc0*/  FSEL R123, R123, RZ, P0 ;  /* 0x000000ff7b7b7208 */ /* 0x000fc80000000000 */
[----:B------:R-:W-:Y:S01]  /*5bd0*/  F2FP.F16.F32.PACK_AB R118, R123, R118 ;  /* 0x000000767b76723e */ /* 0x000fe200000000ff */
[----:B------:R-:W-:Y:S06]  /*5be0*/  BRA `(.L_x_4058) ;  /* 0x0000001800a47947 */ /* 0x000fec0003800000 */
.L_x_4056:
        /* <DEDUP_REMOVED lines=59> */
.L_x_4059:
        /* <DEDUP_REMOVED lines=36> */
[----:B------:R-:W-:-:S02]  /*61e0*/  F2FP.F16.F32.PACK_AB R116, R116, R124 ;  /* 0x0000007c7474723e */ /* 0x000fc400000000ff */
        /* <DEDUP_REMOVED lines=10> */
[----:B------:R-:W-:-:S02]  /*6290*/  F2FP.F16.F32.PACK_AB R117, R117, R122 ;  /* 0x0000007a7575723e */ /* 0x000fc400000000ff */
[----:B------:R-:W-:Y:S01]  /*62a0*/  FSEL R118, R118, RZ, P0 ;  /* 0x000000ff76767208 */ /* 0x000fe20000000000 */
[----:B------:R-:W-:Y:S01]  /*62b0*/  FMUL.FTZ R123, R85, UR13 ;  /* 0x0000000d557b7c20 */ /* 0x000fe20008410000 */
[----:B------:R-:W-:-:S04]  /*62c0*/  LOP3.LUT P0, RZ, R133, 0xff00, RZ, 0xc0, !PT ;  /* 0x0000ff0085ff7812 */ /* 0x000fc8000780c0ff */
[----:B------:R-:W-:-:S04]  /*62d0*/  FSEL R123, R123, RZ, P0 ;  /* 0x000000ff7b7b7208 */ /* 0x000fc80000000000 */
[----:B------:R-:W-:Y:S01]  /*62e0*/  F2FP.F16.F32.PACK_AB R118, R123, R118 ;  /* 0x000000767b76723e */ /* 0x000fe200000000ff */
[----:B------:R-:W-:Y:S06]  /*62f0*/  BRA `(.L_x_4058) ;  /* 0x0000001000e07947 */ /* 0x000fec0003800000 */
.L_x_4055:
        /* <DEDUP_REMOVED lines=83> */
.L_x_4061:
        /* <DEDUP_REMOVED lines=17> */
[----:B------:R-:W-:Y:S01]  /*6940*/  FFMA.FTZ R72, R142, R121, R120 ;  /* 0x000000798e487223 */ /* 0x000fe20000010078 */
[----:B------:R-:W-:-:S03]  /*6950*/  ISETP.GE.U32.AND.EX P0, PT, R133, 0x1000000, PT, P0 ;  /* 0x010000008500780c */ /* 0x000fc60003f06100 */
        /* <DEDUP_REMOVED lines=56> */
.L_x_4060:
        /* <DEDUP_REMOVED lines=41> */
[----:B------:R-:W-:Y:S01]  /*6f70*/  F2FP.F16.F32.PACK_AB R74, R72, R74 ;  /* 0x0000004a484a723e */ /* 0x000fe200000000ff */
        /* <DEDUP_REMOVED lines=38> */
.L_x_4062:
        /* <DEDUP_REMOVED lines=73> */
[----:B------:R-:W-:-:S07]  /*7670*/  F2FP.F16.F32.PACK_AB R72, R72, R123 ;  /* 0x0000007b4848723e */ /* 0x000fce00000000ff */
.L_x_4058:
        /* <DEDUP_REMOVED lines=15> */
.L_x_4054:
[----:B------:R-:W-:Y:S05]  /*7770*/  BSYNC.RECONVERGENT B1 ;  /* 0x0000000000017941 */ /* 0x000fea0003800200 */
.L_x_4053:
        /* <DEDUP_REMOVED lines=11> */
[----:B-1----:R-:W-:Y:S01]  /*7830*/  FFMA.FTZ R72, R166, R121, R120 ;  /* 0x00000079a6487223 */ /* 0x002fe20000010078 */
        /* <DEDUP_REMOVED lines=74> */
.L_x_4067:
        /* <DEDUP_REMOVED lines=75> */
.L_x_4066:
[----:B------:R-:W-:-:S04]  /*8190*/  UISETP.NE.U32.AND UP0, UPT, UR6, URZ, UPT ;  /* 0x000000ff0600728c */ /* 0x000fc8000bf05070 */
[----:B------:R-:W-:-:S09]  /*81a0*/  UISETP.NE.AND.EX UP0, UPT, UR7, URZ, UPT, UP0 ;  /* 0x000000ff0700728c */ /* 0x000fd2000bf05300 */
[----:B------:R-:W-:Y:S05]  /*81b0*/  BRA.U !UP0, `(.L_x_4069) ;  /* 0x00000005082c7547 */ /* 0x000fea000b800000 */
[----:B-1----:R-:W-:Y:S01]  /*81c0*/  FFMA.FTZ R72, R166, R121, R120 ;  /* 0x00000079a6487223 */ /* 0x002fe20000010078 */
        /* <DEDUP_REMOVED lines=74> */
.L_x_4069:
        /* <DEDUP_REMOVED lines=75> */
.L_x_4065:
        /* <DEDUP_REMOVED lines=37> */
[----:B-1----:R-:W-:Y:S01]  /*8d70*/  FSEL R116, R85, RZ, P6 ;  /* 0x000000ff55747208 */ /* 0x002fe20003000000 */
        /* <DEDUP_REMOVED lines=22> */
.L_x_4071:
[-CC-:B-1----:R-:W-:Y:S01]  /*8ee0*/  FFMA.FTZ R116, R166, R121.reuse, R120.reuse ;  /* 0x00000079a6747223 */ /* 0x182fe20000010078 */
        /* <DEDUP_REMOVED lines=53> */
.L_x_4070:
        /* <DEDUP_REMOVED lines=57> */
.L_x_4072:
        /* <DEDUP_REMOVED lines=53> */
.L_x_4068:
        /* <DEDUP_REMOVED lines=15> */
.L_x_4064:
[----:B------:R-:W-:Y:S05]  /*9a10*/  BSYNC.RECONVERGENT B1 ;  /* 0x0000000000017941 */ /* 0x000fea0003800200 */
.L_x_4063:
        /* <DEDUP_REMOVED lines=12> */
[----:B-12---:R-:W-:Y:S01]  /*9ae0*/  FFMA.FTZ R72, R164, R121, R120 ;  /* 0x00000079a4487223 */ /* 0x006fe20000010078 */
        /* <DEDUP_REMOVED lines=74> */
.L_x_4077:
        /* <DEDUP_REMOVED lines=75> */
.L_x_4076:
[----:B-12---:R-:W1:Y:S02]  /*a440*/  LDC.64 R72, c[0x0][0x478] ;  /* 0x00011e00ff487b82 */ /* 0x006e640000000a00 */
[----:B-1----:R-:W-:-:S04]  /*a450*/  ISETP.NE.U32.AND P1, PT, R72, RZ, PT ;  /* 0x000000ff4800720c */ /* 0x002fc80003f25070 */
        /* <DEDUP_REMOVED lines=77> */
.L_x_4079:
        /* <DEDUP_REMOVED lines=75> */
.L_x_4075:
        /* <DEDUP_REMOVED lines=61> */
.L_x_4081:
        /* <DEDUP_REMOVED lines=54> */
.L_x_4080:
        /* <DEDUP_REMOVED lines=58> */
.L_x_4082:
        /* <DEDUP_REMOVED lines=53> */
.L_x_4078:
        /* <DEDUP_REMOVED lines=11> */
.L_x_4074:
[----:B------:R-:W-:Y:S05]  /*bcb0*/  BSYNC.RECONVERGENT B1 ;  /* 0x0000000000017941 */ /* 0x000fea0003800200 */
.L_x_4073:
        /* <DEDUP_REMOVED lines=26> */
[----:B------:R-:W-:Y:S01]  /*be60*/  F2FP.F16.F32.PACK_AB R75, R72, R75 ;  /* 0x0000004b484b723e */ /* 0x000fe200000000ff */
        /* <DEDUP_REMOVED lines=9> */
[----:B------:R-:W-:Y:S01]  /*bf00*/  F2FP.F16.F32.PACK_AB R119, R74, R73 ;  /* 0x000000494a77723e */ /* 0x000fe200000000ff */
        /* <DEDUP_REMOVED lines=11> */
[----:B------:R-:W-:Y:S02]  /*bfc0*/  F2FP.F16.F32.PACK_AB R74, R88, R74 ;  /* 0x0000004a584a723e */ /* 0x000fe400000000ff */
        /* <DEDUP_REMOVED lines=38> */
.L_x_4087:
        /* <DEDUP_REMOVED lines=75> */
.L_x_4086:
        /* <DEDUP_REMOVED lines=28> */
[----:B------:R-:W-:Y:S01]  /*c8a0*/  F2FP.F16.F32.PACK_AB R119, R74, R73 ;  /* 0x000000494a77723e */ /* 0x000fe200000000ff */
        /* <DEDUP_REMOVED lines=50> */
.L_x_4089:
        /* <DEDUP_REMOVED lines=75> */
.L_x_4085:
        /* <DEDUP_REMOVED lines=32> */
[----:B------:R-:W-:Y:S01]  /*d280*/  F2FP.F16.F32.PACK_AB R119, R91, R90 ;  /* 0x0000005a5b77723e */ /* 0x000fe200000000ff */
[-CC-:B------:R-:W-:Y:S01]  /*d290*/  FFMA.FTZ R90, R25, R121.reuse, R120.reuse ;  /* 0x00000079195a7223 */ /* 0x180fe20000010078 */
[----:B------:R-:W-:Y:S01]  /*d2a0*/  F2FP.F16.F32.PACK_AB R118, R89, R88 ;  /* 0x000000585976723e */ /* 0x000fe200000000ff */
        /* <DEDUP_REMOVED lines=23> */
[----:B------:R-:W-:-:S02]  /*d420*/  F2FP.F16.F32.PACK_AB R116, R122, R116 ;  /* 0x000000747a74723e */ /* 0x000fc400000000ff */
[----:B------:R-:W-:Y:S01]  /*d430*/  F2FP.F16.F32.PACK_AB R117, R123, R117 ;  /* 0x000000757b75723e */ /* 0x000fe200000000ff */
[----:B------:R-:W-:Y:S06]  /*d440*/  BRA `(.L_x_4088) ;  /* 0x0000000800947947 */ /* 0x000fec0003800000 */
.L_x_4091:
        /* <DEDUP_REMOVED lines=49> */
[----:B------:R-:W-:-:S04]  /*d760*/  FFMA.FTZ R116, R11, R116, R100 ;  /* 0x000000740b747223 */ /* 0x000fc80000010064 */
[----:B------:R-:W-:-:S05]  /*d770*/  FMUL.FTZ R116, R116, UR13 ;  /* 0x0000000d74747c20 */ /* 0x000fca0008410000 */
[----:B------:R-:W-:-:S04]  /*d780*/  FSEL R116, R116, RZ, P5 ;  /* 0x000000ff74747208 */ /* 0x000fc80002800000 */
[----:B------:R-:W-:Y:S01]  /*d790*/  F2FP.F16.F32.PACK_AB R116, R122, R116 ;  /* 0x000000747a74723e */ /* 0x000fe200000000ff */
[----:B------:R-:W-:Y:S06]  /*d7a0*/  BRA `(.L_x_4088) ;  /* 0x0000000400bc7947 */ /* 0x000fec0003800000 */
.L_x_4090:
        /* <DEDUP_REMOVED lines=58> */
.L_x_4092:
        /* <DEDUP_REMOVED lines=53> */
.L_x_4088:
        /* <DEDUP_REMOVED lines=11> */
.L_x_4084:
[----:B------:R-:W-:Y:S05]  /*df50*/  BSYNC.RECONVERGENT B1 ;  /* 0x0000000000017941 */ /* 0x000fea0003800200 */
.L_x_4083:
        /* <DEDUP_REMOVED lines=48> */
[----:B------:R-:W-:Y:S01]  /*e260*/  F2FP.F16.F32.PACK_AB R119, R11, R72 ;  /* 0x000000480b77723e */ /* 0x000fe200000000ff */
[----:B------:R-:W-:Y:S01]  /*e270*/  FMUL.FTZ R72, R85, UR13 ;  /* 0x0000000d55487c20 */ /* 0x000fe20008410000 */
[----:B------:R-:W-:-:S02]  /*e280*/  FSEL R75, R75, RZ, P5 ;  /* 0x000000ff4b4b7208 */ /* 0x000fc40002800000 */
[----:B------:R-:W-:Y:S02]  /*e290*/  LOP3.LUT P6, RZ, R37, 0xff, RZ, 0xc0, !PT ;  /* 0x000000ff25ff7812 */ /* 0x000fe400078cc0ff */
[C---:B------:R-:W-:Y:S02]  /*e2a0*/  LOP3.LUT P5, RZ, R39.reuse, 0xff, RZ, 0xc0, !PT ;  /* 0x000000ff27ff7812 */ /* 0x040fe400078ac0ff */
[----:B------:R-:W-:Y:S02]  /*e2b0*/  LOP3.LUT P2, RZ, R39, 0xff00, RZ, 0xc0, !PT ;  /* 0x0000ff0027ff7812 */ /* 0x000fe4000784c0ff */
[----:B------:R-:W-:Y:S02]  /*e2c0*/  F2FP.F16.F32.PACK_AB R75, R75, R73 ;  /* 0x000000494b4b723e */ /* 0x000fe400000000ff */
[----:B------:R-:W-:Y:S02]  /*e2d0*/  FSEL R11, R74, RZ, P6 ;  /* 0x000000ff4a0b7208 */ /* 0x000fe40003000000 */
[----:B------:R-:W-:-:S02]  /*e2e0*/  LOP3.LUT P6, RZ, R37, 0xff00, RZ, 0xc0, !PT ;  /* 0x0000ff0025ff7812 */ /* 0x000fc400078cc0ff */
[----:B------:R-:W-:Y:S02]  /*e2f0*/  FSEL R74, R74, RZ, P5 ;  /* 0x000000ff4a4a7208 */ /* 0x000fe40002800000 */
[C---:B------:R-:W-:Y:S02]  /*e300*/  FSEL R73, R72.reuse, RZ, P2 ;  /* 0x000000ff48497208 */ /* 0x040fe40001000000 */
[----:B------:R-:W-:Y:S02]  /*e310*/  FSEL R72, R72, RZ, P6 ;  /* 0x000000ff48487208 */ /* 0x000fe40003000000 */
[----:B------:R-:W-:Y:S01]  /*e320*/  F2FP.F16.F32.PACK_AB R74, R73, R74 ;  /* 0x0000004a494a723e */ /* 0x000fe200000000ff */
[----:B------:R-:W-:Y:S01]  /*e330*/  FMUL.FTZ R73, R90, UR13 ;  /* 0x0000000d5a497c20 */ /* 0x000fe20008410000 */
[----:B------:R-:W-:Y:S02]  /*e340*/  LOP3.LUT P6, RZ, R36, 0xff0000, RZ, 0xc0, !PT ;  /* 0x00ff000024ff7812 */ /* 0x000fe400078cc0ff */
[----:B------:R-:W-:Y:S01]  /*e350*/  F2FP.F16.F32.PACK_AB R118, R72, R11 ;  /* 0x0000000b4876723e */ /* 0x000fe200000000ff */
        /* <DEDUP_REMOVED lines=8> */
[----:B------:R-:W-:Y:S01]  /*e3e0*/  F2FP.F16.F32.PACK_AB R117, R72, R11 ;  /* 0x0000000b4875723e */ /* 0x000fe200000000ff */
[----:B------:R-:W-:Y:S01]  /*e3f0*/  FMUL.FTZ R72, R89, UR13 ;  /* 0x0000000d59487c20 */ /* 0x000fe20008410000 */
[----:B------:R-:W-:Y:S02]  /*e400*/  LOP3.LUT P6, RZ, R36, 0xff00, RZ, 0xc0, !PT ;  /* 0x0000ff0024ff7812 */ /* 0x000fe400078cc0ff */
[----:B------:R-:W-:Y:S01]  /*e410*/  F2FP.F16.F32.PACK_AB R73, R116, R73 ;  /* 0x000000497449723e */ /* 0x000fe200000000ff */
        /* <DEDUP_REMOVED lines=8> */
[----:B------:R-:W-:Y:S02]  /*e4a0*/  F2FP.F16.F32.PACK_AB R72, R72, R120 ;  /* 0x000000784848723e */ /* 0x000fe400000000ff */
[----:B------:R-:W-:Y:S01]  /*e4b0*/  F2FP.F16.F32.PACK_AB R116, R11, R116 ;  /* 0x000000740b74723e */ /* 0x000fe200000000ff */
[----:B------:R-:W-:Y:S06]  /*e4c0*/  BRA `(.L_x_4098) ;  /* 0x0000001c001c7947 */ /* 0x000fec0003800000 */
.L_x_4097:
[-CC-:B-1234-:R-:W-:Y:S01]  /*e4d0*/  FFMA.FTZ R72, R171, R121.reuse, R120.reuse ;  /* 0x00000079ab487223 */ /* 0x19efe20000010078 */
        /* <DEDUP_REMOVED lines=74> */
.L_x_4096:
        /* <DEDUP_REMOVED lines=79> */
.L_x_4099:
        /* <DEDUP_REMOVED lines=75> */
.L_x_4095:
        /* <DEDUP_REMOVED lines=46> */
[----:B------:R-:W-:Y:S01]  /*f600*/  F2FP.F16.F32.PACK_AB R118, R118, R11 ;  /* 0x0000000b7676723e */ /* 0x000fe200000000ff */
[----:B------:R-:W-:Y:S01]  /*f610*/  FMUL.FTZ R11, R88, UR13 ;  /* 0x0000000d580b7c20 */ /* 0x000fe20008410000 */
[----:B------:R-:W-:Y:S02]  /*f620*/  LOP3.LUT P6, RZ, R36, 0xff, RZ, 0xc0, !PT ;  /* 0x000000ff24ff7812 */ /* 0x000fe400078cc0ff */
[----:B------:R-:W-:Y:S01]  /*f630*/  F2FP.F16.F32.PACK_AB R119, R119, R116 ;  /* 0x000000747777723e */ /* 0x000fe200000000ff */
        /* <DEDUP_REMOVED lines=8> */
[----:B------:R-:W-:Y:S02]  /*f6c0*/  F2FP.F16.F32.PACK_AB R117, R120, R117 ;  /* 0x000000757875723e */ /* 0x000fe400000000ff */
[----:B------:R-:W-:Y:S01]  /*f6d0*/  F2FP.F16.F32.PACK_AB R116, R116, R11 ;  /* 0x0000000b7474723e */ /* 0x000fe200000000ff */
[----:B------:R-:W-:Y:S06]  /*f6e0*/  BRA `(.L_x_4098) ;  /* 0x0000000800947947 */ /* 0x000fec0003800000 */
.L_x_4101:
        /* <DEDUP_REMOVED lines=54> */
.L_x_4100:
        /* <DEDUP_REMOVED lines=58> */
.L_x_4102:
        /* <DEDUP_REMOVED lines=53> */
.L_x_4098:
        /* <DEDUP_REMOVED lines=10> */
.L_x_4094:
[----:B------:R-:W-:Y:S05]  /*101e0*/  BSYNC.RECONVERGENT B1 ;  /* 0x0000000000017941 */ /* 0x000fea0003800200 */
.L_x_4093:
[----:B-1234-:R-:W1:Y:S02]  /*101f0*/  LDC.64 R116, c[0x0][0x380] ;  /* 0x0000e000ff747b82 */ /* 0x01ee640000000a00 */
[----:B-1----:R-:W-:-:S04]  /*10200*/  LEA R203, R116, R203, 0x2 ;  /* 0x000000cb74cb7211 */ /* 0x002fc800078e10ff */
[----:B------:R-:W-:-:S13]  /*10210*/  ISETP.GE.AND P0, PT, R203, R117, PT ;  /* 0x00000075cb00720c */ /* 0x000fda0003f06270 */
[----:B------:R-:W-:Y:S05]  /*10220*/  @!P0 BRA `(.L_x_4103) ;  /* 0xffffff1000fc8947 */ /* 0x000fea000383ffff */
.L_x_4041:
[----:B------:R-:W-:Y:S05]  /*10230*/  BSYNC B0 ;  /* 0x0000000000007941 */ /* 0x000fea0003800000 */
.L_x_4040:
[----:B-----5:R-:W2:Y:S04]  /*10240*/  LDL.LU R11, [R1+0xc8] ;  /* 0x0000c800010b7983 */ /* 0x020ea80000300800 */
[----:B------:R-:W3:Y:S04]  /*10250*/  LDL.LU R116, [R1+0xc4] ;  /* 0x0000c40001747983 */ /* 0x000ee80000300800 */
[----:B------:R-:W4:Y:S04]  /*10260*/  LDL.LU R119, [R1+0xd8] ;  /* 0x0000d80001777983 */ /* 0x000f280000300800 */
[----:B------:R-:W2:Y:S04]  /*10270*/  LDL.LU R118, [R1+0xdc] ;  /* 0x0000dc0001767983 */ /* 0x000ea80000300800 */
[----:B------:R-:W4:Y:S04]  /*10280*/  LDL.LU R117, [R1+0xe0] ;  /* 0x0000e00001757983 */ /* 0x000f280000300800 */
[----:B------:R-:W3:Y:S04]  /*10290*/  LDL.LU R120, [R1+0xd4] ;  /* 0x0000d40001787983 */ /* 0x000ee80000300800 */
[----:B------:R-:W2:Y:S04]  /*102a0*/  LDL.LU R148, [R1+0x144] ;  /* 0x0001440001947983 */ /* 0x000ea80000300800 */
[----:B------:R-:W2:Y:S04]  /*102b0*/  LDL.LU R149, [R1+0x148] ;  /* 0x0001480001957983 */ /* 0x000ea80000300800 */
[----:B------:R-:W2:Y:S04]  /*102c0*/  LDL.LU R150, [R1+0x14c] ;  /* 0x00014c0001967983 */ /* 0x000ea80000300800 */
[----:B------:R-:W2:Y:S04]  /*102d0*/  LDL.LU R151, [R1+0x150] ;  /* 0x0001500001977983 */ /* 0x000ea80000300800 */
[----:B------:R-:W4:Y:S04]  /*102e0*/  LDL.LU R89, [R1+0x134] ;  /* 0x0001340001597983 */ /* 0x000f280000300800 */
[----:B------:R-:W3:Y:S04]  /*102f0*/  LDL.LU R90, [R1+0x138] ;  /* 0x00013800015a7983 */ /* 0x000ee80000300800 */
[----:B------:R-:W4:Y:S04]  /*10300*/  LDL.LU R91, [R1+0x13c] ;  /* 0x00013c00015b7983 */ /* 0x000f280000300800 */
        /* <DEDUP_REMOVED lines=20> */
[----:B------:R-:W3:Y:S01]  /*10450*/  LDL.LU R121, [R1+0xf0] ;  /* 0x0000f00001797983 */ /* 0x000ee20000300800 */
        /* <DEDUP_REMOVED lines=9> */
[----:B----4-:R-:W-:Y:S02]  /*104f0*/  MOV R150, R91 ;  /* 0x0000005b00967202 */ /* 0x010fe40000000f00 */
[----:B------:R-:W-:Y:S02]  /*10500*/  MOV R148, R89 ;  /* 0x0000005900947202 */ /* 0x000fe40000000f00 */
[----:B---3--:R-:W-:Y:S02]  /*10510*/  MOV R151, R84 ;  /* 0x0000005400977202 */ /* 0x008fe40000000f00 */
        /* <DEDUP_REMOVED lines=62> */
[----:B----4-:R-:W-:-:S03]  /*10900*/  MOV R120, R116 ;  /* 0x0000007400787202 */ /* 0x010fc60000000f00 */
[----:B------:R-:W4:Y:S01]  /*10910*/  LDL.LU R116, [R1+0x1c8] ;  /* 0x0001c80001747983 */ /* 0x000f220000300800 */
[----:B------:R-:W-:-:S03]  /*10920*/  MOV R119, R11 ;  /* 0x0000000b00777202 */ /* 0x000fc60000000f00 */
        /* <DEDUP_REMOVED lines=28> */
[----:B--2---:R-:W-:-:S02]  /*10af0*/  MOV R122, R118 ;  /* 0x00000076007a7202 */ /* 0x004fc40000000f00 */
        /* <DEDUP_REMOVED lines=106> */
[----:B---3--:R-:W-:Y:S02]  /*111a0*/  MOV R121, R117 ;  /* 0x0000007500797202 */ /* 0x008fe40000000f00 */
[----:B----4-:R-:W-:Y:S02]  /*111b0*/  MOV R120, R116 ;  /* 0x0000007400787202 */ /* 0x010fe40000000f00 */
[----:B------:R-:W3:Y:S01]  /*111c0*/  LDL.LU R116, [R1+0x154] ;  /* 0x0001540001747983 */ /* 0x000ee20000300800 */
[----:B------:R-:W-:-:S03]  /*111d0*/  MOV R119, R11 ;  /* 0x0000000b00777202 */ /* 0x000fc60000000f00 */
[----:B------:R-:W3:Y:S04]  /*111e0*/  LDL.LU R117, [R1+0x158] ;  /* 0x0001580001757983 */ /* 0x000ee80000300800 */
        /* <DEDUP_REMOVED lines=24> */
[----:B------:R-:W3:Y:S01]  /*11370*/  LDL.LU R119, [R1+0x160] ;  /* 0x0001600001777983 */ /* 0x000ee20000300800 */
[----:B------:R-:W-:Y:S02]  /*11380*/  MOV R126, R122 ;  /* 0x0000007a007e7202 */ /* 0x000fe40000000f00 */
[----:B------:R-:W-:Y:S02]  /*11390*/  MOV R124, R120 ;  /* 0x00000078007c7202 */ /* 0x000fe40000000f00 */
[----:B------:R-:W-:Y:S01]  /*113a0*/  MOV R125, R121 ;  /* 0x00000079007d7202 */ /* 0x000fe20000000f00 */
[----:B------:R-:W3:Y:S04]  /*113b0*/  LDL.LU R120, [R1+0x164] ;  /* 0x0001640001787983 */ /* 0x000ee80000300800 */
[----:B------:R-:W3:Y:S01]  /*113c0*/  LDL.LU R121, [R1+0x168] ;  /* 0x0001680001797983 */ /* 0x000ee20000300800 */
[----:B--2---:R-:W-:-:S02]  /*113d0*/  MOV R122, R118 ;  /* 0x00000076007a7202 */ /* 0x004fc40000000f00 */
[----:B----4-:R-:W-:Y:S02]  /*113e0*/  MOV R118, R11 ;  /* 0x0000000b00767202 */ /* 0x010fe40000000f00 */
[----:B------:R-:W2:Y:S04]  /*113f0*/  LDL.LU R11, [R1+0x16c] ;  /* 0x00016c00010b7983 */ /* 0x000ea80000300800 */
[----:B------:R0:W-:Y:S02]  /*11400*/  STS.128 [R2+0xc10], R148 ;  /* 0x000c109402007388 */ /* 0x0001e40000000c00 */
[----:B0-----:R-:W-:Y:S02]  /*11410*/  MOV R149, R90 ;  /* 0x0000005a00957202 */ /* 0x001fe40000000f00 */
        /* <DEDUP_REMOVED lines=14> */
[----:B------:R-:W4:Y:S01]  /*11500*/  LDL.LU R123, [R1+0x170] ;  /* 0x00017000017b7983 */ /* 0x000f220000300800 */
[----:B------:R-:W-:Y:S02]  /*11510*/  MOV R130, R126 ;  /* 0x0000007e00827202 */ /* 0x000fe40000000f00 */
[----:B------:R-:W-:Y:S02]  /*11520*/  MOV R128, R124 ;  /* 0x0000007c00807202 */ /* 0x000fe40000000f00 */
[----:B------:R-:W-:Y:S01]  /*11530*/  MOV R129, R125 ;  /* 0x0000007d00817202 */ /* 0x000fe20000000f00 */
[----:B------:R-:W4:Y:S01]  /*11540*/  LDL.LU R124, [R1+0x174] ;  /* 0x00017400017c7983 */ /* 0x000f220000300800 */
[----:B------:R-:W-:-:S03]  /*11550*/  MOV R126, R122 ;  /* 0x0000007a007e7202 */ /* 0x000fc60000000f00 */
[----:B------:R-:W4:Y:S01]  /*11560*/  LDL.LU R125, [R1+0x178] ;  /* 0x00017800017d7983 */ /* 0x000f220000300800 */
[----:B--2---:R-:W-:-:S03]  /*11570*/  MOV R122, R11 ;  /* 0x0000000b007a7202 */ /* 0x004fc60000000f00 */
[----:B------:R-:W2:Y:S04]  /*11580*/  LDL.LU R11, [R1+0x17c] ;  /* 0x00017c00010b7983 */ /* 0x000ea80000300800 */
        /* <DEDUP_REMOVED lines=20> */
[----:B------:R-:W2:Y:S01]  /*116d0*/  LDL.LU R11, [R1+0x18c] ;  /* 0x00018c00010b7983 */ /* 0x000ea20000300800 */
[----:B------:R-:W-:Y:S05]  /*116e0*/  WARPSYNC.ALL ;  /* 0x0000000000007948 */ /* 0x000fea0003800000 */
[----:B------:R-:W-:Y:S01]  /*116f0*/  STS.128 [R2+0x1010], R148 ;  /* 0x0010109402007388 */ /* 0x000fe20000000c00 */
[----:B------:R-:W-:Y:S01]  /*11700*/  LEA R3, R0, R3, 0x2 ;  /* 0x0000000300037211 */ /* 0x000fe200078e10ff */
[----:B------:R-:W0:Y:S01]  /*11710*/  LDCU.128 UR16, c[0x0][0x440] ;  /* 0x00008800ff1077ac */ /* 0x000e220008000c00 */
[----:B------:R-:W-:Y:S01]  /*11720*/  BAR.SYNC.DEFER_BLOCKING 0x0 ;  /* 0x0000000000007b1d */ /* 0x000fe20000010000 */
[----:B------:R-:W-:-:S02]  /*11730*/  MOV R87, R130 ;  /* 0x0000008200577202 */ /* 0x000fc40000000f00 */
[----:B------:R-:W-:Y:S02]  /*11740*/  MOV R88, R89 ;  /* 0x0000005900587202 */ /* 0x000fe40000000f00 */
[----:B------:R-:W-:Y:S01]  /*11750*/  MOV R89, R84 ;  /* 0x0000005400597202 */ /* 0x000fe20000000f00 */
[----:B------:R-:W1:Y:S01]  /*11760*/  LDCU.128 UR20, c[0x0][0x450] ;  /* 0x00008a00ff1477ac */ /* 0x000e620008000c00 */
[----:B------:R-:W-:Y:S01]  /*11770*/  MOV R84, R75 ;  /* 0x0000004b00547202 */ /* 0x000fe20000000f00 */
[----:B------:R-:W3:Y:S04]  /*11780*/  LDS R4, [R3] ;  /* 0x0000000003047984 */ /* 0x000ee80000000800 */
[----:B------:R-:W0:Y:S04]  /*11790*/  LDS R5, [R3+0x200] ;  /* 0x0002000003057984 */ /* 0x000e280000000800 */
[----:B------:R-:W1:Y:S04]  /*117a0*/  LDS R6, [R3+0x400] ;  /* 0x0004000003067984 */ /* 0x000e680000000800 */
[----:B------:R-:W4:Y:S04]  /*117b0*/  LDS R7, [R3+0x1400] ;  /* 0x0014000003077984 */ /* 0x000f280000000800 */
[----:B------:R-:W4:Y:S04]  /*117c0*/  LDS R8, [R3+0x1600] ;  /* 0x0016000003087984 */ /* 0x000f280000000800 */
[----:B------:R-:W4:Y:S01]  /*117d0*/  LDS R9, [R3+0x1800] ;  /* 0x0018000003097984 */ /* 0x000f220000000800 */
[----:B------:R-:W-:-:S02]  /*117e0*/  MOV R75, R72 ;  /* 0x00000048004b7202 */ /* 0x000fc40000000f00 */
[----:B------:R-:W-:Y:S01]  /*117f0*/  MOV R72, R131 ;  /* 0x0000008300487202 */ /* 0x000fe20000000f00 */
[----:B------:R-:W-:Y:S04]  /*11800*/  LDS R32, [R3+0x600] ;  /* 0x0006000003207984 */ /* 0x000fe80000000800 */
        /* <DEDUP_REMOVED lines=11> */
[----:B---3--:R-:W-:Y:S01]  /*118c0*/  FADD.FTZ R4, RZ, R4 ;  /* 0x00000004ff047221 */ /* 0x008fe20000010000 */
[----:B------:R-:W-:Y:S01]  /*118d0*/  LOP3.LUT R23, R0, 0x7f, RZ, 0x3c, !PT ;  /* 0x0000007f00177812 */ /* 0x000fe200078e3cff */
[----:B0-----:R-:W-:Y:S01]  /*118e0*/  FADD.FTZ R5, RZ, R5 ;  /* 0x00000005ff057221 */ /* 0x001fe20000010000 */
[----:B-1----:R-:W-:Y:S01]  /*118f0*/  FADD.FTZ R6, RZ, R6 ;  /* 0x00000006ff067221 */ /* 0x002fe20000010000 */
[----:B----4-:R-:W-:Y:S01]  /*11900*/  FADD.FTZ R4, R4, R7 ;  /* 0x0000000704047221 */ /* 0x010fe20000010000 */
[----:B------:R-:W-:Y:S01]  /*11910*/  IADD3 R23, PT, PT, R23, R87, RZ ;  /* 0x0000005717177210 */ /* 0x000fe20007ffe0ff */
[----:B------:R-:W-:Y:S01]  /*11920*/  LDS R29, [R3+0x1a00] ;  /* 0x001a0000031d7984 */ /* 0x000fe20000000800 */
[----:B------:R-:W-:Y:S01]  /*11930*/  MOV R148, R90 ;  /* 0x0000005a00947202 */ /* 0x000fe20000000f00 */
[----:B------:R-:W-:Y:S01]  /*11940*/  FADD.FTZ R90, R5, R8 ;  /* 0x00000008055a7221 */ /* 0x000fe20000010000 */
[----:B------:R-:W-:Y:S01]  /*11950*/  MOV R149, R91 ;  /* 0x0000005b00957202 */ /* 0x000fe20000000f00 */
[----:B------:R-:W-:Y:S01]  /*11960*/  FADD.FTZ R91, R6, R9 ;  /* 0x00000009065b7221 */ /* 0x000fe20000010000 */
[----:B------:R-:W-:Y:S01]  /*11970*/  MOV R87, R89 ;  /* 0x0000005900577202 */ /* 0x000fe20000000f00 */
        /* <DEDUP_REMOVED lines=29> */
[----:B--2---:R-:W-:-:S03]  /*11b50*/  MOV R130, R11 ;  /* 0x0000000b00827202 */ /* 0x004fc60000000f00 */
[----:B------:R-:W0:Y:S01]  /*11b60*/  LDS R11, [R3+0x2800] ;  /* 0x00280000030b7984 */ /* 0x000e220000000800 */
[----:B------:R-:W-:Y:S02]  /*11b70*/  MOV R150, R202 ;  /* 0x000000ca00967202 */ /* 0x000fe40000000f00 */
[----:B------:R-:W-:Y:S01]  /*11b80*/  MOV R151, R201 ;  /* 0x000000c900977202 */ /* 0x000fe20000000f00 */
[----:B0-----:R-:W-:Y:S02]  /*11b90*/  FADD.FTZ R92, R4, R11 ;  /* 0x0000000b045c7221 */ /* 0x001fe40000010000 */
[----:B------:R-:W-:Y:S04]  /*11ba0*/  LDS R11, [R3+0x3a00] ;  /* 0x003a0000030b7984 */ /* 0x000fe80000000800 */
[----:B------:R-:W-:Y:S01]  /*11bb0*/  LDS R4, [R3+0x4400] ;  /* 0x0044000003047984 */ /* 0x000fe20000000800 */
[----:B------:R-:W-:Y:S01]  /*11bc0*/  BAR.SYNC.DEFER_BLOCKING 0x0 ;  /* 0x0000000000007b1d */ /* 0x000fe20000010000 */
[----:B------:R-:W-:-:S05]  /*11bd0*/  MOV R113, R183 ;  /* 0x000000b700717202 */ /* 0x000fca0000000f00 */
[----:B------:R0:W-:Y:S04]  /*11be0*/  STS.128 [R2+0x1010], R116 ;  /* 0x0010107402007388 */ /* 0x0001e80000000c00 */
[----:B0-----:R-:W2:Y:S04]  /*11bf0*/  LDL.LU R116, [R1] ;  /* 0x0000000001747983 */ /* 0x001ea80000300800 */
[----:B------:R-:W2:Y:S04]  /*11c00*/  LDL.LU R117, [R1+0x4] ;  /* 0x0000040001757983 */ /* 0x000ea80000300800 */
[----:B------:R-:W2:Y:S04]  /*11c10*/  LDL.LU R118, [R1+0x8] ;  /* 0x0000080001767983 */ /* 0x000ea80000300800 */
[----:B------:R-:W2:Y:S04]  /*11c20*/  LDL.LU R119, [R1+0xc] ;  /* 0x00000c0001777983 */ /* 0x000ea80000300800 */
[----:B------:R0:W-:Y:S04]  /*11c30*/  STS.128 [R2+0x410], R148 ;  /* 0x0004109402007388 */ /* 0x0001e80000000c00 */
        /* <DEDUP_REMOVED lines=40> */
[----:B------:R-:W-:-:S02]  /*11ec0*/  MOV R86, R88 ;  /* 0x0000005800567202 */ /* 0x000fc40000000f00 */
[----:B------:R-:W-:Y:S01]  /*11ed0*/  MOV R112, R200 ;  /* 0x000000c800707202 */ /* 0x000fe20000000f00 */
[----:B------:R-:W-:Y:S04]  /*11ee0*/  STS.128 [R2], R36 ;  /* 0x0000002402007388 */ /* 0x000fe80000000c00 */
        /* <DEDUP_REMOVED lines=113> */
[----:B------:R-:W-:-:S03]  /*12600*/  FADD.FTZ R94, R91, R94 ;  /* 0x0000005e5b5e7221 */ /* 0x000fc60000010000 */
[----:B------:R-:W-:Y:S01]  /*12610*/  FADD.FTZ R105, R90, R97 ;  /* 0x000000615a697221 */ /* 0x000fe20000010000 */
[----:B------:R-:W-:Y:S01]  /*12620*/  FADD.FTZ R103, R92, R95 ;  /* 0x0000005f5c677221 */ /* 0x000fe20000010000 */
[----:B0-----:R-:W-:Y:S01]  /*12630*/  FADD.FTZ R99, RZ, R99 ;  /* 0x00000063ff637221 */ /* 0x001fe20000010000 */
[----:B------:R-:W0:Y:S04]  /*12640*/  LDS R112, [R3] ;  /* 0x0000000003707984 */ /* 0x000e280000000800 */
[----:B------:R-:W2:Y:S04]  /*12650*/  LDS R93, [R3+0x1400] ;  /* 0x00140000035d7984 */ /* 0x000ea80000000800 */
[----:B------:R-:W3:Y:S04]  /*12660*/  LDS R91, [R3+0x200] ;  /* 0x00020000035b7984 */ /* 0x000ee80000000800 */
[----:B------:R-:W4:Y:S04]  /*12670*/  LDS R90, [R3+0x2800] ;  /* 0x00280000035a7984 */ /* 0x000f280000000800 */
[----:B------:R-:W4:Y:S04]  /*12680*/  LDS R2, [R3+0x1600] ;  /* 0x0016000003027984 */ /* 0x000f280000000800 */
[----:B------:R-:W4:Y:S04]  /*12690*/  LDS R135, [R3+0x3c00] ;  /* 0x003c000003877984 */ /* 0x000f280000000800 */
[----:B------:R-:W4:Y:S01]  /*126a0*/  LDS R97, [R3+0x2a00] ;  /* 0x002a000003617984 */ /* 0x000f220000000800 */
[----:B------:R-:W-:-:S03]  /*126b0*/  FADD.FTZ R96, RZ, R96 ;  /* 0x00000060ff607221 */ /* 0x000fc60000010000 */
[----:B------:R-:W4:Y:S01]  /*126c0*/  LDS R92, [R3+0x400] ;  /* 0x00040000035c7984 */ /* 0x000f220000000800 */
[----:B-1----:R-:W-:-:S03]  /*126d0*/  FADD.FTZ R99, R99, R100 ;  /* 0x0000006463637221 */ /* 0x002fc60000010000 */
[----:B------:R-:W1:Y:S01]  /*126e0*/  LDS R137, [R3+0x3e00] ;  /* 0x003e000003897984 */ /* 0x000e620000000800 */
[----:B------:R-:W1:Y:S03]  /*126f0*/  LDC R100, c[0x0][0x388] ;  /* 0x0000e200ff647b82 */ /* 0x000e660000000800 */
[----:B------:R-:W1:Y:S01]  /*12700*/  LDS R95, [R3+0x1800] ;  /* 0x00180000035f7984 */ /* 0x000e620000000800 */
[----:B------:R-:W-:-:S03]  /*12710*/  FADD.FTZ R96, R96, R101 ;  /* 0x0000006560607221 */ /* 0x000fc60000010000 */
[----:B------:R-:W1:Y:S01]  /*12720*/  LDS R101, [R3+0x2c00] ;  /* 0x002c000003657984 */ /* 0x000e620000000800 */
[----:B------:R-:W1:Y:S03]  /*12730*/  S2UR UR4, SR_CTAID.X ;  /* 0x00000000000479c3 */ /* 0x000e660000002500 */
[----:B------:R-:W1:Y:S01]  /*12740*/  LDS R139, [R3+0x4000] ;  /* 0x00400000038b7984 */ /* 0x000e620000000800 */
[----:B------:R-:W-:Y:S01]  /*12750*/  FADD.FTZ R98, RZ, R98 ;  /* 0x00000062ff627221 */ /* 0x000fe20000010000 */
[----:B0-----:R-:W-:-:S03]  /*12760*/  FADD.FTZ R112, RZ, R112 ;  /* 0x00000070ff707221 */ /* 0x001fc60000010000 */
[----:B------:R-:W-:Y:S01]  /*12770*/  FADD.FTZ R98, R98, R107 ;  /* 0x0000006b62627221 */ /* 0x000fe20000010000 */
[----:B------:R-:W-:Y:S01]  /*12780*/  FADD.FTZ R107, R94, R89 ;  /* 0x000000595e6b7221 */ /* 0x000fe20000010000 */
[----:B--2---:R-:W-:Y:S01]  /*12790*/  FADD.FTZ R93, R112, R93 ;  /* 0x0000005d705d7221 */ /* 0x004fe20000010000 */
[----:B---3--:R-:W-:-:S03]  /*127a0*/  FADD.FTZ R91, RZ, R91 ;  /* 0x0000005bff5b7221 */ /* 0x008fc60000010000 */
[----:B----4-:R-:W-:Y:S01]  /*127b0*/  FADD.FTZ R90, R93, R90 ;  /* 0x0000005a5d5a7221 */ /* 0x010fe20000010000 */
[----:B------:R-:W-:Y:S01]  /*127c0*/  FADD.FTZ R2, R91, R2 ;  /* 0x000000025b027221 */ /* 0x000fe20000010000 */
[----:B------:R-:W-:Y:S01]  /*127d0*/  ISETP.GE.U32.AND P4, PT, R23, 0x80, PT ;  /* 0x000000801700780c */ /* 0x000fe20003f86070 */
[----:B-1----:R-:W-:Y:S02]  /*127e0*/  IMAD R89, R100, UR4, RZ ;  /* 0x0000000464597c24 */ /* 0x002fe4000f8e02ff */
        /* <DEDUP_REMOVED lines=63> */
.L_x_4105:
[----:B------:R-:W-:Y:S05]  /*12be0*/  BSYNC.RECONVERGENT B0 ;  /* 0x0000000000007941 */ /* 0x000fea0003800200 */
.L_x_4104:
        /* <DEDUP_REMOVED lines=22> */
.L_x_4107:
[----:B------:R-:W-:Y:S05]  /*12d50*/  BSYNC.RECONVERGENT B0 ;  /* 0x0000000000007941 */ /* 0x000fea0003800200 */
.L_x_4106:
        /* <DEDUP_REMOVED lines=22> */
.L_x_4109:
[----:B------:R-:W-:Y:S05]  /*12ec0*/  BSYNC.RECONVERGENT B0 ;  /* 0x0000000000007941 */ /* 0x000fea0003800200 */
.L_x_4108:
        /* <DEDUP_REMOVED lines=167> */
.L_x_4111:
[----:B------:R-:W-:Y:S05]  /*13940*/  BSYNC.RECONVERGENT B0 ;  /* 0x0000000000007941 */ /* 0x000fea0003800200 */
.L_x_4110:
        /* <DEDUP_REMOVED lines=22> */
.L_x_4113:
[----:B------:R-:W-:Y:S05]  /*13ab0*/  BSYNC.RECONVERGENT B0 ;  /* 0x0000000000007941 */ /* 0x000fea0003800200 */
.L_x_4112:
        /* <DEDUP_REMOVED lines=22> */
.L_x_4115:
[----:B------:R-:W-:Y:S05]  /*13c20*/  BSYNC.RECONVERGENT B0 ;  /* 0x0000000000007941 */ /* 0x000fea0003800200 */
.L_x_4114:
        /* <DEDUP_REMOVED lines=22> */
.L_x_4117:
[----:B------:R-:W-:Y:S05]  /*13d90*/  BSYNC.RECONVERGENT B0 ;  /* 0x0000000000007941 */ /* 0x000fea0003800200 */
.L_x_4116:
        /* <DEDUP_REMOVED lines=22> */
.L_x_4119:
[----:B------:R-:W-:Y:S05]  /*13f00*/  BSYNC.RECONVERGENT B0 ;  /* 0x0000000000007941 */ /* 0x000fea0003800200 */
.L_x_4118:
        /* <DEDUP_REMOVED lines=22> */
.L_x_4121:
[----:B------:R-:W-:Y:S05]  /*14070*/  BSYNC.RECONVERGENT B0 ;  /* 0x0000000000007941 */ /* 0x000fea0003800200 */
.L_x_4120:
        /* <DEDUP_REMOVED lines=9> */
.L_x_4052:
        /* <DEDUP_REMOVED lines=8> */
.L_x_4123:
[----:B------:R-:W-:Y:S05]  /*14190*/  BSYNC B1 ;  /* 0x0000000000017941 */ /* 0x000fea0003800000 */
.L_x_4122:
        /* <DEDUP_REMOVED lines=9> */
.L_x_4124:
        /* <DEDUP_REMOVED lines=8> */
.L_x_4125:
[----:B------:R-:W-:Y:S02]  /*142b0*/  MOV R119, R121 ;  /* 0x0000007900777202 */ /* 0x000fe40000000f00 */
[----:B------:R-:W-:-:S05]  /*142c0*/  MOV R116, R122 ;  /* 0x0000007a00747202 */ /* 0x000fca0000000f00 */
[----:B------:R-:W-:Y:S01]  /*142d0*/  FADD.FTZ R120, R120, R116 ;  /* 0x0000007478787221 */ /* 0x000fe20000010000 */
[----:B------:R-:W-:-:S07]  /*142e0*/  MOV R116, 0xffffffff ;  /* 0xffffffff00747802 */ /* 0x000fce0000000f00 */
[----:B------:R-:W-:Y:S05]  /*142f0*/  WARPSYNC.COLLECTIVE R116, `(.L_x_4126) ;  /* 0x0000000074087348 */ /* 0x000fea0003c00000 */
[----:B------:R0:W1:Y:S02]  /*14300*/  SHFL.BFLY P0, R122, R119, R118, R117 ;  /* 0x0c000076777a7389 */ /* 0x0000640000000075 */
[----:B01----:R-:W-:Y:S05]  /*14310*/  ENDCOLLECTIVE ;  /* 0x000000000000791b */ /* 0x003fea0003800000 */
.L_x_4126:
        /* <DEDUP_REMOVED lines=8> */
.L_x_4127:
[----:B------:R-:W-:Y:S02]  /*143a0*/  MOV R119, R121 ;  /* 0x0000007900777202 */ /* 0x000fe40000000f00 */
[----:B------:R-:W-:-:S05]  /*143b0*/  MOV R116, R122 ;  /* 0x0000007a00747202 */ /* 0x000fca0000000f00 */
[----:B------:R-:W-:Y:S01]  /*143c0*/  FADD.FTZ R120, R120, R116 ;  /* 0x0000007478787221 */ /* 0x000fe20000010000 */
[----:B------:R-:W-:-:S07]  /*143d0*/  MOV R116, 0xffffffff ;  /* 0xffffffff00747802 */ /* 0x000fce0000000f00 */
[----:B------:R-:W-:Y:S05]  /*143e0*/  WARPSYNC.COLLECTIVE R116, `(.L_x_4128) ;  /* 0x0000000074087348 */ /* 0x000fea0003c00000 */
[----:B------:R0:W1:Y:S02]  /*143f0*/  SHFL.BFLY P0, R122, R119, R118, R117 ;  /* 0x0c000076777a7389 */ /* 0x0000640000000075 */
[----:B01----:R-:W-:Y:S05]  /*14400*/  ENDCOLLECTIVE ;  /* 0x000000000000791b */ /* 0x003fea0003800000 */
.L_x_4128:
        /* <DEDUP_REMOVED lines=8> */
.L_x_4129:
[----:B------:R-:W-:Y:S02]  /*14490*/  MOV R119, R121 ;  /* 0x0000007900777202 */ /* 0x000fe40000000f00 */
[----:B------:R-:W-:-:S05]  /*144a0*/  MOV R116, R122 ;  /* 0x0000007a00747202 */ /* 0x000fca0000000f00 */
[----:B------:R-:W-:Y:S01]  /*144b0*/  FADD.FTZ R120, R120, R116 ;  /* 0x0000007478787221 */ /* 0x000fe20000010000 */
[----:B------:R-:W-:-:S07]  /*144c0*/  MOV R116, 0xffffffff ;  /* 0xffffffff00747802 */ /* 0x000fce0000000f00 */
[----:B------:R-:W-:Y:S05]  /*144d0*/  WARPSYNC.COLLECTIVE R116, `(.L_x_4130) ;  /* 0x0000000074087348 */ /* 0x000fea0003c00000 */
[----:B------:R0:W1:Y:S02]  /*144e0*/  SHFL.BFLY P0, R122, R119, R118, R117 ;  /* 0x0c000076777a7389 */ /* 0x0000640000000075 */
[----:B01----:R-:W-:Y:S05]  /*144f0*/  ENDCOLLECTIVE ;  /* 0x000000000000791b */ /* 0x003fea0003800000 */
.L_x_4130:
        /* <DEDUP_REMOVED lines=8> */
.L_x_4131:
[----:B------:R-:W-:Y:S02]  /*14580*/  MOV R119, R121 ;  /* 0x0000007900777202 */ /* 0x000fe40000000f00 */
[----:B------:R-:W-:-:S07]  /*14590*/  MOV R123, R122 ;  /* 0x0000007a007b7202 */ /* 0x000fce0000000f00 */
[----:B------:R-:W-:Y:S05]  /*145a0*/  WARPSYNC.COLLECTIVE R116, `(.L_x_4132) ;  /* 0x0000000074087348 */ /* 0x000fea0003c00000 */
[----:B------:R0:W1:Y:S02]  /*145b0*/  SHFL.BFLY P0, R122, R119, R118, R117 ;  /* 0x0c000076777a7389 */ /* 0x0000640000000075 */
[----:B01----:R-:W-:Y:S05]  /*145c0*/  ENDCOLLECTIVE ;  /* 0x000000000000791b */ /* 0x003fea0003800000 */
.L_x_4132:
[----:B------:R-:W-:Y:S01]  /*145d0*/  MOV R116, R122 ;  /* 0x0000007a00747202 */ /* 0x000fe20000000f00 */
[----:B------:R-:W-:Y:S06]  /*145e0*/  BRA `(.L_x_4133) ;  /* 0xffffff0c00887947 */ /* 0x000fec000383ffff */
.L_x_4134:
        /* <DEDUP_REMOVED lines=9> */
.L_x_7142:


//--------------------- .text._ZN10layer_norm31ln_parallel_residual_bwd_kernelINS_13Kernel_traitsI6__halfS2_fS2_fjLj1280ELj1ELj4ELj1ELj16ENS_18Kernel_traits_baseILj1280ES2_S2_fS2_fjLj128EEEEELb1ELb0ELb1EEEvNS_9BwdParamsE --------------------------
	.section	.text._ZN10layer_norm31ln_parallel_residual_bwd_kernelINS_13Kernel_traitsI6__halfS2_fS2_fjLj1280ELj1ELj4ELj1ELj16ENS_18Kernel_traits_baseILj1280ES2_S2_fS2_fjLj128EEEEELb1ELb0ELb1EEEvNS_9BwdParamsE,"ax",@progbits
	.align	128
        .global         _ZN10layer_norm31ln_parallel_residual_bwd_kernelINS_13Kernel_traitsI6__halfS2_fS2_fjLj1280ELj1ELj4ELj1ELj16ENS_18Kernel_traits_baseILj1280ES2_S2_fS2_fjLj128EEEEELb1ELb0ELb1EEEvNS_9BwdParamsE
        .type           _ZN10layer_norm31ln_parallel_residual_bwd_kernelINS_13Kernel_traitsI6__halfS2_fS2_fjLj1280ELj1ELj4ELj1ELj16ENS_18Kernel_traits_baseILj1280ES2_S2_fS2_fjLj128EEEEELb1ELb0ELb1EEEvNS_9BwdParamsE,@function
        .size           _ZN10layer_norm31ln_parallel_residual_bwd_kernelINS_13Kernel_traitsI6__halfS2_fS2_fjLj1280ELj1ELj4ELj1ELj16ENS_18Kernel_traits_baseILj1280ES2_S2_fS2_fjLj128EEEEELb1ELb0ELb1EEEvNS_9BwdParamsE,(.L_x_7143 - _ZN10layer_norm31ln_parallel_residual_bwd_kernelINS_13Kernel_traitsI6__halfS2_fS2_fjLj1280ELj1ELj4ELj1ELj16ENS_18Kernel_traits_baseILj1280ES2_S2_fS2_fjLj128EEEEELb1ELb0ELb1EEEvNS_9BwdParamsE)
        .other          _ZN10layer_norm31ln_parallel_residual_bwd_kernelINS_13Kernel_traitsI6__halfS2_fS2_fjLj1280ELj1ELj4ELj1ELj16ENS_18Kernel_traits_baseILj1280ES2_S2_fS2_fjLj128EEEEELb1ELb0ELb1EEEvNS_9BwdParamsE,@"STO_CUDA_ENTRY STV_DEFAULT"
_ZN10layer_norm31ln_parallel_residual_bwd_kernelINS_13Kernel_traitsI6__halfS2_fS2_fjLj1280ELj1ELj4ELj1ELj16ENS_18Kernel_traits_baseILj1280ES2_S2_fS2_fjLj128EEEEELb1ELb0ELb1EEEvNS_9BwdParamsE:
.text._ZN10layer_norm31ln_parallel_residual_bwd_kernelINS_13Kernel_traitsI6__halfS2_fS2_fjLj1280ELj1ELj4ELj1ELj16ENS_18Kernel_traits_baseILj1280ES2_S2_fS2_fjLj128EEEEELb1ELb0ELb1EEEvNS_9BwdParamsE:
        /* <DEDUP_REMOVED lines=117> */
[----:B------:R-:W-:Y:S01]  /*0750*/  CS2R R152, SRZ ;  /* 0x0000000000987805 */ /* 0x000fe2000001ff00 */
[--C-:B--2---:R-:W-:Y:S02]  /*0760*/  HADD2.F32 R3, -RZ, R44.reuse.H0_H0 ;  /* 0x2000002cff037230 */ /* 0x104fe40000004100 */
        /* <DEDUP_REMOVED lines=155> */
[----:B------:R-:W-:Y:S01]  /*1120*/  STL [R1+0x144], R4 ;  /* 0x0001440401007387 */ /* 0x000fe20000100800 */
[----:B--2---:R-:W-:-:S03]  /*1130*/  HADD2.F32 R0, -RZ, R7.H1_H1 ;  /* 0x30000007ff007230 */ /* 0x004fc60000004100 */
[----:B------:R0:W-:Y:S04]  /*1140*/  STL [R1+0x13c], R3 ;  /* 0x00013c0301007387 */ /* 0x0001e80000100800 */
[----:B------:R1:W-:Y:S04]  /*1150*/  STL [R1+0x134], R0 ;  /* 0x0001340001007387 */ /* 0x0003e80000100800 */
        /* <DEDUP_REMOVED lines=77> */
[----:B0-----:R-:W-:Y:S01]  /*1630*/  HFMA2 R3, -RZ, RZ, 0, 0 ;  /* 0x00000000ff037431 */ /* 0x001fe200000001ff */
        /* <DEDUP_REMOVED lines=35> */
[----:B------:R-:W-:Y:S02]  /*1870*/  CS2R R14, SRZ ;  /* 0x00000000000e7805 */ /* 0x000fe4000001ff00 */
[----:B------:R-:W-:-:S02]  /*1880*/  CS2R R16, SRZ ;  /* 0x0000000000107805 */ /* 0x000fc4000001ff00 */
[----:B-1----:R-:W-:-:S07]  /*1890*/  CS2R R18, SRZ ;  /* 0x0000000000127805 */ /* 0x002fce000001ff00 */
.L_x_4179:
        /* <DEDUP_REMOVED lines=9> */
[----:B------:R-:W-:Y:S01]  /*1930*/  STL [R1+0x278], R77 ;  /* 0x0002784d01007387 */ /* 0x000fe20000100800 */
[----:B------:R-:W4:Y:S03]  /*1940*/  LDC.64 R210, c[0x0][0x428] ;  /* 0x00010a00ffd27b82 */ /* 0x000f260000000a00 */
[----:B------:R0:W-:Y:S04]  /*1950*/  STL [R1+0x274], R76 ;  /* 0x0002744c01007387 */ /* 0x0001e80000100800 */
[----:B---3--:R-:W3:Y:S01]  /*1960*/  LDL R78, [R1+0x264] ;  /* 0x00026400014e7983 */ /* 0x008ee20000100800 */
[----:B-1----:R-:W-:Y:S01]  /*1970*/  IMAD.WIDE R88, R2, 0x4, R88 ;  /* 0x0000000402587825 */ /* 0x002fe200078e0258 */
[----:B------:R-:W1:Y:S02]  /*1980*/  LDC.64 R206, c[0x0][0x3a8] ;  /* 0x0000ea00ffce7b82 */ /* 0x000e640000000a00 */
[----:B------:R-:W3:Y:S01]  /*1990*/  LDL R79, [R1+0x26c] ;  /* 0x00026c00014f7983 */ /* 0x000ee20000100800 */
[----:B0-----:R-:W-:-:S03]  /*19a0*/  LOP3.LUT R90, R90, 0x1f, RZ, 0xc0, !PT ;  /* 0x0000001f5a5a7812 */ /* 0x001fc600078ec0ff */
[----:B------:R4:W3:Y:S02]  /*19b0*/  LDG.E R183, desc[UR10][R88.64] ;  /* 0x0000000a58b77981 */ /* 0x0008e4000c1e1900 */
[----:B------:R-:W0:Y:S01]  /*19c0*/  LDC.64 R176, c[0x0][0x3c8] ;  /* 0x0000f200ffb07b82 */ /* 0x000e220000000a00 */
[----:B------:R-:W-:Y:S01]  /*19d0*/  LEA.HI.SX32 R182, R182, R90, 0x1d ;  /* 0x0000005ab6b67211 */ /* 0x000fe200078feaff */
[----:B------:R-:W3:Y:S04]  /*19e0*/  LDL R76, [R1+0x268] ;  /* 0x00026800014c7983 */ /* 0x000ee80000100800 */
[C---:B--2---:R-:W-:Y:S01]  /*19f0*/  IMAD.WIDE.U32 R92, R182.reuse, 0x10, R208 ;  /* 0x00000010b65c7825 */ /* 0x044fe200078e00d0 */
[----:B------:R-:W2:Y:S01]  /*1a00*/  LDL R77, [R1+0x270] ;  /* 0x00027000014d7983 */ /* 0x000ea20000100800 */
[----:B------:R-:W-:Y:S01]  /*1a10*/  ISETP.NE.AND P3, PT, RZ, UR7, PT ;  /* 0x00000007ff007c0c */ /* 0x000fe2000bf65270 */
[----:B------:R-:W2:Y:S01]  /*1a20*/  LDC.64 R178, c[0x0][0x438] ;  /* 0x00010e00ffb27b82 */ /* 0x000ea20000000a00 */
[C---:B----4-:R-:W-:Y:S01]  /*1a30*/  IMAD.WIDE.U32 R88, R182.reuse, 0x10, R210 ;  /* 0x00000010b6587825 */ /* 0x050fe200078e00d2 */
[----:B------:R-:W4:Y:S04]  /*1a40*/  LDL R190, [R1+0x260] ;  /* 0x0002600001be7983 */ /* 0x000f280000100800 */
[----:B------:R-:W3:Y:S01]  /*1a50*/  LDG.E.128 R92, desc[UR10][R92.64] ;  /* 0x0000000a5c5c7981 */ /* 0x000ee2000c1e1d00 */
[----:B------:R-:W-:Y:S01]  /*1a60*/  ISETP.NE.U32.AND P0, PT, RZ, UR14, PT ;  /* 0x0000000eff007c0c */ /* 0x000fe2000bf05070 */
[----:B------:R-:W4:Y:S02]  /*1a70*/  LDC.64 R216, c[0x0][0x3b0] ;  /* 0x0000ec00ffd87b82 */ /* 0x000f240000000a00 */
[----:B------:R-:W2:Y:S01]  /*1a80*/  LDG.E.128 R88, desc[UR10][R88.64] ;  /* 0x0000000a58587981 */ /* 0x000ea2000c1e1d00 */
[----:B-1----:R-:W-:-:S03]  /*1a90*/  IMAD.WIDE.U32 R96, R182, 0x20, R206 ;  /* 0x00000020b6607825 */ /* 0x002fc600078e00ce */
[----:B------:R-:W4:Y:S01]  /*1aa0*/  LDL R192, [R1+0x24c] ;  /* 0x00024c0001c07983 */ /* 0x000f220000100800 */
[----:B0-----:R-:W-:-:S03]  /*1ab0*/  IMAD.WIDE R176, R2, 0x4, R176 ;  /* 0x0000000402b07825 */ /* 0x001fc600078e02b0 */
[----:B------:R-:W4:Y:S04]  /*1ac0*/  LDG.E.128 R132, desc[UR10][R96.64] ;  /* 0x0000000a60847981 */ /* 0x000f28000c1e1d00 */
[----:B------:R-:W4:Y:S04]  /*1ad0*/  LDG.E R176, desc[UR10][R176.64] ;  /* 0x0000000ab0b07981 */ /* 0x000f28000c1e1900 */
[----:B------:R-:W4:Y:S04]  /*1ae0*/  LDL R80, [R1+0x250] ;  /* 0x0002500001507983 */ /* 0x000f280000100800 */
[----:B------:R-:W4:Y:S01]  /*1af0*/  LDG.E.128 R96, desc[UR10][R96.64+0x10] ;  /* 0x0000100a60607981 */ /* 0x000f22000c1e1d00 */
[----:B---3--:R-:W-:-:S02]  /*1b00*/  HADD2.F32 R146, -RZ, R92.H0_H0 ;  /* 0x2000005cff927230 */ /* 0x008fc40000004100 */
[----:B------:R-:W-:Y:S02]  /*1b10*/  HADD2.F32 R92, -RZ, R92.H1_H1 ;  /* 0x3000005cff5c7230 */ /* 0x000fe40000004100 */
[--C-:B--2---:R-:W-:Y:S02]  /*1b20*/  HADD2.F32 R185, -RZ, R88.reuse.H0_H0 ;  /* 0x20000058ffb97230 */ /* 0x104fe40000004100 */
[----:B------:R-:W-:Y:S02]  /*1b30*/  HADD2.F32 R88, -RZ, R88.H1_H1 ;  /* 0x30000058ff587230 */ /* 0x000fe40000004100 */
[----:B------:R-:W-:Y:S01]  /*1b40*/  FMUL.FTZ R186, R78, R92 ;  /* 0x0000005c4eba7220 */ /* 0x000fe20000410000 */
[----:B------:R-:W-:Y:S01]  /*1b50*/  FSEL R183, R183, RZ, !P3 ;  /* 0x000000ffb7b77208 */ /* 0x000fe20005800000 */
[----:B------:R-:W-:Y:S01]  /*1b60*/  FADD.FTZ R230, R146, R230 ;  /* 0x000000e692e67221 */ /* 0x000fe20000010000 */
[----:B------:R-:W-:Y:S01]  /*1b70*/  FADD.FTZ R9, R185, R9 ;  /* 0x00000009b9097221 */ /* 0x000fe20000010000 */
[----:B------:R-:W-:Y:S01]  /*1b80*/  FFMA.FTZ R186, R76, R88, R186 ;  /* 0x000000584cba7223 */ /* 0x000fe200000100ba */
[----:B------:R-:W2:Y:S04]  /*1b90*/  LDL R78, [R1+0x244] ;  /* 0x00024400014e7983 */ /* 0x000ea80000100800 */
[----:B------:R-:W3:Y:S01]  /*1ba0*/  LDL R76, [R1+0x25c] ;  /* 0x00025c00014c7983 */ /* 0x000ee20000100800 */
[----:B----4-:R-:W-:-:S04]  /*1bb0*/  FADD.FTZ R0, -R183, R132 ;  /* 0x00000084b7007221 */ /* 0x010fc80000010100 */
[----:B------:R-:W-:-:S04]  /*1bc0*/  FMUL.FTZ R0, R176, R0 ;  /* 0x00000000b0007220 */ /* 0x000fc80000410000 */
[CC--:B------:R-:W-:Y:S01]  /*1bd0*/  FFMA.FTZ R226, R0.reuse, R146.reuse, R226 ;  /* 0x0000009200e27223 */ /* 0x0c0fe200000100e2 */
[----:B------:R-:W-:Y:S02]  /*1be0*/  FMUL.FTZ R146, R79, R146 ;  /* 0x000000924f927220 */ /* 0x000fe40000410000 */
[----:B------:R-:W4:Y:S01]  /*1bf0*/  LDL R79, [R1+0x254] ;  /* 0x00025400014f7983 */ /* 0x000f220000100800 */
[-C--:B------:R-:W-:Y:S01]  /*1c00*/  FFMA.FTZ R20, R0, R185.reuse, R20 ;  /* 0x000000b900147223 */ /* 0x080fe20000010014 */
[----:B------:R-:W-:Y:S02]  /*1c10*/  FFMA.FTZ R185, R77, R185, R146 ;  /* 0x000000b94db97223 */ /* 0x000fe40000010092 */
[----:B------:R-:W2:Y:S01]  /*1c20*/  LDL R77, [R1+0x258] ;  /* 0x00025800014d7983 */ /* 0x000ea20000100800 */
[C---:B------:R-:W-:Y:S01]  /*1c30*/  FADD.FTZ R184, -R183.reuse, R133 ;  /* 0x00000085b7b87221 */ /* 0x040fe20000010100 */
[----:B------:R-:W-:-:S03]  /*1c40*/  FADD.FTZ R187, -R183, R134 ;  /* 0x00000086b7bb7221 */ /* 0x000fc60000010100 */
[----:B------:R-:W-:Y:S01]  /*1c50*/  FMUL.FTZ R184, R176, R184 ;  /* 0x000000b8b0b87220 */ /* 0x000fe20000410000 */
[----:B------:R-:W-:Y:S01]  /*1c60*/  FADD.FTZ R8, R88, R8 ;  /* 0x0000000858087221 */ /* 0x000fe20000010000 */
[----:B------:R-:W-:Y:S02]  /*1c70*/  FMUL.FTZ R187, R176, R187 ;  /* 0x000000bbb0bb7220 */ /* 0x000fe40000410000 */
[----:B------:R-:W-:Y:S01]  /*1c80*/  FFMA.FTZ R19, R184, R88, R19 ;  /* 0x00000058b8137223 */ /* 0x000fe20000010013 */
[----:B------:R-:W-:-:S05]  /*1c90*/  HADD2.F32 R88, -RZ, R93.H0_H0 ;  /* 0x2000005dff587230 */ /* 0x000fca0000004100 */
[----:B------:R-:W-:Y:S01]  /*1ca0*/  FADD.FTZ R232, R88, R232 ;  /* 0x000000e858e87221 */ /* 0x000fe20000010000 */
[C---:B------:R-:W-:Y:S01]  /*1cb0*/  FFMA.FTZ R228, R187.reuse, R88, R228 ;  /* 0x00000058bbe47223 */ /* 0x040fe200000100e4 */
[----:B------:R-:W-:Y:S02]  /*1cc0*/  HADD2.F32 R188, -RZ, R89.H0_H0 ;  /* 0x20000059ffbc7230 */ /* 0x000fe40000004100 */
[----:B------:R-:W-:Y:S02]  /*1cd0*/  HADD2.F32 R93, -RZ, R93.H1_H1 ;  /* 0x3000005dff5d7230 */ /* 0x000fe40000004100 */
[----:B------:R-:W-:Y:S02]  /*1ce0*/  HADD2.F32 R89, -RZ, R89.H1_H1 ;  /* 0x30000059ff597230 */ /* 0x000fe40000004100 */
[----:B------:R-:W-:Y:S01]  /*1cf0*/  FADD.FTZ R7, R188, R7 ;  /* 0x00000007bc077221 */ /* 0x000fe20000010000 */
[----:B------:R-:W-:Y:S01]  /*1d00*/  FFMA.FTZ R18, R187, R188, R18 ;  /* 0x000000bcbb127223 */ /* 0x000fe20000010012 */
[----:B---3--:R-:W-:-:S02]  /*1d10*/  FMUL.FTZ R88, R76, R88 ;  /* 0x000000584c587220 */ /* 0x008fc40000410000 */
[----:B------:R-:W3:Y:S02]  /*1d20*/  LDL R76, [R1+0x248] ;  /* 0x00024800014c7983 */ /* 0x000ee40000100800 */
[----:B------:R-:W-:Y:S01]  /*1d30*/  FFMA.FTZ R188, R190, R188, R88 ;  /* 0x000000bcbebc7223 */ /* 0x000fe20000010058 */
[----:B----4-:R-:W-:Y:S02]  /*1d40*/  FMUL.FTZ R190, R79, R93 ;  /* 0x0000005d4fbe7220 */ /* 0x010fe40000410000 */
[----:B------:R-:W4:Y:S02]  /*1d50*/  LDL R79, [R1+0x23c] ;  /* 0x00023c00014f7983 */ /* 0x000f240000100800 */
[----:B--2---:R-:W-:Y:S02]  /*1d60*/  FFMA.FTZ R190, R77, R89, R190 ;  /* 0x000000594dbe7223 */ /* 0x004fe400000100be */
[----:B------:R-:W2:Y:S01]  /*1d70*/  LDL R77, [R1+0x240] ;  /* 0x00024000014d7983 */ /* 0x000ea20000100800 */
[----:B------:R-:W-:Y:S01]  /*1d80*/  FADD.FTZ R189, -R183, R135 ;  /* 0x00000087b7bd7221 */ /* 0x000fe20000010100 */
[----:B------:R-:W-:Y:S01]  /*1d90*/  FADD.FTZ R231, R92, R231 ;  /* 0x000000e75ce77221 */ /* 0x000fe20000010000 */
[----:B------:R-:W-:Y:S01]  /*1da0*/  FFMA.FTZ R227, R184, R92, R227 ;  /* 0x0000005cb8e37223 */ /* 0x000fe200000100e3 */
[----:B------:R-:W-:-:S02]  /*1db0*/  HADD2.F32 R92, -RZ, R94.H0_H0 ;  /* 0x2000005eff5c7230 */ /* 0x000fc40000004100 */
[----:B------:R-:W-:Y:S01]  /*1dc0*/  FMUL.FTZ R189, R176, R189 ;  /* 0x000000bdb0bd7220 */ /* 0x000fe20000410000 */
[----:B------:R-:W-:Y:S02]  /*1dd0*/  HADD2.F32 R94, -RZ, R94.H1_H1 ;  /* 0x3000005eff5e7230 */ /* 0x000fe40000004100 */
[----:B------:R-:W-:Y:S01]  /*1de0*/  FADD.FTZ R233, R93, R233 ;  /* 0x000000e95de97221 */ /* 0x000fe20000010000 */
[----:B------:R-:W-:Y:S01]  /*1df0*/  FFMA.FTZ R229, R189, R93, R229 ;  /* 0x0000005dbde57223 */ /* 0x000fe200000100e5 */
[----:B------:R-:W-:Y:S01]  /*1e00*/  FMUL.FTZ R93, R192, R92 ;  /* 0x0000005cc05d7220 */ /* 0x000fe20000410000 */
[----:B------:R-:W-:Y:S02]  /*1e10*/  FMUL.FTZ R192, R78, R94 ;  /* 0x0000005e4ec07220 */ /* 0x000fe40000410000 */
[----:B------:R-:W2:Y:S01]  /*1e20*/  LDL R78, [R1+0x234] ;  /* 0x00023400014e7983 */ /* 0x000ea20000100800 */
[--C-:B------:R-:W-:Y:S02]  /*1e30*/  HADD2.F32 R194, -RZ, R90.reuse.H0_H0 ;  /* 0x2000005affc27230 */ /* 0x100fe40000004100 */
[----:B------:R-:W-:Y:S01]  /*1e40*/  HADD2.F32 R90, -RZ, R90.H1_H1 ;  /* 0x3000005aff5a7230 */ /* 0x000fe20000004100 */
[----:B------:R-:W-:-:S04]  /*1e50*/  ISETP.NE.U32.AND P2, PT, R178, RZ, PT ;  /* 0x000000ffb200720c */ /* 0x000fc80003f45070 */
[----:B------:R-:W-:Y:S01]  /*1e60*/  ISETP.NE.AND.EX P2, PT, R179, RZ, PT, P2 ;  /* 0x000000ffb300720c */ /* 0x000fe20003f45320 */
[----:B------:R-:W-:Y:S01]  /*1e70*/  FADD.FTZ R220, R89, R220 ;  /* 0x000000dc59dc7221 */ /* 0x000fe20000010000 */
[----:B------:R-:W-:-:S11]  /*1e80*/  FFMA.FTZ R17, R189, R89, R17 ;  /* 0x00000059bd117223 */ /* 0x000fd60000010011 */
[----:B------:R-:W0:Y:S01]  /*1e90*/  @P2 LDC.64 R88, c[0x0][0x438] ;  /* 0x00010e00ff582b82 */ /* 0x000e220000000a00 */
[C---:B------:R-:W-:Y:S01]  /*1ea0*/  IADD3 R181, PT, PT, R182.reuse, 0x20, RZ ;  /* 0x00000020b6b57810 */ /* 0x040fe20007ffe0ff */
[C---:B------:R-:W-:Y:S01]  /*1eb0*/  FADD.FTZ R96, -R183.reuse, R96 ;  /* 0x00000060b7607221 */ /* 0x040fe20000010100 */
[----:B------:R-:W-:Y:S01]  /*1ec0*/  FADD.FTZ R97, -R183, R97 ;  /* 0x00000061b7617221 */ /* 0x000fe20000010100 */
[----:B------:R-:W-:Y:S02]  /*1ed0*/  IADD3 R180, PT, PT, R182, 0x60, RZ ;  /* 0x00000060b6b47810 */ /* 0x000fe40007ffe0ff */
[----:B------:R-:W-:-:S04]  /*1ee0*/  IMAD.WIDE.U32 R112, R181, 0x20, R206 ;  /* 0x00000020b5707825 */ /* 0x000fc800078e00ce */
[C---:B------:R-:W-:Y:S01]  /*1ef0*/  FMUL.FTZ R191, R176.reuse, R96 ;  /* 0x00000060b0bf7220 */ /* 0x040fe20000410000 */
[----:B------:R-:W-:Y:S01]  /*1f00*/  FMUL.FTZ R193, R176, R97 ;  /* 0x00000061b0c17220 */ /* 0x000fe20000410000 */
[----:B------:R-:W-:Y:S01]  /*1f10*/  FADD.FTZ R221, R194, R221 ;  /* 0x000000ddc2dd7221 */ /* 0x000fe20000010000 */
[----:B------:R-:W-:Y:S01]  /*1f20*/  IMAD.WIDE.U32 R104, R181, 0x10, R208 ;  /* 0x00000010b5687825 */ /* 0x000fe200078e00d0 */
[----:B------:R-:W2:Y:S03]  /*1f30*/  LDG.E.128 R100, desc[UR10][R112.64] ;  /* 0x0000000a70647981 */ /* 0x000ea6000c1e1d00 */
[----:B---3--:R-:W-:Y:S01]  /*1f40*/  FFMA.FTZ R192, R76, R90, R192 ;  /* 0x0000005a4cc07223 */ /* 0x008fe200000100c0 */
[----:B------:R-:W-:Y:S01]  /*1f50*/  FFMA.FTZ R16, R191, R194, R16 ;  /* 0x000000c2bf107223 */ /* 0x000fe20000010010 */
[----:B------:R-:W3:Y:S01]  /*1f60*/  LDL R76, [R1+0x238] ;  /* 0x00023800014c7983 */ /* 0x000ee20000100800 */
[----:B------:R-:W-:-:S04]  /*1f70*/  IMAD.WIDE.U32 R108, R181, 0x10, R210 ;  /* 0x00000010b56c7825 */ /* 0x000fc800078e00d2 */
[----:B------:R-:W-:Y:S01]  /*1f80*/  FFMA.FTZ R194, R80, R194, R93 ;  /* 0x000000c250c27223 */ /* 0x000fe2000001005d */
[----:B------:R-:W-:Y:S01]  /*1f90*/  FADD.FTZ R242, R92, R242 ;  /* 0x000000f25cf27221 */ /* 0x000fe20000010000 */
[----:B------:R-:W-:Y:S01]  /*1fa0*/  FFMA.FTZ R238, R191, R92, R238 ;  /* 0x0000005cbfee7223 */ /* 0x000fe200000100ee */
[----:B------:R-:W-:Y:S01]  /*1fb0*/  FADD.FTZ R222, R90, R222 ;  /* 0x000000de5ade7221 */ /* 0x000fe20000010000 */
[----:B------:R-:W-:Y:S01]  /*1fc0*/  FFMA.FTZ R15, R193, R90, R15 ;  /* 0x0000005ac10f7223 */ /* 0x000fe2000001000f */
[----:B0-----:R-:W-:Y:S01]  /*1fd0*/  @P2 IMAD.WIDE.U32 R92, R180, 0x20, R88 ;  /* 0x00000020b45c2825 */ /* 0x001fe200078e0058 */
[----:B------:R-:W3:Y:S03]  /*1fe0*/  LDG.E.128 R104, desc[UR10][R104.64] ;  /* 0x0000000a68687981 */ /* 0x000ee6000c1e1d00 */
[----:B------:R-:W-:Y:S01]  /*1ff0*/  FADD.FTZ R98, -R183, R98 ;  /* 0x00000062b7627221 */ /* 0x000fe20000010100 */
[----:B------:R-:W-:Y:S01]  /*2000*/  HADD2.F32 R195, -RZ, R91.H0_H0 ;  /* 0x2000005bffc37230 */ /* 0x000fe20000004100 */
[----:B------:R-:W3:Y:S01]  /*2010*/  LDG.E.128 R108, desc[UR10][R108.64] ;  /* 0x0000000a6c6c7981 */ /* 0x000ee2000c1e1d00 */
[----:B------:R-:W-:-:S02]  /*2020*/  HADD2.F32 R90, -RZ, R95.H0_H0 ;  /* 0x2000005fff5a7230 */ /* 0x000fc40000004100 */
[----:B------:R-:W-:Y:S01]  /*2030*/  FMUL.FTZ R196, R176, R98 ;  /* 0x00000062b0c47220 */ /* 0x000fe20000410000 */
[----:B------:R-:W-:Y:S01]  /*2040*/  FADD.FTZ R245, R94, R245 ;  /* 0x000000f55ef57221 */ /* 0x000fe20000010000 */
[----:B------:R-:W5:Y:S01]  /*2050*/  @P2 LDG.E.128 R60, desc[UR10][R92.64] ;  /* 0x0000000a5c3c2981 */ /* 0x000f62000c1e1d00 */
[----:B------:R-:W-:Y:S01]  /*2060*/  FFMA.FTZ R239, R193, R94, R239 ;  /* 0x0000005ec1ef7223 */ /* 0x000fe200000100ef */
[----:B------:R-:W0:Y:S02]  /*2070*/  @P2 LDC.64 R88, c[0x0][0x438] ;  /* 0x00010e00ff582b82 */ /* 0x000e240000000a00 */
[----:B------:R4:W5:Y:S01]  /*2080*/  @P2 LDG.E.128 R64, desc[UR10][R92.64+0x10] ;  /* 0x0000100a5c402981 */ /* 0x000962000c1e1d00 */
[----:B------:R-:W-:-:S03]  /*2090*/  FADD.FTZ R223, R195, R223 ;  /* 0x000000dfc3df7221 */ /* 0x000fc60000010000 */
[----:B------:R-:W3:Y:S01]  /*20a0*/  LDL.LU R96, [R1+0x10] ;  /* 0x0000100001607983 */ /* 0x000ee20000300800 */
[-C--:B------:R-:W-:Y:S01]  /*20b0*/  FFMA.FTZ R14, R196, R195.reuse, R14 ;  /* 0x000000c3c40e7223 */ /* 0x080fe2000001000e */
[----:B------:R-:W-:Y:S01]  /*20c0*/  IADD3 R175, PT, PT, R182, 0x80, RZ ;  /* 0x00000080b6af7810 */ /* 0x000fe20007ffe0ff */
[----:B------:R-:W1:Y:S01]  /*20d0*/  @P2 LDC.64 R140, c[0x0][0x438] ;  /* 0x00010e00ff8c2b82 */ /* 0x000e620000000a00 */
[----:B------:R-:W3:Y:S01]  /*20e0*/  LDL R94, [R1+0x22c] ;  /* 0x00022c00015e7983 */ /* 0x000ee20000100800 */
[-C--:B----4-:R-:W-:Y:S01]  /*20f0*/  FMUL.FTZ R92, R79, R90.reuse ;  /* 0x0000005a4f5c7220 */ /* 0x090fe20000410000 */
[----:B------:R-:W-:Y:S01]  /*2100*/  FADD.FTZ R244, R90, R244 ;  /* 0x000000f45af47221 */ /* 0x000fe20000010000 */
[----:B------:R-:W-:Y:S01]  /*2110*/  FFMA.FTZ R240, R196, R90, R240 ;  /* 0x0000005ac4f07223 */ /* 0x000fe200000100f0 */
[----:B------:R-:W4:Y:S01]  /*2120*/  LDL R93, [R1+0x224] ;  /* 0x00022400015d7983 */ /* 0x000f220000100800 */
[----:B--2---:R-:W-:Y:S01]  /*2130*/  FFMA.FTZ R195, R77, R195, R92 ;  /* 0x000000c34dc37223 */ /* 0x004fe2000001005c */
[----:B------:R-:W-:Y:S01]  /*2140*/  ISETP.NE.AND.EX P0, PT, RZ, UR15, PT, P0 ;  /* 0x0000000fff007c0c */ /* 0x000fe2000bf05300 */
[----:B------:R-:W2:Y:S01]  /*2150*/  @P2 LDC.64 R132, c[0x0][0x438] ;  /* 0x00010e00ff842b82 */ /* 0x000ea20000000a00 */
[----:B------:R-:W2:Y:S04]  /*2160*/  LDL R77, [R1+0x230] ;  /* 0x00023000014d7983 */ /* 0x000ea80000100800 */
[----:B------:R-:W4:Y:S04]  /*2170*/  LDL R90, [R1+0x228] ;  /* 0x00022800015a7983 */ /* 0x000f280000100800 */
[----:B------:R-:W4:Y:S01]  /*2180*/  LDL.LU R80, [R1+0xc] ;  /* 0x00000c0001507983 */ /* 0x000f220000300800 */
[----:B------:R-:W-:-:S02]  /*2190*/  HADD2.F32 R95, -RZ, R95.H1_H1 ;  /* 0x3000005fff5f7230 */ /* 0x000fc40000004100 */
[----:B------:R-:W-:Y:S01]  /*21a0*/  HADD2.F32 R91, -RZ, R91.H1_H1 ;  /* 0x3000005bff5b7230 */ /* 0x000fe20000004100 */
[----:B------:R-:W4:Y:S01]  /*21b0*/  LDL.LU R79, [R1+0x8] ;  /* 0x00000800014f7983 */ /* 0x000f220000300800 */
[----:B0-----:R-:W-:-:S04]  /*21c0*/  @P2 IMAD.WIDE.U32 R88, R175, 0x20, R88 ;  /* 0x00000020af582825 */ /* 0x001fc800078e0058 */
[----:B------:R-:W-:Y:S01]  /*21d0*/  FMUL.FTZ R198, R78, R95 ;  /* 0x0000005f4ec67220 */ /* 0x000fe20000410000 */
[----:B------:R-:W0:Y:S01]  /*21e0*/  @P0 LDC.64 R136, c[0x0][0x3b8] ;  /* 0x0000ee00ff880b82 */ /* 0x000e220000000a00 */
[----:B------:R-:W4:Y:S04]  /*21f0*/  LDL R78, [R1+0x21c] ;  /* 0x00021c00014e7983 */ /* 0x000f280000100800 */
[----:B------:R-:W5:Y:S01]  /*2200*/  @P2 LDG.E.128 R68, desc[UR10][R88.64] ;  /* 0x0000000a58442981 */ /* 0x000f62000c1e1d00 */
[----:B------:R-:W-:-:S03]  /*2210*/  FADD.FTZ R100, -R183, R100 ;  /* 0x00000064b7647221 */ /* 0x000fc60000010100 */
[----:B------:R-:W4:Y:S01]  /*2220*/  LDG.E.128 R112, desc[UR10][R112.64+0x10] ;  /* 0x0000100a70707981 */ /* 0x000f22000c1e1d00 */
[C---:B------:R-:W-:Y:S01]  /*2230*/  FADD.FTZ R102, -R183.reuse, R102 ;  /* 0x00000066b7667221 */ /* 0x040fe20000010100 */
[----:B---3--:R-:W-:Y:S02]  /*2240*/  HADD2.F32 R201, -RZ, R108.H0_H0 ;  /* 0x2000006cffc97230 */ /* 0x008fe40000004100 */
[----:B------:R-:W-:Y:S01]  /*2250*/  FFMA.FTZ R198, R76, R91, R198 ;  /* 0x0000005b4cc67223 */ /* 0x000fe200000100c6 */
[----:B------:R3:W5:Y:S01]  /*2260*/  @P2 LDG.E.128 R72, desc[UR10][R88.64+0x10] ;  /* 0x0000100a58482981 */ /* 0x000762000c1e1d00 */
[----:B------:R-:W-:Y:S02]  /*2270*/  HADD2.F32 R204, -RZ, R109.H0_H0 ;  /* 0x2000006dffcc7230 */ /* 0x000fe40000004100 */
[C---:B------:R-:W-:Y:S01]  /*2280*/  FADD.FTZ R101, -R183.reuse, R101 ;  /* 0x00000065b7657221 */ /* 0x040fe20000010100 */
[----:B------:R-:W-:Y:S01]  /*2290*/  IADD3 R177, PT, PT, R182, 0x40, RZ ;  /* 0x00000040b6b17810 */ /* 0x000fe20007ffe0ff */
[----:B------:R-:W4:Y:S01]  /*22a0*/  LDL R76, [R1+0x220] ;  /* 0x00022000014c7983 */ /* 0x000f220000100800 */
[----:B------:R-:W-:Y:S01]  /*22b0*/  FMUL.FTZ R197, R176, R100 ;  /* 0x00000064b0c57220 */ /* 0x000fe20000410000 */
[----:B------:R-:W-:Y:S01]  /*22c0*/  FADD.FTZ R103, -R183, R103 ;  /* 0x00000067b7677221 */ /* 0x000fe20000010100 */
[----:B------:R-:W-:Y:S01]  /*22d0*/  IMAD.WIDE.U32 R146, R180, 0x20, R206 ;  /* 0x00000020b4927825 */ /* 0x000fe200078e00ce */
[----:B------:R-:W0:Y:S03]  /*22e0*/  @P0 LDC.64 R134, c[0x0][0x3b8] ;  /* 0x0000ee00ff860b82 */ /* 0x000e260000000a00 */
[----:B---3--:R-:W-:-:S02]  /*22f0*/  HADD2.F32 R88, -RZ, R104.H0_H0 ;  /* 0x20000068ff587230 */ /* 0x008fc40000004100 */
[----:B------:R-:W-:-:S03]  /*2300*/  FADD.FTZ R225, R201, R225 ;  /* 0x000000e1c9e17221 */ /* 0x000fc60000010000 */
[----:B------:R-:W-:Y:S01]  /*2310*/  FADD.FTZ R96, R88, R96 ;  /* 0x0000006058607221 */ /* 0x000fe20000010000 */
[CC--:B------:R-:W-:Y:S01]  /*2320*/  FFMA.FTZ R247, R197.reuse, R88.reuse, R247 ;  /* 0x00000058c5f77223 */ /* 0x0c0fe200000100f7 */
[----:B------:R-:W-:Y:S01]  /*2330*/  FMUL.FTZ R88, R94, R88 ;  /* 0x000000585e587220 */ /* 0x000fe20000410000 */
[-C--:B------:R-:W-:Y:S01]  /*2340*/  FFMA.FTZ R12, R197, R201.reuse, R12 ;  /* 0x000000c9c50c7223 */ /* 0x080fe2000001000c */
[----:B-1----:R-:W-:Y:S01]  /*2350*/  @P2 IMAD.WIDE.U32 R140, R182, 0x20, R140 ;  /* 0x00000020b68c2825 */ /* 0x002fe200078e008c */
[----:B------:R-:W-:Y:S01]  /*2360*/  STL [R1+0x10], R96 ;  /* 0x0000106001007387 */ /* 0x000fe20000100800 */
[----:B------:R-:W1:Y:S02]  /*2370*/  @P0 LDC.64 R138, c[0x0][0x3b8] ;  /* 0x0000ee00ff8a0b82 */ /* 0x000e640000000a00 */
[----:B--2---:R-:W-:Y:S02]  /*2380*/  FFMA.FTZ R201, R77, R201, R88 ;  /* 0x000000c94dc97223 */ /* 0x004fe40000010058 */
[----:B------:R-:W2:Y:S01]  /*2390*/  LDL.LU R77, [R1+0x4] ;  /* 0x00000400014d7983 */ /* 0x000ea20000300800 */
[----:B------:R-:W-:-:S02]  /*23a0*/  HADD2.F32 R104, -RZ, R104.H1_H1 ;  /* 0x30000068ff687230 */ /* 0x000fc40000004100 */
[----:B------:R-:W-:Y:S01]  /*23b0*/  HADD2.F32 R88, -RZ, R105.H0_H0 ;  /* 0x20000069ff587230 */ /* 0x000fe20000004100 */
[----:B------:R-:W3:Y:S01]  /*23c0*/  LDL R213, [R1+0x214] ;  /* 0x0002140001d57983 */ /* 0x000ee20000100800 */
[----:B------:R-:W1:Y:S01]  /*23d0*/  @P0 LDC.64 R142, c[0x0][0x3b8] ;  /* 0x0000ee00ff8e0b82 */ /* 0x000e620000000a00 */
[----:B----4-:R-:W-:Y:S02]  /*23e0*/  FADD.FTZ R80, R104, R80 ;  /* 0x0000005068507221 */ /* 0x010fe40000010000 */
[----:B------:R-:W4:Y:S01]  /*23f0*/  LDL R212, [R1+0x218] ;  /* 0x0002180001d47983 */ /* 0x000f220000100800 */
[----:B------:R-:W-:-:S03]  /*2400*/  FADD.FTZ R79, R88, R79 ;  /* 0x0000004f584f7221 */ /* 0x000fc60000010000 */
[----:B------:R0:W-:Y:S01]  /*2410*/  STL [R1+0xc], R80 ;  /* 0x00000c5001007387 */ /* 0x0001e20000100800 */
[----:B------:R-:W-:Y:S01]  /*2420*/  FMUL.FTZ R202, R176, R102 ;  /* 0x00000066b0ca7220 */ /* 0x000fe20000410000 */
[----:B------:R-:W-:Y:S01]  /*2430*/  FADD.FTZ R235, R204, R235 ;  /* 0x000000ebcceb7221 */ /* 0x000fe20000010000 */
[----:B------:R-:W-:Y:S01]  /*2440*/  FMUL.FTZ R200, R176, R101 ;  /* 0x00000065b0c87220 */ /* 0x000fe20000410000 */
[----:B0-----:R-:W-:-:S04]  /*2450*/  @P0 IMAD.WIDE.U32 R136, R180, 0x8, R136 ;  /* 0x00000008b4880825 */ /* 0x001fc800078e0088 */
[----:B------:R-:W-:Y:S01]  /*2460*/  FMUL.FTZ R205, R176, R103 ;  /* 0x00000067b0cd7220 */ /* 0x000fe20000410000 */
[----:B------:R-:W5:Y:S01]  /*2470*/  @P2 LDG.E.128 R36, desc[UR10][R140.64] ;  /* 0x0000000a8c242981 */ /* 0x000f62000c1e1d00 */
[----:B------:R-:W0:Y:S03]  /*2480*/  @P0 LDC.64 R144, c[0x0][0x3b8] ;  /* 0x0000ee00ff900b82 */ /* 0x000e260000000a00 */
[----:B------:R-:W3:Y:S04]  /*2490*/  LDL R80, [R1+0x20c] ;  /* 0x00020c0001507983 */ /* 0x000ee80000100800 */
[----:B------:R1:W-:Y:S01]  /*24a0*/  STL [R1+0x8], R79 ;  /* 0x0000084f01007387 */ /* 0x0003e20000100800 */
[-C--:B------:R-:W-:Y:S01]  /*24b0*/  FFMA.FTZ R249, R202, R88.reuse, R249 ;  /* 0x00000058caf97223 */ /* 0x080fe200000100f9 */
[----:B------:R-:W-:Y:S01]  /*24c0*/  FMUL.FTZ R88, R78, R88 ;  /* 0x000000584e587220 */ /* 0x000fe20000410000 */
[----:B------:R-:W-:Y:S01]  /*24d0*/  FFMA.FTZ R10, R202, R204, R10 ;  /* 0x000000ccca0a7223 */ /* 0x000fe2000001000a */
[----:B------:R-:W-:-:S02]  /*24e0*/  HADD2.F32 R105, -RZ, R105.H1_H1 ;  /* 0x30000069ff697230 */ /* 0x000fc40000004100 */
[-C--:B------:R-:W-:Y:S01]  /*24f0*/  FMUL.FTZ R203, R93, R104.reuse ;  /* 0x000000685dcb7220 */ /* 0x080fe20000410000 */
[----:B------:R-:W-:Y:S01]  /*2500*/  FFMA.FTZ R248, R200, R104, R248 ;  /* 0x00000068c8f87223 */ /* 0x000fe200000100f8 */
[----:B------:R-:W-:Y:S02]  /*2510*/  HADD2.F32 R108, -RZ, R108.H1_H1 ;  /* 0x3000006cff6c7230 */ /* 0x000fe40000004100 */
[----:B------:R-:W-:Y:S01]  /*2520*/  FADD.FTZ R112, -R183, R112 ;  /* 0x00000070b7707221 */ /* 0x000fe20000010100 */
[----:B------:R-:W-:Y:S01]  /*2530*/  HADD2.F32 R102, -RZ, R106.H0_H0 ;  /* 0x2000006aff667230 */ /* 0x000fe20000004100 */
[----:B-1----:R-:W4:Y:S04]  /*2540*/  LDL R79, [R1+0x210] ;  /* 0x00021000014f7983 */ /* 0x002f280000100800 */
[----:B------:R-:W4:Y:S01]  /*2550*/  LDL.LU R78, [R1+0x14] ;  /* 0x00001400014e7983 */ /* 0x000f220000300800 */
[----:B------:R-:W-:-:S03]  /*2560*/  IMAD.WIDE.U32 R120, R177, 0x10, R208 ;  /* 0x00000010b1787825 */ /* 0x000fc600078e00d0 */
[----:B------:R1:W5:Y:S01]  /*2570*/  @P0 LDG.E.64 R164, desc[UR10][R136.64] ;  /* 0x0000000a88a40981 */ /* 0x000362000c1e1b00 */
[----:B------:R-:W-:-:S04]  /*2580*/  IMAD.WIDE.U32 R128, R177, 0x20, R206 ;  /* 0x00000020b1807825 */ /* 0x000fc800078e00ce */
[----:B------:R-:W-:Y:S01]  /*2590*/  FADD.FTZ R113, -R183, R113 ;  /* 0x00000071b7717221 */ /* 0x000fe20000010100 */
[----:B------:R0:W5:Y:S01]  /*25a0*/  @P2 LDG.E.128 R40, desc[UR10][R140.64+0x10] ;  /* 0x0000100a8c282981 */ /* 0x000162000c1e1d00 */
[----:B------:R-:W-:Y:S01]  /*25b0*/  FFMA.FTZ R204, R76, R204, R88 ;  /* 0x000000cc4ccc7223 */ /* 0x000fe20000010058 */
[--C-:B-1----:R-:W-:Y:S02]  /*25c0*/  IMAD.WIDE.U32 R136, R180, 0x10, R208.reuse ;  /* 0x00000010b4887825 */ /* 0x102fe400078e00d0 */
[----:B------:R-:W4:Y:S02]  /*25d0*/  LDL R76, [R1+0x204] ;  /* 0x00020400014c7983 */ /* 0x000f240000100800 */
[----:B------:R-:W-:-:S04]  /*25e0*/  IMAD.WIDE.U32 R88, R175, 0x10, R208 ;  /* 0x00000010af587825 */ /* 0x000fc800078e00d0 */
[----:B--2---:R-:W-:Y:S01]  /*25f0*/  FADD.FTZ R77, R105, R77 ;  /* 0x0000004d694d7221 */ /* 0x004fe20000010000 */
[----:B------:R-:W-:-:S04]  /*2600*/  IMAD.WIDE.U32 R100, R175, 0x20, R206 ;  /* 0x00000020af647825 */ /* 0x000fc800078e00ce */
[----:B------:R-:W-:Y:S01]  /*2610*/  FADD.FTZ R234, R108, R234 ;  /* 0x000000ea6cea7221 */ /* 0x000fe20000010000 */
[-C--:B------:R-:W-:Y:S01]  /*2620*/  FFMA.FTZ R11, R200, R108.reuse, R11 ;  /* 0x0000006cc80b7223 */ /* 0x080fe2000001000b */
[----:B------:R-:W-:Y:S01]  /*2630*/  FFMA.FTZ R203, R90, R108, R203 ;  /* 0x0000006c5acb7223 */ /* 0x000fe200000100cb */
[----:B------:R1:W-:Y:S01]  /*2640*/  STL [R1+0x4], R77 ;  /* 0x0000044d01007387 */ /* 0x0003e20000100800 */
[----:B------:R-:W-:Y:S01]  /*2650*/  FFMA.FTZ R250, R205, R105, R250 ;  /* 0x00000069cdfa7223 */ /* 0x000fe200000100fa */
[----:B------:R-:W-:Y:S02]  /*2660*/  HADD2.F32 R106, -RZ, R106.H1_H1 ;  /* 0x3000006aff6a7230 */ /* 0x000fe40000004100 */
[--C-:B------:R-:W-:Y:S01]  /*2670*/  IMAD.WIDE.U32 R124, R177, 0x10, R210.reuse ;  /* 0x00000010b17c7825 */ /* 0x100fe200078e00d2 */
[----:B------:R-:W2:Y:S03]  /*2680*/  LDG.E.128 R120, desc[UR10][R120.64] ;  /* 0x0000000a78787981 */ /* 0x000ea6000c1e1d00 */
[----:B------:R-:W-:Y:S01]  /*2690*/  IMAD.WIDE.U32 R96, R175, 0x10, R210 ;  /* 0x00000010af607825 */ /* 0x000fe200078e00d2 */
[----:B------:R-:W2:Y:S04]  /*26a0*/  LDG.E.128 R116, desc[UR10][R128.64] ;  /* 0x0000000a80747981 */ /* 0x000ea8000c1e1d00 */
[----:B-1----:R-:W2:Y:S04]  /*26b0*/  LDL R77, [R1+0x208] ;  /* 0x00020800014d7983 */ /* 0x002ea80000100800 */
[----:B------:R-:W2:Y:S01]  /*26c0*/  LDL.LU R104, [R1] ;  /* 0x0000000001687983 */ /* 0x000ea20000300800 */
[----:B------:R-:W-:-:S02]  /*26d0*/  HADD2.F32 R208, -RZ, R110.H0_H0 ;  /* 0x2000006effd07230 */ /* 0x000fc40000004100 */
[----:B------:R-:W-:Y:S01]  /*26e0*/  FMUL.FTZ R207, R176, R112 ;  /* 0x00000070b0cf7220 */ /* 0x000fe20000410000 */
[----:B---3--:R-:W-:Y:S01]  /*26f0*/  FMUL.FTZ R103, R80, R102 ;  /* 0x0000006650677220 */ /* 0x008fe20000410000 */
[----:B------:R-:W-:Y:S01]  /*2700*/  FMUL.FTZ R206, R213, R105 ;  /* 0x00000069d5ce7220 */ /* 0x000fe20000410000 */
[----:B------:R-:W3:Y:S01]  /*2710*/  LDL R108, [R1+0x1fc] ;  /* 0x0001fc00016c7983 */ /* 0x000ee20000100800 */
[----:B------:R-:W-:Y:S01]  /*2720*/  FADD.FTZ R237, R208, R237 ;  /* 0x000000edd0ed7221 */ /* 0x000fe20000010000 */
[-C--:B------:R-:W-:Y:S02]  /*2730*/  FFMA.FTZ R5, R207, R208.reuse, R5 ;  /* 0x000000d0cf057223 */ /* 0x080fe40000010005 */
[----:B------:R-:W3:Y:S04]  /*2740*/  LDL.LU R105, [R1+0x18] ;  /* 0x0000180001697983 */ /* 0x000ee80000300800 */
[----:B------:R-:W3:Y:S01]  /*2750*/  LDL R80, [R1+0x200] ;  /* 0x0002000001507983 */ /* 0x000ee20000100800 */
[----:B----4-:R-:W-:-:S03]  /*2760*/  FFMA.FTZ R208, R79, R208, R103 ;  /* 0x000000d04fd07223 */ /* 0x010fc60000010067 */
[----:B------:R-:W4:Y:S01]  /*2770*/  LDL.LU R79, [R1+0x20] ;  /* 0x00002000014f7983 */ /* 0x000f220000300800 */
[----:B------:R-:W-:Y:S01]  /*2780*/  FADD.FTZ R78, R102, R78 ;  /* 0x0000004e664e7221 */ /* 0x000fe20000010000 */
[----:B0-----:R-:W-:Y:S02]  /*2790*/  IMAD.WIDE.U32 R140, R180, 0x10, R210 ;  /* 0x00000010b48c7825 */ /* 0x001fe400078e00d2 */
[----:B------:R-:W4:Y:S04]  /*27a0*/  LDG.E.128 R124, desc[UR10][R124.64] ;  /* 0x0000000a7c7c7981 */ /* 0x000f28000c1e1d00 */
[----:B------:R0:W-:Y:S01]  /*27b0*/  STL [R1+0x14], R78 ;  /* 0x0000144e01007387 */ /* 0x0001e20000100800 */
[----:B------:R-:W-:Y:S02]  /*27c0*/  HADD2.F32 R109, -RZ, R109.H1_H1 ;  /* 0x3000006dff6d7230 */ /* 0x000fe40000004100 */
[----:B------:R-:W-:Y:S01]  /*27d0*/  FADD.FTZ R115, -R183, R115 ;  /* 0x00000073b7737221 */ /* 0x000fe20000010100 */
[----:B------:R-:W4:Y:S04]  /*27e0*/  LDG.E.128 R128, desc[UR10][R128.64+0x10] ;  /* 0x0000100a80807981 */ /* 0x000f28000c1e1d00 */
[----:B0-----:R-:W4:Y:S04]  /*27f0*/  LDL.LU R78, [R1+0x1c] ;  /* 0x00001c00014e7983 */ /* 0x001f280000300800 */
[----:B------:R-:W4:Y:S01]  /*2800*/  LDL R112, [R1+0x1f4] ;  /* 0x0001f40001707983 */ /* 0x000f220000100800 */
[----:B------:R-:W-:-:S03]  /*2810*/  FMUL.FTZ R209, R76, R106 ;  /* 0x0000006a4cd17220 */ /* 0x000fc60000410000 */
[----:B------:R-:W4:Y:S01]  /*2820*/  LDL.LU R76, [R1+0x28] ;  /* 0x00002800014c7983 */ /* 0x000f220000300800 */
[----:B------:R-:W-:Y:S02]  /*2830*/  HADD2.F32 R110, -RZ, R110.H1_H1 ;  /* 0x3000006eff6e7230 */ /* 0x000fe40000004100 */
[----:B------:R-:W-:Y:S01]  /*2840*/  FMUL.FTZ R210, R176, R113 ;  /* 0x00000071b0d27220 */ /* 0x000fe20000410000 */
[----:B------:R-:W-:Y:S01]  /*2850*/  FADD.FTZ R236, R109, R236 ;  /* 0x000000ec6dec7221 */ /* 0x000fe20000010000 */
[-C--:B------:R-:W-:Y:S01]  /*2860*/  FFMA.FTZ R6, R205, R109.reuse, R6 ;  /* 0x0000006dcd067223 */ /* 0x080fe20000010006 */
[----:B------:R-:W-:Y:S01]  /*2870*/  FFMA.FTZ R206, R212, R109, R206 ;  /* 0x0000006dd4ce7223 */ /* 0x000fe200000100ce */
[----:B------:R-:W-:Y:S01]  /*2880*/  FADD.FTZ R246, R110, R246 ;  /* 0x000000f66ef67221 */ /* 0x000fe20000010000 */
[----:B------:R-:W-:Y:S01]  /*2890*/  FFMA.FTZ R4, R210, R110, R4 ;  /* 0x0000006ed2047223 */ /* 0x000fe20000010004 */
[----:B------:R-:W-:Y:S01]  /*28a0*/  FADD.FTZ R211, -R183, R114 ;  /* 0x00000072b7d37221 */ /* 0x000fe20000010100 */
[----:B------:R-:W-:-:S02]  /*28b0*/  HADD2.F32 R114, -RZ, R111.H0_H0 ;  /* 0x2000006fff727230 */ /* 0x000fc40000004100 */
[----:B------:R-:W-:Y:S01]  /*28c0*/  FFMA.FTZ R251, R207, R102, R251 ;  /* 0x00000066cffb7223 */ /* 0x000fe200000100fb */
[----:B------:R-:W-:Y:S02]  /*28d0*/  HADD2.F32 R102, -RZ, R107.H0_H0 ;  /* 0x2000006bff667230 */ /* 0x000fe40000004100 */
[----:B------:R-:W-:Y:S01]  /*28e0*/  FMUL.FTZ R211, R176, R211 ;  /* 0x000000d3b0d37220 */ /* 0x000fe20000410000 */
[----:B--2---:R-:W-:Y:S02]  /*28f0*/  FFMA.FTZ R209, R77, R110, R209 ;  /* 0x0000006e4dd17223 */ /* 0x004fe400000100d1 */
[----:B------:R-:W2:Y:S01]  /*2900*/  LDL.LU R77, [R1+0x24] ;  /* 0x00002400014d7983 */ /* 0x000ea20000300800 */
[----:B------:R-:W-:-:S03]  /*2910*/  FADD.FTZ R104, R106, R104 ;  /* 0x000000686a687221 */ /* 0x000fc60000010000 */
[----:B------:R-:W2:Y:S04]  /*2920*/  LDL R110, [R1+0x1f8] ;  /* 0x0001f800016e7983 */ /* 0x000ea80000100800 */
[----:B------:R-:W2:Y:S04]  /*2930*/  LDL.LU R109, [R1+0x30] ;  /* 0x00003000016d7983 */ /* 0x000ea80000300800 */
[----:B------:R0:W-:Y:S01]  /*2940*/  STL [R1], R104 ;  /* 0x0000006801007387 */ /* 0x0001e20000100800 */
[----:B---3--:R-:W-:-:S03]  /*2950*/  FADD.FTZ R105, R114, R105 ;  /* 0x0000006972697221 */ /* 0x008fc60000010000 */
[----:B0-----:R-:W3:Y:S01]  /*2960*/  LDL.LU R104, [R1+0x2c] ;  /* 0x00002c0001687983 */ /* 0x001ee20000300800 */
[----:B------:R-:W-:Y:S01]  /*2970*/  FMUL.FTZ R103, R108, R102 ;  /* 0x000000666c677220 */ /* 0x000fe20000410000 */
[----:B----4-:R-:W-:Y:S02]  /*2980*/  FADD.FTZ R79, R102, R79 ;  /* 0x0000004f664f7221 */ /* 0x010fe40000010000 */
[----:B------:R-:W4:Y:S01]  /*2990*/  LDL.LU R108, [R1+0x40] ;  /* 0x00004000016c7983 */ /* 0x000f220000300800 */
[CC--:B------:R-:W-:Y:S01]  /*29a0*/  FFMA.FTZ R3, R211.reuse, R114.reuse, R3 ;  /* 0x00000072d3037223 */ /* 0x0c0fe20000010003 */
[----:B------:R-:W-:Y:S02]  /*29b0*/  FFMA.FTZ R114, R80, R114, R103 ;  /* 0x0000007250727223 */ /* 0x000fe40000010067 */
[----:B------:R0:W-:Y:S04]  /*29c0*/  STL [R1+0x18], R105 ;  /* 0x0000186901007387 */ /* 0x0001e80000100800 */
[----:B0-----:R-:W4:Y:S04]  /*29d0*/  LDL.LU R105, [R1+0x3c] ;  /* 0x00003c0001697983 */ /* 0x001f280000300800 */
[----:B------:R-:W4:Y:S04]  /*29e0*/  LDL R80, [R1+0x1ec] ;  /* 0x0001ec0001507983 */ /* 0x000f280000100800 */
[----:B------:R0:W-:Y:S01]  /*29f0*/  STL [R1+0x20], R79 ;  /* 0x0000204f01007387 */ /* 0x0001e20000100800 */
[----:B------:R-:W-:-:S03]  /*2a00*/  FFMA.FTZ R78, R211, R102, R78 ;  /* 0x00000066d34e7223 */ /* 0x000fc6000001004e */
[----:B0-----:R-:W4:Y:S04]  /*2a10*/  LDL.LU R79, [R1+0x38] ;  /* 0x00003800014f7983 */ /* 0x001f280000300800 */
[----:B------:R0:W-:Y:S01]  /*2a20*/  STL [R1+0x1c], R78 ;  /* 0x00001c4e01007387 */ /* 0x0001e20000100800 */
[----:B------:R-:W-:-:S03]  /*2a30*/  HADD2.F32 R111, -RZ, R111.H1_H1 ;  /* 0x3000006fff6f7230 */ /* 0x000fc60000004100 */
[----:B0-----:R-:W4:Y:S02]  /*2a40*/  LDL.LU R78, [R1+0x34] ;  /* 0x00003400014e7983 */ /* 0x001f240000300800 */
[----:B------:R-:W-:-:S05]  /*2a50*/  FADD.FTZ R76, R111, R76 ;  /* 0x0000004c6f4c7221 */ /* 0x000fca0000010000 */
[----:B------:R0:W-:Y:S04]  /*2a60*/  STL [R1+0x28], R76 ;  /* 0x0000284c01007387 */ /* 0x0001e80000100800 */
[----:B0-----:R-:W4:Y:S01]  /*2a70*/  LDL R76, [R1+0x1f0] ;  /* 0x0001f000014c7983 */ /* 0x001f220000100800 */
[----:B------:R-:W-:Y:S01]  /*2a80*/  FMUL.FTZ R212, R176, R115 ;  /* 0x00000073b0d47220 */ /* 0x000fe20000410000 */
[----:B------:R-:W-:-:S05]  /*2a90*/  HADD2.F32 R107, -RZ, R107.H1_H1 ;  /* 0x3000006bff6b7230 */ /* 0x000fca0000004100 */
[----:B------:R-:W-:Y:S01]  /*2aa0*/  FMUL.FTZ R213, R112, R107 ;  /* 0x0000006b70d57220 */ /* 0x000fe20000410000 */
[----:B------:R-:W-:Y:S01]  /*2ab0*/  FADD.FTZ R115, -R183, R116 ;  /* 0x00000074b7737221 */ /* 0x000fe20000010100 */
[----:B--2---:R-:W-:-:S05]  /*2ac0*/  FFMA.FTZ R77, R212, R111, R77 ;  /* 0x0000006fd44d7223 */ /* 0x004fca000001004d */
[----:B------:R0:W-:Y:S01]  /*2ad0*/  STL [R1+0x24], R77 ;  /* 0x0000244d01007387 */ /* 0x0001e20000100800 */
[----:B------:R-:W-:Y:S01]  /*2ae0*/  FADD.FTZ R109, R107, R109 ;  /* 0x0000006d6b6d7221 */ /* 0x000fe20000010000 */
[----:B------:R-:W-:Y:S02]  /*2af0*/  FFMA.FTZ R213, R110, R111, R213 ;  /* 0x0000006f6ed57223 */ /* 0x000fe400000100d5 */
[----:B0-----:R-:W2:Y:S04]  /*2b00*/  LDL R77, [R1+0x1e4] ;  /* 0x0001e400014d7983 */ /* 0x001ea80000100800 */
[----:B------:R-:W2:Y:S01]  /*2b10*/  LDL.LU R112, [R1+0x48] ;  /* 0x0000480001707983 */ /* 0x000ea20000300800 */
[----:B---3--:R-:W-:-:S03]  /*2b20*/  FFMA.FTZ R104, R212, R107, R104 ;  /* 0x0000006bd4687223 */ /* 0x008fc60000010068 */
[----:B------:R-:W3:Y:S04]  /*2b30*/  LDL.LU R111, [R1+0x44] ;  /* 0x00004400016f7983 */ /* 0x000ee80000300800 */
[----:B------:R-:W-:Y:S04]  /*2b40*/  STL [R1+0x30], R109 ;  /* 0x0000306d01007387 */ /* 0x000fe80000100800 */
[----:B------:R-:W3:Y:S04]  /*2b50*/  LDL R110, [R1+0x1e8] ;  /* 0x0001e800016e7983 */ /* 0x000ee80000100800 */
[----:B------:R0:W-:Y:S01]  /*2b60*/  STL [R1+0x2c], R104 ;  /* 0x00002c6801007387 */ /* 0x0001e20000100800 */
[----:B------:R-:W-:Y:S01]  /*2b70*/  FMUL.FTZ R115, R176, R115 ;  /* 0x00000073b0737220 */ /* 0x000fe20000410000 */
[----:B------:R-:W-:-:S02]  /*2b80*/  HADD2.F32 R116, -RZ, R124.H0_H0 ;  /* 0x2000007cff747230 */ /* 0x000fc40000004100 */
[----:B0-----:R-:W-:Y:S02]  /*2b90*/  HADD2.F32 R104, -RZ, R120.H0_H0 ;  /* 0x20000078ff687230 */ /* 0x001fe40000004100 */
[----:B------:R-:W-:Y:S02]  /*2ba0*/  FFMA.FTZ R252, R210, R106, R252 ;  /* 0x0000006ad2fc7223 */ /* 0x000fe400000100fc */
[----:B------:R-:W3:Y:S01]  /*2bb0*/  LDL.LU R106, [R1+0x50] ;  /* 0x00005000016a7983 */ /* 0x000ee20000300800 */
[----:B----4-:R-:W-:Y:S01]  /*2bc0*/  FADD.FTZ R108, R104, R108 ;  /* 0x0000006c686c7221 */ /* 0x010fe20000010000 */
[-C--:B------:R-:W-:Y:S01]  /*2bd0*/  FFMA.FTZ R105, R115, R104.reuse, R105 ;  /* 0x0000006873697223 */ /* 0x080fe20000010069 */
[----:B------:R-:W-:-:S03]  /*2be0*/  FMUL.FTZ R104, R80, R104 ;  /* 0x0000006850687220 */ /* 0x000fc60000410000 */
[----:B------:R-:W-:Y:S01]  /*2bf0*/  STL [R1+0x40], R108 ;  /* 0x0000406c01007387 */ /* 0x000fe20000100800 */
[----:B------:R-:W-:-:S03]  /*2c00*/  FADD.FTZ R79, R116, R79 ;  /* 0x0000004f744f7221 */ /* 0x000fc60000010000 */
[----:B------:R-:W4:Y:S04]  /*2c10*/  LDL.LU R80, [R1+0x4c] ;  /* 0x00004c0001507983 */ /* 0x000f280000300800 */
[----:B------:R-:W-:Y:S04]  /*2c20*/  STL [R1+0x3c], R105 ;  /* 0x00003c6901007387 */ /* 0x000fe80000100800 */
[----:B------:R0:W-:Y:S01]  /*2c30*/  STL [R1+0x38], R79 ;  /* 0x0000384f01007387 */ /* 0x0001e20000100800 */
[----:B------:R-:W-:-:S03]  /*2c40*/  FFMA.FTZ R78, R115, R116, R78 ;  /* 0x00000074734e7223 */ /* 0x000fc6000001004e */
[----:B0-----:R-:W4:Y:S04]  /*2c50*/  LDL.LU R79, [R1+0x60] ;  /* 0x00006000014f7983 */ /* 0x001f280000300800 */
[----:B------:R-:W4:Y:S04]  /*2c60*/  LDL.LU R109, [R1+0x5c] ;  /* 0x00005c00016d7983 */ /* 0x000f280000300800 */
[----:B------:R0:W-:Y:S04]  /*2c70*/  STL [R1+0x34], R78 ;  /* 0x0000344e01007387 */ /* 0x0001e80000100800 */
[----:B0-----:R-:W4:Y:S01]  /*2c80*/  LDL R78, [R1+0x1dc] ;  /* 0x0001dc00014e7983 */ /* 0x001f220000100800 */
[----:B------:R-:W-:-:S03]  /*2c90*/  FFMA.FTZ R116, R76, R116, R104 ;  /* 0x000000744c747223 */ /* 0x000fc60000010068 */
[----:B------:R-:W4:Y:S01]  /*2ca0*/  LDL.LU R76, [R1+0x58] ;  /* 0x00005800014c7983 */ /* 0x000f220000300800 */
[C---:B------:R-:W-:Y:S01]  /*2cb0*/  FADD.FTZ R117, -R183.reuse, R117 ;  /* 0x00000075b7757221 */ /* 0x040fe20000010100 */
[----:B------:R-:W-:Y:S02]  /*2cc0*/  HADD2.F32 R104, -RZ, R120.H1_H1 ;  /* 0x30000078ff687230 */ /* 0x000fe40000004100 */
[----:B------:R-:W-:Y:S02]  /*2cd0*/  HADD2.F32 R120, -RZ, R124.H1_H1 ;  /* 0x3000007cff787230 */ /* 0x000fe40000004100 */
[----:B------:R-:W-:Y:S01]  /*2ce0*/  FMUL.FTZ R117, R176, R117 ;  /* 0x00000075b0757220 */ /* 0x000fe20000410000 */
[----:B------:R-:W4:Y:S01]  /*2cf0*/  LDL.LU R108, [R1+0x54] ;  /* 0x00005400016c7983 */ /* 0x000f220000300800 */
[----:B------:R-:W-:-:S04]  /*2d00*/  FADD.FTZ R118, -R183, R118 ;  /* 0x00000076b7767221 */ /* 0x000fc80000010100 */
[----:B------:R-:W-:Y:S01]  /*2d10*/  FMUL.FTZ R124, R176, R118 ;  /* 0x00000076b07c7220 */ /* 0x000fe20000410000 */
[----:B------:R-:W-:Y:S02]  /*2d20*/  HADD2.F32 R118, -RZ, R125.H0_H0 ;  /* 0x2000007dff767230 */ /* 0x000fe40000004100 */
[----:B--2---:R-:W-:Y:S02]  /*2d30*/  FMUL.FTZ R105, R77, R104 ;  /* 0x000000684d697220 */ /* 0x004fe40000410000 */
[----:B------:R-:W2:Y:S01]  /*2d40*/  LDL R77, [R1+0x1e0] ;  /* 0x0001e000014d7983 */ /* 0x000ea20000100800 */
[----:B------:R-:W-:Y:S01]  /*2d50*/  FADD.FTZ R112, R120, R112 ;  /* 0x0000007078707221 */ /* 0x000fe20000010000 */
[----:B---3--:R-:W-:-:S04]  /*2d60*/  FFMA.FTZ R111, R117, R120, R111 ;  /* 0x00000078756f7223 */ /* 0x008fc8000001006f */
[----:B------:R0:W-:Y:S04]  /*2d70*/  STL [R1+0x48], R112 ;  /* 0x0000487001007387 */ /* 0x0001e80000100800 */
[----:B0-----:R-:W3:Y:S04]  /*2d80*/  LDL.LU R112, [R1+0x70] ;  /* 0x0000700001707983 */ /* 0x001ee80000300800 */
[----:B------:R0:W-:Y:S01]  /*2d90*/  STL [R1+0x44], R111 ;  /* 0x0000446f01007387 */ /* 0x0001e20000100800 */
[----:B------:R-:W-:-:S03]  /*2da0*/  FADD.FTZ R106, R104, R106 ;  /* 0x0000006a686a7221 */ /* 0x000fc60000010000 */
[----:B0-----:R-:W3:Y:S04]  /*2db0*/  LDL.LU R111, [R1+0x6c] ;  /* 0x00006c00016f7983 */ /* 0x001ee80000300800 */
[----:B------:R-:W3:Y:S01]  /*2dc0*/  LDL R107, [R1+0x1d4] ;  /* 0x0001d400016b7983 */ /* 0x000ee20000100800 */
[----:B----4-:R-:W-:Y:S01]  /*2dd0*/  FFMA.FTZ R80, R117, R104, R80 ;  /* 0x0000006875507223 */ /* 0x010fe20000010050 */
[----:B------:R-:W-:Y:S02]  /*2de0*/  HADD2.F32 R104, -RZ, R121.H0_H0 ;  /* 0x20000079ff687230 */ /* 0x000fe40000004100 */
[----:B------:R0:W-:Y:S04]  /*2df0*/  STL [R1+0x50], R106 ;  /* 0x0000506a01007387 */ /* 0x0001e80000100800 */
[----:B0-----:R-:W4:Y:S04]  /*2e00*/  LDL.LU R106, [R1+0x68] ;  /* 0x00006800016a7983 */ /* 0x001f280000300800 */
[----:B------:R0:W-:Y:S01]  /*2e10*/  STL [R1+0x4c], R80 ;  /* 0x00004c5001007387 */ /* 0x0001e20000100800 */
[----:B------:R-:W-:-:S03]  /*2e20*/  FADD.FTZ R79, R104, R79 ;  /* 0x0000004f684f7221 */ /* 0x000fc60000010000 */
[----:B0-----:R-:W4:Y:S04]  /*2e30*/  LDL.LU R80, [R1+0x64] ;  /* 0x0000640001507983 */ /* 0x001f280000300800 */
[----:B------:R0:W-:Y:S01]  /*2e40*/  STL [R1+0x60], R79 ;  /* 0x0000604f01007387 */ /* 0x0001e20000100800 */
[----:B------:R-:W-:Y:S01]  /*2e50*/  FFMA.FTZ R120, R110, R120, R105 ;  /* 0x000000786e787223 */ /* 0x000fe20000010069 */
[-C--:B------:R-:W-:Y:S02]  /*2e60*/  FFMA.FTZ R109, R124, R104.reuse, R109 ;  /* 0x000000687c6d7223 */ /* 0x080fe4000001006d */
[----:B------:R-:W4:Y:S04]  /*2e70*/  LDL R105, [R1+0x1cc] ;  /* 0x0001cc0001697983 */ /* 0x000f280000100800 */
[----:B0-----:R-:W4:Y:S01]  /*2e80*/  LDL R79, [R1+0x1d8] ;  /* 0x0001d800014f7983 */ /* 0x001f220000100800 */
[----:B------:R-:W-:-:S03]  /*2e90*/  FMUL.FTZ R104, R78, R104 ;  /* 0x000000684e687220 */ /* 0x000fc60000410000 */
[----:B------:R-:W4:Y:S04]  /*2ea0*/  LDL.LU R78, [R1+0x78] ;  /* 0x00007800014e7983 */ /* 0x000f280000300800 */
[----:B------:R-:W-:Y:S01]  /*2eb0*/  STL [R1+0x5c], R109 ;  /* 0x00005c6d01007387 */ /* 0x000fe20000100800 */
[----:B------:R-:W-:-:S05]  /*2ec0*/  FADD.FTZ R76, R118, R76 ;  /* 0x0000004c764c7221 */ /* 0x000fca0000010000 */
[----:B------:R0:W-:Y:S04]  /*2ed0*/  STL [R1+0x58], R76 ;  /* 0x0000584c01007387 */ /* 0x0001e80000100800 */
[----:B0-----:R-:W4:Y:S01]  /*2ee0*/  LDL.LU R76, [R1+0x74] ;  /* 0x00007400014c7983 */ /* 0x001f220000300800 */
[----:B------:R-:W-:Y:S01]  /*2ef0*/  FADD.FTZ R119, -R183, R119 ;  /* 0x00000077b7777221 */ /* 0x000fe20000010100 */
[----:B------:R-:W-:Y:S02]  /*2f00*/  HADD2.F32 R121, -RZ, R121.H1_H1 ;  /* 0x30000079ff797230 */ /* 0x000fe40000004100 */
[-C--:B------:R-:W-:Y:S01]  /*2f10*/  FFMA.FTZ R108, R124, R118.reuse, R108 ;  /* 0x000000767c6c7223 */ /* 0x080fe2000001006c */
[----:B------:R-:W-:Y:S02]  /*2f20*/  HADD2.F32 R125, -RZ, R125.H1_H1 ;  /* 0x3000007dff7d7230 */ /* 0x000fe40000004100 */
[----:B------:R-:W-:Y:S01]  /*2f30*/  FMUL.FTZ R119, R176, R119 ;  /* 0x00000077b0777220 */ /* 0x000fe20000410000 */
[----:B------:R-:W4:Y:S04]  /*2f40*/  LDL R110, [R1+0x1d0] ;  /* 0x0001d000016e7983 */ /* 0x000f280000100800 */
[----:B------:R-:W4:Y:S04]  /*2f50*/  LDL.LU R109, [R1+0x80] ;  /* 0x00008000016d7983 */ /* 0x000f280000300800 */
[----:B------:R0:W-:Y:S01]  /*2f60*/  STL [R1+0x54], R108 ;  /* 0x0000546c01007387 */ /* 0x0001e20000100800 */
[----:B--2---:R-:W-:-:S03]  /*2f70*/  FFMA.FTZ R118, R77, R118, R104 ;  /* 0x000000764d767223 */ /* 0x004fc60000010068 */
[----:B0-----:R-:W2:Y:S04]  /*2f80*/  LDL.LU R108, [R1+0x7c] ;  /* 0x00007c00016c7983 */ /* 0x001ea80000300800 */
[----:B------:R-:W2:Y:S01]  /*2f90*/  LDL R77, [R1+0x1c4] ;  /* 0x0001c400014d7983 */ /* 0x000ea20000100800 */
[----:B---3--:R-:W-:-:S05]  /*2fa0*/  FADD.FTZ R112, R121, R112 ;  /* 0x0000007079707221 */ /* 0x008fca0000010000 */
[----:B------:R-:W-:Y:S01]  /*2fb0*/  STL [R1+0x70], R112 ;  /* 0x0000707001007387 */ /* 0x000fe20000100800 */
[-C--:B------:R-:W-:Y:S01]  /*2fc0*/  FFMA.FTZ R111, R119, R121.reuse, R111 ;  /* 0x00000079776f7223 */ /* 0x080fe2000001006f */
[----:B------:R-:W-:Y:S02]  /*2fd0*/  FMUL.FTZ R121, R107, R121 ;  /* 0x000000796b797220 */ /* 0x000fe40000410000 */
[----:B------:R-:W3:Y:S04]  /*2fe0*/  LDL.LU R107, [R1+0x88] ;  /* 0x00008800016b7983 */ /* 0x000ee80000300800 */
[----:B------:R-:W-:Y:S01]  /*2ff0*/  STL [R1+0x6c], R111 ;  /* 0x00006c6f01007387 */ /* 0x000fe20000100800 */
[----:B----4-:R-:W-:Y:S01]  /*3000*/  FADD.FTZ R106, R125, R106 ;  /* 0x0000006a7d6a7221 */ /* 0x010fe20000010000 */
[----:B------:R-:W-:-:S05]  /*3010*/  FFMA.FTZ R80, R119, R125, R80 ;  /* 0x0000007d77507223 */ /* 0x000fca0000010050 */
[----:B------:R0:W-:Y:S04]  /*3020*/  STL [R1+0x64], R80 ;  /* 0x0000645001007387 */ /* 0x0001e80000100800 */
[----:B------:R-:W-:Y:S01]  /*3030*/  STL [R1+0x68], R106 ;  /* 0x0000686a01007387 */ /* 0x000fe20000100800 */
[----:B------:R-:W-:Y:S01]  /*3040*/  FFMA.FTZ R121, R79, R125, R121 ;  /* 0x0000007d4f797223 */ /* 0x000fe20000010079 */
[----:B------:R-:W-:Y:S02]  /*3050*/  HADD2.F32 R125, -RZ, R126.H0_H0 ;  /* 0x2000007eff7d7230 */ /* 0x000fe40000004100 */
[----:B0-----:R-:W4:Y:S03]  /*3060*/  LDL.LU R80, [R1+0x84] ;  /* 0x0000840001507983 */ /* 0x001f260000300800 */
[----:B------:R-:W-:Y:S01]  /*3070*/  FADD.FTZ R78, R125, R78 ;  /* 0x0000004e7d4e7221 */ /* 0x000fe20000010000 */
[----:B------:R-:W4:Y:S01]  /*3080*/  LDL R79, [R1+0x1c8] ;  /* 0x0001c800014f7983 */ /* 0x000f220000100800 */
[----:B------:R-:W-:-:S03]  /*3090*/  FADD.FTZ R128, -R183, R128 ;  /* 0x00000080b7807221 */ /* 0x000fc60000010100 */
[----:B------:R0:W-:Y:S01]  /*30a0*/  STL [R1+0x78], R78 ;  /* 0x0000784e01007387 */ /* 0x0001e20000100800 */
[----:B------:R-:W-:-:S03]  /*30b0*/  FMUL.FTZ R128, R176, R128 ;  /* 0x00000080b0807220 */ /* 0x000fc60000410000 */
[----:B0-----:R-:W4:Y:S04]  /*30c0*/  LDL.LU R78, [R1+0x90] ;  /* 0x00009000014e7983 */ /* 0x001f280000300800 */
[----:B------:R-:W4:Y:S01]  /*30d0*/  LDL.LU R106, [R1+0x8c] ;  /* 0x00008c00016a7983 */ /* 0x000f220000300800 */
[----:B------:R-:W-:-:S05]  /*30e0*/  FFMA.FTZ R76, R128, R125, R76 ;  /* 0x0000007d804c7223 */ /* 0x000fca000001004c */
[----:B------:R0:W-:Y:S04]  /*30f0*/  STL [R1+0x74], R76 ;  /* 0x0000744c01007387 */ /* 0x0001e80000100800 */
[----:B0-----:R-:W4:Y:S01]  /*3100*/  LDL R76, [R1+0x1bc] ;  /* 0x0001bc00014c7983 */ /* 0x001f220000100800 */
[----:B------:R-:W-:Y:S02]  /*3110*/  HADD2.F32 R104, -RZ, R122.H0_H0 ;  /* 0x2000007aff687230 */ /* 0x000fe40000004100 */
[----:B------:R-:W-:-:S03]  /*3120*/  FADD.FTZ R129, -R183, R129 ;  /* 0x00000081b7817221 */ /* 0x000fc60000010100 */
[----:B------:R-:W-:Y:S01]  /*3130*/  FADD.FTZ R109, R104, R109 ;  /* 0x0000006d686d7221 */ /* 0x000fe20000010000 */
[-C--:B------:R-:W-:Y:S01]  /*3140*/  FMUL.FTZ R105, R105, R104.reuse ;  /* 0x0000006869697220 */ /* 0x080fe20000410000 */
[----:B--2---:R-:W-:Y:S01]  /*3150*/  FFMA.FTZ R108, R128, R104, R108 ;  /* 0x00000068806c7223 */ /* 0x004fe2000001006c */
[----:B------:R-:W-:Y:S02]  /*3160*/  HADD2.F32 R104, -RZ, R122.H1_H1 ;  /* 0x3000007aff687230 */ /* 0x000fe40000004100 */
[----:B------:R-:W-:Y:S01]  /*3170*/  HADD2.F32 R122, -RZ, R126.H1_H1 ;  /* 0x3000007eff7a7230 */ /* 0x000fe20000004100 */
[----:B------:R0:W-:Y:S01]  /*3180*/  STL [R1+0x80], R109 ;  /* 0x0000806d01007387 */ /* 0x0001e20000100800 */
[----:B------:R-:W-:Y:S01]  /*3190*/  FMUL.FTZ R126, R176, R129 ;  /* 0x00000081b07e7220 */ /* 0x000fe20000410000 */
[----:B------:R-:W-:Y:S02]  /*31a0*/  FFMA.FTZ R125, R110, R125, R105 ;  /* 0x0000007d6e7d7223 */ /* 0x000fe40000010069 */
[----:B------:R-:W-:Y:S01]  /*31b0*/  STL [R1+0x7c], R108 ;  /* 0x00007c6c01007387 */ /* 0x000fe20000100800 */
[----:B------:R-:W-:-:S03]  /*31c0*/  FMUL.FTZ R105, R77, R104 ;  /* 0x000000684d697220 */ /* 0x000fc60000410000 */
[----:B------:R-:W2:Y:S04]  /*31d0*/  LDL.LU R113, [R1+0x98] ;  /* 0x0000980001717983 */ /* 0x000ea80000300800 */
[----:B------:R-:W2:Y:S04]  /*31e0*/  LDL.LU R112, [R1+0x94] ;  /* 0x0000940001707983 */ /* 0x000ea80000300800 */
[----:B------:R-:W2:Y:S04]  /*31f0*/  LDL R111, [R1+0x1c0] ;  /* 0x0001c000016f7983 */ /* 0x000ea80000100800 */
[----:B------:R-:W2:Y:S04]  /*3200*/  LDL.LU R77, [R1+0xa0] ;  /* 0x0000a000014d7983 */ /* 0x000ea80000300800 */
[----:B------:R-:W2:Y:S04]  /*3210*/  LDL.LU R110, [R1+0x9c] ;  /* 0x00009c00016e7983 */ /* 0x000ea80000300800 */
[----:B0-----:R-:W2:Y:S01]  /*3220*/  LDL R109, [R1+0x1b4] ;  /* 0x0001b400016d7983 */ /* 0x001ea20000100800 */
[----:B---3--:R-:W-:-:S05]  /*3230*/  FADD.FTZ R107, R122, R107 ;  /* 0x0000006b7a6b7221 */ /* 0x008fca0000010000 */
[----:B------:R-:W-:Y:S01]  /*3240*/  STL [R1+0x88], R107 ;  /* 0x0000886b01007387 */ /* 0x000fe20000100800 */
[----:B------:R-:W-:-:S04]  /*3250*/  @P0 IMAD.WIDE.U32 R134, R177, 0x8, R134 ;  /* 0x00000008b1860825 */ /* 0x000fc800078e0086 */
[----:B------:R-:W-:Y:S01]  /*3260*/  @P0 IMAD.WIDE.U32 R138, R175, 0x8, R138 ;  /* 0x00000008af8a0825 */ /* 0x000fe200078e008a */
[----:B------:R-:W5:Y:S03]  /*3270*/  @P0 LDG.E.64 R162, desc[UR10][R134.64] ;  /* 0x0000000a86a20981 */ /* 0x000f66000c1e1b00 */
[----:B------:R-:W-:Y:S01]  /*3280*/  @P2 IMAD.WIDE.U32 R132, R181, 0x20, R132 ;  /* 0x00000020b5842825 */ /* 0x000fe200078e0084 */
[----:B------:R-:W5:Y:S04]  /*3290*/  @P0 LDG.E.64 R166, desc[UR10][R138.64] ;  /* 0x0000000a8aa60981 */ /* 0x000f68000c1e1b00 */
[----:B------:R-:W5:Y:S04]  /*32a0*/  @P2 LDG.E.128 R44, desc[UR10][R132.64] ;  /* 0x0000000a842c2981 */ /* 0x000f68000c1e1d00 */
[----:B------:R0:W5:Y:S04]  /*32b0*/  @P2 LDG.E.128 R48, desc[UR10][R132.64+0x10] ;  /* 0x0000100a84302981 */ /* 0x000168000c1e1d00 */
[----:B------:R-:W3:Y:S04]  /*32c0*/  LDG.E.128 R136, desc[UR10][R136.64] ;  /* 0x0000000a88887981 */ /* 0x000ee8000c1e1d00 */
[----:B------:R-:W3:Y:S01]  /*32d0*/  LDG.E.128 R132, desc[UR10][R146.64] ;  /* 0x0000000a92847981 */ /* 0x000ee2000c1e1d00 */
[----:B----4-:R-:W-:-:S05]  /*32e0*/  FFMA.FTZ R80, R126, R122, R80 ;  /* 0x0000007a7e507223 */ /* 0x010fca0000010050 */
[----:B------:R1:W-:Y:S01]  /*32f0*/  STL [R1+0x84], R80 ;  /* 0x0000845001007387 */ /* 0x0003e20000100800 */
[----:B------:R-:W-:-:S03]  /*3300*/  FFMA.FTZ R122, R79, R122, R105 ;  /* 0x0000007a4f7a7223 */ /* 0x000fc60000010069 */
[----:B-1----:R-:W4:Y:S04]  /*3310*/  LDL.LU R80, [R1+0xa8] ;  /* 0x0000a80001507983 */ /* 0x002f280000300800 */
[----:B------:R-:W4:Y:S01]  /*3320*/  LDL.LU R79, [R1+0xa4] ;  /* 0x0000a400014f7983 */ /* 0x000f220000300800 */
[----:B------:R-:W-:Y:S01]  /*3330*/  FADD.FTZ R78, R104, R78 ;  /* 0x0000004e684e7221 */ /* 0x000fe20000010000 */
[----:B------:R-:W-:-:S04]  /*3340*/  FFMA.FTZ R106, R126, R104, R106 ;  /* 0x000000687e6a7223 */ /* 0x000fc8000001006a */
[----:B------:R1:W-:Y:S01]  /*3350*/  STL [R1+0x90], R78 ;  /* 0x0000904e01007387 */ /* 0x0003e20000100800 */
[----:B------:R-:W-:-:S03]  /*3360*/  HADD2.F32 R104, -RZ, R123.H0_H0 ;  /* 0x2000007bff687230 */ /* 0x000fc60000004100 */
[----:B-1----:R-:W4:Y:S04]  /*3370*/  LDL R78, [R1+0x1b8] ;  /* 0x0001b800014e7983 */ /* 0x002f280000100800 */
[----:B------:R1:W-:Y:S04]  /*3380*/  STL [R1+0x8c], R106 ;  /* 0x00008c6a01007387 */ /* 0x0003e80000100800 */
[----:B------:R-:W4:Y:S04]  /*3390*/  LDL.LU R108, [R1+0xb0] ;  /* 0x0000b000016c7983 */ /* 0x000f280000300800 */
[----:B------:R-:W4:Y:S04]  /*33a0*/  LDL.LU R107, [R1+0xac] ;  /* 0x0000ac00016b7983 */ /* 0x000f280000300800 */
[----:B-1----:R-:W4:Y:S01]  /*33b0*/  LDL.LU R106, [R1+0xc0] ;  /* 0x0000c000016a7983 */ /* 0x002f220000300800 */
[----:B------:R-:W-:-:S03]  /*33c0*/  FMUL.FTZ R105, R76, R104 ;  /* 0x000000684c697220 */ /* 0x000fc60000410000 */
[----:B------:R-:W4:Y:S01]  /*33d0*/  LDL.LU R76, [R1+0xbc] ;  /* 0x0000bc00014c7983 */ /* 0x000f220000300800 */
[C---:B------:R-:W-:Y:S01]  /*33e0*/  FADD.FTZ R130, -R183.reuse, R130 ;  /* 0x00000082b7827221 */ /* 0x040fe20000010100 */
[----:B------:R-:W-:Y:S02]  /*33f0*/  HADD2.F32 R129, -RZ, R127.H0_H0 ;  /* 0x2000007fff817230 */ /* 0x000fe40000004100 */
[----:B------:R-:W-:Y:S01]  /*3400*/  FADD.FTZ R131, -R183, R131 ;  /* 0x00000083b7837221 */ /* 0x000fe20000010100 */
[----:B------:R-:W-:Y:S01]  /*3410*/  FMUL.FTZ R130, R176, R130 ;  /* 0x00000082b0827220 */ /* 0x000fe20000410000 */
[----:B------:R-:W-:-:S04]  /*3420*/  @P0 IMAD.WIDE.U32 R142, R182, 0x8, R142 ;  /* 0x00000008b68e0825 */ /* 0x000fc800078e008e */
[----:B------:R-:W-:Y:S01]  /*3430*/  FMUL.FTZ R215, R176, R131 ;  /* 0x00000083b0d77220 */ /* 0x000fe20000410000 */
[----:B------:R-:W-:Y:S01]  /*3440*/  HADD2.F32 R127, -RZ, R127.H1_H1 ;  /* 0x3000007fff7f7230 */ /* 0x000fe20000004100 */
[----:B------:R-:W5:Y:S01]  /*3450*/  @P0 LDG.E.64 R158, desc[UR10][R142.64] ;  /* 0x0000000a8e9e0981 */ /* 0x000f62000c1e1b00 */
[----:B------:R-:W-:Y:S02]  /*3460*/  HADD2.F32 R123, -RZ, R123.H1_H1 ;  /* 0x3000007bff7b7230 */ /* 0x000fe40000004100 */
[----:B--2---:R-:W-:Y:S01]  /*3470*/  FADD.FTZ R113, R129, R113 ;  /* 0x0000007181717221 */ /* 0x004fe20000010000 */
[----:B------:R-:W2:Y:S01]  /*3480*/  LDG.E.128 R140, desc[UR10][R140.64] ;  /* 0x0000000a8c8c7981 */ /* 0x000ea2000c1e1d00 */
[----:B------:R-:W-:-:S03]  /*3490*/  FFMA.FTZ R112, R130, R129, R112 ;  /* 0x0000008182707223 */ /* 0x000fc60000010070 */
[----:B------:R-:W-:Y:S01]  /*34a0*/  STL [R1+0x98], R113 ;  /* 0x0000987101007387 */ /* 0x000fe20000100800 */
[----:B------:R-:W-:Y:S01]  /*34b0*/  FADD.FTZ R77, R104, R77 ;  /* 0x0000004d684d7221 */ /* 0x000fe20000010000 */
[----:B------:R-:W-:-:S04]  /*34c0*/  FFMA.FTZ R110, R130, R104, R110 ;  /* 0x00000068826e7223 */ /* 0x000fc8000001006e */
[----:B------:R1:W-:Y:S04]  /*34d0*/  STL [R1+0xa0], R77 ;  /* 0x0000a04d01007387 */ /* 0x0003e80000100800 */
[----:B------:R-:W-:Y:S01]  /*34e0*/  STL [R1+0x94], R112 ;  /* 0x0000947001007387 */ /* 0x000fe20000100800 */
[----:B------:R-:W-:-:S03]  /*34f0*/  FMUL.FTZ R214, R109, R123 ;  /* 0x0000007b6dd67220 */ /* 0x000fc60000410000 */
[----:B-1----:R-:W2:Y:S04]  /*3500*/  LDL R77, [R1+0x1ac] ;  /* 0x0001ac00014d7983 */ /* 0x002ea80000100800 */
[----:B------:R-:W-:Y:S01]  /*3510*/  STL [R1+0x9c], R110 ;  /* 0x00009c6e01007387 */ /* 0x000fe20000100800 */
[----:B------:R-:W-:Y:S01]  /*3520*/  FFMA.FTZ R129, R111, R129, R105 ;  /* 0x000000816f817223 */ /* 0x000fe20000010069 */
[----:B---3--:R-:W-:Y:S02]  /*3530*/  HADD2.F32 R104, -RZ, R136.H0_H0 ;  /* 0x20000088ff687230 */ /* 0x008fe40000004100 */
[----:B----4-:R-:W-:Y:S01]  /*3540*/  FADD.FTZ R80, R127, R80 ;  /* 0x000000507f507221 */ /* 0x010fe20000010000 */
[----:B------:R-:W-:-:S04]  /*3550*/  FFMA.FTZ R79, R215, R127, R79 ;  /* 0x0000007fd74f7223 */ /* 0x000fc8000001004f */
[----:B------:R1:W-:Y:S04]  /*3560*/  STL [R1+0xa8], R80 ;  /* 0x0000a85001007387 */ /* 0x0003e80000100800 */
[----:B-1----:R-:W3:Y:S04]  /*3570*/  LDL.LU R80, [R1+0xb8] ;  /* 0x0000b80001507983 */ /* 0x002ee80000300800 */
[----:B------:R1:W-:Y:S01]  /*3580*/  STL [R1+0xa4], R79 ;  /* 0x0000a44f01007387 */ /* 0x0003e20000100800 */
[----:B------:R-:W-:Y:S01]  /*3590*/  FFMA.FTZ R214, R78, R127, R214 ;  /* 0x0000007f4ed67223 */ /* 0x000fe200000100d6 */
[----:B------:R-:W-:-:S02]  /*35a0*/  FADD.FTZ R127, -R183, R132 ;  /* 0x00000084b77f7221 */ /* 0x000fc40000010100 */
[----:B-1----:R-:W4:Y:S01]  /*35b0*/  LDL.LU R79, [R1+0xb4] ;  /* 0x0000b400014f7983 */ /* 0x002f220000300800 */
[----:B------:R-:W-:Y:S01]  /*35c0*/  FADD.FTZ R108, R123, R108 ;  /* 0x0000006c7b6c7221 */ /* 0x000fe20000010000 */
[----:B------:R-:W-:Y:S01]  /*35d0*/  FMUL.FTZ R127, R176, R127 ;  /* 0x0000007fb07f7220 */ /* 0x000fe20000410000 */
[----:B------:R-:W-:Y:S01]  /*35e0*/  FFMA.FTZ R107, R215, R123, R107 ;  /* 0x0000007bd76b7223 */ /* 0x000fe2000001006b */
[----:B------:R-:W4:Y:S01]  /*35f0*/  LDL R78, [R1+0x1b0] ;  /* 0x0001b000014e7983 */ /* 0x000f220000100800 */
[----:B------:R-:W-:-:S03]  /*3600*/  FADD.FTZ R106, R104, R106 ;  /* 0x0000006a686a7221 */ /* 0x000fc60000010000 */
[----:B------:R-:W-:Y:S04]  /*3610*/  STL [R1+0xb0], R108 ;  /* 0x0000b06c01007387 */ /* 0x000fe80000100800 */
[----:B------:R-:W-:Y:S04]  /*3620*/  STL [R1+0xac], R107 ;  /* 0x0000ac6b01007387 */ /* 0x000fe80000100800 */
[----:B------:R-:W4:Y:S04]  /*3630*/  LDL R113, [R1+0x1a4] ;  /* 0x0001a40001717983 */ /* 0x000f280000100800 */
[----:B------:R-:W-:Y:S04]  /*3640*/  STL [R1+0xc0], R106 ;  /* 0x0000c06a01007387 */ /* 0x000fe80000100800 */
[----:B------:R-:W4:Y:S04]  /*3650*/  LDL.LU R112, [R1+0xc8] ;  /* 0x0000c80001707983 */ /* 0x000f280000300800 */
[----:B------:R-:W4:Y:S01]  /*3660*/  LDL.LU R111, [R1+0xc4] ;  /* 0x0000c400016f7983 */ /* 0x000f220000300800 */
[----:B------:R-:W-:-:S05]  /*3670*/  FFMA.FTZ R76, R127, R104, R76 ;  /* 0x000000687f4c7223 */ /* 0x000fca000001004c */
[----:B------:R1:W-:Y:S04]  /*3680*/  STL [R1+0xbc], R76 ;  /* 0x0000bc4c01007387 */ /* 0x0003e80000100800 */
[----:B------:R-:W4:Y:S04]  /*3690*/  LDL R110, [R1+0x1a8] ;  /* 0x0001a800016e7983 */ /* 0x000f280000100800 */
[----:B-1----:R-:W4:Y:S04]  /*36a0*/  LDL.LU R76, [R1+0xd0] ;  /* 0x0000d000014c7983 */ /* 0x002f280000300800 */
[----:B------:R-:W4:Y:S01]  /*36b0*/  LDL.LU R109, [R1+0xcc] ;  /* 0x0000cc00016d7983 */ /* 0x000f220000300800 */
[----:B--2---:R-:W-:-:S03]  /*36c0*/  HADD2.F32 R123, -RZ, R140.H0_H0 ;  /* 0x2000008cff7b7230 */ /* 0x004fc60000004100 */
[----:B------:R-:W2:Y:S04]  /*36d0*/  LDL.LU R108, [R1+0xe0] ;  /* 0x0000e000016c7983 */ /* 0x000ea80000300800 */
[----:B------:R-:W2:Y:S04]  /*36e0*/  LDL.LU R107, [R1+0xdc] ;  /* 0x0000dc00016b7983 */ /* 0x000ea80000300800 */
[----:B------:R-:W2:Y:S01]  /*36f0*/  LDL R106, [R1+0x19c] ;  /* 0x00019c00016a7983 */ /* 0x000ea20000100800 */
[----:B0-----:R-:W-:Y:S01]  /*3700*/  FADD.FTZ R132, -R183, R133 ;  /* 0x00000085b7847221 */ /* 0x001fe20000010100 */
[----:B------:R-:W-:-:S02]  /*3710*/  FMUL.FTZ R104, R77, R104 ;  /* 0x000000684d687220 */ /* 0x000fc40000410000 */
[----:B------:R-:W2:Y:S04]  /*3720*/  LDL.LU R77, [R1+0xd8] ;  /* 0x0000d800014d7983 */ /* 0x000ea80000300800 */
[----:B------:R-:W2:Y:S01]  /*3730*/  LDL.LU R105, [R1+0xd4] ;  /* 0x0000d40001697983 */ /* 0x000ea20000300800 */
[----:B------:R-:W-:Y:S02]  /*3740*/  HADD2.F32 R131, -RZ, R140.H1_H1 ;  /* 0x3000008cff837230 */ /* 0x000fe40000004100 */
[----:B------:R-:W-:Y:S02]  /*3750*/  HADD2.F32 R136, -RZ, R136.H1_H1 ;  /* 0x30000088ff887230 */ /* 0x000fe40000004100 */
[----:B------:R-:W-:Y:S01]  /*3760*/  FMUL.FTZ R132, R176, R132 ;  /* 0x00000084b0847220 */ /* 0x000fe20000410000 */
[----:B---3--:R-:W-:-:S05]  /*3770*/  FADD.FTZ R80, R123, R80 ;  /* 0x000000507b507221 */ /* 0x008fca0000010000 */
[----:B------:R0:W-:Y:S01]  /*3780*/  STL [R1+0xb8], R80 ;  /* 0x0000b85001007387 */ /* 0x0001e20000100800 */
[----:B----4-:R-:W-:-:S03]  /*3790*/  FFMA.FTZ R79, R127, R123, R79 ;  /* 0x0000007b7f4f7223 */ /* 0x010fc6000001004f */
[----:B0-----:R-:W3:Y:S04]  /*37a0*/  LDL R80, [R1+0x1a0] ;  /* 0x0001a00001507983 */ /* 0x001ee80000100800 */
[----:B------:R0:W-:Y:S01]  /*37b0*/  STL [R1+0xb4], R79 ;  /* 0x0000b44f01007387 */ /* 0x0001e20000100800 */
[----:B------:R-:W-:-:S03]  /*37c0*/  FFMA.FTZ R123, R78, R123, R104 ;  /* 0x0000007b4e7b7223 */ /* 0x000fc60000010068 */
[----:B0-----:R-:W4:Y:S04]  /*37d0*/  LDL.LU R79, [R1+0xf0] ;  /* 0x0000f000014f7983 */ /* 0x001f280000300800 */
[----:B------:R-:W3:Y:S01]  /*37e0*/  LDL.LU R78, [R1+0xec] ;  /* 0x0000ec00014e7983 */ /* 0x000ee20000300800 */
[----:B------:R-:W-:Y:S01]  /*37f0*/  FADD.FTZ R112, R131, R112 ;  /* 0x0000007083707221 */ /* 0x000fe20000010000 */
[----:B------:R-:W-:-:S04]  /*3800*/  FFMA.FTZ R111, R132, R131, R111 ;  /* 0x00000083846f7223 */ /* 0x000fc8000001006f */
[----:B------:R-:W-:Y:S01]  /*3810*/  STL [R1+0xc8], R112 ;  /* 0x0000c87001007387 */ /* 0x000fe20000100800 */
[----:B------:R-:W-:-:S05]  /*3820*/  FADD.FTZ R76, R136, R76 ;  /* 0x0000004c884c7221 */ /* 0x000fca0000010000 */
[----:B------:R0:W-:Y:S04]  /*3830*/  STL [R1+0xd0], R76 ;  /* 0x0000d04c01007387 */ /* 0x0001e80000100800 */
[----:B------:R-:W-:Y:S04]  /*3840*/  STL [R1+0xc4], R111 ;  /* 0x0000c46f01007387 */ /* 0x000fe80000100800 */
[----:B0-----:R-:W3:Y:S01]  /*3850*/  LDL R76, [R1+0x194] ;  /* 0x00019400014c7983 */ /* 0x001ee20000100800 */
[----:B------:R-:W-:-:S05]  /*3860*/  @P0 IMAD.WIDE.U32 R144, R181, 0x8, R144 ;  /* 0x00000008b5900825 */ /* 0x000fca00078e0090 */
[----:B------:R0:W5:Y:S01]  /*3870*/  @P0 LDG.E.64 R160, desc[UR10][R144.64] ;  /* 0x0000000a90a00981 */ /* 0x000162000c1e1b00 */
[----:B------:R-:W-:Y:S01]  /*3880*/  FMUL.FTZ R104, R113, R136 ;  /* 0x0000008871687220 */ /* 0x000fe20000410000 */
[----:B0-----:R-:W0:Y:S03]  /*3890*/  @P2 LDC.64 R144, c[0x0][0x438] ;  /* 0x00010e00ff902b82 */ /* 0x001e260000000a00 */
[----:B------:R-:W-:Y:S01]  /*38a0*/  FFMA.FTZ R131, R110, R131, R104 ;  /* 0x000000836e837223 */ /* 0x000fe20000010068 */
[----:B------:R-:W-:Y:S01]  /*38b0*/  FADD.FTZ R134, -R183, R134 ;  /* 0x00000086b7867221 */ /* 0x000fe20000010100 */
[----:B------:R-:W-:Y:S02]  /*38c0*/  HADD2.F32 R104, -RZ, R137.H0_H0 ;  /* 0x20000089ff687230 */ /* 0x000fe40000004100 */
[----:B------:R-:W-:Y:S02]  /*38d0*/  HADD2.F32 R133, -RZ, R141.H0_H0 ;  /* 0x2000008dff857230 */ /* 0x000fe40000004100 */
[----:B------:R-:W-:Y:S01]  /*38e0*/  FMUL.FTZ R134, R176, R134 ;  /* 0x00000086b0867220 */ /* 0x000fe20000410000 */
[----:B------:R-:W-:Y:S01]  /*38f0*/  FFMA.FTZ R109, R132, R136, R109 ;  /* 0x00000088846d7223 */ /* 0x000fe2000001006d */
[----:B--2---:R-:W-:Y:S01]  /*3900*/  FADD.FTZ R108, R104, R108 ;  /* 0x0000006c686c7221 */ /* 0x004fe20000010000 */
[----:B------:R-:W-:Y:S01]  /*3910*/  FADD.FTZ R77, R133, R77 ;  /* 0x0000004d854d7221 */ /* 0x000fe20000010000 */
[----:B------:R-:W-:-:S02]  /*3920*/  FFMA.FTZ R107, R134, R104, R107 ;  /* 0x00000068866b7223 */ /* 0x000fc4000001006b */
[----:B------:R-:W-:Y:S01]  /*3930*/  STL [R1+0xcc], R109 ;  /* 0x0000cc6d01007387 */ /* 0x000fe20000100800 */
[----:B------:R-:W-:Y:S01]  /*3940*/  FADD.FTZ R135, -R183, R135 ;  /* 0x00000087b7877221 */ /* 0x000fe20000010100 */
[----:B------:R-:W-:Y:S02]  /*3950*/  HADD2.F32 R137, -RZ, R137.H1_H1 ;  /* 0x30000089ff897230 */ /* 0x000fe40000004100 */
[----:B------:R-:W-:Y:S01]  /*3960*/  FFMA.FTZ R105, R134, R133, R105 ;  /* 0x0000008586697223 */ /* 0x000fe20000010069 */
[----:B------:R-:W-:Y:S01]  /*3970*/  STL [R1+0xe0], R108 ;  /* 0x0000e06c01007387 */ /* 0x000fe20000100800 */
[----:B------:R-:W-:-:S03]  /*3980*/  FMUL.FTZ R135, R176, R135 ;  /* 0x00000087b0877220 */ /* 0x000fc60000410000 */
[----:B------:R1:W-:Y:S01]  /*3990*/  STL [R1+0xd8], R77 ;  /* 0x0000d84d01007387 */ /* 0x0003e20000100800 */
[----:B0-----:R-:W-:-:S03]  /*39a0*/  @P2 IMAD.WIDE.U32 R144, R177, 0x20, R144 ;  /* 0x00000020b1902825 */ /* 0x001fc600078e0090 */
[----:B------:R-:W-:Y:S04]  /*39b0*/  STL [R1+0xdc], R107 ;  /* 0x0000dc6b01007387 */ /* 0x000fe80000100800 */
[----:B------:R-:W5:Y:S04]  /*39c0*/  @P2 LDG.E.128 R52, desc[UR10][R144.64] ;  /* 0x0000000a90342981 */ /* 0x000f68000c1e1d00 */
[----:B-1----:R-:W2:Y:S04]  /*39d0*/  LDL.LU R77, [R1+0xe8] ;  /* 0x0000e800014d7983 */ /* 0x002ea80000300800 */
[----:B------:R-:W2:Y:S04]  /*39e0*/  LDL.LU R113, [R1+0xe4] ;  /* 0x0000e40001717983 */ /* 0x000ea80000300800 */
[----:B------:R0:W5:Y:S04]  /*39f0*/  @P2 LDG.E.128 R56, desc[UR10][R144.64+0x10] ;  /* 0x0000100a90382981 */ /* 0x000168000c1e1d00 */
[----:B------:R-:W2:Y:S04]  /*3a00*/  LDL R112, [R1+0x198] ;  /* 0x0001980001707983 */ /* 0x000ea80000100800 */
[----:B------:R1:W-:Y:S04]  /*3a10*/  STL [R1+0xd4], R105 ;  /* 0x0000d46901007387 */ /* 0x0003e80000100800 */
[----:B------:R-:W0:Y:S04]  /*3a20*/  LDG.E.128 R144, desc[UR10][R146.64+0x10] ;  /* 0x0000100a92907981 */ /* 0x000e28000c1e1d00 */
[----:B-1----:R-:W2:Y:S04]  /*3a30*/  LDL R105, [R1+0x18c] ;  /* 0x00018c0001697983 */ /* 0x002ea80000100800 */
[----:B------:R-:W2:Y:S01]  /*3a40*/  LDL.LU R111, [R1+0xf8] ;  /* 0x0000f800016f7983 */ /* 0x000ea20000300800 */
[----:B------:R-:W-:Y:S01]  /*3a50*/  FMUL.FTZ R104, R106, R104 ;  /* 0x000000686a687220 */ /* 0x000fe20000410000 */
[----:B----4-:R-:W-:Y:S01]  /*3a60*/  FADD.FTZ R79, R137, R79 ;  /* 0x0000004f894f7221 */ /* 0x010fe20000010000 */
[----:B---3--:R-:W-:-:S04]  /*3a70*/  FFMA.FTZ R78, R135, R137, R78 ;  /* 0x00000089874e7223 */ /* 0x008fc8000001004e */
[----:B------:R1:W-:Y:S04]  /*3a80*/  STL [R1+0xf0], R79 ;  /* 0x0000f04f01007387 */ /* 0x0003e80000100800 */
[----:B------:R-:W3:Y:S04]  /*3a90*/  LDL.LU R110, [R1+0xf4] ;  /* 0x0000f400016e7983 */ /* 0x000ee80000300800 */
[----:B------:R-:W4:Y:S04]  /*3aa0*/  LDL R109, [R1+0x190] ;  /* 0x00019000016d7983 */ /* 0x000f280000100800 */
[----:B------:R1:W-:Y:S04]  /*3ab0*/  STL [R1+0xec], R78 ;  /* 0x0000ec4e01007387 */ /* 0x0003e80000100800 */
[----:B------:R-:W4:Y:S04]  /*3ac0*/  LDL.LU R108, [R1+0x100] ;  /* 0x00010000016c7983 */ /* 0x000f280000300800 */
[----:B------:R-:W4:Y:S01]  /*3ad0*/  LDL.LU R107, [R1+0xfc] ;  /* 0x0000fc00016b7983 */ /* 0x000f220000300800 */
[----:B------:R-:W-:-:S03]  /*3ae0*/  FFMA.FTZ R133, R80, R133, R104 ;  /* 0x0000008550857223 */ /* 0x000fc60000010068 */
[----:B------:R-:W4:Y:S04]  /*3af0*/  LDL R106, [R1+0x184] ;  /* 0x00018400016a7983 */ /* 0x000f280000100800 */
[----:B------:R-:W4:Y:S04]  /*3b00*/  LDL.LU R80, [R1+0x108] ;  /* 0x0001080001507983 */ /* 0x000f280000300800 */
[----:B-1----:R-:W4:Y:S04]  /*3b10*/  LDL.LU R79, [R1+0x104] ;  /* 0x00010400014f7983 */ /* 0x002f280000300800 */
[----:B------:R-:W4:Y:S01]  /*3b20*/  LDL R78, [R1+0x188] ;  /* 0x00018800014e7983 */ /* 0x000f220000100800 */
[----:B------:R-:W-:-:S03]  /*3b30*/  FMUL.FTZ R137, R76, R137 ;  /* 0x000000894c897220 */ /* 0x000fc60000410000 */
[----:B------:R-:W4:Y:S01]  /*3b40*/  LDL.LU R76, [R1+0x110] ;  /* 0x00011000014c7983 */ /* 0x000f220000300800 */
[----:B------:R-:W-:Y:S02]  /*3b50*/  HADD2.F32 R136, -RZ, R141.H1_H1 ;  /* 0x3000008dff887230 */ /* 0x000fe40000004100 */
[----:B------:R-:W-:Y:S02]  /*3b60*/  HADD2.F32 R104, -RZ, R138.H0_H0 ;  /* 0x2000008aff687230 */ /* 0x000fe40000004100 */
[--C-:B------:R-:W-:Y:S02]  /*3b70*/  HADD2.F32 R140, -RZ, R142.reuse.H0_H0 ;  /* 0x2000008eff8c7230 */ /* 0x100fe40000004100 */
[----:B------:R-:W-:Y:S02]  /*3b80*/  HADD2.F32 R141, -RZ, R142.H1_H1 ;  /* 0x3000008eff8d7230 */ /* 0x000fe40000004100 */
[----:B--2---:R-:W-:Y:S01]  /*3b90*/  FADD.FTZ R77, R136, R77 ;  /* 0x0000004d884d7221 */ /* 0x004fe20000010000 */
[-C--:B------:R-:W-:Y:S01]  /*3ba0*/  FFMA.FTZ R113, R135, R136.reuse, R113 ;  /* 0x0000008887717223 */ /* 0x080fe20000010071 */
[----:B------:R-:W-:Y:S01]  /*3bb0*/  FFMA.FTZ R136, R112, R136, R137 ;  /* 0x0000008870887223 */ /* 0x000fe20000010089 */
[----:B0-----:R-:W-:-:S04]  /*3bc0*/  FADD.FTZ R144, -R183, R144 ;  /* 0x00000090b7907221 */ /* 0x001fc80000010100 */
[----:B------:R-:W-:Y:S01]  /*3bd0*/  FMUL.FTZ R137, R176, R144 ;  /* 0x00000090b0897220 */ /* 0x000fe20000410000 */
[----:B------:R-:W-:Y:S01]  /*3be0*/  FMUL.FTZ R105, R105, R104 ;  /* 0x0000006869697220 */ /* 0x000fe20000410000 */
[----:B------:R0:W-:Y:S01]  /*3bf0*/  STL [R1+0xe8], R77 ;  /* 0x0000e84d01007387 */ /* 0x0001e20000100800 */
[----:B------:R-:W-:-:S03]  /*3c00*/  FADD.FTZ R111, R140, R111 ;  /* 0x0000006f8c6f7221 */ /* 0x000fc60000010000 */
[----:B0-----:R-:W2:Y:S04]  /*3c10*/  LDL.LU R77, [R1+0x10c] ;  /* 0x00010c00014d7983 */ /* 0x001ea80000300800 */
[----:B------:R-:W-:Y:S04]  /*3c20*/  STL [R1+0xe4], R113 ;  /* 0x0000e47101007387 */ /* 0x000fe80000100800 */
[----:B------:R-:W-:Y:S01]  /*3c30*/  STL [R1+0xf8], R111 ;  /* 0x0000f86f01007387 */ /* 0x000fe20000100800 */
[C---:B---3--:R-:W-:Y:S01]  /*3c40*/  FFMA.FTZ R110, R137.reuse, R140, R110 ;  /* 0x0000008c896e7223 */ /* 0x048fe2000001006e */
[----:B----4-:R-:W-:Y:S01]  /*3c50*/  FADD.FTZ R108, R104, R108 ;  /* 0x0000006c686c7221 */ /* 0x010fe20000010000 */
[----:B------:R-:W-:Y:S01]  /*3c60*/  FFMA.FTZ R107, R137, R104, R107 ;  /* 0x00000068896b7223 */ /* 0x000fe2000001006b */
[----:B------:R-:W-:-:S02]  /*3c70*/  HADD2.F32 R104, -RZ, R138.H1_H1 ;  /* 0x3000008aff687230 */ /* 0x000fc40000004100 */
[----:B------:R-:W-:-:S04]  /*3c80*/  FADD.FTZ R138, -R183, R145 ;  /* 0x00000091b78a7221 */ /* 0x000fc80000010100 */
[----:B------:R-:W-:Y:S01]  /*3c90*/  FMUL.FTZ R138, R176, R138 ;  /* 0x0000008ab08a7220 */ /* 0x000fe20000410000 */
[----:B------:R-:W-:Y:S01]  /*3ca0*/  FADD.FTZ R80, R141, R80 ;  /* 0x000000508d507221 */ /* 0x000fe20000010000 */
[----:B------:R-:W-:Y:S02]  /*3cb0*/  STL [R1+0xf4], R110 ;  /* 0x0000f46e01007387 */ /* 0x000fe40000100800 */
[----:B------:R-:W-:Y:S02]  /*3cc0*/  FFMA.FTZ R79, R138, R141, R79 ;  /* 0x0000008d8a4f7223 */ /* 0x000fe4000001004f */
[----:B------:R-:W-:Y:S04]  /*3cd0*/  STL [R1+0x100], R108 ;  /* 0x0001006c01007387 */ /* 0x000fe80000100800 */
[----:B------:R-:W-:Y:S04]  /*3ce0*/  STL [R1+0xfc], R107 ;  /* 0x0000fc6b01007387 */ /* 0x000fe80000100800 */
[----:B------:R-:W-:Y:S01]  /*3cf0*/  STL [R1+0x108], R80 ;  /* 0x0001085001007387 */ /* 0x000fe20000100800 */
[----:B------:R-:W-:Y:S01]  /*3d00*/  FFMA.FTZ R140, R109, R140, R105 ;  /* 0x0000008c6d8c7223 */ /* 0x000fe20000010069 */
[----:B------:R-:W-:-:S04]  /*3d10*/  FMUL.FTZ R105, R106, R104 ;  /* 0x000000686a697220 */ /* 0x000fc80000410000 */
[----:B------:R-:W-:Y:S01]  /*3d20*/  FFMA.FTZ R141, R78, R141, R105 ;  /* 0x0000008d4e8d7223 */ /* 0x000fe20000010069 */
[----:B------:R-:W-:-:S05]  /*3d30*/  FADD.FTZ R76, R104, R76 ;  /* 0x0000004c684c7221 */ /* 0x000fca0000010000 */
[----:B------:R0:W-:Y:S04]  /*3d40*/  STL [R1+0x110], R76 ;  /* 0x0001104c01007387 */ /* 0x0001e80000100800 */
[----:B------:R1:W-:Y:S04]  /*3d50*/  STL [R1+0x104], R79 ;  /* 0x0001044f01007387 */ /* 0x0003e80000100800 */
[----:B0-----:R-:W3:Y:S04]  /*3d60*/  LDL R76, [R1+0x17c] ;  /* 0x00017c00014c7983 */ /* 0x001ee80000100800 */
[----:B------:R-:W4:Y:S04]  /*3d70*/  LDL.LU R80, [R1+0x118] ;  /* 0x0001180001507983 */ /* 0x000f280000300800 */
[----:B-1----:R-:W4:Y:S04]  /*3d80*/  LDL.LU R79, [R1+0x114] ;  /* 0x00011400014f7983 */ /* 0x002f280000300800 */
[----:B------:R-:W4:Y:S01]  /*3d90*/  LDL R78, [R1+0x180] ;  /* 0x00018000014e7983 */ /* 0x000f220000100800 */
[----:B------:R-:W-:Y:S01]  /*3da0*/  FADD.FTZ R145, -R183, R146 ;  /* 0x00000092b7917221 */ /* 0x000fe20000010100 */
[----:B------:R-:W-:-:S02]  /*3db0*/  HADD2.F32 R144, -RZ, R143.H0_H0 ;  /* 0x2000008fff907230 */ /* 0x000fc40000004100 */
[----:B------:R-:W-:Y:S02]  /*3dc0*/  HADD2.F32 R142, -RZ, R139.H0_H0 ;  /* 0x2000008bff8e7230 */ /* 0x000fe40000004100 */
[----:B------:R-:W-:Y:S01]  /*3dd0*/  FMUL.FTZ R145, R176, R145 ;  /* 0x00000091b0917220 */ /* 0x000fe20000410000 */
[----:B------:R-:W-:-:S04]  /*3de0*/  IMAD.WIDE.U32 R112, R182, 0x8, R216 ;  /* 0x00000008b6707825 */ /* 0x000fc800078e00d8 */
[----:B------:R-:W-:-:S04]  /*3df0*/  IMAD.WIDE.U32 R110, R181, 0x8, R216 ;  /* 0x00000008b56e7825 */ /* 0x000fc800078e00d8 */
[C---:B------:R-:W-:Y:S01]  /*3e00*/  FADD.FTZ R99, -R183.reuse, R99 ;  /* 0x00000063b7637221 */ /* 0x040fe20000010100 */
[----:B------:R-:W-:Y:S01]  /*3e10*/  FADD.FTZ R147, -R183, R147 ;  /* 0x00000093b7937221 */ /* 0x000fe20000010100 */
[----:B------:R-:W-:Y:S01]  /*3e20*/  FADD.FTZ R243, R95, R243 ;  /* 0x000000f35ff37221 */ /* 0x000fe20000010000 */
[----:B------:R-:W-:-:S04]  /*3e30*/  IMAD.WIDE.U32 R108, R177, 0x8, R216 ;  /* 0x00000008b16c7825 */ /* 0x000fc800078e00d8 */
[----:B------:R-:W-:-:S04]  /*3e40*/  IMAD.WIDE.U32 R106, R180, 0x8, R216 ;  /* 0x00000008b46a7825 */ /* 0x000fc800078e00d8 */
[----:B--2---:R-:W-:Y:S01]  /*3e50*/  FFMA.FTZ R77, R138, R104, R77 ;  /* 0x000000688a4d7223 */ /* 0x004fe2000001004d */
[----:B------:R-:W-:-:S04]  /*3e60*/  IMAD.WIDE.U32 R104, R175, 0x8, R216 ;  /* 0x00000008af687825 */ /* 0x000fc800078e00d8 */
[----:B---3--:R-:W-:Y:S01]  /*3e70*/  FMUL.FTZ R146, R76, R142 ;  /* 0x0000008e4c927220 */ /* 0x008fe20000410000 */
[----:B------:R0:W-:Y:S01]  /*3e80*/  STL [R1+0x10c], R77 ;  /* 0x00010c4d01007387 */ /* 0x0001e20000100800 */
[----:B----4-:R-:W-:-:S03]  /*3e90*/  FADD.FTZ R80, R144, R80 ;  /* 0x0000005090507221 */ /* 0x010fc60000010000 */
[----:B------:R-:W2:Y:S04]  /*3ea0*/  LDL.LU R219, [R1+0x11c] ;  /* 0x00011c0001db7983 */ /* 0x000ea80000300800 */
[----:B------:R-:W3:Y:S01]  /*3eb0*/  LDL R218, [R1+0x174] ;  /* 0x0001740001da7983 */ /* 0x000ee20000100800 */
[----:B------:R-:W-:-:S03]  /*3ec0*/  FFMA.FTZ R79, R145, R144, R79 ;  /* 0x00000090914f7223 */ /* 0x000fc6000001004f */
[----:B0-----:R-:W4:Y:S04]  /*3ed0*/  LDL.LU R77, [R1+0x128] ;  /* 0x00012800014d7983 */ /* 0x001f280000300800 */
[----:B------:R-:W3:Y:S04]  /*3ee0*/  LDL.LU R76, [R1+0x124] ;  /* 0x00012400014c7983 */ /* 0x000ee80000300800 */
[----:B------:R-:W3:Y:S04]  /*3ef0*/  LDL.LU R217, [R1+0x130] ;  /* 0x0001300001d97983 */ /* 0x000ee80000300800 */
[----:B------:R-:W3:Y:S01]  /*3f00*/  LDL.LU R216, [R1+0x12c] ;  /* 0x00012c0001d87983 */ /* 0x000ee20000300800 */
[----:B------:R-:W-:-:S03]  /*3f10*/  FFMA.FTZ R144, R78, R144, R146 ;  /* 0x000000904e907223 */ /* 0x000fc60000010092 */
[----:B------:R0:W-:Y:S01]  /*3f20*/  STL [R1+0x118], R80 ;  /* 0x0001185001007387 */ /* 0x0001e20000100800 */
[C---:B------:R-:W-:Y:S01]  /*3f30*/  FMUL.FTZ R199, R176.reuse, R99 ;  /* 0x00000063b0c77220 */ /* 0x040fe20000410000 */
[----:B------:R-:W-:Y:S02]  /*3f40*/  HADD2.F32 R143, -RZ, R143.H1_H1 ;  /* 0x3000008fff8f7230 */ /* 0x000fe40000004100 */
[----:B------:R-:W-:Y:S01]  /*3f50*/  FADD.FTZ R224, R91, R224 ;  /* 0x000000e05be07221 */ /* 0x000fe20000010000 */
[----:B------:R-:W-:Y:S02]  /*3f60*/  HADD2.F32 R139, -RZ, R139.H1_H1 ;  /* 0x3000008bff8b7230 */ /* 0x000fe40000004100 */
[----:B------:R-:W-:Y:S01]  /*3f70*/  FMUL.FTZ R147, R176, R147 ;  /* 0x00000093b0937220 */ /* 0x000fe20000410000 */
[----:B------:R-:W5:Y:S04]  /*3f80*/  LDG.E.64 R112, desc[UR10][R112.64] ;  /* 0x0000000a70707981 */ /* 0x000f68000c1e1b00 */
[----:B0-----:R0:W5:Y:S04]  /*3f90*/  LDL.LU R80, [R1+0x284] ;  /* 0x0002840001507983 */ /* 0x0011680000300800 */
[----:B------:R1:W-:Y:S04]  /*3fa0*/  STL [R1+0x114], R79 ;  /* 0x0001144f01007387 */ /* 0x0003e80000100800 */
[----:B------:R-:W3:Y:S04]  /*3fb0*/  LDG.E.128 R96, desc[UR10][R96.64] ;  /* 0x0000000a60607981 */ /* 0x000ee8000c1e1d00 */
[----:B------:R-:W5:Y:S04]  /*3fc0*/  LDG.E.64 R110, desc[UR10][R110.64] ;  /* 0x0000000a6e6e7981 */ /* 0x000f68000c1e1b00 */
[----:B-1----:R0:W5:Y:S04]  /*3fd0*/  LDL.LU R79, [R1+0x280] ;  /* 0x00028000014f7983 */ /* 0x0021680000300800 */
[----:B------:R0:W5:Y:S04]  /*3fe0*/  LDL.LU R78, [R1+0x27c] ;  /* 0x00027c00014e7983 */ /* 0x0001680000300800 */
[----:B------:R-:W3:Y:S01]  /*3ff0*/  LDL.LU R146, [R1+0x120] ;  /* 0x0001200001927983 */ /* 0x000ee20000300800 */
[C---:B------:R-:W-:Y:S01]  /*4000*/  FFMA.FTZ R241, R199.reuse, R95, R241 ;  /* 0x0000005fc7f17223 */ /* 0x040fe200000100f1 */
[----:B------:R-:W-:-:S02]  /*4010*/  FFMA.FTZ R13, R199, R91, R13 ;  /* 0x0000005bc70d7223 */ /* 0x000fc4000001000d */
[----:B------:R-:W3:Y:S04]  /*4020*/  LDG.E.128 R92, desc[UR10][R100.64] ;  /* 0x0000000a645c7981 */ /* 0x000ee8000c1e1d00 */
[----:B------:R-:W3:Y:S04]  /*4030*/  LDG.E.128 R88, desc[UR10][R88.64] ;  /* 0x0000000a58587981 */ /* 0x000ee8000c1e1d00 */
[----:B------:R-:W5:Y:S04]  /*4040*/  LDG.E.64 R108, desc[UR10][R108.64] ;  /* 0x0000000a6c6c7981 */ /* 0x000f68000c1e1b00 */
[----:B------:R-:W3:Y:S04]  /*4050*/  LDG.E.128 R100, desc[UR10][R100.64+0x10] ;  /* 0x0000100a64647981 */ /* 0x000ee8000c1e1d00 */
[----:B------:R-:W5:Y:S04]  /*4060*/  LDG.E.64 R106, desc[UR10][R106.64] ;  /* 0x0000000a6a6a7981 */ /* 0x000f68000c1e1b00 */
[----:B------:R-:W5:Y:S01]  /*4070*/  LDG.E.64 R104, desc[UR10][R104.64] ;  /* 0x0000000a68687981 */ /* 0x000f62000c1e1b00 */
[----:B--2---:R-:W-:Y:S01]  /*4080*/  FFMA.FTZ R219, R145, R142, R219 ;  /* 0x0000008e91db7223 */ /* 0x004fe200000100db */
[----:B----4-:R-:W-:Y:S01]  /*4090*/  FADD.FTZ R77, R143, R77 ;  /* 0x0000004d8f4d7221 */ /* 0x010fe20000010000 */
[----:B---3--:R-:W-:Y:S01]  /*40a0*/  FFMA.FTZ R76, R147, R143, R76 ;  /* 0x0000008f934c7223 */ /* 0x008fe2000001004c */
[----:B------:R-:W-:Y:S01]  /*40b0*/  FADD.FTZ R217, R139, R217 ;  /* 0x000000d98bd97221 */ /* 0x000fe20000010000 */
[----:B------:R-:W-:-:S02]  /*40c0*/  FADD.FTZ R146, R142, R146 ;  /* 0x000000928e927221 */ /* 0x000fc40000010000 */
[----:B------:R-:W2:Y:S04]  /*40d0*/  LDL R142, [R1+0x178] ;  /* 0x00017800018e7983 */ /* 0x000ea80000100800 */
[----:B------:R1:W-:Y:S04]  /*40e0*/  STL [R1+0x11c], R219 ;  /* 0x00011cdb01007387 */ /* 0x0003e80000100800 */
[----:B------:R3:W-:Y:S04]  /*40f0*/  STL [R1+0x120], R146 ;  /* 0x0001209201007387 */ /* 0x0007e80000100800 */
[----:B-1----:R-:W4:Y:S01]  /*4100*/  LDL R219, [R1+0x16c] ;  /* 0x00016c0001db7983 */ /* 0x002f220000100800 */
[----:B---3--:R-:W-:-:S03]  /*4110*/  FMUL.FTZ R146, R218, R139 ;  /* 0x0000008bda927220 */ /* 0x008fc60000410000 */
[----:B------:R-:W3:Y:S04]  /*4120*/  LDL R218, [R1+0x170] ;  /* 0x0001700001da7983 */ /* 0x000ee80000100800 */
[----:B------:R1:W-:Y:S04]  /*4130*/  STL [R1+0x128], R77 ;  /* 0x0001284d01007387 */ /* 0x0003e80000100800 */
[----:B-1----:R0:W5:Y:S04]  /*4140*/  LDL.LU R77, [R1+0x278] ;  /* 0x00027800014d7983 */ /* 0x0021680000300800 */
[----:B------:R1:W-:Y:S04]  /*4150*/  STL [R1+0x124], R76 ;  /* 0x0001244c01007387 */ /* 0x0003e80000100800 */
[----:B-1----:R0:W5:Y:S04]  /*4160*/  LDL.LU R76, [R1+0x274] ;  /* 0x00027400014c7983 */ /* 0x0021680000300800 */
[----:B------:R1:W-:Y:S04]  /*4170*/  STL [R1+0x130], R217 ;  /* 0x000130d901007387 */ /* 0x0003e80000100800 */
[----:B-1----:R-:W3:Y:S01]  /*4180*/  LDL R217, [R1+0x164] ;  /* 0x0001640001d97983 */ /* 0x002ee20000100800 */
[----:B------:R-:W-:Y:S01]  /*4190*/  FFMA.FTZ R216, R147, R139, R216 ;  /* 0x0000008b93d87223 */ /* 0x000fe200000100d8 */
[----:B------:R-:W-:-:S04]  /*41a0*/  HADD2.F32 R139, -RZ, R96.H0_H0 ;  /* 0x20000060ff8b7230 */ /* 0x000fc80000004100 */
[----:B------:R1:W-:Y:S01]  /*41b0*/  STL [R1+0x12c], R216 ;  /* 0x00012cd801007387 */ /* 0x0003e20000100800 */
[----:B------:R-:W-:-:S03]  /*41c0*/  FADD.FTZ R24, R139, R24 ;  /* 0x000000188b187221 */ /* 0x000fc60000010000 */
[----:B-1----:R-:W3:Y:S01]  /*41d0*/  LDL R216, [R1+0x168] ;  /* 0x0001680001d87983 */ /* 0x002ee20000100800 */
[----:B--2---:R-:W-:Y:S01]  /*41e0*/  FFMA.FTZ R146, R142, R143, R146 ;  /* 0x0000008f8e927223 */ /* 0x004fe20000010092 */
[----:B------:R-:W-:Y:S01]  /*41f0*/  FADD.FTZ R142, -R183, R92 ;  /* 0x0000005cb78e7221 */ /* 0x000fe20000010100 */
[----:B------:R-:W-:-:S03]  /*4200*/  HADD2.F32 R92, -RZ, R88.H0_H0 ;  /* 0x20000058ff5c7230 */ /* 0x000fc60000004100 */
[----:B------:R-:W-:Y:S01]  /*4210*/  FMUL.FTZ R142, R176, R142 ;  /* 0x0000008eb08e7220 */ /* 0x000fe20000410000 */
[----:B------:R-:W-:Y:S02]  /*4220*/  HADD2.F32 R88, -RZ, R88.H1_H1 ;  /* 0x30000058ff587230 */ /* 0x000fe40000004100 */
[----:B------:R-:W-:Y:S01]  /*4230*/  FADD.FTZ R21, R92, R21 ;  /* 0x000000155c157221 */ /* 0x000fe20000010000 */
[CC--:B------:R-:W-:Y:S01]  /*4240*/  FFMA.FTZ R22, R142.reuse, R92.reuse, R22 ;  /* 0x0000005c8e167223 */ /* 0x0c0fe20000010016 */
[-C--:B------:R-:W-:Y:S01]  /*4250*/  FFMA.FTZ R23, R142, R139.reuse, R23 ;  /* 0x0000008b8e177223 */ /* 0x080fe20000010017 */
[----:B----4-:R-:W-:Y:S02]  /*4260*/  FMUL.FTZ R92, R219, R92 ;  /* 0x0000005cdb5c7220 */ /* 0x010fe40000410000 */
[----:B------:R-:W2:Y:S02]  /*4270*/  LDL R219, [R1+0x15c] ;  /* 0x00015c0001db7983 */ /* 0x000ea40000100800 */
[----:B---3--:R-:W-:-:S02]  /*4280*/  FFMA.FTZ R139, R218, R139, R92 ;  /* 0x0000008bda8b7223 */ /* 0x008fc4000001005c */
[----:B------:R-:W3:Y:S01]  /*4290*/  LDL R218, [R1+0x154] ;  /* 0x0001540001da7983 */ /* 0x000ee20000100800 */
[----:B------:R-:W-:-:S03]  /*42a0*/  FMUL.FTZ R92, R217, R88 ;  /* 0x00000058d95c7220 */ /* 0x000fc60000410000 */
[----:B------:R-:W4:Y:S01]  /*42b0*/  LDL R217, [R1+0x160] ;  /* 0x0001600001d97983 */ /* 0x000f220000100800 */
[C---:B------:R-:W-:Y:S01]  /*42c0*/  FADD.FTZ R93, -R183.reuse, R93 ;  /* 0x0000005db75d7221 */ /* 0x040fe20000010100 */
[----:B------:R-:W-:Y:S02]  /*42d0*/  HADD2.F32 R96, -RZ, R96.H1_H1 ;  /* 0x30000060ff607230 */ /* 0x000fe40000004100 */
[----:B------:R-:W-:Y:S01]  /*42e0*/  FADD.FTZ R94, -R183, R94 ;  /* 0x0000005eb75e7221 */ /* 0x000fe20000010100 */
[----:B------:R-:W-:Y:S01]  /*42f0*/  FMUL.FTZ R143, R176, R93 ;  /* 0x0000005db08f7220 */ /* 0x000fe20000410000 */
[----:B------:R-:W-:Y:S01]  /*4300*/  FADD.FTZ R28, R88, R28 ;  /* 0x0000001c581c7221 */ /* 0x000fe20000010000 */
[----:B------:R-:W-:Y:S01]  /*4310*/  FADD.FTZ R27, R96, R27 ;  /* 0x0000001b601b7221 */ /* 0x000fe20000010000 */
[----:B------:R-:W4:Y:S01]  /*4320*/  LDL R93, [R1+0x158] ;  /* 0x00015800015d7983 */ /* 0x000f220000100800 */
[C---:B------:R-:W-:Y:S01]  /*4330*/  FFMA.FTZ R26, R143.reuse, R96, R26 ;  /* 0x000000608f1a7223 */ /* 0x040fe2000001001a */
[----:B------:R-:W-:Y:S01]  /*4340*/  FFMA.FTZ R29, R143, R88, R29 ;  /* 0x000000588f1d7223 */ /* 0x000fe2000001001d */
[----:B------:R-:W-:-:S02]  /*4350*/  HADD2.F32 R88, -RZ, R89.H0_H0 ;  /* 0x20000059ff587230 */ /* 0x000fc40000004100 */
[----:B------:R-:W-:Y:S01]  /*4360*/  FFMA.FTZ R96, R216, R96, R92 ;  /* 0x00000060d8607223 */ /* 0x000fe2000001005c */
[----:B------:R-:W-:Y:S01]  /*4370*/  FMUL.FTZ R216, R176, R94 ;  /* 0x0000005eb0d87220 */ /* 0x000fe20000410000 */
[----:B------:R-:W-:Y:S02]  /*4380*/  HADD2.F32 R94, -RZ, R97.H0_H0 ;  /* 0x20000061ff5e7230 */ /* 0x000fe40000004100 */
[----:B------:R-:W-:Y:S01]  /*4390*/  FADD.FTZ R95, -R183, R95 ;  /* 0x0000005fb75f7221 */ /* 0x000fe20000010100 */
        /* <DEDUP_REMOVED lines=8> */
[----:B--2---:R-:W-:-:S02]  /*4420*/  FMUL.FTZ R88, R219, R88 ;  /* 0x00000058db587220 */ /* 0x004fc40000410000 */
[----:B------:R-:W2:Y:S01]  /*4430*/  LDL R219, [R1+0x14c] ;  /* 0x00014c0001db7983 */ /* 0x000ea20000100800 */
[----:B---3--:R-:W-:-:S03]  /*4440*/  FMUL.FTZ R89, R218, R89 ;  /* 0x00000059da597220 */ /* 0x008fc60000410000 */
[----:B------:R-:W3:Y:S01]  /*4450*/  LDL R218, [R1+0x144] ;  /* 0x0001440001da7983 */ /* 0x000ee20000100800 */
[----:B----4-:R-:W-:-:S03]  /*4460*/  FFMA.FTZ R94, R217, R94, R88 ;  /* 0x0000005ed95e7223 */ /* 0x010fc60000010058 */
[----:B------:R-:W4:Y:S01]  /*4470*/  LDL R217, [R1+0x150] ;  /* 0x0001500001d97983 */ /* 0x000f220000100800 */
[----:B------:R-:W-:Y:S02]  /*4480*/  HADD2.F32 R97, -RZ, R97.H1_H1 ;  /* 0x30000061ff617230 */ /* 0x000fe40000004100 */
[----:B------:R-:W-:-:S03]  /*4490*/  FADD.FTZ R100, -R183, R100 ;  /* 0x00000064b7647221 */ /* 0x000fc60000010100 */
[----:B------:R-:W-:Y:S01]  /*44a0*/  FADD.FTZ R150, R97, R150 ;  /* 0x0000009661967221 */ /* 0x000fe20000010000 */
[-C--:B------:R-:W-:Y:S01]  /*44b0*/  FFMA.FTZ R149, R95, R97.reuse, R149 ;  /* 0x000000615f957223 */ /* 0x080fe20000010095 */
[----:B------:R-:W-:Y:S01]  /*44c0*/  FFMA.FTZ R97, R93, R97, R89 ;  /* 0x000000615d617223 */ /* 0x000fe20000010059 */
[----:B------:R-:W-:Y:S02]  /*44d0*/  HADD2.F32 R93, -RZ, R90.H0_H0 ;  /* 0x2000005aff5d7230 */ /* 0x000fe40000004100 */
[C---:B------:R-:W-:Y:S01]  /*44e0*/  FADD.FTZ R92, -R183.reuse, R101 ;  /* 0x00000065b75c7221 */ /* 0x040fe20000010100 */
[C---:B------:R-:W-:Y:S01]  /*44f0*/  FADD.FTZ R89, -R183.reuse, R102 ;  /* 0x00000066b7597221 */ /* 0x040fe20000010100 */
[----:B------:R-:W-:Y:S01]  /*4500*/  FADD.FTZ R88, -R183, R103 ;  /* 0x00000067b7587221 */ /* 0x000fe20000010100 */
[----:B------:R-:W-:Y:S01]  /*4510*/  HADD2.F32 R102, -RZ, R98.H0_H0 ;  /* 0x20000062ff667230 */ /* 0x000fe20000004100 */
[----:B------:R-:W3:Y:S01]  /*4520*/  LDL R103, [R1+0x148] ;  /* 0x0001480001677983 */ /* 0x000ee20000100800 */
[----:B------:R-:W-:Y:S01]  /*4530*/  FMUL.FTZ R101, R176, R100 ;  /* 0x00000064b0657220 */ /* 0x000fe20000410000 */
[----:B------:R-:W-:-:S02]  /*4540*/  HADD2.F32 R90, -RZ, R90.H1_H1 ;  /* 0x3000005aff5a7230 */ /* 0x000fc40000004100 */
[----:B------:R-:W-:Y:S01]  /*4550*/  FADD.FTZ R152, R102, R152 ;  /* 0x0000009866987221 */ /* 0x000fe20000010000 */
[-C--:B------:R-:W-:Y:S01]  /*4560*/  FFMA.FTZ R151, R101, R102.reuse, R151 ;  /* 0x0000006665977223 */ /* 0x080fe20000010097 */
[----:B------:R-:W-:Y:S01]  /*4570*/  FADD.FTZ R153, R93, R153 ;  /* 0x000000995d997221 */ /* 0x000fe20000010000 */
[-C--:B------:R-:W-:Y:S01]  /*4580*/  FFMA.FTZ R154, R101, R93.reuse, R154 ;  /* 0x0000005d659a7223 */ /* 0x080fe2000001009a */
[----:B--2---:R-:W-:Y:S02]  /*4590*/  FMUL.FTZ R100, R219, R93 ;  /* 0x0000005ddb647220 */ /* 0x004fe40000410000 */
[----:B------:R-:W2:Y:S04]  /*45a0*/  LDL R219, [R1+0x13c] ;  /* 0x00013c0001db7983 */ /* 0x000ea80000100800 */
[----:B------:R-:W2:Y:S01]  /*45b0*/  LDL R93, [R1+0x138] ;  /* 0x00013800015d7983 */ /* 0x000ea20000100800 */
[----:B----4-:R-:W-:Y:S01]  /*45c0*/  FFMA.FTZ R100, R217, R102, R100 ;  /* 0x00000066d9647223 */ /* 0x010fe20000010064 */
[----:B------:R-:W-:-:S02]  /*45d0*/  HADD2.F32 R102, -RZ, R98.H1_H1 ;  /* 0x30000062ff667230 */ /* 0x000fc40000004100 */
[----:B------:R-:W4:Y:S01]  /*45e0*/  LDL R217, [R1+0x140] ;  /* 0x0001400001d97983 */ /* 0x000f220000100800 */
[----:B------:R-:W-:Y:S01]  /*45f0*/  FMUL.FTZ R98, R176, R92 ;  /* 0x0000005cb0627220 */ /* 0x000fe20000410000 */
[-C--:B---3--:R-:W-:Y:S02]  /*4600*/  FMUL.FTZ R92, R218, R90.reuse ;  /* 0x0000005ada5c7220 */ /* 0x088fe40000410000 */
[----:B------:R-:W3:Y:S01]  /*4610*/  LDL R218, [R1+0x134] ;  /* 0x0001340001da7983 */ /* 0x000ee20000100800 */
[----:B------:R-:W-:Y:S01]  /*4620*/  FADD.FTZ R168, R90, R168 ;  /* 0x000000a85aa87221 */ /* 0x000fe20000010000 */
[----:B------:R-:W-:Y:S01]  /*4630*/  FFMA.FTZ R169, R98, R90, R169 ;  /* 0x0000005a62a97223 */ /* 0x000fe200000100a9 */
[----:B------:R-:W-:Y:S02]  /*4640*/  HADD2.F32 R90, -RZ, R91.H0_H0 ;  /* 0x2000005bff5a7230 */ /* 0x000fe40000004100 */
[----:B------:R-:W-:Y:S01]  /*4650*/  FADD.FTZ R157, R102, R157 ;  /* 0x0000009d669d7221 */ /* 0x000fe20000010000 */
[----:B------:R-:W-:Y:S01]  /*4660*/  FFMA.FTZ R156, R98, R102, R156 ;  /* 0x00000066629c7223 */ /* 0x000fe2000001009c */
[----:B------:R-:W-:-:S02]  /*4670*/  HADD2.F32 R183, -RZ, R99.H0_H0 ;  /* 0x20000063ffb77230 */ /* 0x000fc40000004100 */
[----:B------:R-:W-:Y:S01]  /*4680*/  FFMA.FTZ R102, R103, R102, R92 ;  /* 0x0000006667667223 */ /* 0x000fe2000001005c */
[----:B------:R-:W-:Y:S01]  /*4690*/  FMUL.FTZ R103, R176, R89 ;  /* 0x00000059b0677220 */ /* 0x000fe20000410000 */
[----:B------:R-:W-:Y:S02]  /*46a0*/  HADD2.F32 R91, -RZ, R91.H1_H1 ;  /* 0x3000005bff5b7230 */ /* 0x000fe40000004100 */
[----:B------:R-:W-:Y:S01]  /*46b0*/  FADD.FTZ R171, R183, R171 ;  /* 0x000000abb7ab7221 */ /* 0x000fe20000010000 */
[C---:B------:R-:W-:Y:S01]  /*46c0*/  FFMA.FTZ R170, R103.reuse, R183, R170 ;  /* 0x000000b767aa7223 */ /* 0x040fe200000100aa */
[----:B------:R-:W-:Y:S01]  /*46d0*/  UMOV UR4, 0xffffffff ;  /* 0xffffffff00047882 */ /* 0x000fe20000000000 */
[----:B------:R-:W-:Y:S01]  /*46e0*/  ISETP.NE.U32.AND P1, PT, RZ, UR14, PT ;  /* 0x0000000eff007c0c */ /* 0x000fe2000bf25070 */
[----:B------:R-:W-:Y:S01]  /*46f0*/  FADD.FTZ R172, R90, R172 ;  /* 0x000000ac5aac7221 */ /* 0x000fe20000010000 */
[-C--:B------:R-:W-:Y:S01]  /*4700*/  FFMA.FTZ R173, R103, R90.reuse, R173 ;  /* 0x0000005a67ad7223 */ /* 0x080fe200000100ad */
[----:B------:R-:W-:Y:S01]  /*4710*/  FADD.FTZ R148, R91, R148 ;  /* 0x000000945b947221 */ /* 0x000fe20000010000 */
[----:B------:R-:W-:Y:S01]  /*4720*/  ISETP.NE.AND.EX P1, PT, RZ, UR15, PT, P1 ;  /* 0x0000000fff007c0c */ /* 0x000fe2000bf25310 */
[----:B--2---:R-:W-:-:S04]  /*4730*/  FMUL.FTZ R89, R219, R90 ;  /* 0x0000005adb597220 */ /* 0x004fc80000410000 */
[----:B----4-:R-:W-:Y:S01]  /*4740*/  FFMA.FTZ R183, R217, R183, R89 ;  /* 0x000000b7d9b77223 */ /* 0x010fe20000010059 */
[----:B------:R-:W-:Y:S02]  /*4750*/  HADD2.F32 R217, -RZ, R99.H1_H1 ;  /* 0x30000063ffd97230 */ /* 0x000fe40000004100 */
[----:B------:R-:W-:Y:S01]  /*4760*/  FMUL.FTZ R99, R176, R88 ;  /* 0x00000058b0637220 */ /* 0x000fe20000410000 */
[----:B---3--:R-:W-:Y:S02]  /*4770*/  FMUL.FTZ R88, R218, R91 ;  /* 0x0000005bda587220 */ /* 0x008fe40000410000 */
[----:B------:R-:W-:Y:S01]  /*4780*/  FADD.FTZ R155, R217, R155 ;  /* 0x0000009bd99b7221 */ /* 0x000fe20000010000 */
[-C--:B------:R-:W-:Y:S01]  /*4790*/  FFMA.FTZ R174, R99, R217.reuse, R174 ;  /* 0x000000d963ae7223 */ /* 0x080fe200000100ae */
        /* <DEDUP_REMOVED lines=79> */
[C---:B------:R-:W-:Y:S02]  /*4c90*/  FFMA.FTZ R25, R99.reuse, R91, R25 ;  /* 0x0000005b63197223 */ /* 0x040fe40000010019 */
        /* <DEDUP_REMOVED lines=21> */
.L_x_4191:
        /* <DEDUP_REMOVED lines=68> */
.L_x_4141:
        /* <DEDUP_REMOVED lines=11> */
[----:B------:R-:W-:Y:S01]  /*52e0*/  ISETP.GE.U32.AND P1, PT, R112, RZ, PT ;  /* 0x000000ff7000720c */ /* 0x000fe20003f26070 */
[----:B------:R-:W-:Y:S01]  /*52f0*/  FMUL.FTZ R90, R76, UR6 ;  /* 0x000000064c5a7c20 */ /* 0x000fe20008410000 */
[-CC-:B------:R-:W-:Y:S01]  /*5300*/  FFMA.FTZ R0, R0, R218.reuse, R219.reuse ;  /* 0x000000da00007223 */ /* 0x180fe200000100db */
[----:B------:R-:W-:Y:S01]  /*5310*/  FMUL.FTZ R91, R79, UR6 ;  /* 0x000000064f5b7c20 */ /* 0x000fe20008410000 */
[C---:B------:R-:W-:Y:S01]  /*5320*/  LOP3.LUT P6, RZ, R113.reuse, 0xff, RZ, 0xc0, !PT ;  /* 0x000000ff71ff7812 */ /* 0x040fe200078cc0ff */
[----:B------:R-:W-:Y:S01]  /*5330*/  FMUL.FTZ R80, R78, UR6 ;  /* 0x000000064e507c20 */ /* 0x000fe20008410000 */
[----:B------:R-:W-:Y:S01]  /*5340*/  FMUL.FTZ R77, R176, R77 ;  /* 0x0000004db04d7220 */ /* 0x000fe20000410000 */
[C---:B------:R-:W-:Y:S01]  /*5350*/  LOP3.LUT P4, RZ, R113.reuse, 0xff0000, RZ, 0xc0, !PT ;  /* 0x00ff000071ff7812 */ /* 0x040fe2000788c0ff */
[-CC-:B------:R-:W-:Y:S01]  /*5360*/  FFMA.FTZ R81, R184, R218.reuse, R219.reuse ;  /* 0x000000dab8517223 */ /* 0x180fe200000100db */
[----:B------:R-:W-:Y:S01]  /*5370*/  ISETP.GE.U32.AND.EX P1, PT, R113, 0x1000000, PT, P1 ;  /* 0x010000007100780c */ /* 0x000fe20003f26110 */
[-CC-:B------:R-:W-:Y:S01]  /*5380*/  FFMA.FTZ R82, R187, R218.reuse, R219.reuse ;  /* 0x000000dabb527223 */ /* 0x180fe200000100db */
[----:B------:R-:W-:Y:S01]  /*5390*/  FFMA.FTZ R83, R189, R218, R219 ;  /* 0x000000dabd537223 */ /* 0x000fe200000100db */
        /* <DEDUP_REMOVED lines=9> */
[----:B------:R-:W-:Y:S01]  /*5430*/  F2FP.F16.F32.PACK_AB R91, R91, R80 ;  /* 0x000000505b5b723e */ /* 0x000fe200000000ff */
[----:B------:R-:W-:Y:S01]  /*5440*/  FMUL.FTZ R80, R176, R185 ;  /* 0x000000b9b0507220 */ /* 0x000fe20000410000 */
[----:B------:R-:W-:Y:S01]  /*5450*/  FSEL R0, R0, RZ, P6 ;  /* 0x000000ff00007208 */ /* 0x000fe20003000000 */
[C---:B------:R-:W-:Y:S01]  /*5460*/  FMUL.FTZ R82, R176.reuse, R82 ;  /* 0x00000052b0527220 */ /* 0x040fe20000410000 */
[C---:B------:R-:W-:Y:S01]  /*5470*/  FMUL.FTZ R83, R176.reuse, R83 ;  /* 0x00000053b0537220 */ /* 0x040fe20000410000 */
[----:B------:R-:W-:Y:S01]  /*5480*/  FMUL.FTZ R81, R176, R81 ;  /* 0x00000051b0517220 */ /* 0x000fe20000410000 */
[----:B------:R-:W-:Y:S01]  /*5490*/  F2FP.F16.F32.PACK_AB R90, R0, R90 ;  /* 0x0000005a005a723e */ /* 0x000fe200000000ff */
[----:B-1----:R-:W-:Y:S01]  /*54a0*/  FMUL.FTZ R88, R80, UR6 ;  /* 0x0000000650587c20 */ /* 0x002fe20008410000 */
        /* <DEDUP_REMOVED lines=12> */
[----:B------:R-:W-:Y:S01]  /*5570*/  F2FP.F16.F32.PACK_AB R88, R0, R88 ;  /* 0x000000580058723e */ /* 0x000fe200000000ff */
[----:B------:R-:W-:Y:S06]  /*5580*/  BRA `(.L_x_4142) ;  /* 0x0000001800a47947 */ /* 0x000fec0003800000 */
.L_x_4140:
        /* <DEDUP_REMOVED lines=59> */
.L_x_4143:
        /* <DEDUP_REMOVED lines=11> */
[----:B------:R-:W-:Y:S01]  /*59f0*/  ISETP.GE.U32.AND P1, PT, R112, RZ, PT ;  /* 0x000000ff7000720c */ /* 0x000fe20003f26070 */
[----:B------:R-:W-:Y:S01]  /*5a00*/  FMUL.FTZ R90, R76, UR6 ;  /* 0x000000064c5a7c20 */ /* 0x000fe20008410000 */
[-C--:B------:R-:W-:Y:S01]  /*5a10*/  FFMA.FTZ R0, R0, R218.reuse, R219 ;  /* 0x000000da00007223 */ /* 0x080fe200000100db */
[----:B------:R-:W-:Y:S01]  /*5a20*/  FMUL.FTZ R91, R79, UR6 ;  /* 0x000000064f5b7c20 */ /* 0x000fe20008410000 */
[C---:B------:R-:W-:Y:S01]  /*5a30*/  LOP3.LUT P6, RZ, R113.reuse, 0xff, RZ, 0xc0, !PT ;  /* 0x000000ff71ff7812 */ /* 0x040fe200078cc0ff */
[----:B------:R-:W-:Y:S01]  /*5a40*/  FMUL.FTZ R80, R78, UR6 ;  /* 0x000000064e507c20 */ /* 0x000fe20008410000 */
[----:B------:R-:W-:Y:S01]  /*5a50*/  FFMA.FTZ R77, R176, R77, R41 ;  /* 0x0000004db04d7223 */ /* 0x000fe20000010029 */
        /* <DEDUP_REMOVED lines=15> */
[----:B------:R-:W-:Y:S01]  /*5b50*/  FFMA.FTZ R80, R176, R185, R36 ;  /* 0x000000b9b0507223 */ /* 0x000fe20000010024 */
[----:B------:R-:W-:Y:S01]  /*5b60*/  FSEL R0, R0, RZ, P6 ;  /* 0x000000ff00007208 */ /* 0x000fe20003000000 */
[C---:B------:R-:W-:Y:S01]  /*5b70*/  FFMA.FTZ R82, R176.reuse, R82, R38 ;  /* 0x00000052b0527223 */ /* 0x040fe20000010026 */
[C---:B------:R-:W-:Y:S01]  /*5b80*/  FFMA.FTZ R83, R176.reuse, R83, R39 ;  /* 0x00000053b0537223 */ /* 0x040fe20000010027 */
[----:B------:R-:W-:Y:S01]  /*5b90*/  FFMA.FTZ R81, R176, R81, R37 ;  /* 0x00000051b0517223 */ /* 0x000fe20000010025 */
        /* <DEDUP_REMOVED lines=16> */
.L_x_4139:
        /* <DEDUP_REMOVED lines=21> */
[----:B------:R-:W-:Y:S01]  /*5df0*/  ISETP.GE.U32.AND.EX P4, PT, R113, 0x1000000, PT, P1 ;  /* 0x010000007100780c */ /* 0x000fe20003f86110 */
[----:B------:R-:W-:Y:S01]  /*5e00*/  FMUL.FTZ R193, R176, R193 ;  /* 0x000000c1b0c17220 */ /* 0x000fe20000410000 */
[----:B------:R-:W-:Y:S01]  /*5e10*/  ISETP.GE.U32.AND P1, PT, R158, RZ, PT ;  /* 0x000000ff9e00720c */ /* 0x000fe20003f26070 */
[----:B------:R-:W-:Y:S01]  /*5e20*/  FMUL.FTZ R85, R85, UR6 ;  /* 0x0000000655557c20 */ /* 0x000fe20008410000 */
[--C-:B-1----:R-:W-:Y:S01]  /*5e30*/  FFMA.FTZ R88, R0, R218, R219.reuse ;  /* 0x000000da00587223 */ /* 0x102fe200000100db */
[----:B------:R-:W-:Y:S01]  /*5e40*/  FMUL.FTZ R86, R176, R194 ;  /* 0x000000c2b0567220 */ /* 0x000fe20000410000 */
[----:B------:R-:W-:Y:S01]  /*5e50*/  FSEL R84, R87, RZ, P3 ;  /* 0x000000ff57547208 */ /* 0x000fe20001800000 */
[----:B------:R-:W-:Y:S01]  /*5e60*/  FMUL.FTZ R0, R193, UR6 ;  /* 0x00000006c1007c20 */ /* 0x000fe20008410000 */
[----:B------:R-:W-:Y:S01]  /*5e70*/  LOP3.LUT P6, RZ, R159, 0xff0000, RZ, 0xc0, !PT ;  /* 0x00ff00009fff7812 */ /* 0x000fe200078cc0ff */
[-C--:B------:R-:W-:Y:S01]  /*5e80*/  FFMA.FTZ R187, R187, R218.reuse, R219 ;  /* 0x000000dabbbb7223 */ /* 0x080fe200000100db */
[----:B------:R-:W-:Y:S01]  /*5e90*/  LOP3.LUT P3, RZ, R113, 0xff00, RZ, 0xc0, !PT ;  /* 0x0000ff0071ff7812 */ /* 0x000fe2000786c0ff */
[----:B------:R-:W-:Y:S01]  /*5ea0*/  FMUL.FTZ R86, R86, UR6 ;  /* 0x0000000656567c20 */ /* 0x000fe20008410000 */
[----:B------:R-:W-:Y:S01]  /*5eb0*/  ISETP.GE.U32.AND.EX P1, PT, R159, 0x1000000, PT, P1 ;  /* 0x010000009f00780c */ /* 0x000fe20003f26110 */
[----:B------:R-:W-:Y:S01]  /*5ec0*/  FADD.FTZ R185, R185, -R88 ;  /* 0x80000058b9b97221 */ /* 0x000fe20000010000 */
[----:B------:R-:W-:Y:S01]  /*5ed0*/  FSEL R91, R85, RZ, P4 ;  /* 0x000000ff555b7208 */ /* 0x000fe20002000000 */
        /* <DEDUP_REMOVED lines=11> */
[----:B------:R-:W-:Y:S02]  /*5f90*/  FSEL R90, R86, RZ, P5 ;  /* 0x000000ff565a7208 */ /* 0x000fe40002800000 */
[----:B------:R-:W-:Y:S01]  /*5fa0*/  F2FP.F16.F32.PACK_AB R87, R85, R87 ;  /* 0x000000575557723e */ /* 0x000fe200000000ff */
[----:B------:R-:W-:Y:S01]  /*5fb0*/  FMUL.FTZ R85, R176, R188 ;  /* 0x000000bcb0557220 */ /* 0x000fe20000410000 */
[----:B------:R-:W-:Y:S02]  /*5fc0*/  FSEL R86, R86, RZ, P4 ;  /* 0x000000ff56567208 */ /* 0x000fe40002000000 */
[----:B------:R-:W-:Y:S01]  /*5fd0*/  FSEL R0, R0, RZ, P3 ;  /* 0x000000ff00007208 */ /* 0x000fe20001800000 */
[----:B------:R-:W-:Y:S01]  /*5fe0*/  FMUL.FTZ R85, R85, UR6 ;  /* 0x0000000655557c20 */ /* 0x000fe20008410000 */
[----:B------:R-:W-:-:S02]  /*5ff0*/  LOP3.LUT P6, RZ, R112, 0xff0000, RZ, 0xc0, !PT ;  /* 0x00ff000070ff7812 */ /* 0x000fc400078cc0ff */
[----:B------:R-:W-:Y:S01]  /*6000*/  F2FP.F16.F32.PACK_AB R86, R0, R86 ;  /* 0x000000560056723e */ /* 0x000fe200000000ff */
[----:B------:R-:W-:Y:S01]  /*6010*/  FMUL.FTZ R0, R176, R190 ;  /* 0x000000beb0007220 */ /* 0x000fe20000410000 */
[----:B------:R-:W-:Y:S02]  /*6020*/  FSEL R89, R85, RZ, P6 ;  /* 0x000000ff55597208 */ /* 0x000fe40003000000 */
[----:B------:R-:W-:Y:S01]  /*6030*/  LOP3.LUT P6, RZ, R158, 0xff000000, RZ, 0xc0, !PT ;  /* 0xff0000009eff7812 */ /* 0x000fe200078cc0ff */
[----:B------:R-:W-:Y:S01]  /*6040*/  FMUL.FTZ R0, R0, UR6 ;  /* 0x0000000600007c20 */ /* 0x000fe20008410000 */
[----:B------:R-:W-:Y:S02]  /*6050*/  LOP3.LUT P1, RZ, R112, 0xff000000, RZ, 0xc0, !PT ;  /* 0xff00000070ff7812 */ /* 0x000fe4000782c0ff */
[----:B------:R-:W-:Y:S02]  /*6060*/  LOP3.LUT P3, RZ, R158, 0xff0000, RZ, 0xc0, !PT ;  /* 0x00ff00009eff7812 */ /* 0x000fe4000786c0ff */
[----:B------:R-:W-:-:S02]  /*6070*/  F2FP.F16.F32.PACK_AB R91, R91, R84 ;  /* 0x000000545b5b723e */ /* 0x000fc400000000ff */
[C---:B------:R-:W-:Y:S02]  /*6080*/  FSEL R84, R0.reuse, RZ, P6 ;  /* 0x000000ff00547208 */ /* 0x040fe40003000000 */
[----:B------:R-:W-:Y:S02]  /*6090*/  FSEL R85, R85, RZ, P3 ;  /* 0x000000ff55557208 */ /* 0x000fe40001800000 */
        /* <DEDUP_REMOVED lines=19> */
.L_x_4145:
        /* <DEDUP_REMOVED lines=14> */
[----:B------:R-:W-:Y:S01]  /*62b0*/  LOP3.LUT P6, RZ, R113, 0xff0000, RZ, 0xc0, !PT ;  /* 0x00ff000071ff7812 */ /* 0x000fe200078cc0ff */
[----:B------:R-:W-:Y:S01]  /*62c0*/  FMUL.FTZ R77, R176, R77 ;  /* 0x0000004db04d7220 */ /* 0x000fe20000410000 */
[----:B------:R-:W-:Y:S01]  /*62d0*/  ISETP.GE.U32.AND P1, PT, R158, RZ, PT ;  /* 0x000000ff9e00720c */ /* 0x000fe20003f26070 */
[-CC-:B------:R-:W-:Y:S01]  /*62e0*/  FFMA.FTZ R82, R187, R218.reuse, R219.reuse ;  /* 0x000000dabb527223 */ /* 0x180fe200000100db */
[----:B------:R-:W-:Y:S01]  /*62f0*/  ISETP.GE.U32.AND.EX P3, PT, R113, 0x1000000, PT, P3 ;  /* 0x010000007100780c */ /* 0x000fe20003f66130 */
[----:B------:R-:W-:Y:S01]  /*6300*/  FMUL.FTZ R86, R76, UR6 ;  /* 0x000000064c567c20 */ /* 0x000fe20008410000 */
[----:B------:R-:W-:Y:S01]  /*6310*/  LOP3.LUT P4, RZ, R159, 0xff0000, RZ, 0xc0, !PT ;  /* 0x00ff00009fff7812 */ /* 0x000fe2000788c0ff */
[----:B------:R-:W-:Y:S01]  /*6320*/  FMUL.FTZ R80, R77, UR6 ;  /* 0x000000064d507c20 */ /* 0x000fe20008410000 */
[----:B------:R-:W-:Y:S01]  /*6330*/  LOP3.LUT P5, RZ, R113, 0xff, RZ, 0xc0, !PT ;  /* 0x000000ff71ff7812 */ /* 0x000fe200078ac0ff */
[----:B------:R-:W-:Y:S01]  /*6340*/  FADD.FTZ R82, R188, -R82 ;  /* 0x80000052bc527221 */ /* 0x000fe20000010000 */
[----:B------:R-:W-:Y:S01]  /*6350*/  FSEL R84, R87, RZ, P6 ;  /* 0x000000ff57547208 */ /* 0x000fe20003000000 */
[----:B------:R-:W-:Y:S01]  /*6360*/  FFMA.FTZ R189, R189, R218, R219 ;  /* 0x000000dabdbd7223 */ /* 0x000fe200000100db */
[----:B------:R-:W-:Y:S01]  /*6370*/  FSEL R91, R85, RZ, P3 ;  /* 0x000000ff555b7208 */ /* 0x000fe20001800000 */
[----:B------:R-:W-:Y:S01]  /*6380*/  FMUL.FTZ R82, R176, R82 ;  /* 0x00000052b0527220 */ /* 0x000fe20000410000 */
[C---:B------:R-:W-:Y:S01]  /*6390*/  ISETP.GE.U32.AND.EX P1, PT, R159.reuse, 0x1000000, PT, P1 ;  /* 0x010000009f00780c */ /* 0x040fe20003f26110 */
        /* <DEDUP_REMOVED lines=10> */
[----:B------:R-:W-:Y:S01]  /*6440*/  FSEL R86, R86, RZ, P6 ;  /* 0x000000ff56567208 */ /* 0x000fe20003000000 */
[----:B------:R-:W-:Y:S01]  /*6450*/  FMUL.FTZ R81, R176, R81 ;  /* 0x00000051b0517220 */ /* 0x000fe20000410000 */
[----:B------:R-:W-:Y:S02]  /*6460*/  FSEL R83, R80, RZ, P3 ;  /* 0x000000ff50537208 */ /* 0x000fe40001800000 */
[----:B------:R-:W-:Y:S01]  /*6470*/  F2FP.F16.F32.PACK_AB R87, R85, R87 ;  /* 0x000000575557723e */ /* 0x000fe200000000ff */
[----:B------:R-:W-:Y:S01]  /*6480*/  FMUL.FTZ R85, R82, UR6 ;  /* 0x0000000652557c20 */ /* 0x000fe20008410000 */
[----:B------:R-:W-:Y:S01]  /*6490*/  F2FP.F16.F32.PACK_AB R86, R83, R86 ;  /* 0x000000565356723e */ /* 0x000fe200000000ff */
[----:B------:R-:W-:Y:S01]  /*64a0*/  FMUL.FTZ R83, R176, R190 ;  /* 0x000000beb0537220 */ /* 0x000fe20000410000 */
[----:B------:R-:W-:Y:S02]  /*64b0*/  LOP3.LUT P4, RZ, R113, 0xff00, RZ, 0xc0, !PT ;  /* 0x0000ff0071ff7812 */ /* 0x000fe4000788c0ff */
[----:B------:R-:W-:Y:S01]  /*64c0*/  LOP3.LUT P1, RZ, R112, 0xff0000, RZ, 0xc0, !PT ;  /* 0x00ff000070ff7812 */ /* 0x000fe2000782c0ff */
[----:B------:R-:W-:Y:S01]  /*64d0*/  FMUL.FTZ R0, R83, UR6 ;  /* 0x0000000653007c20 */ /* 0x000fe20008410000 */
[----:B------:R-:W-:-:S02]  /*64e0*/  FSEL R80, R80, RZ, P4 ;  /* 0x000000ff50507208 */ /* 0x000fc40002000000 */
[C---:B-1----:R-:W-:Y:S02]  /*64f0*/  FSEL R89, R85.reuse, RZ, P1 ;  /* 0x000000ff55597208 */ /* 0x042fe40000800000 */
[C---:B------:R-:W-:Y:S02]  /*6500*/  LOP3.LUT P4, RZ, R158.reuse, 0xff0000, RZ, 0xc0, !PT ;  /* 0x00ff00009eff7812 */ /* 0x040fe4000788c0ff */
[----:B------:R-:W-:Y:S02]  /*6510*/  LOP3.LUT P1, RZ, R158, 0xff000000, RZ, 0xc0, !PT ;  /* 0xff0000009eff7812 */ /* 0x000fe4000782c0ff */
[----:B------:R-:W-:Y:S02]  /*6520*/  F2FP.F16.F32.PACK_AB R90, R80, R90 ;  /* 0x0000005a505a723e */ /* 0x000fe400000000ff */
[----:B------:R-:W-:Y:S02]  /*6530*/  LOP3.LUT P5, RZ, R112, 0xff000000, RZ, 0xc0, !PT ;  /* 0xff00000070ff7812 */ /* 0x000fe400078ac0ff */
[----:B------:R-:W-:-:S02]  /*6540*/  FSEL R85, R85, RZ, P4 ;  /* 0x000000ff55557208 */ /* 0x000fc40002000000 */
[C---:B------:R-:W-:Y:S02]  /*6550*/  FSEL R80, R0.reuse, RZ, P1 ;  /* 0x000000ff00507208 */ /* 0x040fe40000800000 */
[----:B------:R-:W-:Y:S02]  /*6560*/  FSEL R0, R0, RZ, P5 ;  /* 0x000000ff00007208 */ /* 0x000fe40002800000 */
[----:B------:R-:W-:Y:S01]  /*6570*/  F2FP.F16.F32.PACK_AB R85, R80, R85 ;  /* 0x000000555055723e */ /* 0x000fe200000000ff */
[----:B------:R-:W-:Y:S01]  /*6580*/  FMUL.FTZ R80, R176, R185 ;  /* 0x000000b9b0507220 */ /* 0x000fe20000410000 */
        /* <DEDUP_REMOVED lines=15> */
.L_x_4144:
        /* <DEDUP_REMOVED lines=18> */
[----:B------:R-:W-:Y:S01]  /*67a0*/  ISETP.GE.U32.AND.EX P4, PT, R113, 0x1000000, PT, P1 ;  /* 0x010000007100780c */ /* 0x000fe20003f86110 */
[----:B------:R-:W-:Y:S01]  /*67b0*/  FFMA.FTZ R193, R176, R193, R41 ;  /* 0x000000c1b0c17223 */ /* 0x000fe20000010029 */
[----:B------:R-:W-:Y:S01]  /*67c0*/  ISETP.GE.U32.AND P1, PT, R158, RZ, PT ;  /* 0x000000ff9e00720c */ /* 0x000fe20003f26070 */
[----:B------:R-:W-:Y:S01]  /*67d0*/  FMUL.FTZ R85, R85, UR6 ;  /* 0x0000000655557c20 */ /* 0x000fe20008410000 */
[--C-:B-1----:R-:W-:Y:S01]  /*67e0*/  FFMA.FTZ R88, R0, R218, R219.reuse ;  /* 0x000000da00587223 */ /* 0x102fe200000100db */
[----:B------:R-:W-:Y:S01]  /*67f0*/  FFMA.FTZ R86, R176, R194, R40 ;  /* 0x000000c2b0567223 */ /* 0x000fe20000010028 */
        /* <DEDUP_REMOVED lines=22> */
[----:B------:R-:W-:Y:S01]  /*6960*/  FFMA.FTZ R85, R176, R188, R38 ;  /* 0x000000bcb0557223 */ /* 0x000fe20000010026 */
[----:B------:R-:W-:Y:S02]  /*6970*/  FSEL R86, R86, RZ, P4 ;  /* 0x000000ff56567208 */ /* 0x000fe40002000000 */
[----:B------:R-:W-:Y:S01]  /*6980*/  FSEL R0, R0, RZ, P3 ;  /* 0x000000ff00007208 */ /* 0x000fe20001800000 */
[----:B------:R-:W-:Y:S01]  /*6990*/  FMUL.FTZ R85, R85, UR6 ;  /* 0x0000000655557c20 */ /* 0x000fe20008410000 */
[----:B------:R-:W-:-:S02]  /*69a0*/  LOP3.LUT P6, RZ, R112, 0xff0000, RZ, 0xc0, !PT ;  /* 0x00ff000070ff7812 */ /* 0x000fc400078cc0ff */
[----:B------:R-:W-:Y:S01]  /*69b0*/  F2FP.F16.F32.PACK_AB R86, R0, R86 ;  /* 0x000000560056723e */ /* 0x000fe200000000ff */
[----:B------:R-:W-:Y:S01]  /*69c0*/  FFMA.FTZ R0, R176, R190, R39 ;  /* 0x000000beb0007223 */ /* 0x000fe20000010027 */
        /* <DEDUP_REMOVED lines=10> */
[----:B------:R-:W-:Y:S01]  /*6a70*/  FFMA.FTZ R84, R176, R186, R37 ;  /* 0x000000bab0547223 */ /* 0x000fe20000010025 */
[----:B------:R-:W-:Y:S01]  /*6a80*/  F2FP.F16.F32.PACK_AB R89, R0, R89 ;  /* 0x000000590059723e */ /* 0x000fe200000000ff */
[----:B------:R-:W-:Y:S01]  /*6a90*/  FFMA.FTZ R0, R176, R185, R36 ;  /* 0x000000b9b0007223 */ /* 0x000fe20000010024 */
        /* <DEDUP_REMOVED lines=14> */
.L_x_4146:
        /* <DEDUP_REMOVED lines=14> */
[----:B------:R-:W-:Y:S01]  /*6c60*/  LOP3.LUT P6, RZ, R113, 0xff0000, RZ, 0xc0, !PT ;  /* 0x00ff000071ff7812 */ /* 0x000fe200078cc0ff */
[----:B------:R-:W-:Y:S01]  /*6c70*/  FFMA.FTZ R77, R176, R77, R41 ;  /* 0x0000004db04d7223 */ /* 0x000fe20000010029 */
        /* <DEDUP_REMOVED lines=11> */
[----:B------:R-:W-:Y:S01]  /*6d30*/  FFMA.FTZ R82, R176, R82, R38 ;  /* 0x00000052b0527223 */ /* 0x000fe20000010026 */
        /* <DEDUP_REMOVED lines=12> */
[----:B------:R-:W-:Y:S01]  /*6e00*/  FFMA.FTZ R81, R176, R81, R37 ;  /* 0x00000051b0517223 */ /* 0x000fe20000010025 */
[----:B------:R-:W-:Y:S02]  /*6e10*/  FSEL R83, R80, RZ, P3 ;  /* 0x000000ff50537208 */ /* 0x000fe40001800000 */
[----:B------:R-:W-:Y:S01]  /*6e20*/  F2FP.F16.F32.PACK_AB R87, R85, R87 ;  /* 0x000000575557723e */ /* 0x000fe200000000ff */
[----:B------:R-:W-:Y:S01]  /*6e30*/  FMUL.FTZ R85, R82, UR6 ;  /* 0x0000000652557c20 */ /* 0x000fe20008410000 */
[----:B------:R-:W-:Y:S01]  /*6e40*/  F2FP.F16.F32.PACK_AB R86, R83, R86 ;  /* 0x000000565356723e */ /* 0x000fe200000000ff */
[----:B------:R-:W-:Y:S01]  /*6e50*/  FFMA.FTZ R83, R176, R190, R39 ;  /* 0x000000beb0537223 */ /* 0x000fe20000010027 */
        /* <DEDUP_REMOVED lines=13> */
[----:B------:R-:W-:Y:S01]  /*6f30*/  FFMA.FTZ R80, R176, R185, R36 ;  /* 0x000000b9b0507223 */ /* 0x000fe20000010024 */
        /* <DEDUP_REMOVED lines=13> */
[----:B------:R-:W-:-:S07]  /*7010*/  F2FP.F16.F32.PACK_AB R88, R88, R0 ;  /* 0x000000005858723e */ /* 0x000fce00000000ff */
.L_x_4142:
        /* <DEDUP_REMOVED lines=24> */
[----:B------:R-:W-:Y:S01]  /*71a0*/  FFMA.FTZ R79, R176, R212, R51 ;  /* 0x000000d4b04f7223 */ /* 0x000fe20000010033 */
[----:B------:R-:W-:Y:S01]  /*71b0*/  FFMA.FTZ R77, R210, R218, R219 ;  /* 0x000000dad24d7223 */ /* 0x000fe200000100db */
[----:B------:R-:W-:Y:S01]  /*71c0*/  LOP3.LUT P6, RZ, R111, 0xff0000, RZ, 0xc0, !PT ;  /* 0x00ff00006fff7812 */ /* 0x000fe200078cc0ff */
[----:B0-----:R-:W-:Y:S01]  /*71d0*/  FMUL.FTZ R87, R78, UR6 ;  /* 0x000000064e577c20 */ /* 0x001fe20008410000 */
[----:B------:R-:W-:Y:S01]  /*71e0*/  FMUL.FTZ R88, R79, UR6 ;  /* 0x000000064f587c20 */ /* 0x000fe20008410000 */
[----:B------:R-:W-:Y:S01]  /*71f0*/  ISETP.GE.U32.AND.EX P4, PT, R111, 0x1000000, PT, P4 ;  /* 0x010000006f00780c */ /* 0x000fe20003f86140 */
[----:B------:R-:W-:Y:S01]  /*7200*/  FFMA.FTZ R76, R176, R76, R48 ;  /* 0x0000004cb04c7223 */ /* 0x000fe20000010030 */
[----:B------:R-:W-:Y:S01]  /*7210*/  FADD.FTZ R82, R204, -R82 ;  /* 0x80000052cc527221 */ /* 0x000fe20000010000 */
[----:B------:R-:W-:Y:S01]  /*7220*/  FADD.FTZ R77, R209, -R77 ;  /* 0x8000004dd14d7221 */ /* 0x000fe20000010000 */
[----:B------:R-:W-:Y:S01]  /*7230*/  FSEL R85, R87, RZ, P6 ;  /* 0x000000ff57557208 */ /* 0x000fe20003000000 */
[----:B------:R-:W-:Y:S01]  /*7240*/  FMUL.FTZ R86, R76, UR6 ;  /* 0x000000064c567c20 */ /* 0x000fe20008410000 */
[----:B------:R-:W-:Y:S01]  /*7250*/  FSEL R91, R88, RZ, P4 ;  /* 0x000000ff585b7208 */ /* 0x000fe20002000000 */
[C---:B------:R-:W-:Y:S01]  /*7260*/  FFMA.FTZ R77, R176.reuse, R77, R49 ;  /* 0x0000004db04d7223 */ /* 0x040fe20000010031 */
[----:B------:R-:W-:Y:S01]  /*7270*/  LOP3.LUT P6, RZ, R111, 0xff, RZ, 0xc0, !PT ;  /* 0x000000ff6fff7812 */ /* 0x000fe200078cc0ff */
[----:B------:R-:W-:Y:S01]  /*7280*/  FFMA.FTZ R82, R176, R82, R46 ;  /* 0x00000052b0527223 */ /* 0x000fe2000001002e */
[----:B------:R-:W-:Y:S01]  /*7290*/  ISETP.GE.U32.AND P3, PT, R160, RZ, PT ;  /* 0x000000ffa000720c */ /* 0x000fe20003f66070 */
[-C--:B------:R-:W-:Y:S01]  /*72a0*/  FFMA.FTZ R83, R205, R218.reuse, R219 ;  /* 0x000000dacd537223 */ /* 0x080fe200000100db */
[----:B------:R-:W-:Y:S01]  /*72b0*/  F2FP.F16.F32.PACK_AB R91, R91, R85 ;  /* 0x000000555b5b723e */ /* 0x000fe200000000ff */
        /* <DEDUP_REMOVED lines=19> */
[----:B------:R-:W-:-:S02]  /*73f0*/  LOP3.LUT P5, RZ, R161, 0xff, RZ, 0xc0, !PT ;  /* 0x000000ffa1ff7812 */ /* 0x000fc400078ac0ff */
[----:B------:R-:W-:Y:S02]  /*7400*/  LOP3.LUT P3, RZ, R161, 0xff00, RZ, 0xc0, !PT ;  /* 0x0000ff00a1ff7812 */ /* 0x000fe4000786c0ff */
[----:B------:R-:W-:Y:S02]  /*7410*/  LOP3.LUT P6, RZ, R160, 0xff0000, RZ, 0xc0, !PT ;  /* 0x00ff0000a0ff7812 */ /* 0x000fe400078cc0ff */
[----:B------:R-:W-:Y:S01]  /*7420*/  F2FP.F16.F32.PACK_AB R90, R0, R90 ;  /* 0x0000005a005a723e */ /* 0x000fe200000000ff */
[----:B------:R-:W-:Y:S01]  /*7430*/  FMUL.FTZ R0, R83, UR6 ;  /* 0x0000000653007c20 */ /* 0x000fe20008410000 */
[----:B------:R-:W-:Y:S02]  /*7440*/  FSEL R86, R86, RZ, P5 ;  /* 0x000000ff56567208 */ /* 0x000fe40002800000 */
[----:B------:R-:W-:Y:S02]  /*7450*/  FSEL R84, R84, RZ, P3 ;  /* 0x000000ff54547208 */ /* 0x000fe40001800000 */
[----:B------:R-:W-:-:S02]  /*7460*/  FSEL R85, R85, RZ, P6 ;  /* 0x000000ff55557208 */ /* 0x000fc40003000000 */
[----:B------:R-:W-:Y:S02]  /*7470*/  LOP3.LUT P6, RZ, R160, 0xff000000, RZ, 0xc0, !PT ;  /* 0xff000000a0ff7812 */ /* 0x000fe400078cc0ff */
[----:B------:R-:W-:Y:S02]  /*7480*/  LOP3.LUT P5, RZ, R110, 0xff000000, RZ, 0xc0, !PT ;  /* 0xff0000006eff7812 */ /* 0x000fe400078ac0ff */
        /* <DEDUP_REMOVED lines=17> */
[----:B------:R-:W-:Y:S01]  /*75a0*/  F2FP.F16.F32.PACK_AB R88, R88, R0 ;  /* 0x000000005858723e */ /* 0x000fe200000000ff */
[----:B------:R-:W-:Y:S06]  /*75b0*/  BRA `(.L_x_4150) ;  /* 0x0000001800f07947 */ /* 0x000fec0003800000 */
.L_x_4149:
        /* <DEDUP_REMOVED lines=11> */
[C---:B------:R-:W-:Y:S01]  /*7670*/  ISETP.GE.U32.AND.EX P5, PT, R111.reuse, 0x1000000, PT, P3 ;  /* 0x010000006f00780c */ /* 0x040fe20003fa6130 */
        /* <DEDUP_REMOVED lines=30> */
[----:B------:R-:W-:-:S02]  /*7860*/  LOP3.LUT P5, RZ, R110, 0xff0000, RZ, 0xc0, !PT ;  /* 0x00ff00006eff7812 */ /* 0x000fc400078ac0ff */
[----:B------:R-:W-:Y:S02]  /*7870*/  FSEL R86, R86, RZ, P4 ;  /* 0x000000ff56567208 */ /* 0x000fe40002000000 */
[----:B------:R-:W-:Y:S02]  /*7880*/  FSEL R84, R84, RZ, P3 ;  /* 0x000000ff54547208 */ /* 0x000fe40001800000 */
[----:B------:R-:W-:Y:S02]  /*7890*/  FSEL R89, R204, RZ, P5 ;  /* 0x000000ffcc597208 */ /* 0x000fe40002800000 */
[----:B------:R-:W-:Y:S01]  /*78a0*/  F2FP.F16.F32.PACK_AB R86, R84, R86 ;  /* 0x000000565456723e */ /* 0x000fe200000000ff */
[----:B------:R-:W-:Y:S01]  /*78b0*/  FFMA.FTZ R84, R176, R206, R47 ;  /* 0x000000ceb0547223 */ /* 0x000fe2000001002f */
[----:B------:R-:W-:Y:S02]  /*78c0*/  LOP3.LUT P5, RZ, R160, 0xff0000, RZ, 0xc0, !PT ;  /* 0x00ff0000a0ff7812 */ /* 0x000fe400078ac0ff */
[----:B------:R-:W-:Y:S01]  /*78d0*/  F2FP.F16.F32.PACK_AB R91, R91, R85 ;  /* 0x000000555b5b723e */ /* 0x000fe200000000ff */
[----:B------:R-:W-:Y:S01]  /*78e0*/  FMUL.FTZ R84, R84, UR6 ;  /* 0x0000000654547c20 */ /* 0x000fe20008410000 */
[----:B------:R-:W-:-:S02]  /*78f0*/  FSEL R85, R204, RZ, P5 ;  /* 0x000000ffcc557208 */ /* 0x000fc40002800000 */
[----:B------:R-:W-:Y:S02]  /*7900*/  LOP3.LUT P5, RZ, R160, 0xff000000, RZ, 0xc0, !PT ;  /* 0xff000000a0ff7812 */ /* 0x000fe400078ac0ff */
[----:B------:R-:W-:Y:S02]  /*7910*/  LOP3.LUT P4, RZ, R110, 0xff000000, RZ, 0xc0, !PT ;  /* 0xff0000006eff7812 */ /* 0x000fe4000788c0ff */
[----:B------:R-:W-:Y:S02]  /*7920*/  F2FP.F16.F32.PACK_AB R90, R0, R90 ;  /* 0x0000005a005a723e */ /* 0x000fe400000000ff */
[C---:B------:R-:W-:Y:S02]  /*7930*/  FSEL R0, R84.reuse, RZ, P5 ;  /* 0x000000ff54007208 */ /* 0x040fe40002800000 */
        /* <DEDUP_REMOVED lines=19> */
.L_x_4148:
        /* <DEDUP_REMOVED lines=9> */
[C---:B------:R-:W-:Y:S01]  /*7b00*/  FMUL.FTZ R78, R176.reuse, R211 ;  /* 0x000000d3b04e7220 */ /* 0x040fe20000410000 */
[----:B------:R-:W-:Y:S01]  /*7b10*/  FMUL.FTZ R79, R176, R212 ;  /* 0x000000d4b04f7220 */ /* 0x000fe20000410000 */
[----:B------:R-:W-:Y:S01]  /*7b20*/  FFMA.FTZ R77, R210, R218, R219 ;  /* 0x000000dad24d7223 */ /* 0x000fe200000100db */
[----:B------:R-:W-:Y:S01]  /*7b30*/  LOP3.LUT P6, RZ, R111, 0xff0000, RZ, 0xc0, !PT ;  /* 0x00ff00006fff7812 */ /* 0x000fe200078cc0ff */
[----:B0-----:R-:W-:Y:S01]  /*7b40*/  FMUL.FTZ R87, R78, UR6 ;  /* 0x000000064e577c20 */ /* 0x001fe20008410000 */
[----:B------:R-:W-:Y:S01]  /*7b50*/  FMUL.FTZ R88, R79, UR6 ;  /* 0x000000064f587c20 */ /* 0x000fe20008410000 */
[----:B------:R-:W-:Y:S01]  /*7b60*/  ISETP.GE.U32.AND.EX P4, PT, R111, 0x1000000, PT, P4 ;  /* 0x010000006f00780c */ /* 0x000fe20003f86140 */
[----:B------:R-:W-:Y:S01]  /*7b70*/  FMUL.FTZ R76, R176, R76 ;  /* 0x0000004cb04c7220 */ /* 0x000fe20000410000 */
[----:B------:R-:W-:Y:S01]  /*7b80*/  FADD.FTZ R82, R204, -R82 ;  /* 0x80000052cc527221 */ /* 0x000fe20000010000 */
[----:B------:R-:W-:Y:S01]  /*7b90*/  FADD.FTZ R77, R209, -R77 ;  /* 0x8000004dd14d7221 */ /* 0x000fe20000010000 */
[----:B------:R-:W-:Y:S01]  /*7ba0*/  FSEL R85, R87, RZ, P6 ;  /* 0x000000ff57557208 */ /* 0x000fe20003000000 */
[----:B------:R-:W-:Y:S01]  /*7bb0*/  FMUL.FTZ R86, R76, UR6 ;  /* 0x000000064c567c20 */ /* 0x000fe20008410000 */
[----:B------:R-:W-:Y:S01]  /*7bc0*/  FSEL R91, R88, RZ, P4 ;  /* 0x000000ff585b7208 */ /* 0x000fe20002000000 */
[C---:B------:R-:W-:Y:S01]  /*7bd0*/  FMUL.FTZ R77, R176.reuse, R77 ;  /* 0x0000004db04d7220 */ /* 0x040fe20000410000 */
[----:B------:R-:W-:Y:S01]  /*7be0*/  LOP3.LUT P6, RZ, R111, 0xff, RZ, 0xc0, !PT ;  /* 0x000000ff6fff7812 */ /* 0x000fe200078cc0ff */
[----:B------:R-:W-:Y:S01]  /*7bf0*/  FMUL.FTZ R82, R176, R82 ;  /* 0x00000052b0527220 */ /* 0x000fe20000410000 */
        /* <DEDUP_REMOVED lines=51> */
.L_x_4151:
        /* <DEDUP_REMOVED lines=11> */
[C---:B------:R-:W-:Y:S01]  /*7fe0*/  ISETP.GE.U32.AND.EX P5, PT, R111.reuse, 0x1000000, PT, P3 ;  /* 0x010000006f00780c */ /* 0x040fe20003fa6130 */
        /* <DEDUP_REMOVED lines=63> */
.L_x_4147:
        /* <DEDUP_REMOVED lines=22> */
[----:B------:R-:W-:Y:S01]  /*8540*/  FFMA.FTZ R83, R205, R218, R219 ;  /* 0x000000dacd537223 */ /* 0x000fe200000100db */
        /* <DEDUP_REMOVED lines=14> */
[----:B------:R-:W-:Y:S01]  /*8630*/  F2FP.F16.F32.PACK_AB R91, R91, R80 ;  /* 0x000000505b5b723e */ /* 0x000fe200000000ff */
[C---:B------:R-:W-:Y:S01]  /*8640*/  FFMA.FTZ R80, R176.reuse, R201, R44 ;  /* 0x000000c9b0507223 */ /* 0x040fe2000001002c */
[----:B------:R-:W-:Y:S01]  /*8650*/  FFMA.FTZ R81, R176, R81, R45 ;  /* 0x00000051b0517223 */ /* 0x000fe2000001002d */
[----:B------:R-:W-:Y:S01]  /*8660*/  F2FP.F16.F32.PACK_AB R90, R0, R90 ;  /* 0x0000005a005a723e */ /* 0x000fe200000000ff */
[----:B0-----:R-:W-:Y:S01]  /*8670*/  FMUL.FTZ R89, R82, UR6 ;  /* 0x0000000652597c20 */ /* 0x001fe20008410000 */
        /* <DEDUP_REMOVED lines=14> */
.L_x_4153:
        /* <DEDUP_REMOVED lines=54> */
.L_x_4152:
        /* <DEDUP_REMOVED lines=36> */
[----:B------:R-:W-:Y:S01]  /*8d00*/  F2FP.F16.F32.PACK_AB R91, R91, R80 ;  /* 0x000000505b5b723e */ /* 0x000fe200000000ff */
[C---:B------:R-:W-:Y:S01]  /*8d10*/  FMUL.FTZ R80, R176.reuse, R201 ;  /* 0x000000c9b0507220 */ /* 0x040fe20000410000 */
[----:B------:R-:W-:Y:S01]  /*8d20*/  FMUL.FTZ R81, R176, R81 ;  /* 0x00000051b0517220 */ /* 0x000fe20000410000 */
        /* <DEDUP_REMOVED lines=16> */
.L_x_4154:
        /* <DEDUP_REMOVED lines=53> */
.L_x_4150:
        /* <DEDUP_REMOVED lines=87> */
.L_x_4157:
        /* <DEDUP_REMOVED lines=47> */
[----:B------:R-:W-:Y:S01]  /*99e0*/  FFMA.FTZ R84, R176, R121, R55 ;  /* 0x00000079b0547223 */ /* 0x000fe20000010037 */
        /* <DEDUP_REMOVED lines=27> */
.L_x_4156:
        /* <DEDUP_REMOVED lines=76> */
.L_x_4159:
        /* <DEDUP_REMOVED lines=75> */
.L_x_4155:
        /* <DEDUP_REMOVED lines=56> */
.L_x_4161:
        /* <DEDUP_REMOVED lines=54> */
.L_x_4160:
        /* <DEDUP_REMOVED lines=55> */
.L_x_4162:
        /* <DEDUP_REMOVED lines=53> */
.L_x_4158:
        /* <DEDUP_REMOVED lines=19> */
[-C--:B------:R-:W-:Y:S01]  /*b3e0*/  FFMA.FTZ R82, R134, R218.reuse, R219 ;  /* 0x000000da86527223 */ /* 0x080fe200000100db */
        /* <DEDUP_REMOVED lines=67> */
.L_x_4165:
        /* <DEDUP_REMOVED lines=75> */
.L_x_4164:
        /* <DEDUP_REMOVED lines=76> */
.L_x_4167:
        /* <DEDUP_REMOVED lines=75> */
.L_x_4163:
        /* <DEDUP_REMOVED lines=56> */
.L_x_4169:
        /* <DEDUP_REMOVED lines=54> */
.L_x_4168:
        /* <DEDUP_REMOVED lines=55> */
.L_x_4170:
        /* <DEDUP_REMOVED lines=53> */
.L_x_4166:
        /* <DEDUP_REMOVED lines=21> */
[----:B------:R-:W-:Y:S01]  /*d530*/  LOP3.LUT P4, RZ, R167, 0xff0000, RZ, 0xc0, !PT ;  /* 0x00ff0000a7ff7812 */ /* 0x000fe2000788c0ff */
[C---:B------:R-:W-:Y:S01]  /*d540*/  FFMA.FTZ R76, R176.reuse, R101, R72 ;  /* 0x00000065b04c7223 */ /* 0x040fe20000010048 */
[----:B------:R-:W-:Y:S01]  /*d550*/  FFMA.FTZ R77, R176, R98, R73 ;  /* 0x00000062b04d7223 */ /* 0x000fe20000010049 */
[----:B0-----:R-:W-:Y:S01]  /*d560*/  FMUL.FTZ R87, R78, UR6 ;  /* 0x000000064e577c20 */ /* 0x001fe20008410000 */
[----:B------:R-:W-:Y:S01]  /*d570*/  FADD.FTZ R99, R217, -R99 ;  /* 0x80000063d9637221 */ /* 0x000fe20000010000 */
[-C--:B------:R-:W-:Y:S01]  /*d580*/  FFMA.FTZ R82, R216, R218.reuse, R219 ;  /* 0x000000dad8527223 */ /* 0x080fe200000100db */
[----:B------:R-:W-:Y:S01]  /*d590*/  FMUL.FTZ R86, R76, UR6 ;  /* 0x000000064c567c20 */ /* 0x000fe20008410000 */
[----:B------:R-:W-:Y:S01]  /*d5a0*/  FMUL.FTZ R88, R77, UR6 ;  /* 0x000000064d587c20 */ /* 0x000fe20008410000 */
[C---:B------:R-:W-:Y:S01]  /*d5b0*/  FSEL R91, R87.reuse, RZ, P5 ;  /* 0x000000ff575b7208 */ /* 0x040fe20002800000 */
[----:B------:R-:W-:Y:S01]  /*d5c0*/  FFMA.FTZ R79, R176, R99, R75 ;  /* 0x00000063b04f7223 */ /* 0x000fe2000001004b */
[----:B------:R-:W-:Y:S01]  /*d5d0*/  FSEL R87, R87, RZ, P4 ;  /* 0x000000ff57577208 */ /* 0x000fe20002000000 */
[----:B------:R-:W-:Y:S01]  /*d5e0*/  FADD.FTZ R82, R94, -R82 ;  /* 0x800000525e527221 */ /* 0x000fe20000010000 */
[----:B------:R-:W-:Y:S01]  /*d5f0*/  LOP3.LUT P6, RZ, R105, 0xff, RZ, 0xc0, !PT ;  /* 0x000000ff69ff7812 */ /* 0x000fe200078cc0ff */
[----:B------:R-:W-:Y:S01]  /*d600*/  FFMA.FTZ R95, R95, R218, R219 ;  /* 0x000000da5f5f7223 */ /* 0x000fe200000100db */
[----:B------:R-:W-:Y:S01]  /*d610*/  LOP3.LUT P4, RZ, R105, 0xff00, RZ, 0xc0, !PT ;  /* 0x0000ff0069ff7812 */ /* 0x000fe2000788c0ff */
[----:B------:R-:W-:Y:S01]  /*d620*/  FMUL.FTZ R84, R79, UR6 ;  /* 0x000000064f547c20 */ /* 0x000fe20008410000 */
[----:B------:R-:W-:Y:S01]  /*d630*/  ISETP.GE.U32.AND P2, PT, R104, RZ, PT ;  /* 0x000000ff6800720c */ /* 0x000fe20003f46070 */
[----:B------:R-:W-:Y:S01]  /*d640*/  FFMA.FTZ R82, R176, R82, R70 ;  /* 0x00000052b0527223 */ /* 0x000fe20000010046 */
[----:B------:R-:W-:Y:S01]  /*d650*/  FSEL R90, R86, RZ, P6 ;  /* 0x000000ff565a7208 */ /* 0x000fe20003000000 */
[----:B------:R-:W-:Y:S01]  /*d660*/  FADD.FTZ R95, R97, -R95 ;  /* 0x8000005f615f7221 */ /* 0x000fe20000010000 */
[----:B------:R-:W-:Y:S01]  /*d670*/  FSEL R85, R88, RZ, P4 ;  /* 0x000000ff58557208 */ /* 0x000fe20002000000 */
[-C--:B------:R-:W-:Y:S01]  /*d680*/  FFMA.FTZ R81, R143, R218.reuse, R219 ;  /* 0x000000da8f517223 */ /* 0x080fe200000100db */
[----:B------:R-:W-:Y:S01]  /*d690*/  ISETP.GE.U32.AND.EX P2, PT, R105, 0x1000000, PT, P2 ;  /* 0x010000006900780c */ /* 0x000fe20003f46120 */
[----:B------:R-:W-:Y:S01]  /*d6a0*/  FFMA.FTZ R83, R176, R95, R71 ;  /* 0x0000005fb0537223 */ /* 0x000fe20000010047 */
[----:B------:R-:W-:Y:S01]  /*d6b0*/  ISETP.GE.U32.AND P3, PT, R166, RZ, PT ;  /* 0x000000ffa600720c */ /* 0x000fe20003f66070 */
[----:B------:R-:W-:Y:S01]  /*d6c0*/  FFMA.FTZ R142, R142, R218, R219 ;  /* 0x000000da8e8e7223 */ /* 0x000fe200000100db */
[----:B------:R-:W-:Y:S01]  /*d6d0*/  F2FP.F16.F32.PACK_AB R90, R85, R90 ;  /* 0x0000005a555a723e */ /* 0x000fe200000000ff */
[----:B------:R-:W-:Y:S01]  /*d6e0*/  FMUL.FTZ R85, R82, UR6 ;  /* 0x0000000652557c20 */ /* 0x000fe20008410000 */
[----:B------:R-:W-:Y:S01]  /*d6f0*/  FSEL R0, R84, RZ, P2 ;  /* 0x000000ff54007208 */ /* 0x000fe20001000000 */
[----:B------:R-:W-:Y:S01]  /*d700*/  FADD.FTZ R81, R96, -R81 ;  /* 0x8000005160517221 */ /* 0x000fe20000010000 */
[----:B------:R-:W-:Y:S01]  /*d710*/  ISETP.GE.U32.AND.EX P3, PT, R167, 0x1000000, PT, P3 ;  /* 0x01000000a700780c */ /* 0x000fe20003f66130 */
[----:B------:R-:W-:Y:S01]  /*d720*/  FADD.FTZ R142, R139, -R142 ;  /* 0x8000008e8b8e7221 */ /* 0x000fe20000010000 */
[----:B------:R-:W-:Y:S01]  /*d730*/  LOP3.LUT P2, RZ, R104, 0xff0000, RZ, 0xc0, !PT ;  /* 0x00ff000068ff7812 */ /* 0x000fe2000784c0ff */
[C---:B------:R-:W-:Y:S01]  /*d740*/  FFMA.FTZ R81, R176.reuse, R81, R69 ;  /* 0x00000051b0517223 */ /* 0x040fe20000010045 */
[----:B------:R-:W-:Y:S01]  /*d750*/  LOP3.LUT P4, RZ, R167, 0xff00, RZ, 0xc0, !PT ;  /* 0x0000ff00a7ff7812 */ /* 0x000fe2000788c0ff */
[----:B------:R-:W-:Y:S01]  /*d760*/  FFMA.FTZ R80, R176, R142, R68 ;  /* 0x0000008eb0507223 */ /* 0x000fe20000010044 */
[----:B------:R-:W-:Y:S01]  /*d770*/  F2FP.F16.F32.PACK_AB R91, R0, R91 ;  /* 0x0000005b005b723e */ /* 0x000fe200000000ff */
[----:B------:R-:W-:Y:S01]  /*d780*/  FMUL.FTZ R0, R83, UR6 ;  /* 0x0000000653007c20 */ /* 0x000fe20008410000 */
[----:B------:R-:W-:-:S02]  /*d790*/  FSEL R84, R84, RZ, P3 ;  /* 0x000000ff54547208 */ /* 0x000fc40001800000 */
[----:B------:R-:W-:Y:S02]  /*d7a0*/  FSEL R89, R85, RZ, P2 ;  /* 0x000000ff55597208 */ /* 0x000fe40001000000 */
[----:B------:R-:W-:Y:S02]  /*d7b0*/  FSEL R88, R88, RZ, P4 ;  /* 0x000000ff58587208 */ /* 0x000fe40002000000 */
[----:B------:R-:W-:Y:S02]  /*d7c0*/  LOP3.LUT P2, RZ, R166, 0xff000000, RZ, 0xc0, !PT ;  /* 0xff000000a6ff7812 */ /* 0x000fe4000784c0ff */
[----:B------:R-:W-:Y:S02]  /*d7d0*/  LOP3.LUT P3, RZ, R104, 0xff000000, RZ, 0xc0, !PT ;  /* 0xff00000068ff7812 */ /* 0x000fe4000786c0ff */
[----:B------:R-:W-:Y:S02]  /*d7e0*/  LOP3.LUT P4, RZ, R166, 0xff0000, RZ, 0xc0, !PT ;  /* 0x00ff0000a6ff7812 */ /* 0x000fe4000788c0ff */
[----:B------:R-:W-:-:S02]  /*d7f0*/  F2FP.F16.F32.PACK_AB R87, R84, R87 ;  /* 0x000000575457723e */ /* 0x000fc400000000ff */
[C---:B------:R-:W-:Y:S02]  /*d800*/  FSEL R84, R0.reuse, RZ, P2 ;  /* 0x000000ff00547208 */ /* 0x040fe40001000000 */
[----:B------:R-:W-:Y:S02]  /*d810*/  FSEL R85, R85, RZ, P4 ;  /* 0x000000ff55557208 */ /* 0x000fe40002000000 */
[----:B------:R-:W-:Y:S02]  /*d820*/  FSEL R0, R0, RZ, P3 ;  /* 0x000000ff00007208 */ /* 0x000fe40001800000 */
[----:B------:R-:W-:Y:S02]  /*d830*/  LOP3.LUT P5, RZ, R167, 0xff, RZ, 0xc0, !PT ;  /* 0x000000ffa7ff7812 */ /* 0x000fe400078ac0ff */
[----:B------:R-:W-:Y:S01]  /*d840*/  F2FP.F16.F32.PACK_AB R85, R84, R85 ;  /* 0x000000555455723e */ /* 0x000fe200000000ff */
        /* <DEDUP_REMOVED lines=9> */
[----:B------:R-:W-:-:S02]  /*d8e0*/  FSEL R88, R84, RZ, P6 ;  /* 0x000000ff54587208 */ /* 0x000fc40003000000 */
[----:B------:R-:W-:Y:S02]  /*d8f0*/  FSEL R92, R0, RZ, P2 ;  /* 0x000000ff005c7208 */ /* 0x000fe40001000000 */
[----:B------:R-:W-:Y:S02]  /*d900*/  FSEL R84, R84, RZ, P3 ;  /* 0x000000ff54547208 */ /* 0x000fe40001800000 */
[----:B------:R-:W-:Y:S02]  /*d910*/  FSEL R0, R0, RZ, P5 ;  /* 0x000000ff00007208 */ /* 0x000fe40002800000 */
[----:B------:R-:W-:Y:S02]  /*d920*/  F2FP.F16.F32.PACK_AB R84, R84, R92 ;  /* 0x0000005c5454723e */ /* 0x000fe400000000ff */
[----:B------:R-:W-:Y:S01]  /*d930*/  F2FP.F16.F32.PACK_AB R88, R88, R0 ;  /* 0x000000005858723e */ /* 0x000fe200000000ff */
[----:B------:R-:W-:Y:S06]  /*d940*/  BRA `(.L_x_4174) ;  /* 0x0000001800f07947 */ /* 0x000fec0003800000 */
.L_x_4173:
        /* <DEDUP_REMOVED lines=8> */
[----:B0-----:R-:W-:Y:S01]  /*d9d0*/  FFMA.FTZ R87, R176, R103, R74 ;  /* 0x00000067b0577223 */ /* 0x001fe2000001004a */
[----:B------:R-:W-:Y:S01]  /*d9e0*/  FADD.FTZ R101, R100, -R101 ;  /* 0x8000006564657221 */ /* 0x000fe20000010000 */
[C---:B------:R-:W-:Y:S01]  /*d9f0*/  FFMA.FTZ R84, R176.reuse, R99, R75 ;  /* 0x00000063b0547223 */ /* 0x040fe2000001004b */
[----:B------:R-:W-:Y:S01]  /*da00*/  LOP3.LUT P3, RZ, R105, 0xff0000, RZ, 0xc0, !PT ;  /* 0x00ff000069ff7812 */ /* 0x000fe2000786c0ff */
[----:B------:R-:W-:Y:S01]  /*da10*/  FMUL.FTZ R87, R87, UR6 ;  /* 0x0000000657577c20 */ /* 0x000fe20008410000 */
[----:B------:R-:W-:Y:S01]  /*da20*/  FFMA.FTZ R85, R176, R98, R73 ;  /* 0x00000062b0557223 */ /* 0x000fe20000010049 */
[----:B------:R-:W-:Y:S01]  /*da30*/  FADD.FTZ R216, R94, -R216 ;  /* 0x800000d85ed87221 */ /* 0x000fe20000010000 */
[----:B------:R-:W-:Y:S01]  /*da40*/  ISETP.GE.U32.AND P2, PT, R104, RZ, PT ;  /* 0x000000ff6800720c */ /* 0x000fe20003f46070 */
[--C-:B------:R-:W-:Y:S01]  /*da50*/  FFMA.FTZ R95, R95, R218, R219.reuse ;  /* 0x000000da5f5f7223 */ /* 0x100fe200000100db */
[----:B------:R-:W-:Y:S01]  /*da60*/  FMUL.FTZ R84, R84, UR6 ;  /* 0x0000000654547c20 */ /* 0x000fe20008410000 */
[C---:B------:R-:W-:Y:S01]  /*da70*/  FFMA.FTZ R86, R176.reuse, R101, R72 ;  /* 0x00000065b0567223 */ /* 0x040fe20000010048 */
[----:B------:R-:W-:Y:S01]  /*da80*/  FSEL R0, R87, RZ, P3 ;  /* 0x000000ff57007208 */ /* 0x000fe20001800000 */
[----:B------:R-:W-:Y:S01]  /*da90*/  FMUL.FTZ R85, R85, UR6 ;  /* 0x0000000655557c20 */ /* 0x000fe20008410000 */
[----:B------:R-:W-:Y:S01]  /*daa0*/  LOP3.LUT P6, RZ, R167, 0xff0000, RZ, 0xc0, !PT ;  /* 0x00ff0000a7ff7812 */ /* 0x000fe200078cc0ff */
[----:B------:R-:W-:Y:S01]  /*dab0*/  FFMA.FTZ R216, R176, R216, R70 ;  /* 0x000000d8b0d87223 */ /* 0x000fe20000010046 */
[----:B------:R-:W-:Y:S01]  /*dac0*/  ISETP.GE.U32.AND.EX P4, PT, R105, 0x1000000, PT, P2 ;  /* 0x010000006900780c */ /* 0x000fe20003f86120 */
[-C--:B------:R-:W-:Y:S01]  /*dad0*/  FFMA.FTZ R143, R143, R218.reuse, R219 ;  /* 0x000000da8f8f7223 */ /* 0x080fe200000100db */
[----:B------:R-:W-:Y:S01]  /*dae0*/  LOP3.LUT P3, RZ, R105, 0xff00, RZ, 0xc0, !PT ;  /* 0x0000ff0069ff7812 */ /* 0x000fe2000786c0ff */
        /* <DEDUP_REMOVED lines=9> */
[C---:B------:R-:W-:Y:S01]  /*db80*/  FFMA.FTZ R95, R176.reuse, R95, R71 ;  /* 0x0000005fb05f7223 */ /* 0x040fe20000010047 */
[----:B------:R-:W-:Y:S01]  /*db90*/  FSEL R88, R85, RZ, P3 ;  /* 0x000000ff55587208 */ /* 0x000fe20001800000 */
[----:B------:R-:W-:Y:S01]  /*dba0*/  FADD.FTZ R142, R139, -R142 ;  /* 0x8000008e8b8e7221 */ /* 0x000fe20000010000 */
[C---:B------:R-:W-:Y:S01]  /*dbb0*/  LOP3.LUT P4, RZ, R167.reuse, 0xff, RZ, 0xc0, !PT ;  /* 0x000000ffa7ff7812 */ /* 0x040fe2000788c0ff */
[----:B------:R-:W-:Y:S01]  /*dbc0*/  FFMA.FTZ R143, R176, R143, R69 ;  /* 0x0000008fb08f7223 */ /* 0x000fe20000010045 */
[----:B------:R-:W-:Y:S01]  /*dbd0*/  ISETP.GE.U32.AND.EX P2, PT, R167, 0x1000000, PT, P2 ;  /* 0x01000000a700780c */ /* 0x000fe20003f46120 */
[----:B------:R-:W-:Y:S01]  /*dbe0*/  FMUL.FTZ R95, R95, UR6 ;  /* 0x000000065f5f7c20 */ /* 0x000fe20008410000 */
[----:B------:R-:W-:Y:S01]  /*dbf0*/  LOP3.LUT P6, RZ, R104, 0xff0000, RZ, 0xc0, !PT ;  /* 0x00ff000068ff7812 */ /* 0x000fe200078cc0ff */
[----:B------:R-:W-:Y:S01]  /*dc00*/  FFMA.FTZ R176, R176, R142, R68 ;  /* 0x0000008eb0b07223 */ /* 0x000fe20000010044 */
        /* <DEDUP_REMOVED lines=31> */
.L_x_4172:
        /* <DEDUP_REMOVED lines=10> */
[----:B------:R-:W-:Y:S01]  /*dea0*/  LOP3.LUT P4, RZ, R167, 0xff0000, RZ, 0xc0, !PT ;  /* 0x00ff0000a7ff7812 */ /* 0x000fe2000788c0ff */
[C---:B------:R-:W-:Y:S01]  /*deb0*/  FMUL.FTZ R76, R176.reuse, R101 ;  /* 0x00000065b04c7220 */ /* 0x040fe20000410000 */
[----:B------:R-:W-:Y:S01]  /*dec0*/  FMUL.FTZ R77, R176, R98 ;  /* 0x00000062b04d7220 */ /* 0x000fe20000410000 */
[----:B0-----:R-:W-:Y:S01]  /*ded0*/  FMUL.FTZ R87, R78, UR6 ;  /* 0x000000064e577c20 */ /* 0x001fe20008410000 */
[----:B------:R-:W-:Y:S01]  /*dee0*/  FADD.FTZ R99, R217, -R99 ;  /* 0x80000063d9637221 */ /* 0x000fe20000010000 */
[-CC-:B------:R-:W-:Y:S01]  /*def0*/  FFMA.FTZ R82, R216, R218.reuse, R219.reuse ;  /* 0x000000dad8527223 */ /* 0x180fe200000100db */
[----:B------:R-:W-:Y:S01]  /*df00*/  FMUL.FTZ R86, R76, UR6 ;  /* 0x000000064c567c20 */ /* 0x000fe20008410000 */
[----:B------:R-:W-:Y:S01]  /*df10*/  FMUL.FTZ R88, R77, UR6 ;  /* 0x000000064d587c20 */ /* 0x000fe20008410000 */
[C---:B------:R-:W-:Y:S01]  /*df20*/  FSEL R91, R87.reuse, RZ, P5 ;  /* 0x000000ff575b7208 */ /* 0x040fe20002800000 */
[----:B------:R-:W-:Y:S01]  /*df30*/  FMUL.FTZ R79, R176, R99 ;  /* 0x00000063b04f7220 */ /* 0x000fe20000410000 */
[----:B------:R-:W-:Y:S01]  /*df40*/  FSEL R87, R87, RZ, P4 ;  /* 0x000000ff57577208 */ /* 0x000fe20002000000 */
[----:B------:R-:W-:Y:S01]  /*df50*/  FADD.FTZ R82, R94, -R82 ;  /* 0x800000525e527221 */ /* 0x000fe20000010000 */
[----:B------:R-:W-:Y:S01]  /*df60*/  LOP3.LUT P6, RZ, R105, 0xff, RZ, 0xc0, !PT ;  /* 0x000000ff69ff7812 */ /* 0x000fe200078cc0ff */
[----:B------:R-:W-:Y:S01]  /*df70*/  FFMA.FTZ R95, R95, R218, R219 ;  /* 0x000000da5f5f7223 */ /* 0x000fe200000100db */
[----:B------:R-:W-:Y:S01]  /*df80*/  LOP3.LUT P4, RZ, R105, 0xff00, RZ, 0xc0, !PT ;  /* 0x0000ff0069ff7812 */ /* 0x000fe2000788c0ff */
[----:B------:R-:W-:Y:S01]  /*df90*/  FMUL.FTZ R84, R79, UR6 ;  /* 0x000000064f547c20 */ /* 0x000fe20008410000 */
[----:B------:R-:W-:Y:S01]  /*dfa0*/  ISETP.GE.U32.AND P2, PT, R104, RZ, PT ;  /* 0x000000ff6800720c */ /* 0x000fe20003f46070 */
[----:B------:R-:W-:Y:S01]  /*dfb0*/  FMUL.FTZ R82, R176, R82 ;  /* 0x00000052b0527220 */ /* 0x000fe20000410000 */
[----:B------:R-:W-:Y:S01]  /*dfc0*/  FSEL R90, R86, RZ, P6 ;  /* 0x000000ff565a7208 */ /* 0x000fe20003000000 */
[----:B------:R-:W-:Y:S01]  /*dfd0*/  FADD.FTZ R95, R97, -R95 ;  /* 0x8000005f615f7221 */ /* 0x000fe20000010000 */
[----:B------:R-:W-:Y:S01]  /*dfe0*/  FSEL R85, R88, RZ, P4 ;  /* 0x000000ff58557208 */ /* 0x000fe20002000000 */
[-CC-:B------:R-:W-:Y:S01]  /*dff0*/  FFMA.FTZ R81, R143, R218.reuse, R219.reuse ;  /* 0x000000da8f517223 */ /* 0x180fe200000100db */
[----:B------:R-:W-:Y:S01]  /*e000*/  ISETP.GE.U32.AND.EX P2, PT, R105, 0x1000000, PT, P2 ;  /* 0x010000006900780c */ /* 0x000fe20003f46120 */
[----:B------:R-:W-:Y:S01]  /*e010*/  FMUL.FTZ R83, R176, R95 ;  /* 0x0000005fb0537220 */ /* 0x000fe20000410000 */
        /* <DEDUP_REMOVED lines=9> */
[C---:B------:R-:W-:Y:S01]  /*e0b0*/  FMUL.FTZ R81, R176.reuse, R81 ;  /* 0x00000051b0517220 */ /* 0x040fe20000410000 */
[----:B------:R-:W-:Y:S01]  /*e0c0*/  LOP3.LUT P4, RZ, R167, 0xff00, RZ, 0xc0, !PT ;  /* 0x0000ff00a7ff7812 */ /* 0x000fe2000788c0ff */
[----:B------:R-:W-:Y:S01]  /*e0d0*/  FMUL.FTZ R80, R176, R142 ;  /* 0x0000008eb0507220 */ /* 0x000fe20000410000 */
        /* <DEDUP_REMOVED lines=30> */
.L_x_4175:
        /* <DEDUP_REMOVED lines=8> */
[----:B0-----:R-:W-:Y:S01]  /*e340*/  FMUL.FTZ R87, R176, R103 ;  /* 0x00000067b0577220 */ /* 0x001fe20000410000 */
[----:B------:R-:W-:Y:S01]  /*e350*/  FADD.FTZ R101, R100, -R101 ;  /* 0x8000006564657221 */ /* 0x000fe20000010000 */
[C---:B------:R-:W-:Y:S01]  /*e360*/  FMUL.FTZ R84, R176.reuse, R99 ;  /* 0x00000063b0547220 */ /* 0x040fe20000410000 */
[----:B------:R-:W-:Y:S01]  /*e370*/  LOP3.LUT P3, RZ, R105, 0xff0000, RZ, 0xc0, !PT ;  /* 0x00ff000069ff7812 */ /* 0x000fe2000786c0ff */
[----:B------:R-:W-:Y:S01]  /*e380*/  FMUL.FTZ R87, R87, UR6 ;  /* 0x0000000657577c20 */ /* 0x000fe20008410000 */
[----:B------:R-:W-:Y:S01]  /*e390*/  FMUL.FTZ R85, R176, R98 ;  /* 0x00000062b0557220 */ /* 0x000fe20000410000 */
[----:B------:R-:W-:Y:S01]  /*e3a0*/  FADD.FTZ R216, R94, -R216 ;  /* 0x800000d85ed87221 */ /* 0x000fe20000010000 */
[----:B------:R-:W-:Y:S01]  /*e3b0*/  ISETP.GE.U32.AND P2, PT, R104, RZ, PT ;  /* 0x000000ff6800720c */ /* 0x000fe20003f46070 */
[--C-:B------:R-:W-:Y:S01]  /*e3c0*/  FFMA.FTZ R95, R95, R218, R219.reuse ;  /* 0x000000da5f5f7223 */ /* 0x100fe200000100db */
[----:B------:R-:W-:Y:S01]  /*e3d0*/  FMUL.FTZ R84, R84, UR6 ;  /* 0x0000000654547c20 */ /* 0x000fe20008410000 */
[C---:B------:R-:W-:Y:S01]  /*e3e0*/  FMUL.FTZ R86, R176.reuse, R101 ;  /* 0x00000065b0567220 */ /* 0x040fe20000410000 */
[----:B------:R-:W-:Y:S01]  /*e3f0*/  FSEL R0, R87, RZ, P3 ;  /* 0x000000ff57007208 */ /* 0x000fe20001800000 */
[----:B------:R-:W-:Y:S01]  /*e400*/  FMUL.FTZ R85, R85, UR6 ;  /* 0x0000000655557c20 */ /* 0x000fe20008410000 */
[----:B------:R-:W-:Y:S01]  /*e410*/  LOP3.LUT P6, RZ, R167, 0xff0000, RZ, 0xc0, !PT ;  /* 0x00ff0000a7ff7812 */ /* 0x000fe200078cc0ff */
[----:B------:R-:W-:Y:S01]  /*e420*/  FMUL.FTZ R216, R176, R216 ;  /* 0x000000d8b0d87220 */ /* 0x000fe20000410000 */
        /* <DEDUP_REMOVED lines=52> */
.L_x_4171:
        /* <DEDUP_REMOVED lines=25> */
[C---:B------:R-:W-:Y:S01]  /*e900*/  LOP3.LUT P4, RZ, R105.reuse, 0xff0000, RZ, 0xc0, !PT ;  /* 0x00ff000069ff7812 */ /* 0x040fe2000788c0ff */
        /* <DEDUP_REMOVED lines=13> */
[----:B------:R-:W-:Y:S01]  /*e9e0*/  F2FP.F16.F32.PACK_AB R91, R91, R0 ;  /* 0x000000005b5b723e */ /* 0x000fe200000000ff */
[----:B------:R-:W-:Y:S01]  /*e9f0*/  FMUL.FTZ R89, R82, UR6 ;  /* 0x0000000652597c20 */ /* 0x000fe20008410000 */
        /* <DEDUP_REMOVED lines=15> */
.L_x_4177:
        /* <DEDUP_REMOVED lines=54> */
.L_x_4176:
        /* <DEDUP_REMOVED lines=55> */
.L_x_4178:
        /* <DEDUP_REMOVED lines=53> */
.L_x_4174:
        /* <DEDUP_REMOVED lines=14> */
.L_x_4137:
        /* <DEDUP_REMOVED lines=156> */
.L_x_4136:
[----:B------:R-:W-:Y:S05]  /*ffb0*/  BSYNC B0 ;  /* 0x0000000000007941 */ /* 0x000fea0003800000 */
.L_x_4135:
        /* <DEDUP_REMOVED lines=70> */
[----:B------:R-:W2:Y:S01]  /*10420*/  LDS R89, [R3+0x3800] ;  /* 0x0038000003597984 */ /* 0x000ea20000000800 */
[----:B------:R-:W-:-:S03]  /*10430*/  FADD.FTZ R25, RZ, R25 ;  /* 0x00000019ff197221 */ /* 0x000fc60000010000 */
[----:B------:R-:W3:Y:S01]  /*10440*/  LDS R88, [R3+0x3a00] ;  /* 0x003a000003587984 */ /* 0x000ee20000000800 */
[----:B------:R-:W-:-:S03]  /*10450*/  FADD.FTZ R25, R25, R70 ;  /* 0x0000004619197221 */ /* 0x000fc60000010000 */
[----:B------:R-:W4:Y:S01]  /*10460*/  LDS R91, [R3+0x3c00] ;  /* 0x003c0000035b7984 */ /* 0x000f220000000800 */
[----:B------:R-:W-:-:S03]  /*10470*/  FADD.FTZ R12, R12, R81 ;  /* 0x000000510c0c7221 */ /* 0x000fc60000010000 */
[----:B------:R-:W4:Y:S01]  /*10480*/  LDS R90, [R3+0x3e00] ;  /* 0x003e0000035a7984 */ /* 0x000f220000000800 */
[----:B------:R-:W-:-:S03]  /*10490*/  FADD.FTZ R13, R13, R80 ;  /* 0x000000500d0d7221 */ /* 0x000fc60000010000 */
[----:B------:R-:W-:Y:S01]  /*104a0*/  LDS R140, [R3+0x4000] ;  /* 0x00400000038c7984 */ /* 0x000fe20000000800 */
[----:B0-----:R-:W-:-:S03]  /*104b0*/  FADD.FTZ R83, R4, R83 ;  /* 0x0000005304537221 */ /* 0x001fc60000010000 */
[----:B------:R-:W-:Y:S01]  /*104c0*/  LDS R141, [R3+0x4200] ;  /* 0x00420000038d7984 */ /* 0x000fe20000000800 */
[----:B-1----:R-:W-:-:S03]  /*104d0*/  FADD.FTZ R82, R5, R82 ;  /* 0x0000005205527221 */ /* 0x002fc60000010000 */
[----:B------:R-:W-:Y:S04]  /*104e0*/  LDS R143, [R3+0x4400] ;  /* 0x00440000038f7984 */ /* 0x000fe80000000800 */
[----:B------:R-:W-:Y:S04]  /*104f0*/  LDS R142, [R3+0x4600] ;  /* 0x00460000038e7984 */ /* 0x000fe80000000800 */
[----:B------:R-:W-:Y:S04]  /*10500*/  LDS R149, [R3+0x4800] ;  /* 0x0048000003957984 */ /* 0x000fe80000000800 */
[----:B------:R-:W-:Y:S04]  /*10510*/  LDS R148, [R3+0x4a00] ;  /* 0x004a000003947984 */ /* 0x000fe80000000800 */
[----:B------:R-:W0:Y:S01]  /*10520*/  LDS R151, [R3+0x4c00] ;  /* 0x004c000003977984 */ /* 0x000e220000000800 */
[----:B--2---:R-:W-:-:S03]  /*10530*/  FADD.FTZ R24, R24, R89 ;  /* 0x0000005918187221 */ /* 0x004fc60000010000 */
[----:B------:R-:W1:Y:S01]  /*10540*/  LDS R150, [R3+0x4e00] ;  /* 0x004e000003967984 */ /* 0x000e620000000800 */
[----:B---3--:R-:W-:Y:S01]  /*10550*/  FADD.FTZ R25, R25, R88 ;  /* 0x0000005819197221 */ /* 0x008fe20000010000 */
[----:B------:R-:W-:Y:S01]  /*10560*/  BAR.SYNC.DEFER_BLOCKING 0x0 ;  /* 0x0000000000007b1d */ /* 0x000fe20000010000 */
[----:B----4-:R-:W-:Y:S01]  /*10570*/  FADD.FTZ R4, R12, R91 ;  /* 0x0000005b0c047221 */ /* 0x010fe20000010000 */
[----:B------:R-:W-:-:S04]  /*10580*/  FADD.FTZ R5, R13, R90 ;  /* 0x0000005a0d057221 */ /* 0x000fc80000010000 */
[----:B------:R-:W-:Y:S04]  /*10590*/  STS.128 [R2], R176 ;  /* 0x000000b002007388 */ /* 0x000fe80000000c00 */
[----:B------:R-:W-:Y:S04]  /*105a0*/  STS.128 [R2+0x10], R16 ;  /* 0x0000101002007388 */ /* 0x000fe80000000c00 */
[----:B------:R2:W-:Y:S01]  /*105b0*/  STS.128 [R2+0x400], R8 ;  /* 0x0004000802007388 */ /* 0x0005e20000000c00 */
[----:B0-----:R-:W-:-:S03]  /*105c0*/  FADD.FTZ R12, R24, R151 ;  /* 0x00000097180c7221 */ /* 0x001fc60000010000 */
[----:B------:R-:W-:Y:S01]  /*105d0*/  STS.128 [R2+0x410], R64 ;  /* 0x0004104002007388 */ /* 0x000fe20000000c00 */
[----:B-1----:R-:W-:-:S03]  /*105e0*/  FADD.FTZ R13, R25, R150 ;  /* 0x00000096190d7221 */ /* 0x002fc60000010000 */
[----:B------:R-:W-:Y:S04]  /*105f0*/  STS.128 [R2+0x800], R136 ;  /* 0x0008008802007388 */ /* 0x000fe80000000c00 */
[----:B------:R-:W-:Y:S04]  /*10600*/  STS.128 [R2+0x810], R132 ;  /* 0x0008108402007388 */ /* 0x000fe80000000c00 */
        /* <DEDUP_REMOVED lines=94> */
[----:B------:R-:W-:Y:S04]  /*10bf0*/  STS.128 [R2+0x10], R52 ;  /* 0x0000103402007388 */ /* 0x000fe80000000c00 */
[----:B------:R-:W-:Y:S01]  /*10c00*/  STS.128 [R2+0x400], R60 ;  /* 0x0004003c02007388 */ /* 0x000fe20000000c00 */
[----:B--2---:R-:W-:-:S03]  /*10c10*/  FADD.FTZ R89, R18, R89 ;  /* 0x0000005912597221 */ /* 0x004fc60000010000 */
        /* <DEDUP_REMOVED lines=9> */
[----:B---3--:R-:W-:-:S04]  /*10cb0*/  FADD.FTZ R35, R19, R88 ;  /* 0x0000005813237221 */ /* 0x008fc80000010000 */
        /* <DEDUP_REMOVED lines=80> */
[----:B------:R-:W-:Y:S01]  /*111c0*/  STS.128 [R2+0x400], R56 ;  /* 0x0004003802007388 */ /* 0x000fe20000000c00 */
[----:B----4-:R-:W-:-:S03]  /*111d0*/  FADD.FTZ R109, R16, R109 ;  /* 0x0000006d106d7221 */ /* 0x010fc60000010000 */
        /* <DEDUP_REMOVED lines=10> */
[----:B------:R-:W-:Y:S01]  /*11280*/  FADD.FTZ R31, R17, R52 ;  /* 0x00000034111f7221 */ /* 0x000fe20000010000 */
        /* <DEDUP_REMOVED lines=22> */
[----:B----4-:R-:W-:-:S03]  /*113f0*/  FADD.FTZ R37, RZ, R37 ;  /* 0x00000025ff257221 */ /* 0x010fc60000010000 */
[----:B------:R-:W3:Y:S01]  /*11400*/  LDS R22, [R3+0x800] ;  /* 0x0008000003167984 */ /* 0x000ee20000000800 */
[----:B0-----:R-:W-:Y:S01]  /*11410*/  FADD.FTZ R47, R18, R21 ;  /* 0x00000015122f7221 */ /* 0x001fe20000010000 */
[----:B------:R-:W-:Y:S02]  /*11420*/  SHF.L.U64.HI R21, R0, 0x2, R15 ;  /* 0x0000000200157819 */ /* 0x000fe4000001020f */
[----:B------:R-:W-:Y:S01]  /*11430*/  LDS R55, [R3+0x4200] ;  /* 0x0042000003377984 */ /* 0x000fe20000000800 */
[C---:B------:R-:W-:Y:S01]  /*11440*/  IADD3 R18, P2, PT, R20.reuse, UR22, RZ ;  /* 0x0000001614127c10 */ /* 0x040fe2000ff5e0ff */
[----:B------:R-:W-:Y:S01]  /*11450*/  FADD.FTZ R37, R37, R38 ;  /* 0x0000002625257221 */ /* 0x000fe20000010000 */
[----:B------:R-:W-:Y:S01]  /*11460*/  IADD3.X R15, PT, PT, R21, UR19, RZ, P0, !PT ;  /* 0x00000013150f7c10 */ /* 0x000fe200087fe4ff */
[----:B------:R-:W0:Y:S01]  /*11470*/  LDS R0, [R3+0x600] ;  /* 0x0006000003007984 */ /* 0x000e220000000800 */
        /* <DEDUP_REMOVED lines=11> */
[----:B------:R-:W-:Y:S01]  /*11530*/  STG.E desc[UR10][R14.64], R25 ;  /* 0x000000190e007986 */ /* 0x000fe2000c10190a */
[----:B-1----:R-:W-:-:S03]  /*11540*/  FADD.FTZ R51, R28, R49 ;  /* 0x000000311c337221 */ /* 0x002fc60000010000 */
[----:B------:R-:W1:Y:S01]  /*11550*/  LDS R45, [R3+0x3000] ;  /* 0x00300000032d7984 */ /* 0x000e620000000800 */
[----:B--2---:R-:W-:-:S03]  /*11560*/  FADD.FTZ R53, R43, R30 ;  /* 0x0000001e2b357221 */ /* 0x004fc60000010000 */
[----:B------:R-:W2:Y:S04]  /*11570*/  LDS R25, [R3+0x1e00] ;  /* 0x001e000003197984 */ /* 0x000ea80000000800 */
[----:B------:R-:W2:Y:S01]  /*11580*/  LDS R2, [R3+0xc00] ;  /* 0x000c000003027984 */ /* 0x000ea20000000800 */
[----:B---3--:R-:W-:-:S03]  /*11590*/  FADD.FTZ R22, RZ, R22 ;  /* 0x00000016ff167221 */ /* 0x008fc60000010000 */
[----:B------:R-:W-:Y:S04]  /*115a0*/  STG.E desc[UR10][R16.64], R4 ;  /* 0x0000000410007986 */ /* 0x000fe8000c10190a */
[----:B------:R-:W-:Y:S01]  /*115b0*/  STG.E desc[UR10][R18.64], R47 ;  /* 0x0000002f12007986 */ /* 0x000fe2000c10190a */
[----:B0-----:R-:W-:-:S03]  /*115c0*/  FADD.FTZ R0, RZ, R0 ;  /* 0x00000000ff007221 */ /* 0x001fc60000010000 */
[----:B------:R-:W0:Y:S01]  /*115d0*/  LDS R57, [R3+0x4400] ;  /* 0x0044000003397984 */ /* 0x000e220000000800 */
[----:B----4-:R-:W-:-:S03]  /*115e0*/  FADD.FTZ R37, R0, R37 ;  /* 0x0000002500257221 */ /* 0x010fc60000010000 */
[----:B------:R-:W3:Y:S01]  /*115f0*/  LDS R47, [R3+0x3200] ;  /* 0x00320000032f7984 */ /* 0x000ee20000000800 */
[----:B------:R-:W-:-:S03]  /*11600*/  FADD.FTZ R26, R37, R26 ;  /* 0x0000001a251a7221 */ /* 0x000fc60000010000 */
[----:B------:R-:W4:Y:S01]  /*11610*/  LDS R39, [R3+0x2000] ;  /* 0x0020000003277984 */ /* 0x000f220000000800 */
[----:B------:R-:W-:Y:S01]  /*11620*/  FADD.FTZ R22, R22, R41 ;  /* 0x0000002916167221 */ /* 0x000fe20000010000 */
[----:B------:R-:W-:Y:S02]  /*11630*/  FADD.FTZ R55, R26, R55 ;  /* 0x000000371a377221 */ /* 0x000fe40000010000 */
[----:B------:R-:W4:Y:S01]  /*11640*/  LDS R4, [R3+0xe00] ;  /* 0x000e000003047984 */ /* 0x000f220000000800 */
[----:B------:R-:W-:-:S03]  /*11650*/  FADD.FTZ R24, RZ, R24 ;  /* 0x00000018ff187221 */ /* 0x000fc60000010000 */
[----:B------:R-:W-:Y:S01]  /*11660*/  STG.E desc[UR10][R20.64], R65 ;  /* 0x0000004114007986 */ /* 0x000fe2000c10190a */
[----:B-1----:R-:W-:-:S03]  /*11670*/  FADD.FTZ R22, R22, R45 ;  /* 0x0000002d16167221 */ /* 0x002fc60000010000 */
[----:B------:R-:W-:Y:S01]  /*11680*/  STG.E desc[UR10][R14.64+0x200], R81 ;  /* 0x000200510e007986 */ /* 0x000fe2000c10190a */
[----:B--2---:R-:W-:-:S03]  /*11690*/  FADD.FTZ R24, R24, R25 ;  /* 0x0000001918187221 */ /* 0x004fc60000010000 */
[----:B------:R-:W-:Y:S01]  /*116a0*/  STG.E desc[UR10][R16.64+0x200], R5 ;  /* 0x0002000510007986 */ /* 0x000fe2000c10190a */
[----:B------:R-:W-:-:S03]  /*116b0*/  FADD.FTZ R2, RZ, R2 ;  /* 0x00000002ff027221 */ /* 0x000fc60000010000 */
[----:B------:R-:W1:Y:S04]  /*116c0*/  LDS R59, [R3+0x4600] ;  /* 0x00460000033b7984 */ /* 0x000e680000000800 */
[----:B------:R-:W2:Y:S04]  /*116d0*/  LDS R49, [R3+0x3400] ;  /* 0x0034000003317984 */ /* 0x000ea80000000800 */
[----:B------:R-:W2:Y:S04]  /*116e0*/  LDS R43, [R3+0x2200] ;  /* 0x00220000032b7984 */ /* 0x000ea80000000800 */
[----:B------:R-:W2:Y:S01]  /*116f0*/  LDS R0, [R3+0x1000] ;  /* 0x0010000003007984 */ /* 0x000ea20000000800 */
[----:B0-----:R-:W-:-:S03]  /*11700*/  FADD.FTZ R57, R22, R57 ;  /* 0x0000003916397221 */ /* 0x001fc60000010000 */
[----:B------:R-:W-:Y:S01]  /*11710*/  STG.E desc[UR10][R18.64+0x200], R51 ;  /* 0x0002003312007986 */ /* 0x000fe2000c10190a */
[----:B---3--:R-:W-:-:S03]  /*11720*/  FADD.FTZ R24, R24, R47 ;  /* 0x0000002f18187221 */ /* 0x008fc60000010000 */
[----:B------:R-:W-:Y:S01]  /*11730*/  STG.E desc[UR10][R20.64+0x200], R67 ;  /* 0x0002004314007986 */ /* 0x000fe2000c10190a */
[----:B----4-:R-:W-:-:S03]  /*11740*/  FADD.FTZ R2, R2, R39 ;  /* 0x0000002702027221 */ /* 0x010fc60000010000 */
[----:B------:R-:W-:Y:S01]  /*11750*/  STG.E desc[UR10][R14.64+0x400], R23 ;  /* 0x000400170e007986 */ /* 0x000fe2000c10190a */
[----:B------:R-:W-:-:S03]  /*11760*/  FADD.FTZ R4, RZ, R4 ;  /* 0x00000004ff047221 */ /* 0x000fc60000010000 */
[----:B------:R-:W0:Y:S04]  /*11770*/  LDS R61, [R3+0x4800] ;  /* 0x00480000033d7984 */ /* 0x000e280000000800 */
[----:B------:R-:W3:Y:S04]  /*11780*/  LDS R51, [R3+0x3600] ;  /* 0x0036000003337984 */ /* 0x000ee80000000800 */
        /* <DEDUP_REMOVED lines=54> */
.L_x_4138:
        /* <DEDUP_REMOVED lines=8> */
.L_x_4181:
[----:B------:R-:W-:Y:S05]  /*11b70*/  BSYNC B2 ;  /* 0x0000000000027941 */ /* 0x000fea0003800000 */
.L_x_4180:
        /* <DEDUP_REMOVED lines=8> */
.L_x_4182:
[----:B------:R-:W-:Y:S01]  /*11c00*/  HFMA2 R91, -RZ, RZ, 0, 1.1920928955078125e-07 ;  /* 0x00000002ff5b7431 */ /* 0x000fe200000001ff */
[----:B------:R-:W-:Y:S01]  /*11c10*/  MOV R90, R88 ;  /* 0x00000058005a7202 */ /* 0x000fe20000000f00 */
[----:B------:R-:W-:-:S07]  /*11c20*/  FADD.FTZ R89, R89, R219 ;  /* 0x000000db59597221 */ /* 0x000fce0000010000 */
[----:B------:R-:W-:Y:S05]  /*11c30*/  WARPSYNC.COLLECTIVE R93, `(.L_x_4183) ;  /* 0x000000005d087348 */ /* 0x000fea0003c00000 */
[----:B------:R0:W1:Y:S02]  /*11c40*/  SHFL.BFLY P4, R219, R90, R91, R92 ;  /* 0x0c00005b5adb7389 */ /* 0x000064000008005c */
[----:B01----:R-:W-:Y:S05]  /*11c50*/  ENDCOLLECTIVE ;  /* 0x000000000000791b */ /* 0x003fea0003800000 */
.L_x_4183:
[----:B------:R-:W-:Y:S01]  /*11c60*/  MOV R90, R89 ;  /* 0x00000059005a7202 */ /* 0x000fe20000000f00 */
[----:B------:R-:W-:-:S07]  /*11c70*/  FADD.FTZ R88, R88, R219 ;  /* 0x000000db58587221 */ /* 0x000fce0000010000 */
[----:B------:R-:W-:Y:S05]  /*11c80*/  WARPSYNC.COLLECTIVE R93, `(.L_x_4184) ;  /* 0x000000005d087348 */ /* 0x000fea0003c00000 */
[----:B------:R0:W1:Y:S02]  /*11c90*/  SHFL.BFLY P4, R219, R90, R91, R92 ;  /* 0x0c00005b5adb7389 */ /* 0x000064000008005c */
[----:B01----:R-:W-:Y:S05]  /*11ca0*/  ENDCOLLECTIVE ;  /* 0x000000000000791b */ /* 0x003fea0003800000 */
.L_x_4184:
[----:B------:R-:W-:Y:S01]  /*11cb0*/  HFMA2 R91, -RZ, RZ, 0, 2.384185791015625e-07 ;  /* 0x00000004ff5b7431 */ /* 0x000fe200000001ff */
[----:B------:R-:W-:Y:S01]  /*11cc0*/  MOV R90, R88 ;  /* 0x00000058005a7202 */ /* 0x000fe20000000f00 */
[----:B------:R-:W-:-:S07]  /*11cd0*/  FADD.FTZ R89, R89, R219 ;  /* 0x000000db59597221 */ /* 0x000fce0000010000 */
[----:B------:R-:W-:Y:S05]  /*11ce0*/  WARPSYNC.COLLECTIVE R93, `(.L_x_4185) ;  /* 0x000000005d087348 */ /* 0x000fea0003c00000 */
[----:B------:R0:W1:Y:S02]  /*11cf0*/  SHFL.BFLY P4, R219, R90, R91, R92 ;  /* 0x0c00005b5adb7389 */ /* 0x000064000008005c */
[----:B01----:R-:W-:Y:S05]  /*11d00*/  ENDCOLLECTIVE ;  /* 0x000000000000791b */ /* 0x003fea0003800000 */
.L_x_4185:
[----:B------:R-:W-:Y:S01]  /*11d10*/  MOV R90, R89 ;  /* 0x00000059005a7202 */ /* 0x000fe20000000f00 */
[----:B------:R-:W-:-:S07]  /*11d20*/  FADD.FTZ R88, R88, R219 ;  /* 0x000000db58587221 */ /* 0x000fce0000010000 */
[----:B------:R-:W-:Y:S05]  /*11d30*/  WARPSYNC.COLLECTIVE R93, `(.L_x_4186) ;  /* 0x000000005d087348 */ /* 0x000fea0003c00000 */
[----:B------:R0:W1:Y:S02]  /*11d40*/  SHFL.BFLY P4, R219, R90, R91, R92 ;  /* 0x0c00005b5adb7389 */ /* 0x000064000008005c */
[----:B01----:R-:W-:Y:S05]  /*11d50*/  ENDCOLLECTIVE ;  /* 0x000000000000791b */ /* 0x003fea0003800000 */
.L_x_4186:
[----:B------:R-:W-:Y:S01]  /*11d60*/  HFMA2 R91, -RZ, RZ, 0, 4.76837158203125e-07 ;  /* 0x00000008ff5b7431 */ /* 0x000fe200000001ff */
[----:B------:R-:W-:Y:S01]  /*11d70*/  MOV R90, R88 ;  /* 0x00000058005a7202 */ /* 0x000fe20000000f00 */
[----:B------:R-:W-:-:S07]  /*11d80*/  FADD.FTZ R89, R89, R219 ;  /* 0x000000db59597221 */ /* 0x000fce0000010000 */
[----:B------:R-:W-:Y:S05]  /*11d90*/  WARPSYNC.COLLECTIVE R93, `(.L_x_4187) ;  /* 0x000000005d087348 */ /* 0x000fea0003c00000 */
[----:B------:R0:W1:Y:S02]  /*11da0*/  SHFL.BFLY P4, R219, R90, R91, R92 ;  /* 0x0c00005b5adb7389 */ /* 0x000064000008005c */
[----:B01----:R-:W-:Y:S05]  /*11db0*/  ENDCOLLECTIVE ;  /* 0x000000000000791b */ /* 0x003fea0003800000 */
.L_x_4187:
[----:B------:R-:W-:Y:S01]  /*11dc0*/  MOV R90, R89 ;  /* 0x00000059005a7202 */ /* 0x000fe20000000f00 */
[----:B------:R-:W-:-:S07]  /*11dd0*/  FADD.FTZ R88, R88, R219 ;  /* 0x000000db58587221 */ /* 0x000fce0000010000 */
[----:B------:R-:W-:Y:S05]  /*11de0*/  WARPSYNC.COLLECTIVE R93, `(.L_x_4188) ;  /* 0x000000005d087348 */ /* 0x000fea0003c00000 */
[----:B------:R0:W1:Y:S02]  /*11df0*/  SHFL.BFLY P4, R219, R90, R91, R92 ;  /* 0x0c00005b5adb7389 */ /* 0x000064000008005c */
[----:B01----:R-:W-:Y:S05]  /*11e00*/  ENDCOLLECTIVE ;  /* 0x000000000000791b */ /* 0x003fea0003800000 */
.L_x_4188:
[----:B------:R-:W-:Y:S01]  /*11e10*/  HFMA2 R91, -RZ, RZ, 0, 9.5367431640625e-07 ;  /* 0x00000010ff5b7431 */ /* 0x000fe200000001ff */
[----:B------:R-:W-:Y:S01]  /*11e20*/  MOV R90, R88 ;  /* 0x00000058005a7202 */ /* 0x000fe20000000f00 */
[----:B------:R-:W-:-:S07]  /*11e30*/  FADD.FTZ R89, R89, R219 ;  /* 0x000000db59597221 */ /* 0x000fce0000010000 */
[----:B------:R-:W-:Y:S05]  /*11e40*/  WARPSYNC.COLLECTIVE R93, `(.L_x_4189) ;  /* 0x000000005d087348 */ /* 0x000fea0003c00000 */
[----:B------:R0:W1:Y:S02]  /*11e50*/  SHFL.BFLY P4, R219, R90, R91, R92 ;  /* 0x0c00005b5adb7389 */ /* 0x000064000008005c */
[----:B01----:R-:W-:Y:S05]  /*11e60*/  ENDCOLLECTIVE ;  /* 0x000000000000791b */ /* 0x003fea0003800000 */
.L_x_4189:
[----:B------:R-:W-:Y:S02]  /*11e70*/  MOV R90, R89 ;  /* 0x00000059005a7202 */ /* 0x000fe40000000f00 */
[----:B------:R-:W-:-:S07]  /*11e80*/  MOV R218, R219 ;  /* 0x000000db00da7202 */ /* 0x000fce0000000f00 */
[----:B------:R-:W-:Y:S05]  /*11e90*/  WARPSYNC.COLLECTIVE R93, `(.L_x_4190) ;  /* 0x000000005d087348 */ /* 0x000fea0003c00000 */
[----:B------:R0:W1:Y:S02]  /*11ea0*/  SHFL.BFLY P4, R219, R90, R91, R92 ;  /* 0x0c00005b5adb7389 */ /* 0x000064000008005c */
[----:B01----:R-:W-:Y:S05]  /*11eb0*/  ENDCOLLECTIVE ;  /* 0x000000000000791b */ /* 0x003fea0003800000 */
.L_x_4190:
[----:B------:R-:W-:Y:S01]  /*11ec0*/  MOV R90, R219 ;  /* 0x000000db005a7202 */ /* 0x000fe20000000f00 */
[----:B------:R-:W-:Y:S06]  /*11ed0*/  BRA `(.L_x_4191) ;  /* 0xffffff2c00c47947 */ /* 0x000fec000383ffff */
.L_x_4192:
        /* <DEDUP_REMOVED lines=10> */
.L_x_7143:


//--------------------- .text._ZN10layer_norm22ln_bwd_finalize_kernelINS_22Kernel_traits_finalizeILj1280E6__halfS2_fS2_fjLb0ELj1024ELj4ENS_18Kernel_traits_baseILj1280ES2_S2_fS2_fjLj1024EEEEELb0ELb0EEEvNS_9BwdParamsE --------------------------
	.section	.text._ZN10layer_norm22ln_bwd_finalize_kernelINS_22Kernel_traits_finalizeILj1280E6__halfS2_fS2_fjLb0ELj1024ELj4ENS_18Kernel_traits_baseILj1280ES2_S2_fS2_fjLj1024EEEEELb0ELb0EEEvNS_9BwdParamsE,"ax",@progbits
	.align	128
        .global         _ZN10layer_norm22ln_bwd_finalize_kernelINS_22Kernel_traits_finalizeILj1280E6__halfS2_fS2_fjLb0ELj1024ELj4ENS_18Kernel_traits_baseILj1280ES2_S2_fS2_fjLj1024EEEEELb0ELb0EEEvNS_9BwdParamsE
        .type           _ZN10layer_norm22ln_bwd_finalize_kernelINS_22Kernel_traits_finalizeILj1280E6__halfS2_fS2_fjLb0ELj1024ELj4ENS_18Kernel_traits_baseILj1280ES2_S2_fS2_fjLj1024EEEEELb0ELb0EEEvNS_9BwdParamsE,@function
        .size           _ZN10layer_norm22ln_bwd_finalize_kernelINS_22Kernel_traits_finalizeILj1280E6__halfS2_fS2_fjLb0ELj1024ELj4ENS_18Kernel_traits_baseILj1280ES2_S2_fS2_fjLj1024EEEEELb0ELb0EEEvNS_9BwdParamsE,(.L_x_7144 - _ZN10layer_norm22ln_bwd_finalize_kernelINS_22Kernel_traits_finalizeILj1280E6__halfS2_fS2_fjLb0ELj1024ELj4ENS_18Kernel_traits_baseILj1280ES2_S2_fS2_fjLj1024EEEEELb0ELb0EEEvNS_9BwdParamsE)
        .other          _ZN10layer_norm22ln_bwd_finalize_kernelINS_22Kernel_traits_finalizeILj1280E6__halfS2_fS2_fjLb0ELj1024ELj4ENS_18Kernel_traits_baseILj1280ES2_S2_fS2_fjLj1024EEEEELb0ELb0EEEvNS_9BwdParamsE,@"STO_CUDA_ENTRY STV_DEFAULT"
_ZN10layer_norm22ln_bwd_finalize_kernelINS_22Kernel_traits_finalizeILj1280E6__halfS2_fS2_fjLb0ELj1024ELj4ENS_18Kernel_traits_baseILj1280ES2_S2_fS2_fjLj1024EEEEELb0ELb0EEEvNS_9BwdParamsE:
.text._ZN10layer_norm22ln_bwd_finalize_kernelINS_22Kernel_traits_finalizeILj1280E6__halfS2_fS2_fjLb0ELj1024ELj4ENS_18Kernel_traits_baseILj1280ES2_S2_fS2_fjLj1024EEEEELb0ELb0EEEvNS_9BwdParamsE:
        /* <DEDUP_REMOVED lines=78> */
.L_x_4197:
        /* <DEDUP_REMOVED lines=118> */
.L_x_4196:
[----:B------:R-:W-:Y:S05]  /*0c40*/  BSYNC.RECONVERGENT B1 ;  /* 0x0000000000017941 */ /* 0x000fea0003800200 */
.L_x_4195:
        /* <DEDUP_REMOVED lines=68> */
.L_x_4199:
[----:B------:R-:W-:Y:S05]  /*1090*/  BSYNC.RECONVERGENT B1 ;  /* 0x0000000000017941 */ /* 0x000fea0003800200 */
.L_x_4198:
        /* <DEDUP_REMOVED lines=37> */
.L_x_4201:
[----:B------:R-:W-:Y:S05]  /*12f0*/  BSYNC.RECONVERGENT B1 ;  /* 0x0000000000017941 */ /* 0x000fea0003800200 */
.L_x_4200:
[----:B------:R-:W-:Y:S05]  /*1300*/  @!P1 BRA `(.L_x_4194) ;  /* 0x00000000003c9947 */ /* 0x000fea0003800000 */
[----:B------:R-:W0:Y:S01]  /*1310*/  LDC.64 R8, c[0x0][0x440] ;  /* 0x00011000ff087b82 */ /* 0x000e220000000a00 */
[----:B------:R-:W-:Y:S01]  /*1320*/  IMAD R2, R2, R54, R7 ;  /* 0x0000003602027224 */ /* 0x000fe200078e0207 */
[----:B------:R-:W-:-:S04]  /*1330*/  IADD3 R0, PT, PT, -R0, RZ, RZ ;  /* 0x000000ff00007210 */ /* 0x000fc80007ffe1ff */
[----:B------:R-:W-:Y:S02]  /*1340*/  IADD3 R13, PT, PT, R57, R2, RZ ;  /* 0x00000002390d7210 */ /* 0x000fe40007ffe0ff */
[----:B------:R-:W1:Y:S05]  /*1350*/  LDC.64 R10, c[0x0][0x448] ;  /* 0x00011200ff0a7b82 */ /* 0x000e6a0000000a00 */
.L_x_4202:
        /* <DEDUP_REMOVED lines=10> */
.L_x_4194:
[----:B------:R-:W-:Y:S05]  /*1400*/  BSYNC.RECONVERGENT B0 ;  /* 0x0000000000007941 */ /* 0x000fea0003800200 */
.L_x_4193:
        /* <DEDUP_REMOVED lines=62> */
.L_x_4203:
        /* <DEDUP_REMOVED lines=9> */
.L_x_7144:


//--------------------- .text._ZN10layer_norm40ln_parallel_residual_bwd_finalize_kernelINS_22Kernel_traits_finalizeILj1280E6__halfS2_fS2_fjLb0ELj1024ELj4ENS_18Kernel_traits_baseILj1280ES2_S2_fS2_fjLj1024EEEEELb0EEEvNS_9BwdParamsE --------------------------
	.section	.text._ZN10layer_norm40ln_parallel_residual_bwd_finalize_kernelINS_22Kernel_traits_finalizeILj1280E6__halfS2_fS2_fjLb0ELj1024ELj4ENS_18Kernel_traits_baseILj1280ES2_S2_fS2_fjLj1024EEEEELb0EEEvNS_9BwdParamsE,"ax",@progbits
	.align	128
        .global         _ZN10layer_norm40ln_parallel_residual_bwd_finalize_kernelINS_22Kernel_traits_finalizeILj1280E6__halfS2_fS2_fjLb0ELj1024ELj4ENS_18Kernel_traits_baseILj1280ES2_S2_fS2_fjLj1024EEEEELb0EEEvNS_9BwdParamsE
        .type           _ZN10layer_norm40ln_parallel_residual_bwd_finalize_kernelINS_22Kernel_traits_finalizeILj1280E6__halfS2_fS2_fjLb0ELj1024ELj4ENS_18Kernel_traits_baseILj1280ES2_S2_fS2_fjLj1024EEEEELb0EEEvNS_9BwdParamsE,@function
        .size           _ZN10layer_norm40ln_parallel_residual_bwd_finalize_kernelINS_22Kernel_traits_finalizeILj1280E6__halfS2_fS2_fjLb0ELj1024ELj4ENS_18Kernel_traits_baseILj1280ES2_S2_fS2_fjLj1024EEEEELb0EEEvNS_9BwdParamsE,(.L_x_7145 - _ZN10layer_norm40ln_parallel_residual_bwd_finalize_kernelINS_22Kernel_traits_finalizeILj1280E6__halfS2_fS2_fjLb0ELj1024ELj4ENS_18Kernel_traits_baseILj1280ES2_S2_fS2_fjLj1024EEEEELb0EEEvNS_9BwdParamsE)
        .other          _ZN10layer_norm40ln_parallel_residual_bwd_finalize_kernelINS_22Kernel_traits_finalizeILj1280E6__halfS2_fS2_fjLb0ELj1024ELj4ENS_18Kernel_traits_baseILj1280ES2_S2_fS2_fjLj1024EEEEELb0EEEvNS_9BwdParamsE,@"STO_CUDA_ENTRY STV_DEFAULT"
_ZN10layer_norm40ln_parallel_residual_bwd_finalize_kernelINS_22Kernel_traits_finalizeILj1280E6__halfS2_fS2_fjLb0ELj1024ELj4ENS_18Kernel_traits_baseILj1280ES2_S2_fS2_fjLj1024EEEEELb0EEEvNS_9BwdParamsE:
.text._ZN10layer_norm40ln_parallel_residual_bwd_finalize_kernelINS_22Kernel_traits_finalizeILj1280E6__halfS2_fS2_fjLb0ELj1024ELj4ENS_18Kernel_traits_baseILj1280ES2_S2_fS2_fjLj1024EEEEELb0EEEvNS_9BwdParamsE:
        /* <DEDUP_REMOVED lines=58> */
.L_x_4208:
        /* <DEDUP_REMOVED lines=112> */
.L_x_4207:
[----:B------:R-:W-:Y:S05]  /*0aa0*/  BSYNC.RECONVERGENT B1 ;  /* 0x0000000000017941 */ /* 0x000fea0003800200 */
.L_x_4206:
        /* <DEDUP_REMOVED lines=66> */
.L_x_4210:
[----:B------:R-:W-:Y:S05]  /*0ed0*/  BSYNC.RECONVERGENT B1 ;  /* 0x0000000000017941 */ /* 0x000fea0003800200 */
.L_x_4209:
        /* <DEDUP_REMOVED lines=36> */
.L_x_4212:
[----:B------:R-:W-:Y:S05]  /*1120*/  BSYNC.RECONVERGENT B1 ;  /* 0x0000000000017941 */ /* 0x000fea0003800200 */
.L_x_4211:
        /* <DEDUP_REMOVED lines=18> */
.L_x_4205:
[----:B------:R-:W-:Y:S05]  /*1250*/  BSYNC.RECONVERGENT B0 ;  /* 0x0000000000007941 */ /* 0x000fea0003800200 */
.L_x_4204:
        /* <DEDUP_REMOVED lines=96> */
.L_x_4213:
        /* <DEDUP_REMOVED lines=10> */
.L_x_7145:


//--------------------- .text._ZN10layer_norm31ln_parallel_residual_bwd_kernelINS_13Kernel_traitsI6__halfS2_fS2_fjLj1280ELj1ELj4ELj1ELj16ENS_18Kernel_traits_baseILj1280ES2_S2_fS2_fjLj128EEEEELb1ELb1ELb0EEEvNS_9BwdParamsE --------------------------
	.section	.text._ZN10layer_norm31ln_parallel_residual_bwd_kernelINS_13Kernel_traitsI6__halfS2_fS2_fjLj1280ELj1ELj4ELj1ELj16ENS_18Kernel_traits_baseILj1280ES2_S2_fS2_fjLj128EEEEELb1ELb1ELb0EEEvNS_9BwdParamsE,"ax",@progbits
	.align	128
        .global         _ZN10layer_norm31ln_parallel_residual_bwd_kernelINS_13Kernel_traitsI6__halfS2_fS2_fjLj1280ELj1ELj4ELj1ELj16ENS_18Kernel_traits_baseILj1280ES2_S2_fS2_fjLj128EEEEELb1ELb1ELb0EEEvNS_9BwdParamsE
        .type           _ZN10layer_norm31ln_parallel_residual_bwd_kernelINS_13Kernel_traitsI6__halfS2_fS2_fjLj1280ELj1ELj4ELj1ELj16ENS_18Kernel_traits_baseILj1280ES2_S2_fS2_fjLj128EEEEELb1ELb1ELb0EEEvNS_9BwdParamsE,@function
        .size           _ZN10layer_norm31ln_parallel_residual_bwd_kernelINS_13Kernel_traitsI6__halfS2_fS2_fjLj1280ELj1ELj4ELj1ELj16ENS_18Kernel_traits_baseILj1280ES2_S2_fS2_fjLj128EEEEELb1ELb1ELb0EEEvNS_9BwdParamsE,(.L_x_7146 - _ZN10layer_norm31ln_parallel_residual_bwd_kernelINS_13Kernel_traitsI6__halfS2_fS2_fjLj1280ELj1ELj4ELj1ELj16ENS_18Kernel_traits_baseILj1280ES2_S2_fS2_fjLj128EEEEELb1ELb1ELb0EEEvNS_9BwdParamsE)
        .other          _ZN10layer_norm31ln_parallel_residual_bwd_kernelINS_13Kernel_traitsI6__halfS2_fS2_fjLj1280ELj1ELj4ELj1ELj16ENS_18Kernel_traits_baseILj1280ES2_S2_fS2_fjLj128EEEEELb1ELb1ELb0EEEvNS_9BwdParamsE,@"STO_CUDA_ENTRY STV_DEFAULT"
_ZN10layer_norm31ln_parallel_residual_bwd_kernelINS_13Kernel_traitsI6__halfS2_fS2_fjLj1280ELj1ELj4ELj1ELj16ENS_18Kernel_traits_baseILj1280ES2_S2_fS2_fjLj128EEEEELb1ELb1ELb0EEEvNS_9BwdParamsE:
.text._ZN10layer_norm31ln_parallel_residual_bwd_kernelINS_13Kernel_traitsI6__halfS2_fS2_fjLj1280ELj1ELj4ELj1ELj16ENS_18Kernel_traits_baseILj1280ES2_S2_fS2_fjLj128EEEEELb1ELb1ELb0EEEvNS_9BwdParamsE:
[----:B------:R-:W0:Y:S01]  /*0000*/  LDC R1, c[0x0][0x37c] ;  /* 0x0000df00ff017b82 */ /* 0x000e220000000800 */
[----:B------:R-:W1:Y:S01]  /*0010*/  S2R R215, SR_TID.X ;  /* 0x0000000000d77919 */ /* 0x000e620000002100 */
[----:B------:R-:W2:Y:S01]  /*0020*/  LDCU UR4, c[0x0][0x388] ;  /* 0x00007100ff0477ac */ /* 0x000ea20008000800 */
[----:B0-----:R-:W-:Y:S01]  /*0030*/  IADD3 R1, PT, PT, R1, -0x58, RZ ;  /* 0xffffffa801017810 */ /* 0x001fe20007ffe0ff */
[----:B------:R-:W0:Y:S01]  /*0040*/  LDCU.64 UR8, c[0x0][0x358] ;  /* 0x00006b00ff0877ac */ /* 0x000e220008000a00 */
[----:B------:R-:W3:Y:S01]  /*0050*/  LDCU UR5, c[0x0][0x384] ;  /* 0x00007080ff0577ac */ /* 0x000ee20008000800 */
[----:B------:R-:W4:Y:S01]  /*0060*/  LDCU UR13, c[0x0][0x408] ;  /* 0x00008100ff0d77ac */ /* 0x000f220008000800 */
[----:B------:R-:W0:Y:S01]  /*0070*/  LDCU UR15, c[0x0][0x388] ;  /* 0x00007100ff0f77ac */ /* 0x000e220008000800 */
[----:B--2---:R-:W-:Y:S01]  /*0080*/  MOV R2, UR4 ;  /* 0x0000000400027c02 */ /* 0x004fe20008000f00 */
[----:B------:R-:W2:Y:S03]  /*0090*/  LDCU.U8 UR14, c[0x0][0x410] ;  /* 0x00008200ff0e77ac */ /* 0x000ea60008000000 */
[----:B------:R-:W-:Y:S01]  /*00a0*/  SHF.R.S32.HI R0, RZ, 0x1f, R2 ;  /* 0x0000001fff007819 */ /* 0x000fe20000011402 */
[----:B------:R3:W-:Y:S01]  /*00b0*/  STL [R1+0x30], R2 ;  /* 0x0000300201007387 */ /* 0x0007e20000100800 */
[----:B------:R-:W0:Y:S02]  /*00c0*/  LDCU UR12, c[0x0][0x400] ;  /* 0x00008000ff0c77ac */ /* 0x000e240008000800 */
[----:B------:R-:W-:Y:S01]  /*00d0*/  LEA.HI R0, R0, R2, RZ, 0x3 ;  /* 0x0000000200007211 */ /* 0x000fe200078f18ff */
[----:B------:R-:W0:Y:S01]  /*00e0*/  LDCU.64 UR6, c[0x0][0x478] ;  /* 0x00008f00ff0677ac */ /* 0x000e220008000a00 */
[C---:B-1----:R-:W-:Y:S01]  /*00f0*/  LOP3.LUT R3, R215.reuse, 0x1f, RZ, 0xc, !PT ;  /* 0x0000001fd7037812 */ /* 0x042fe200078e0cff */
[----:B------:R-:W1:Y:S01]  /*0100*/  LDCU.64 UR20, c[0x0][0x438] ;  /* 0x00008700ff1477ac */ /* 0x000e620008000a00 */
        /* <DEDUP_REMOVED lines=22> */
[----:B------:R0:W-:Y:S04]  /*0270*/  STL [R1+0x44], RZ ;  /* 0x000044ff01007387 */ /* 0x0001e80000100800 */
[----:B------:R0:W5:Y:S01]  /*0280*/  @P1 LDG.E.128 R76, desc[UR8][R8.64] ;  /* 0x00000008084c1981 */ /* 0x000162000c1e1d00 */
[C---:B-1----:R-:W-:Y:S01]  /*0290*/  @P2 IMAD.WIDE.U32 R10, R15.reuse, 0x10, R10 ;  /* 0x000000100f0a2825 */ /* 0x042fe200078e000a */
[----:B------:R-:W-:Y:S02]  /*02a0*/  @P2 IADD3 R15, PT, PT, R15, 0x20, RZ ;  /* 0x000000200f0f2810 */ /* 0x000fe40007ffe0ff */
[----:B------:R-:W-:Y:S01]  /*02b0*/  SHF.R.U32.HI R215, RZ, 0x5, R215 ;  /* 0x00000005ffd77819 */ /* 0x000fe200000116d7 */
[----:B------:R0:W5:Y:S02]  /*02c0*/  @P0 LDG.E.128 R80, desc[UR8][R6.64] ;  /* 0x0000000806500981 */ /* 0x000164000c1e1d00 */
[----:B---3--:R-:W-:-:S02]  /*02d0*/  @P4 IMAD.WIDE.U32 R4, R15, 0x10, R12 ;  /* 0x000000100f044825 */ /* 0x008fc400078e000c */
        /* <DEDUP_REMOVED lines=12> */
[----:B----4-:R-:W-:-:S03]  /*03a0*/  USHF.L.U32 UR4, UR4, 0x2, URZ ;  /* 0x0000000204047899 */ /* 0x010fc600080006ff */
        /* <DEDUP_REMOVED lines=96> */
.L_x_4277:
[----:B-1----:R-:W1:Y:S02]  /*09b0*/  LDC.64 R2, c[0x0][0x3c0] ;  /* 0x0000f000ff027b82 */ /* 0x002e640000000a00 */
[----:B-1----:R-:W-:-:S05]  /*09c0*/  IMAD.WIDE R2, R215, 0x4, R2 ;  /* 0x00000004d7027825 */ /* 0x002fca00078e0202 */
[----:B--234-:R1:W2:Y:S02]  /*09d0*/  LDG.E R124, desc[UR8][R2.64] ;  /* 0x00000008027c7981 */ /* 0x01c2a4000c1e1900 */
[----:B-1----:R-:W1:Y:S01]  /*09e0*/  LDC.64 R2, c[0x0][0x3c8] ;  /* 0x0000f200ff027b82 */ /* 0x002e620000000a00 */
[----:B------:R-:W3:Y:S01]  /*09f0*/  S2R R126, SR_TID.X ;  /* 0x00000000007e7919 */ /* 0x000ee20000002100 */
[----:B------:R-:W-:-:S05]  /*0a00*/  MOV R125, UR15 ;  /* 0x0000000f007d7c02 */ /* 0x000fca0008000f00 */
[----:B------:R4:W-:Y:S01]  /*0a10*/  STL [R1+0x30], R125 ;  /* 0x0000307d01007387 */ /* 0x0009e20000100800 */
[----:B-1----:R-:W-:-:S06]  /*0a20*/  IMAD.WIDE R2, R215, 0x4, R2 ;  /* 0x00000004d7027825 */ /* 0x002fcc00078e0202 */
[----:B-----5:R1:W5:Y:S01]  /*0a30*/  LDG.E R3, desc[UR8][R2.64] ;  /* 0x0000000802037981 */ /* 0x020362000c1e1900 */
[----:B------:R-:W-:Y:S01]  /*0a40*/  BSSY.RECONVERGENT B1, `(.L_x_4216) ;  /* 0x000007c000017945 */ /* 0x000fe20003800200 */
[----:B------:R-:W-:Y:S02]  /*0a50*/  ISETP.GE.U32.AND P6, PT, R252, 0x40, PT ;  /* 0x00000040fc00780c */ /* 0x000fe40003fc6070 */
[----:B------:R-:W-:Y:S02]  /*0a60*/  CS2R R212, SRZ ;  /* 0x0000000000d47805 */ /* 0x000fe4000001ff00 */
[----:B---3--:R-:W-:Y:S02]  /*0a70*/  LOP3.LUT R126, R126, 0x1f, RZ, 0xc0, !PT ;  /* 0x0000001f7e7e7812 */ /* 0x008fe400078ec0ff */
[C---:B------:R-:W-:Y:S02]  /*0a80*/  ISETP.GE.U32.AND P1, PT, R252.reuse, 0x60, PT ;  /* 0x00000060fc00780c */ /* 0x040fe40003f26070 */
[C---:B------:R-:W-:Y:S01]  /*0a90*/  ISETP.GE.U32.AND P2, PT, R252.reuse, 0x80, PT ;  /* 0x00000080fc00780c */ /* 0x040fe20003f46070 */
[----:B-1----:R-:W-:Y:S01]  /*0aa0*/  IMAD R2, R215, R125, RZ ;  /* 0x0000007dd7027224 */ /* 0x002fe200078e02ff */
[----:B------:R-:W-:-:S04]  /*0ab0*/  ISETP.GE.U32.AND P5, PT, R252, 0xa0, PT ;  /* 0x000000a0fc00780c */ /* 0x000fc80003fa6070 */
[----:B----4-:R-:W-:-:S04]  /*0ac0*/  SHF.R.S32.HI R125, RZ, 0x1f, R2 ;  /* 0x0000001fff7d7819 */ /* 0x010fc80000011402 */
        /* <DEDUP_REMOVED lines=9> */
[----:B------:R-:W3:Y:S01]  /*0b60*/  LDL.LU R156, [R1+0x4c] ;  /* 0x00004c00019c7983 */ /* 0x000ee20000300800 */
[----:B------:R-:W-:Y:S01]  /*0b70*/  ISETP.NE.U32.AND P3, PT, RZ, UR10, PT ;  /* 0x0000000aff007c0c */ /* 0x000fe2000bf65070 */
[----:B------:R-:W-:Y:S01]  /*0b80*/  HADD2.F32 R19, -RZ, R84.H0_H0 ;  /* 0x20000054ff137230 */ /* 0x000fe20000004100 */
[----:B------:R-:W-:Y:S01]  /*0b90*/  ISETP.NE.U32.AND P0, PT, RZ, UR20, PT ;  /* 0x00000014ff007c0c */ /* 0x000fe2000bf05070 */
[----:B------:R-:W3:Y:S03]  /*0ba0*/  LDL.LU R167, [R1+0x50] ;  /* 0x0000500001a77983 */ /* 0x000ee60000300800 */
[----:B------:R-:W0:Y:S01]  /*0bb0*/  LDC.64 R212, c[0x0][0x3b0] ;  /* 0x0000ec00ffd47b82 */ /* 0x000e220000000a00 */
[----:B-1----:R-:W-:-:S04]  /*0bc0*/  IMAD.WIDE.U32 R40, R2, 0x20, R40 ;  /* 0x0000002002287825 */ /* 0x002fc800078e0028 */
[----:B----4-:R-:W-:Y:S01]  /*0bd0*/  IMAD.WIDE.U32 R124, R2, 0x10, R124 ;  /* 0x00000010027c7825 */ /* 0x010fe200078e007c */
[----:B------:R-:W4:Y:S01]  /*0be0*/  LDG.E.128 R132, desc[UR8][R40.64] ;  /* 0x0000000828847981 */ /* 0x000f22000c1e1d00 */
[----:B------:R-:W-:-:S03]  /*0bf0*/  ISETP.NE.AND.EX P3, PT, RZ, UR11, PT, P3 ;  /* 0x0000000bff007c0c */ /* 0x000fc6000bf65330 */
[----:B------:R1:W3:Y:S04]  /*0c00*/  LDG.E.128 R128, desc[UR8][R40.64+0x10] ;  /* 0x0000100828807981 */ /* 0x0002e8000c1e1d00 */
[----:B------:R-:W2:Y:S01]  /*0c10*/  LDG.E.128 R124, desc[UR8][R124.64] ;  /* 0x000000087c7c7981 */ /* 0x000ea2000c1e1d00 */
[----:B------:R-:W-:Y:S01]  /*0c20*/  ISETP.NE.AND.EX P0, PT, RZ, UR21, PT, P0 ;  /* 0x00000015ff007c0c */ /* 0x000fe2000bf05300 */
[----:B------:R-:W-:Y:S02]  /*0c30*/  HADD2.F32 R20, -RZ, R84.H1_H1 ;  /* 0x30000054ff147230 */ /* 0x000fe40000004100 */
[----:B------:R-:W3:Y:S02]  /*0c40*/  LDL.LU R170, [R1+0x34] ;  /* 0x0000340001aa7983 */ /* 0x000ee40000300800 */
[----:B-1----:R-:W1:Y:S02]  /*0c50*/  @P3 LDC.64 R40, c[0x0][0x3b8] ;  /* 0x0000ee00ff283b82 */ /* 0x002e640000000a00 */
[----:B------:R-:W3:Y:S04]  /*0c60*/  LDL.LU R185, [R1+0x38] ;  /* 0x0000380001b97983 */ /* 0x000ee80000300800 */
[----:B------:R-:W3:Y:S02]  /*0c70*/  LDL.LU R186, [R1+0x3c] ;  /* 0x00003c0001ba7983 */ /* 0x000ee40000300800 */
[----:B------:R-:W0:Y:S01]  /*0c80*/  @P0 LDC.64 R168, c[0x0][0x438] ;  /* 0x00010e00ffa80b82 */ /* 0x000e220000000a00 */
[----:B-1----:R-:W-:-:S05]  /*0c90*/  @P3 IMAD.WIDE.U32 R40, R2, 0x8, R40 ;  /* 0x0000000802283825 */ /* 0x002fca00078e0028 */
[----:B------:R0:W5:Y:S02]  /*0ca0*/  @P3 LDG.E.64 R42, desc[UR8][R40.64] ;  /* 0x00000008282a3981 */ /* 0x000164000c1e1b00 */
[----:B0-----:R-:W-:-:S05]  /*0cb0*/  @P0 IMAD.WIDE.U32 R40, R2, 0x20, R168 ;  /* 0x0000002002280825 */ /* 0x001fca00078e00a8 */
[----:B------:R-:W5:Y:S04]  /*0cc0*/  @P0 LDG.E.128 R56, desc[UR8][R40.64] ;  /* 0x0000000828380981 */ /* 0x000f68000c1e1d00 */
[----:B------:R0:W5:Y:S02]  /*0cd0*/  @P0 LDG.E.128 R52, desc[UR8][R40.64+0x10] ;  /* 0x0000100828340981 */ /* 0x000164000c1e1d00 */
[----:B0-----:R-:W-:-:S06]  /*0ce0*/  IMAD.WIDE.U32 R40, R2, 0x8, R212 ;  /* 0x0000000802287825 */ /* 0x001fcc00078e00d4 */
[----:B------:R-:W5:Y:S01]  /*0cf0*/  LDG.E.64 R40, desc[UR8][R40.64] ;  /* 0x0000000828287981 */ /* 0x000f62000c1e1b00 */
[C---:B----4-:R-:W-:Y:S01]  /*0d00*/  FADD.FTZ R0, -R195.reuse, R132 ;  /* 0x00000084c3007221 */ /* 0x050fe20000010100 */
[----:B------:R-:W-:-:S03]  /*0d10*/  FADD.FTZ R12, -R195, R133 ;  /* 0x00000085c30c7221 */ /* 0x000fc60000010100 */
[C---:B-----5:R-:W-:Y:S01]  /*0d20*/  FMUL.FTZ R0, R3.reuse, R0 ;  /* 0x0000000003007220 */ /* 0x060fe20000410000 */
[----:B--2---:R-:W-:Y:S02]  /*0d30*/  HADD2.F32 R8, -RZ, R124.H0_H0 ;  /* 0x2000007cff087230 */ /* 0x004fe40000004100 */
[----:B------:R-:W-:-:S03]  /*0d40*/  FMUL.FTZ R12, R3, R12 ;  /* 0x0000000c030c7220 */ /* 0x000fc60000410000 */
[----:B------:R-:W-:Y:S01]  /*0d50*/  FADD.FTZ R228, R228, R8 ;  /* 0x00000008e4e47221 */ /* 0x000fe20000010000 */
[-C--:B------:R-:W-:Y:S01]  /*0d60*/  FFMA.FTZ R150, R0, R8.reuse, R150 ;  /* 0x0000000800967223 */ /* 0x080fe20000010096 */
[----:B------:R-:W-:Y:S01]  /*0d70*/  FMUL.FTZ R8, R19, R8 ;  /* 0x0000000813087220 */ /* 0x000fe20000410000 */
[----:B------:R-:W-:Y:S02]  /*0d80*/  HADD2.F32 R19, -RZ, R124.H1_H1 ;  /* 0x3000007cff137230 */ /* 0x000fe40000004100 */
[----:B------:R-:W-:-:S03]  /*0d90*/  FADD.FTZ R25, -R195, R134 ;  /* 0x00000086c3197221 */ /* 0x000fc60000010100 */
[----:B------:R-:W-:Y:S01]  /*0da0*/  FADD.FTZ R229, R229, R19 ;  /* 0x00000013e5e57221 */ /* 0x000fe20000010000 */
[-C--:B---3--:R-:W-:Y:S01]  /*0db0*/  FFMA.FTZ R149, R12, R19.reuse, R149 ;  /* 0x000000130c957223 */ /* 0x088fe20000010095 */
[----:B------:R-:W-:Y:S01]  /*0dc0*/  FMUL.FTZ R20, R20, R19 ;  /* 0x0000001314147220 */ /* 0x000fe20000410000 */
[----:B------:R-:W-:Y:S01]  /*0dd0*/  FMUL.FTZ R19, R3, R25 ;  /* 0x0000001903137220 */ /* 0x000fe20000410000 */
[----:B------:R-:W-:Y:S01]  /*0de0*/  HADD2.F32 R25, -RZ, R125.H0_H0 ;  /* 0x2000007dff197230 */ /* 0x000fe20000004100 */
[----:B------:R0:W-:Y:S04]  /*0df0*/  STL [R1+0x44], R150 ;  /* 0x0000449601007387 */ /* 0x0001e80000100800 */
[----:B------:R-:W-:Y:S01]  /*0e00*/  FFMA.FTZ R156, R19, R25, R156 ;  /* 0x00000019139c7223 */ /* 0x000fe2000001009c */
[----:B------:R1:W-:Y:S04]  /*0e10*/  STL [R1+0x48], R149 ;  /* 0x0000489501007387 */ /* 0x0003e80000100800 */
[----:B------:R2:W-:Y:S04]  /*0e20*/  STL [R1+0x4c], R156 ;  /* 0x00004c9c01007387 */ /* 0x0005e80000100800 */
[----:B------:R-:W3:Y:S01]  /*0e30*/  LDL.LU R132, [R1+0x40] ;  /* 0x0000400001847983 */ /* 0x000ee20000300800 */
[----:B------:R-:W-:-:S02]  /*0e40*/  HADD2.F32 R124, -RZ, R85.H0_H0 ;  /* 0x20000055ff7c7230 */ /* 0x000fc40000004100 */
[----:B------:R-:W-:Y:S01]  /*0e50*/  FADD.FTZ R30, -R195, R135 ;  /* 0x00000087c31e7221 */ /* 0x000fe20000010100 */
[----:B------:R-:W-:Y:S01]  /*0e60*/  FADD.FTZ R230, R230, R25 ;  /* 0x00000019e6e67221 */ /* 0x000fe20000010000 */
[----:B------:R-:W-:Y:S02]  /*0e70*/  HADD2.F32 R125, -RZ, R125.H1_H1 ;  /* 0x3000007dff7d7230 */ /* 0x000fe40000004100 */
[----:B------:R-:W-:Y:S01]  /*0e80*/  FMUL.FTZ R25, R124, R25 ;  /* 0x000000197c197220 */ /* 0x000fe20000410000 */
[----:B------:R-:W-:Y:S01]  /*0e90*/  FMUL.FTZ R30, R3, R30 ;  /* 0x0000001e031e7220 */ /* 0x000fe20000410000 */
[----:B------:R-:W-:Y:S02]  /*0ea0*/  HADD2.F32 R124, -RZ, R85.H1_H1 ;  /* 0x30000055ff7c7230 */ /* 0x000fe40000004100 */
[----:B------:R-:W-:Y:S01]  /*0eb0*/  FADD.FTZ R128, -R195, R128 ;  /* 0x00000080c3807221 */ /* 0x000fe20000010100 */
[----:B------:R-:W-:Y:S01]  /*0ec0*/  FADD.FTZ R231, R231, R125 ;  /* 0x0000007de7e77221 */ /* 0x000fe20000010000 */
[-C--:B------:R-:W-:Y:S01]  /*0ed0*/  FFMA.FTZ R167, R30, R125.reuse, R167 ;  /* 0x0000007d1ea77223 */ /* 0x080fe200000100a7 */
[----:B0-----:R-:W-:Y:S01]  /*0ee0*/  FMUL.FTZ R150, R124, R125 ;  /* 0x0000007d7c967220 */ /* 0x001fe20000410000 */
[----:B-1----:R-:W-:Y:S01]  /*0ef0*/  FMUL.FTZ R149, R3, R128 ;  /* 0x0000008003957220 */ /* 0x002fe20000410000 */
[----:B------:R-:W-:-:S02]  /*0f00*/  HADD2.F32 R125, -RZ, R126.H0_H0 ;  /* 0x2000007eff7d7230 */ /* 0x000fc40000004100 */
[----:B------:R-:W-:Y:S01]  /*0f10*/  FADD.FTZ R124, -R195, R129 ;  /* 0x00000081c37c7221 */ /* 0x000fe20000010100 */
[----:B------:R-:W-:Y:S01]  /*0f20*/  HADD2.F32 R128, -RZ, R86.H0_H0 ;  /* 0x20000056ff807230 */ /* 0x000fe20000004100 */
[----:B------:R0:W-:Y:S01]  /*0f30*/  STL [R1+0x50], R167 ;  /* 0x000050a701007387 */ /* 0x0001e20000100800 */
[----:B------:R-:W-:Y:S02]  /*0f40*/  HADD2.F32 R126, -RZ, R126.H1_H1 ;  /* 0x3000007eff7e7230 */ /* 0x000fe40000004100 */
[----:B------:R-:W-:Y:S01]  /*0f50*/  FADD.FTZ R224, R224, R125 ;  /* 0x0000007de0e07221 */ /* 0x000fe20000010000 */
[-C--:B------:R-:W-:Y:S01]  /*0f60*/  FFMA.FTZ R170, R149, R125.reuse, R170 ;  /* 0x0000007d95aa7223 */ /* 0x080fe200000100aa */
[----:B--2---:R-:W-:Y:S01]  /*0f70*/  FMUL.FTZ R156, R128, R125 ;  /* 0x0000007d809c7220 */ /* 0x004fe20000410000 */
[----:B------:R-:W-:Y:S01]  /*0f80*/  FADD.FTZ R125, -R195, R130 ;  /* 0x00000082c37d7221 */ /* 0x000fe20000010100 */
[----:B0-----:R-:W-:Y:S01]  /*0f90*/  FMUL.FTZ R167, R3, R124 ;  /* 0x0000007c03a77220 */ /* 0x001fe20000410000 */
[----:B------:R-:W-:-:S02]  /*0fa0*/  HADD2.F32 R124, -RZ, R86.H1_H1 ;  /* 0x30000056ff7c7230 */ /* 0x000fc40000004100 */
[----:B------:R-:W-:Y:S01]  /*0fb0*/  FMUL.FTZ R169, R3, R125 ;  /* 0x0000007d03a97220 */ /* 0x000fe20000410000 */
[----:B------:R-:W-:Y:S01]  /*0fc0*/  FADD.FTZ R225, R225, R126 ;  /* 0x0000007ee1e17221 */ /* 0x000fe20000010000 */
[-C--:B------:R-:W-:Y:S01]  /*0fd0*/  FFMA.FTZ R185, R167, R126.reuse, R185 ;  /* 0x0000007ea7b97223 */ /* 0x080fe200000100b9 */
[----:B------:R-:W-:Y:S02]  /*0fe0*/  HADD2.F32 R125, -RZ, R87.H0_H0 ;  /* 0x20000057ff7d7230 */ /* 0x000fe40000004100 */
[----:B------:R-:W-:Y:S01]  /*0ff0*/  FMUL.FTZ R168, R124, R126 ;  /* 0x0000007e7ca87220 */ /* 0x000fe20000410000 */
[--C-:B------:R-:W-:Y:S02]  /*1000*/  HADD2.F32 R124, -RZ, R127.reuse.H0_H0 ;  /* 0x2000007fff7c7230 */ /* 0x100fe40000004100 */
[----:B------:R-:W-:Y:S01]  /*1010*/  FADD.FTZ R126, -R195, R131 ;  /* 0x00000083c37e7221 */ /* 0x000fe20000010100 */
[----:B------:R0:W-:Y:S01]  /*1020*/  STL [R1+0x34], R170 ;  /* 0x000034aa01007387 */ /* 0x0001e20000100800 */
[----:B------:R-:W-:-:S02]  /*1030*/  HADD2.F32 R127, -RZ, R127.H1_H1 ;  /* 0x3000007fff7f7230 */ /* 0x000fc40000004100 */
[----:B------:R-:W-:Y:S01]  /*1040*/  FADD.FTZ R226, R226, R124 ;  /* 0x0000007ce2e27221 */ /* 0x000fe20000010000 */
[----:B------:R1:W-:Y:S01]  /*1050*/  STL [R1+0x38], R185 ;  /* 0x000038b901007387 */ /* 0x0003e20000100800 */
[-C--:B------:R-:W-:Y:S01]  /*1060*/  FFMA.FTZ R186, R169, R124.reuse, R186 ;  /* 0x0000007ca9ba7223 */ /* 0x080fe200000100ba */
[----:B0-----:R-:W-:Y:S01]  /*1070*/  FMUL.FTZ R170, R125, R124 ;  /* 0x0000007c7daa7220 */ /* 0x001fe20000410000 */
[----:B------:R-:W-:Y:S01]  /*1080*/  FADD.FTZ R124, RZ, R8 ;  /* 0x00000008ff7c7221 */ /* 0x000fe20000010000 */
[----:B------:R-:W-:Y:S01]  /*1090*/  FFMA.FTZ R125, R0, R8, RZ ;  /* 0x00000008007d7223 */ /* 0x000fe200000100ff */
[----:B-1----:R-:W-:Y:S02]  /*10a0*/  FMUL.FTZ R185, R3, R126 ;  /* 0x0000007e03b97220 */ /* 0x002fe40000410000 */
        /* <DEDUP_REMOVED lines=9> */
[----:B------:R-:W-:Y:S02]  /*1140*/  HADD2.F32 R126, -RZ, R87.H1_H1 ;  /* 0x30000057ff7e7230 */ /* 0x000fe40000004100 */
[----:B------:R-:W-:Y:S01]  /*1150*/  FADD.FTZ R124, R124, R168 ;  /* 0x000000a87c7c7221 */ /* 0x000fe20000010000 */
[----:B------:R-:W-:Y:S02]  /*1160*/  FFMA.FTZ R125, R167, R168, R125 ;  /* 0x000000a8a77d7223 */ /* 0x000fe4000001007d */
[-C--:B0-----:R-:W-:Y:S01]  /*1170*/  FMUL.FTZ R186, R126, R127.reuse ;  /* 0x0000007f7eba7220 */ /* 0x081fe20000410000 */
[----:B------:R-:W-:Y:S01]  /*1180*/  FADD.FTZ R124, R124, R170 ;  /* 0x000000aa7c7c7221 */ /* 0x000fe20000010000 */
[----:B------:R-:W-:Y:S01]  /*1190*/  FFMA.FTZ R125, R169, R170, R125 ;  /* 0x000000aaa97d7223 */ /* 0x000fe2000001007d */
[----:B------:R-:W-:Y:S01]  /*11a0*/  FADD.FTZ R227, R227, R127 ;  /* 0x0000007fe3e37221 */ /* 0x000fe20000010000 */
[----:B------:R-:W-:Y:S01]  /*11b0*/  IADD3 R214, PT, PT, R2, 0x20, RZ ;  /* 0x0000002002d67810 */ /* 0x000fe20007ffe0ff */
[----:B------:R-:W-:Y:S01]  /*11c0*/  FADD.FTZ R212, R124, R186 ;  /* 0x000000ba7cd47221 */ /* 0x000fe20000010000 */
[C---:B------:R-:W-:Y:S01]  /*11d0*/  FFMA.FTZ R213, R185.reuse, R186, R125 ;  /* 0x000000bab9d57223 */ /* 0x040fe2000001007d */
[----:B---3--:R-:W-:-:S05]  /*11e0*/  FFMA.FTZ R132, R185, R127, R132 ;  /* 0x0000007fb9847223 */ /* 0x008fca0000010084 */
[----:B------:R1:W-:Y:S02]  /*11f0*/  STL [R1+0x40], R132 ;  /* 0x0000408401007387 */ /* 0x0003e40000100800 */
.L_x_4217:
[----:B------:R-:W-:Y:S05]  /*1200*/  BSYNC.RECONVERGENT B1 ;  /* 0x0000000000017941 */ /* 0x000fea0003800200 */
.L_x_4216:
[----:B------:R-:W-:Y:S04]  /*1210*/  BSSY.RECONVERGENT B1, `(.L_x_4218) ;  /* 0x0000070000017945 */ /* 0x000fe80003800200 */
[----:B------:R-:W-:Y:S05]  /*1220*/  @!P6 BRA `(.L_x_4219) ;  /* 0x0000000400b8e947 */ /* 0x000fea0003800000 */
[----:B------:R-:W2:Y:S01]  /*1230*/  LDC.64 R36, c[0x0][0x3a8] ;  /* 0x0000ea00ff247b82 */ /* 0x000ea20000000a00 */
[----:B------:R-:W3:Y:S04]  /*1240*/  LDL.LU R18, [R1+0x20] ;  /* 0x0000200001127983 */ /* 0x000ee80000300800 */
[----:B------:R-:W4:Y:S03]  /*1250*/  LDL.LU R29, [R1+0x24] ;  /* 0x00002400011d7983 */ /* 0x000f260000300800 */
[----:B------:R-:W0:Y:S01]  /*1260*/  LDC.64 R124, c[0x0][0x428] ;  /* 0x00010a00ff7c7b82 */ /* 0x000e220000000a00 */
[----:B------:R-:W4:Y:S01]  /*1270*/  LDL.LU R166, [R1+0x28] ;  /* 0x0000280001a67983 */ /* 0x000f220000300800 */
[----:B------:R-:W-:-:S03]  /*1280*/  ISETP.NE.U32.AND P0, PT, RZ, UR10, PT ;  /* 0x0000000aff007c0c */ /* 0x000fc6000bf05070 */
[----:B------:R-:W4:Y:S01]  /*1290*/  LDL.LU R148, [R1+0x2c] ;  /* 0x00002c0001947983 */ /* 0x000f220000300800 */
[----:B--2---:R-:W-:-:S04]  /*12a0*/  IMAD.WIDE.U32 R36, R214, 0x20, R36 ;  /* 0x00000020d6247825 */ /* 0x004fc800078e0024 */
[----:B0-----:R-:W-:Y:S01]  /*12b0*/  IMAD.WIDE.U32 R124, R214, 0x10, R124 ;  /* 0x00000010d67c7825 */ /* 0x001fe200078e007c */
[----:B-1----:R-:W2:Y:S01]  /*12c0*/  LDG.E.128 R132, desc[UR8][R36.64] ;  /* 0x0000000824847981 */ /* 0x002ea2000c1e1d00 */
[----:B------:R-:W-:-:S03]  /*12d0*/  ISETP.NE.AND.EX P3, PT, RZ, UR11, PT, P0 ;  /* 0x0000000bff007c0c */ /* 0x000fc6000bf65300 */
[----:B------:R0:W4:Y:S04]  /*12e0*/  LDG.E.128 R128, desc[UR8][R36.64+0x10] ;  /* 0x0000100824807981 */ /* 0x000128000c1e1d00 */
[----:B------:R-:W3:Y:S04]  /*12f0*/  LDG.E.128 R124, desc[UR8][R124.64] ;  /* 0x000000087c7c7981 */ /* 0x000ee8000c1e1d00 */
[----:B------:R-:W4:Y:S02]  /*1300*/  LDL.LU R155, [R1+0x10] ;  /* 0x00001000019b7983 */ /* 0x000f240000300800 */
[----:B0-----:R-:W0:Y:S01]  /*1310*/  @P3 LDC.64 R36, c[0x0][0x3b8] ;  /* 0x0000ee00ff243b82 */ /* 0x001e220000000a00 */
[----:B------:R-:W-:Y:S01]  /*1320*/  ISETP.NE.U32.AND P0, PT, RZ, UR20, PT ;  /* 0x00000014ff007c0c */ /* 0x000fe2000bf05070 */
[----:B------:R-:W4:Y:S03]  /*1330*/  LDL.LU R165, [R1+0x14] ;  /* 0x0000140001a57983 */ /* 0x000f260000300800 */
[----:B------:R-:W-:Y:S01]  /*1340*/  ISETP.NE.AND.EX P0, PT, RZ, UR21, PT, P0 ;  /* 0x00000015ff007c0c */ /* 0x000fe2000bf05300 */
[----:B------:R-:W-:Y:S01]  /*1350*/  HADD2.F32 R17, -RZ, R80.H0_H0 ;  /* 0x20000050ff117230 */ /* 0x000fe20000004100 */
[----:B------:R-:W4:Y:S01]  /*1360*/  LDL.LU R172, [R1+0x18] ;  /* 0x0000180001ac7983 */ /* 0x000f220000300800 */
[----:B0-----:R-:W-:-:S05]  /*1370*/  @P3 IMAD.WIDE.U32 R36, R214, 0x8, R36 ;  /* 0x00000008d6243825 */ /* 0x001fca00078e0024 */
[----:B------:R0:W5:Y:S05]  /*1380*/  @P3 LDG.E.64 R38, desc[UR8][R36.64] ;  /* 0x0000000824263981 */ /* 0x00016a000c1e1b00 */
[----:B0-----:R-:W0:Y:S02]  /*1390*/  @P0 LDC.64 R36, c[0x0][0x438] ;  /* 0x00010e00ff240b82 */ /* 0x001e240000000a00 */
[----:B0-----:R-:W-:-:S05]  /*13a0*/  @P0 IMAD.WIDE.U32 R36, R214, 0x20, R36 ;  /* 0x00000020d6240825 */ /* 0x001fca00078e0024 */
[----:B------:R-:W5:Y:S04]  /*13b0*/  @P0 LDG.E.128 R48, desc[UR8][R36.64] ;  /* 0x0000000824300981 */ /* 0x000f68000c1e1d00 */
[----:B------:R0:W5:Y:S02]  /*13c0*/  @P0 LDG.E.128 R44, desc[UR8][R36.64+0x10] ;  /* 0x00001008242c0981 */ /* 0x000164000c1e1d00 */
[----:B0-----:R-:W0:Y:S02]  /*13d0*/  LDC.64 R36, c[0x0][0x3b0] ;  /* 0x0000ec00ff247b82 */ /* 0x001e240000000a00 */
[----:B0-----:R-:W-:-:S06]  /*13e0*/  IMAD.WIDE.U32 R36, R214, 0x8, R36 ;  /* 0x00000008d6247825 */ /* 0x001fcc00078e0024 */
[----:B------:R-:W5:Y:S01]  /*13f0*/  LDG.E.64 R36, desc[UR8][R36.64] ;  /* 0x0000000824247981 */ /* 0x000f62000c1e1b00 */
[----:B--2---:R-:W-:-:S04]  /*1400*/  FADD.FTZ R4, -R195, R132 ;  /* 0x00000084c3047221 */ /* 0x004fc80000010100 */
[----:B-----5:R-:W-:Y:S01]  /*1410*/  FMUL.FTZ R4, R3, R4 ;  /* 0x0000000403047220 */ /* 0x020fe20000410000 */
[----:B---3--:R-:W-:Y:S02]  /*1420*/  HADD2.F32 R7, -RZ, R124.H0_H0 ;  /* 0x2000007cff077230 */ /* 0x008fe40000004100 */
[----:B------:R-:W-:-:S03]  /*1430*/  FADD.FTZ R11, -R195, R133 ;  /* 0x00000085c30b7221 */ /* 0x000fc60000010100 */
[-C--:B------:R-:W-:Y:S01]  /*1440*/  FFMA.FTZ R18, R4, R7.reuse, R18 ;  /* 0x0000000704127223 */ /* 0x080fe20000010012 */
[----:B------:R-:W-:Y:S01]  /*1450*/  FADD.FTZ R220, R220, R7 ;  /* 0x00000007dcdc7221 */ /* 0x000fe20000010000 */
[----:B------:R-:W-:Y:S01]  /*1460*/  FMUL.FTZ R7, R17, R7 ;  /* 0x0000000711077220 */ /* 0x000fe20000410000 */
[----:B------:R-:W-:Y:S02]  /*1470*/  FMUL.FTZ R11, R3, R11 ;  /* 0x0000000b030b7220 */ /* 0x000fe40000410000 */
[----:B------:R0:W-:Y:S01]  /*1480*/  STL [R1+0x20], R18 ;  /* 0x0000201201007387 */ /* 0x0001e20000100800 */
[----:B------:R-:W-:Y:S02]  /*1490*/  HADD2.F32 R17, -RZ, R80.H1_H1 ;  /* 0x30000050ff117230 */ /* 0x000fe40000004100 */
[----:B------:R-:W-:Y:S01]  /*14a0*/  FADD.FTZ R24, -R195, R134 ;  /* 0x00000086c3187221 */ /* 0x000fe20000010100 */
[----:B0-----:R-:W-:-:S05]  /*14b0*/  HADD2.F32 R18, -RZ, R124.H1_H1 ;  /* 0x3000007cff127230 */ /* 0x001fca0000004100 */
[----:B------:R-:W-:Y:S01]  /*14c0*/  FADD.FTZ R221, R221, R18 ;  /* 0x00000012dddd7221 */ /* 0x000fe20000010000 */
[-C--:B----4-:R-:W-:Y:S01]  /*14d0*/  FFMA.FTZ R29, R11, R18.reuse, R29 ;  /* 0x000000120b1d7223 */ /* 0x090fe2000001001d */
[----:B------:R-:W-:Y:S01]  /*14e0*/  FMUL.FTZ R18, R17, R18 ;  /* 0x0000001211127220 */ /* 0x000fe20000410000 */
[----:B------:R-:W-:Y:S01]  /*14f0*/  FMUL.FTZ R17, R3, R24 ;  /* 0x0000001803117220 */ /* 0x000fe20000410000 */
[----:B------:R-:W-:-:S05]  /*1500*/  HADD2.F32 R24, -RZ, R125.H0_H0 ;  /* 0x2000007dff187230 */ /* 0x000fca0000004100 */
[----:B------:R-:W-:Y:S01]  /*1510*/  FFMA.FTZ R166, R17, R24, R166 ;  /* 0x0000001811a67223 */ /* 0x000fe200000100a6 */
[----:B------:R0:W-:Y:S04]  /*1520*/  STL [R1+0x24], R29 ;  /* 0x0000241d01007387 */ /* 0x0001e80000100800 */
[----:B------:R-:W-:Y:S04]  /*1530*/  STL [R1+0x28], R166 ;  /* 0x000028a601007387 */ /* 0x000fe80000100800 */
[----:B------:R-:W2:Y:S01]  /*1540*/  LDL.LU R132, [R1+0x1c] ;  /* 0x00001c0001847983 */ /* 0x000ea20000300800 */
[----:B------:R-:W-:-:S02]  /*1550*/  HADD2.F32 R35, -RZ, R81.H0_H0 ;  /* 0x20000051ff237230 */ /* 0x000fc40000004100 */
[----:B0-----:R-:W-:Y:S01]  /*1560*/  FADD.FTZ R29, -R195, R135 ;  /* 0x00000087c31d7221 */ /* 0x001fe20000010100 */
[----:B------:R-:W-:Y:S02]  /*1570*/  FADD.FTZ R222, R222, R24 ;  /* 0x00000018dede7221 */ /* 0x000fe40000010000 */
[----:B------:R-:W-:Y:S01]  /*1580*/  FMUL.FTZ R24, R35, R24 ;  /* 0x0000001823187220 */ /* 0x000fe20000410000 */
[----:B------:R-:W-:Y:S02]  /*1590*/  HADD2.F32 R35, -RZ, R125.H1_H1 ;  /* 0x3000007dff237230 */ /* 0x000fe40000004100 */
[----:B------:R-:W-:Y:S01]  /*15a0*/  FMUL.FTZ R29, R3, R29 ;  /* 0x0000001d031d7220 */ /* 0x000fe20000410000 */
[----:B------:R-:W-:-:S03]  /*15b0*/  HADD2.F32 R124, -RZ, R81.H1_H1 ;  /* 0x30000051ff7c7230 */ /* 0x000fc60000004100 */
[----:B------:R-:W-:Y:S01]  /*15c0*/  FFMA.FTZ R148, R29, R35, R148 ;  /* 0x000000231d947223 */ /* 0x000fe20000010094 */
[----:B------:R-:W-:Y:S01]  /*15d0*/  FADD.FTZ R125, -R195, R128 ;  /* 0x00000080c37d7221 */ /* 0x000fe20000010100 */
[----:B------:R-:W-:-:S03]  /*15e0*/  FADD.FTZ R223, R223, R35 ;  /* 0x00000023dfdf7221 */ /* 0x000fc60000010000 */
[----:B------:R0:W-:Y:S01]  /*15f0*/  STL [R1+0x2c], R148 ;  /* 0x00002c9401007387 */ /* 0x0001e20000100800 */
[----:B------:R-:W-:Y:S01]  /*1600*/  FADD.FTZ R129, -R195, R129 ;  /* 0x00000081c3817221 */ /* 0x000fe20000010100 */
[----:B0-----:R-:W-:Y:S01]  /*1610*/  FMUL.FTZ R148, R124, R35 ;  /* 0x000000237c947220 */ /* 0x001fe20000410000 */
[----:B------:R-:W-:Y:S02]  /*1620*/  HADD2.F32 R124, -RZ, R126.H0_H0 ;  /* 0x2000007eff7c7230 */ /* 0x000fe40000004100 */
[C---:B------:R-:W-:Y:S01]  /*1630*/  FMUL.FTZ R35, R3.reuse, R125 ;  /* 0x0000007d03237220 */ /* 0x040fe20000410000 */
[----:B------:R-:W-:Y:S02]  /*1640*/  HADD2.F32 R125, -RZ, R82.H0_H0 ;  /* 0x20000052ff7d7230 */ /* 0x000fe40000004100 */
[----:B------:R-:W-:Y:S01]  /*1650*/  FMUL.FTZ R166, R3, R129 ;  /* 0x0000008103a67220 */ /* 0x000fe20000410000 */
[----:B------:R-:W-:Y:S02]  /*1660*/  HADD2.F32 R126, -RZ, R126.H1_H1 ;  /* 0x3000007eff7e7230 */ /* 0x000fe40000004100 */
[----:B------:R-:W-:Y:S01]  /*1670*/  FFMA.FTZ R155, R35, R124, R155 ;  /* 0x0000007c239b7223 */ /* 0x000fe2000001009b */
[----:B------:R-:W-:-:S02]  /*1680*/  FADD.FTZ R216, R216, R124 ;  /* 0x0000007cd8d87221 */ /* 0x000fc40000010000 */
[----:B------:R-:W-:Y:S02]  /*1690*/  FFMA.FTZ R165, R166, R126, R165 ;  /* 0x0000007ea6a57223 */ /* 0x000fe400000100a5 */
[----:B------:R0:W-:Y:S04]  /*16a0*/  STL [R1+0x10], R155 ;  /* 0x0000109b01007387 */ /* 0x0001e80000100800 */
[----:B------:R1:W-:Y:S01]  /*16b0*/  STL [R1+0x14], R165 ;  /* 0x000014a501007387 */ /* 0x0003e20000100800 */
[----:B0-----:R-:W-:Y:S01]  /*16c0*/  FMUL.FTZ R155, R125, R124 ;  /* 0x0000007c7d9b7220 */ /* 0x001fe20000410000 */
[----:B------:R-:W-:-:S05]  /*16d0*/  HADD2.F32 R124, -RZ, R82.H1_H1 ;  /* 0x30000052ff7c7230 */ /* 0x000fca0000004100 */
[----:B-1----:R-:W-:Y:S01]  /*16e0*/  FMUL.FTZ R165, R124, R126 ;  /* 0x0000007e7ca57220 */ /* 0x002fe20000410000 */
[----:B------:R-:W-:Y:S01]  /*16f0*/  FADD.FTZ R124, -R195, R130 ;  /* 0x00000082c37c7221 */ /* 0x000fe20000010100 */
[----:B------:R-:W-:-:S03]  /*1700*/  HADD2.F32 R128, -RZ, R127.H0_H0 ;  /* 0x2000007fff807230 */ /* 0x000fc60000004100 */
[----:B------:R-:W-:Y:S01]  /*1710*/  FMUL.FTZ R171, R3, R124 ;  /* 0x0000007c03ab7220 */ /* 0x000fe20000410000 */
[----:B------:R-:W-:-:S03]  /*1720*/  HADD2.F32 R125, -RZ, R83.H0_H0 ;  /* 0x20000053ff7d7230 */ /* 0x000fc60000004100 */
[----:B------:R-:W-:-:S05]  /*1730*/  FFMA.FTZ R172, R171, R128, R172 ;  /* 0x00000080abac7223 */ /* 0x000fca00000100ac */
[----:B------:R0:W-:Y:S01]  /*1740*/  STL [R1+0x18], R172 ;  /* 0x000018ac01007387 */ /* 0x0001e20000100800 */
[----:B------:R-:W-:Y:S02]  /*1750*/  HADD2.F32 R127, -RZ, R127.H1_H1 ;  /* 0x3000007fff7f7230 */ /* 0x000fe40000004100 */
[----:B------:R-:W-:Y:S01]  /*1760*/  FADD.FTZ R217, R217, R126 ;  /* 0x0000007ed9d97221 */ /* 0x000fe20000010000 */
[----:B------:R-:W-:Y:S01]  /*1770*/  FADD.FTZ R124, R212, R7 ;  /* 0x00000007d47c7221 */ /* 0x000fe20000010000 */
[----:B------:R-:W-:Y:S01]  /*1780*/  FFMA.FTZ R126, R4, R7, R213 ;  /* 0x00000007047e7223 */ /* 0x000fe200000100d5 */
[----:B0-----:R-:W-:Y:S01]  /*1790*/  FMUL.FTZ R172, R125, R128 ;  /* 0x000000807dac7220 */ /* 0x001fe20000410000 */
[----:B------:R-:W-:-:S04]  /*17a0*/  FADD.FTZ R125, -R195, R131 ;  /* 0x00000083c37d7221 */ /* 0x000fc80000010100 */
        /* <DEDUP_REMOVED lines=12> */
[-C--:B------:R-:W-:Y:S01]  /*1870*/  FMUL.FTZ R188, R125, R127.reuse ;  /* 0x0000007f7dbc7220 */ /* 0x080fe20000410000 */
[----:B------:R-:W-:Y:S01]  /*1880*/  FADD.FTZ R124, R124, R172 ;  /* 0x000000ac7c7c7221 */ /* 0x000fe20000010000 */
[----:B------:R-:W-:Y:S01]  /*1890*/  FFMA.FTZ R126, R171, R172, R126 ;  /* 0x000000acab7e7223 */ /* 0x000fe2000001007e */
[----:B------:R-:W-:Y:S01]  /*18a0*/  FADD.FTZ R218, R218, R128 ;  /* 0x00000080dada7221 */ /* 0x000fe20000010000 */
[----:B------:R-:W-:Y:S01]  /*18b0*/  FADD.FTZ R219, R219, R127 ;  /* 0x0000007fdbdb7221 */ /* 0x000fe20000010000 */
[----:B------:R-:W-:Y:S01]  /*18c0*/  IADD3 R214, PT, PT, R214, 0x20, RZ ;  /* 0x00000020d6d67810 */ /* 0x000fe20007ffe0ff */
[----:B------:R-:W-:Y:S01]  /*18d0*/  FADD.FTZ R212, R124, R188 ;  /* 0x000000bc7cd47221 */ /* 0x000fe20000010000 */
[C---:B------:R-:W-:Y:S01]  /*18e0*/  FFMA.FTZ R213, R187.reuse, R188, R126 ;  /* 0x000000bcbbd57223 */ /* 0x040fe2000001007e */
[----:B--2---:R-:W-:-:S05]  /*18f0*/  FFMA.FTZ R132, R187, R127, R132 ;  /* 0x0000007fbb847223 */ /* 0x004fca0000010084 */
[----:B------:R2:W-:Y:S02]  /*1900*/  STL [R1+0x1c], R132 ;  /* 0x00001c8401007387 */ /* 0x0005e40000100800 */
.L_x_4219:
[----:B------:R-:W-:Y:S05]  /*1910*/  BSYNC.RECONVERGENT B1 ;  /* 0x0000000000017941 */ /* 0x000fea0003800200 */
.L_x_4218:
[----:B------:R-:W-:Y:S04]  /*1920*/  BSSY.RECONVERGENT B1, `(.L_x_4220) ;  /* 0x0000068000017945 */ /* 0x000fe80003800200 */
[----:B------:R-:W-:Y:S05]  /*1930*/  @!P1 BRA `(.L_x_4221) ;  /* 0x0000000400989947 */ /* 0x000fea0003800000 */
[----:B------:R-:W3:Y:S01]  /*1940*/  LDC.64 R128, c[0x0][0x3a8] ;  /* 0x0000ea00ff807b82 */ /* 0x000ee20000000a00 */
[----:B------:R-:W-:Y:S01]  /*1950*/  ISETP.NE.U32.AND P0, PT, RZ, UR10, PT ;  /* 0x0000000aff007c0c */ /* 0x000fe2000bf05070 */
[----:B------:R-:W4:Y:S06]  /*1960*/  LDL.LU R190, [R1] ;  /* 0x0000000001be7983 */ /* 0x000f2c0000300800 */
[----:B------:R-:W0:Y:S01]  /*1970*/  LDC.64 R124, c[0x0][0x428] ;  /* 0x00010a00ff7c7b82 */ /* 0x000e220000000a00 */
[----:B------:R-:W-:Y:S01]  /*1980*/  ISETP.NE.AND.EX P3, PT, RZ, UR11, PT, P0 ;  /* 0x0000000bff007c0c */ /* 0x000fe2000bf65300 */
[----:B------:R-:W4:Y:S01]  /*1990*/  LDL.LU R28, [R1+0x4] ;  /* 0x00000400011c7983 */ /* 0x000f220000300800 */
[----:B------:R-:W-:-:S03]  /*19a0*/  ISETP.NE.U32.AND P0, PT, RZ, UR20, PT ;  /* 0x00000014ff007c0c */ /* 0x000fc6000bf05070 */
[----:B------:R-:W4:Y:S08]  /*19b0*/  LDL.LU R34, [R1+0x8] ;  /* 0x0000080001227983 */ /* 0x000f300000300800 */
[----:B------:R-:W1:Y:S01]  /*19c0*/  @P3 LDC.64 R138, c[0x0][0x3b8] ;  /* 0x0000ee00ff8a3b82 */ /* 0x000e620000000a00 */
[----:B---3--:R-:W-:-:S04]  /*19d0*/  IMAD.WIDE.U32 R128, R214, 0x20, R128 ;  /* 0x00000020d6807825 */ /* 0x008fc800078e0080 */
[----:B0-----:R-:W-:Y:S01]  /*19e0*/  IMAD.WIDE.U32 R124, R214, 0x10, R124 ;  /* 0x00000010d67c7825 */ /* 0x001fe200078e007c */
[----:B-12---:R-:W2:Y:S01]  /*19f0*/  LDG.E.128 R132, desc[UR8][R128.64] ;  /* 0x0000000880847981 */ /* 0x006ea2000c1e1d00 */
[----:B------:R-:W-:-:S03]  /*1a00*/  ISETP.NE.AND.EX P0, PT, RZ, UR21, PT, P0 ;  /* 0x00000015ff007c0c */ /* 0x000fc6000bf05300 */
[----:B------:R-:W3:Y:S04]  /*1a10*/  LDL.LU R154, [R1+0xc] ;  /* 0x00000c00019a7983 */ /* 0x000ee80000300800 */
[----:B------:R-:W4:Y:S04]  /*1a20*/  LDG.E.128 R124, desc[UR8][R124.64] ;  /* 0x000000087c7c7981 */ /* 0x000f28000c1e1d00 */
[----:B------:R-:W3:Y:S01]  /*1a30*/  LDG.E.128 R128, desc[UR8][R128.64+0x10] ;  /* 0x0000100880807981 */ /* 0x000ee2000c1e1d00 */
[----:B------:R-:W-:-:S05]  /*1a40*/  @P3 IMAD.WIDE.U32 R138, R214, 0x8, R138 ;  /* 0x00000008d68a3825 */ /* 0x000fca00078e008a */
[----:B------:R0:W5:Y:S02]  /*1a50*/  @P3 LDG.E.64 R136, desc[UR8][R138.64] ;  /* 0x000000088a883981 */ /* 0x000164000c1e1b00 */
[----:B0-----:R-:W0:Y:S02]  /*1a60*/  @P0 LDC.64 R138, c[0x0][0x438] ;  /* 0x00010e00ff8a0b82 */ /* 0x001e240000000a00 */
[----:B0-----:R-:W-:-:S05]  /*1a70*/  @P0 IMAD.WIDE.U32 R138, R214, 0x20, R138 ;  /* 0x00000020d68a0825 */ /* 0x001fca00078e008a */
[----:B------:R-:W5:Y:S04]  /*1a80*/  @P0 LDG.E.128 R88, desc[UR8][R138.64] ;  /* 0x000000088a580981 */ /* 0x000f68000c1e1d00 */
[----:B------:R0:W5:Y:S02]  /*1a90*/  @P0 LDG.E.128 R92, desc[UR8][R138.64+0x10] ;  /* 0x000010088a5c0981 */ /* 0x000164000c1e1d00 */
[----:B0-----:R-:W0:Y:S02]  /*1aa0*/  LDC.64 R138, c[0x0][0x3b0] ;  /* 0x0000ec00ff8a7b82 */ /* 0x001e240000000a00 */
[----:B0-----:R-:W-:-:S06]  /*1ab0*/  IMAD.WIDE.U32 R138, R214, 0x8, R138 ;  /* 0x00000008d68a7825 */ /* 0x001fcc00078e008a */
[----:B------:R-:W5:Y:S01]  /*1ac0*/  LDG.E.64 R138, desc[UR8][R138.64] ;  /* 0x000000088a8a7981 */ /* 0x000f62000c1e1b00 */
[--C-:B------:R-:W-:Y:S02]  /*1ad0*/  HADD2.F32 R15, -RZ, R76.reuse.H0_H0 ;  /* 0x2000004cff0f7230 */ /* 0x100fe40000004100 */
[----:B------:R-:W-:Y:S02]  /*1ae0*/  HADD2.F32 R16, -RZ, R76.H1_H1 ;  /* 0x3000004cff107230 */ /* 0x000fe40000004100 */
[----:B------:R-:W-:Y:S01]  /*1af0*/  HADD2.F32 R33, -RZ, R77.H0_H0 ;  /* 0x2000004dff217230 */ /* 0x000fe20000004100 */
[----:B------:R-:W-:Y:S01]  /*1b00*/  IADD3 R214, PT, PT, R214, 0x20, RZ ;  /* 0x00000020d6d67810 */ /* 0x000fe20007ffe0ff */
[C---:B--2---:R-:W-:Y:S01]  /*1b10*/  FADD.FTZ R5, -R195.reuse, R132 ;  /* 0x00000084c3057221 */ /* 0x044fe20000010100 */
[----:B------:R-:W-:-:S03]  /*1b20*/  FADD.FTZ R13, -R195, R133 ;  /* 0x00000085c30d7221 */ /* 0x000fc60000010100 */
[C---:B-----5:R-:W-:Y:S01]  /*1b30*/  FMUL.FTZ R5, R3.reuse, R5 ;  /* 0x0000000503057220 */ /* 0x060fe20000410000 */
[----:B----4-:R-:W-:Y:S02]  /*1b40*/  HADD2.F32 R9, -RZ, R124.H0_H0 ;  /* 0x2000007cff097230 */ /* 0x010fe40000004100 */
[----:B------:R-:W-:-:S03]  /*1b50*/  FMUL.FTZ R13, R3, R13 ;  /* 0x0000000d030d7220 */ /* 0x000fc60000410000 */
[----:B------:R-:W-:Y:S01]  /*1b60*/  FADD.FTZ R208, R208, R9 ;  /* 0x00000009d0d07221 */ /* 0x000fe20000010000 */
[-C--:B------:R-:W-:Y:S01]  /*1b70*/  FFMA.FTZ R190, R5, R9.reuse, R190 ;  /* 0x0000000905be7223 */ /* 0x080fe200000100be */
[----:B------:R-:W-:Y:S01]  /*1b80*/  FMUL.FTZ R9, R15, R9 ;  /* 0x000000090f097220 */ /* 0x000fe20000410000 */
[----:B------:R-:W-:Y:S02]  /*1b90*/  HADD2.F32 R15, -RZ, R124.H1_H1 ;  /* 0x3000007cff0f7230 */ /* 0x000fe40000004100 */
[----:B------:R-:W-:-:S03]  /*1ba0*/  FADD.FTZ R23, -R195, R134 ;  /* 0x00000086c3177221 */ /* 0x000fc60000010100 */
[----:B------:R-:W-:Y:S01]  /*1bb0*/  FADD.FTZ R209, R209, R15 ;  /* 0x0000000fd1d17221 */ /* 0x000fe20000010000 */
[-C--:B------:R-:W-:Y:S01]  /*1bc0*/  FFMA.FTZ R28, R13, R15.reuse, R28 ;  /* 0x0000000f0d1c7223 */ /* 0x080fe2000001001c */
[----:B------:R-:W-:Y:S01]  /*1bd0*/  FMUL.FTZ R16, R16, R15 ;  /* 0x0000000f10107220 */ /* 0x000fe20000410000 */
[----:B------:R-:W-:Y:S01]  /*1be0*/  FMUL.FTZ R15, R3, R23 ;  /* 0x00000017030f7220 */ /* 0x000fe20000410000 */
[----:B------:R-:W-:Y:S01]  /*1bf0*/  HADD2.F32 R23, -RZ, R125.H0_H0 ;  /* 0x2000007dff177230 */ /* 0x000fe20000004100 */
[----:B------:R-:W-:Y:S04]  /*1c00*/  STL [R1], R190 ;  /* 0x000000be01007387 */ /* 0x000fe80000100800 */
[-C--:B------:R-:W-:Y:S01]  /*1c10*/  FFMA.FTZ R34, R15, R23.reuse, R34 ;  /* 0x000000170f227223 */ /* 0x080fe20000010022 */
[----:B------:R0:W-:Y:S01]  /*1c20*/  STL [R1+0x4], R28 ;  /* 0x0000041c01007387 */ /* 0x0001e20000100800 */
[----:B------:R-:W-:Y:S01]  /*1c30*/  FADD.FTZ R210, R210, R23 ;  /* 0x00000017d2d27221 */ /* 0x000fe20000010000 */
[----:B------:R-:W-:-:S02]  /*1c40*/  FMUL.FTZ R23, R33, R23 ;  /* 0x0000001721177220 */ /* 0x000fc40000410000 */
[----:B------:R1:W-:Y:S01]  /*1c50*/  STL [R1+0x8], R34 ;  /* 0x0000082201007387 */ /* 0x0003e20000100800 */
[----:B------:R-:W-:Y:S02]  /*1c60*/  HADD2.F32 R33, -RZ, R77.H1_H1 ;  /* 0x3000004dff217230 */ /* 0x000fe40000004100 */
[C---:B0-----:R-:W-:Y:S01]  /*1c70*/  FADD.FTZ R28, -R195.reuse, R135 ;  /* 0x00000087c31c7221 */ /* 0x041fe20000010100 */
[----:B---3--:R-:W-:Y:S01]  /*1c80*/  FADD.FTZ R124, -R195, R128 ;  /* 0x00000080c37c7221 */ /* 0x008fe20000010100 */
[----:B-1----:R-:W-:Y:S02]  /*1c90*/  HADD2.F32 R34, -RZ, R125.H1_H1 ;  /* 0x3000007dff227230 */ /* 0x002fe40000004100 */
[----:B------:R-:W-:Y:S01]  /*1ca0*/  FMUL.FTZ R28, R3, R28 ;  /* 0x0000001c031c7220 */ /* 0x000fe20000410000 */
[----:B------:R-:W-:Y:S02]  /*1cb0*/  HADD2.F32 R125, -RZ, R78.H0_H0 ;  /* 0x2000004eff7d7230 */ /* 0x000fe40000004100 */
[----:B------:R-:W-:Y:S01]  /*1cc0*/  FADD.FTZ R211, R211, R34 ;  /* 0x00000022d3d37221 */ /* 0x000fe20000010000 */
[-C--:B------:R-:W-:Y:S01]  /*1cd0*/  FFMA.FTZ R154, R28, R34.reuse, R154 ;  /* 0x000000221c9a7223 */ /* 0x080fe2000001009a */
[----:B------:R-:W-:Y:S01]  /*1ce0*/  FMUL.FTZ R34, R33, R34 ;  /* 0x0000002221227220 */ /* 0x000fe20000410000 */
[----:B------:R-:W-:Y:S01]  /*1cf0*/  FMUL.FTZ R33, R3, R124 ;  /* 0x0000007c03217220 */ /* 0x000fe20000410000 */
[----:B------:R-:W-:-:S02]  /*1d00*/  HADD2.F32 R124, -RZ, R126.H0_H0 ;  /* 0x2000007eff7c7230 */ /* 0x000fc40000004100 */
[----:B------:R0:W-:Y:S01]  /*1d10*/  STL [R1+0xc], R154 ;  /* 0x00000c9a01007387 */ /* 0x0001e20000100800 */
[----:B------:R-:W-:Y:S02]  /*1d20*/  HADD2.F32 R126, -RZ, R126.H1_H1 ;  /* 0x3000007eff7e7230 */ /* 0x000fe40000004100 */
[----:B------:R-:W-:Y:S01]  /*1d30*/  FADD.FTZ R204, R204, R124 ;  /* 0x0000007ccccc7221 */ /* 0x000fe20000010000 */
[-C--:B------:R-:W-:Y:S01]  /*1d40*/  FFMA.FTZ R248, R33, R124.reuse, R248 ;  /* 0x0000007c21f87223 */ /* 0x080fe200000100f8 */
[----:B------:R-:W-:Y:S01]  /*1d50*/  FADD.FTZ R129, -R195, R129 ;  /* 0x00000081c3817221 */ /* 0x000fe20000010100 */
[----:B0-----:R-:W-:Y:S01]  /*1d60*/  FMUL.FTZ R154, R125, R124 ;  /* 0x0000007c7d9a7220 */ /* 0x001fe20000410000 */
[----:B------:R-:W-:Y:S02]  /*1d70*/  HADD2.F32 R124, -RZ, R78.H1_H1 ;  /* 0x3000004eff7c7230 */ /* 0x000fe40000004100 */
[----:B------:R-:W-:-:S03]  /*1d80*/  FMUL.FTZ R164, R3, R129 ;  /* 0x0000008103a47220 */ /* 0x000fc60000410000 */
[-C--:B------:R-:W-:Y:S01]  /*1d90*/  FMUL.FTZ R163, R124, R126.reuse ;  /* 0x0000007e7ca37220 */ /* 0x080fe20000410000 */
[----:B------:R-:W-:Y:S01]  /*1da0*/  FADD.FTZ R124, -R195, R130 ;  /* 0x00000082c37c7221 */ /* 0x000fe20000010100 */
[----:B------:R-:W-:Y:S01]  /*1db0*/  FADD.FTZ R205, R205, R126 ;  /* 0x0000007ecdcd7221 */ /* 0x000fe20000010000 */
[----:B------:R-:W-:Y:S01]  /*1dc0*/  FFMA.FTZ R249, R164, R126, R249 ;  /* 0x0000007ea4f97223 */ /* 0x000fe200000100f9 */
[----:B------:R-:W-:Y:S01]  /*1dd0*/  FFMA.FTZ R126, R5, R9, R213 ;  /* 0x00000009057e7223 */ /* 0x000fe200000100d5 */
[----:B------:R-:W-:Y:S01]  /*1de0*/  FMUL.FTZ R173, R3, R124 ;  /* 0x0000007c03ad7220 */ /* 0x000fe20000410000 */
[----:B------:R-:W-:Y:S02]  /*1df0*/  FADD.FTZ R124, R212, R9 ;  /* 0x00000009d47c7221 */ /* 0x000fe40000010000 */
[----:B------:R-:W-:Y:S02]  /*1e00*/  FFMA.FTZ R126, R13, R16, R126 ;  /* 0x000000100d7e7223 */ /* 0x000fe4000001007e */
[----:B------:R-:W-:Y:S01]  /*1e10*/  FADD.FTZ R124, R124, R16 ;  /* 0x000000107c7c7221 */ /* 0x000fe20000010000 */
[----:B------:R-:W-:-:S02]  /*1e20*/  HADD2.F32 R128, -RZ, R127.H0_H0 ;  /* 0x2000007fff807230 */ /* 0x000fc40000004100 */
[----:B------:R-:W-:Y:S01]  /*1e30*/  FFMA.FTZ R126, R15, R23, R126 ;  /* 0x000000170f7e7223 */ /* 0x000fe2000001007e */
[----:B------:R-:W-:Y:S02]  /*1e40*/  HADD2.F32 R125, -RZ, R79.H0_H0 ;  /* 0x2000004fff7d7230 */ /* 0x000fe40000004100 */
[----:B------:R-:W-:Y:S01]  /*1e50*/  FADD.FTZ R124, R124, R23 ;  /* 0x000000177c7c7221 */ /* 0x000fe20000010000 */
[----:B------:R-:W-:-:S03]  /*1e60*/  FFMA.FTZ R126, R28, R34, R126 ;  /* 0x000000221c7e7223 */ /* 0x000fc6000001007e */
[----:B------:R-:W-:Y:S01]  /*1e70*/  FADD.FTZ R124, R124, R34 ;  /* 0x000000227c7c7221 */ /* 0x000fe20000010000 */
[----:B------:R-:W-:Y:S01]  /*1e80*/  FMUL.FTZ R174, R125, R128 ;  /* 0x000000807dae7220 */ /* 0x000fe20000410000 */
[----:B------:R-:W-:Y:S01]  /*1e90*/  FADD.FTZ R125, -R195, R131 ;  /* 0x00000083c37d7221 */ /* 0x000fe20000010100 */
[----:B------:R-:W-:Y:S01]  /*1ea0*/  FFMA.FTZ R126, R33, R154, R126 ;  /* 0x0000009a217e7223 */ /* 0x000fe2000001007e */
[----:B------:R-:W-:Y:S01]  /*1eb0*/  FADD.FTZ R124, R124, R154 ;  /* 0x0000009a7c7c7221 */ /* 0x000fe20000010000 */
[----:B------:R-:W-:Y:S02]  /*1ec0*/  HADD2.F32 R127, -RZ, R127.H1_H1 ;  /* 0x3000007fff7f7230 */ /* 0x000fe40000004100 */
[----:B------:R-:W-:Y:S01]  /*1ed0*/  FMUL.FTZ R189, R3, R125 ;  /* 0x0000007d03bd7220 */ /* 0x000fe20000410000 */
[----:B------:R-:W-:Y:S02]  /*1ee0*/  HADD2.F32 R125, -RZ, R79.H1_H1 ;  /* 0x3000004fff7d7230 */ /* 0x000fe40000004100 */
[----:B------:R-:W-:Y:S01]  /*1ef0*/  FADD.FTZ R124, R124, R163 ;  /* 0x000000a37c7c7221 */ /* 0x000fe20000010000 */
[----:B------:R-:W-:-:S02]  /*1f00*/  FFMA.FTZ R126, R164, R163, R126 ;  /* 0x000000a3a47e7223 */ /* 0x000fc4000001007e */
        /* <DEDUP_REMOVED lines=9> */
.L_x_4221:
[----:B------:R-:W-:Y:S05]  /*1fa0*/  BSYNC.RECONVERGENT B1 ;  /* 0x0000000000017941 */ /* 0x000fea0003800200 */
.L_x_4220:
[----:B------:R-:W-:Y:S04]  /*1fb0*/  BSSY.RECONVERGENT B1, `(.L_x_4222) ;  /* 0x0000060000017945 */ /* 0x000fe80003800200 */
[----:B------:R-:W-:Y:S05]  /*1fc0*/  @!P2 BRA `(.L_x_4223) ;  /* 0x000000040078a947 */ /* 0x000fea0003800000 */
[----:B------:R-:W3:Y:S08]  /*1fd0*/  LDC.64 R26, c[0x0][0x3a8] ;  /* 0x0000ea00ff1a7b82 */ /* 0x000ef00000000a00 */
[----:B------:R-:W4:Y:S01]  /*1fe0*/  LDC.64 R124, c[0x0][0x428] ;  /* 0x00010a00ff7c7b82 */ /* 0x000f220000000a00 */
[----:B---3--:R-:W-:-:S05]  /*1ff0*/  IMAD.WIDE.U32 R26, R214, 0x20, R26 ;  /* 0x00000020d61a7825 */ /* 0x008fca00078e001a */
[----:B-12---:R-:W2:Y:S01]  /*2000*/  LDG.E.128 R132, desc[UR8][R26.64] ;  /* 0x000000081a847981 */ /* 0x006ea2000c1e1d00 */
[----:B----4-:R-:W-:-:S03]  /*2010*/  IMAD.WIDE.U32 R124, R214, 0x10, R124 ;  /* 0x00000010d67c7825 */ /* 0x010fc600078e007c */
[----:B------:R1:W3:Y:S04]  /*2020*/  LDG.E.128 R128, desc[UR8][R26.64+0x10] ;  /* 0x000010081a807981 */ /* 0x0002e8000c1e1d00 */
[----:B------:R-:W4:Y:S01]  /*2030*/  LDG.E.128 R124, desc[UR8][R124.64] ;  /* 0x000000087c7c7981 */ /* 0x000f22000c1e1d00 */
[----:B------:R-:W-:-:S04]  /*2040*/  ISETP.NE.U32.AND P0, PT, RZ, UR10, PT ;  /* 0x0000000aff007c0c */ /* 0x000fc8000bf05070 */
[----:B------:R-:W-:Y:S02]  /*2050*/  ISETP.NE.AND.EX P3, PT, RZ, UR11, PT, P0 ;  /* 0x0000000bff007c0c */ /* 0x000fe4000bf65300 */
[----:B------:R-:W-:-:S04]  /*2060*/  ISETP.NE.U32.AND P0, PT, RZ, UR20, PT ;  /* 0x00000014ff007c0c */ /* 0x000fc8000bf05070 */
[----:B------:R-:W-:-:S07]  /*2070*/  ISETP.NE.AND.EX P0, PT, RZ, UR21, PT, P0 ;  /* 0x00000015ff007c0c */ /* 0x000fce000bf05300 */
[----:B-1----:R-:W1:Y:S08]  /*2080*/  @P3 LDC.64 R26, c[0x0][0x3b8] ;  /* 0x0000ee00ff1a3b82 */ /* 0x002e700000000a00 */
[----:B------:R-:W0:Y:S01]  /*2090*/  @P0 LDC.64 R142, c[0x0][0x438] ;  /* 0x00010e00ff8e0b82 */ /* 0x000e220000000a00 */
[----:B-1----:R-:W-:-:S05]  /*20a0*/  @P3 IMAD.WIDE.U32 R26, R214, 0x8, R26 ;  /* 0x00000008d61a3825 */ /* 0x002fca00078e001a */
[----:B------:R0:W5:Y:S02]  /*20b0*/  @P3 LDG.E.64 R140, desc[UR8][R26.64] ;  /* 0x000000081a8c3981 */ /* 0x000164000c1e1b00 */
[----:B0-----:R-:W-:Y:S02]  /*20c0*/  @P0 IMAD.WIDE.U32 R26, R214, 0x20, R142 ;  /* 0x00000020d61a0825 */ /* 0x001fe400078e008e */
[----:B------:R-:W0:Y:S02]  /*20d0*/  LDC.64 R142, c[0x0][0x3b0] ;  /* 0x0000ec00ff8e7b82 */ /* 0x000e240000000a00 */
[--C-:B------:R-:W-:Y:S01]  /*20e0*/  HADD2.F32 R21, -RZ, R72.reuse.H0_H0 ;  /* 0x20000048ff157230 */ /* 0x100fe20000004100 */
[----:B------:R-:W5:Y:S04]  /*20f0*/  @P0 LDG.E.128 R96, desc[UR8][R26.64] ;  /* 0x000000081a600981 */ /* 0x000f68000c1e1d00 */
[----:B------:R0:W5:Y:S01]  /*2100*/  @P0 LDG.E.128 R100, desc[UR8][R26.64+0x10] ;  /* 0x000010081a640981 */ /* 0x000162000c1e1d00 */
[----:B------:R-:W-:-:S02]  /*2110*/  HADD2.F32 R22, -RZ, R72.H1_H1 ;  /* 0x30000048ff167230 */ /* 0x000fc40000004100 */
[----:B------:R-:W-:Y:S02]  /*2120*/  HADD2.F32 R31, -RZ, R73.H0_H0 ;  /* 0x20000049ff1f7230 */ /* 0x000fe40000004100 */
[----:B0-----:R-:W-:-:S05]  /*2130*/  IMAD.WIDE.U32 R26, R214, 0x8, R142 ;  /* 0x00000008d61a7825 */ /* 0x001fca00078e008e */
[----:B------:R0:W5:Y:S01]  /*2140*/  LDG.E.64 R142, desc[UR8][R26.64] ;  /* 0x000000081a8e7981 */ /* 0x000162000c1e1b00 */
[----:B------:R-:W-:Y:S01]  /*2150*/  HADD2.F32 R32, -RZ, R73.H1_H1 ;  /* 0x30000049ff207230 */ /* 0x000fe20000004100 */
        /* <DEDUP_REMOVED lines=10> */
[----:B0-----:R-:W-:-:S03]  /*2200*/  FADD.FTZ R26, -R195, R134 ;  /* 0x00000086c31a7221 */ /* 0x001fc60000010100 */
[----:B------:R-:W-:Y:S01]  /*2210*/  FADD.FTZ R201, R201, R21 ;  /* 0x00000015c9c97221 */ /* 0x000fe20000010000 */
[-C--:B------:R-:W-:Y:S01]  /*2220*/  FFMA.FTZ R245, R14, R21.reuse, R245 ;  /* 0x000000150ef57223 */ /* 0x080fe200000100f5 */
[----:B------:R-:W-:Y:S01]  /*2230*/  FMUL.FTZ R21, R22, R21 ;  /* 0x0000001516157220 */ /* 0x000fe20000410000 */
[----:B------:R-:W-:Y:S01]  /*2240*/  FMUL.FTZ R22, R3, R26 ;  /* 0x0000001a03167220 */ /* 0x000fe20000410000 */
[----:B------:R-:W-:Y:S02]  /*2250*/  HADD2.F32 R26, -RZ, R125.H0_H0 ;  /* 0x2000007dff1a7230 */ /* 0x000fe40000004100 */
[----:B------:R-:W-:-:S03]  /*2260*/  FADD.FTZ R27, -R195, R135 ;  /* 0x00000087c31b7221 */ /* 0x000fc60000010100 */
[----:B------:R-:W-:Y:S01]  /*2270*/  FADD.FTZ R202, R202, R26 ;  /* 0x0000001acaca7221 */ /* 0x000fe20000010000 */
[-C--:B------:R-:W-:Y:S01]  /*2280*/  FFMA.FTZ R246, R22, R26.reuse, R246 ;  /* 0x0000001a16f67223 */ /* 0x080fe200000100f6 */
[----:B------:R-:W-:Y:S01]  /*2290*/  FMUL.FTZ R26, R31, R26 ;  /* 0x0000001a1f1a7220 */ /* 0x000fe20000410000 */
[----:B------:R-:W-:Y:S02]  /*22a0*/  HADD2.F32 R31, -RZ, R125.H1_H1 ;  /* 0x3000007dff1f7230 */ /* 0x000fe40000004100 */
[----:B------:R-:W-:Y:S01]  /*22b0*/  FMUL.FTZ R27, R3, R27 ;  /* 0x0000001b031b7220 */ /* 0x000fe20000410000 */
[----:B---3--:R-:W-:Y:S01]  /*22c0*/  FADD.FTZ R124, -R195, R128 ;  /* 0x00000080c37c7221 */ /* 0x008fe20000010100 */
[----:B------:R-:W-:Y:S02]  /*22d0*/  HADD2.F32 R125, -RZ, R74.H0_H0 ;  /* 0x2000004aff7d7230 */ /* 0x000fe40000004100 */
[----:B------:R-:W-:Y:S01]  /*22e0*/  FADD.FTZ R203, R203, R31 ;  /* 0x0000001fcbcb7221 */ /* 0x000fe20000010000 */
[-C--:B------:R-:W-:Y:S01]  /*22f0*/  FFMA.FTZ R247, R27, R31.reuse, R247 ;  /* 0x0000001f1bf77223 */ /* 0x080fe200000100f7 */
[----:B------:R-:W-:Y:S01]  /*2300*/  FMUL.FTZ R32, R32, R31 ;  /* 0x0000001f20207220 */ /* 0x000fe20000410000 */
[----:B------:R-:W-:Y:S01]  /*2310*/  FMUL.FTZ R31, R3, R124 ;  /* 0x0000007c031f7220 */ /* 0x000fe20000410000 */
[----:B------:R-:W-:-:S02]  /*2320*/  HADD2.F32 R124, -RZ, R126.H0_H0 ;  /* 0x2000007eff7c7230 */ /* 0x000fc40000004100 */
[----:B------:R-:W-:-:S03]  /*2330*/  HADD2.F32 R126, -RZ, R126.H1_H1 ;  /* 0x3000007eff7e7230 */ /* 0x000fc60000004100 */
[----:B------:R-:W-:Y:S01]  /*2340*/  FADD.FTZ R196, R196, R124 ;  /* 0x0000007cc4c47221 */ /* 0x000fe20000010000 */
[-C--:B------:R-:W-:Y:S01]  /*2350*/  FFMA.FTZ R240, R31, R124.reuse, R240 ;  /* 0x0000007c1ff07223 */ /* 0x080fe200000100f0 */
[----:B------:R-:W-:Y:S01]  /*2360*/  FMUL.FTZ R153, R125, R124 ;  /* 0x0000007c7d997220 */ /* 0x000fe20000410000 */
[----:B------:R-:W-:Y:S02]  /*2370*/  HADD2.F32 R124, -RZ, R74.H1_H1 ;  /* 0x3000004aff7c7230 */ /* 0x000fe40000004100 */
[----:B------:R-:W-:-:S03]  /*2380*/  FADD.FTZ R129, -R195, R129 ;  /* 0x00000081c3817221 */ /* 0x000fc60000010100 */
[-C--:B------:R-:W-:Y:S01]  /*2390*/  FMUL.FTZ R161, R124, R126.reuse ;  /* 0x0000007e7ca17220 */ /* 0x080fe20000410000 */
[----:B------:R-:W-:Y:S01]  /*23a0*/  FMUL.FTZ R162, R3, R129 ;  /* 0x0000008103a27220 */ /* 0x000fe20000410000 */
[----:B------:R-:W-:Y:S01]  /*23b0*/  FADD.FTZ R124, -R195, R130 ;  /* 0x00000082c37c7221 */ /* 0x000fe20000010100 */
[----:B------:R-:W-:Y:S02]  /*23c0*/  FADD.FTZ R197, R197, R126 ;  /* 0x0000007ec5c57221 */ /* 0x000fe40000010000 */
[----:B------:R-:W-:Y:S01]  /*23d0*/  FFMA.FTZ R241, R162, R126, R241 ;  /* 0x0000007ea2f17223 */ /* 0x000fe200000100f1 */
[----:B------:R-:W-:Y:S01]  /*23e0*/  FMUL.FTZ R175, R3, R124 ;  /* 0x0000007c03af7220 */ /* 0x000fe20000410000 */
[----:B------:R-:W-:Y:S01]  /*23f0*/  FADD.FTZ R124, R212, R10 ;  /* 0x0000000ad47c7221 */ /* 0x000fe20000010000 */
[----:B------:R-:W-:-:S03]  /*2400*/  FFMA.FTZ R126, R6, R10, R213 ;  /* 0x0000000a067e7223 */ /* 0x000fc600000100d5 */
[----:B------:R-:W-:Y:S01]  /*2410*/  FADD.FTZ R124, R124, R21 ;  /* 0x000000157c7c7221 */ /* 0x000fe20000010000 */
[----:B------:R-:W-:Y:S01]  /*2420*/  FFMA.FTZ R126, R14, R21, R126 ;  /* 0x000000150e7e7223 */ /* 0x000fe2000001007e */
[----:B------:R-:W-:Y:S02]  /*2430*/  HADD2.F32 R128, -RZ, R127.H0_H0 ;  /* 0x2000007fff807230 */ /* 0x000fe40000004100 */
[----:B------:R-:W-:Y:S02]  /*2440*/  HADD2.F32 R125, -RZ, R75.H0_H0 ;  /* 0x2000004bff7d7230 */ /* 0x000fe40000004100 */
[----:B------:R-:W-:Y:S01]  /*2450*/  FADD.FTZ R124, R124, R26 ;  /* 0x0000001a7c7c7221 */ /* 0x000fe20000010000 */
[----:B------:R-:W-:-:S03]  /*2460*/  FFMA.FTZ R126, R22, R26, R126 ;  /* 0x0000001a167e7223 */ /* 0x000fc6000001007e */
[----:B------:R-:W-:Y:S01]  /*2470*/  FADD.FTZ R124, R124, R32 ;  /* 0x000000207c7c7221 */ /* 0x000fe20000010000 */
[----:B------:R-:W-:Y:S01]  /*2480*/  FFMA.FTZ R126, R27, R32, R126 ;  /* 0x000000201b7e7223 */ /* 0x000fe2000001007e */
[----:B------:R-:W-:Y:S01]  /*2490*/  FMUL.FTZ R176, R125, R128 ;  /* 0x000000807db07220 */ /* 0x000fe20000410000 */
[----:B------:R-:W-:Y:S01]  /*24a0*/  FADD.FTZ R125, -R195, R131 ;  /* 0x00000083c37d7221 */ /* 0x000fe20000010100 */
[----:B------:R-:W-:Y:S01]  /*24b0*/  FADD.FTZ R124, R124, R153 ;  /* 0x000000997c7c7221 */ /* 0x000fe20000010000 */
[----:B------:R-:W-:Y:S01]  /*24c0*/  FFMA.FTZ R126, R31, R153, R126 ;  /* 0x000000991f7e7223 */ /* 0x000fe2000001007e */
        /* <DEDUP_REMOVED lines=14> */
.L_x_4223:
[----:B------:R-:W-:Y:S05]  /*25b0*/  BSYNC.RECONVERGENT B1 ;  /* 0x0000000000017941 */ /* 0x000fea0003800200 */
.L_x_4222:
[----:B------:R-:W-:Y:S04]  /*25c0*/  BSSY.RECONVERGENT B1, `(.L_x_4224) ;  /* 0x000005f000017945 */ /* 0x000fe80003800200 */
[----:B------:R-:W-:Y:S05]  /*25d0*/  @!P5 BRA `(.L_x_4225) ;  /* 0x000000040074d947 */ /* 0x000fea0003800000 */
[----:B------:R-:W3:Y:S08]  /*25e0*/  LDC.64 R128, c[0x0][0x3a8] ;  /* 0x0000ea00ff807b82 */ /* 0x000ef00000000a00 */
[----:B-12---:R-:W1:Y:S01]  /*25f0*/  LDC.64 R132, c[0x0][0x428] ;  /* 0x00010a00ff847b82 */ /* 0x006e620000000a00 */
[----:B------:R-:W-:-:S07]  /*2600*/  ISETP.NE.U32.AND P0, PT, RZ, UR10, PT ;  /* 0x0000000aff007c0c */ /* 0x000fce000bf05070 */
[----:B------:R-:W2:Y:S01]  /*2610*/  LDC.64 R178, c[0x0][0x3b0] ;  /* 0x0000ec00ffb27b82 */ /* 0x000ea20000000a00 */
[----:B---3--:R-:W-:-:S05]  /*2620*/  IMAD.WIDE.U32 R128, R214, 0x20, R128 ;  /* 0x00000020d6807825 */ /* 0x008fca00078e0080 */
[----:B------:R-:W3:Y:S01]  /*2630*/  LDG.E.128 R124, desc[UR8][R128.64] ;  /* 0x00000008807c7981 */ /* 0x000ee2000c1e1d00 */
[----:B-1----:R-:W-:-:S06]  /*2640*/  IMAD.WIDE.U32 R132, R214, 0x10, R132 ;  /* 0x00000010d6847825 */ /* 0x002fcc00078e0084 */
[----:B------:R-:W4:Y:S04]  /*2650*/  LDG.E.128 R132, desc[UR8][R132.64] ;  /* 0x0000000884847981 */ /* 0x000f28000c1e1d00 */
[----:B------:R-:W4:Y:S01]  /*2660*/  LDG.E.128 R128, desc[UR8][R128.64+0x10] ;  /* 0x0000100880807981 */ /* 0x000f22000c1e1d00 */
[----:B------:R-:W-:Y:S02]  /*2670*/  ISETP.NE.AND.EX P3, PT, RZ, UR11, PT, P0 ;  /* 0x0000000bff007c0c */ /* 0x000fe4000bf65300 */
[----:B------:R-:W-:-:S04]  /*2680*/  ISETP.NE.U32.AND P0, PT, RZ, UR20, PT ;  /* 0x00000014ff007c0c */ /* 0x000fc8000bf05070 */
[----:B------:R-:W-:-:S07]  /*2690*/  ISETP.NE.AND.EX P0, PT, RZ, UR21, PT, P0 ;  /* 0x00000015ff007c0c */ /* 0x000fce000bf05300 */
[----:B------:R-:W1:Y:S08]  /*26a0*/  @P3 LDC.64 R146, c[0x0][0x3b8] ;  /* 0x0000ee00ff923b82 */ /* 0x000e700000000a00 */
[----:B------:R-:W0:Y:S01]  /*26b0*/  @P0 LDC.64 R158, c[0x0][0x438] ;  /* 0x00010e00ff9e0b82 */ /* 0x000e220000000a00 */
[----:B-1----:R-:W-:-:S05]  /*26c0*/  @P3 IMAD.WIDE.U32 R146, R214, 0x8, R146 ;  /* 0x00000008d6923825 */ /* 0x002fca00078e0092 */
[----:B------:R0:W5:Y:S02]  /*26d0*/  @P3 LDG.E.64 R144, desc[UR8][R146.64] ;  /* 0x0000000892903981 */ /* 0x000164000c1e1b00 */
[----:B0-----:R-:W-:-:S04]  /*26e0*/  @P0 IMAD.WIDE.U32 R146, R214, 0x20, R158 ;  /* 0x00000020d6920825 */ /* 0x001fc800078e009e */
[----:B--2---:R-:W-:Y:S01]  /*26f0*/  IMAD.WIDE.U32 R158, R214, 0x8, R178 ;  /* 0x00000008d69e7825 */ /* 0x004fe200078e00b2 */
[----:B------:R-:W5:Y:S04]  /*2700*/  @P0 LDG.E.128 R104, desc[UR8][R146.64] ;  /* 0x0000000892680981 */ /* 0x000f68000c1e1d00 */
[----:B------:R-:W5:Y:S04]  /*2710*/  @P0 LDG.E.128 R108, desc[UR8][R146.64+0x10] ;  /* 0x00001008926c0981 */ /* 0x000f68000c1e1d00 */
[----:B------:R0:W5:Y:S01]  /*2720*/  LDG.E.64 R146, desc[UR8][R158.64] ;  /* 0x000000089e927981 */ /* 0x000162000c1e1b00 */
[C---:B---3--:R-:W-:Y:S01]  /*2730*/  FADD.FTZ R151, -R195.reuse, R124 ;  /* 0x0000007cc3977221 */ /* 0x048fe20000010100 */
[C---:B0-----:R-:W-:Y:S01]  /*2740*/  FADD.FTZ R158, -R195.reuse, R126 ;  /* 0x0000007ec39e7221 */ /* 0x041fe20000010100 */
[----:B------:R-:W-:-:S02]  /*2750*/  FADD.FTZ R177, -R195, R127 ;  /* 0x0000007fc3b17221 */ /* 0x000fc40000010100 */
[----:B-----5:R-:W-:Y:S01]  /*2760*/  FMUL.FTZ R152, R3, R151 ;  /* 0x0000009703987220 */ /* 0x020fe20000410000 */
[C---:B------:R-:W-:Y:S01]  /*2770*/  FADD.FTZ R157, -R195.reuse, R125 ;  /* 0x0000007dc39d7221 */ /* 0x040fe20000010100 */
[C---:B----4-:R-:W-:Y:S01]  /*2780*/  FADD.FTZ R127, -R195.reuse, R128 ;  /* 0x00000080c37f7221 */ /* 0x050fe20000010100 */
[----:B------:R-:W-:Y:S01]  /*2790*/  FADD.FTZ R126, -R195, R129 ;  /* 0x00000081c37e7221 */ /* 0x000fe20000010100 */
[----:B------:R-:W-:Y:S02]  /*27a0*/  HADD2.F32 R128, -RZ, R132.H0_H0 ;  /* 0x20000084ff807230 */ /* 0x000fe40000004100 */
[----:B------:R-:W-:Y:S02]  /*27b0*/  HADD2.F32 R129, -RZ, R68.H0_H0 ;  /* 0x20000044ff817230 */ /* 0x000fe40000004100 */
[----:B------:R-:W-:Y:S01]  /*27c0*/  FMUL.FTZ R160, R3, R157 ;  /* 0x0000009d03a07220 */ /* 0x000fe20000410000 */
[----:B------:R-:W-:Y:S01]  /*27d0*/  FADD.FTZ R64, R64, R128 ;  /* 0x0000008040407221 */ /* 0x000fe20000010000 */
[-C--:B------:R-:W-:Y:S01]  /*27e0*/  FFMA.FTZ R236, R152, R128.reuse, R236 ;  /* 0x0000008098ec7223 */ /* 0x080fe200000100ec */
[----:B------:R-:W-:Y:S01]  /*27f0*/  FMUL.FTZ R151, R129, R128 ;  /* 0x0000008081977220 */ /* 0x000fe20000410000 */
[----:B------:R-:W-:-:S02]  /*2800*/  HADD2.F32 R128, -RZ, R132.H1_H1 ;  /* 0x30000084ff807230 */ /* 0x000fc40000004100 */
[----:B------:R-:W-:Y:S02]  /*2810*/  HADD2.F32 R129, -RZ, R68.H1_H1 ;  /* 0x30000044ff817230 */ /* 0x000fe40000004100 */
[----:B------:R-:W-:Y:S01]  /*2820*/  FMUL.FTZ R158, R3, R158 ;  /* 0x0000009e039e7220 */ /* 0x000fe20000410000 */
[----:B------:R-:W-:Y:S01]  /*2830*/  FADD.FTZ R65, R65, R128 ;  /* 0x0000008041417221 */ /* 0x000fe20000010000 */
[-C--:B------:R-:W-:Y:S01]  /*2840*/  FFMA.FTZ R237, R160, R128.reuse, R237 ;  /* 0x00000080a0ed7223 */ /* 0x080fe200000100ed */
[----:B------:R-:W-:Y:S01]  /*2850*/  FMUL.FTZ R159, R129, R128 ;  /* 0x00000080819f7220 */ /* 0x000fe20000410000 */
        /* <DEDUP_REMOVED lines=9> */
[----:B------:R-:W-:Y:S02]  /*28f0*/  HADD2.F32 R127, -RZ, R134.H0_H0 ;  /* 0x20000086ff7f7230 */ /* 0x000fe40000004100 */
[----:B------:R-:W-:Y:S01]  /*2900*/  FADD.FTZ R67, R67, R128 ;  /* 0x0000008043437221 */ /* 0x000fe20000010000 */
[-C--:B------:R-:W-:Y:S01]  /*2910*/  FFMA.FTZ R239, R177, R128.reuse, R239 ;  /* 0x00000080b1ef7223 */ /* 0x080fe200000100ef */
[----:B------:R-:W-:Y:S01]  /*2920*/  FMUL.FTZ R178, R129, R128 ;  /* 0x0000008081b27220 */ /* 0x000fe20000410000 */
[----:B------:R-:W-:Y:S02]  /*2930*/  HADD2.F32 R128, -RZ, R70.H0_H0 ;  /* 0x20000046ff807230 */ /* 0x000fe40000004100 */
[----:B------:R-:W-:Y:S01]  /*2940*/  FADD.FTZ R60, R60, R127 ;  /* 0x0000007f3c3c7221 */ /* 0x000fe20000010000 */
[-C--:B------:R-:W-:Y:S01]  /*2950*/  FFMA.FTZ R232, R179, R127.reuse, R232 ;  /* 0x0000007fb3e87223 */ /* 0x080fe200000100e8 */
[----:B------:R-:W-:Y:S01]  /*2960*/  FMUL.FTZ R181, R3, R126 ;  /* 0x0000007e03b57220 */ /* 0x000fe20000410000 */
[----:B------:R-:W-:Y:S01]  /*2970*/  FADD.FTZ R124, -R195, R130 ;  /* 0x00000082c37c7221 */ /* 0x000fe20000010100 */
[----:B------:R-:W-:Y:S01]  /*2980*/  FMUL.FTZ R180, R128, R127 ;  /* 0x0000007f80b47220 */ /* 0x000fe20000410000 */
[----:B------:R-:W-:-:S02]  /*2990*/  HADD2.F32 R127, -RZ, R134.H1_H1 ;  /* 0x30000086ff7f7230 */ /* 0x000fc40000004100 */
[----:B------:R-:W-:Y:S02]  /*29a0*/  HADD2.F32 R126, -RZ, R70.H1_H1 ;  /* 0x30000046ff7e7230 */ /* 0x000fe40000004100 */
[----:B------:R-:W-:Y:S01]  /*29b0*/  FMUL.FTZ R183, R3, R124 ;  /* 0x0000007c03b77220 */ /* 0x000fe20000410000 */
[----:B------:R-:W-:Y:S01]  /*29c0*/  FADD.FTZ R124, R212, R151 ;  /* 0x00000097d47c7221 */ /* 0x000fe20000010000 */
        /* <DEDUP_REMOVED lines=16> */
[----:B------:R-:W-:-:S02]  /*2ad0*/  FMUL.FTZ R193, R3, R125 ;  /* 0x0000007d03c17220 */ /* 0x000fc40000410000 */
[----:B------:R-:W-:Y:S01]  /*2ae0*/  FADD.FTZ R125, R126, R180 ;  /* 0x000000b47e7d7221 */ /* 0x000fe20000010000 */
[----:B------:R-:W-:Y:S01]  /*2af0*/  FFMA.FTZ R126, R179, R180, R127 ;  /* 0x000000b4b37e7223 */ /* 0x000fe2000001007f */
[----:B------:R-:W-:Y:S02]  /*2b00*/  HADD2.F32 R124, -RZ, R135.H1_H1 ;  /* 0x30000087ff7c7230 */ /* 0x000fe40000004100 */
[----:B------:R-:W-:Y:S02]  /*2b10*/  HADD2.F32 R127, -RZ, R71.H1_H1 ;  /* 0x30000047ff7f7230 */ /* 0x000fe40000004100 */
[----:B------:R-:W-:Y:S01]  /*2b20*/  FADD.FTZ R125, R125, R182 ;  /* 0x000000b67d7d7221 */ /* 0x000fe20000010000 */
[----:B------:R-:W-:Y:S02]  /*2b30*/  FFMA.FTZ R126, R181, R182, R126 ;  /* 0x000000b6b57e7223 */ /* 0x000fe4000001007e */
[----:B------:R-:W-:Y:S01]  /*2b40*/  FMUL.FTZ R194, R127, R124 ;  /* 0x0000007c7fc27220 */ /* 0x000fe20000410000 */
[----:B------:R-:W-:Y:S01]  /*2b50*/  FADD.FTZ R125, R125, R184 ;  /* 0x000000b87d7d7221 */ /* 0x000fe20000010000 */
[----:B------:R-:W-:Y:S01]  /*2b60*/  FFMA.FTZ R126, R183, R184, R126 ;  /* 0x000000b8b77e7223 */ /* 0x000fe2000001007e */
[----:B------:R-:W-:Y:S01]  /*2b70*/  FADD.FTZ R63, R63, R124 ;  /* 0x0000007c3f3f7221 */ /* 0x000fe20000010000 */
[----:B------:R-:W-:Y:S01]  /*2b80*/  FFMA.FTZ R235, R193, R124, R235 ;  /* 0x0000007cc1eb7223 */ /* 0x000fe200000100eb */
[----:B------:R-:W-:Y:S01]  /*2b90*/  FADD.FTZ R212, R125, R194 ;  /* 0x000000c27dd47221 */ /* 0x000fe20000010000 */
[----:B------:R-:W-:-:S07]  /*2ba0*/  FFMA.FTZ R213, R193, R194, R126 ;  /* 0x000000c2c1d57223 */ /* 0x000fce000001007e */
.L_x_4225:
[----:B------:R-:W-:Y:S05]  /*2bb0*/  BSYNC.RECONVERGENT B1 ;  /* 0x0000000000017941 */ /* 0x000fea0003800200 */
.L_x_4224:
[----:B------:R-:W-:Y:S01]  /*2bc0*/  UISETP.NE.AND UP0, UPT, UR14, URZ, UPT ;  /* 0x000000ff0e00728c */ /* 0x000fe2000bf05270 */
[----:B------:R-:W-:Y:S01]  /*2bd0*/  ISETP.GE.U32.AND P3, PT, R252, 0x20, PT ;  /* 0x00000020fc00780c */ /* 0x000fe20003f66070 */
[----:B------:R-:W-:-:S04]  /*2be0*/  UMOV UR4, 0xffffffff ;  /* 0xffffffff00047882 */ /* 0x000fc80000000000 */
[----:B------:R-:W-:Y:S01]  /*2bf0*/  PLOP3.LUT P4, PT, PT, PT, UP0, 0x80, 0x8 ;  /* 0x000000000008781c */ /* 0x000fe20003f8f008 */
[----:B------:R-:W-:-:S12]  /*2c00*/  BRA.DIV UR4, `(.L_x_4226) ;  /* 0x000000c604107947 */ /* 0x000fd8000b800000 */
[----:B------:R-:W3:Y:S02]  /*2c10*/  SHFL.BFLY PT, R124, R212, 0x1, 0x1f ;  /* 0x0c201f00d47c7f89 */ /* 0x000ee400000e0000 */
[----:B---3--:R-:W-:Y:S02]  /*2c20*/  FADD.FTZ R128, R124, R212 ;  /* 0x000000d47c807221 */ /* 0x008fe40000010000 */
[----:B------:R-:W3:Y:S02]  /*2c30*/  SHFL.BFLY PT, R124, R213, 0x1, 0x1f ;  /* 0x0c201f00d57c7f89 */ /* 0x000ee400000e0000 */
[----:B---3--:R-:W-:Y:S02]  /*2c40*/  FADD.FTZ R129, R124, R213 ;  /* 0x000000d57c817221 */ /* 0x008fe40000010000 */
[----:B------:R-:W3:Y:S02]  /*2c50*/  SHFL.BFLY PT, R124, R128, 0x2, 0x1f ;  /* 0x0c401f00807c7f89 */ /* 0x000ee400000e0000 */
[----:B---3--:R-:W-:-:S02]  /*2c60*/  FADD.FTZ R128, R128, R124 ;  /* 0x0000007c80807221 */ /* 0x008fc40000010000 */
        /* <DEDUP_REMOVED lines=8> */
[----:B------:R-:W3:Y:S04]  /*2cf0*/  SHFL.BFLY PT, R124, R129, 0x8, 0x1f ;  /* 0x0d001f00817c7f89 */ /* 0x000ee800000e0000 */
[----:B------:R4:W0:Y:S01]  /*2d00*/  SHFL.BFLY PT, R131, R128, 0x10, 0x1f ;  /* 0x0e001f0080837f89 */ /* 0x00082200000e0000 */
[----:B---3--:R-:W-:-:S05]  /*2d10*/  FADD.FTZ R129, R129, R124 ;  /* 0x0000007c81817221 */ /* 0x008fca0000010000 */
[----:B0-----:R4:W3:Y:S02]  /*2d20*/  SHFL.BFLY PT, R124, R129, 0x10, 0x1f ;  /* 0x0e001f00817c7f89 */ /* 0x0018e400000e0000 */
.L_x_4289:
[----:B------:R-:W-:Y:S01]  /*2d30*/  FADD.FTZ R125, R128, R131 ;  /* 0x00000083807d7221 */ /* 0x000fe20000010000 */
[----:B---3--:R-:W-:Y:S01]  /*2d40*/  FADD.FTZ R124, R129, R124 ;  /* 0x0000007c817c7221 */ /* 0x008fe20000010000 */
[----:B------:R-:W-:Y:S02]  /*2d50*/  BSSY.RECONVERGENT B1, `(.L_x_4227) ;  /* 0x0000234000017945 */ /* 0x000fe40003800200 */
[----:B------:R-:W-:Y:S01]  /*2d60*/  FMUL.FTZ R125, R125, UR12 ;  /* 0x0000000c7d7d7c20 */ /* 0x000fe20008410000 */
[----:B----4-:R-:W-:-:S04]  /*2d70*/  FMUL.FTZ R128, R124, UR12 ;  /* 0x0000000c7c807c20 */ /* 0x010fc80008410000 */
        /* <DEDUP_REMOVED lines=67> */
.L_x_4231:
        /* <DEDUP_REMOVED lines=35> */
[----:B------:R-:W-:Y:S01]  /*33e0*/  F2FP.F16.F32.PACK_AB R124, R124, R130 ;  /* 0x000000827c7c723e */ /* 0x000fe200000000ff */
        /* <DEDUP_REMOVED lines=11> */
[----:B------:R-:W-:Y:S02]  /*34a0*/  F2FP.F16.F32.PACK_AB R125, R125, R131 ;  /* 0x000000837d7d723e */ /* 0x000fe400000000ff */
[----:B------:R-:W-:Y:S01]  /*34b0*/  FSEL R126, R126, RZ, P0 ;  /* 0x000000ff7e7e7208 */ /* 0x000fe20000000000 */
[----:B-12---:R-:W-:Y:S01]  /*34c0*/  FMUL.FTZ R132, R117, UR13 ;  /* 0x0000000d75847c20 */ /* 0x006fe20008410000 */
[----:B------:R-:W-:-:S04]  /*34d0*/  LOP3.LUT P0, RZ, R41, 0xff00, RZ, 0xc0, !PT ;  /* 0x0000ff0029ff7812 */ /* 0x000fc8000780c0ff */
[----:B------:R-:W-:-:S04]  /*34e0*/  FSEL R132, R132, RZ, P0 ;  /* 0x000000ff84847208 */ /* 0x000fc80000000000 */
[----:B------:R-:W-:Y:S01]  /*34f0*/  F2FP.F16.F32.PACK_AB R126, R132, R126 ;  /* 0x0000007e847e723e */ /* 0x000fe200000000ff */
[----:B------:R-:W-:Y:S06]  /*3500*/  BRA `(.L_x_4232) ;  /* 0x0000001800a47947 */ /* 0x000fec0003800000 */
.L_x_4230:
        /* <DEDUP_REMOVED lines=59> */
.L_x_4233:
        /* <DEDUP_REMOVED lines=35> */
[----:B------:R-:W-:Y:S01]  /*3af0*/  F2FP.F16.F32.PACK_AB R124, R124, R130 ;  /* 0x000000827c7c723e */ /* 0x000fe200000000ff */
        /* <DEDUP_REMOVED lines=11> */
[----:B------:R-:W-:Y:S02]  /*3bb0*/  F2FP.F16.F32.PACK_AB R125, R125, R131 ;  /* 0x000000837d7d723e */ /* 0x000fe400000000ff */
[----:B------:R-:W-:Y:S01]  /*3bc0*/  FSEL R126, R126, RZ, P0 ;  /* 0x000000ff7e7e7208 */ /* 0x000fe20000000000 */
[----:B-12---:R-:W-:Y:S01]  /*3bd0*/  FMUL.FTZ R132, R117, UR13 ;  /* 0x0000000d75847c20 */ /* 0x006fe20008410000 */
[----:B------:R-:W-:-:S04]  /*3be0*/  LOP3.LUT P0, RZ, R41, 0xff00, RZ, 0xc0, !PT ;  /* 0x0000ff0029ff7812 */ /* 0x000fc8000780c0ff */
[----:B------:R-:W-:-:S04]  /*3bf0*/  FSEL R132, R132, RZ, P0 ;  /* 0x000000ff84847208 */ /* 0x000fc80000000000 */
[----:B------:R-:W-:Y:S01]  /*3c00*/  F2FP.F16.F32.PACK_AB R126, R132, R126 ;  /* 0x0000007e847e723e */ /* 0x000fe200000000ff */
[----:B------:R-:W-:Y:S06]  /*3c10*/  BRA `(.L_x_4232) ;  /* 0x0000001000e07947 */ /* 0x000fec0003800000 */
.L_x_4229:
        /* <DEDUP_REMOVED lines=49> */
[----:B------:R-:W-:Y:S01]  /*3f30*/  FMUL.FTZ R121, R3, R120 ;  /* 0x0000007803797220 */ /* 0x000fe20000410000 */
[----:B------:R-:W-:-:S03]  /*3f40*/  FFMA.FTZ R120, R30, R128, R129 ;  /* 0x000000801e787223 */ /* 0x000fc60000010081 */
[----:B------:R-:W-:Y:S01]  /*3f50*/  FMUL.FTZ R121, R121, UR13 ;  /* 0x0000000d79797c20 */ /* 0x000fe20008410000 */
[----:B------:R-:W-:-:S04]  /*3f60*/  FADD.FTZ R120, R150, -R120 ;  /* 0x8000007896787221 */ /* 0x000fc80000010000 */
[----:B------:R-:W-:Y:S01]  /*3f70*/  FMUL.FTZ R124, R3, R120 ;  /* 0x00000078037c7220 */ /* 0x000fe20000410000 */
        /* <DEDUP_REMOVED lines=8> */
[-CC-:B------:R-:W-:Y:S01]  /*4000*/  FFMA.FTZ R120, R12, R128.reuse, R129.reuse ;  /* 0x000000800c787223 */ /* 0x180fe20000010081 */
        /* <DEDUP_REMOVED lines=20> */
.L_x_4235:
[-CC-:B------:R-:W-:Y:S01]  /*4150*/  FFMA.FTZ R113, R169, R128.reuse, R129.reuse ;  /* 0x00000080a9717223 */ /* 0x180fe20000010081 */
[----:B------:R-:W-:Y:S01]  /*4160*/  LOP3.LUT P0, RZ, R41, 0xff0000, RZ, 0xc0, !PT ;  /* 0x00ff000029ff7812 */ /* 0x000fe2000780c0ff */
[-C--:B------:R-:W-:Y:S02]  /*4170*/  FFMA.FTZ R116, R149, R128.reuse, R129 ;  /* 0x0000008095747223 */ /* 0x080fe40000010081 */
[----:B------:R-:W-:Y:S01]  /*4180*/  FADD.FTZ R118, R170, -R113 ;  /* 0x80000071aa767221 */ /* 0x000fe20000010000 */
[----:B------:R-:W-:Y:S01]  /*4190*/  FFMA.FTZ R113, R185, R128, R129 ;  /* 0x00000080b9717223 */ /* 0x000fe20000010081 */
[----:B------:R-:W-:Y:S02]  /*41a0*/  FADD.FTZ R116, R156, -R116 ;  /* 0x800000749c747221 */ /* 0x000fe40000010000 */
[C---:B-----5:R-:W-:Y:S01]  /*41b0*/  FMUL.FTZ R118, R3.reuse, R118 ;  /* 0x0000007603767220 */ /* 0x060fe20000410000 */
[----:B------:R-:W-:Y:S01]  /*41c0*/  FADD.FTZ R112, R186, -R113 ;  /* 0x80000071ba707221 */ /* 0x000fe20000010000 */
[----:B------:R-:W-:-:S02]  /*41d0*/  FMUL.FTZ R116, R3, R116 ;  /* 0x0000007403747220 */ /* 0x000fc40000410000 */
[----:B------:R-:W-:Y:S01]  /*41e0*/  FMUL.FTZ R123, R118, UR13 ;  /* 0x0000000d767b7c20 */ /* 0x000fe20008410000 */
[----:B------:R-:W-:-:S04]  /*41f0*/  FMUL.FTZ R119, R3, R112 ;  /* 0x0000007003777220 */ /* 0x000fc80000410000 */
[----:B------:R-:W-:Y:S01]  /*4200*/  FSEL R127, R123, RZ, P0 ;  /* 0x000000ff7b7f7208 */ /* 0x000fe20000000000 */
[----:B------:R-:W-:Y:S01]  /*4210*/  FMUL.FTZ R112, R119, UR13 ;  /* 0x0000000d77707c20 */ /* 0x000fe20008410000 */
[----:B------:R-:W-:-:S04]  /*4220*/  LOP3.LUT P0, RZ, R43, 0xff0000, RZ, 0xc0, !PT ;  /* 0x00ff00002bff7812 */ /* 0x000fc8000780c0ff */
        /* <DEDUP_REMOVED lines=12> */
[----:B------:R-:W-:Y:S01]  /*42f0*/  F2FP.F16.F32.PACK_AB R127, R112, R127 ;  /* 0x0000007f707f723e */ /* 0x000fe200000000ff */
[----:B------:R-:W-:Y:S02]  /*4300*/  FMUL.FTZ R112, R116, UR13 ;  /* 0x0000000d74707c20 */ /* 0x000fe40008410000 */
[----:B------:R-:W-:-:S03]  /*4310*/  FMUL.FTZ R113, R117, UR13 ;  /* 0x0000000d75717c20 */ /* 0x000fc60008410000 */
        /* <DEDUP_REMOVED lines=15> */
[----:B------:R-:W-:Y:S01]  /*4410*/  F2FP.F16.F32.PACK_AB R126, R113, R112 ;  /* 0x00000070717e723e */ /* 0x000fe200000000ff */
[----:B------:R-:W-:-:S02]  /*4420*/  FMUL.FTZ R112, R114, UR13 ;  /* 0x0000000d72707c20 */ /* 0x000fc40008410000 */
        /* <DEDUP_REMOVED lines=25> */
[----:B------:R-:W-:Y:S02]  /*45c0*/  F2FP.F16.F32.PACK_AB R124, R124, R130 ;  /* 0x000000827c7c723e */ /* 0x000fe400000000ff */
[----:B------:R-:W-:-:S04]  /*45d0*/  FSEL R131, R131, RZ, P0 ;  /* 0x000000ff83837208 */ /* 0x000fc80000000000 */
[----:B------:R-:W-:Y:S01]  /*45e0*/  F2FP.F16.F32.PACK_AB R120, R120, R131 ;  /* 0x000000837878723e */ /* 0x000fe200000000ff */
[----:B------:R-:W-:Y:S06]  /*45f0*/  BRA `(.L_x_4232) ;  /* 0x0000000800687947 */ /* 0x000fec0003800000 */
.L_x_4234:
        /* <DEDUP_REMOVED lines=46> */
[----:B------:R-:W-:Y:S01]  /*48e0*/  FFMA.FTZ R121, R3, R120, R58 ;  /* 0x0000007803797223 */ /* 0x000fe2000001003a */
[----:B------:R-:W-:-:S03]  /*48f0*/  FFMA.FTZ R120, R30, R128, R129 ;  /* 0x000000801e787223 */ /* 0x000fc60000010081 */
[----:B------:R-:W-:Y:S01]  /*4900*/  FMUL.FTZ R121, R121, UR13 ;  /* 0x0000000d79797c20 */ /* 0x000fe20008410000 */
[----:B------:R-:W-:-:S04]  /*4910*/  FADD.FTZ R120, R150, -R120 ;  /* 0x8000007896787221 */ /* 0x000fc80000010000 */
        /* <DEDUP_REMOVED lines=30> */
.L_x_4236:
[-CC-:B------:R-:W-:Y:S01]  /*4b00*/  FFMA.FTZ R113, R169, R128.reuse, R129.reuse ;  /* 0x00000080a9717223 */ /* 0x180fe20000010081 */
[----:B------:R-:W-:Y:S01]  /*4b10*/  LOP3.LUT P0, RZ, R41, 0xff0000, RZ, 0xc0, !PT ;  /* 0x00ff000029ff7812 */ /* 0x000fe2000780c0ff */
[-C--:B------:R-:W-:Y:S02]  /*4b20*/  FFMA.FTZ R116, R149, R128.reuse, R129 ;  /* 0x0000008095747223 */ /* 0x080fe40000010081 */
[----:B------:R-:W-:Y:S02]  /*4b30*/  FADD.FTZ R113, R170, -R113 ;  /* 0x80000071aa717221 */ /* 0x000fe40000010000 */
[----:B------:R-:W-:Y:S02]  /*4b40*/  FADD.FTZ R116, R156, -R116 ;  /* 0x800000749c747221 */ /* 0x000fe40000010000 */
[----:B-----5:R-:W-:Y:S01]  /*4b50*/  FFMA.FTZ R118, R3, R113, R54 ;  /* 0x0000007103767223 */ /* 0x020fe20000010036 */
[----:B------:R-:W-:Y:S01]  /*4b60*/  FFMA.FTZ R113, R185, R128, R129 ;  /* 0x00000080b9717223 */ /* 0x000fe20000010081 */
[----:B------:R-:W-:-:S02]  /*4b70*/  FFMA.FTZ R116, R3, R116, R52 ;  /* 0x0000007403747223 */ /* 0x000fc40000010034 */
        /* <DEDUP_REMOVED lines=63> */
[----:B------:R-:W-:Y:S02]  /*4f70*/  F2FP.F16.F32.PACK_AB R124, R124, R130 ;  /* 0x000000827c7c723e */ /* 0x000fe400000000ff */
[----:B------:R-:W-:-:S04]  /*4f80*/  FSEL R131, R131, RZ, P0 ;  /* 0x000000ff83837208 */ /* 0x000fc80000000000 */
[----:B------:R-:W-:-:S07]  /*4f90*/  F2FP.F16.F32.PACK_AB R120, R120, R131 ;  /* 0x000000837878723e */ /* 0x000fce00000000ff */
.L_x_4232:
        /* <DEDUP_REMOVED lines=15> */
.L_x_4228:
[----:B------:R-:W-:Y:S05]  /*5090*/  BSYNC.RECONVERGENT B1 ;  /* 0x0000000000017941 */ /* 0x000fea0003800200 */
.L_x_4227:
        /* <DEDUP_REMOVED lines=19> */
[----:B0-----:R-:W-:Y:S01]  /*51d0*/  FMUL.FTZ R123, R118, UR13 ;  /* 0x0000000d767b7c20 */ /* 0x001fe20008410000 */
        /* <DEDUP_REMOVED lines=66> */
.L_x_4241:
        /* <DEDUP_REMOVED lines=75> */
.L_x_4240:
[----:B------:R-:W-:-:S04]  /*5ab0*/  UISETP.NE.U32.AND UP0, UPT, UR6, URZ, UPT ;  /* 0x000000ff0600728c */ /* 0x000fc8000bf05070 */
[----:B------:R-:W-:-:S09]  /*5ac0*/  UISETP.NE.AND.EX UP0, UPT, UR7, URZ, UPT, UP0 ;  /* 0x000000ff0700728c */ /* 0x000fd2000bf05300 */
[----:B------:R-:W-:Y:S05]  /*5ad0*/  BRA.U !UP0, `(.L_x_4243) ;  /* 0x00000005082c7547 */ /* 0x000fea000b800000 */
        /* <DEDUP_REMOVED lines=9> */
[----:B0-----:R-:W-:Y:S01]  /*5b70*/  FMUL.FTZ R123, R118, UR13 ;  /* 0x0000000d767b7c20 */ /* 0x001fe20008410000 */
        /* <DEDUP_REMOVED lines=65> */
.L_x_4243:
        /* <DEDUP_REMOVED lines=75> */
.L_x_4239:
        /* <DEDUP_REMOVED lines=60> */
.L_x_4245:
[-CC-:B0-----:R-:W-:Y:S01]  /*6800*/  FFMA.FTZ R124, R171, R128.reuse, R129.reuse ;  /* 0x00000080ab7c7223 */ /* 0x181fe20000010081 */
        /* <DEDUP_REMOVED lines=53> */
.L_x_4244:
        /* <DEDUP_REMOVED lines=57> */
.L_x_4246:
[-CC-:B0-----:R-:W-:Y:S01]  /*6ef0*/  FFMA.FTZ R124, R171, R128.reuse, R129.reuse ;  /* 0x00000080ab7c7223 */ /* 0x181fe20000010081 */
        /* <DEDUP_REMOVED lines=51> */
[----:B------:R-:W-:-:S07]  /*7230*/  F2FP.F16.F32.PACK_AB R124, R124, R130 ;  /* 0x000000827c7c723e */ /* 0x000fce00000000ff */
.L_x_4242:
        /* <DEDUP_REMOVED lines=15> */
.L_x_4238:
[----:B------:R-:W-:Y:S05]  /*7330*/  BSYNC.RECONVERGENT B1 ;  /* 0x0000000000017941 */ /* 0x000fea0003800200 */
.L_x_4237:
        /* <DEDUP_REMOVED lines=20> */
[----:B0--3--:R-:W-:Y:S01]  /*7480*/  FMUL.FTZ R123, R118, UR13 ;  /* 0x0000000d767b7c20 */ /* 0x009fe20008410000 */
        /* <DEDUP_REMOVED lines=66> */
.L_x_4251:
[-CC-:B0--3--:R-:W-:Y:S01]  /*78b0*/  FFMA.FTZ R120, R173, R128.reuse, R129.reuse ;  /* 0x00000080ad787223 */ /* 0x189fe20000010081 */
        /* <DEDUP_REMOVED lines=74> */
.L_x_4250:
[----:B0--3--:R-:W0:Y:S02]  /*7d60*/  LDC.64 R120, c[0x0][0x478] ;  /* 0x00011e00ff787b82 */ /* 0x009e240000000a00 */
[----:B0-----:R-:W-:-:S04]  /*7d70*/  ISETP.NE.U32.AND P1, PT, R120, RZ, PT ;  /* 0x000000ff7800720c */ /* 0x001fc80003f25070 */
[----:B------:R-:W-:-:S13]  /*7d80*/  ISETP.NE.AND.EX P1, PT, R121, RZ, PT, P1 ;  /* 0x000000ff7900720c */ /* 0x000fda0003f25310 */
[----:B------:R-:W-:Y:S05]  /*7d90*/  @!P1 BRA `(.L_x_4253) ;  /* 0x00000004002c9947 */ /* 0x000fea0003800000 */
        /* <DEDUP_REMOVED lines=75> */
.L_x_4253:
        /* <DEDUP_REMOVED lines=75> */
.L_x_4249:
[----:B------:R-:W-:-:S04]  /*8700*/  UISETP.NE.U32.AND UP0, UPT, UR20, URZ, UPT ;  /* 0x000000ff1400728c */ /* 0x000fc8000bf05070 */
[----:B------:R-:W-:-:S09]  /*8710*/  UISETP.NE.AND.EX UP0, UPT, UR21, URZ, UPT, UP0 ;  /* 0x000000ff1500728c */ /* 0x000fd2000bf05300 */
[----:B------:R-:W-:Y:S05]  /*8720*/  BRA.U !UP0, `(.L_x_4254) ;  /* 0x0000000508c07547 */ /* 0x000fea000b800000 */
[----:B0--3--:R-:W0:Y:S02]  /*8730*/  LDC.64 R124, c[0x0][0x478] ;  /* 0x00011e00ff7c7b82 */ /* 0x009e240000000a00 */
        /* <DEDUP_REMOVED lines=57> */
.L_x_4255:
        /* <DEDUP_REMOVED lines=54> */
.L_x_4254:
        /* <DEDUP_REMOVED lines=58> */
.L_x_4256:
        /* <DEDUP_REMOVED lines=53> */
.L_x_4252:
        /* <DEDUP_REMOVED lines=11> */
.L_x_4248:
[----:B------:R-:W-:Y:S05]  /*95d0*/  BSYNC.RECONVERGENT B1 ;  /* 0x0000000000017941 */ /* 0x000fea0003800200 */
.L_x_4247:
        /* <DEDUP_REMOVED lines=13> */
[-CC-:B------:R-:W-:Y:S01]  /*96b0*/  FFMA.FTZ R113, R175, R128.reuse, R129.reuse ;  /* 0x00000080af717223 */ /* 0x180fe20000010081 */
[----:B------:R-:W-:Y:S01]  /*96c0*/  ISETP.GE.U32.AND P2, PT, R140, RZ, PT ;  /* 0x000000ff8c00720c */ /* 0x000fe20003f46070 */
[----:B------:R-:W-:Y:S01]  /*96d0*/  FFMA.FTZ R116, R31, R128, R129 ;  /* 0x000000801f747223 */ /* 0x000fe20000010081 */
[----:B------:R-:W-:Y:S01]  /*96e0*/  FADD.FTZ R112, R192, -R115 ;  /* 0x80000073c0707221 */ /* 0x000fe20000010000 */
[----:B------:R-:W-:Y:S01]  /*96f0*/  FADD.FTZ R113, R176, -R113 ;  /* 0x80000071b0717221 */ /* 0x000fe20000010000 */
[----:B------:R-:W-:Y:S01]  /*9700*/  ISETP.GE.U32.AND.EX P2, PT, R141, 0x1000000, PT, P2 ;  /* 0x010000008d00780c */ /* 0x000fe20003f46120 */
[----:B------:R-:W-:Y:S01]  /*9710*/  FADD.FTZ R116, R153, -R116 ;  /* 0x8000007499747221 */ /* 0x000fe20000010000 */
[C---:B-----5:R-:W-:Y:S01]  /*9720*/  FFMA.FTZ R119, R3.reuse, R112, R103 ;  /* 0x0000007003777223 */ /* 0x060fe20000010067 */
[----:B------:R-:W-:Y:S01]  /*9730*/  FFMA.FTZ R118, R3, R113, R102 ;  /* 0x0000007103767223 */ /* 0x000fe20000010066 */
[----:B------:R-:W-:Y:S01]  /*9740*/  LOP3.LUT P6, RZ, R141, 0xff0000, RZ, 0xc0, !PT ;  /* 0x00ff00008dff7812 */ /* 0x000fe200078cc0ff */
[----:B------:R-:W-:Y:S01]  /*9750*/  FFMA.FTZ R116, R3, R116, R100 ;  /* 0x0000007403747223 */ /* 0x000fe20000010064 */
[----:B------:R-:W-:Y:S01]  /*9760*/  FMUL.FTZ R112, R119, UR13 ;  /* 0x0000000d77707c20 */ /* 0x000fe20008410000 */
[----:B------:R-:W-:-:S02]  /*9770*/  FMUL.FTZ R127, R118, UR13 ;  /* 0x0000000d767f7c20 */ /* 0x000fc40008410000 */
[----:B------:R-:W-:Y:S02]  /*9780*/  FMUL.FTZ R114, R116, UR13 ;  /* 0x0000000d74727c20 */ /* 0x000fe40008410000 */
[----:B------:R-:W-:Y:S02]  /*9790*/  FSEL R113, R112, RZ, P2 ;  /* 0x000000ff70717208 */ /* 0x000fe40001000000 */
[----:B------:R-:W-:Y:S02]  /*97a0*/  ISETP.GE.U32.AND P2, PT, R142, RZ, PT ;  /* 0x000000ff8e00720c */ /* 0x000fe40003f46070 */
[----:B0--34-:R-:W-:Y:S02]  /*97b0*/  FSEL R123, R127, RZ, P6 ;  /* 0x000000ff7f7b7208 */ /* 0x019fe40003000000 */
[C---:B------:R-:W-:Y:S02]  /*97c0*/  LOP3.LUT P6, RZ, R143.reuse, 0xff0000, RZ, 0xc0, !PT ;  /* 0x00ff00008fff7812 */ /* 0x040fe400078cc0ff */
[----:B------:R-:W-:-:S02]  /*97d0*/  ISETP.GE.U32.AND.EX P2, PT, R143, 0x1000000, PT, P2 ;  /* 0x010000008f00780c */ /* 0x000fc40003f46120 */
[----:B------:R-:W-:Y:S02]  /*97e0*/  FSEL R127, R127, RZ, P6 ;  /* 0x000000ff7f7f7208 */ /* 0x000fe40003000000 */
[----:B------:R-:W-:Y:S02]  /*97f0*/  FSEL R112, R112, RZ, P2 ;  /* 0x000000ff70707208 */ /* 0x000fe40001000000 */
[----:B------:R-:W-:Y:S02]  /*9800*/  LOP3.LUT P6, RZ, R143, 0xff, RZ, 0xc0, !PT ;  /* 0x000000ff8fff7812 */ /* 0x000fe400078cc0ff */
[----:B------:R-:W-:Y:S01]  /*9810*/  F2FP.F16.F32.PACK_AB R127, R112, R127 ;  /* 0x0000007f707f723e */ /* 0x000fe200000000ff */
[----:B------:R-:W-:Y:S01]  /*9820*/  FFMA.FTZ R112, R162, R128, R129 ;  /* 0x00000080a2707223 */ /* 0x000fe20000010081 */
[----:B------:R-:W-:Y:S02]  /*9830*/  F2FP.F16.F32.PACK_AB R123, R113, R123 ;  /* 0x0000007b717b723e */ /* 0x000fe400000000ff */
[----:B------:R-:W-:Y:S01]  /*9840*/  LOP3.LUT P2, RZ, R141, 0xff, RZ, 0xc0, !PT ;  /* 0x000000ff8dff7812 */ /* 0x000fe2000784c0ff */
        /* <DEDUP_REMOVED lines=11> */
[----:B------:R-:W-:Y:S01]  /*9900*/  FFMA.FTZ R115, R27, R128, R129 ;  /* 0x000000801b737223 */ /* 0x000fe20000010081 */
[----:B------:R-:W-:Y:S02]  /*9910*/  F2FP.F16.F32.PACK_AB R126, R113, R112 ;  /* 0x00000070717e723e */ /* 0x000fe400000000ff */
[----:B------:R-:W-:Y:S01]  /*9920*/  FADD.FTZ R114, R26, -R114 ;  /* 0x800000721a727221 */ /* 0x000fe20000010000 */
[----:B------:R-:W-:Y:S01]  /*9930*/  FADD.FTZ R115, R32, -R115 ;  /* 0x8000007320737221 */ /* 0x000fe20000010000 */
[C---:B------:R-:W-:Y:S02]  /*9940*/  LOP3.LUT P2, RZ, R140.reuse, 0xff0000, RZ, 0xc0, !PT ;  /* 0x00ff00008cff7812 */ /* 0x040fe4000784c0ff */
[C---:B------:R-:W-:Y:S01]  /*9950*/  FFMA.FTZ R114, R3.reuse, R114, R98 ;  /* 0x0000007203727223 */ /* 0x040fe20000010062 */
[----:B------:R-:W-:Y:S01]  /*9960*/  FFMA.FTZ R115, R3, R115, R99 ;  /* 0x0000007303737223 */ /* 0x000fe20000010063 */
[----:B------:R-:W-:-:S02]  /*9970*/  LOP3.LUT P6, RZ, R140, 0xff000000, RZ, 0xc0, !PT ;  /* 0xff0000008cff7812 */ /* 0x000fc400078cc0ff */
        /* <DEDUP_REMOVED lines=29> */
.L_x_4261:
[-CC-:B0--34-:R-:W-:Y:S01]  /*9b50*/  FFMA.FTZ R120, R175, R128.reuse, R129.reuse ;  /* 0x00000080af787223 */ /* 0x199fe20000010081 */
        /* <DEDUP_REMOVED lines=25> */
[C---:B------:R-:W-:Y:S01]  /*9cf0*/  FFMA.FTZ R121, R3.reuse, R121, R100 ;  /* 0x0000007903797223 */ /* 0x040fe20000010064 */
[----:B------:R-:W-:-:S03]  /*9d00*/  FFMA.FTZ R120, R3, R120, R101 ;  /* 0x0000007803787223 */ /* 0x000fc60000010065 */
[----:B------:R-:W-:Y:S01]  /*9d10*/  FMUL.FTZ R121, R121, UR13 ;  /* 0x0000000d79797c20 */ /* 0x000fe20008410000 */
[----:B------:R-:W-:-:S04]  /*9d20*/  FMUL.FTZ R126, R120, UR13 ;  /* 0x0000000d787e7c20 */ /* 0x000fc80008410000 */
        /* <DEDUP_REMOVED lines=25> */
[--C-:B------:R-:W-:Y:S01]  /*9ec0*/  FFMA.FTZ R124, R6, R128, R129.reuse ;  /* 0x00000080067c7223 */ /* 0x100fe20000010081 */
[----:B------:R-:W-:Y:S01]  /*9ed0*/  F2FP.F16.F32.PACK_AB R125, R125, R120 ;  /* 0x000000787d7d723e */ /* 0x000fe200000000ff */
[----:B------:R-:W-:Y:S01]  /*9ee0*/  FFMA.FTZ R120, R14, R128, R129 ;  /* 0x000000800e787223 */ /* 0x000fe20000010081 */
[----:B------:R-:W-:Y:S01]  /*9ef0*/  LOP3.LUT P2, RZ, R142, 0xff00, RZ, 0xc0, !PT ;  /* 0x0000ff008eff7812 */ /* 0x000fe2000784c0ff */
[----:B------:R-:W-:Y:S01]  /*9f00*/  FADD.FTZ R124, R10, -R124 ;  /* 0x8000007c0a7c7221 */ /* 0x000fe20000010000 */
[----:B------:R-:W-:Y:S01]  /*9f10*/  LOP3.LUT P6, RZ, R140, 0xff00, RZ, 0xc0, !PT ;  /* 0x0000ff008cff7812 */ /* 0x000fe200078cc0ff */
[----:B------:R-:W-:-:S04]  /*9f20*/  FADD.FTZ R120, R21, -R120 ;  /* 0x8000007815787221 */ /* 0x000fc80000010000 */
[----:B------:R-:W-:-:S04]  /*9f30*/  FFMA.FTZ R120, R3, R120, R97 ;  /* 0x0000007803787223 */ /* 0x000fc80000010061 */
[----:B------:R-:W-:Y:S01]  /*9f40*/  FMUL.FTZ R130, R120, UR13 ;  /* 0x0000000d78827c20 */ /* 0x000fe20008410000 */
[----:B------:R-:W-:-:S04]  /*9f50*/  FFMA.FTZ R120, R3, R124, R96 ;  /* 0x0000007c03787223 */ /* 0x000fc80000010060 */
[----:B-12---:R-:W-:Y:S01]  /*9f60*/  FMUL.FTZ R132, R120, UR13 ;  /* 0x0000000d78847c20 */ /* 0x006fe20008410000 */
[C---:B------:R-:W-:Y:S02]  /*9f70*/  FSEL R124, R130.reuse, RZ, P2 ;  /* 0x000000ff827c7208 */ /* 0x040fe40001000000 */
        /* <DEDUP_REMOVED lines=8> */
.L_x_4260:
[----:B0--34-:R-:W0:Y:S02]  /*a000*/  LDC.64 R120, c[0x0][0x478] ;  /* 0x00011e00ff787b82 */ /* 0x019e240000000a00 */
[----:B0-----:R-:W-:-:S04]  /*a010*/  ISETP.NE.U32.AND P1, PT, R120, RZ, PT ;  /* 0x000000ff7800720c */ /* 0x001fc80003f25070 */
        /* <DEDUP_REMOVED lines=10> */
[C---:B-----5:R-:W-:Y:S01]  /*a0c0*/  FMUL.FTZ R119, R3.reuse, R112 ;  /* 0x0000007003777220 */ /* 0x060fe20000410000 */
[----:B------:R-:W-:Y:S01]  /*a0d0*/  FMUL.FTZ R118, R3, R118 ;  /* 0x0000007603767220 */ /* 0x000fe20000410000 */
[----:B------:R-:W-:Y:S01]  /*a0e0*/  LOP3.LUT P6, RZ, R141, 0xff0000, RZ, 0xc0, !PT ;  /* 0x00ff00008dff7812 */ /* 0x000fe200078cc0ff */
[----:B------:R-:W-:Y:S01]  /*a0f0*/  FMUL.FTZ R116, R3, R116 ;  /* 0x0000007403747220 */ /* 0x000fe20000410000 */
[----:B------:R-:W-:Y:S01]  /*a100*/  FMUL.FTZ R112, R119, UR13 ;  /* 0x0000000d77707c20 */ /* 0x000fe20008410000 */
[----:B------:R-:W-:-:S02]  /*a110*/  FMUL.FTZ R127, R118, UR13 ;  /* 0x0000000d767f7c20 */ /* 0x000fc40008410000 */
[----:B------:R-:W-:Y:S02]  /*a120*/  FMUL.FTZ R114, R116, UR13 ;  /* 0x0000000d74727c20 */ /* 0x000fe40008410000 */
[----:B------:R-:W-:Y:S02]  /*a130*/  FSEL R113, R112, RZ, P2 ;  /* 0x000000ff70717208 */ /* 0x000fe40001000000 */
[----:B------:R-:W-:Y:S02]  /*a140*/  ISETP.GE.U32.AND P2, PT, R142, RZ, PT ;  /* 0x000000ff8e00720c */ /* 0x000fe40003f46070 */
[----:B------:R-:W-:Y:S02]  /*a150*/  FSEL R123, R127, RZ, P6 ;  /* 0x000000ff7f7b7208 */ /* 0x000fe40003000000 */
        /* <DEDUP_REMOVED lines=10> */
[----:B------:R-:W-:Y:S01]  /*a200*/  FMUL.FTZ R117, R3, R112 ;  /* 0x0000007003757220 */ /* 0x000fe20000410000 */
        /* <DEDUP_REMOVED lines=14> */
[C---:B------:R-:W-:Y:S01]  /*a2f0*/  FMUL.FTZ R114, R3.reuse, R114 ;  /* 0x0000007203727220 */ /* 0x040fe20000410000 */
[----:B------:R-:W-:Y:S01]  /*a300*/  FMUL.FTZ R115, R3, R115 ;  /* 0x0000007303737220 */ /* 0x000fe20000410000 */
        /* <DEDUP_REMOVED lines=30> */
.L_x_4263:
        /* <DEDUP_REMOVED lines=62> */
[----:B------:R-:W-:-:S04]  /*a8d0*/  FMUL.FTZ R120, R3, R120 ;  /* 0x0000007803787220 */ /* 0x000fc80000410000 */
[----:B------:R-:W-:Y:S01]  /*a8e0*/  FMUL.FTZ R130, R120, UR13 ;  /* 0x0000000d78827c20 */ /* 0x000fe20008410000 */
[----:B------:R-:W-:-:S04]  /*a8f0*/  FMUL.FTZ R120, R3, R124 ;  /* 0x0000007c03787220 */ /* 0x000fc80000410000 */
        /* <DEDUP_REMOVED lines=10> */
.L_x_4259:
[----:B------:R-:W-:-:S04]  /*a9a0*/  UISETP.NE.U32.AND UP0, UPT, UR20, URZ, UPT ;  /* 0x000000ff1400728c */ /* 0x000fc8000bf05070 */
[----:B------:R-:W-:-:S09]  /*a9b0*/  UISETP.NE.AND.EX UP0, UPT, UR21, URZ, UPT, UP0 ;  /* 0x000000ff1500728c */ /* 0x000fd2000bf05300 */
[----:B------:R-:W-:Y:S05]  /*a9c0*/  BRA.U !UP0, `(.L_x_4264) ;  /* 0x0000000508c07547 */ /* 0x000fea000b800000 */
[----:B0--34-:R-:W0:Y:S02]  /*a9d0*/  LDC.64 R124, c[0x0][0x478] ;  /* 0x00011e00ff7c7b82 */ /* 0x019e240000000a00 */
        /* <DEDUP_REMOVED lines=11> */
[C---:B-----5:R-:W-:Y:S01]  /*aa90*/  FFMA.FTZ R118, R3.reuse, R118, R102 ;  /* 0x0000007603767223 */ /* 0x060fe20000010066 */
        /* <DEDUP_REMOVED lines=17> */
[--C-:B------:R-:W-:Y:S01]  /*abb0*/  FFMA.FTZ R114, R22, R128, R129.reuse ;  /* 0x0000008016727223 */ /* 0x100fe20000010081 */
[----:B------:R-:W-:Y:S01]  /*abc0*/  F2FP.F16.F32.PACK_AB R126, R113, R112 ;  /* 0x00000070717e723e */ /* 0x000fe200000000ff */
        /* <DEDUP_REMOVED lines=26> */
.L_x_4265:
        /* <DEDUP_REMOVED lines=47> */
[----:B------:R-:W-:-:S04]  /*b060*/  FADD.FTZ R124, R10, -R124 ;  /* 0x8000007c0a7c7221 */ /* 0x000fc80000010000 */
[----:B------:R-:W-:-:S04]  /*b070*/  FFMA.FTZ R124, R3, R124, R96 ;  /* 0x0000007c037c7223 */ /* 0x000fc80000010060 */
[----:B------:R-:W-:Y:S01]  /*b080*/  FMUL.FTZ R131, R124, UR13 ;  /* 0x0000000d7c837c20 */ /* 0x000fe20008410000 */
[----:B------:R-:W-:-:S04]  /*b090*/  FSEL R124, R130, RZ, P6 ;  /* 0x000000ff827c7208 */ /* 0x000fc80003000000 */
[----:B------:R-:W-:-:S04]  /*b0a0*/  FSEL R130, R131, RZ, P2 ;  /* 0x000000ff83827208 */ /* 0x000fc80001000000 */
[----:B------:R-:W-:Y:S01]  /*b0b0*/  F2FP.F16.F32.PACK_AB R124, R124, R130 ;  /* 0x000000827c7c723e */ /* 0x000fe200000000ff */
[----:B------:R-:W-:Y:S06]  /*b0c0*/  BRA `(.L_x_4262) ;  /* 0x0000000400bc7947 */ /* 0x000fec0003800000 */
.L_x_4264:
        /* <DEDUP_REMOVED lines=12> */
[C---:B-----5:R-:W-:Y:S01]  /*b190*/  FMUL.FTZ R118, R3.reuse, R118 ;  /* 0x0000007603767220 */ /* 0x060fe20000410000 */
        /* <DEDUP_REMOVED lines=45> */
.L_x_4266:
        /* <DEDUP_REMOVED lines=48> */
[----:B------:R-:W-:-:S04]  /*b770*/  FMUL.FTZ R124, R3, R124 ;  /* 0x0000007c037c7220 */ /* 0x000fc80000410000 */
[----:B------:R-:W-:Y:S01]  /*b780*/  FMUL.FTZ R131, R124, UR13 ;  /* 0x0000000d7c837c20 */ /* 0x000fe20008410000 */
[----:B------:R-:W-:-:S04]  /*b790*/  FSEL R124, R130, RZ, P6 ;  /* 0x000000ff827c7208 */ /* 0x000fc80003000000 */
[----:B------:R-:W-:-:S04]  /*b7a0*/  FSEL R130, R131, RZ, P2 ;  /* 0x000000ff83827208 */ /* 0x000fc80001000000 */
[----:B------:R-:W-:-:S07]  /*b7b0*/  F2FP.F16.F32.PACK_AB R124, R124, R130 ;  /* 0x000000827c7c723e */ /* 0x000fce00000000ff */
.L_x_4262:
        /* <DEDUP_REMOVED lines=11> */
.L_x_4258:
[----:B------:R-:W-:Y:S05]  /*b870*/  BSYNC.RECONVERGENT B1 ;  /* 0x0000000000017941 */ /* 0x000fea0003800200 */
.L_x_4257:
        /* <DEDUP_REMOVED lines=13> */
[----:B------:R-:W-:Y:S01]  /*b950*/  ISETP.GE.U32.AND P2, PT, R146, RZ, PT ;  /* 0x000000ff9200720c */ /* 0x000fe20003f46070 */
[-C--:B------:R-:W-:Y:S01]  /*b960*/  FFMA.FTZ R116, R179, R128.reuse, R129 ;  /* 0x00000080b3747223 */ /* 0x080fe20000010081 */
[----:B------:R-:W-:Y:S01]  /*b970*/  ISETP.GE.U32.AND P5, PT, R144, RZ, PT ;  /* 0x000000ff9000720c */ /* 0x000fe20003fa6070 */
[----:B------:R-:W-:Y:S01]  /*b980*/  FADD.FTZ R112, R194, -R113 ;  /* 0x80000071c2707221 */ /* 0x000fe20000010000 */
[-CC-:B------:R-:W-:Y:S01]  /*b990*/  FFMA.FTZ R113, R183, R128.reuse, R129.reuse ;  /* 0x00000080b7717223 */ /* 0x180fe20000010081 */
[----:B------:R-:W-:Y:S01]  /*b9a0*/  FFMA.FTZ R117, R181, R128, R129 ;  /* 0x00000080b5757223 */ /* 0x000fe20000010081 */
[----:B------:R-:W-:Y:S01]  /*b9b0*/  ISETP.GE.U32.AND.EX P2, PT, R147, 0x1000000, PT, P2 ;  /* 0x010000009300780c */ /* 0x000fe20003f46120 */
[----:B-----5:R-:W-:Y:S01]  /*b9c0*/  FFMA.FTZ R119, R3, R112, R111 ;  /* 0x0000007003777223 */ /* 0x020fe2000001006f */
[----:B------:R-:W-:Y:S01]  /*b9d0*/  FADD.FTZ R113, R184, -R113 ;  /* 0x80000071b8717221 */ /* 0x000fe20000010000 */
[----:B------:R-:W-:Y:S01]  /*b9e0*/  LOP3.LUT P6, RZ, R145, 0xff0000, RZ, 0xc0, !PT ;  /* 0x00ff000091ff7812 */ /* 0x000fe200078cc0ff */
[----:B------:R-:W-:Y:S01]  /*b9f0*/  FADD.FTZ R116, R180, -R116 ;  /* 0x80000074b4747221 */ /* 0x000fe20000010000 */
[----:B0--34-:R-:W-:Y:S01]  /*ba00*/  FMUL.FTZ R123, R119, UR13 ;  /* 0x0000000d777b7c20 */ /* 0x019fe20008410000 */
[----:B------:R-:W-:Y:S01]  /*ba10*/  FFMA.FTZ R118, R3, R113, R110 ;  /* 0x0000007103767223 */ /* 0x000fe2000001006e */
[----:B------:R-:W-:Y:S01]  /*ba20*/  ISETP.GE.U32.AND.EX P5, PT, R145, 0x1000000, PT, P5 ;  /* 0x010000009100780c */ /* 0x000fe20003fa6150 */
[----:B------:R-:W-:Y:S01]  /*ba30*/  FADD.FTZ R117, R182, -R117 ;  /* 0x80000075b6757221 */ /* 0x000fe20000010000 */
[----:B------:R-:W-:Y:S01]  /*ba40*/  FFMA.FTZ R116, R3, R116, R108 ;  /* 0x0000007403747223 */ /* 0x000fe2000001006c */
[----:B------:R-:W-:Y:S01]  /*ba50*/  FMUL.FTZ R112, R118, UR13 ;  /* 0x0000000d76707c20 */ /* 0x000fe20008410000 */
[----:B------:R-:W-:Y:S01]  /*ba60*/  FSEL R127, R123, RZ, P2 ;  /* 0x000000ff7b7f7208 */ /* 0x000fe20001000000 */
[----:B------:R-:W-:Y:S01]  /*ba70*/  FFMA.FTZ R117, R3, R117, R109 ;  /* 0x0000007503757223 */ /* 0x000fe2000001006d */
[----:B------:R-:W-:Y:S01]  /*ba80*/  LOP3.LUT P2, RZ, R147, 0xff0000, RZ, 0xc0, !PT ;  /* 0x00ff000093ff7812 */ /* 0x000fe2000784c0ff */
[----:B------:R-:W-:Y:S01]  /*ba90*/  FMUL.FTZ R114, R116, UR13 ;  /* 0x0000000d74727c20 */ /* 0x000fe20008410000 */
[----:B------:R-:W-:-:S02]  /*baa0*/  FSEL R123, R123, RZ, P5 ;  /* 0x000000ff7b7b7208 */ /* 0x000fc40002800000 */
[C---:B------:R-:W-:Y:S02]  /*bab0*/  FSEL R113, R112.reuse, RZ, P6 ;  /* 0x000000ff70717208 */ /* 0x040fe40003000000 */
[----:B------:R-:W-:Y:S02]  /*bac0*/  FSEL R112, R112, RZ, P2 ;  /* 0x000000ff70707208 */ /* 0x000fe40001000000 */
[----:B------:R-:W-:Y:S01]  /*bad0*/  F2FP.F16.F32.PACK_AB R123, R123, R113 ;  /* 0x000000717b7b723e */ /* 0x000fe200000000ff */
        /* <DEDUP_REMOVED lines=21> */
[----:B------:R-:W-:-:S02]  /*bc30*/  LOP3.LUT P2, RZ, R144, 0xff000000, RZ, 0xc0, !PT ;  /* 0xff00000090ff7812 */ /* 0x000fc4000784c0ff */
[----:B------:R-:W-:Y:S02]  /*bc40*/  LOP3.LUT P5, RZ, R144, 0xff0000, RZ, 0xc0, !PT ;  /* 0x00ff000090ff7812 */ /* 0x000fe400078ac0ff */
[----:B------:R-:W-:Y:S02]  /*bc50*/  FSEL R112, R121, RZ, P6 ;  /* 0x000000ff79707208 */ /* 0x000fe40003000000 */
[----:B------:R-:W-:Y:S02]  /*bc60*/  LOP3.LUT P6, RZ, R146, 0xff000000, RZ, 0xc0, !PT ;  /* 0xff00000092ff7812 */ /* 0x000fe400078cc0ff */
[C---:B------:R-:W-:Y:S02]  /*bc70*/  FSEL R120, R113.reuse, RZ, P2 ;  /* 0x000000ff71787208 */ /* 0x040fe40001000000 */
[----:B------:R-:W-:Y:S02]  /*bc80*/  FSEL R113, R113, RZ, P6 ;  /* 0x000000ff71717208 */ /* 0x000fe40003000000 */
[----:B------:R-:W-:-:S02]  /*bc90*/  FSEL R121, R121, RZ, P5 ;  /* 0x000000ff79797208 */ /* 0x000fc40002800000 */
[----:B------:R-:W-:Y:S01]  /*bca0*/  F2FP.F16.F32.PACK_AB R125, R113, R112 ;  /* 0x00000070717d723e */ /* 0x000fe200000000ff */
[-CC-:B------:R-:W-:Y:S01]  /*bcb0*/  FFMA.FTZ R112, R160, R128.reuse, R129.reuse ;  /* 0x00000080a0707223 */ /* 0x180fe20000010081 */
[----:B------:R-:W-:Y:S01]  /*bcc0*/  FFMA.FTZ R113, R152, R128, R129 ;  /* 0x0000008098717223 */ /* 0x000fe20000010081 */
[----:B------:R-:W-:Y:S02]  /*bcd0*/  F2FP.F16.F32.PACK_AB R121, R120, R121 ;  /* 0x000000797879723e */ /* 0x000fe400000000ff */
[----:B------:R-:W-:Y:S01]  /*bce0*/  FADD.FTZ R112, R159, -R112 ;  /* 0x800000709f707221 */ /* 0x000fe20000010000 */
[----:B------:R-:W-:Y:S01]  /*bcf0*/  FADD.FTZ R120, R151, -R113 ;  /* 0x8000007197787221 */ /* 0x000fe20000010000 */
[----:B------:R-:W-:Y:S02]  /*bd00*/  LOP3.LUT P6, RZ, R146, 0xff00, RZ, 0xc0, !PT ;  /* 0x0000ff0092ff7812 */ /* 0x000fe400078cc0ff */
[C---:B------:R-:W-:Y:S01]  /*bd10*/  FFMA.FTZ R113, R3.reuse, R112, R105 ;  /* 0x0000007003717223 */ /* 0x040fe20000010069 */
[----:B------:R-:W-:Y:S01]  /*bd20*/  FFMA.FTZ R112, R3, R120, R104 ;  /* 0x0000007803707223 */ /* 0x000fe20000010068 */
[----:B------:R-:W-:-:S02]  /*bd30*/  LOP3.LUT P5, RZ, R144, 0xff, RZ, 0xc0, !PT ;  /* 0x000000ff90ff7812 */ /* 0x000fc400078ac0ff */
        /* <DEDUP_REMOVED lines=11> */
.L_x_4271:
[-CC-:B0--34-:R-:W-:Y:S01]  /*bdf0*/  FFMA.FTZ R120, R183, R128.reuse, R129.reuse ;  /* 0x00000080b7787223 */ /* 0x199fe20000010081 */
        /* <DEDUP_REMOVED lines=74> */
.L_x_4270:
[----:B0--34-:R-:W0:Y:S02]  /*c2a0*/  LDC.64 R120, c[0x0][0x478] ;  /* 0x00011e00ff787b82 */ /* 0x019e240000000a00 */
[----:B0-----:R-:W-:-:S04]  /*c2b0*/  ISETP.NE.U32.AND P1, PT, R120, RZ, PT ;  /* 0x000000ff7800720c */ /* 0x001fc80003f25070 */
[----:B------:R-:W-:-:S13]  /*c2c0*/  ISETP.NE.AND.EX P1, PT, R121, RZ, PT, P1 ;  /* 0x000000ff7900720c */ /* 0x000fda0003f25310 */
        /* <DEDUP_REMOVED lines=9> */
[----:B-----5:R-:W-:Y:S01]  /*c360*/  FMUL.FTZ R119, R3, R112 ;  /* 0x0000007003777220 */ /* 0x020fe20000410000 */
[----:B------:R-:W-:Y:S01]  /*c370*/  FADD.FTZ R118, R184, -R113 ;  /* 0x80000071b8767221 */ /* 0x000fe20000010000 */
[----:B------:R-:W-:Y:S01]  /*c380*/  LOP3.LUT P6, RZ, R145, 0xff0000, RZ, 0xc0, !PT ;  /* 0x00ff000091ff7812 */ /* 0x000fe200078cc0ff */
[----:B------:R-:W-:Y:S01]  /*c390*/  FADD.FTZ R116, R180, -R116 ;  /* 0x80000074b4747221 */ /* 0x000fe20000010000 */
[----:B------:R-:W-:Y:S01]  /*c3a0*/  FMUL.FTZ R123, R119, UR13 ;  /* 0x0000000d777b7c20 */ /* 0x000fe20008410000 */
[----:B------:R-:W-:Y:S01]  /*c3b0*/  FMUL.FTZ R118, R3, R118 ;  /* 0x0000007603767220 */ /* 0x000fe20000410000 */
[----:B------:R-:W-:Y:S01]  /*c3c0*/  ISETP.GE.U32.AND.EX P5, PT, R145, 0x1000000, PT, P5 ;  /* 0x010000009100780c */ /* 0x000fe20003fa6150 */
[----:B------:R-:W-:Y:S01]  /*c3d0*/  FADD.FTZ R117, R182, -R117 ;  /* 0x80000075b6757221 */ /* 0x000fe20000010000 */
[----:B------:R-:W-:Y:S01]  /*c3e0*/  FMUL.FTZ R116, R3, R116 ;  /* 0x0000007403747220 */ /* 0x000fe20000410000 */
[----:B------:R-:W-:Y:S01]  /*c3f0*/  FMUL.FTZ R112, R118, UR13 ;  /* 0x0000000d76707c20 */ /* 0x000fe20008410000 */
[----:B------:R-:W-:Y:S01]  /*c400*/  FSEL R127, R123, RZ, P2 ;  /* 0x000000ff7b7f7208 */ /* 0x000fe20001000000 */
[----:B------:R-:W-:Y:S01]  /*c410*/  FMUL.FTZ R117, R3, R117 ;  /* 0x0000007503757220 */ /* 0x000fe20000410000 */
        /* <DEDUP_REMOVED lines=41> */
[C---:B------:R-:W-:Y:S01]  /*c6b0*/  FMUL.FTZ R113, R3.reuse, R112 ;  /* 0x0000007003717220 */ /* 0x040fe20000410000 */
[----:B------:R-:W-:Y:S01]  /*c6c0*/  FMUL.FTZ R112, R3, R120 ;  /* 0x0000007803707220 */ /* 0x000fe20000410000 */
        /* <DEDUP_REMOVED lines=12> */
.L_x_4273:
        /* <DEDUP_REMOVED lines=75> */
.L_x_4269:
        /* <DEDUP_REMOVED lines=61> */
.L_x_4275:
        /* <DEDUP_REMOVED lines=54> */
.L_x_4274:
        /* <DEDUP_REMOVED lines=58> */
.L_x_4276:
        /* <DEDUP_REMOVED lines=53> */
.L_x_4272:
        /* <DEDUP_REMOVED lines=10> */
.L_x_4268:
[----:B------:R-:W-:Y:S05]  /*db00*/  BSYNC.RECONVERGENT B1 ;  /* 0x0000000000017941 */ /* 0x000fea0003800200 */
.L_x_4267:
[----:B0----5:R-:W0:Y:S02]  /*db10*/  LDC.64 R2, c[0x0][0x380] ;  /* 0x0000e000ff027b82 */ /* 0x021e240000000a00 */
[----:B0-----:R-:W-:-:S04]  /*db20*/  LEA R215, R2, R215, 0x2 ;  /* 0x000000d702d77211 */ /* 0x001fc800078e10ff */
[----:B------:R-:W-:-:S13]  /*db30*/  ISETP.GE.AND P0, PT, R215, R3, PT ;  /* 0x00000003d700720c */ /* 0x000fda0003f06270 */
[----:B------:R-:W-:Y:S05]  /*db40*/  @!P0 BRA `(.L_x_4277) ;  /* 0xffffff2c00988947 */ /* 0x000fea000383ffff */
.L_x_4215:
[----:B------:R-:W-:Y:S05]  /*db50*/  BSYNC B0 ;  /* 0x0000000000007941 */ /* 0x000fea0003800000 */
.L_x_4214:
[----:B---34-:R-:W3:Y:S04]  /*db60*/  LDL.LU R124, [R1+0x30] ;  /* 0x00003000017c7983 */ /* 0x018ee80000300800 */
[----:B------:R-:W4:Y:S04]  /*db70*/  LDL.LU R128, [R1] ;  /* 0x0000000001807983 */ /* 0x000f280000300800 */
[----:B------:R-:W4:Y:S04]  /*db80*/  LDL.LU R129, [R1+0x4] ;  /* 0x0000040001817983 */ /* 0x000f280000300800 */
[----:B------:R-:W4:Y:S04]  /*db90*/  LDL.LU R130, [R1+0x8] ;  /* 0x0000080001827983 */ /* 0x000f280000300800 */
[----:B------:R-:W4:Y:S04]  /*dba0*/  LDL.LU R131, [R1+0xc] ;  /* 0x00000c0001837983 */ /* 0x000f280000300800 */
[----:B-12---:R-:W2:Y:S04]  /*dbb0*/  LDL.LU R132, [R1+0x10] ;  /* 0x0000100001847983 */ /* 0x006ea80000300800 */
[----:B------:R-:W2:Y:S04]  /*dbc0*/  LDL.LU R133, [R1+0x14] ;  /* 0x0000140001857983 */ /* 0x000ea80000300800 */
[----:B------:R-:W2:Y:S04]  /*dbd0*/  LDL.LU R134, [R1+0x18] ;  /* 0x0000180001867983 */ /* 0x000ea80000300800 */
[----:B------:R-:W2:Y:S04]  /*dbe0*/  LDL.LU R135, [R1+0x1c] ;  /* 0x00001c0001877983 */ /* 0x000ea80000300800 */
        /* <DEDUP_REMOVED lines=8> */
[----:B------:R-:W4:Y:S04]  /*dc70*/  LDL.LU R116, [R1+0x44] ;  /* 0x0000440001747983 */ /* 0x000f280000300800 */
[----:B------:R-:W4:Y:S04]  /*dc80*/  LDL.LU R117, [R1+0x48] ;  /* 0x0000480001757983 */ /* 0x000f280000300800 */
[----:B------:R-:W4:Y:S04]  /*dc90*/  LDL.LU R118, [R1+0x4c] ;  /* 0x00004c0001767983 */ /* 0x000f280000300800 */
[----:B------:R-:W4:Y:S01]  /*dca0*/  LDL.LU R119, [R1+0x50] ;  /* 0x0000500001777983 */ /* 0x000f220000300800 */
[----:B------:R-:W-:Y:S01]  /*dcb0*/  MOV R2, 0x400 ;  /* 0x0000040000027802 */ /* 0x000fe20000000f00 */
[----:B------:R-:W-:Y:S05]  /*dcc0*/  WARPSYNC.ALL ;  /* 0x0000000000007948 */ /* 0x000fea0003800000 */
[----:B------:R-:W0:Y:S01]  /*dcd0*/  S2R R52, SR_TID.X ;  /* 0x0000000000347919 */ /* 0x000e220000002100 */
[----:B------:R-:W3:Y:S01]  /*dce0*/  S2UR UR4, SR_CTAID.X ;  /* 0x00000000000479c3 */ /* 0x000ee20000002500 */
[----:B------:R-:W1:Y:S01]  /*dcf0*/  LDCU.128 UR16, c[0x0][0x440] ;  /* 0x00008800ff1077ac */ /* 0x000e620008000c00 */
[----:B------:R-:W1:Y:S01]  /*dd00*/  S2R R3, SR_CgaCtaId ;  /* 0x0000000000037919 */ /* 0x000e620000008800 */
[----:B0-----:R-:W-:-:S02]  /*dd10*/  SHF.R.U32.HI R0, RZ, 0x5, R52 ;  /* 0x00000005ff007819 */ /* 0x001fc40000011634 */
[----:B------:R-:W-:Y:S02]  /*dd20*/  LOP3.LUT R5, R52, 0x1f, RZ, 0xc0, !PT ;  /* 0x0000001f34057812 */ /* 0x000fe400078ec0ff */
[----:B-1----:R-:W-:-:S03]  /*dd30*/  LEA R3, R3, R2, 0x18 ;  /* 0x0000000203037211 */ /* 0x002fc600078ec0ff */
        /* <DEDUP_REMOVED lines=27> */
[----:B-1----:R-:W-:-:S03]  /*def0*/  FADD.FTZ R2, R2, R5 ;  /* 0x0000000502027221 */ /* 0x002fc60000010000 */
[----:B------:R-:W1:Y:S01]  /*df00*/  LDS R10, [R6+0xc00] ;  /* 0x000c0000060a7984 */ /* 0x000e620000000800 */
[----:B------:R-:W-:-:S03]  /*df10*/  FADD.FTZ R3, RZ, R3 ;  /* 0x00000003ff037221 */ /* 0x000fc60000010000 */
[----:B------:R-:W1:Y:S01]  /*df20*/  LDS R19, [R6+0x2000] ;  /* 0x0020000006137984 */ /* 0x000e620000000800 */
[----:B------:R-:W-:-:S03]  /*df30*/  FADD.FTZ R3, R3, R14 ;  /* 0x0000000e03037221 */ /* 0x000fc60000010000 */
[----:B------:R-:W1:Y:S01]  /*df40*/  LDS R11, [R6+0xe00] ;  /* 0x000e0000060b7984 */ /* 0x000e620000000800 */
        /* <DEDUP_REMOVED lines=18> */
[----:B------:R-:W-:-:S03]  /*e070*/  FADD.FTZ R10, R10, R19 ;  /* 0x000000130a0a7221 */ /* 0x000fc60000010000 */
[----:B------:R-:W1:Y:S01]  /*e080*/  LDS R27, [R6+0x3000] ;  /* 0x00300000061b7984 */ /* 0x000e620000000800 */
[----:B------:R-:W-:-:S03]  /*e090*/  FADD.FTZ R11, RZ, R11 ;  /* 0x0000000bff0b7221 */ /* 0x000fc60000010000 */
[----:B------:R-:W1:Y:S01]  /*e0a0*/  LDS R28, [R6+0x3200] ;  /* 0x00320000061c7984 */ /* 0x000e620000000800 */
[----:B---3--:R-:W-:Y:S02]  /*e0b0*/  IMAD R47, R124, UR4, RZ ;  /* 0x000000047c2f7c24 */ /* 0x008fe4000f8e02ff */
[----:B------:R-:W-:Y:S01]  /*e0c0*/  FADD.FTZ R11, R11, R20 ;  /* 0x000000140b0b7221 */ /* 0x000fe20000010000 */
[----:B------:R-:W3:Y:S01]  /*e0d0*/  LDS R29, [R6+0x3400] ;  /* 0x00340000061d7984 */ /* 0x000ee20000000800 */
[----:B------:R-:W-:Y:S01]  /*e0e0*/  FADD.FTZ R12, RZ, R12 ;  /* 0x0000000cff0c7221 */ /* 0x000fe20000010000 */
[----:B------:R-:W-:Y:S02]  /*e0f0*/  IADD3 R54, P0, PT, R47, R52, RZ ;  /* 0x000000342f367210 */ /* 0x000fe40007f1e0ff */
[----:B------:R-:W3:Y:S01]  /*e100*/  LDS R30, [R6+0x3600] ;  /* 0x00360000061e7984 */ /* 0x000ee20000000800 */
[----:B------:R-:W-:Y:S01]  /*e110*/  LOP3.LUT R52, R52, 0x7f, RZ, 0x3c, !PT ;  /* 0x0000007f34347812 */ /* 0x000fe200078e3cff */
[----:B------:R-:W-:Y:S01]  /*e120*/  FADD.FTZ R12, R12, R21 ;  /* 0x000000150c0c7221 */ /* 0x000fe20000010000 */
[----:B------:R-:W-:Y:S01]  /*e130*/  IADD3.X R57, PT, PT, RZ, RZ, RZ, P0, !PT ;  /* 0x000000ffff397210 */ /* 0x000fe200007fe4ff */
[----:B------:R-:W3:Y:S01]  /*e140*/  LDS R31, [R6+0x3800] ;  /* 0x00380000061f7984 */ /* 0x000ee20000000800 */
[----:B------:R-:W-:Y:S01]  /*e150*/  IADD3 R52, PT, PT, R52, R124, RZ ;  /* 0x0000007c34347210 */ /* 0x000fe20007ffe0ff */
[----:B------:R-:W-:Y:S01]  /*e160*/  FADD.FTZ R13, RZ, R13 ;  /* 0x0000000dff0d7221 */ /* 0x000fe20000010000 */
[C---:B------:R-:W-:Y:S01]  /*e170*/  SHF.L.U64.HI R57, R54.reuse, 0x2, R57 ;  /* 0x0000000236397819 */ /* 0x040fe20000010239 */
[----:B------:R-:W2:Y:S01]  /*e180*/  LDS R32, [R6+0x3a00] ;  /* 0x003a000006207984 */ /* 0x000ea20000000800 */
[----:B------:R-:W-:Y:S01]  /*e190*/  SHF.L.U32 R54, R54, 0x2, RZ ;  /* 0x0000000236367819 */ /* 0x000fe200000006ff */
[----:B------:R-:W-:Y:S01]  /*e1a0*/  FADD.FTZ R13, R13, R22 ;  /* 0x000000160d0d7221 */ /* 0x000fe20000010000 */
[----:B------:R-:W-:Y:S01]  /*e1b0*/  ISETP.GE.U32.AND P5, PT, R52, 0x180, PT ;  /* 0x000001803400780c */ /* 0x000fe20003fa6070 */
[----:B------:R-:W2:Y:S01]  /*e1c0*/  LDS R33, [R6+0x3c00] ;  /* 0x003c000006217984 */ /* 0x000ea20000000800 */
[----:B------:R-:W-:Y:S01]  /*e1d0*/  IADD3 R56, P0, PT, R54, UR18, RZ ;  /* 0x0000001236387c10 */ /* 0x000fe2000ff1e0ff */
[----:B------:R-:W-:Y:S01]  /*e1e0*/  FADD.FTZ R2, R2, R23 ;  /* 0x0000001702027221 */ /* 0x000fe20000010000 */
[----:B------:R-:W-:Y:S01]  /*e1f0*/  IADD3 R54, P1, PT, R54, UR16, RZ ;  /* 0x0000001036367c10 */ /* 0x000fe2000ff3e0ff */
[----:B------:R-:W2:Y:S01]  /*e200*/  LDS R34, [R6+0x3e00] ;  /* 0x003e000006227984 */ /* 0x000ea20000000800 */
[----:B------:R-:W-:Y:S01]  /*e210*/  IADD3.X R59, PT, PT, R57, UR19, RZ, P0, !PT ;  /* 0x00000013393b7c10 */ /* 0x000fe200087fe4ff */
[----:B------:R-:W-:Y:S01]  /*e220*/  FADD.FTZ R3, R3, R24 ;  /* 0x0000001803037221 */ /* 0x000fe20000010000 */
[----:B------:R-:W-:Y:S01]  /*e230*/  ISETP.GE.U32.AND P0, PT, R52, 0x80, PT ;  /* 0x000000803400780c */ /* 0x000fe20003f06070 */
[----:B------:R-:W2:Y:S01]  /*e240*/  LDS R35, [R6+0x4000] ;  /* 0x0040000006237984 */ /* 0x000ea20000000800 */
[----:B------:R-:W-:Y:S01]  /*e250*/  IADD3.X R57, PT, PT, R57, UR17, RZ, P1, !PT ;  /* 0x0000001139397c10 */ /* 0x000fe20008ffe4ff */
[----:B0-----:R-:W-:Y:S01]  /*e260*/  FADD.FTZ R4, R4, R25 ;  /* 0x0000001904047221 */ /* 0x001fe20000010000 */
[C---:B------:R-:W-:Y:S01]  /*e270*/  ISETP.GE.U32.AND P1, PT, R52.reuse, 0x100, PT ;  /* 0x000001003400780c */ /* 0x040fe20003f26070 */
[----:B------:R-:W0:Y:S01]  /*e280*/  LDS R36, [R6+0x4200] ;  /* 0x0042000006247984 */ /* 0x000e220000000800 */
[----:B------:R-:W-:Y:S01]  /*e290*/  ISETP.GE.U32.AND P4, PT, R52, 0x280, PT ;  /* 0x000002803400780c */ /* 0x000fe20003f86070 */
[----:B-1----:R-:W-:-:S02]  /*e2a0*/  FADD.FTZ R7, R7, R26 ;  /* 0x0000001a07077221 */ /* 0x002fc40000010000 */
[----:B------:R-:W1:Y:S01]  /*e2b0*/  LDS R37, [R6+0x4400] ;  /* 0x0044000006257984 */ /* 0x000e620000000800 */
[----:B------:R-:W-:-:S03]  /*e2c0*/  FADD.FTZ R8, R8, R27 ;  /* 0x0000001b08087221 */ /* 0x000fc60000010000 */
[----:B------:R-:W4:Y:S01]  /*e2d0*/  LDS R38, [R6+0x4600] ;  /* 0x0046000006267984 */ /* 0x000f220000000800 */
[----:B------:R-:W-:-:S03]  /*e2e0*/  FADD.FTZ R9, R9, R28 ;  /* 0x0000001c09097221 */ /* 0x000fc60000010000 */
[----:B------:R-:W4:Y:S01]  /*e2f0*/  LDS R39, [R6+0x4800] ;  /* 0x0048000006277984 */ /* 0x000f220000000800 */
[----:B---3--:R-:W-:-:S03]  /*e300*/  FADD.FTZ R10, R10, R29 ;  /* 0x0000001d0a0a7221 */ /* 0x008fc60000010000 */
[----:B------:R-:W3:Y:S01]  /*e310*/  LDS R40, [R6+0x4a00] ;  /* 0x004a000006287984 */ /* 0x000ee20000000800 */
[----:B------:R-:W-:-:S03]  /*e320*/  FADD.FTZ R11, R11, R30 ;  /* 0x0000001e0b0b7221 */ /* 0x000fc60000010000 */
[----:B------:R-:W3:Y:S01]  /*e330*/  LDS R41, [R6+0x4c00] ;  /* 0x004c000006297984 */ /* 0x000ee20000000800 */
[----:B------:R-:W-:-:S03]  /*e340*/  FADD.FTZ R12, R12, R31 ;  /* 0x0000001f0c0c7221 */ /* 0x000fc60000010000 */
[----:B------:R-:W3:Y:S01]  /*e350*/  LDS R42, [R6+0x4e00] ;  /* 0x004e0000062a7984 */ /* 0x000ee20000000800 */
[----:B--2---:R-:W-:Y:S01]  /*e360*/  FADD.FTZ R13, R13, R32 ;  /* 0x000000200d0d7221 */ /* 0x004fe20000010000 */
        /* <DEDUP_REMOVED lines=10> */
[----:B----4-:R-:W-:Y:S01]  /*e410*/  FADD.FTZ R9, R9, R38 ;  /* 0x0000002609097221 */ /* 0x010fe20000010000 */
[----:B------:R-:W-:Y:S01]  /*e420*/  STS.128 [R0], R116 ;  /* 0x0000007400007388 */ /* 0x000fe20000000c00 */
[----:B------:R-:W-:-:S03]  /*e430*/  FADD.FTZ R39, R10, R39 ;  /* 0x000000270a277221 */ /* 0x000fc60000010000 */
        /* <DEDUP_REMOVED lines=193> */
.L_x_4226:
[----:B------:R-:W-:Y:S01]  /*f050*/  HFMA2 R126, -RZ, RZ, 0, 5.9604644775390625e-08 ;  /* 0x00000001ff7e7431 */ /* 0x000fe200000001ff */
[----:B------:R-:W-:Y:S01]  /*f060*/  BSSY B1, `(.L_x_4278) ;  /* 0x0000007000017945 */ /* 0x000fe20003800000 */
[----:B------:R-:W-:Y:S02]  /*f070*/  MOV R127, R212 ;  /* 0x000000d4007f7202 */ /* 0x000fe40000000f00 */
[----:B------:R-:W-:Y:S02]  /*f080*/  MOV R125, 0x1f ;  /* 0x0000001f007d7802 */ /* 0x000fe40000000f00 */
[----:B------:R-:W-:-:S07]  /*f090*/  MOV R124, 0xffffffff ;  /* 0xffffffff007c7802 */ /* 0x000fce0000000f00 */
[----:B012--5:R-:W-:Y:S05]  /*f0a0*/  WARPSYNC.COLLECTIVE R124, `(.L_x_4279) ;  /* 0x000000007c087348 */ /* 0x027fea0003c00000 */
[----:B------:R3:W4:Y:S02]  /*f0b0*/  SHFL.BFLY P0, R130, R127, R126, R125 ;  /* 0x0c00007e7f827389 */ /* 0x000724000000007d */
[----:B012345:R-:W-:Y:S05]  /*f0c0*/  ENDCOLLECTIVE ;  /* 0x000000000000791b */ /* 0x03ffea0003800000 */
.L_x_4279:
[----:B------:R-:W-:Y:S05]  /*f0d0*/  BSYNC B1 ;  /* 0x0000000000017941 */ /* 0x000fea0003800000 */
.L_x_4278:
        /* <DEDUP_REMOVED lines=9> */
.L_x_4280:
        /* <DEDUP_REMOVED lines=8> */
.L_x_4281:
[----:B------:R-:W-:Y:S02]  /*f1f0*/  MOV R127, R129 ;  /* 0x00000081007f7202 */ /* 0x000fe40000000f00 */
[----:B------:R-:W-:-:S05]  /*f200*/  MOV R124, R130 ;  /* 0x00000082007c7202 */ /* 0x000fca0000000f00 */
[----:B------:R-:W-:Y:S01]  /*f210*/  FADD.FTZ R128, R128, R124 ;  /* 0x0000007c80807221 */ /* 0x000fe20000010000 */
[----:B------:R-:W-:-:S07]  /*f220*/  MOV R124, 0xffffffff ;  /* 0xffffffff007c7802 */ /* 0x000fce0000000f00 */
[----:B------:R-:W-:Y:S05]  /*f230*/  WARPSYNC.COLLECTIVE R124, `(.L_x_4282) ;  /* 0x000000007c087348 */ /* 0x000fea0003c00000 */
[----:B------:R0:W1:Y:S02]  /*f240*/  SHFL.BFLY P0, R130, R127, R126, R125 ;  /* 0x0c00007e7f827389 */ /* 0x000064000000007d */
[----:B01----:R-:W-:Y:S05]  /*f250*/  ENDCOLLECTIVE ;  /* 0x000000000000791b */ /* 0x003fea0003800000 */
.L_x_4282:
        /* <DEDUP_REMOVED lines=8> */
.L_x_4283:
[----:B------:R-:W-:Y:S02]  /*f2e0*/  MOV R127, R129 ;  /* 0x00000081007f7202 */ /* 0x000fe40000000f00 */
[----:B------:R-:W-:-:S05]  /*f2f0*/  MOV R124, R130 ;  /* 0x00000082007c7202 */ /* 0x000fca0000000f00 */
[----:B------:R-:W-:Y:S01]  /*f300*/  FADD.FTZ R128, R128, R124 ;  /* 0x0000007c80807221 */ /* 0x000fe20000010000 */
[----:B------:R-:W-:-:S07]  /*f310*/  MOV R124, 0xffffffff ;  /* 0xffffffff007c7802 */ /* 0x000fce0000000f00 */
[----:B------:R-:W-:Y:S05]  /*f320*/  WARPSYNC.COLLECTIVE R124, `(.L_x_4284) ;  /* 0x000000007c087348 */ /* 0x000fea0003c00000 */
[----:B------:R0:W1:Y:S02]  /*f330*/  SHFL.BFLY P0, R130, R127, R126, R125 ;  /* 0x0c00007e7f827389 */ /* 0x000064000000007d */
[----:B01----:R-:W-:Y:S05]  /*f340*/  ENDCOLLECTIVE ;  /* 0x000000000000791b */ /* 0x003fea0003800000 */
.L_x_4284:
        /* <DEDUP_REMOVED lines=8> */
.L_x_4285:
[----:B------:R-:W-:Y:S02]  /*f3d0*/  MOV R127, R129 ;  /* 0x00000081007f7202 */ /* 0x000fe40000000f00 */
[----:B------:R-:W-:-:S05]  /*f3e0*/  MOV R124, R130 ;  /* 0x00000082007c7202 */ /* 0x000fca0000000f00 */
[----:B------:R-:W-:Y:S01]  /*f3f0*/  FADD.FTZ R128, R128, R124 ;  /* 0x0000007c80807221 */ /* 0x000fe20000010000 */
[----:B------:R-:W-:-:S07]  /*f400*/  MOV R124, 0xffffffff ;  /* 0xffffffff007c7802 */ /* 0x000fce0000000f00 */
[----:B------:R-:W-:Y:S05]  /*f410*/  WARPSYNC.COLLECTIVE R124, `(.L_x_4286) ;  /* 0x000000007c087348 */ /* 0x000fea0003c00000 */
[----:B------:R0:W1:Y:S02]  /*f420*/  SHFL.BFLY P0, R130, R127, R126, R125 ;  /* 0x0c00007e7f827389 */ /* 0x000064000000007d */
[----:B01----:R-:W-:Y:S05]  /*f430*/  ENDCOLLECTIVE ;  /* 0x000000000000791b */ /* 0x003fea0003800000 */
.L_x_4286:
        /* <DEDUP_REMOVED lines=8> */
.L_x_4287:
[----:B------:R-:W-:Y:S02]  /*f4c0*/  MOV R127, R129 ;  /* 0x00000081007f7202 */ /* 0x000fe40000000f00 */
[----:B------:R-:W-:-:S07]  /*f4d0*/  MOV R131, R130 ;  /* 0x0000008200837202 */ /* 0x000fce0000000f00 */
[----:B------:R-:W-:Y:S05]  /*f4e0*/  WARPSYNC.COLLECTIVE R124, `(.L_x_4288) ;  /* 0x000000007c087348 */ /* 0x000fea0003c00000 */
[----:B------:R0:W1:Y:S02]  /*f4f0*/  SHFL.BFLY P0, R130, R127, R126, R125 ;  /* 0x0c00007e7f827389 */ /* 0x000064000000007d */
[----:B01----:R-:W-:Y:S05]  /*f500*/  ENDCOLLECTIVE ;  /* 0x000000000000791b */ /* 0x003fea0003800000 */
.L_x_4288:
[----:B------:R-:W-:Y:S01]  /*f510*/  MOV R124, R130 ;  /* 0x00000082007c7202 */ /* 0x000fe20000000f00 */
[----:B------:R-:W-:Y:S06]  /*f520*/  BRA `(.L_x_4289) ;  /* 0xffffff3800007947 */ /* 0x000fec000383ffff */
.L_x_4290:
        /* <DEDUP_REMOVED lines=13> */
.L_x_7146:


//--------------------- .text._ZN10layer_norm22ln_bwd_finalize_kernelINS_22Kernel_traits_finalizeILj1280E6__halfS2_fS2_fjLb0ELj1024ELj4ENS_18Kernel_traits_baseILj1280ES2_S2_fS2_fjLj1024EEEEELb0ELb1EEEvNS_9BwdParamsE --------------------------
	.section	.text._ZN10layer_norm22ln_bwd_finalize_kernelINS_22Kernel_traits_finalizeILj1280E6__halfS2_fS2_fjLb0ELj1024ELj4ENS_18Kernel_traits_baseILj1280ES2_S2_fS2_fjLj1024EEEEELb0ELb1EEEvNS_9BwdParamsE,"ax",@progbits
	.align	128
        .global         _ZN10layer_norm22ln_bwd_finalize_kernelINS_22Kernel_traits_finalizeILj1280E6__halfS2_fS2_fjLb0ELj1024ELj4ENS_18Kernel_traits_baseILj1280ES2_S2_fS2_fjLj1024EEEEELb0ELb1EEEvNS_9BwdParamsE
        .type           _ZN10layer_norm22ln_bwd_finalize_kernelINS_22Kernel_traits_finalizeILj1280E6__halfS2_fS2_fjLb0ELj1024ELj4ENS_18Kernel_traits_baseILj1280ES2_S2_fS2_fjLj1024EEEEELb0ELb1EEEvNS_9BwdParamsE,@function
        .size           _ZN10layer_norm22ln_bwd_finalize_kernelINS_22Kernel_traits_finalizeILj1280E6__halfS2_fS2_fjLb0ELj1024ELj4ENS_18Kernel_traits_baseILj1280ES2_S2_fS2_fjLj1024EEEEELb0ELb1EEEvNS_9BwdParamsE,(.L_x_7147 - _ZN10layer_norm22ln_bwd_finalize_kernelINS_22Kernel_traits_finalizeILj1280E6__halfS2_fS2_fjLb0ELj1024ELj4ENS_18Kernel_traits_baseILj1280ES2_S2_fS2_fjLj1024EEEEELb0ELb1EEEvNS_9BwdParamsE)
        .other          _ZN10layer_norm22ln_bwd_finalize_kernelINS_22Kernel_traits_finalizeILj1280E6__halfS2_fS2_fjLb0ELj1024ELj4ENS_18Kernel_traits_baseILj1280ES2_S2_fS2_fjLj1024EEEEELb0ELb1EEEvNS_9BwdParamsE,@"STO_CUDA_ENTRY STV_DEFAULT"
_ZN10layer_norm22ln_bwd_finalize_kernelINS_22Kernel_traits_finalizeILj1280E6__halfS2_fS2_fjLb0ELj1024ELj4ENS_18Kernel_traits_baseILj1280ES2_S2_fS2_fjLj1024EEEEELb0ELb1EEEvNS_9BwdParamsE:
.text._ZN10layer_norm22ln_bwd_finalize_kernelINS_22Kernel_traits_finalizeILj1280E6__halfS2_fS2_fjLb0ELj1024ELj4ENS_18Kernel_traits_baseILj1280ES2_S2_fS2_fjLj1024EEEEELb0ELb1EEEvNS_9BwdParamsE:
        /* <DEDUP_REMOVED lines=77> */
.L_x_4295:
        /* <DEDUP_REMOVED lines=118> */
.L_x_4294:
[----:B------:R-:W-:Y:S05]  /*0c30*/  BSYNC.RECONVERGENT B1 ;  /* 0x0000000000017941 */ /* 0x000fea0003800200 */
.L_x_4293:
        /* <DEDUP_REMOVED lines=69> */
.L_x_4297:
[----:B------:R-:W-:Y:S05]  /*1090*/  BSYNC.RECONVERGENT B1 ;  /* 0x0000000000017941 */ /* 0x000fea0003800200 */
.L_x_4296:
        /* <DEDUP_REMOVED lines=38> */
.L_x_4299:
[----:B------:R-:W-:Y:S05]  /*1300*/  BSYNC.RECONVERGENT B1 ;  /* 0x0000000000017941 */ /* 0x000fea0003800200 */
.L_x_4298:
[----:B------:R-:W-:Y:S05]  /*1310*/  @!P1 BRA `(.L_x_4292) ;  /* 0x0000000000409947 */ /* 0x000fea0003800000 */
[----:B------:R-:W0:Y:S01]  /*1320*/  LDC R12, c[0x0][0x388] ;  /* 0x0000e200ff0c7b82 */ /* 0x000e220000000800 */
[----:B------:R-:W-:-:S07]  /*1330*/  IADD3 R0, PT, PT, -R0, RZ, RZ ;  /* 0x000000ff00007210 */ /* 0x000fce0007ffe1ff */
[----:B------:R-:W1:Y:S08]  /*1340*/  LDC.64 R8, c[0x0][0x440] ;  /* 0x00011000ff087b82 */ /* 0x000e700000000a00 */
[----:B------:R-:W2:Y:S01]  /*1350*/  LDC.64 R10, c[0x0][0x448] ;  /* 0x00011200ff0a7b82 */ /* 0x000ea20000000a00 */
[----:B0-----:R-:W-:-:S05]  /*1360*/  IMAD R2, R2, R12, R5 ;  /* 0x0000000c02027224 */ /* 0x001fca00078e0205 */
[----:B------:R-:W-:-:S07]  /*1370*/  IADD3 R13, PT, PT, R57, R2, RZ ;  /* 0x00000002390d7210 */ /* 0x000fce0007ffe0ff */
.L_x_4300:
        /* <DEDUP_REMOVED lines=10> */
.L_x_4292:
[----:B------:R-:W-:Y:S05]  /*1420*/  BSYNC.RECONVERGENT B0 ;  /* 0x0000000000007941 */ /* 0x000fea0003800200 */
.L_x_4291:
        /* <DEDUP_REMOVED lines=59> */
.L_x_4301:
        /* <DEDUP_REMOVED lines=10> */
.L_x_7147:


//--------------------- .text._ZN10layer_norm40ln_parallel_residual_bwd_finalize_kernelINS_22Kernel_traits_finalizeILj1280E6__halfS2_fS2_fjLb0ELj1024ELj4ENS_18Kernel_traits_baseILj1280ES2_S2_fS2_fjLj1024EEEEELb1EEEvNS_9BwdParamsE --------------------------
	.section	.text._ZN10layer_norm40ln_parallel_residual_bwd_finalize_kernelINS_22Kernel_traits_finalizeILj1280E6__halfS2_fS2_fjLb0ELj1024ELj4ENS_18Kernel_traits_baseILj1280ES2_S2_fS2_fjLj1024EEEEELb1EEEvNS_9BwdParamsE,"ax",@progbits
	.align	128
        .global         _ZN10layer_norm40ln_parallel_residual_bwd_finalize_kernelINS_22Kernel_traits_finalizeILj1280E6__halfS2_fS2_fjLb0ELj1024ELj4ENS_18Kernel_traits_baseILj1280ES2_S2_fS2_fjLj1024EEEEELb1EEEvNS_9BwdParamsE
        .type           _ZN10layer_norm40ln_parallel_residual_bwd_finalize_kernelINS_22Kernel_traits_finalizeILj1280E6__halfS2_fS2_fjLb0ELj1024ELj4ENS_18Kernel_traits_baseILj1280ES2_S2_fS2_fjLj1024EEEEELb1EEEvNS_9BwdParamsE,@function
        .size           _ZN10layer_norm40ln_parallel_residual_bwd_finalize_kernelINS_22Kernel_traits_finalizeILj1280E6__halfS2_fS2_fjLb0ELj1024ELj4ENS_18Kernel_traits_baseILj1280ES2_S2_fS2_fjLj1024EEEEELb1EEEvNS_9BwdParamsE,(.L_x_7148 - _ZN10layer_norm40ln_parallel_residual_bwd_finalize_kernelINS_22Kernel_traits_finalizeILj1280E6__halfS2_fS2_fjLb0ELj1024ELj4ENS_18Kernel_traits_baseILj1280ES2_S2_fS2_fjLj1024EEEEELb1EEEvNS_9BwdParamsE)
        .other          _ZN10layer_norm40ln_parallel_residual_bwd_finalize_kernelINS_22Kernel_traits_finalizeILj1280E6__halfS2_fS2_fjLb0ELj1024ELj4ENS_18Kernel_traits_baseILj1280ES2_S2_fS2_fjLj1024EEEEELb1EEEvNS_9BwdParamsE,@"STO_CUDA_ENTRY STV_DEFAULT"
_ZN10layer_norm40ln_parallel_residual_bwd_finalize_kernelINS_22Kernel_traits_finalizeILj1280E6__halfS2_fS2_fjLb0ELj1024ELj4ENS_18Kernel_traits_baseILj1280ES2_S2_fS2_fjLj1024EEEEELb1EEEvNS_9BwdParamsE:
.text._ZN10layer_norm40ln_parallel_residual_bwd_finalize_kernelINS_22Kernel_traits_finalizeILj1280E6__halfS2_fS2_fjLb0ELj1024ELj4ENS_18Kernel_traits_baseILj1280ES2_S2_fS2_fjLj1024EEEEELb1EEEvNS_9BwdParamsE:
        /* <DEDUP_REMOVED lines=57> */
.L_x_4306:
        /* <DEDUP_REMOVED lines=112> */
.L_x_4305:
[----:B------:R-:W-:Y:S05]  /*0a90*/  BSYNC.RECONVERGENT B1 ;  /* 0x0000000000017941 */ /* 0x000fea0003800200 */
.L_x_4304:
        /* <DEDUP_REMOVED lines=67> */
.L_x_4308:
[----:B------:R-:W-:Y:S05]  /*0ed0*/  BSYNC.RECONVERGENT B1 ;  /* 0x0000000000017941 */ /* 0x000fea0003800200 */
.L_x_4307:
        /* <DEDUP_REMOVED lines=37> */
.L_x_4310:
[----:B------:R-:W-:Y:S05]  /*1130*/  BSYNC.RECONVERGENT B1 ;  /* 0x0000000000017941 */ /* 0x000fea0003800200 */
.L_x_4309:
        /* <DEDUP_REMOVED lines=19> */
.L_x_4303:
[----:B------:R-:W-:Y:S05]  /*1270*/  BSYNC.RECONVERGENT B0 ;  /* 0x0000000000007941 */ /* 0x000fea0003800200 */
.L_x_4302:
        /* <DEDUP_REMOVED lines=93> */
.L_x_4311:
        /* <DEDUP_REMOVED lines=11> */
.L_x_7148:


//--------------------- .text._ZN10layer_norm31ln_parallel_residual_bwd_kernelINS_13Kernel_traitsI6__halfS2_fS2_fjLj1280ELj1ELj4ELj1ELj16ENS_18Kernel_traits_baseILj1280ES2_S2_fS2_fjLj128EEEEELb1ELb1ELb1EEEvNS_9BwdParamsE --------------------------
	.section	.text._ZN10layer_norm31ln_parallel_residual_bwd_kernelINS_13Kernel_traitsI6__halfS2_fS2_fjLj1280ELj1ELj4ELj1ELj16ENS_18Kernel_traits_baseILj1280ES2_S2_fS2_fjLj128EEEEELb1ELb1ELb1EEEvNS_9BwdParamsE,"ax",@progbits
	.align	128
        .global         _ZN10layer_norm31ln_parallel_residual_bwd_kernelINS_13Kernel_traitsI6__halfS2_fS2_fjLj1280ELj1ELj4ELj1ELj16ENS_18Kernel_traits_baseILj1280ES2_S2_fS2_fjLj128EEEEELb1ELb1ELb1EEEvNS_9BwdParamsE
        .type           _ZN10layer_norm31ln_parallel_residual_bwd_kernelINS_13Kernel_traitsI6__halfS2_fS2_fjLj1280ELj1ELj4ELj1ELj16ENS_18Kernel_traits_baseILj1280ES2_S2_fS2_fjLj128EEEEELb1ELb1ELb1EEEvNS_9BwdParamsE,@function
        .size           _ZN10layer_norm31ln_parallel_residual_bwd_kernelINS_13Kernel_traitsI6__halfS2_fS2_fjLj1280ELj1ELj4ELj1ELj16ENS_18Kernel_traits_baseILj1280ES2_S2_fS2_fjLj128EEEEELb1ELb1ELb1EEEvNS_9BwdParamsE,(.L_x_7149 - _ZN10layer_norm31ln_parallel_residual_bwd_kernelINS_13Kernel_traitsI6__halfS2_fS2_fjLj1280ELj1ELj4ELj1ELj16ENS_18Kernel_traits_baseILj1280ES2_S2_fS2_fjLj128EEEEELb1ELb1ELb1EEEvNS_9BwdParamsE)
        .other          _ZN10layer_norm31ln_parallel_residual_bwd_kernelINS_13Kernel_traitsI6__halfS2_fS2_fjLj1280ELj1ELj4ELj1ELj16ENS_18Kernel_traits_baseILj1280ES2_S2_fS2_fjLj128EEEEELb1ELb1ELb1EEEvNS_9BwdParamsE,@"STO_CUDA_ENTRY STV_DEFAULT"
_ZN10layer_norm31ln_parallel_residual_bwd_kernelINS_13Kernel_traitsI6__halfS2_fS2_fjLj1280ELj1ELj4ELj1ELj16ENS_18Kernel_traits_baseILj1280ES2_S2_fS2_fjLj128EEEEELb1ELb1ELb1EEEvNS_9BwdParamsE:
.text._ZN10layer_norm31ln_parallel_residual_bwd_kernelINS_13Kernel_traitsI6__halfS2_fS2_fjLj1280ELj1ELj4ELj1ELj16ENS_18Kernel_traits_baseILj1280ES2_S2_fS2_fjLj128EEEEELb1ELb1ELb1EEEvNS_9BwdParamsE:
        /* <DEDUP_REMOVED lines=94> */
[----:B0-----:R-:W-:-:S02]  /*05e0*/  HADD2.F32 R3, -RZ, R20.H1_H1 ;  /* 0x30000014ff037230 */ /* 0x001fc40000004100 */
[--C-:B------:R-:W-:Y:S01]  /*05f0*/  HADD2.F32 R2, -RZ, R21.reuse.H0_H0 ;  /* 0x20000015ff027230 */ /* 0x100fe20000004100 */
[----:B------:R0:W-:Y:S04]  /*0600*/  STL [R1+0xc4], R0 ;  /* 0x0000c40001007387 */ /* 0x0001e80000100800 */
[----:B------:R1:W-:Y:S04]  /*0610*/  STL [R1+0xc0], R3 ;  /* 0x0000c00301007387 */ /* 0x0003e80000100800 */
[----:B------:R2:W-:Y:S01]  /*0620*/  STL [R1+0xbc], R2 ;  /* 0x0000bc0201007387 */ /* 0x0005e20000100800 */
[----:B0-----:R-:W-:Y:S01]  /*0630*/  HADD2.F32 R0, -RZ, R21.H1_H1 ;  /* 0x30000015ff007230 */ /* 0x001fe20000004100 */
[----:B------:R-:W-:Y:S01]  /*0640*/  CS2R R20, SRZ ;  /* 0x0000000000147805 */ /* 0x000fe2000001ff00 */
        /* <DEDUP_REMOVED lines=8> */
[----:B------:R-:W-:Y:S01]  /*06d0*/  CS2R R22, SRZ ;  /* 0x0000000000167805 */ /* 0x000fe2000001ff00 */
[--C-:B---3--:R-:W-:Y:S02]  /*06e0*/  HADD2.F32 R2, -RZ, R16.reuse.H0_H0 ;  /* 0x20000010ff027230 */ /* 0x108fe40000004100 */
        /* <DEDUP_REMOVED lines=36> */
[--C-:B-----5:R-:W-:Y:S02]  /*0930*/  HADD2.F32 R0, -RZ, R8.reuse.H0_H0 ;  /* 0x20000008ff007230 */ /* 0x120fe40000004100 */
[----:B0-----:R-:W-:-:S03]  /*0940*/  HADD2.F32 R3, -RZ, R8.H1_H1 ;  /* 0x30000008ff037230 */ /* 0x001fc60000004100 */
[----:B------:R0:W-:Y:S01]  /*0950*/  STL [R1+0x64], R0 ;  /* 0x0000640001007387 */ /* 0x0001e20000100800 */
[----:B-1----:R-:W-:-:S03]  /*0960*/  HADD2.F32 R2, -RZ, R9.H0_H0 ;  /* 0x20000009ff027230 */ /* 0x002fc60000004100 */
        /* <DEDUP_REMOVED lines=30> */
[----:B------:R-:W-:Y:S02]  /*0b50*/  CS2R R6, SRZ ;  /* 0x0000000000067805 */ /* 0x000fe4000001ff00 */
[----:B-1----:R-:W-:Y:S02]  /*0b60*/  MOV R3, RZ ;  /* 0x000000ff00037202 */ /* 0x002fe40000000f00 */
        /* <DEDUP_REMOVED lines=10> */
[----:B------:R2:W-:Y:S02]  /*0c10*/  STL [R1], RZ ;  /* 0x000000ff01007387 */ /* 0x0005e40000100800 */
.L_x_4356:
[----:B0-2---:R-:W0:Y:S01]  /*0c20*/  S2R R2, SR_TID.X ;  /* 0x0000000000027919 */ /* 0x005e220000002100 */
[----:B------:R-:W1:Y:S01]  /*0c30*/  LDC.64 R144, c[0x0][0x428] ;  /* 0x00010a00ff907b82 */ /* 0x000e620000000a00 */
[----:B------:R-:W-:Y:S01]  /*0c40*/  IMAD R0, R198, UR12, RZ ;  /* 0x0000000cc6007c24 */ /* 0x000fe2000f8e02ff */
[----:B------:R-:W2:Y:S04]  /*0c50*/  LDL R216, [R1+0xc0] ;  /* 0x0000c00001d87983 */ /* 0x000ea80000100800 */
[----:B------:R-:W-:Y:S01]  /*0c60*/  SHF.R.S32.HI R91, RZ, 0x1f, R0 ;  /* 0x0000001fff5b7819 */ /* 0x000fe20000011400 */
[----:B------:R-:W3:Y:S01]  /*0c70*/  LDL R226, [R1+0xb0] ;  /* 0x0000b00001e27983 */ /* 0x000ee20000100800 */
[----:B------:R-:W4:Y:S02]  /*0c80*/  LDC.64 R88, c[0x0][0x3c0] ;  /* 0x0000f000ff587b82 */ /* 0x000f240000000a00 */
[----:B------:R-:W-:Y:S01]  /*0c90*/  LEA.HI R91, R91, R0, RZ, 0x3 ;  /* 0x000000005b5b7211 */ /* 0x000fe200078f18ff */
[----:B------:R-:W3:Y:S04]  /*0ca0*/  LDL R220, [R1+0xb8] ;  /* 0x0000b80001dc7983 */ /* 0x000ee80000100800 */
[----:B------:R-:W3:Y:S01]  /*0cb0*/  LDL R222, [R1+0xb4] ;  /* 0x0000b40001de7983 */ /* 0x000ee20000100800 */
[----:B------:R-:W1:Y:S03]  /*0cc0*/  LDC.64 R132, c[0x0][0x3a8] ;  /* 0x0000ea00ff847b82 */ /* 0x000e660000000a00 */
[----:B------:R-:W3:Y:S04]  /*0cd0*/  LDL R213, [R1+0xa8] ;  /* 0x0000a80001d57983 */ /* 0x000ee80000100800 */
[----:B------:R-:W3:Y:S01]  /*0ce0*/  LDL R218, [R1+0xbc] ;  /* 0x0000bc0001da7983 */ /* 0x000ee20000100800 */
[----:B------:R-:W1:Y:S01]  /*0cf0*/  LDC.64 R182, c[0x0][0x3c8] ;  /* 0x0000f200ffb67b82 */ /* 0x000e620000000a00 */
[----:B0-----:R-:W-:Y:S01]  /*0d00*/  LOP3.LUT R2, R2, 0x1f, RZ, 0xc0, !PT ;  /* 0x0000001f02027812 */ /* 0x001fe200078ec0ff */
[----:B----4-:R-:W-:-:S03]  /*0d10*/  IMAD.WIDE R88, R198, 0x4, R88 ;  /* 0x00000004c6587825 */ /* 0x010fc600078e0258 */
[----:B------:R-:W-:Y:S02]  /*0d20*/  LEA.HI.SX32 R203, R91, R2, 0x1d ;  /* 0x000000025bcb7211 */ /* 0x000fe400078feaff */
[----:B------:R-:W4:Y:S02]  /*0d30*/  LDG.E R0, desc[UR10][R88.64] ;  /* 0x0000000a58007981 */ /* 0x000f24000c1e1900 */
[----:B------:R-:W-:-:S05]  /*0d40*/  IADD3 R201, PT, PT, R203, 0x40, RZ ;  /* 0x00000040cbc97810 */ /* 0x000fca0007ffe0ff */
[----:B-1----:R-:W-:-:S06]  /*0d50*/  IMAD.WIDE.U32 R136, R201, 0x10, R144 ;  /* 0x00000010c9887825 */ /* 0x002fcc00078e0090 */
[----:B------:R-:W2:Y:S01]  /*0d60*/  LDG.E.128 R136, desc[UR10][R136.64] ;  /* 0x0000000a88887981 */ /* 0x000ea2000c1e1d00 */
[----:B------:R-:W-:-:S04]  /*0d70*/  IMAD.WIDE.U32 R92, R203, 0x10, R144 ;  /* 0x00000010cb5c7825 */ /* 0x000fc800078e0090 */
[C-C-:B------:R-:W-:Y:S02]  /*0d80*/  IMAD.WIDE.U32 R96, R203.reuse, 0x20, R132.reuse ;  /* 0x00000020cb607825 */ /* 0x140fe400078e0084 */
[----:B------:R-:W3:Y:S04]  /*0d90*/  LDG.E.128 R92, desc[UR10][R92.64] ;  /* 0x0000000a5c5c7981 */ /* 0x000ee8000c1e1d00 */
[----:B------:R-:W3:Y:S01]  /*0da0*/  LDG.E.128 R88, desc[UR10][R96.64] ;  /* 0x0000000a60587981 */ /* 0x000ee2000c1e1d00 */
[C---:B------:R-:W-:Y:S02]  /*0db0*/  IADD3 R202, PT, PT, R203.reuse, 0x20, RZ ;  /* 0x00000020cbca7810 */ /* 0x040fe40007ffe0ff */
[C---:B------:R-:W-:Y:S02]  /*0dc0*/  IADD3 R199, PT, PT, R203.reuse, 0x60, RZ ;  /* 0x00000060cbc77810 */ /* 0x040fe40007ffe0ff */
[----:B------:R-:W-:Y:S01]  /*0dd0*/  IADD3 R2, PT, PT, R203, 0x80, RZ ;  /* 0x00000080cb027810 */ /* 0x000fe20007ffe0ff */
[----:B------:R-:W-:-:S04]  /*0de0*/  IMAD.WIDE.U32 R116, R201, 0x20, R132 ;  /* 0x00000020c9747825 */ /* 0x000fc800078e0084 */
[--C-:B------:R-:W-:Y:S01]  /*0df0*/  IMAD.WIDE.U32 R108, R202, 0x20, R132.reuse ;  /* 0x00000020ca6c7825 */ /* 0x100fe200078e0084 */
[----:B------:R-:W3:Y:S03]  /*0e00*/  LDG.E.128 R96, desc[UR10][R96.64+0x10] ;  /* 0x0000100a60607981 */ /* 0x000ee6000c1e1d00 */
[C---:B------:R-:W-:Y:S01]  /*0e10*/  IMAD.WIDE.U32 R124, R199.reuse, 0x20, R132 ;  /* 0x00000020c77c7825 */ /* 0x040fe200078e0084 */
[----:B------:R-:W3:Y:S03]  /*0e20*/  LDG.E.128 R112, desc[UR10][R116.64] ;  /* 0x0000000a74707981 */ /* 0x000ee6000c1e1d00 */
[----:B------:R-:W-:Y:S01]  /*0e30*/  IMAD.WIDE R182, R198, 0x4, R182 ;  /* 0x00000004c6b67825 */ /* 0x000fe200078e02b6 */
[----:B------:R-:W3:Y:S03]  /*0e40*/  LDG.E.128 R100, desc[UR10][R108.64] ;  /* 0x0000000a6c647981 */ /* 0x000ee6000c1e1d00 */
[----:B------:R-:W-:Y:S01]  /*0e50*/  IMAD.WIDE.U32 R132, R2, 0x20, R132 ;  /* 0x0000002002847825 */ /* 0x000fe200078e0084 */
[----:B------:R0:W3:Y:S03]  /*0e60*/  LDG.E R200, desc[UR10][R182.64] ;  /* 0x0000000ab6c87981 */ /* 0x0000e6000c1e1900 */
[----:B------:R-:W-:Y:S01]  /*0e70*/  IMAD.WIDE.U32 R140, R199, 0x10, R144 ;  /* 0x00000010c78c7825 */ /* 0x000fe200078e0090 */
[----:B------:R-:W3:Y:S04]  /*0e80*/  LDG.E.128 R116, desc[UR10][R116.64+0x10] ;  /* 0x0000100a74747981 */ /* 0x000ee8000c1e1d00 */
[----:B------:R-:W3:Y:S01]  /*0e90*/  LDG.E.128 R108, desc[UR10][R108.64+0x10] ;  /* 0x0000100a6c6c7981 */ /* 0x000ee2000c1e1d00 */
[----:B------:R-:W-:Y:S01]  /*0ea0*/  ISETP.NE.U32.AND P0, PT, RZ, UR14, PT ;  /* 0x0000000eff007c0c */ /* 0x000fe2000bf05070 */
[----:B0-----:R-:W0:Y:S02]  /*0eb0*/  LDC.64 R182, c[0x0][0x438] ;  /* 0x00010e00ffb67b82 */ /* 0x001e240000000a00 */
[----:B------:R-:W3:Y:S04]  /*0ec0*/  LDG.E.128 R120, desc[UR10][R124.64] ;  /* 0x0000000a7c787981 */ /* 0x000ee8000c1e1d00 */
[----:B------:R-:W3:Y:S04]  /*0ed0*/  LDG.E.128 R128, desc[UR10][R132.64] ;  /* 0x0000000a84807981 */ /* 0x000ee8000c1e1d00 */
[----:B------:R-:W3:Y:S04]  /*0ee0*/  LDG.E.128 R140, desc[UR10][R140.64] ;  /* 0x0000000a8c8c7981 */ /* 0x000ee8000c1e1d00 */
[----:B------:R-:W3:Y:S04]  /*0ef0*/  LDG.E.128 R124, desc[UR10][R124.64+0x10] ;  /* 0x0000100a7c7c7981 */ /* 0x000ee8000c1e1d00 */
[----:B------:R-:W3:Y:S01]  /*0f00*/  LDG.E.128 R132, desc[UR10][R132.64+0x10] ;  /* 0x0000100a84847981 */ /* 0x000ee2000c1e1d00 */
[----:B------:R-:W-:-:S13]  /*0f10*/  ISETP.NE.AND.EX P0, PT, RZ, UR15, PT, P0 ;  /* 0x0000000fff007c0c */ /* 0x000fda000bf05300 */
[----:B------:R-:W1:Y:S01]  /*0f20*/  @P0 LDC.64 R184, c[0x0][0x3b8] ;  /* 0x0000ee00ffb80b82 */ /* 0x000e620000000a00 */
[--C-:B--2---:R-:W-:Y:S02]  /*0f30*/  HADD2.F32 R240, -RZ, R136.reuse.H0_H0 ;  /* 0x20000088fff07230 */ /* 0x104fe40000004100 */
[----:B------:R-:W-:Y:S01]  /*0f40*/  HADD2.F32 R241, -RZ, R136.H1_H1 ;  /* 0x30000088fff17230 */ /* 0x000fe20000004100 */
[----:B0-----:R-:W-:Y:S01]  /*0f50*/  ISETP.NE.U32.AND P2, PT, R182, RZ, PT ;  /* 0x000000ffb600720c */ /* 0x001fe20003f45070 */
[----:B------:R-:W2:Y:S03]  /*0f60*/  LDL R136, [R1+0xac] ;  /* 0x0000ac0001887983 */ /* 0x000ea60000100800 */
[----:B------:R-:W0:Y:S01]  /*0f70*/  @P0 LDC.64 R192, c[0x0][0x3b8] ;  /* 0x0000ee00ffc00b82 */ /* 0x000e220000000a00 */
[----:B------:R-:W-:Y:S01]  /*0f80*/  ISETP.NE.AND.EX P2, PT, R183, RZ, PT, P2 ;  /* 0x000000ffb700720c */ /* 0x000fe20003f45320 */
[----:B-1----:R-:W-:-:S06]  /*0f90*/  @P0 IMAD.WIDE.U32 R184, R202, 0x8, R184 ;  /* 0x00000008cab80825 */ /* 0x002fcc00078e00b8 */
[----:B------:R-:W1:Y:S01]  /*0fa0*/  @P0 LDC.64 R186, c[0x0][0x3b8] ;  /* 0x0000ee00ffba0b82 */ /* 0x000e620000000a00 */
[----:B------:R4:W5:Y:S07]  /*0fb0*/  @P0 LDG.E.64 R170, desc[UR10][R184.64] ;  /* 0x0000000ab8aa0981 */ /* 0x00096e000c1e1b00 */
[----:B------:R-:W3:Y:S08]  /*0fc0*/  @P0 LDC.64 R188, c[0x0][0x3b8] ;  /* 0x0000ee00ffbc0b82 */ /* 0x000ef00000000a00 */
[----:B------:R-:W3:Y:S08]  /*0fd0*/  @P0 LDC.64 R190, c[0x0][0x3b8] ;  /* 0x0000ee00ffbe0b82 */ /* 0x000ef00000000a00 */
[----:B----4-:R-:W4:Y:S01]  /*0fe0*/  @P2 LDC.64 R184, c[0x0][0x438] ;  /* 0x00010e00ffb82b82 */ /* 0x010f220000000a00 */
[----:B------:R-:W-:Y:S01]  /*0ff0*/  ISETP.NE.AND P3, PT, RZ, UR7, PT ;  /* 0x00000007ff007c0c */ /* 0x000fe2000bf65270 */
[----:B0-----:R-:W-:-:S03]  /*1000*/  @P0 IMAD.WIDE.U32 R192, R203, 0x8, R192 ;  /* 0x00000008cbc00825 */ /* 0x001fc600078e00c0 */
[----:B------:R-:W-:Y:S01]  /*1010*/  FSEL R0, R0, RZ, !P3 ;  /* 0x000000ff00007208 */ /* 0x000fe20005800000 */
[----:B-1----:R-:W-:Y:S01]  /*1020*/  @P0 IMAD.WIDE.U32 R186, R201, 0x8, R186 ;  /* 0x00000008c9ba0825 */ /* 0x002fe200078e00ba */
[----:B------:R0:W5:Y:S03]  /*1030*/  @P0 LDG.E.64 R168, desc[UR10][R192.64] ;  /* 0x0000000ac0a80981 */ /* 0x000166000c1e1b00 */
[----:B---3--:R-:W-:Y:S01]  /*1040*/  @P0 IMAD.WIDE.U32 R188, R199, 0x8, R188 ;  /* 0x00000008c7bc0825 */ /* 0x008fe200078e00bc */
[----:B------:R1:W5:Y:S03]  /*1050*/  @P0 LDG.E.64 R172, desc[UR10][R186.64] ;  /* 0x0000000abaac0981 */ /* 0x000366000c1e1b00 */
[----:B------:R-:W-:Y:S01]  /*1060*/  @P0 IMAD.WIDE.U32 R190, R2, 0x8, R190 ;  /* 0x0000000802be0825 */ /* 0x000fe200078e00be */
[----:B------:R3:W5:Y:S03]  /*1070*/  @P0 LDG.E.64 R174, desc[UR10][R188.64] ;  /* 0x0000000abcae0981 */ /* 0x000766000c1e1b00 */
[C---:B0-----:R-:W-:Y:S01]  /*1080*/  FADD.FTZ R193, -R0.reuse, R88 ;  /* 0x0000005800c17221 */ /* 0x041fe20000010100 */
[----:B------:R-:W-:Y:S01]  /*1090*/  FADD.FTZ R215, -R0, R89 ;  /* 0x0000005900d77221 */ /* 0x000fe20000010100 */
[----:B------:R-:W-:Y:S01]  /*10a0*/  HADD2.F32 R224, -RZ, R95.H0_H0 ;  /* 0x2000005fffe07230 */ /* 0x000fe20000004100 */
[----:B------:R0:W5:Y:S01]  /*10b0*/  @P0 LDG.E.64 R176, desc[UR10][R190.64] ;  /* 0x0000000abeb00981 */ /* 0x000162000c1e1b00 */
[----:B-1----:R-:W-:Y:S01]  /*10c0*/  HADD2.F32 R186, -RZ, R92.H0_H0 ;  /* 0x2000005cffba7230 */ /* 0x002fe20000004100 */
[----:B------:R-:W1:Y:S01]  /*10d0*/  @P2 LDC.64 R88, c[0x0][0x438] ;  /* 0x00010e00ff582b82 */ /* 0x000e620000000a00 */
[----:B------:R-:W-:-:S02]  /*10e0*/  HADD2.F32 R187, -RZ, R93.H0_H0 ;  /* 0x2000005dffbb7230 */ /* 0x000fc40000004100 */
[----:B------:R-:W-:Y:S02]  /*10f0*/  HADD2.F32 R223, -RZ, R95.H1_H1 ;  /* 0x3000005fffdf7230 */ /* 0x000fe40000004100 */
[----:B---3--:R-:W-:Y:S02]  /*1100*/  HADD2.F32 R188, -RZ, R92.H1_H1 ;  /* 0x3000005cffbc7230 */ /* 0x008fe40000004100 */
[--C-:B------:R-:W-:Y:S02]  /*1110*/  HADD2.F32 R189, -RZ, R94.reuse.H0_H0 ;  /* 0x2000005effbd7230 */ /* 0x100fe40000004100 */
[----:B0-----:R-:W-:Y:S02]  /*1120*/  HADD2.F32 R190, -RZ, R93.H1_H1 ;  /* 0x3000005dffbe7230 */ /* 0x001fe40000004100 */
[----:B------:R-:W-:Y:S01]  /*1130*/  HADD2.F32 R191, -RZ, R94.H1_H1 ;  /* 0x3000005effbf7230 */ /* 0x000fe20000004100 */
[----:B------:R-:W0:Y:S01]  /*1140*/  @P2 LDC.64 R92, c[0x0][0x438] ;  /* 0x00010e00ff5c2b82 */ /* 0x000e220000000a00 */
[----:B----4-:R-:W-:-:S04]  /*1150*/  @P2 IMAD.WIDE.U32 R184, R203, 0x20, R184 ;  /* 0x00000020cbb82825 */ /* 0x010fc800078e00b8 */
[C---:B------:R-:W-:Y:S01]  /*1160*/  FADD.FTZ R214, -R0.reuse, R90 ;  /* 0x0000005a00d67221 */ /* 0x040fe20000010100 */
[----:B------:R-:W-:Y:S01]  /*1170*/  FADD.FTZ R192, -R0, R91 ;  /* 0x0000005b00c07221 */ /* 0x000fe20000010100 */
[----:B------:R-:W5:Y:S01]  /*1180*/  @P2 LDG.E.128 R72, desc[UR10][R184.64] ;  /* 0x0000000ab8482981 */ /* 0x000f62000c1e1d00 */
[----:B------:R-:W3:Y:S03]  /*1190*/  @P2 LDC.64 R94, c[0x0][0x438] ;  /* 0x00010e00ff5e2b82 */ /* 0x000ee60000000a00 */
[----:B------:R4:W5:Y:S05]  /*11a0*/  @P2 LDG.E.128 R68, desc[UR10][R184.64+0x10] ;  /* 0x0000100ab8442981 */ /* 0x00096a000c1e1d00 */
[----:B------:R-:W0:Y:S08]  /*11b0*/  @P2 LDC.64 R90, c[0x0][0x438] ;  /* 0x00010e00ff5a2b82 */ /* 0x000e300000000a00 */
[----:B----4-:R-:W4:Y:S01]  /*11c0*/  LDC.64 R184, c[0x0][0x3b0] ;  /* 0x0000ec00ffb87b82 */ /* 0x010f220000000a00 */
[----:B------:R-:W-:-:S04]  /*11d0*/  IMAD.WIDE.U32 R104, R202, 0x10, R144 ;  /* 0x00000010ca687825 */ /* 0x000fc800078e0090 */
[----:B------:R-:W-:Y:S01]  /*11e0*/  FADD.FTZ R221, -R0, R98 ;  /* 0x0000006200dd7221 */ /* 0x000fe20000010100 */
[----:B-1----:R-:W-:-:S04]  /*11f0*/  @P2 IMAD.WIDE.U32 R88, R202, 0x20, R88 ;  /* 0x00000020ca582825 */ /* 0x002fc800078e0058 */
[----:B------:R-:W-:Y:S01]  /*1200*/  FADD.FTZ R217, -R0, R96 ;  /* 0x0000006000d97221 */ /* 0x000fe20000010100 */
[----:B------:R-:W2:Y:S01]  /*1210*/  LDG.E.128 R104, desc[UR10][R104.64] ;  /* 0x0000000a68687981 */ /* 0x000ea2000c1e1d00 */
[----:B---3--:R-:W-:-:S04]  /*1220*/  @P2 IMAD.WIDE.U32 R94, R199, 0x20, R94 ;  /* 0x00000020c75e2825 */ /* 0x008fc800078e005e */
[C---:B------:R-:W-:Y:S01]  /*1230*/  FADD.FTZ R219, -R0.reuse, R97 ;  /* 0x0000006100db7221 */ /* 0x040fe20000010100 */
[----:B------:R-:W-:Y:S01]  /*1240*/  FADD.FTZ R225, -R0, R99 ;  /* 0x0000006300e17221 */ /* 0x000fe20000010100 */
[----:B------:R-:W5:Y:S01]  /*1250*/  @P2 LDG.E.128 R64, desc[UR10][R88.64] ;  /* 0x0000000a58402981 */ /* 0x000f62000c1e1d00 */
[----:B0-----:R-:W-:-:S04]  /*1260*/  @P2 IMAD.WIDE.U32 R92, R2, 0x20, R92 ;  /* 0x00000020025c2825 */ /* 0x001fc800078e005c */
[----:B------:R-:W-:Y:S01]  /*1270*/  @P2 IMAD.WIDE.U32 R90, R201, 0x20, R90 ;  /* 0x00000020c95a2825 */ /* 0x000fe200078e005a */
[----:B------:R0:W5:Y:S03]  /*1280*/  @P2 LDG.E.128 R60, desc[UR10][R88.64+0x10] ;  /* 0x0000100a583c2981 */ /* 0x000166000c1e1d00 */
[----:B------:R-:W-:Y:S01]  /*1290*/  FMUL.FTZ R221, R200, R221 ;  /* 0x000000ddc8dd7220 */ /* 0x000fe20000410000 */
[----:B------:R-:W5:Y:S01]  /*12a0*/  @P2 LDG.E.128 R48, desc[UR10][R94.64] ;  /* 0x0000000a5e302981 */ /* 0x000f62000c1e1d00 */
[----:B----4-:R-:W-:-:S03]  /*12b0*/  IMAD.WIDE.U32 R96, R202, 0x8, R184 ;  /* 0x00000008ca607825 */ /* 0x010fc600078e00b8 */
[----:B------:R1:W5:Y:S01]  /*12c0*/  @P2 LDG.E.128 R44, desc[UR10][R94.64+0x10] ;  /* 0x0000100a5e2c2981 */ /* 0x000362000c1e1d00 */
[----:B0-----:R-:W-:-:S03]  /*12d0*/  IMAD.WIDE.U32 R88, R203, 0x8, R184 ;  /* 0x00000008cb587825 */ /* 0x001fc600078e00b8 */
[----:B------:R-:W5:Y:S01]  /*12e0*/  @P2 LDG.E.128 R40, desc[UR10][R92.64] ;  /* 0x0000000a5c282981 */ /* 0x000f62000c1e1d00 */
[----:B------:R-:W-:-:S03]  /*12f0*/  IMAD.WIDE.U32 R98, R201, 0x8, R184 ;  /* 0x00000008c9627825 */ /* 0x000fc600078e00b8 */
[----:B------:R0:W5:Y:S01]  /*1300*/  @P2 LDG.E.128 R36, desc[UR10][R92.64+0x10] ;  /* 0x0000100a5c242981 */ /* 0x000162000c1e1d00 */
[----:B-1----:R-:W-:-:S04]  /*1310*/  IMAD.WIDE.U32 R94, R199, 0x8, R184 ;  /* 0x00000008c75e7825 */ /* 0x002fc800078e00b8 */
[C---:B------:R-:W-:Y:S01]  /*1320*/  FADD.FTZ R205, -R0.reuse, R103 ;  /* 0x0000006700cd7221 */ /* 0x040fe20000010100 */
[C---:B------:R-:W-:Y:S01]  /*1330*/  FADD.FTZ R204, -R0.reuse, R108 ;  /* 0x0000006c00cc7221 */ /* 0x040fe20000010100 */
[----:B------:R-:W5:Y:S01]  /*1340*/  @P2 LDG.E.128 R56, desc[UR10][R90.64] ;  /* 0x0000000a5a382981 */ /* 0x000f62000c1e1d00 */
[C---:B------:R-:W-:Y:S01]  /*1350*/  FADD.FTZ R245, -R0.reuse, R128 ;  /* 0x0000008000f57221 */ /* 0x040fe20000010100 */
[C---:B------:R-:W-:Y:S01]  /*1360*/  FADD.FTZ R243, -R0.reuse, R129 ;  /* 0x0000008100f37221 */ /* 0x040fe20000010100 */
[----:B------:R-:W-:Y:S01]  /*1370*/  FADD.FTZ R242, -R0, R130 ;  /* 0x0000008200f27221 */ /* 0x000fe20000010100 */
[----:B------:R1:W5:Y:S01]  /*1380*/  @P2 LDG.E.128 R52, desc[UR10][R90.64+0x10] ;  /* 0x0000100a5a342981 */ /* 0x000362000c1e1d00 */
[----:B0-----:R-:W-:-:S04]  /*1390*/  IMAD.WIDE.U32 R92, R2, 0x8, R184 ;  /* 0x00000008025c7825 */ /* 0x001fc800078e00b8 */
[C---:B------:R-:W-:Y:S01]  /*13a0*/  FADD.FTZ R184, -R0.reuse, R118 ;  /* 0x0000007600b87221 */ /* 0x040fe20000010100 */
[C---:B------:R-:W-:Y:S01]  /*13b0*/  FADD.FTZ R118, -R0.reuse, R123 ;  /* 0x0000007b00767221 */ /* 0x040fe20000010100 */
[C---:B------:R-:W-:Y:S01]  /*13c0*/  FADD.FTZ R123, -R0.reuse, R126 ;  /* 0x0000007e007b7221 */ /* 0x040fe20000010100 */
[C---:B------:R-:W-:Y:S01]  /*13d0*/  FADD.FTZ R103, -R0.reuse, R131 ;  /* 0x0000008300677221 */ /* 0x040fe20000010100 */
[C---:B------:R-:W-:Y:S01]  /*13e0*/  FADD.FTZ R108, -R0.reuse, R134 ;  /* 0x00000086006c7221 */ /* 0x040fe20000010100 */
[----:B------:R-:W-:Y:S02]  /*13f0*/  HADD2.F32 R134, -RZ, R138.H0_H0 ;  /* 0x2000008aff867230 */ /* 0x000fe40000004100 */
[C---:B------:R-:W-:Y:S01]  /*1400*/  FADD.FTZ R229, -R0.reuse, R119 ;  /* 0x0000007700e57221 */ /* 0x040fe20000010100 */
[----:B------:R-:W-:Y:S02]  /*1410*/  HADD2.F32 R131, -RZ, R140.H0_H0 ;  /* 0x2000008cff837230 */ /* 0x000fe40000004100 */
[----:B-1----:R-:W-:Y:S01]  /*1420*/  FADD.FTZ R91, -R0, R133 ;  /* 0x00000085005b7221 */ /* 0x002fe20000010100 */
[----:B------:R-:W-:-:S02]  /*1430*/  HADD2.F32 R133, -RZ, R138.H1_H1 ;  /* 0x3000008aff857230 */ /* 0x000fc40000004100 */
[----:B------:R-:W-:Y:S01]  /*1440*/  FADD.FTZ R161, R224, R161 ;  /* 0x000000a1e0a17221 */ /* 0x000fe20000010000 */
[----:B------:R-:W-:Y:S02]  /*1450*/  HADD2.F32 R130, -RZ, R140.H1_H1 ;  /* 0x3000008cff827230 */ /* 0x000fe40000004100 */
[----:B------:R-:W-:Y:S01]  /*1460*/  FFMA.FTZ R9, R221, R224, R9 ;  /* 0x000000e0dd097223 */ /* 0x000fe20000010009 */
[--C-:B------:R-:W-:Y:S01]  /*1470*/  HADD2.F32 R129, -RZ, R141.reuse.H0_H0 ;  /* 0x2000008dff817230 */ /* 0x100fe20000004100 */
[----:B------:R-:W3:Y:S01]  /*1480*/  LDL R140, [R1+0x9c] ;  /* 0x00009c00018c7983 */ /* 0x000ee20000100800 */
[----:B------:R-:W-:Y:S02]  /*1490*/  HADD2.F32 R128, -RZ, R141.H1_H1 ;  /* 0x3000008dff807230 */ /* 0x000fe40000004100 */
[--C-:B------:R-:W-:Y:S01]  /*14a0*/  HADD2.F32 R126, -RZ, R142.reuse.H0_H0 ;  /* 0x2000008eff7e7230 */ /* 0x100fe20000004100 */
[----:B------:R-:W4:Y:S01]  /*14b0*/  LDL R141, [R1+0x98] ;  /* 0x00009800018d7983 */ /* 0x000f220000100800 */
[----:B------:R-:W-:-:S02]  /*14c0*/  HADD2.F32 R237, -RZ, R142.H1_H1 ;  /* 0x3000008effed7230 */ /* 0x000fc40000004100 */
[--C-:B------:R-:W-:Y:S01]  /*14d0*/  HADD2.F32 R236, -RZ, R143.reuse.H0_H0 ;  /* 0x2000008fffec7230 */ /* 0x100fe20000004100 */
[----:B------:R-:W4:Y:S01]  /*14e0*/  LDL R142, [R1+0xa0] ;  /* 0x0000a000018e7983 */ /* 0x000f220000100800 */
[----:B------:R-:W-:Y:S02]  /*14f0*/  HADD2.F32 R235, -RZ, R143.H1_H1 ;  /* 0x3000008fffeb7230 */ /* 0x000fe40000004100 */
[C---:B------:R-:W-:Y:S01]  /*1500*/  FADD.FTZ R119, -R0.reuse, R127 ;  /* 0x0000007f00777221 */ /* 0x040fe20000010100 */
[----:B------:R-:W-:Y:S01]  /*1510*/  FADD.FTZ R90, -R0, R132 ;  /* 0x00000084005a7221 */ /* 0x000fe20000010100 */
[----:B------:R-:W4:Y:S01]  /*1520*/  LDL R143, [R1+0xa4] ;  /* 0x0000a400018f7983 */ /* 0x000f220000100800 */
[----:B------:R-:W-:-:S03]  /*1530*/  HADD2.F32 R132, -RZ, R139.H0_H0 ;  /* 0x2000008bff847230 */ /* 0x000fc60000004100 */
[----:B------:R-:W4:Y:S01]  /*1540*/  LDL R138, [R1+0x90] ;  /* 0x00009000018a7983 */ /* 0x000f220000100800 */
[----:B------:R-:W-:-:S03]  /*1550*/  HADD2.F32 R127, -RZ, R139.H1_H1 ;  /* 0x3000008bff7f7230 */ /* 0x000fc60000004100 */
[----:B------:R-:W4:Y:S01]  /*1560*/  LDL R139, [R1+0x94] ;  /* 0x00009400018b7983 */ /* 0x000f220000100800 */
[----:B------:R-:W-:Y:S01]  /*1570*/  FADD.FTZ R185, -R0, R117 ;  /* 0x0000007500b97221 */ /* 0x000fe20000010100 */
[C---:B------:R-:W-:Y:S01]  /*1580*/  FMUL.FTZ R215, R200.reuse, R215 ;  /* 0x000000d7c8d77220 */ /* 0x040fe20000410000 */
[----:B------:R-:W-:Y:S01]  /*1590*/  FMUL.FTZ R219, R200, R219 ;  /* 0x000000dbc8db7220 */ /* 0x000fe20000410000 */
[C---:B------:R-:W-:Y:S01]  /*15a0*/  FADD.FTZ R210, -R0.reuse, R100 ;  /* 0x0000006400d27221 */ /* 0x040fe20000010100 */
[C---:B------:R-:W-:Y:S01]  /*15b0*/  FADD.FTZ R206, -R0.reuse, R102 ;  /* 0x0000006600ce7221 */ /* 0x040fe20000010100 */
[C---:B------:R-:W-:Y:S01]  /*15c0*/  FADD.FTZ R207, -R0.reuse, R109 ;  /* 0x0000006d00cf7221 */ /* 0x040fe20000010100 */
[C---:B------:R-:W-:Y:S01]  /*15d0*/  FADD.FTZ R208, -R0.reuse, R101 ;  /* 0x0000006500d07221 */ /* 0x040fe20000010100 */
[----:B------:R-:W-:Y:S01]  /*15e0*/  FADD.FTZ R211, -R0, R111 ;  /* 0x0000006f00d37221 */ /* 0x000fe20000010100 */
[----:B------:R-:W-:Y:S01]  /*15f0*/  FADD.FTZ R156, R188, R156 ;  /* 0x0000009cbc9c7221 */ /* 0x000fe20000010000 */
[----:B------:R-:W-:Y:S01]  /*1600*/  FMUL.FTZ R216, R216, R188 ;  /* 0x000000bcd8d87220 */ /* 0x000fe20000410000 */
[----:B------:R-:W-:Y:S01]  /*1610*/  FMUL.FTZ R217, R200, R217 ;  /* 0x000000d9c8d97220 */ /* 0x000fe20000410000 */
[----:B------:R-:W-:Y:S01]  /*1620*/  FADD.FTZ R160, R191, R160 ;  /* 0x000000a0bfa07221 */ /* 0x000fe20000010000 */
[----:B------:R-:W-:Y:S01]  /*1630*/  FMUL.FTZ R226, R226, R191 ;  /* 0x000000bfe2e27220 */ /* 0x000fe20000410000 */
[----:B------:R-:W-:Y:S01]  /*1640*/  FADD.FTZ R158, R190, R158 ;  /* 0x0000009ebe9e7221 */ /* 0x000fe20000010000 */
[----:B------:R-:W-:Y:S01]  /*1650*/  FMUL.FTZ R220, R220, R190 ;  /* 0x000000bedcdc7220 */ /* 0x000fe20000410000 */
[----:B------:R-:W-:Y:S01]  /*1660*/  FMUL.FTZ R225, R200, R225 ;  /* 0x000000e1c8e17220 */ /* 0x000fe20000410000 */
[----:B------:R-:W-:Y:S01]  /*1670*/  FADD.FTZ R230, -R0, R116 ;  /* 0x0000007400e67221 */ /* 0x000fe20000010100 */
[----:B------:R-:W-:-:S04]  /*1680*/  IMAD.WIDE.U32 R144, R2, 0x10, R144 ;  /* 0x0000001002907825 */ /* 0x000fc800078e0090 */
        /* <DEDUP_REMOVED lines=11> */
[----:B------:R-:W-:-:S02]  /*1740*/  HADD2.F32 R239, -RZ, R137.H0_H0 ;  /* 0x20000089ffef7230 */ /* 0x000fc40000004100 */
[----:B------:R-:W-:Y:S01]  /*1750*/  FADD.FTZ R162, R223, R162 ;  /* 0x000000a2dfa27221 */ /* 0x000fe20000010000 */
[----:B------:R-:W-:Y:S01]  /*1760*/  FMUL.FTZ R214, R200, R214 ;  /* 0x000000d6c8d67220 */ /* 0x000fe20000410000 */
[----:B------:R-:W-:Y:S01]  /*1770*/  FADD.FTZ R155, R186, R155 ;  /* 0x0000009bba9b7221 */ /* 0x000fe20000010000 */
[----:B------:R-:W-:Y:S01]  /*1780*/  FADD.FTZ R157, R187, R157 ;  /* 0x0000009dbb9d7221 */ /* 0x000fe20000010000 */
[----:B------:R-:W-:Y:S01]  /*1790*/  FMUL.FTZ R218, R218, R187 ;  /* 0x000000bbdada7220 */ /* 0x000fe20000410000 */
[----:B------:R-:W-:Y:S01]  /*17a0*/  FADD.FTZ R248, R241, R248 ;  /* 0x000000f8f1f87221 */ /* 0x000fe20000010000 */
[----:B------:R-:W-:Y:S01]  /*17b0*/  FADD.FTZ R247, R240, R247 ;  /* 0x000000f7f0f77221 */ /* 0x000fe20000010000 */
[----:B------:R-:W5:Y:S04]  /*17c0*/  LDG.E.64 R88, desc[UR10][R88.64] ;  /* 0x0000000a58587981 */ /* 0x000f68000c1e1b00 */
[----:B------:R-:W5:Y:S04]  /*17d0*/  LDG.E.64 R96, desc[UR10][R96.64] ;  /* 0x0000000a60607981 */ /* 0x000f68000c1e1b00 */
[----:B------:R-:W5:Y:S04]  /*17e0*/  LDG.E.64 R98, desc[UR10][R98.64] ;  /* 0x0000000a62627981 */ /* 0x000f68000c1e1b00 */
[----:B------:R-:W5:Y:S04]  /*17f0*/  LDG.E.64 R94, desc[UR10][R94.64] ;  /* 0x0000000a5e5e7981 */ /* 0x000f68000c1e1b00 */
[----:B------:R-:W5:Y:S01]  /*1800*/  LDG.E.64 R92, desc[UR10][R92.64] ;  /* 0x0000000a5c5c7981 */ /* 0x000f62000c1e1b00 */
[----:B--2---:R-:W-:Y:S01]  /*1810*/  FMUL.FTZ R224, R136, R224 ;  /* 0x000000e088e07220 */ /* 0x004fe20000410000 */
[----:B------:R-:W-:-:S02]  /*1820*/  FADD.FTZ R117, -R0, R121 ;  /* 0x0000007900757221 */ /* 0x000fc40000010100 */
[----:B------:R-:W2:Y:S01]  /*1830*/  LDL R136, [R1+0x88] ;  /* 0x0000880001887983 */ /* 0x000ea20000100800 */
[C---:B------:R-:W-:Y:S01]  /*1840*/  FMUL.FTZ R121, R200.reuse, R192 ;  /* 0x000000c0c8797220 */ /* 0x040fe20000410000 */
[----:B------:R-:W-:Y:S01]  /*1850*/  FFMA.FTZ R4, R215, R188, R4 ;  /* 0x000000bcd7047223 */ /* 0x000fe20000010004 */
[----:B------:R-:W-:Y:S01]  /*1860*/  FFMA.FTZ R8, R219, R191, R8 ;  /* 0x000000bfdb087223 */ /* 0x000fe20000010008 */
[C---:B------:R-:W-:Y:S01]  /*1870*/  FMUL.FTZ R188, R200.reuse, R210 ;  /* 0x000000d2c8bc7220 */ /* 0x040fe20000410000 */
[----:B------:R-:W-:Y:S01]  /*1880*/  FFMA.FTZ R6, R121, R190, R6 ;  /* 0x000000be79067223 */ /* 0x000fe20000010006 */
[C---:B------:R-:W-:Y:S01]  /*1890*/  FMUL.FTZ R191, R200.reuse, R206 ;  /* 0x000000cec8bf7220 */ /* 0x040fe20000410000 */
[C---:B------:R-:W-:Y:S01]  /*18a0*/  FMUL.FTZ R207, R200.reuse, R207 ;  /* 0x000000cfc8cf7220 */ /* 0x040fe20000410000 */
[----:B------:R-:W-:Y:S01]  /*18b0*/  FMUL.FTZ R190, R200, R208 ;  /* 0x000000d0c8be7220 */ /* 0x000fe20000410000 */
[C---:B------:R-:W-:Y:S01]  /*18c0*/  FADD.FTZ R116, -R0.reuse, R120 ;  /* 0x0000007800747221 */ /* 0x040fe20000010100 */
[----:B------:R-:W-:Y:S01]  /*18d0*/  FADD.FTZ R109, -R0, R135 ;  /* 0x00000087006d7221 */ /* 0x000fe20000010100 */
[C---:B------:R-:W-:Y:S01]  /*18e0*/  FMUL.FTZ R211, R200.reuse, R211 ;  /* 0x000000d3c8d37220 */ /* 0x040fe20000410000 */
[C---:B------:R-:W-:Y:S01]  /*18f0*/  FMUL.FTZ R0, R200.reuse, R193 ;  /* 0x000000c1c8007220 */ /* 0x040fe20000410000 */
[----:B------:R-:W-:Y:S01]  /*1900*/  FFMA.FTZ R7, R217, R189, R7 ;  /* 0x000000bdd9077223 */ /* 0x000fe20000010007 */
[----:B------:R-:W-:Y:S01]  /*1910*/  FMUL.FTZ R192, R200, R205 ;  /* 0x000000cdc8c07220 */ /* 0x000fe20000410000 */
[----:B------:R-:W-:-:S02]  /*1920*/  HADD2.F32 R135, -RZ, R137.H1_H1 ;  /* 0x30000089ff877230 */ /* 0x000fc40000004100 */
[-C--:B------:R-:W-:Y:S01]  /*1930*/  FFMA.FTZ R10, R225, R223.reuse, R10 ;  /* 0x000000dfe10a7223 */ /* 0x080fe2000001000a */
[----:B------:R-:W2:Y:S01]  /*1940*/  LDL R120, [R1+0xc4] ;  /* 0x0000c40001787983 */ /* 0x000ea20000100800 */
[----:B------:R-:W-:-:S03]  /*1950*/  FMUL.FTZ R223, R213, R223 ;  /* 0x000000dfd5df7220 */ /* 0x000fc60000410000 */
[----:B------:R-:W2:Y:S04]  /*1960*/  LDL R137, [R1+0x8c] ;  /* 0x00008c0001897983 */ /* 0x000ea80000100800 */
[----:B------:R-:W2:Y:S01]  /*1970*/  LDG.E.128 R144, desc[UR10][R144.64] ;  /* 0x0000000a90907981 */ /* 0x000ea2000c1e1d00 */
[----:B------:R-:W-:Y:S02]  /*1980*/  HADD2.F32 R100, -RZ, R104.H0_H0 ;  /* 0x20000068ff647230 */ /* 0x000fe40000004100 */
[----:B------:R-:W-:Y:S02]  /*1990*/  HADD2.F32 R101, -RZ, R105.H0_H0 ;  /* 0x20000069ff657230 */ /* 0x000fe40000004100 */
[----:B------:R-:W-:Y:S02]  /*19a0*/  HADD2.F32 R102, -RZ, R106.H0_H0 ;  /* 0x2000006aff667230 */ /* 0x000fe40000004100 */
[----:B------:R-:W-:-:S02]  /*19b0*/  HADD2.F32 R104, -RZ, R104.H1_H1 ;  /* 0x30000068ff687230 */ /* 0x000fc40000004100 */
[----:B------:R-:W-:Y:S02]  /*19c0*/  HADD2.F32 R105, -RZ, R105.H1_H1 ;  /* 0x30000069ff697230 */ /* 0x000fe40000004100 */
[----:B------:R-:W-:Y:S02]  /*19d0*/  HADD2.F32 R106, -RZ, R106.H1_H1 ;  /* 0x3000006aff6a7230 */ /* 0x000fe40000004100 */
[--C-:B------:R-:W-:Y:S02]  /*19e0*/  HADD2.F32 R212, -RZ, R107.reuse.H0_H0 ;  /* 0x2000006bffd47230 */ /* 0x100fe40000004100 */
[----:B------:R-:W-:Y:S02]  /*19f0*/  HADD2.F32 R107, -RZ, R107.H1_H1 ;  /* 0x3000006bff6b7230 */ /* 0x000fe40000004100 */
        /* <DEDUP_REMOVED lines=14> */
[----:B---3--:R-:W-:-:S02]  /*1ae0*/  FMUL.FTZ R205, R140, R101 ;  /* 0x000000658ccd7220 */ /* 0x008fc40000410000 */
[----:B------:R-:W3:Y:S01]  /*1af0*/  LDL R140, [R1+0x84] ;  /* 0x00008400018c7983 */ /* 0x000ee20000100800 */
[----:B----4-:R-:W-:-:S03]  /*1b00*/  FMUL.FTZ R206, R141, R105 ;  /* 0x000000698dce7220 */ /* 0x010fc60000410000 */
[----:B------:R-:W4:Y:S01]  /*1b10*/  LDL R141, [R1+0x80] ;  /* 0x00008000018d7983 */ /* 0x000f220000100800 */
[----:B------:R-:W-:-:S03]  /*1b20*/  FMUL.FTZ R193, R142, R104 ;  /* 0x000000688ec17220 */ /* 0x000fc60000410000 */
[----:B------:R-:W3:Y:S01]  /*1b30*/  LDL R142, [R1+0x7c] ;  /* 0x00007c00018e7983 */ /* 0x000ee20000100800 */
[----:B------:R-:W-:-:S03]  /*1b40*/  FMUL.FTZ R189, R143, R100 ;  /* 0x000000648fbd7220 */ /* 0x000fc60000410000 */
[----:B------:R-:W3:Y:S01]  /*1b50*/  LDL R101, [R1+0x78] ;  /* 0x0000780001657983 */ /* 0x000ee20000100800 */
[----:B------:R-:W-:-:S03]  /*1b60*/  FMUL.FTZ R210, R138, R106 ;  /* 0x0000006a8ad27220 */ /* 0x000fc60000410000 */
[----:B------:R-:W3:Y:S01]  /*1b70*/  LDL R100, [R1+0x74] ;  /* 0x0000740001647983 */ /* 0x000ee20000100800 */
[----:B------:R-:W-:-:S03]  /*1b80*/  FMUL.FTZ R208, R139, R102 ;  /* 0x000000668bd07220 */ /* 0x000fc60000410000 */
[----:B------:R-:W3:Y:S04]  /*1b90*/  LDL R106, [R1+0x70] ;  /* 0x00007000016a7983 */ /* 0x000ee80000100800 */
[----:B------:R-:W3:Y:S01]  /*1ba0*/  LDL.LU R104, [R1] ;  /* 0x0000000001687983 */ /* 0x000ee20000300800 */
[----:B--2---:R-:W-:-:S03]  /*1bb0*/  FMUL.FTZ R213, R136, R107 ;  /* 0x0000006b88d57220 */ /* 0x004fc60000410000 */
[----:B------:R-:W2:Y:S04]  /*1bc0*/  LDL R107, [R1+0x6c] ;  /* 0x00006c00016b7983 */ /* 0x000ea80000100800 */
[----:B------:R-:W2:Y:S04]  /*1bd0*/  LDL.LU R102, [R1+0x4] ;  /* 0x0000040001667983 */ /* 0x000ea80000300800 */
[----:B------:R-:W2:Y:S01]  /*1be0*/  LDL R105, [R1+0x68] ;  /* 0x0000680001697983 */ /* 0x000ea20000100800 */
[----:B------:R-:W-:Y:S01]  /*1bf0*/  FMUL.FTZ R209, R200, R209 ;  /* 0x000000d1c8d17220 */ /* 0x000fe20000410000 */
[----:B------:R-:W-:-:S03]  /*1c00*/  FADD.FTZ R244, R212, R244 ;  /* 0x000000f4d4f47221 */ /* 0x000fc60000010000 */
[----:B------:R-:W-:Y:S01]  /*1c10*/  FFMA.FTZ R17, R209, R212, R17 ;  /* 0x000000d4d1117223 */ /* 0x000fe20000010011 */
[-C--:B------:R-:W-:Y:S01]  /*1c20*/  FFMA.FTZ R3, R0, R186.reuse, R3 ;  /* 0x000000ba00037223 */ /* 0x080fe20000010003 */
[----:B------:R-:W-:Y:S01]  /*1c30*/  FMUL.FTZ R120, R120, R186 ;  /* 0x000000ba78787220 */ /* 0x000fe20000410000 */
[----:B------:R-:W-:Y:S01]  /*1c40*/  FFMA.FTZ R5, R214, R187, R5 ;  /* 0x000000bbd6057223 */ /* 0x000fe20000010005 */
[----:B------:R-:W-:Y:S01]  /*1c50*/  FMUL.FTZ R212, R137, R212 ;  /* 0x000000d489d47220 */ /* 0x000fe20000410000 */
[C---:B------:R-:W-:Y:S01]  /*1c60*/  FMUL.FTZ R137, R200.reuse, R232 ;  /* 0x000000e8c8897220 */ /* 0x040fe20000410000 */
[--C-:B------:R-:W-:Y:S02]  /*1c70*/  HADD2.F32 R114, -RZ, R147.reuse.H0_H0 ;  /* 0x20000093ff727230 */ /* 0x100fe40000004100 */
[----:B------:R-:W-:Y:S02]  /*1c80*/  HADD2.F32 R115, -RZ, R147.H1_H1 ;  /* 0x30000093ff737230 */ /* 0x000fe40000004100 */
[----:B------:R-:W-:Y:S01]  /*1c90*/  FMUL.FTZ R186, R200, R229 ;  /* 0x000000e5c8ba7220 */ /* 0x000fe20000410000 */
[-C--:B------:R-:W-:Y:S01]  /*1ca0*/  FFMA.FTZ R20, R137, R241.reuse, R20 ;  /* 0x000000f189147223 */ /* 0x080fe20000010014 */
[----:B----4-:R-:W-:Y:S01]  /*1cb0*/  FMUL.FTZ R141, R141, R241 ;  /* 0x000000f18d8d7220 */ /* 0x010fe20000410000 */
[----:B---3--:R-:W-:-:S02]  /*1cc0*/  FMUL.FTZ R147, R106, R133 ;  /* 0x000000856a937220 */ /* 0x008fc40000410000 */
[----:B------:R-:W3:Y:S01]  /*1cd0*/  LDL.LU R106, [R1+0x8] ;  /* 0x00000800016a7983 */ /* 0x000ee20000300800 */
[----:B------:R-:W-:-:S05]  /*1ce0*/  FADD.FTZ R104, R132, R104 ;  /* 0x0000006884687221 */ /* 0x000fca0000010000 */
[----:B------:R0:W-:Y:S04]  /*1cf0*/  STL [R1], R104 ;  /* 0x0000006801007387 */ /* 0x0001e80000100800 */
[----:B0-----:R-:W4:Y:S01]  /*1d00*/  LDL R104, [R1+0x64] ;  /* 0x0000640001687983 */ /* 0x001f220000100800 */
[----:B--2---:R-:W-:Y:S01]  /*1d10*/  FADD.FTZ R102, R127, R102 ;  /* 0x000000667f667221 */ /* 0x004fe20000010000 */
[----:B------:R-:W-:-:S04]  /*1d20*/  FMUL.FTZ R187, R105, R127 ;  /* 0x0000007f69bb7220 */ /* 0x000fc80000410000 */
[----:B------:R0:W-:Y:S04]  /*1d30*/  STL [R1+0x4], R102 ;  /* 0x0000046601007387 */ /* 0x0001e80000100800 */
[----:B------:R-:W2:Y:S04]  /*1d40*/  LDL R229, [R1+0x5c] ;  /* 0x00005c0001e57983 */ /* 0x000ea80000100800 */
[----:B------:R-:W2:Y:S04]  /*1d50*/  LDL R105, [R1+0x58] ;  /* 0x0000580001697983 */ /* 0x000ea80000100800 */
[----:B0-----:R-:W2:Y:S04]  /*1d60*/  LDL R102, [R1+0x60] ;  /* 0x0000600001667983 */ /* 0x001ea80000100800 */
[----:B------:R-:W2:Y:S01]  /*1d70*/  LDL.LU R241, [R1+0xc] ;  /* 0x00000c0001f17983 */ /* 0x000ea20000300800 */
[C---:B------:R-:W-:Y:S01]  /*1d80*/  FMUL.FTZ R139, R200.reuse, R234 ;  /* 0x000000eac88b7220 */ /* 0x040fe20000410000 */
[C---:B------:R-:W-:Y:S01]  /*1d90*/  FMUL.FTZ R136, R200.reuse, R231 ;  /* 0x000000e7c8887220 */ /* 0x040fe20000410000 */
[----:B------:R-:W-:Y:S01]  /*1da0*/  FMUL.FTZ R143, R200, R230 ;  /* 0x000000e6c88f7220 */ /* 0x000fe20000410000 */
[----:B------:R-:W-:-:S02]  /*1db0*/  HADD2.F32 R227, -RZ, R144.H0_H0 ;  /* 0x20000090ffe37230 */ /* 0x000fc40000004100 */
[----:B------:R-:W-:Y:S01]  /*1dc0*/  FMUL.FTZ R138, R200, R233 ;  /* 0x000000e9c88a7220 */ /* 0x000fe20000410000 */
[----:B------:R-:W-:Y:S02]  /*1dd0*/  HADD2.F32 R228, -RZ, R144.H1_H1 ;  /* 0x30000090ffe47230 */ /* 0x000fe40000004100 */
[----:B------:R-:W-:Y:S01]  /*1de0*/  FADD.FTZ R250, R135, R250 ;  /* 0x000000fa87fa7221 */ /* 0x000fe20000010000 */
[-C--:B------:R-:W-:Y:S01]  /*1df0*/  FFMA.FTZ R22, R139, R135.reuse, R22 ;  /* 0x000000878b167223 */ /* 0x080fe20000010016 */
[----:B------:R-:W-:Y:S01]  /*1e00*/  FMUL.FTZ R144, R101, R135 ;  /* 0x0000008765907220 */ /* 0x000fe20000410000 */
[--C-:B------:R-:W-:Y:S02]  /*1e10*/  HADD2.F32 R110, -RZ, R145.reuse.H0_H0 ;  /* 0x20000091ff6e7230 */ /* 0x100fe40000004100 */
[-C--:B------:R-:W-:Y:S01]  /*1e20*/  FFMA.FTZ R19, R136, R240.reuse, R19 ;  /* 0x000000f088137223 */ /* 0x080fe20000010013 */
[----:B------:R-:W-:Y:S02]  /*1e30*/  HADD2.F32 R111, -RZ, R145.H1_H1 ;  /* 0x30000091ff6f7230 */ /* 0x000fe40000004100 */
[----:B------:R-:W-:Y:S01]  /*1e40*/  FMUL.FTZ R140, R140, R240 ;  /* 0x000000f08c8c7220 */ /* 0x000fe20000410000 */
[----:B------:R-:W-:Y:S01]  /*1e50*/  FMUL.FTZ R135, R200, R116 ;  /* 0x00000074c8877220 */ /* 0x000fe20000410000 */
[----:B------:R-:W-:Y:S01]  /*1e60*/  FADD.FTZ R251, R134, R251 ;  /* 0x000000fb86fb7221 */ /* 0x000fe20000010000 */
[-C--:B------:R-:W-:Y:S01]  /*1e70*/  FFMA.FTZ R23, R143, R134.reuse, R23 ;  /* 0x000000868f177223 */ /* 0x080fe20000010017 */
[----:B------:R-:W-:Y:S01]  /*1e80*/  FMUL.FTZ R145, R100, R134 ;  /* 0x0000008664917220 */ /* 0x000fe20000410000 */
[----:B------:R-:W2:Y:S01]  /*1e90*/  LDL.LU R240, [R1+0x10] ;  /* 0x0000100001f07983 */ /* 0x000ea20000300800 */
[----:B------:R-:W-:Y:S01]  /*1ea0*/  FMUL.FTZ R134, R200, R117 ;  /* 0x00000075c8867220 */ /* 0x000fe20000410000 */
[----:B------:R-:W-:Y:S01]  /*1eb0*/  FADD.FTZ R249, R239, R249 ;  /* 0x000000f9eff97221 */ /* 0x000fe20000010000 */
[-C--:B------:R-:W-:Y:S01]  /*1ec0*/  FFMA.FTZ R21, R138, R239.reuse, R21 ;  /* 0x000000ef8a157223 */ /* 0x080fe20000010015 */
[----:B------:R-:W-:Y:S01]  /*1ed0*/  FMUL.FTZ R142, R142, R239 ;  /* 0x000000ef8e8e7220 */ /* 0x000fe20000410000 */
[----:B------:R-:W-:Y:S01]  /*1ee0*/  FFMA.FTZ R27, R135, R131, R27 ;  /* 0x00000083871b7223 */ /* 0x000fe2000001001b */
[----:B------:R-:W2:Y:S01]  /*1ef0*/  LDL.LU R239, [R1+0x14] ;  /* 0x0000140001ef7983 */ /* 0x000ea20000300800 */
[----:B------:R-:W-:Y:S01]  /*1f00*/  FFMA.FTZ R28, R134, R130, R28 ;  /* 0x00000082861c7223 */ /* 0x000fe2000001001c */
[----:B---3--:R-:W-:-:S05]  /*1f10*/  FADD.FTZ R106, R131, R106 ;  /* 0x0000006a836a7221 */ /* 0x008fca0000010000 */
[----:B------:R0:W-:Y:S01]  /*1f20*/  STL [R1+0x8], R106 ;  /* 0x0000086a01007387 */ /* 0x0001e20000100800 */
[----:B----4-:R-:W-:-:S03]  /*1f30*/  FMUL.FTZ R131, R104, R131 ;  /* 0x0000008368837220 */ /* 0x010fc60000410000 */
[----:B------:R-:W3:Y:S01]  /*1f40*/  LDL R104, [R1+0x54] ;  /* 0x0000540001687983 */ /* 0x000ee20000100800 */
[----:B--2---:R-:W-:Y:S01]  /*1f50*/  FADD.FTZ R241, R130, R241 ;  /* 0x000000f182f17221 */ /* 0x004fe20000010000 */
[----:B------:R-:W-:-:S04]  /*1f60*/  FMUL.FTZ R130, R102, R130 ;  /* 0x0000008266827220 */ /* 0x000fc80000410000 */
[----:B------:R1:W-:Y:S04]  /*1f70*/  STL [R1+0xc], R241 ;  /* 0x00000cf101007387 */ /* 0x0003e80000100800 */
[----:B------:R-:W2:Y:S04]  /*1f80*/  LDL R102, [R1+0x50] ;  /* 0x0000500001667983 */ /* 0x000ea80000100800 */
[----:B------:R-:W4:Y:S01]  /*1f90*/  LDL.LU R234, [R1+0x18] ;  /* 0x0000180001ea7983 */ /* 0x000f220000300800 */
        /* <DEDUP_REMOVED lines=22> */
[----:B------:R-:W-:Y:S02]  /*2100*/  FADD.FTZ R240, R129, R240 ;  /* 0x000000f081f07221 */ /* 0x000fe40000010000 */
[----:B------:R-:W-:Y:S01]  /*2110*/  FFMA.FTZ R101, R192, R206, R101 ;  /* 0x000000cec0657223 */ /* 0x000fe20000010065 */
[--C-:B------:R-:W-:Y:S02]  /*2120*/  HADD2.F32 R112, -RZ, R146.reuse.H0_H0 ;  /* 0x20000092ff707230 */ /* 0x100fe40000004100 */
[----:B------:R-:W-:Y:S01]  /*2130*/  FADD.FTZ R100, R206, R100 ;  /* 0x00000064ce647221 */ /* 0x000fe20000010000 */
[----:B------:R-:W-:Y:S02]  /*2140*/  HADD2.F32 R113, -RZ, R146.H1_H1 ;  /* 0x30000092ff717230 */ /* 0x000fe40000004100 */
[----:B------:R-:W-:Y:S01]  /*2150*/  FMUL.FTZ R146, R200, R185 ;  /* 0x000000b9c8927220 */ /* 0x000fe20000410000 */
[----:B------:R-:W-:Y:S01]  /*2160*/  FADD.FTZ R239, R128, R239 ;  /* 0x000000ef80ef7221 */ /* 0x000fe20000010000 */
[----:B------:R-:W-:Y:S01]  /*2170*/  FMUL.FTZ R185, R107, R132 ;  /* 0x000000846bb97220 */ /* 0x000fe20000410000 */
[----:B------:R-:W-:Y:S01]  /*2180*/  FFMA.FTZ R107, R204, R208, R101 ;  /* 0x000000d0cc6b7223 */ /* 0x000fe20000010065 */
[----:B------:R1:W-:Y:S01]  /*2190*/  STL [R1+0x10], R240 ;  /* 0x000010f001007387 */ /* 0x0003e20000100800 */
[----:B0-----:R-:W-:-:S03]  /*21a0*/  FADD.FTZ R106, R208, R100 ;  /* 0x00000064d06a7221 */ /* 0x001fc60000010000 */
[----:B------:R-:W3:Y:S04]  /*21b0*/  LDL R101, [R1+0x4c] ;  /* 0x00004c0001657983 */ /* 0x000ee80000100800 */
[----:B------:R-:W2:Y:S04]  /*21c0*/  LDL.LU R233, [R1+0x1c] ;  /* 0x00001c0001e97983 */ /* 0x000ea80000300800 */
[----:B------:R1:W-:Y:S04]  /*21d0*/  STL [R1+0x14], R239 ;  /* 0x000014ef01007387 */ /* 0x0003e80000100800 */
[----:B------:R-:W3:Y:S04]  /*21e0*/  LDL R100, [R1+0x48] ;  /* 0x0000480001647983 */ /* 0x000ee80000100800 */
[----:B------:R-:W3:Y:S01]  /*21f0*/  LDL.LU R232, [R1+0x20] ;  /* 0x0000200001e87983 */ /* 0x000ee20000300800 */
[----:B----4-:R-:W-:-:S05]  /*2200*/  FADD.FTZ R234, R126, R234 ;  /* 0x000000ea7eea7221 */ /* 0x010fca0000010000 */
[----:B------:R1:W-:Y:S04]  /*2210*/  STL [R1+0x18], R234 ;  /* 0x000018ea01007387 */ /* 0x0003e80000100800 */
[----:B------:R-:W4:Y:S01]  /*2220*/  LDL.LU R231, [R1+0x24] ;  /* 0x0000240001e77983 */ /* 0x000f220000300800 */
[----:B--2---:R-:W-:-:S05]  /*2230*/  FADD.FTZ R233, R237, R233 ;  /* 0x000000e9ede97221 */ /* 0x004fca0000010000 */
[----:B------:R1:W-:Y:S01]  /*2240*/  STL [R1+0x1c], R233 ;  /* 0x00001ce901007387 */ /* 0x0003e20000100800 */
[----:B---3--:R-:W-:-:S05]  /*2250*/  FADD.FTZ R232, R236, R232 ;  /* 0x000000e8ece87221 */ /* 0x008fca0000010000 */
[----:B------:R1:W-:Y:S04]  /*2260*/  STL [R1+0x20], R232 ;  /* 0x000020e801007387 */ /* 0x0003e80000100800 */
[----:B------:R-:W2:Y:S01]  /*2270*/  LDL R117, [R1+0x44] ;  /* 0x0000440001757983 */ /* 0x000ea20000100800 */
[----:B----4-:R-:W-:-:S05]  /*2280*/  FADD.FTZ R231, R235, R231 ;  /* 0x000000e7ebe77221 */ /* 0x010fca0000010000 */
[----:B------:R1:W-:Y:S04]  /*2290*/  STL [R1+0x24], R231 ;  /* 0x000024e701007387 */ /* 0x0003e80000100800 */
[----:B------:R-:W3:Y:S01]  /*22a0*/  LDL R116, [R1+0x40] ;  /* 0x0000400001747983 */ /* 0x000ee20000100800 */
[----:B------:R-:W-:Y:S01]  /*22b0*/  FADD.FTZ R106, R210, R106 ;  /* 0x0000006ad26a7221 */ /* 0x000fe20000010000 */
[----:B------:R-:W-:Y:S01]  /*22c0*/  FFMA.FTZ R107, R207, R210, R107 ;  /* 0x000000d2cf6b7223 */ /* 0x000fe2000001006b */
[----:B------:R-:W-:Y:S01]  /*22d0*/  FMUL.FTZ R125, R200, R125 ;  /* 0x0000007dc87d7220 */ /* 0x000fe20000410000 */
[----:B------:R-:W-:Y:S01]  /*22e0*/  FFMA.FTZ R26, R186, R127, R26 ;  /* 0x0000007fba1a7223 */ /* 0x000fe2000001001a */
[----:B------:R-:W-:Y:S01]  /*22f0*/  FADD.FTZ R106, R212, R106 ;  /* 0x0000006ad46a7221 */ /* 0x000fe20000010000 */
[----:B------:R-:W-:Y:S01]  /*2300*/  FFMA.FTZ R107, R209, R212, R107 ;  /* 0x000000d4d16b7223 */ /* 0x000fe2000001006b */
[----:B------:R-:W-:Y:S01]  /*2310*/  FMUL.FTZ R123, R200, R123 ;  /* 0x0000007bc87b7220 */ /* 0x000fe20000410000 */
[----:B------:R-:W-:Y:S01]  /*2320*/  FADD.FTZ R252, R133, R252 ;  /* 0x000000fc85fc7221 */ /* 0x000fe20000010000 */
[----:B------:R-:W-:Y:S01]  /*2330*/  FADD.FTZ R106, R213, R106 ;  /* 0x0000006ad56a7221 */ /* 0x000fe20000010000 */
[----:B------:R-:W-:Y:S01]  /*2340*/  FFMA.FTZ R107, R211, R213, R107 ;  /* 0x000000d5d36b7223 */ /* 0x000fe2000001006b */
[----:B------:R-:W-:Y:S01]  /*2350*/  FFMA.FTZ R24, R146, R133, R24 ;  /* 0x0000008592187223 */ /* 0x000fe20000010018 */
[----:B------:R-:W-:Y:S01]  /*2360*/  FMUL.FTZ R184, R200, R184 ;  /* 0x000000b8c8b87220 */ /* 0x000fe20000410000 */
[----:B------:R-:W-:Y:S01]  /*2370*/  FADD.FTZ R106, R140, R106 ;  /* 0x0000006a8c6a7221 */ /* 0x000fe20000010000 */
[----:B------:R-:W-:Y:S01]  /*2380*/  FFMA.FTZ R107, R136, R140, R107 ;  /* 0x0000008c886b7223 */ /* 0x000fe2000001006b */
[----:B------:R-:W4:Y:S02]  /*2390*/  LDL R230, [R1+0x34] ;  /* 0x0000340001e67983 */ /* 0x000f240000100800 */
        /* <DEDUP_REMOVED lines=10> */
[-C--:B------:R-:W-:Y:S01]  /*2440*/  FFMA.FTZ R32, R125, R237.reuse, R32 ;  /* 0x000000ed7d207223 */ /* 0x080fe20000010020 */
[----:B------:R-:W-:Y:S01]  /*2450*/  FMUL.FTZ R124, R102, R237 ;  /* 0x000000ed667c7220 */ /* 0x000fe20000410000 */
[----:B------:R-:W-:Y:S01]  /*2460*/  FFMA.FTZ R107, R146, R147, R107 ;  /* 0x00000093926b7223 */ /* 0x000fe2000001006b */
[----:B------:R-:W4:Y:S01]  /*2470*/  LDL R237, [R1+0x3c] ;  /* 0x00003c0001ed7983 */ /* 0x000f220000100800 */
[----:B------:R-:W-:Y:S01]  /*2480*/  FADD.FTZ R106, R185, R106 ;  /* 0x0000006ab96a7221 */ /* 0x000fe20000010000 */
[----:B------:R-:W-:Y:S01]  /*2490*/  FMUL.FTZ R133, R200, R122 ;  /* 0x0000007ac8857220 */ /* 0x000fe20000410000 */
[-C--:B------:R-:W-:Y:S01]  /*24a0*/  FFMA.FTZ R33, R123, R236.reuse, R33 ;  /* 0x000000ec7b217223 */ /* 0x080fe20000010021 */
[----:B------:R-:W-:Y:S01]  /*24b0*/  FMUL.FTZ R122, R101, R236 ;  /* 0x000000ec657a7220 */ /* 0x000fe20000410000 */
[C---:B------:R-:W-:Y:S01]  /*24c0*/  FFMA.FTZ R107, R184.reuse, R185, R107 ;  /* 0x000000b9b86b7223 */ /* 0x040fe2000001006b */
[----:B------:R-:W4:Y:S01]  /*24d0*/  LDL R236, [R1+0x38] ;  /* 0x0000380001ec7983 */ /* 0x000f220000100800 */
[----:B------:R-:W-:Y:S01]  /*24e0*/  FADD.FTZ R106, R187, R106 ;  /* 0x0000006abb6a7221 */ /* 0x000fe20000010000 */
[----:B------:R-:W-:Y:S01]  /*24f0*/  FFMA.FTZ R25, R184, R132, R25 ;  /* 0x00000084b8197223 */ /* 0x000fe20000010019 */
[----:B------:R-:W-:Y:S01]  /*2500*/  FFMA.FTZ R107, R186, R187, R107 ;  /* 0x000000bbba6b7223 */ /* 0x000fe2000001006b */
[----:B------:R-:W-:Y:S01]  /*2510*/  FMUL.FTZ R132, R200, R118 ;  /* 0x00000076c8847220 */ /* 0x000fe20000410000 */
[----:B------:R-:W-:Y:S01]  /*2520*/  FADD.FTZ R106, R131, R106 ;  /* 0x0000006a836a7221 */ /* 0x000fe20000010000 */
[-C--:B------:R-:W-:Y:S01]  /*2530*/  FFMA.FTZ R29, R133, R129.reuse, R29 ;  /* 0x00000081851d7223 */ /* 0x080fe2000001001d */
[-C--:B------:R-:W-:Y:S01]  /*2540*/  FFMA.FTZ R31, R127, R126.reuse, R31 ;  /* 0x0000007e7f1f7223 */ /* 0x080fe2000001001f */
[----:B------:R-:W-:Y:S01]  /*2550*/  FMUL.FTZ R129, R229, R129 ;  /* 0x00000081e5817220 */ /* 0x000fe20000410000 */
[----:B------:R-:W-:Y:S01]  /*2560*/  FMUL.FTZ R126, R104, R126 ;  /* 0x0000007e687e7220 */ /* 0x000fe20000410000 */
[----:B------:R-:W-:Y:S01]  /*2570*/  FMUL.FTZ R104, R200, R90 ;  /* 0x0000005ac8687220 */ /* 0x000fe20000410000 */
[----:B------:R-:W4:Y:S01]  /*2580*/  LDL R229, [R1+0x30] ;  /* 0x0000300001e57983 */ /* 0x000f220000100800 */
[----:B------:R-:W-:Y:S01]  /*2590*/  FFMA.FTZ R107, R135, R131, R107 ;  /* 0x00000083876b7223 */ /* 0x000fe2000001006b */
[----:B------:R-:W-:Y:S01]  /*25a0*/  FADD.FTZ R90, R106, R130 ;  /* 0x000000826a5a7221 */ /* 0x000fe20000010000 */
[----:B------:R-:W-:Y:S01]  /*25b0*/  FFMA.FTZ R30, R132, R128, R30 ;  /* 0x00000080841e7223 */ /* 0x000fe2000001001e */
[C---:B------:R-:W-:Y:S01]  /*25c0*/  FMUL.FTZ R106, R200.reuse, R108 ;  /* 0x0000006cc86a7220 */ /* 0x040fe20000410000 */
[----:B------:R-:W-:Y:S01]  /*25d0*/  FMUL.FTZ R128, R105, R128 ;  /* 0x0000008069807220 */ /* 0x000fe20000410000 */
[----:B------:R-:W-:Y:S01]  /*25e0*/  FMUL.FTZ R105, R200, R91 ;  /* 0x0000005bc8697220 */ /* 0x000fe20000410000 */
[----:B------:R-:W-:Y:S01]  /*25f0*/  FFMA.FTZ R91, R134, R130, R107 ;  /* 0x00000082865b7223 */ /* 0x000fe2000001006b */
[----:B--2---:R-:W-:-:S02]  /*2600*/  FMUL.FTZ R108, R117, R227 ;  /* 0x000000e3756c7220 */ /* 0x004fc40000410000 */
[----:B------:R-:W2:Y:S01]  /*2610*/  LDL R117, [R1+0x2c] ;  /* 0x00002c0001757983 */ /* 0x000ea20000100800 */
[----:B------:R-:W-:Y:S01]  /*2620*/  FMUL.FTZ R107, R200, R109 ;  /* 0x0000006dc86b7220 */ /* 0x000fe20000410000 */
[----:B---3--:R-:W-:Y:S02]  /*2630*/  FMUL.FTZ R109, R116, R228 ;  /* 0x000000e4746d7220 */ /* 0x008fe40000410000 */
[----:B------:R-:W3:Y:S01]  /*2640*/  LDL R116, [R1+0x28] ;  /* 0x0000280001747983 */ /* 0x000ee20000100800 */
        /* <DEDUP_REMOVED lines=8> */
[----:B------:R-:W-:Y:S01]  /*26d0*/  FMUL.FTZ R119, R200, R119 ;  /* 0x00000077c8777220 */ /* 0x000fe20000410000 */
[----:B------:R-:W-:Y:S01]  /*26e0*/  FMUL.FTZ R118, R100, R235 ;  /* 0x000000eb64767220 */ /* 0x000fe20000410000 */
[----:B------:R-:W-:Y:S01]  /*26f0*/  FFMA.FTZ R91, R123, R122, R91 ;  /* 0x0000007a7b5b7223 */ /* 0x000fe2000001005b */
[----:B------:R-:W-:Y:S01]  /*2700*/  FADD.FTZ R90, R90, R122 ;  /* 0x0000007a5a5a7221 */ /* 0x000fe20000010000 */
[----:B------:R-:W-:Y:S02]  /*2710*/  FMUL.FTZ R100, R200, R245 ;  /* 0x000000f5c8647220 */ /* 0x000fe40000410000 */
[----:B------:R-:W-:Y:S01]  /*2720*/  FFMA.FTZ R91, R119, R118, R91 ;  /* 0x00000076775b7223 */ /* 0x000fe2000001005b */
[----:B------:R-:W-:Y:S01]  /*2730*/  FADD.FTZ R90, R90, R118 ;  /* 0x000000765a5a7221 */ /* 0x000fe20000010000 */
[C---:B------:R-:W-:Y:S01]  /*2740*/  FMUL.FTZ R102, R200.reuse, R242 ;  /* 0x000000f2c8667220 */ /* 0x040fe20000410000 */
[----:B------:R-:W-:Y:S01]  /*2750*/  FMUL.FTZ R101, R200, R243 ;  /* 0x000000f3c8657220 */ /* 0x000fe20000410000 */
[----:B------:R-:W-:Y:S01]  /*2760*/  FFMA.FTZ R91, R100, R108, R91 ;  /* 0x0000006c645b7223 */ /* 0x000fe2000001005b */
[----:B------:R-:W-:Y:S01]  /*2770*/  FADD.FTZ R90, R90, R108 ;  /* 0x0000006c5a5a7221 */ /* 0x000fe20000010000 */
[----:B------:R-:W-:Y:S01]  /*2780*/  FMUL.FTZ R103, R200, R103 ;  /* 0x00000067c8677220 */ /* 0x000fe20000410000 */
[----:B------:R-:W-:Y:S01]  /*2790*/  FADD.FTZ R180, R110, R180 ;  /* 0x000000b46eb47221 */ /* 0x000fe20000010000 */
[-C--:B------:R-:W-:Y:S01]  /*27a0*/  FFMA.FTZ R149, R102, R110.reuse, R149 ;  /* 0x0000006e66957223 */ /* 0x080fe20000010095 */
[----:B------:R-:W-:Y:S01]  /*27b0*/  FFMA.FTZ R91, R101, R109, R91 ;  /* 0x0000006d655b7223 */ /* 0x000fe2000001005b */
[----:B------:R-:W-:Y:S01]  /*27c0*/  FADD.FTZ R90, R90, R109 ;  /* 0x0000006d5a5a7221 */ /* 0x000fe20000010000 */
[----:B------:R-:W-:Y:S01]  /*27d0*/  FADD.FTZ R181, R111, R181 ;  /* 0x000000b56fb57221 */ /* 0x000fe20000010000 */
[----:B----4-:R-:W-:Y:S01]  /*27e0*/  FMUL.FTZ R110, R237, R110 ;  /* 0x0000006eed6e7220 */ /* 0x010fe20000410000 */
[----:B------:R-:W-:-:S03]  /*27f0*/  FFMA.FTZ R150, R103, R111, R150 ;  /* 0x0000006f67967223 */ /* 0x000fc60000010096 */
        /* <DEDUP_REMOVED lines=8> */
[----:B------:R-:W-:Y:S01]  /*2880*/  FADD.FTZ R195, R113, R195 ;  /* 0x000000c371c37221 */ /* 0x000fe20000010000 */
[-C--:B------:R-:W-:Y:S01]  /*2890*/  FFMA.FTZ R152, R105, R113.reuse, R152 ;  /* 0x0000007169987223 */ /* 0x080fe20000010098 */
[----:B------:R-:W-:Y:S01]  /*28a0*/  FFMA.FTZ R91, R104, R112, R91 ;  /* 0x00000070685b7223 */ /* 0x000fe2000001005b */
[----:B------:R-:W-:Y:S01]  /*28b0*/  FADD.FTZ R90, R90, R112 ;  /* 0x000000705a5a7221 */ /* 0x000fe20000010000 */
[----:B------:R-:W-:Y:S01]  /*28c0*/  FMUL.FTZ R113, R229, R113 ;  /* 0x00000071e5717220 */ /* 0x000fe20000410000 */
[----:B------:R-:W-:Y:S01]  /*28d0*/  FADD.FTZ R196, R114, R196 ;  /* 0x000000c472c47221 */ /* 0x000fe20000010000 */
[----:B------:R-:W-:-:S02]  /*28e0*/  FFMA.FTZ R153, R106, R114, R153 ;  /* 0x000000726a997223 */ /* 0x000fc40000010099 */
[----:B------:R-:W-:Y:S01]  /*28f0*/  FFMA.FTZ R91, R105, R113, R91 ;  /* 0x00000071695b7223 */ /* 0x000fe2000001005b */
[----:B------:R-:W-:Y:S01]  /*2900*/  FADD.FTZ R90, R90, R113 ;  /* 0x000000715a5a7221 */ /* 0x000fe20000010000 */
[----:B------:R-:W-:Y:S01]  /*2910*/  FADD.FTZ R197, R115, R197 ;  /* 0x000000c573c57221 */ /* 0x000fe20000010000 */
[----:B------:R-:W-:Y:S01]  /*2920*/  FFMA.FTZ R154, R107, R115, R154 ;  /* 0x000000736b9a7223 */ /* 0x000fe2000001009a */
[----:B------:R-:W-:Y:S01]  /*2930*/  UMOV UR4, 0xffffffff ;  /* 0xffffffff00047882 */ /* 0x000fe20000000000 */
[----:B--2---:R-:W-:Y:S01]  /*2940*/  FMUL.FTZ R114, R117, R114 ;  /* 0x0000007275727220 */ /* 0x004fe20000410000 */
[----:B------:R-:W-:-:S03]  /*2950*/  ISETP.NE.U32.AND P1, PT, RZ, UR14, PT ;  /* 0x0000000eff007c0c */ /* 0x000fc6000bf25070 */
        /* <DEDUP_REMOVED lines=8> */
[----:B---3--:R-:W-:-:S04]  /*29e0*/  FMUL.FTZ R115, R116, R115 ;  /* 0x0000007374737220 */ /* 0x008fc80000410000 */
[----:B------:R-:W-:Y:S01]  /*29f0*/  FFMA.FTZ R91, R107, R115, R91 ;  /* 0x000000736b5b7223 */ /* 0x000fe2000001005b */
[----:B------:R-:W-:Y:S01]  /*2a00*/  FADD.FTZ R90, R90, R115 ;  /* 0x000000735a5a7221 */ /* 0x000fe20000010000 */
[----:B-1----:R-:W-:Y:S06]  /*2a10*/  BRA.DIV UR4, `(.L_x_4315) ;  /* 0x000000be04147947 */ /* 0x002fec000b800000 */
        /* <DEDUP_REMOVED lines=18> */
.L_x_4368:
        /* <DEDUP_REMOVED lines=68> */
.L_x_4318:
        /* <DEDUP_REMOVED lines=12> */
[----:B------:R-:W-:Y:S01]  /*3040*/  FMUL.FTZ R90, R80, UR6 ;  /* 0x00000006505a7c20 */ /* 0x000fe20008410000 */
[-CC-:B------:R-:W-:Y:S01]  /*3050*/  FFMA.FTZ R0, R0, R116.reuse, R117.reuse ;  /* 0x0000007400007223 */ /* 0x180fe20000010075 */
[----:B------:R-:W-:Y:S01]  /*3060*/  FMUL.FTZ R91, R83, UR6 ;  /* 0x00000006535b7c20 */ /* 0x000fe20008410000 */
[C---:B------:R-:W-:Y:S01]  /*3070*/  LOP3.LUT P6, RZ, R89.reuse, 0xff, RZ, 0xc0, !PT ;  /* 0x000000ff59ff7812 */ /* 0x040fe200078cc0ff */
        /* <DEDUP_REMOVED lines=29> */
[----:B------:R-:W-:Y:S01]  /*3250*/  F2FP.F16.F32.PACK_AB R90, R0, R90 ;  /* 0x0000005a005a723e */ /* 0x000fe200000000ff */
[----:B------:R-:W-:Y:S01]  /*3260*/  FMUL.FTZ R0, R77, UR6 ;  /* 0x000000064d007c20 */ /* 0x000fe20008410000 */
[----:B------:R-:W-:Y:S02]  /*3270*/  FSEL R89, R89, RZ, P1 ;  /* 0x000000ff59597208 */ /* 0x000fe40000800000 */
[----:B------:R-:W-:Y:S02]  /*3280*/  FSEL R88, R88, RZ, P5 ;  /* 0x000000ff58587208 */ /* 0x000fe40002800000 */
[----:B------:R-:W-:Y:S02]  /*3290*/  FSEL R120, R120, RZ, P4 ;  /* 0x000000ff78787208 */ /* 0x000fe40002000000 */
[----:B------:R-:W-:-:S02]  /*32a0*/  FSEL R0, R0, RZ, P3 ;  /* 0x000000ff00007208 */ /* 0x000fc40001800000 */
[----:B------:R-:W-:Y:S02]  /*32b0*/  F2FP.F16.F32.PACK_AB R89, R120, R89 ;  /* 0x000000597859723e */ /* 0x000fe400000000ff */
[----:B------:R-:W-:Y:S01]  /*32c0*/  F2FP.F16.F32.PACK_AB R88, R0, R88 ;  /* 0x000000580058723e */ /* 0x000fe200000000ff */
[----:B------:R-:W-:Y:S06]  /*32d0*/  BRA `(.L_x_4319) ;  /* 0x0000001800a47947 */ /* 0x000fec0003800000 */
.L_x_4317:
        /* <DEDUP_REMOVED lines=59> */
.L_x_4320:
        /* <DEDUP_REMOVED lines=54> */
.L_x_4316:
        /* <DEDUP_REMOVED lines=16> */
[C---:B------:R-:W-:Y:S01]  /*3af0*/  FMUL.FTZ R85, R200.reuse, R225 ;  /* 0x000000e1c8557220 */ /* 0x040fe20000410000 */
[C---:B------:R-:W-:Y:S01]  /*3b00*/  FMUL.FTZ R86, R200.reuse, R217 ;  /* 0x000000d9c8567220 */ /* 0x040fe20000410000 */
[----:B------:R-:W-:Y:S01]  /*3b10*/  FMUL.FTZ R87, R200, R221 ;  /* 0x000000ddc8577220 */ /* 0x000fe20000410000 */
[----:B------:R-:W-:Y:S01]  /*3b20*/  ISETP.GE.U32.AND P1, PT, R168, RZ, PT ;  /* 0x000000ffa800720c */ /* 0x000fe20003f26070 */
[----:B------:R-:W-:Y:S01]  /*3b30*/  FMUL.FTZ R85, R85, UR6 ;  /* 0x0000000655557c20 */ /* 0x000fe20008410000 */
[-C--:B------:R-:W-:Y:S01]  /*3b40*/  FFMA.FTZ R219, R219, R116.reuse, R117 ;  /* 0x00000074dbdb7223 */ /* 0x080fe20000010075 */
[----:B------:R-:W-:Y:S01]  /*3b50*/  FMUL.FTZ R87, R87, UR6 ;  /* 0x0000000657577c20 */ /* 0x000fe20008410000 */
[----:B------:R-:W-:Y:S01]  /*3b60*/  FMUL.FTZ R86, R86, UR6 ;  /* 0x0000000656567c20 */ /* 0x000fe20008410000 */
[C---:B------:R-:W-:Y:S01]  /*3b70*/  LOP3.LUT P3, RZ, R89.reuse, 0xff0000, RZ, 0xc0, !PT ;  /* 0x00ff000059ff7812 */ /* 0x040fe2000786c0ff */
[----:B------:R-:W-:Y:S01]  /*3b80*/  FADD.FTZ R219, R226, -R219 ;  /* 0x800000dbe2db7221 */ /* 0x000fe20000010000 */
[----:B------:R-:W-:Y:S01]  /*3b90*/  LOP3.LUT P5, RZ, R89, 0xff, RZ, 0xc0, !PT ;  /* 0x000000ff59ff7812 */ /* 0x000fe200078ac0ff */
[-CC-:B------:R-:W-:Y:S01]  /*3ba0*/  FFMA.FTZ R214, R214, R116.reuse, R117.reuse ;  /* 0x00000074d6d67223 */ /* 0x180fe20000010075 */
[----:B------:R-:W-:Y:S01]  /*3bb0*/  FSEL R91, R85, RZ, P4 ;  /* 0x000000ff555b7208 */ /* 0x000fe20002000000 */
[-CC-:B------:R-:W-:Y:S01]  /*3bc0*/  FFMA.FTZ R0, R0, R116.reuse, R117.reuse ;  /* 0x0000007400007223 */ /* 0x180fe20000010075 */
[C---:B------:R-:W-:Y:S01]  /*3bd0*/  LOP3.LUT P6, RZ, R169.reuse, 0xff0000, RZ, 0xc0, !PT ;  /* 0x00ff0000a9ff7812 */ /* 0x040fe200078cc0ff */
        /* <DEDUP_REMOVED lines=17> */
[----:B------:R-:W-:Y:S01]  /*3cf0*/  FMUL.FTZ R88, R200, R219 ;  /* 0x000000dbc8587220 */ /* 0x000fe20000410000 */
[----:B------:R-:W-:-:S02]  /*3d00*/  LOP3.LUT P3, RZ, R89, 0xff00, RZ, 0xc0, !PT ;  /* 0x0000ff0059ff7812 */ /* 0x000fc4000786c0ff */
[----:B------:R-:W-:Y:S01]  /*3d10*/  F2FP.F16.F32.PACK_AB R87, R85, R87 ;  /* 0x000000575557723e */ /* 0x000fe200000000ff */
[----:B------:R-:W-:Y:S01]  /*3d20*/  FMUL.FTZ R88, R88, UR6 ;  /* 0x0000000658587c20 */ /* 0x000fe20008410000 */
[----:B------:R-:W-:Y:S01]  /*3d30*/  FMUL.FTZ R85, R200, R218 ;  /* 0x000000dac8557220 */ /* 0x000fe20000410000 */
[----:B------:R-:W-:-:S03]  /*3d40*/  F2FP.F16.F32.PACK_AB R91, R91, R84 ;  /* 0x000000545b5b723e */ /* 0x000fc600000000ff */
[----:B------:R-:W-:Y:S01]  /*3d50*/  FSEL R0, R88, RZ, P3 ;  /* 0x000000ff58007208 */ /* 0x000fe20001800000 */
[----:B------:R-:W-:Y:S01]  /*3d60*/  FMUL.FTZ R85, R85, UR6 ;  /* 0x0000000655557c20 */ /* 0x000fe20008410000 */
[----:B------:R-:W-:Y:S02]  /*3d70*/  LOP3.LUT P3, RZ, R169, 0xff00, RZ, 0xc0, !PT ;  /* 0x0000ff00a9ff7812 */ /* 0x000fe4000786c0ff */
[----:B------:R-:W-:Y:S01]  /*3d80*/  F2FP.F16.F32.PACK_AB R90, R0, R90 ;  /* 0x0000005a005a723e */ /* 0x000fe200000000ff */
        /* <DEDUP_REMOVED lines=17> */
[----:B------:R-:W-:-:S02]  /*3ea0*/  F2FP.F16.F32.PACK_AB R86, R88, R86 ;  /* 0x000000565856723e */ /* 0x000fc400000000ff */
[----:B------:R-:W-:Y:S02]  /*3eb0*/  FSEL R88, R84, RZ, P5 ;  /* 0x000000ff54587208 */ /* 0x000fe40002800000 */
[----:B------:R-:W-:Y:S02]  /*3ec0*/  FSEL R120, R0, RZ, P1 ;  /* 0x000000ff00787208 */ /* 0x000fe40000800000 */
[----:B------:R-:W-:Y:S02]  /*3ed0*/  FSEL R84, R84, RZ, P3 ;  /* 0x000000ff54547208 */ /* 0x000fe40001800000 */
[----:B------:R-:W-:Y:S02]  /*3ee0*/  FSEL R0, R0, RZ, P4 ;  /* 0x000000ff00007208 */ /* 0x000fe40002000000 */
[----:B------:R-:W-:Y:S02]  /*3ef0*/  F2FP.F16.F32.PACK_AB R84, R84, R120 ;  /* 0x000000785454723e */ /* 0x000fe400000000ff */
[----:B------:R-:W-:Y:S01]  /*3f00*/  F2FP.F16.F32.PACK_AB R88, R88, R0 ;  /* 0x000000005858723e */ /* 0x000fe200000000ff */
[----:B------:R-:W-:Y:S06]  /*3f10*/  BRA `(.L_x_4319) ;  /* 0x0000000c00947947 */ /* 0x000fec0003800000 */
.L_x_4322:
[-CC-:B------:R-:W-:Y:S01]  /*3f20*/  FFMA.FTZ R225, R225, R116.reuse, R117.reuse ;  /* 0x00000074e1e17223 */ /* 0x180fe20000010075 */
[-CC-:B------:R-:W-:Y:S01]  /*3f30*/  FFMA.FTZ R221, R221, R116.reuse, R117.reuse ;  /* 0x00000074dddd7223 */ /* 0x180fe20000010075 */
[----:B-----5:R-:W-:Y:S01]  /*3f40*/  ISETP.GE.U32.AND P3, PT, R168, RZ, PT ;  /* 0x000000ffa800720c */ /* 0x020fe20003f66070 */
[-C--:B------:R-:W-:Y:S01]  /*3f50*/  FFMA.FTZ R81, R219, R116.reuse, R117 ;  /* 0x00000074db517223 */ /* 0x080fe20000010075 */
        /* <DEDUP_REMOVED lines=13> */
[----:B------:R-:W-:Y:S01]  /*4030*/  FMUL.FTZ R81, R200, R81 ;  /* 0x00000051c8517220 */ /* 0x000fe20000410000 */
[----:B------:R-:W-:Y:S01]  /*4040*/  FSEL R84, R76, RZ, P3 ;  /* 0x000000ff4c547208 */ /* 0x000fe20001800000 */
[----:B------:R-:W-:Y:S01]  /*4050*/  FMUL.FTZ R80, R200, R80 ;  /* 0x00000050c8507220 */ /* 0x000fe20000410000 */
[----:B------:R-:W-:Y:S01]  /*4060*/  FSEL R91, R87, RZ, P4 ;  /* 0x000000ff575b7208 */ /* 0x000fe20002000000 */
[-CC-:B------:R-:W-:Y:S01]  /*4070*/  FFMA.FTZ R79, R121, R116.reuse, R117.reuse ;  /* 0x00000074794f7223 */ /* 0x180fe20000010075 */
[----:B------:R-:W-:Y:S01]  /*4080*/  FSEL R76, R76, RZ, P1 ;  /* 0x000000ff4c4c7208 */ /* 0x000fe20000800000 */
[----:B------:R-:W-:Y:S01]  /*4090*/  FFMA.FTZ R78, R214, R116, R117 ;  /* 0x00000074d64e7223 */ /* 0x000fe20000010075 */
[----:B------:R-:W-:Y:S01]  /*40a0*/  LOP3.LUT P5, RZ, R169, 0xff0000, RZ, 0xc0, !PT ;  /* 0x00ff0000a9ff7812 */ /* 0x000fe200078ac0ff */
[----:B------:R-:W-:Y:S01]  /*40b0*/  FMUL.FTZ R86, R80, UR6 ;  /* 0x0000000650567c20 */ /* 0x000fe20008410000 */
[----:B------:R-:W-:Y:S01]  /*40c0*/  F2FP.F16.F32.PACK_AB R91, R76, R91 ;  /* 0x0000005b4c5b723e */ /* 0x000fe200000000ff */
        /* <DEDUP_REMOVED lines=9> */
[----:B------:R-:W-:Y:S01]  /*4160*/  F2FP.F16.F32.PACK_AB R87, R84, R87 ;  /* 0x000000575457723e */ /* 0x000fe200000000ff */
        /* <DEDUP_REMOVED lines=11> */
[----:B------:R-:W-:Y:S01]  /*4220*/  FSEL R86, R86, RZ, P3 ;  /* 0x000000ff56567208 */ /* 0x000fe20001800000 */
[----:B------:R-:W-:Y:S01]  /*4230*/  FMUL.FTZ R77, R200, R77 ;  /* 0x0000004dc84d7220 */ /* 0x000fe20000410000 */
[----:B------:R-:W-:-:S02]  /*4240*/  LOP3.LUT P5, RZ, R168, 0xff000000, RZ, 0xc0, !PT ;  /* 0xff000000a8ff7812 */ /* 0x000fc400078ac0ff */
[C---:B------:R-:W-:Y:S02]  /*4250*/  LOP3.LUT P1, RZ, R88.reuse, 0xff0000, RZ, 0xc0, !PT ;  /* 0x00ff000058ff7812 */ /* 0x040fe4000782c0ff */
[----:B------:R-:W-:Y:S02]  /*4260*/  LOP3.LUT P4, RZ, R88, 0xff000000, RZ, 0xc0, !PT ;  /* 0xff00000058ff7812 */ /* 0x000fe4000788c0ff */
[----:B------:R-:W-:Y:S02]  /*4270*/  F2FP.F16.F32.PACK_AB R86, R84, R86 ;  /* 0x000000565456723e */ /* 0x000fe400000000ff */
[----:B------:R-:W-:Y:S02]  /*4280*/  FSEL R84, R76, RZ, P5 ;  /* 0x000000ff4c547208 */ /* 0x000fe40002800000 */
[----:B------:R-:W-:Y:S02]  /*4290*/  LOP3.LUT P3, RZ, R168, 0xff0000, RZ, 0xc0, !PT ;  /* 0x00ff0000a8ff7812 */ /* 0x000fe4000786c0ff */
[----:B------:R-:W-:-:S02]  /*42a0*/  FSEL R89, R85, RZ, P1 ;  /* 0x000000ff55597208 */ /* 0x000fc40000800000 */
[----:B------:R-:W-:Y:S02]  /*42b0*/  FSEL R76, R76, RZ, P4 ;  /* 0x000000ff4c4c7208 */ /* 0x000fe40002000000 */
[----:B------:R-:W-:Y:S02]  /*42c0*/  FSEL R85, R85, RZ, P3 ;  /* 0x000000ff55557208 */ /* 0x000fe40001800000 */
[----:B------:R-:W-:Y:S01]  /*42d0*/  F2FP.F16.F32.PACK_AB R89, R76, R89 ;  /* 0x000000594c59723e */ /* 0x000fe200000000ff */
[----:B------:R-:W-:Y:S01]  /*42e0*/  FMUL.FTZ R76, R200, R0 ;  /* 0x00000000c84c7220 */ /* 0x000fe20000410000 */
[----:B------:R-:W-:Y:S01]  /*42f0*/  F2FP.F16.F32.PACK_AB R85, R84, R85 ;  /* 0x000000555455723e */ /* 0x000fe200000000ff */
        /* <DEDUP_REMOVED lines=13> */
.L_x_4321:
        /* <DEDUP_REMOVED lines=13> */
[C---:B------:R-:W-:Y:S01]  /*44a0*/  FFMA.FTZ R85, R200.reuse, R225, R71 ;  /* 0x000000e1c8557223 */ /* 0x040fe20000010047 */
[C---:B------:R-:W-:Y:S01]  /*44b0*/  FFMA.FTZ R86, R200.reuse, R217, R68 ;  /* 0x000000d9c8567223 */ /* 0x040fe20000010044 */
[----:B------:R-:W-:Y:S01]  /*44c0*/  FFMA.FTZ R87, R200, R221, R70 ;  /* 0x000000ddc8577223 */ /* 0x000fe20000010046 */
        /* <DEDUP_REMOVED lines=32> */
[----:B------:R-:W-:Y:S01]  /*46d0*/  FMUL.FTZ R88, R88, UR6 ;  /* 0x0000000658587c20 */ /* 0x000fe20008410000 */
[----:B------:R-:W-:Y:S01]  /*46e0*/  FFMA.FTZ R85, R200, R218, R74 ;  /* 0x000000dac8557223 */ /* 0x000fe2000001004a */
[----:B------:R-:W-:-:S03]  /*46f0*/  F2FP.F16.F32.PACK_AB R91, R91, R84 ;  /* 0x000000545b5b723e */ /* 0x000fc600000000ff */
[----:B------:R-:W-:Y:S01]  /*4700*/  FSEL R0, R88, RZ, P3 ;  /* 0x000000ff58007208 */ /* 0x000fe20001800000 */
[----:B------:R-:W-:Y:S01]  /*4710*/  FMUL.FTZ R85, R85, UR6 ;  /* 0x0000000655557c20 */ /* 0x000fe20008410000 */
[----:B------:R-:W-:Y:S02]  /*4720*/  LOP3.LUT P3, RZ, R169, 0xff00, RZ, 0xc0, !PT ;  /* 0x0000ff00a9ff7812 */ /* 0x000fe4000786c0ff */
[----:B------:R-:W-:Y:S01]  /*4730*/  F2FP.F16.F32.PACK_AB R90, R0, R90 ;  /* 0x0000005a005a723e */ /* 0x000fe200000000ff */
        /* <DEDUP_REMOVED lines=25> */
.L_x_4323:
        /* <DEDUP_REMOVED lines=19> */
[----:B------:R-:W-:Y:S01]  /*4a00*/  FFMA.FTZ R80, R200, R80, R68 ;  /* 0x00000050c8507223 */ /* 0x000fe20000010044 */
        /* <DEDUP_REMOVED lines=29> */
[----:B------:R-:W-:Y:S01]  /*4be0*/  FFMA.FTZ R77, R200, R77, R73 ;  /* 0x0000004dc84d7223 */ /* 0x000fe20000010049 */
        /* <DEDUP_REMOVED lines=10> */
[----:B------:R-:W-:Y:S01]  /*4c90*/  FFMA.FTZ R76, R200, R0, R72 ;  /* 0x00000000c84c7223 */ /* 0x000fe20000010048 */
        /* <DEDUP_REMOVED lines=12> */
[----:B------:R-:W-:-:S07]  /*4d60*/  F2FP.F16.F32.PACK_AB R88, R88, R0 ;  /* 0x000000005858723e */ /* 0x000fce00000000ff */
.L_x_4319:
        /* <DEDUP_REMOVED lines=59> */
[----:B------:R-:W-:Y:S01]  /*5120*/  F2FP.F16.F32.PACK_AB R90, R85, R90 ;  /* 0x0000005a555a723e */ /* 0x000fe200000000ff */
[----:B------:R-:W-:Y:S01]  /*5130*/  FMUL.FTZ R85, R78, UR6 ;  /* 0x000000064e557c20 */ /* 0x000fe20008410000 */
[----:B------:R-:W-:Y:S01]  /*5140*/  F2FP.F16.F32.PACK_AB R87, R0, R87 ;  /* 0x000000570057723e */ /* 0x000fe200000000ff */
[----:B------:R-:W-:Y:S01]  /*5150*/  FMUL.FTZ R0, R79, UR6 ;  /* 0x000000064f007c20 */ /* 0x000fe20008410000 */
[----:B------:R-:W-:Y:S01]  /*5160*/  FSEL R86, R86, RZ, P4 ;  /* 0x000000ff56567208 */ /* 0x000fe20002000000 */
[----:B------:R-:W-:Y:S01]  /*5170*/  FMUL.FTZ R84, R77, UR6 ;  /* 0x000000064d547c20 */ /* 0x000fe20008410000 */
[----:B------:R-:W-:Y:S02]  /*5180*/  LOP3.LUT P3, RZ, R96, 0xff0000, RZ, 0xc0, !PT ;  /* 0x00ff000060ff7812 */ /* 0x000fe4000786c0ff */
[C---:B------:R-:W-:Y:S02]  /*5190*/  LOP3.LUT P4, RZ, R170.reuse, 0xff0000, RZ, 0xc0, !PT ;  /* 0x00ff0000aaff7812 */ /* 0x040fe4000788c0ff */
[----:B------:R-:W-:-:S02]  /*51a0*/  LOP3.LUT P6, RZ, R170, 0xff000000, RZ, 0xc0, !PT ;  /* 0xff000000aaff7812 */ /* 0x000fc400078cc0ff */
[----:B------:R-:W-:Y:S02]  /*51b0*/  F2FP.F16.F32.PACK_AB R86, R89, R86 ;  /* 0x000000565956723e */ /* 0x000fe400000000ff */
[----:B------:R-:W-:Y:S02]  /*51c0*/  F2FP.F16.F32.PACK_AB R91, R76, R91 ;  /* 0x0000005b4c5b723e */ /* 0x000fe400000000ff */
[C---:B------:R-:W-:Y:S02]  /*51d0*/  FSEL R89, R85.reuse, RZ, P3 ;  /* 0x000000ff55597208 */ /* 0x040fe40001800000 */
[----:B------:R-:W-:Y:S02]  /*51e0*/  LOP3.LUT P5, RZ, R96, 0xff000000, RZ, 0xc0, !PT ;  /* 0xff00000060ff7812 */ /* 0x000fe400078ac0ff */
[----:B------:R-:W-:Y:S02]  /*51f0*/  FSEL R85, R85, RZ, P4 ;  /* 0x000000ff55557208 */ /* 0x000fe40002000000 */
[----:B------:R-:W-:-:S02]  /*5200*/  FSEL R76, R0, RZ, P6 ;  /* 0x000000ff004c7208 */ /* 0x000fc40003000000 */
[----:B------:R-:W-:Y:S02]  /*5210*/  FSEL R0, R0, RZ, P5 ;  /* 0x000000ff00007208 */ /* 0x000fe40002800000 */
[----:B------:R-:W-:Y:S01]  /*5220*/  F2FP.F16.F32.PACK_AB R85, R76, R85 ;  /* 0x000000554c55723e */ /* 0x000fe200000000ff */
[----:B------:R-:W-:Y:S01]  /*5230*/  FFMA.FTZ R76, R200, R189, R64 ;  /* 0x000000bdc84c7223 */ /* 0x000fe20000010040 */
[----:B------:R-:W-:Y:S02]  /*5240*/  F2FP.F16.F32.PACK_AB R89, R0, R89 ;  /* 0x000000590059723e */ /* 0x000fe400000000ff */
        /* <DEDUP_REMOVED lines=12> */
.L_x_4326:
        /* <DEDUP_REMOVED lines=75> */
.L_x_4325:
        /* <DEDUP_REMOVED lines=62> */
[----:B------:R-:W-:Y:S01]  /*5ba0*/  FMUL.FTZ R76, R200, R189 ;  /* 0x000000bdc84c7220 */ /* 0x000fe20000410000 */
        /* <DEDUP_REMOVED lines=13> */
.L_x_4328:
        /* <DEDUP_REMOVED lines=75> */
.L_x_4324:
        /* <DEDUP_REMOVED lines=40> */
[----:B------:R-:W-:Y:S01]  /*63b0*/  LOP3.LUT P5, RZ, R96, 0xff, RZ, 0xc0, !PT ;  /* 0x000000ff60ff7812 */ /* 0x000fe200078ac0ff */
[----:B0-----:R-:W-:Y:S01]  /*63c0*/  FMUL.FTZ R89, R78, UR6 ;  /* 0x000000064e597c20 */ /* 0x001fe20008410000 */
[----:B------:R-:W-:Y:S01]  /*63d0*/  LOP3.LUT P6, RZ, R96, 0xff00, RZ, 0xc0, !PT ;  /* 0x0000ff0060ff7812 */ /* 0x000fe200078cc0ff */
        /* <DEDUP_REMOVED lines=13> */
.L_x_4330:
        /* <DEDUP_REMOVED lines=54> */
.L_x_4329:
        /* <DEDUP_REMOVED lines=55> */
.L_x_4331:
        /* <DEDUP_REMOVED lines=53> */
.L_x_4327:
        /* <DEDUP_REMOVED lines=20> */
[----:B------:R-:W-:Y:S01]  /*7010*/  FFMA.FTZ R83, R200, R186, R55 ;  /* 0x000000bac8537223 */ /* 0x000fe20000010037 */
[----:B------:R-:W-:Y:S01]  /*7020*/  ISETP.GE.U32.AND P4, PT, R172, RZ, PT ;  /* 0x000000ffac00720c */ /* 0x000fe20003f86070 */
[----:B------:R-:W-:Y:S01]  /*7030*/  FFMA.FTZ R82, R200, R185, R54 ;  /* 0x000000b9c8527223 */ /* 0x000fe20000010036 */
[----:B------:R-:W-:Y:S01]  /*7040*/  FADD.FTZ R145, R145, -R0 ;  /* 0x8000000091917221 */ /* 0x000fe20000010000 */
[----:B------:R-:W-:Y:S01]  /*7050*/  FMUL.FTZ R76, R83, UR6 ;  /* 0x00000006534c7c20 */ /* 0x000fe20008410000 */
[----:B------:R-:W-:Y:S01]  /*7060*/  ISETP.GE.U32.AND.EX P3, PT, R99, 0x1000000, PT, P3 ;  /* 0x010000006300780c */ /* 0x000fe20003f66130 */
[-CC-:B------:R-:W-:Y:S01]  /*7070*/  FFMA.FTZ R77, R138, R116.reuse, R117.reuse ;  /* 0x000000748a4d7223 */ /* 0x180fe20000010075 */
[----:B------:R-:W-:Y:S01]  /*7080*/  ISETP.GE.U32.AND.EX P4, PT, R173, 0x1000000, PT, P4 ;  /* 0x01000000ad00780c */ /* 0x000fe20003f86140 */
[----:B------:R-:W-:Y:S01]  /*7090*/  FFMA.FTZ R139, R139, R116, R117 ;  /* 0x000000748b8b7223 */ /* 0x000fe20000010075 */
[----:B------:R-:W-:Y:S01]  /*70a0*/  FMUL.FTZ R0, R82, UR6 ;  /* 0x0000000652007c20 */ /* 0x000fe20008410000 */
[C---:B------:R-:W-:Y:S01]  /*70b0*/  FFMA.FTZ R81, R200.reuse, R146, R53 ;  /* 0x00000092c8517223 */ /* 0x040fe20000010035 */
[----:B------:R-:W-:Y:S01]  /*70c0*/  LOP3.LUT P6, RZ, R99, 0xff0000, RZ, 0xc0, !PT ;  /* 0x00ff000063ff7812 */ /* 0x000fe200078cc0ff */
[----:B------:R-:W-:Y:S01]  /*70d0*/  FFMA.FTZ R80, R200, R145, R52 ;  /* 0x00000091c8507223 */ /* 0x000fe20000010034 */
[----:B------:R-:W-:Y:S01]  /*70e0*/  LOP3.LUT P5, RZ, R173, 0xff0000, RZ, 0xc0, !PT ;  /* 0x00ff0000adff7812 */ /* 0x000fe200078ac0ff */
[----:B------:R-:W-:Y:S01]  /*70f0*/  FADD.FTZ R77, R142, -R77 ;  /* 0x8000004d8e4d7221 */ /* 0x000fe20000010000 */
[----:B------:R-:W-:Y:S01]  /*7100*/  FSEL R96, R76, RZ, P3 ;  /* 0x000000ff4c607208 */ /* 0x000fe20001800000 */
[----:B------:R-:W-:Y:S01]  /*7110*/  FADD.FTZ R144, R144, -R139 ;  /* 0x8000008b90907221 */ /* 0x000fe20000010000 */
[----:B------:R-:W-:Y:S01]  /*7120*/  FSEL R120, R76, RZ, P4 ;  /* 0x000000ff4c787208 */ /* 0x000fe20002000000 */
[----:B------:R-:W-:Y:S01]  /*7130*/  FMUL.FTZ R76, R81, UR6 ;  /* 0x00000006514c7c20 */ /* 0x000fe20008410000 */
[----:B------:R-:W-:Y:S01]  /*7140*/  FSEL R91, R0, RZ, P6 ;  /* 0x000000ff005b7208 */ /* 0x000fe20003000000 */
[----:B------:R-:W-:Y:S01]  /*7150*/  FFMA.FTZ R78, R200, R77, R58 ;  /* 0x0000004dc84e7223 */ /* 0x000fe2000001003a */
[----:B0-----:R-:W-:Y:S01]  /*7160*/  FSEL R87, R0, RZ, P5 ;  /* 0x000000ff00577208 */ /* 0x001fe20002800000 */
[----:B------:R-:W-:Y:S01]  /*7170*/  FMUL.FTZ R0, R80, UR6 ;  /* 0x0000000650007c20 */ /* 0x000fe20008410000 */
[----:B------:R-:W-:Y:S01]  /*7180*/  LOP3.LUT P3, RZ, R99, 0xff00, RZ, 0xc0, !PT ;  /* 0x0000ff0063ff7812 */ /* 0x000fe2000786c0ff */
[----:B------:R-:W-:Y:S01]  /*7190*/  FFMA.FTZ R79, R200, R144, R59 ;  /* 0x00000090c84f7223 */ /* 0x000fe2000001003b */
[----:B------:R-:W-:Y:S01]  /*71a0*/  LOP3.LUT P4, RZ, R173, 0xff00, RZ, 0xc0, !PT ;  /* 0x0000ff00adff7812 */ /* 0x000fe2000788c0ff */
[----:B------:R-:W-:Y:S01]  /*71b0*/  FFMA.FTZ R77, R136, R116, R117 ;  /* 0x00000074884d7223 */ /* 0x000fe20000010075 */
[----:B------:R-:W-:Y:S01]  /*71c0*/  LOP3.LUT P6, RZ, R99, 0xff, RZ, 0xc0, !PT ;  /* 0x000000ff63ff7812 */ /* 0x000fe200078cc0ff */
[----:B------:R-:W-:Y:S01]  /*71d0*/  FMUL.FTZ R88, R78, UR6 ;  /* 0x000000064e587c20 */ /* 0x000fe20008410000 */
[----:B------:R-:W-:Y:S01]  /*71e0*/  LOP3.LUT P5, RZ, R173, 0xff, RZ, 0xc0, !PT ;  /* 0x000000ffadff7812 */ /* 0x000fe200078ac0ff */
[----:B------:R-:W-:Y:S01]  /*71f0*/  FADD.FTZ R89, R140, -R77 ;  /* 0x8000004d8c597221 */ /* 0x000fe20000010000 */
[----:B------:R-:W-:-:S02]  /*7200*/  FSEL R97, R76, RZ, P3 ;  /* 0x000000ff4c617208 */ /* 0x000fc40001800000 */
[----:B------:R-:W-:Y:S01]  /*7210*/  FSEL R99, R76, RZ, P4 ;  /* 0x000000ff4c637208 */ /* 0x000fe20002000000 */
[----:B------:R-:W-:Y:S01]  /*7220*/  FFMA.FTZ R76, R137, R116, R117 ;  /* 0x00000074894c7223 */ /* 0x000fe20000010075 */
[C---:B------:R-:W-:Y:S02]  /*7230*/  FSEL R90, R0.reuse, RZ, P6 ;  /* 0x000000ff005a7208 */ /* 0x040fe40003000000 */
[----:B------:R-:W-:Y:S01]  /*7240*/  FSEL R86, R0, RZ, P5 ;  /* 0x000000ff00567208 */ /* 0x000fe20002800000 */
[----:B------:R-:W-:Y:S01]  /*7250*/  FMUL.FTZ R0, R79, UR6 ;  /* 0x000000064f007c20 */ /* 0x000fe20008410000 */
[C---:B------:R-:W-:Y:S01]  /*7260*/  LOP3.LUT P5, RZ, R172.reuse, 0xff0000, RZ, 0xc0, !PT ;  /* 0x00ff0000acff7812 */ /* 0x040fe200078ac0ff */
[----:B------:R-:W-:Y:S01]  /*7270*/  FADD.FTZ R76, R141, -R76 ;  /* 0x8000004c8d4c7221 */ /* 0x000fe20000010000 */
[----:B------:R-:W-:Y:S02]  /*7280*/  LOP3.LUT P3, RZ, R172, 0xff000000, RZ, 0xc0, !PT ;  /* 0xff000000acff7812 */ /* 0x000fe4000786c0ff */
[----:B------:R-:W-:Y:S01]  /*7290*/  LOP3.LUT P6, RZ, R98, 0xff0000, RZ, 0xc0, !PT ;  /* 0x00ff000062ff7812 */ /* 0x000fe200078cc0ff */
[----:B------:R-:W-:Y:S01]  /*72a0*/  FFMA.FTZ R77, R200, R76, R57 ;  /* 0x0000004cc84d7223 */ /* 0x000fe20000010039 */
[----:B------:R-:W-:Y:S01]  /*72b0*/  FSEL R85, R88, RZ, P5 ;  /* 0x000000ff58557208 */ /* 0x000fe20002800000 */
[----:B------:R-:W-:Y:S01]  /*72c0*/  FFMA.FTZ R76, R200, R89, R56 ;  /* 0x00000059c84c7223 */ /* 0x000fe20000010038 */
[----:B------:R-:W-:-:S02]  /*72d0*/  FSEL R84, R0, RZ, P3 ;  /* 0x000000ff00547208 */ /* 0x000fc40001800000 */
[----:B------:R-:W-:Y:S02]  /*72e0*/  LOP3.LUT P4, RZ, R98, 0xff000000, RZ, 0xc0, !PT ;  /* 0xff00000062ff7812 */ /* 0x000fe4000788c0ff */
[----:B------:R-:W-:Y:S01]  /*72f0*/  F2FP.F16.F32.PACK_AB R85, R84, R85 ;  /* 0x000000555455723e */ /* 0x000fe200000000ff */
[----:B------:R-:W-:Y:S01]  /*7300*/  FMUL.FTZ R84, R77, UR6 ;  /* 0x000000064d547c20 */ /* 0x000fe20008410000 */
[----:B------:R-:W-:Y:S02]  /*7310*/  FSEL R89, R88, RZ, P6 ;  /* 0x000000ff58597208 */ /* 0x000fe40003000000 */
[----:B------:R-:W-:Y:S01]  /*7320*/  FSEL R88, R0, RZ, P4 ;  /* 0x000000ff00587208 */ /* 0x000fe20002000000 */
[----:B------:R-:W-:Y:S01]  /*7330*/  FMUL.FTZ R0, R76, UR6 ;  /* 0x000000064c007c20 */ /* 0x000fe20008410000 */
[----:B------:R-:W-:Y:S02]  /*7340*/  LOP3.LUT P5, RZ, R98, 0xff00, RZ, 0xc0, !PT ;  /* 0x0000ff0062ff7812 */ /* 0x000fe400078ac0ff */
[----:B------:R-:W-:-:S02]  /*7350*/  LOP3.LUT P6, RZ, R172, 0xff00, RZ, 0xc0, !PT ;  /* 0x0000ff00acff7812 */ /* 0x000fc400078cc0ff */
[----:B------:R-:W-:Y:S02]  /*7360*/  LOP3.LUT P3, RZ, R98, 0xff, RZ, 0xc0, !PT ;  /* 0x000000ff62ff7812 */ /* 0x000fe4000786c0ff */
[----:B------:R-:W-:Y:S02]  /*7370*/  LOP3.LUT P4, RZ, R172, 0xff, RZ, 0xc0, !PT ;  /* 0x000000ffacff7812 */ /* 0x000fe4000788c0ff */
[----:B------:R-:W-:Y:S02]  /*7380*/  F2FP.F16.F32.PACK_AB R86, R99, R86 ;  /* 0x000000566356723e */ /* 0x000fe400000000ff */
[----:B------:R-:W-:Y:S02]  /*7390*/  F2FP.F16.F32.PACK_AB R90, R97, R90 ;  /* 0x0000005a615a723e */ /* 0x000fe400000000ff */
        /* <DEDUP_REMOVED lines=10> */
.L_x_4334:
        /* <DEDUP_REMOVED lines=11> */
[-CC-:B0-----:R-:W-:Y:S01]  /*74f0*/  FFMA.FTZ R85, R138, R116.reuse, R117.reuse ;  /* 0x000000748a557223 */ /* 0x181fe20000010075 */
[----:B------:R-:W-:Y:S01]  /*7500*/  FFMA.FTZ R139, R139, R116, R117 ;  /* 0x000000748b8b7223 */ /* 0x000fe20000010075 */
        /* <DEDUP_REMOVED lines=18> */
[-CC-:B------:R-:W-:Y:S01]  /*7630*/  FFMA.FTZ R96, R137, R116.reuse, R117.reuse ;  /* 0x0000007489607223 */ /* 0x180fe20000010075 */
[C---:B------:R-:W-:Y:S01]  /*7640*/  LOP3.LUT P4, RZ, R173.reuse, 0xff, RZ, 0xc0, !PT ;  /* 0x000000ffadff7812 */ /* 0x040fe2000788c0ff */
[----:B------:R-:W-:Y:S01]  /*7650*/  FFMA.FTZ R85, R136, R116, R117 ;  /* 0x0000007488557223 */ /* 0x000fe20000010075 */
[----:B------:R-:W-:Y:S01]  /*7660*/  ISETP.GE.U32.AND.EX P3, PT, R173, 0x1000000, PT, P3 ;  /* 0x01000000ad00780c */ /* 0x000fe20003f66130 */
[----:B------:R-:W-:Y:S01]  /*7670*/  FMUL.FTZ R0, R0, UR6 ;  /* 0x0000000600007c20 */ /* 0x000fe20008410000 */
[----:B------:R-:W-:Y:S01]  /*7680*/  LOP3.LUT P6, RZ, R99, 0xff00, RZ, 0xc0, !PT ;  /* 0x0000ff0063ff7812 */ /* 0x000fe200078cc0ff */
        /* <DEDUP_REMOVED lines=17> */
[----:B------:R-:W-:-:S02]  /*77a0*/  LOP3.LUT P3, RZ, R98, 0xff000000, RZ, 0xc0, !PT ;  /* 0xff00000062ff7812 */ /* 0x000fc4000786c0ff */
[----:B------:R-:W-:Y:S02]  /*77b0*/  F2FP.F16.F32.PACK_AB R87, R87, R88 ;  /* 0x000000585757723e */ /* 0x000fe400000000ff */
[----:B------:R-:W-:Y:S02]  /*77c0*/  F2FP.F16.F32.PACK_AB R85, R120, R97 ;  /* 0x000000617855723e */ /* 0x000fe400000000ff */
[----:B------:R-:W-:Y:S01]  /*77d0*/  FSEL R88, R0, RZ, P5 ;  /* 0x000000ff00587208 */ /* 0x000fe20002800000 */
[----:B------:R-:W-:Y:S01]  /*77e0*/  FMUL.FTZ R0, R89, UR6 ;  /* 0x0000000659007c20 */ /* 0x000fe20008410000 */
        /* <DEDUP_REMOVED lines=16> */
.L_x_4333:
        /* <DEDUP_REMOVED lines=14> */
[-C--:B------:R-:W-:Y:S01]  /*79d0*/  FFMA.FTZ R79, R139, R116.reuse, R117 ;  /* 0x000000748b4f7223 */ /* 0x080fe20000010075 */
        /* <DEDUP_REMOVED lines=10> */
[----:B------:R-:W-:Y:S01]  /*7a80*/  FSEL R91, R0, RZ, P6 ;  /* 0x000000ff005b7208 */ /* 0x000fe20003000000 */
[----:B------:R-:W-:Y:S01]  /*7a90*/  FFMA.FTZ R97, R136, R116, R117 ;  /* 0x0000007488617223 */ /* 0x000fe20000010075 */
        /* <DEDUP_REMOVED lines=11> */
[----:B------:R-:W-:Y:S01]  /*7b50*/  FADD.FTZ R97, R140, -R97 ;  /* 0x800000618c617221 */ /* 0x000fe20000010000 */
[----:B------:R-:W-:-:S02]  /*7b60*/  FSEL R90, R0, RZ, P6 ;  /* 0x000000ff005a7208 */ /* 0x000fc40003000000 */
[----:B------:R-:W-:Y:S01]  /*7b70*/  FSEL R86, R0, RZ, P5 ;  /* 0x000000ff00567208 */ /* 0x000fe20002800000 */
        /* <DEDUP_REMOVED lines=13> */
[----:B------:R-:W-:-:S02]  /*7c50*/  F2FP.F16.F32.PACK_AB R86, R77, R86 ;  /* 0x000000564d56723e */ /* 0x000fc400000000ff */
[----:B------:R-:W-:Y:S01]  /*7c60*/  F2FP.F16.F32.PACK_AB R85, R76, R85 ;  /* 0x000000554c55723e */ /* 0x000fe200000000ff */
[----:B------:R-:W-:Y:S01]  /*7c70*/  FADD.FTZ R141, R141, -R98 ;  /* 0x800000628d8d7221 */ /* 0x000fe20000010000 */
[C---:B------:R-:W-:Y:S01]  /*7c80*/  FMUL.FTZ R76, R200.reuse, R97 ;  /* 0x00000061c84c7220 */ /* 0x040fe20000410000 */
[----:B------:R-:W-:Y:S02]  /*7c90*/  F2FP.F16.F32.PACK_AB R90, R89, R90 ;  /* 0x0000005a595a723e */ /* 0x000fe400000000ff */
[----:B------:R-:W-:Y:S01]  /*7ca0*/  FMUL.FTZ R77, R200, R141 ;  /* 0x0000008dc84d7220 */ /* 0x000fe20000410000 */
[----:B------:R-:W-:Y:S02]  /*7cb0*/  F2FP.F16.F32.PACK_AB R91, R84, R91 ;  /* 0x0000005b545b723e */ /* 0x000fe400000000ff */
[----:B------:R-:W-:Y:S01]  /*7cc0*/  FSEL R89, R88, RZ, P6 ;  /* 0x000000ff58597208 */ /* 0x000fe20003000000 */
[----:B------:R-:W-:Y:S01]  /*7cd0*/  FMUL.FTZ R84, R77, UR6 ;  /* 0x000000064d547c20 */ /* 0x000fe20008410000 */
[----:B------:R-:W-:Y:S01]  /*7ce0*/  FSEL R88, R0, RZ, P4 ;  /* 0x000000ff00587208 */ /* 0x000fe20002000000 */
[----:B------:R-:W-:Y:S01]  /*7cf0*/  FMUL.FTZ R0, R76, UR6 ;  /* 0x000000064c007c20 */ /* 0x000fe20008410000 */
        /* <DEDUP_REMOVED lines=9> */
[----:B------:R-:W-:Y:S01]  /*7d90*/  F2FP.F16.F32.PACK_AB R88, R97, R88 ;  /* 0x000000586158723e */ /* 0x000fe200000000ff */
[----:B------:R-:W-:Y:S06]  /*7da0*/  BRA `(.L_x_4335) ;  /* 0x0000001000947947 */ /* 0x000fec0003800000 */
.L_x_4336:
[-CC-:B------:R-:W-:Y:S01]  /*7db0*/  FFMA.FTZ R186, R186, R116.reuse, R117.reuse ;  /* 0x00000074baba7223 */ /* 0x180fe20000010075 */
[-CC-:B------:R-:W-:Y:S01]  /*7dc0*/  FFMA.FTZ R184, R184, R116.reuse, R117.reuse ;  /* 0x00000074b8b87223 */ /* 0x180fe20000010075 */
[-CC-:B------:R-:W-:Y:S01]  /*7dd0*/  FFMA.FTZ R0, R143, R116.reuse, R117.reuse ;  /* 0x000000748f007223 */ /* 0x180fe20000010075 */
[-CC-:B------:R-:W-:Y:S01]  /*7de0*/  FFMA.FTZ R146, R146, R116.reuse, R117.reuse ;  /* 0x0000007492927223 */ /* 0x180fe20000010075 */
[----:B------:R-:W-:Y:S01]  /*7df0*/  FADD.FTZ R187, R187, -R186 ;  /* 0x800000babbbb7221 */ /* 0x000fe20000010000 */
[----:B------:R-:W-:Y:S01]  /*7e00*/  FADD.FTZ R185, R185, -R184 ;  /* 0x800000b8b9b97221 */ /* 0x000fe20000010000 */
[----:B------:R-:W-:Y:S01]  /*7e10*/  ISETP.GE.U32.AND P3, PT, R98, RZ, PT ;  /* 0x000000ff6200720c */ /* 0x000fe20003f66070 */
[-CC-:B0-----:R-:W-:Y:S01]  /*7e20*/  FFMA.FTZ R85, R139, R116.reuse, R117.reuse ;  /* 0x000000748b557223 */ /* 0x181fe20000010075 */
[C---:B------:R-:W-:Y:S01]  /*7e30*/  FMUL.FTZ R187, R200.reuse, R187 ;  /* 0x000000bbc8bb7220 */ /* 0x040fe20000410000 */
[----:B------:R-:W-:Y:S01]  /*7e40*/  FADD.FTZ R145, R145, -R0 ;  /* 0x8000000091917221 */ /* 0x000fe20000010000 */
[----:B------:R-:W-:Y:S01]  /*7e50*/  FMUL.FTZ R185, R200, R185 ;  /* 0x000000b9c8b97220 */ /* 0x000fe20000410000 */
[----:B------:R-:W-:Y:S01]  /*7e60*/  FADD.FTZ R147, R147, -R146 ;  /* 0x8000009293937221 */ /* 0x000fe20000010000 */
[----:B------:R-:W-:Y:S01]  /*7e70*/  ISETP.GE.U32.AND.EX P5, PT, R99, 0x1000000, PT, P3 ;  /* 0x010000006300780c */ /* 0x000fe20003fa6130 */
[-C--:B------:R-:W-:Y:S01]  /*7e80*/  FFMA.FTZ R87, R138, R116.reuse, R117 ;  /* 0x000000748a577223 */ /* 0x080fe20000010075 */
[----:B------:R-:W-:Y:S01]  /*7e90*/  ISETP.GE.U32.AND P3, PT, R172, RZ, PT ;  /* 0x000000ffac00720c */ /* 0x000fe20003f66070 */
[----:B------:R-:W-:Y:S01]  /*7ea0*/  FADD.FTZ R85, R144, -R85 ;  /* 0x8000005590557221 */ /* 0x000fe20000010000 */
[----:B------:R-:W-:Y:S01]  /*7eb0*/  FMUL.FTZ R187, R187, UR6 ;  /* 0x00000006bbbb7c20 */ /* 0x000fe20008410000 */
[----:B------:R-:W-:Y:S01]  /*7ec0*/  FMUL.FTZ R185, R185, UR6 ;  /* 0x00000006b9b97c20 */ /* 0x000fe20008410000 */
[C---:B------:R-:W-:Y:S01]  /*7ed0*/  FMUL.FTZ R145, R200.reuse, R145 ;  /* 0x00000091c8917220 */ /* 0x040fe20000410000 */
[----:B------:R-:W-:Y:S01]  /*7ee0*/  LOP3.LUT P4, RZ, R99, 0xff0000, RZ, 0xc0, !PT ;  /* 0x00ff000063ff7812 */ /* 0x000fe2000788c0ff */
[----:B------:R-:W-:Y:S01]  /*7ef0*/  FMUL.FTZ R147, R200, R147 ;  /* 0x00000093c8937220 */ /* 0x000fe20000410000 */
[C---:B------:R-:W-:Y:S01]  /*7f00*/  LOP3.LUT P6, RZ, R173.reuse, 0xff0000, RZ, 0xc0, !PT ;  /* 0x00ff0000adff7812 */ /* 0x040fe200078cc0ff */
[----:B------:R-:W-:Y:S01]  /*7f10*/  FADD.FTZ R87, R142, -R87 ;  /* 0x800000578e577221 */ /* 0x000fe20000010000 */
[----:B------:R-:W-:Y:S01]  /*7f20*/  ISETP.GE.U32.AND.EX P3, PT, R173, 0x1000000, PT, P3 ;  /* 0x01000000ad00780c */ /* 0x000fe20003f66130 */
[----:B------:R-:W-:Y:S01]  /*7f30*/  FMUL.FTZ R84, R200, R85 ;  /* 0x00000055c8547220 */ /* 0x000fe20000410000 */
[-CC-:B------:R-:W-:Y:S01]  /*7f40*/  FFMA.FTZ R96, R137, R116.reuse, R117.reuse ;  /* 0x0000007489607223 */ /* 0x180fe20000010075 */
[----:B------:R-:W-:Y:S01]  /*7f50*/  FSEL R91, R187, RZ, P5 ;  /* 0x000000ffbb5b7208 */ /* 0x000fe20002800000 */
[----:B------:R-:W-:Y:S01]  /*7f60*/  FMUL.FTZ R145, R145, UR6 ;  /* 0x0000000691917c20 */ /* 0x000fe20008410000 */
[----:B------:R-:W-:Y:S01]  /*7f70*/  FFMA.FTZ R85, R136, R116, R117 ;  /* 0x0000007488557223 */ /* 0x000fe20000010075 */
[----:B------:R-:W-:Y:S01]  /*7f80*/  LOP3.LUT P5, RZ, R99, 0xff, RZ, 0xc0, !PT ;  /* 0x000000ff63ff7812 */ /* 0x000fe200078ac0ff */
[----:B------:R-:W-:Y:S01]  /*7f90*/  FMUL.FTZ R147, R147, UR6 ;  /* 0x0000000693937c20 */ /* 0x000fe20008410000 */
[C---:B------:R-:W-:Y:S01]  /*7fa0*/  FSEL R86, R185.reuse, RZ, P4 ;  /* 0x000000ffb9567208 */ /* 0x040fe20002000000 */
[----:B------:R-:W-:Y:S01]  /*7fb0*/  FMUL.FTZ R0, R200, R87 ;  /* 0x00000057c8007220 */ /* 0x000fe20000410000 */
[----:B------:R-:W-:Y:S01]  /*7fc0*/  FSEL R89, R185, RZ, P6 ;  /* 0x000000ffb9597208 */ /* 0x000fe20003000000 */
[----:B------:R-:W-:Y:S01]  /*7fd0*/  FADD.FTZ R141, R141, -R96 ;  /* 0x800000608d8d7221 */ /* 0x000fe20000010000 */
[----:B------:R-:W-:Y:S01]  /*7fe0*/  LOP3.LUT P4, RZ, R173, 0xff, RZ, 0xc0, !PT ;  /* 0x000000ffadff7812 */ /* 0x000fe2000788c0ff */
[----:B------:R-:W-:Y:S01]  /*7ff0*/  FADD.FTZ R97, R140, -R85 ;  /* 0x800000558c617221 */ /* 0x000fe20000010000 */
[----:B------:R-:W-:Y:S01]  /*8000*/  LOP3.LUT P6, RZ, R99, 0xff00, RZ, 0xc0, !PT ;  /* 0x0000ff0063ff7812 */ /* 0x000fe200078cc0ff */
        /* <DEDUP_REMOVED lines=14> */
[C---:B------:R-:W-:Y:S02]  /*80f0*/  LOP3.LUT P5, RZ, R98.reuse, 0xff0000, RZ, 0xc0, !PT ;  /* 0x00ff000062ff7812 */ /* 0x040fe400078ac0ff */
[----:B------:R-:W-:Y:S02]  /*8100*/  LOP3.LUT P3, RZ, R98, 0xff000000, RZ, 0xc0, !PT ;  /* 0xff00000062ff7812 */ /* 0x000fe4000786c0ff */
[----:B------:R-:W-:Y:S02]  /*8110*/  FSEL R99, R0, RZ, P4 ;  /* 0x000000ff00637208 */ /* 0x000fe40002000000 */
[----:B------:R-:W-:-:S02]  /*8120*/  FSEL R120, R84, RZ, P6 ;  /* 0x000000ff54787208 */ /* 0x000fc40003000000 */
[----:B------:R-:W-:Y:S02]  /*8130*/  F2FP.F16.F32.PACK_AB R87, R88, R89 ;  /* 0x000000595857723e */ /* 0x000fe400000000ff */
[----:B------:R-:W-:Y:S02]  /*8140*/  LOP3.LUT P4, RZ, R98, 0xff00, RZ, 0xc0, !PT ;  /* 0x0000ff0062ff7812 */ /* 0x000fe4000788c0ff */
[----:B------:R-:W-:Y:S02]  /*8150*/  FSEL R89, R0, RZ, P5 ;  /* 0x000000ff00597208 */ /* 0x000fe40002800000 */
[----:B------:R-:W-:Y:S02]  /*8160*/  FSEL R84, R84, RZ, P3 ;  /* 0x000000ff54547208 */ /* 0x000fe40001800000 */
[----:B------:R-:W-:Y:S02]  /*8170*/  LOP3.LUT P6, RZ, R98, 0xff, RZ, 0xc0, !PT ;  /* 0x000000ff62ff7812 */ /* 0x000fe400078cc0ff */
[----:B------:R-:W-:-:S02]  /*8180*/  LOP3.LUT P5, RZ, R172, 0xff00, RZ, 0xc0, !PT ;  /* 0x0000ff00acff7812 */ /* 0x000fc400078ac0ff */
[----:B------:R-:W-:Y:S02]  /*8190*/  LOP3.LUT P3, RZ, R172, 0xff, RZ, 0xc0, !PT ;  /* 0x000000ffacff7812 */ /* 0x000fe4000786c0ff */
[----:B------:R-:W-:Y:S02]  /*81a0*/  F2FP.F16.F32.PACK_AB R85, R120, R99 ;  /* 0x000000637855723e */ /* 0x000fe400000000ff */
        /* <DEDUP_REMOVED lines=11> */
.L_x_4332:
        /* <DEDUP_REMOVED lines=13> */
[----:B------:R-:W-:Y:S01]  /*8330*/  ISETP.GE.U32.AND P3, PT, R98, RZ, PT ;  /* 0x000000ff6200720c */ /* 0x000fe20003f66070 */
[----:B------:R-:W-:Y:S01]  /*8340*/  FMUL.FTZ R0, R82, UR6 ;  /* 0x0000000652007c20 */ /* 0x000fe20008410000 */
[----:B------:R-:W-:Y:S01]  /*8350*/  FADD.FTZ R146, R147, -R146 ;  /* 0x8000009293927221 */ /* 0x000fe20000010000 */
[----:B------:R-:W-:Y:S01]  /*8360*/  FFMA.FTZ R77, R138, R116, R117 ;  /* 0x000000748a4d7223 */ /* 0x000fe20000010075 */
[----:B------:R-:W-:Y:S01]  /*8370*/  LOP3.LUT P4, RZ, R99, 0xff, RZ, 0xc0, !PT ;  /* 0x000000ff63ff7812 */ /* 0x000fe2000788c0ff */
[----:B------:R-:W-:Y:S01]  /*8380*/  FMUL.FTZ R76, R83, UR6 ;  /* 0x00000006534c7c20 */ /* 0x000fe20008410000 */
[----:B------:R-:W-:Y:S01]  /*8390*/  FSEL R91, R0, RZ, P6 ;  /* 0x000000ff005b7208 */ /* 0x000fe20003000000 */
[----:B------:R-:W-:Y:S01]  /*83a0*/  FMUL.FTZ R0, R80, UR6 ;  /* 0x0000000650007c20 */ /* 0x000fe20008410000 */
[----:B------:R-:W-:Y:S01]  /*83b0*/  ISETP.GE.U32.AND.EX P3, PT, R99, 0x1000000, PT, P3 ;  /* 0x010000006300780c */ /* 0x000fe20003f66130 */
[----:B------:R-:W-:Y:S01]  /*83c0*/  FFMA.FTZ R81, R200, R146, R53 ;  /* 0x00000092c8517223 */ /* 0x000fe20000010035 */
[----:B------:R-:W-:Y:S01]  /*83d0*/  FADD.FTZ R79, R142, -R77 ;  /* 0x8000004d8e4f7221 */ /* 0x000fe20000010000 */
[-CC-:B------:R-:W-:Y:S01]  /*83e0*/  FFMA.FTZ R77, R136, R116.reuse, R117.reuse ;  /* 0x00000074884d7223 */ /* 0x180fe20000010075 */
[----:B------:R-:W-:Y:S01]  /*83f0*/  FSEL R90, R0, RZ, P4 ;  /* 0x000000ff005a7208 */ /* 0x000fe20002000000 */
        /* <DEDUP_REMOVED lines=8> */
[----:B0-----:R-:W-:Y:S01]  /*8480*/  FSEL R89, R76, RZ, P3 ;  /* 0x000000ff4c597208 */ /* 0x001fe20001800000 */
[----:B------:R-:W-:Y:S01]  /*8490*/  FFMA.FTZ R76, R200, R77, R56 ;  /* 0x0000004dc84c7223 */ /* 0x000fe20000010038 */
[----:B------:R-:W-:Y:S01]  /*84a0*/  F2FP.F16.F32.PACK_AB R91, R78, R91 ;  /* 0x0000005b4e5b723e */ /* 0x000fe200000000ff */
[C---:B------:R-:W-:Y:S01]  /*84b0*/  FFMA.FTZ R78, R200.reuse, R79, R58 ;  /* 0x0000004fc84e7223 */ /* 0x040fe2000001003a */
[C---:B------:R-:W-:Y:S01]  /*84c0*/  FFMA.FTZ R79, R200.reuse, R144, R59 ;  /* 0x00000090c84f7223 */ /* 0x040fe2000001003b */
[----:B------:R-:W-:Y:S01]  /*84d0*/  FFMA.FTZ R77, R200, R0, R57 ;  /* 0x00000000c84d7223 */ /* 0x000fe20000010039 */
[----:B------:R-:W-:Y:S01]  /*84e0*/  F2FP.F16.F32.PACK_AB R90, R89, R90 ;  /* 0x0000005a595a723e */ /* 0x000fe200000000ff */
        /* <DEDUP_REMOVED lines=15> */
.L_x_4338:
[-CC-:B------:R-:W-:Y:S01]  /*85e0*/  FFMA.FTZ R186, R186, R116.reuse, R117.reuse ;  /* 0x00000074baba7223 */ /* 0x180fe20000010075 */
[-CC-:B------:R-:W-:Y:S01]  /*85f0*/  FFMA.FTZ R0, R143, R116.reuse, R117.reuse ;  /* 0x000000748f007223 */ /* 0x180fe20000010075 */
[-CC-:B------:R-:W-:Y:S01]  /*8600*/  FFMA.FTZ R146, R146, R116.reuse, R117.reuse ;  /* 0x0000007492927223 */ /* 0x180fe20000010075 */
[-CC-:B------:R-:W-:Y:S01]  /*8610*/  FFMA.FTZ R184, R184, R116.reuse, R117.reuse ;  /* 0x00000074b8b87223 */ /* 0x180fe20000010075 */
[-C--:B0-----:R-:W-:Y:S01]  /*8620*/  FFMA.FTZ R89, R138, R116.reuse, R117 ;  /* 0x000000748a597223 */ /* 0x081fe20000010075 */
[----:B------:R-:W-:Y:S01]  /*8630*/  FADD.FTZ R186, R187, -R186 ;  /* 0x800000babbba7221 */ /* 0x000fe20000010000 */
[----:B------:R-:W-:Y:S01]  /*8640*/  FADD.FTZ R145, R145, -R0 ;  /* 0x8000000091917221 */ /* 0x000fe20000010000 */
[----:B------:R-:W-:Y:S01]  /*8650*/  FADD.FTZ R146, R147, -R146 ;  /* 0x8000009293927221 */ /* 0x000fe20000010000 */
[----:B------:R-:W-:Y:S01]  /*8660*/  FADD.FTZ R185, R185, -R184 ;  /* 0x800000b8b9b97221 */ /* 0x000fe20000010000 */
[----:B------:R-:W-:Y:S01]  /*8670*/  FADD.FTZ R97, R142, -R89 ;  /* 0x800000598e617221 */ /* 0x000fe20000010000 */
        /* <DEDUP_REMOVED lines=16> */
[C---:B------:R-:W-:Y:S01]  /*8780*/  FFMA.FTZ R97, R200.reuse, R97, R58 ;  /* 0x00000061c8617223 */ /* 0x040fe2000001003a */
[C---:B------:R-:W-:Y:S01]  /*8790*/  LOP3.LUT P4, RZ, R99.reuse, 0xff0000, RZ, 0xc0, !PT ;  /* 0x00ff000063ff7812 */ /* 0x040fe2000788c0ff */
[C---:B------:R-:W-:Y:S01]  /*87a0*/  FFMA.FTZ R144, R200.reuse, R144, R59 ;  /* 0x00000090c8907223 */ /* 0x040fe2000001003b */
[C---:B------:R-:W-:Y:S01]  /*87b0*/  LOP3.LUT P6, RZ, R99.reuse, 0xff, RZ, 0xc0, !PT ;  /* 0x000000ff63ff7812 */ /* 0x040fe200078cc0ff */
[C---:B------:R-:W-:Y:S01]  /*87c0*/  FFMA.FTZ R0, R200.reuse, R0, R57 ;  /* 0x00000000c8007223 */ /* 0x040fe20000010039 */
        /* <DEDUP_REMOVED lines=11> */
[C---:B------:R-:W-:Y:S02]  /*8880*/  LOP3.LUT P4, RZ, R98.reuse, 0xff000000, RZ, 0xc0, !PT ;  /* 0xff00000062ff7812 */ /* 0x040fe4000788c0ff */
[C---:B------:R-:W-:Y:S02]  /*8890*/  LOP3.LUT P6, RZ, R98.reuse, 0xff00, RZ, 0xc0, !PT ;  /* 0x0000ff0062ff7812 */ /* 0x040fe400078cc0ff */
        /* <DEDUP_REMOVED lines=10> */
.L_x_4337:
        /* <DEDUP_REMOVED lines=14> */
[----:B------:R-:W-:Y:S01]  /*8a20*/  FADD.FTZ R81, R147, -R146 ;  /* 0x8000009293517221 */ /* 0x000fe20000010000 */
[-C--:B------:R-:W-:Y:S01]  /*8a30*/  FFMA.FTZ R77, R138, R116.reuse, R117 ;  /* 0x000000748a4d7223 */ /* 0x080fe20000010075 */
[----:B------:R-:W-:Y:S01]  /*8a40*/  LOP3.LUT P4, RZ, R99, 0xff, RZ, 0xc0, !PT ;  /* 0x000000ff63ff7812 */ /* 0x000fe2000788c0ff */
[----:B------:R-:W-:Y:S01]  /*8a50*/  FMUL.FTZ R76, R83, UR6 ;  /* 0x00000006534c7c20 */ /* 0x000fe20008410000 */
[----:B------:R-:W-:Y:S01]  /*8a60*/  FSEL R91, R0, RZ, P6 ;  /* 0x000000ff005b7208 */ /* 0x000fe20003000000 */
[----:B------:R-:W-:Y:S01]  /*8a70*/  FMUL.FTZ R0, R80, UR6 ;  /* 0x0000000650007c20 */ /* 0x000fe20008410000 */
[----:B------:R-:W-:Y:S01]  /*8a80*/  ISETP.GE.U32.AND.EX P3, PT, R99, 0x1000000, PT, P3 ;  /* 0x010000006300780c */ /* 0x000fe20003f66130 */
[----:B------:R-:W-:Y:S01]  /*8a90*/  FMUL.FTZ R81, R200, R81 ;  /* 0x00000051c8517220 */ /* 0x000fe20000410000 */
        /* <DEDUP_REMOVED lines=12> */
[----:B------:R-:W-:Y:S01]  /*8b60*/  FMUL.FTZ R76, R200, R77 ;  /* 0x0000004dc84c7220 */ /* 0x000fe20000410000 */
[----:B------:R-:W-:Y:S01]  /*8b70*/  F2FP.F16.F32.PACK_AB R91, R78, R91 ;  /* 0x0000005b4e5b723e */ /* 0x000fe200000000ff */
[C---:B------:R-:W-:Y:S01]  /*8b80*/  FMUL.FTZ R78, R200.reuse, R79 ;  /* 0x0000004fc84e7220 */ /* 0x040fe20000410000 */
[C---:B------:R-:W-:Y:S01]  /*8b90*/  FMUL.FTZ R79, R200.reuse, R139 ;  /* 0x0000008bc84f7220 */ /* 0x040fe20000410000 */
[----:B------:R-:W-:Y:S01]  /*8ba0*/  FMUL.FTZ R77, R200, R141 ;  /* 0x0000008dc84d7220 */ /* 0x000fe20000410000 */
        /* <DEDUP_REMOVED lines=16> */
.L_x_4339:
        /* <DEDUP_REMOVED lines=53> */
.L_x_4335:
        /* <DEDUP_REMOVED lines=18> */
[-C--:B------:R-:W-:Y:S01]  /*9120*/  FFMA.FTZ R0, R133, R116.reuse, R117 ;  /* 0x0000007485007223 */ /* 0x080fe20000010075 */
[----:B------:R-:W-:Y:S01]  /*9130*/  ISETP.GE.U32.AND P3, PT, R94, RZ, PT ;  /* 0x000000ff5e00720c */ /* 0x000fe20003f66070 */
[C---:B------:R-:W-:Y:S01]  /*9140*/  FFMA.FTZ R83, R200.reuse, R119, R47 ;  /* 0x00000077c8537223 */ /* 0x040fe2000001002f */
[----:B------:R-:W-:Y:S01]  /*9150*/  FFMA.FTZ R82, R200, R123, R46 ;  /* 0x0000007bc8527223 */ /* 0x000fe2000001002e */
[----:B------:R-:W-:Y:S01]  /*9160*/  ISETP.GE.U32.AND P4, PT, R174, RZ, PT ;  /* 0x000000ffae00720c */ /* 0x000fe20003f86070 */
[----:B------:R-:W-:Y:S01]  /*9170*/  FADD.FTZ R125, R124, -R125 ;  /* 0x8000007d7c7d7221 */ /* 0x000fe20000010000 */
[----:B------:R-:W-:Y:S01]  /*9180*/  FADD.FTZ R127, R126, -R127 ;  /* 0x8000007f7e7f7221 */ /* 0x000fe20000010000 */
[----:B------:R-:W-:Y:S01]  /*9190*/  FADD.FTZ R129, R129, -R0 ;  /* 0x8000000081817221 */ /* 0x000fe20000010000 */
[----:B------:R-:W-:Y:S01]  /*91a0*/  FMUL.FTZ R76, R83, UR6 ;  /* 0x00000006534c7c20 */ /* 0x000fe20008410000 */
[----:B------:R-:W-:Y:S01]  /*91b0*/  FMUL.FTZ R0, R82, UR6 ;  /* 0x0000000652007c20 */ /* 0x000fe20008410000 */
[----:B------:R-:W-:Y:S01]  /*91c0*/  ISETP.GE.U32.AND.EX P3, PT, R95, 0x1000000, PT, P3 ;  /* 0x010000005f00780c */ /* 0x000fe20003f66130 */
[C---:B------:R-:W-:Y:S01]  /*91d0*/  FFMA.FTZ R81, R200.reuse, R125, R45 ;  /* 0x0000007dc8517223 */ /* 0x040fe2000001002d */
[----:B------:R-:W-:Y:S01]  /*91e0*/  ISETP.GE.U32.AND.EX P4, PT, R175, 0x1000000, PT, P4 ;  /* 0x01000000af00780c */ /* 0x000fe20003f86140 */
[C---:B------:R-:W-:Y:S01]  /*91f0*/  FFMA.FTZ R80, R200.reuse, R127, R44 ;  /* 0x0000007fc8507223 */ /* 0x040fe2000001002c */
[----:B------:R-:W-:Y:S01]  /*9200*/  LOP3.LUT P6, RZ, R95, 0xff0000, RZ, 0xc0, !PT ;  /* 0x00ff00005fff7812 */ /* 0x000fe200078cc0ff */
[----:B------:R-:W-:Y:S01]  /*9210*/  FFMA.FTZ R78, R200, R129, R50 ;  /* 0x00000081c84e7223 */ /* 0x000fe20000010032 */
[----:B------:R-:W-:Y:S01]  /*9220*/  LOP3.LUT P5, RZ, R175, 0xff0000, RZ, 0xc0, !PT ;  /* 0x00ff0000afff7812 */ /* 0x000fe200078ac0ff */
[-CC-:B------:R-:W-:Y:S01]  /*9230*/  FFMA.FTZ R79, R132, R116.reuse, R117.reuse ;  /* 0x00000074844f7223 */ /* 0x180fe20000010075 */
[----:B0-----:R-:W-:Y:S01]  /*9240*/  FSEL R84, R76, RZ, P3 ;  /* 0x000000ff4c547208 */ /* 0x001fe20001800000 */
[----:B------:R-:W-:Y:S01]  /*9250*/  FFMA.FTZ R77, R134, R116, R117 ;  /* 0x00000074864d7223 */ /* 0x000fe20000010075 */
[----:B------:R-:W-:Y:S01]  /*9260*/  FSEL R88, R76, RZ, P4 ;  /* 0x000000ff4c587208 */ /* 0x000fe20002000000 */
[----:B------:R-:W-:Y:S01]  /*9270*/  FMUL.FTZ R76, R81, UR6 ;  /* 0x00000006514c7c20 */ /* 0x000fe20008410000 */
[----:B------:R-:W-:Y:S01]  /*9280*/  FSEL R91, R0, RZ, P6 ;  /* 0x000000ff005b7208 */ /* 0x000fe20003000000 */
[----:B------:R-:W-:Y:S01]  /*9290*/  FADD.FTZ R79, R128, -R79 ;  /* 0x8000004f804f7221 */ /* 0x000fe20000010000 */
[----:B------:R-:W-:Y:S01]  /*92a0*/  FSEL R87, R0, RZ, P5 ;  /* 0x000000ff00577208 */ /* 0x000fe20002800000 */
[----:B------:R-:W-:Y:S01]  /*92b0*/  FMUL.FTZ R0, R80, UR6 ;  /* 0x0000000650007c20 */ /* 0x000fe20008410000 */
[----:B------:R-:W-:Y:S01]  /*92c0*/  LOP3.LUT P3, RZ, R95, 0xff00, RZ, 0xc0, !PT ;  /* 0x0000ff005fff7812 */ /* 0x000fe2000786c0ff */
[----:B------:R-:W-:Y:S01]  /*92d0*/  FFMA.FTZ R79, R200, R79, R51 ;  /* 0x0000004fc84f7223 */ /* 0x000fe20000010033 */
[----:B------:R-:W-:Y:S01]  /*92e0*/  LOP3.LUT P4, RZ, R175, 0xff00, RZ, 0xc0, !PT ;  /* 0x0000ff00afff7812 */ /* 0x000fe2000788c0ff */
[----:B------:R-:W-:Y:S01]  /*92f0*/  FADD.FTZ R77, R130, -R77 ;  /* 0x8000004d824d7221 */ /* 0x000fe20000010000 */
[----:B------:R-:W-:-:S02]  /*9300*/  LOP3.LUT P6, RZ, R95, 0xff, RZ, 0xc0, !PT ;  /* 0x000000ff5fff7812 */ /* 0x000fc400078cc0ff */
[----:B------:R-:W-:Y:S01]  /*9310*/  LOP3.LUT P5, RZ, R175, 0xff, RZ, 0xc0, !PT ;  /* 0x000000ffafff7812 */ /* 0x000fe200078ac0ff */
[----:B------:R-:W-:Y:S01]  /*9320*/  FFMA.FTZ R77, R200, R77, R49 ;  /* 0x0000004dc84d7223 */ /* 0x000fe20000010031 */
[C---:B------:R-:W-:Y:S02]  /*9330*/  FSEL R95, R76.reuse, RZ, P3 ;  /* 0x000000ff4c5f7208 */ /* 0x040fe40001800000 */
[----:B------:R-:W-:Y:S01]  /*9340*/  FSEL R85, R76, RZ, P4 ;  /* 0x000000ff4c557208 */ /* 0x000fe20002000000 */
[----:B------:R-:W-:Y:S01]  /*9350*/  FMUL.FTZ R76, R78, UR6 ;  /* 0x000000064e4c7c20 */ /* 0x000fe20008410000 */
[----:B------:R-:W-:Y:S02]  /*9360*/  FSEL R90, R0, RZ, P6 ;  /* 0x000000ff005a7208 */ /* 0x000fe40003000000 */
[----:B------:R-:W-:Y:S02]  /*9370*/  LOP3.LUT P6, RZ, R94, 0xff0000, RZ, 0xc0, !PT ;  /* 0x00ff00005eff7812 */ /* 0x000fe400078cc0ff */
[----:B------:R-:W-:Y:S01]  /*9380*/  FSEL R86, R0, RZ, P5 ;  /* 0x000000ff00567208 */ /* 0x000fe20002800000 */
[----:B------:R-:W-:Y:S01]  /*9390*/  FFMA.FTZ R0, R135, R116, R117 ;  /* 0x0000007487007223 */ /* 0x000fe20000010075 */
[----:B------:R-:W-:-:S02]  /*93a0*/  FSEL R89, R76, RZ, P6 ;  /* 0x000000ff4c597208 */ /* 0x000fc40003000000 */
[----:B------:R-:W-:Y:S01]  /*93b0*/  LOP3.LUT P6, RZ, R174, 0xff0000, RZ, 0xc0, !PT ;  /* 0x00ff0000aeff7812 */ /* 0x000fe200078cc0ff */
[----:B------:R-:W-:Y:S01]  /*93c0*/  FADD.FTZ R131, R131, -R0 ;  /* 0x8000000083837221 */ /* 0x000fe20000010000 */
[----:B------:R-:W-:Y:S01]  /*93d0*/  F2FP.F16.F32.PACK_AB R87, R88, R87 ;  /* 0x000000575857723e */ /* 0x000fe200000000ff */
[----:B------:R-:W-:Y:S01]  /*93e0*/  FMUL.FTZ R88, R79, UR6 ;  /* 0x000000064f587c20 */ /* 0x000fe20008410000 */
[----:B------:R-:W-:Y:S02]  /*93f0*/  F2FP.F16.F32.PACK_AB R86, R85, R86 ;  /* 0x000000565556723e */ /* 0x000fe400000000ff */
[----:B------:R-:W-:Y:S02]  /*9400*/  LOP3.LUT P5, RZ, R94, 0xff000000, RZ, 0xc0, !PT ;  /* 0xff0000005eff7812 */ /* 0x000fe400078ac0ff */
[----:B------:R-:W-:Y:S01]  /*9410*/  FSEL R85, R76, RZ, P6 ;  /* 0x000000ff4c557208 */ /* 0x000fe20003000000 */
[----:B------:R-:W-:Y:S01]  /*9420*/  FFMA.FTZ R76, R200, R131, R48 ;  /* 0x00000083c84c7223 */ /* 0x000fe20000010030 */
[----:B------:R-:W-:-:S02]  /*9430*/  LOP3.LUT P6, RZ, R174, 0xff000000, RZ, 0xc0, !PT ;  /* 0xff000000aeff7812 */ /* 0x000fc400078cc0ff */
[----:B------:R-:W-:Y:S01]  /*9440*/  LOP3.LUT P3, RZ, R94, 0xff00, RZ, 0xc0, !PT ;  /* 0x0000ff005eff7812 */ /* 0x000fe2000786c0ff */
[----:B------:R-:W-:Y:S01]  /*9450*/  FMUL.FTZ R0, R76, UR6 ;  /* 0x000000064c007c20 */ /* 0x000fe20008410000 */
[----:B------:R-:W-:Y:S02]  /*9460*/  LOP3.LUT P4, RZ, R94, 0xff, RZ, 0xc0, !PT ;  /* 0x000000ff5eff7812 */ /* 0x000fe4000788c0ff */
[----:B------:R-:W-:Y:S01]  /*9470*/  F2FP.F16.F32.PACK_AB R91, R84, R91 ;  /* 0x0000005b545b723e */ /* 0x000fe200000000ff */
[----:B------:R-:W-:Y:S01]  /*9480*/  FMUL.FTZ R84, R77, UR6 ;  /* 0x000000064d547c20 */ /* 0x000fe20008410000 */
[----:B------:R-:W-:Y:S02]  /*9490*/  FSEL R94, R88, RZ, P5 ;  /* 0x000000ff585e7208 */ /* 0x000fe40002800000 */
        /* <DEDUP_REMOVED lines=13> */
.L_x_4342:
        /* <DEDUP_REMOVED lines=8> */
[C---:B------:R-:W-:Y:S01]  /*95f0*/  FFMA.FTZ R119, R200.reuse, R119, R47 ;  /* 0x00000077c8777223 */ /* 0x040fe2000001002f */
[----:B------:R-:W-:Y:S01]  /*9600*/  ISETP.GE.U32.AND.EX P5, PT, R95, 0x1000000, PT, P3 ;  /* 0x010000005f00780c */ /* 0x000fe20003fa6130 */
[C---:B------:R-:W-:Y:S01]  /*9610*/  FFMA.FTZ R127, R200.reuse, R127, R44 ;  /* 0x0000007fc87f7223 */ /* 0x040fe2000001002c */
[----:B------:R-:W-:Y:S01]  /*9620*/  FADD.FTZ R129, R129, -R0 ;  /* 0x8000000081817221 */ /* 0x000fe20000010000 */
[----:B------:R-:W-:Y:S01]  /*9630*/  FMUL.FTZ R119, R119, UR6 ;  /* 0x0000000677777c20 */ /* 0x000fe20008410000 */
[C---:B------:R-:W-:Y:S01]  /*9640*/  FFMA.FTZ R123, R200.reuse, R123, R46 ;  /* 0x0000007bc87b7223 */ /* 0x040fe2000001002e */
[----:B------:R-:W-:Y:S01]  /*9650*/  FMUL.FTZ R127, R127, UR6 ;  /* 0x000000067f7f7c20 */ /* 0x000fe20008410000 */
[----:B------:R-:W-:Y:S01]  /*9660*/  FFMA.FTZ R129, R200, R129, R50 ;  /* 0x00000081c8817223 */ /* 0x000fe20000010032 */
[-CC-:B------:R-:W-:Y:S01]  /*9670*/  FFMA.FTZ R125, R125, R116.reuse, R117.reuse ;  /* 0x000000747d7d7223 */ /* 0x180fe20000010075 */
[----:B0-----:R-:W-:Y:S01]  /*9680*/  FSEL R84, R119, RZ, P5 ;  /* 0x000000ff77547208 */ /* 0x001fe20002800000 */
[-C--:B------:R-:W-:Y:S01]  /*9690*/  FFMA.FTZ R87, R132, R116.reuse, R117 ;  /* 0x0000007484577223 */ /* 0x080fe20000010075 */
[----:B------:R-:W-:Y:S01]  /*96a0*/  LOP3.LUT P5, RZ, R95, 0xff, RZ, 0xc0, !PT ;  /* 0x000000ff5fff7812 */ /* 0x000fe200078ac0ff */
        /* <DEDUP_REMOVED lines=11> */
[C---:B------:R-:W-:Y:S01]  /*9760*/  FFMA.FTZ R125, R200.reuse, R125, R45 ;  /* 0x0000007dc87d7223 */ /* 0x040fe2000001002d */
[C---:B------:R-:W-:Y:S01]  /*9770*/  LOP3.LUT P6, RZ, R175.reuse, 0xff0000, RZ, 0xc0, !PT ;  /* 0x00ff0000afff7812 */ /* 0x040fe200078cc0ff */
[----:B------:R-:W-:Y:S01]  /*9780*/  FFMA.FTZ R128, R200, R128, R51 ;  /* 0x00000080c8807223 */ /* 0x000fe20000010033 */
[----:B------:R-:W-:Y:S01]  /*9790*/  LOP3.LUT P4, RZ, R175, 0xff, RZ, 0xc0, !PT ;  /* 0x000000ffafff7812 */ /* 0x000fe2000788c0ff */
[----:B------:R-:W-:Y:S01]  /*97a0*/  FADD.FTZ R85, R130, -R85 ;  /* 0x8000005582557221 */ /* 0x000fe20000010000 */
[----:B------:R-:W-:Y:S01]  /*97b0*/  FSEL R89, R129, RZ, P5 ;  /* 0x000000ff81597208 */ /* 0x000fe20002800000 */
[----:B------:R-:W-:Y:S01]  /*97c0*/  FADD.FTZ R131, R131, -R0 ;  /* 0x8000000083837221 */ /* 0x000fe20000010000 */
[----:B------:R-:W-:Y:S01]  /*97d0*/  ISETP.GE.U32.AND.EX P3, PT, R175, 0x1000000, PT, P3 ;  /* 0x01000000af00780c */ /* 0x000fe20003f66130 */
[----:B------:R-:W-:Y:S01]  /*97e0*/  FMUL.FTZ R125, R125, UR6 ;  /* 0x000000067d7d7c20 */ /* 0x000fe20008410000 */
[----:B------:R-:W-:Y:S01]  /*97f0*/  LOP3.LUT P5, RZ, R174, 0xff0000, RZ, 0xc0, !PT ;  /* 0x00ff0000aeff7812 */ /* 0x000fe200078ac0ff */
[----:B------:R-:W-:Y:S01]  /*9800*/  FMUL.FTZ R128, R128, UR6 ;  /* 0x0000000680807c20 */ /* 0x000fe20008410000 */
[----:B------:R-:W-:Y:S01]  /*9810*/  FSEL R123, R123, RZ, P6 ;  /* 0x000000ff7b7b7208 */ /* 0x000fe20003000000 */
[C---:B------:R-:W-:Y:S01]  /*9820*/  FFMA.FTZ R85, R200.reuse, R85, R49 ;  /* 0x00000055c8557223 */ /* 0x040fe20000010031 */
[----:B------:R-:W-:Y:S01]  /*9830*/  FSEL R86, R127, RZ, P4 ;  /* 0x000000ff7f567208 */ /* 0x000fe20002000000 */
[----:B------:R-:W-:Y:S01]  /*9840*/  FFMA.FTZ R131, R200, R131, R48 ;  /* 0x00000083c8837223 */ /* 0x000fe20000010030 */
[----:B------:R-:W-:Y:S01]  /*9850*/  LOP3.LUT P6, RZ, R95, 0xff00, RZ, 0xc0, !PT ;  /* 0x0000ff005fff7812 */ /* 0x000fe200078cc0ff */
[----:B------:R-:W-:Y:S01]  /*9860*/  FMUL.FTZ R85, R85, UR6 ;  /* 0x0000000655557c20 */ /* 0x000fe20008410000 */
[----:B------:R-:W-:Y:S01]  /*9870*/  FSEL R88, R119, RZ, P3 ;  /* 0x000000ff77587208 */ /* 0x000fe20001800000 */
[----:B------:R-:W-:Y:S01]  /*9880*/  FMUL.FTZ R131, R131, UR6 ;  /* 0x0000000683837c20 */ /* 0x000fe20008410000 */
        /* <DEDUP_REMOVED lines=25> */
.L_x_4341:
        /* <DEDUP_REMOVED lines=9> */
[C---:B------:R-:W-:Y:S01]  /*9ab0*/  FMUL.FTZ R82, R200.reuse, R123 ;  /* 0x0000007bc8527220 */ /* 0x040fe20000410000 */
[----:B------:R-:W-:Y:S01]  /*9ac0*/  FADD.FTZ R129, R129, -R0 ;  /* 0x8000000081817221 */ /* 0x000fe20000010000 */
[----:B------:R-:W-:Y:S01]  /*9ad0*/  FMUL.FTZ R83, R200, R119 ;  /* 0x00000077c8537220 */ /* 0x000fe20000410000 */
[----:B------:R-:W-:Y:S01]  /*9ae0*/  ISETP.GE.U32.AND P3, PT, R94, RZ, PT ;  /* 0x000000ff5e00720c */ /* 0x000fe20003f66070 */
[----:B------:R-:W-:Y:S01]  /*9af0*/  FMUL.FTZ R0, R82, UR6 ;  /* 0x0000000652007c20 */ /* 0x000fe20008410000 */
[----:B------:R-:W-:Y:S01]  /*9b00*/  ISETP.GE.U32.AND P4, PT, R174, RZ, PT ;  /* 0x000000ffae00720c */ /* 0x000fe20003f86070 */
[----:B------:R-:W-:Y:S01]  /*9b10*/  FADD.FTZ R125, R124, -R125 ;  /* 0x8000007d7c7d7221 */ /* 0x000fe20000010000 */
[----:B------:R-:W-:Y:S01]  /*9b20*/  LOP3.LUT P6, RZ, R95, 0xff0000, RZ, 0xc0, !PT ;  /* 0x00ff00005fff7812 */ /* 0x000fe200078cc0ff */
[C---:B------:R-:W-:Y:S01]  /*9b30*/  FMUL.FTZ R80, R200.reuse, R127 ;  /* 0x0000007fc8507220 */ /* 0x040fe20000410000 */
[----:B------:R-:W-:Y:S01]  /*9b40*/  LOP3.LUT P5, RZ, R175, 0xff0000, RZ, 0xc0, !PT ;  /* 0x00ff0000afff7812 */ /* 0x000fe200078ac0ff */
[----:B------:R-:W-:Y:S01]  /*9b50*/  FMUL.FTZ R76, R83, UR6 ;  /* 0x00000006534c7c20 */ /* 0x000fe20008410000 */
[----:B------:R-:W-:Y:S01]  /*9b60*/  ISETP.GE.U32.AND.EX P3, PT, R95, 0x1000000, PT, P3 ;  /* 0x010000005f00780c */ /* 0x000fe20003f66130 */
[C---:B------:R-:W-:Y:S01]  /*9b70*/  FMUL.FTZ R81, R200.reuse, R125 ;  /* 0x0000007dc8517220 */ /* 0x040fe20000410000 */
[----:B------:R-:W-:Y:S01]  /*9b80*/  ISETP.GE.U32.AND.EX P4, PT, R175, 0x1000000, PT, P4 ;  /* 0x01000000af00780c */ /* 0x000fe20003f86140 */
[----:B------:R-:W-:Y:S01]  /*9b90*/  FMUL.FTZ R78, R200, R129 ;  /* 0x00000081c84e7220 */ /* 0x000fe20000410000 */
[----:B0-----:R-:W-:Y:S01]  /*9ba0*/  FSEL R91, R0, RZ, P6 ;  /* 0x000000ff005b7208 */ /* 0x001fe20003000000 */
[-CC-:B------:R-:W-:Y:S01]  /*9bb0*/  FFMA.FTZ R85, R132, R116.reuse, R117.reuse ;  /* 0x0000007484557223 */ /* 0x180fe20000010075 */
[----:B------:R-:W-:Y:S01]  /*9bc0*/  FSEL R87, R0, RZ, P5 ;  /* 0x000000ff00577208 */ /* 0x000fe20002800000 */
[----:B------:R-:W-:Y:S01]  /*9bd0*/  FMUL.FTZ R0, R80, UR6 ;  /* 0x0000000650007c20 */ /* 0x000fe20008410000 */
        /* <DEDUP_REMOVED lines=8> */
[----:B------:R-:W-:Y:S01]  /*9c60*/  LOP3.LUT P3, RZ, R95, 0xff00, RZ, 0xc0, !PT ;  /* 0x0000ff005fff7812 */ /* 0x000fe2000786c0ff */
[----:B------:R-:W-:Y:S01]  /*9c70*/  FMUL.FTZ R79, R200, R85 ;  /* 0x00000055c84f7220 */ /* 0x000fe20000410000 */
[----:B------:R-:W-:-:S02]  /*9c80*/  LOP3.LUT P4, RZ, R175, 0xff00, RZ, 0xc0, !PT ;  /* 0x0000ff00afff7812 */ /* 0x000fc4000788c0ff */
[C---:B------:R-:W-:Y:S02]  /*9c90*/  FSEL R90, R0.reuse, RZ, P6 ;  /* 0x000000ff005a7208 */ /* 0x040fe40003000000 */
[----:B------:R-:W-:Y:S01]  /*9ca0*/  FSEL R86, R0, RZ, P5 ;  /* 0x000000ff00567208 */ /* 0x000fe20002800000 */
[----:B------:R-:W-:Y:S01]  /*9cb0*/  FMUL.FTZ R0, R78, UR6 ;  /* 0x000000064e007c20 */ /* 0x000fe20008410000 */
[----:B------:R-:W-:Y:S02]  /*9cc0*/  LOP3.LUT P6, RZ, R94, 0xff0000, RZ, 0xc0, !PT ;  /* 0x00ff00005eff7812 */ /* 0x000fe400078cc0ff */
[C---:B------:R-:W-:Y:S02]  /*9cd0*/  FSEL R95, R76.reuse, RZ, P3 ;  /* 0x000000ff4c5f7208 */ /* 0x040fe40001800000 */
[----:B------:R-:W-:Y:S01]  /*9ce0*/  FSEL R77, R76, RZ, P4 ;  /* 0x000000ff4c4d7208 */ /* 0x000fe20002000000 */
[----:B------:R-:W-:Y:S01]  /*9cf0*/  FFMA.FTZ R76, R135, R116, R117 ;  /* 0x00000074874c7223 */ /* 0x000fe20000010075 */
[----:B------:R-:W-:-:S02]  /*9d00*/  FSEL R89, R0, RZ, P6 ;  /* 0x000000ff00597208 */ /* 0x000fc40003000000 */
[----:B------:R-:W-:Y:S01]  /*9d10*/  LOP3.LUT P6, RZ, R174, 0xff0000, RZ, 0xc0, !PT ;  /* 0x00ff0000aeff7812 */ /* 0x000fe200078cc0ff */
[----:B------:R-:W-:Y:S01]  /*9d20*/  FADD.FTZ R131, R131, -R76 ;  /* 0x8000004c83837221 */ /* 0x000fe20000010000 */
[----:B------:R-:W-:Y:S01]  /*9d30*/  F2FP.F16.F32.PACK_AB R87, R88, R87 ;  /* 0x000000575857723e */ /* 0x000fe200000000ff */
[----:B------:R-:W-:Y:S01]  /*9d40*/  FMUL.FTZ R88, R79, UR6 ;  /* 0x000000064f587c20 */ /* 0x000fe20008410000 */
[----:B------:R-:W-:Y:S01]  /*9d50*/  F2FP.F16.F32.PACK_AB R86, R77, R86 ;  /* 0x000000564d56723e */ /* 0x000fe200000000ff */
[----:B------:R-:W-:Y:S01]  /*9d60*/  FMUL.FTZ R77, R200, R97 ;  /* 0x00000061c84d7220 */ /* 0x000fe20000410000 */
[----:B------:R-:W-:Y:S01]  /*9d70*/  LOP3.LUT P5, RZ, R94, 0xff000000, RZ, 0xc0, !PT ;  /* 0xff0000005eff7812 */ /* 0x000fe200078ac0ff */
[----:B------:R-:W-:Y:S01]  /*9d80*/  FMUL.FTZ R76, R200, R131 ;  /* 0x00000083c84c7220 */ /* 0x000fe20000410000 */
[----:B------:R-:W-:Y:S02]  /*9d90*/  FSEL R85, R0, RZ, P6 ;  /* 0x000000ff00557208 */ /* 0x000fe40003000000 */
[----:B------:R-:W-:Y:S01]  /*9da0*/  LOP3.LUT P6, RZ, R174, 0xff000000, RZ, 0xc0, !PT ;  /* 0xff000000aeff7812 */ /* 0x000fe200078cc0ff */
[----:B------:R-:W-:Y:S01]  /*9db0*/  FMUL.FTZ R0, R76, UR6 ;  /* 0x000000064c007c20 */ /* 0x000fe20008410000 */
        /* <DEDUP_REMOVED lines=18> */
.L_x_4344:
        /* <DEDUP_REMOVED lines=9> */
[----:B------:R-:W-:Y:S01]  /*9f70*/  ISETP.GE.U32.AND.EX P5, PT, R95, 0x1000000, PT, P3 ;  /* 0x010000005f00780c */ /* 0x000fe20003fa6130 */
[C---:B------:R-:W-:Y:S01]  /*9f80*/  FMUL.FTZ R127, R200.reuse, R127 ;  /* 0x0000007fc87f7220 */ /* 0x040fe20000410000 */
[----:B------:R-:W-:Y:S01]  /*9f90*/  FADD.FTZ R129, R129, -R0 ;  /* 0x8000000081817221 */ /* 0x000fe20000010000 */
[----:B------:R-:W-:Y:S01]  /*9fa0*/  FMUL.FTZ R119, R119, UR6 ;  /* 0x0000000677777c20 */ /* 0x000fe20008410000 */
[-CC-:B------:R-:W-:Y:S01]  /*9fb0*/  FFMA.FTZ R125, R125, R116.reuse, R117.reuse ;  /* 0x000000747d7d7223 */ /* 0x180fe20000010075 */
[----:B------:R-:W-:Y:S01]  /*9fc0*/  FMUL.FTZ R123, R200, R123 ;  /* 0x0000007bc87b7220 */ /* 0x000fe20000410000 */
[----:B------:R-:W-:Y:S01]  /*9fd0*/  FMUL.FTZ R127, R127, UR6 ;  /* 0x000000067f7f7c20 */ /* 0x000fe20008410000 */
[-C--:B0-----:R-:W-:Y:S01]  /*9fe0*/  FFMA.FTZ R87, R132, R116.reuse, R117 ;  /* 0x0000007484577223 */ /* 0x081fe20000010075 */
[----:B------:R-:W-:Y:S01]  /*9ff0*/  FSEL R84, R119, RZ, P5 ;  /* 0x000000ff77547208 */ /* 0x000fe20002800000 */
[----:B------:R-:W-:Y:S01]  /*a000*/  FMUL.FTZ R129, R200, R129 ;  /* 0x00000081c8817220 */ /* 0x000fe20000410000 */
[----:B------:R-:W-:Y:S01]  /*a010*/  LOP3.LUT P5, RZ, R95, 0xff, RZ, 0xc0, !PT ;  /* 0x000000ff5fff7812 */ /* 0x000fe200078ac0ff */
[----:B------:R-:W-:Y:S01]  /*a020*/  FADD.FTZ R125, R124, -R125 ;  /* 0x8000007d7c7d7221 */ /* 0x000fe20000010000 */
[----:B------:R-:W-:Y:S01]  /*a030*/  FMUL.FTZ R123, R123, UR6 ;  /* 0x000000067b7b7c20 */ /* 0x000fe20008410000 */
[----:B------:R-:W-:Y:S01]  /*a040*/  ISETP.GE.U32.AND P3, PT, R174, RZ, PT ;  /* 0x000000ffae00720c */ /* 0x000fe20003f66070 */
[-C--:B------:R-:W-:Y:S01]  /*a050*/  FFMA.FTZ R0, R135, R116.reuse, R117 ;  /* 0x0000007487007223 */ /* 0x080fe20000010075 */
[----:B------:R-:W-:Y:S01]  /*a060*/  LOP3.LUT P4, RZ, R95, 0xff0000, RZ, 0xc0, !PT ;  /* 0x00ff00005fff7812 */ /* 0x000fe2000788c0ff */
[----:B------:R-:W-:Y:S01]  /*a070*/  FADD.FTZ R89, R128, -R87 ;  /* 0x8000005780597221 */ /* 0x000fe20000010000 */
[----:B------:R-:W-:Y:S01]  /*a080*/  FSEL R90, R127, RZ, P5 ;  /* 0x000000ff7f5a7208 */ /* 0x000fe20002800000 */
[----:B------:R-:W-:Y:S01]  /*a090*/  FMUL.FTZ R129, R129, UR6 ;  /* 0x0000000681817c20 */ /* 0x000fe20008410000 */
        /* <DEDUP_REMOVED lines=8> */
[----:B------:R-:W-:Y:S01]  /*a120*/  LOP3.LUT P4, RZ, R175, 0xff, RZ, 0xc0, !PT ;  /* 0x000000ffafff7812 */ /* 0x000fe2000788c0ff */
[----:B------:R-:W-:Y:S01]  /*a130*/  FMUL.FTZ R125, R125, UR6 ;  /* 0x000000067d7d7c20 */ /* 0x000fe20008410000 */
        /* <DEDUP_REMOVED lines=13> */
[----:B------:R-:W-:Y:S02]  /*a210*/  LOP3.LUT P4, RZ, R94, 0xff000000, RZ, 0xc0, !PT ;  /* 0xff0000005eff7812 */ /* 0x000fe4000788c0ff */
[----:B------:R-:W-:Y:S02]  /*a220*/  FSEL R129, R129, RZ, P5 ;  /* 0x000000ff81817208 */ /* 0x000fe40002800000 */
[C---:B------:R-:W-:Y:S02]  /*a230*/  FSEL R95, R125.reuse, RZ, P6 ;  /* 0x000000ff7d5f7208 */ /* 0x040fe40003000000 */
[----:B------:R-:W-:Y:S02]  /*a240*/  LOP3.LUT P5, RZ, R174, 0xff000000, RZ, 0xc0, !PT ;  /* 0xff000000aeff7812 */ /* 0x000fe400078ac0ff */
[----:B------:R-:W-:Y:S02]  /*a250*/  FSEL R125, R125, RZ, P3 ;  /* 0x000000ff7d7d7208 */ /* 0x000fe40001800000 */
        /* <DEDUP_REMOVED lines=19> */
.L_x_4340:
        /* <DEDUP_REMOVED lines=10> */
[C---:B------:R-:W-:Y:S01]  /*a430*/  FFMA.FTZ R82, R200.reuse, R123, R46 ;  /* 0x0000007bc8527223 */ /* 0x040fe2000001002e */
[----:B------:R-:W-:Y:S01]  /*a440*/  LOP3.LUT P5, RZ, R95, 0xff0000, RZ, 0xc0, !PT ;  /* 0x00ff00005fff7812 */ /* 0x000fe200078ac0ff */
[----:B------:R-:W-:Y:S01]  /*a450*/  FADD.FTZ R131, R131, -R0 ;  /* 0x8000000083837221 */ /* 0x000fe20000010000 */
[----:B------:R-:W-:Y:S01]  /*a460*/  FFMA.FTZ R83, R200, R119, R47 ;  /* 0x00000077c8537223 */ /* 0x000fe2000001002f */
[----:B------:R-:W-:Y:S01]  /*a470*/  FMUL.FTZ R78, R82, UR6 ;  /* 0x00000006524e7c20 */ /* 0x000fe20008410000 */
[-CC-:B------:R-:W-:Y:S01]  /*a480*/  FFMA.FTZ R125, R125, R116.reuse, R117.reuse ;  /* 0x000000747d7d7223 */ /* 0x180fe20000010075 */
[----:B------:R-:W-:Y:S01]  /*a490*/  ISETP.GE.U32.AND P3, PT, R94, RZ, PT ;  /* 0x000000ff5e00720c */ /* 0x000fe20003f66070 */
[-CC-:B------:R-:W-:Y:S01]  /*a4a0*/  FFMA.FTZ R77, R134, R116.reuse, R117.reuse ;  /* 0x00000074864d7223 */ /* 0x180fe20000010075 */
[----:B------:R-:W-:Y:S01]  /*a4b0*/  FFMA.FTZ R127, R127, R116, R117 ;  /* 0x000000747f7f7223 */ /* 0x000fe20000010075 */
[----:B------:R-:W-:Y:S01]  /*a4c0*/  FFMA.FTZ R76, R200, R131, R48 ;  /* 0x00000083c84c7223 */ /* 0x000fe20000010030 */
[----:B------:R-:W-:Y:S01]  /*a4d0*/  FADD.FTZ R128, R128, -R79 ;  /* 0x8000004f80807221 */ /* 0x000fe20000010000 */
[----:B------:R-:W-:Y:S01]  /*a4e0*/  FMUL.FTZ R79, R83, UR6 ;  /* 0x00000006534f7c20 */ /* 0x000fe20008410000 */
[----:B0-----:R-:W-:Y:S01]  /*a4f0*/  FSEL R98, R78, RZ, P5 ;  /* 0x000000ff4e627208 */ /* 0x001fe20002800000 */
[----:B------:R-:W-:Y:S01]  /*a500*/  FADD.FTZ R124, R124, -R125 ;  /* 0x8000007d7c7c7221 */ /* 0x000fe20000010000 */
[----:B------:R-:W-:Y:S01]  /*a510*/  ISETP.GE.U32.AND.EX P3, PT, R95, 0x1000000, PT, P3 ;  /* 0x010000005f00780c */ /* 0x000fe20003f66130 */
[----:B------:R-:W-:Y:S01]  /*a520*/  FFMA.FTZ R78, R200, R129, R50 ;  /* 0x00000081c84e7223 */ /* 0x000fe20000010032 */
[----:B------:R-:W-:Y:S01]  /*a530*/  FADD.FTZ R77, R130, -R77 ;  /* 0x8000004d824d7221 */ /* 0x000fe20000010000 */
[----:B------:R-:W-:Y:S01]  /*a540*/  FADD.FTZ R127, R126, -R127 ;  /* 0x8000007f7e7f7221 */ /* 0x000fe20000010000 */
[----:B------:R-:W-:Y:S01]  /*a550*/  FMUL.FTZ R0, R76, UR6 ;  /* 0x000000064c007c20 */ /* 0x000fe20008410000 */
[----:B------:R-:W-:Y:S01]  /*a560*/  LOP3.LUT P4, RZ, R94, 0xff, RZ, 0xc0, !PT ;  /* 0x000000ff5eff7812 */ /* 0x000fe2000788c0ff */
[----:B------:R-:W-:Y:S01]  /*a570*/  FFMA.FTZ R81, R200, R124, R45 ;  /* 0x0000007cc8517223 */ /* 0x000fe2000001002d */
[----:B------:R-:W-:Y:S01]  /*a580*/  FSEL R99, R79, RZ, P3 ;  /* 0x000000ff4f637208 */ /* 0x000fe20001800000 */
[----:B------:R-:W-:Y:S01]  /*a590*/  FMUL.FTZ R89, R78, UR6 ;  /* 0x000000064e597c20 */ /* 0x000fe20008410000 */
[----:B------:R-:W-:Y:S01]  /*a5a0*/  LOP3.LUT P6, RZ, R94, 0xff0000, RZ, 0xc0, !PT ;  /* 0x00ff00005eff7812 */ /* 0x000fe200078cc0ff */
[C---:B------:R-:W-:Y:S01]  /*a5b0*/  FFMA.FTZ R77, R200.reuse, R77, R49 ;  /* 0x0000004dc84d7223 */ /* 0x040fe20000010031 */
[C---:B------:R-:W-:Y:S01]  /*a5c0*/  FFMA.FTZ R79, R200.reuse, R128, R51 ;  /* 0x00000080c84f7223 */ /* 0x040fe20000010033 */
[----:B------:R-:W-:Y:S01]  /*a5d0*/  FFMA.FTZ R80, R200, R127, R44 ;  /* 0x0000007fc8507223 */ /* 0x000fe2000001002c */
[----:B------:R-:W-:Y:S01]  /*a5e0*/  FSEL R0, R0, RZ, P4 ;  /* 0x000000ff00007208 */ /* 0x000fe20002000000 */
[----:B------:R-:W-:Y:S01]  /*a5f0*/  FMUL.FTZ R88, R77, UR6 ;  /* 0x000000064d587c20 */ /* 0x000fe20008410000 */
[C---:B------:R-:W-:Y:S01]  /*a600*/  LOP3.LUT P5, RZ, R95.reuse, 0xff, RZ, 0xc0, !PT ;  /* 0x000000ff5fff7812 */ /* 0x040fe200078ac0ff */
        /* <DEDUP_REMOVED lines=16> */
.L_x_4346:
        /* <DEDUP_REMOVED lines=9> */
[----:B------:R-:W-:Y:S01]  /*a7a0*/  FADD.FTZ R119, R118, -R119 ;  /* 0x8000007776777221 */ /* 0x000fe20000010000 */
[-CC-:B0-----:R-:W-:Y:S01]  /*a7b0*/  FFMA.FTZ R89, R134, R116.reuse, R117.reuse ;  /* 0x0000007486597223 */ /* 0x181fe20000010075 */
        /* <DEDUP_REMOVED lines=18> */
[C---:B------:R-:W-:Y:S01]  /*a8e0*/  ISETP.GE.U32.AND.EX P3, PT, R95.reuse, 0x1000000, PT, P3 ;  /* 0x010000005f00780c */ /* 0x040fe20003f66130 */
[C---:B------:R-:W-:Y:S01]  /*a8f0*/  FFMA.FTZ R128, R200.reuse, R128, R51 ;  /* 0x00000080c8807223 */ /* 0x040fe20000010033 */
[----:B------:R-:W-:Y:S01]  /*a900*/  LOP3.LUT P6, RZ, R95, 0xff00, RZ, 0xc0, !PT ;  /* 0x0000ff005fff7812 */ /* 0x000fe200078cc0ff */
        /* <DEDUP_REMOVED lines=22> */
.L_x_4345:
[----:B------:R-:W-:Y:S05]  /*aa70*/  @!P1 BRA `(.L_x_4347) ;  /* 0x0000000000d89947 */ /* 0x000fea0003800000 */
[-CC-:B------:R-:W-:Y:S01]  /*aa80*/  FFMA.FTZ R123, R123, R116.reuse, R117.reuse ;  /* 0x000000747b7b7223 */ /* 0x180fe20000010075 */
[-CC-:B------:R-:W-:Y:S01]  /*aa90*/  FFMA.FTZ R0, R133, R116.reuse, R117.reuse ;  /* 0x0000007485007223 */ /* 0x180fe20000010075 */
[-C--:B------:R-:W-:Y:S01]  /*aaa0*/  FFMA.FTZ R119, R119, R116.reuse, R117 ;  /* 0x0000007477777223 */ /* 0x080fe20000010075 */
[----:B------:R-:W-:Y:S01]  /*aab0*/  LOP3.LUT P5, RZ, R95, 0xff0000, RZ, 0xc0, !PT ;  /* 0x00ff00005fff7812 */ /* 0x000fe200078ac0ff */
[----:B------:R-:W-:Y:S01]  /*aac0*/  FADD.FTZ R123, R122, -R123 ;  /* 0x8000007b7a7b7221 */ /* 0x000fe20000010000 */
[----:B------:R-:W-:Y:S01]  /*aad0*/  FADD.FTZ R129, R129, -R0 ;  /* 0x8000000081817221 */ /* 0x000fe20000010000 */
[-C--:B------:R-:W-:Y:S01]  /*aae0*/  FFMA.FTZ R0, R135, R116.reuse, R117 ;  /* 0x0000007487007223 */ /* 0x080fe20000010075 */
[----:B------:R-:W-:Y:S01]  /*aaf0*/  FADD.FTZ R119, R118, -R119 ;  /* 0x8000007776777221 */ /* 0x000fe20000010000 */
[C---:B------:R-:W-:Y:S01]  /*ab00*/  FMUL.FTZ R82, R200.reuse, R123 ;  /* 0x0000007bc8527220 */ /* 0x040fe20000410000 */
[-CC-:B------:R-:W-:Y:S01]  /*ab10*/  FFMA.FTZ R125, R125, R116.reuse, R117.reuse ;  /* 0x000000747d7d7223 */ /* 0x180fe20000010075 */
[----:B------:R-:W-:Y:S01]  /*ab20*/  FADD.FTZ R131, R131, -R0 ;  /* 0x8000000083837221 */ /* 0x000fe20000010000 */
[----:B------:R-:W-:Y:S01]  /*ab30*/  FMUL.FTZ R83, R200, R119 ;  /* 0x00000077c8537220 */ /* 0x000fe20000410000 */
[----:B------:R-:W-:Y:S01]  /*ab40*/  FMUL.FTZ R78, R82, UR6 ;  /* 0x00000006524e7c20 */ /* 0x000fe20008410000 */
[----:B------:R-:W-:Y:S01]  /*ab50*/  ISETP.GE.U32.AND P3, PT, R94, RZ, PT ;  /* 0x000000ff5e00720c */ /* 0x000fe20003f66070 */
[-CC-:B------:R-:W-:Y:S01]  /*ab60*/  FFMA.FTZ R77, R134, R116.reuse, R117.reuse ;  /* 0x00000074864d7223 */ /* 0x180fe20000010075 */
[-CC-:B------:R-:W-:Y:S01]  /*ab70*/  FFMA.FTZ R79, R132, R116.reuse, R117.reuse ;  /* 0x00000074844f7223 */ /* 0x180fe20000010075 */
[----:B------:R-:W-:Y:S01]  /*ab80*/  FFMA.FTZ R127, R127, R116, R117 ;  /* 0x000000747f7f7223 */ /* 0x000fe20000010075 */
[----:B------:R-:W-:Y:S01]  /*ab90*/  FMUL.FTZ R76, R200, R131 ;  /* 0x00000083c84c7220 */ /* 0x000fe20000410000 */
[----:B------:R-:W-:Y:S01]  /*aba0*/  FMUL.FTZ R80, R83, UR6 ;  /* 0x0000000653507c20 */ /* 0x000fe20008410000 */
[----:B0-----:R-:W-:Y:S01]  /*abb0*/  FSEL R98, R78, RZ, P5 ;  /* 0x000000ff4e627208 */ /* 0x001fe20002800000 */
[----:B------:R-:W-:Y:S01]  /*abc0*/  FADD.FTZ R125, R124, -R125 ;  /* 0x8000007d7c7d7221 */ /* 0x000fe20000010000 */
[----:B------:R-:W-:Y:S01]  /*abd0*/  ISETP.GE.U32.AND.EX P3, PT, R95, 0x1000000, PT, P3 ;  /* 0x010000005f00780c */ /* 0x000fe20003f66130 */
[----:B------:R-:W-:Y:S01]  /*abe0*/  FMUL.FTZ R78, R200, R129 ;  /* 0x00000081c84e7220 */ /* 0x000fe20000410000 */
[----:B------:R-:W-:Y:S01]  /*abf0*/  FADD.FTZ R77, R130, -R77 ;  /* 0x8000004d824d7221 */ /* 0x000fe20000010000 */
[----:B------:R-:W-:Y:S01]  /*ac00*/  FADD.FTZ R79, R128, -R79 ;  /* 0x8000004f804f7221 */ /* 0x000fe20000010000 */
[----:B------:R-:W-:Y:S01]  /*ac10*/  FADD.FTZ R127, R126, -R127 ;  /* 0x8000007f7e7f7221 */ /* 0x000fe20000010000 */
[----:B------:R-:W-:Y:S01]  /*ac20*/  FMUL.FTZ R0, R76, UR6 ;  /* 0x000000064c007c20 */ /* 0x000fe20008410000 */
[----:B------:R-:W-:Y:S01]  /*ac30*/  LOP3.LUT P4, RZ, R94, 0xff, RZ, 0xc0, !PT ;  /* 0x000000ff5eff7812 */ /* 0x000fe2000788c0ff */
[----:B------:R-:W-:Y:S01]  /*ac40*/  FMUL.FTZ R81, R200, R125 ;  /* 0x0000007dc8517220 */ /* 0x000fe20000410000 */
[----:B------:R-:W-:Y:S01]  /*ac50*/  FSEL R99, R80, RZ, P3 ;  /* 0x000000ff50637208 */ /* 0x000fe20001800000 */
[----:B------:R-:W-:Y:S01]  /*ac60*/  FMUL.FTZ R89, R78, UR6 ;  /* 0x000000064e597c20 */ /* 0x000fe20008410000 */
[----:B------:R-:W-:Y:S01]  /*ac70*/  LOP3.LUT P6, RZ, R94, 0xff0000, RZ, 0xc0, !PT ;  /* 0x00ff00005eff7812 */ /* 0x000fe200078cc0ff */
[C---:B------:R-:W-:Y:S01]  /*ac80*/  FMUL.FTZ R77, R200.reuse, R77 ;  /* 0x0000004dc84d7220 */ /* 0x040fe20000410000 */
[C---:B------:R-:W-:Y:S01]  /*ac90*/  FMUL.FTZ R79, R200.reuse, R79 ;  /* 0x0000004fc84f7220 */ /* 0x040fe20000410000 */
[----:B------:R-:W-:Y:S01]  /*aca0*/  FMUL.FTZ R80, R200, R127 ;  /* 0x0000007fc8507220 */ /* 0x000fe20000410000 */
        /* <DEDUP_REMOVED lines=19> */
.L_x_4347:
        /* <DEDUP_REMOVED lines=53> */
.L_x_4343:
        /* <DEDUP_REMOVED lines=15> */
[----:B------:R-:W-:Y:S01]  /*b220*/  ISETP.GE.U32.AND P2, PT, R92, RZ, PT ;  /* 0x000000ff5c00720c */ /* 0x000fe20003f46070 */
[----:B------:R-:W-:Y:S01]  /*b230*/  FADD.FTZ R83, R114, -R79 ;  /* 0x8000004f72537221 */ /* 0x000fe20000010000 */
[----:B------:R-:W-:Y:S01]  /*b240*/  FFMA.FTZ R79, R104, R116, R117 ;  /* 0x00000074684f7223 */ /* 0x000fe20000010075 */
[----:B------:R-:W-:Y:S01]  /*b250*/  FADD.FTZ R80, R115, -R80 ;  /* 0x8000005073507221 */ /* 0x000fe20000010000 */
[----:B------:R-:W-:Y:S01]  /*b260*/  FADD.FTZ R81, R113, -R78 ;  /* 0x8000004e71517221 */ /* 0x000fe20000010000 */
[----:B------:R-:W-:Y:S01]  /*b270*/  FFMA.FTZ R82, R200, R83, R38 ;  /* 0x00000053c8527223 */ /* 0x000fe20000010026 */
[----:B------:R-:W-:Y:S01]  /*b280*/  FADD.FTZ R79, R112, -R79 ;  /* 0x8000004f704f7221 */ /* 0x000fe20000010000 */
[----:B------:R-:W-:Y:S01]  /*b290*/  FFMA.FTZ R83, R200, R80, R39 ;  /* 0x00000050c8537223 */ /* 0x000fe20000010027 */
[----:B------:R-:W-:Y:S01]  /*b2a0*/  ISETP.GE.U32.AND P3, PT, R176, RZ, PT ;  /* 0x000000ffb000720c */ /* 0x000fe20003f66070 */
[----:B------:R-:W-:Y:S01]  /*b2b0*/  FMUL.FTZ R78, R82, UR6 ;  /* 0x00000006524e7c20 */ /* 0x000fe20008410000 */
[----:B------:R-:W-:Y:S01]  /*b2c0*/  LOP3.LUT P6, RZ, R93, 0xff0000, RZ, 0xc0, !PT ;  /* 0x00ff00005dff7812 */ /* 0x000fe200078cc0ff */
[C---:B------:R-:W-:Y:S01]  /*b2d0*/  FFMA.FTZ R80, R200.reuse, R79, R36 ;  /* 0x0000004fc8507223 */ /* 0x040fe20000010024 */
[----:B------:R-:W-:Y:S01]  /*b2e0*/  LOP3.LUT P4, RZ, R177, 0xff0000, RZ, 0xc0, !PT ;  /* 0x00ff0000b1ff7812 */ /* 0x000fe2000788c0ff */
[----:B------:R-:W-:Y:S01]  /*b2f0*/  FMUL.FTZ R79, R83, UR6 ;  /* 0x00000006534f7c20 */ /* 0x000fe20008410000 */
[----:B------:R-:W-:Y:S01]  /*b300*/  FFMA.FTZ R81, R200, R81, R37 ;  /* 0x00000051c8517223 */ /* 0x000fe20000010025 */
[----:B------:R-:W-:Y:S01]  /*b310*/  ISETP.GE.U32.AND.EX P2, PT, R93, 0x1000000, PT, P2 ;  /* 0x010000005d00780c */ /* 0x000fe20003f46120 */
[-CC-:B------:R-:W-:Y:S01]  /*b320*/  FFMA.FTZ R77, R102, R116.reuse, R117.reuse ;  /* 0x00000074664d7223 */ /* 0x180fe20000010075 */
[----:B------:R-:W-:Y:S01]  /*b330*/  ISETP.GE.U32.AND.EX P3, PT, R177, 0x1000000, PT, P3 ;  /* 0x01000000b100780c */ /* 0x000fe20003f66130 */
[-CC-:B------:R-:W-:Y:S01]  /*b340*/  FFMA.FTZ R76, R103, R116.reuse, R117.reuse ;  /* 0x00000074674c7223 */ /* 0x180fe20000010075 */
[C---:B------:R-:W-:Y:S01]  /*b350*/  FSEL R91, R78.reuse, RZ, P6 ;  /* 0x000000ff4e5b7208 */ /* 0x040fe20003000000 */
[----:B------:R-:W-:Y:S01]  /*b360*/  FMUL.FTZ R84, R81, UR6 ;  /* 0x0000000651547c20 */ /* 0x000fe20008410000 */
[----:B------:R-:W-:Y:S01]  /*b370*/  FSEL R87, R78, RZ, P4 ;  /* 0x000000ff4e577208 */ /* 0x000fe20002000000 */
[----:B------:R-:W-:Y:S01]  /*b380*/  FMUL.FTZ R78, R80, UR6 ;  /* 0x00000006504e7c20 */ /* 0x000fe20008410000 */
[-CC-:B------:R-:W-:Y:S01]  /*b390*/  FFMA.FTZ R0, R101, R116.reuse, R117.reuse ;  /* 0x0000007465007223 */ /* 0x180fe20000010075 */
[----:B------:R-:W-:Y:S01]  /*b3a0*/  LOP3.LUT P5, RZ, R93, 0xff, RZ, 0xc0, !PT ;  /* 0x000000ff5dff7812 */ /* 0x000fe200078ac0ff */
[----:B------:R-:W-:Y:S01]  /*b3b0*/  FADD.FTZ R76, R111, -R76 ;  /* 0x8000004c6f4c7221 */ /* 0x000fe20000010000 */
[----:B------:R-:W-:Y:S01]  /*b3c0*/  LOP3.LUT P6, RZ, R177, 0xff, RZ, 0xc0, !PT ;  /* 0x000000ffb1ff7812 */ /* 0x000fe200078cc0ff */
[----:B------:R-:W-:Y:S01]  /*b3d0*/  FFMA.FTZ R117, R100, R116, R117 ;  /* 0x0000007464757223 */ /* 0x000fe20000010075 */
[----:B------:R-:W-:Y:S01]  /*b3e0*/  LOP3.LUT P4, RZ, R93, 0xff00, RZ, 0xc0, !PT ;  /* 0x0000ff005dff7812 */ /* 0x000fe2000788c0ff */
[----:B------:R-:W-:Y:S01]  /*b3f0*/  FADD.FTZ R0, R109, -R0 ;  /* 0x800000006d007221 */ /* 0x000fe20000010000 */
[C---:B------:R-:W-:Y:S01]  /*b400*/  FSEL R88, R79.reuse, RZ, P2 ;  /* 0x000000ff4f587208 */ /* 0x040fe20001000000 */
        /* <DEDUP_REMOVED lines=8> */
[----:B------:R-:W-:Y:S01]  /*b490*/  FFMA.FTZ R79, R200, R76, R43 ;  /* 0x0000004cc84f7223 */ /* 0x000fe2000001002b */
[----:B------:R-:W-:Y:S01]  /*b4a0*/  LOP3.LUT P4, RZ, R177, 0xff00, RZ, 0xc0, !PT ;  /* 0x0000ff00b1ff7812 */ /* 0x000fe2000788c0ff */
[----:B------:R-:W-:Y:S01]  /*b4b0*/  FMUL.FTZ R0, R78, UR6 ;  /* 0x000000064e007c20 */ /* 0x000fe20008410000 */
[----:B------:R-:W-:Y:S01]  /*b4c0*/  F2FP.F16.F32.PACK_AB R91, R88, R91 ;  /* 0x0000005b585b723e */ /* 0x000fe200000000ff */
[----:B------:R-:W-:Y:S01]  /*b4d0*/  FMUL.FTZ R88, R79, UR6 ;  /* 0x000000064f587c20 */ /* 0x000fe20008410000 */
[----:B------:R-:W-:Y:S01]  /*b4e0*/  FSEL R89, R84, RZ, P4 ;  /* 0x000000ff54597208 */ /* 0x000fe20002000000 */
[----:B------:R-:W-:Y:S01]  /*b4f0*/  FFMA.FTZ R76, R200, R117, R40 ;  /* 0x00000075c84c7223 */ /* 0x000fe20000010028 */
[----:B------:R-:W-:Y:S01]  /*b500*/  LOP3.LUT P2, RZ, R92, 0xff0000, RZ, 0xc0, !PT ;  /* 0x00ff00005cff7812 */ /* 0x000fe2000784c0ff */
[----:B------:R-:W-:Y:S01]  /*b510*/  FMUL.FTZ R84, R77, UR6 ;  /* 0x000000064d547c20 */ /* 0x000fe20008410000 */
[----:B------:R-:W-:-:S02]  /*b520*/  LOP3.LUT P4, RZ, R176, 0xff0000, RZ, 0xc0, !PT ;  /* 0x00ff0000b0ff7812 */ /* 0x000fc4000788c0ff */
[C---:B------:R-:W-:Y:S02]  /*b530*/  LOP3.LUT P3, RZ, R92.reuse, 0xff000000, RZ, 0xc0, !PT ;  /* 0xff0000005cff7812 */ /* 0x040fe4000786c0ff */
[----:B------:R-:W-:Y:S02]  /*b540*/  F2FP.F16.F32.PACK_AB R86, R89, R86 ;  /* 0x000000565956723e */ /* 0x000fe400000000ff */
[----:B------:R-:W-:Y:S02]  /*b550*/  F2FP.F16.F32.PACK_AB R90, R85, R90 ;  /* 0x0000005a555a723e */ /* 0x000fe400000000ff */
[C---:B------:R-:W-:Y:S02]  /*b560*/  LOP3.LUT P5, RZ, R92.reuse, 0xff00, RZ, 0xc0, !PT ;  /* 0x0000ff005cff7812 */ /* 0x040fe400078ac0ff */
[----:B------:R-:W-:Y:S02]  /*b570*/  LOP3.LUT P6, RZ, R92, 0xff, RZ, 0xc0, !PT ;  /* 0x000000ff5cff7812 */ /* 0x000fe400078cc0ff */
[----:B------:R-:W-:-:S02]  /*b580*/  FSEL R89, R0, RZ, P2 ;  /* 0x000000ff00597208 */ /* 0x000fc40001000000 */
[----:B------:R-:W-:Y:S01]  /*b590*/  FSEL R85, R0, RZ, P4 ;  /* 0x000000ff00557208 */ /* 0x000fe20002000000 */
[----:B------:R-:W-:Y:S01]  /*b5a0*/  FMUL.FTZ R0, R76, UR6 ;  /* 0x000000064c007c20 */ /* 0x000fe20008410000 */
[C---:B------:R-:W-:Y:S02]  /*b5b0*/  LOP3.LUT P2, RZ, R176.reuse, 0xff000000, RZ, 0xc0, !PT ;  /* 0xff000000b0ff7812 */ /* 0x040fe4000784c0ff */
[----:B------:R-:W-:Y:S02]  /*b5c0*/  LOP3.LUT P4, RZ, R176, 0xff00, RZ, 0xc0, !PT ;  /* 0x0000ff00b0ff7812 */ /* 0x000fe4000788c0ff */
[----:B------:R-:W-:Y:S02]  /*b5d0*/  FSEL R92, R88, RZ, P3 ;  /* 0x000000ff585c7208 */ /* 0x000fe40001800000 */
        /* <DEDUP_REMOVED lines=12> */
.L_x_4350:
[-CC-:B0-----:R-:W-:Y:S01]  /*b6a0*/  FFMA.FTZ R88, R107, R116.reuse, R117.reuse ;  /* 0x000000746b587223 */ /* 0x181fe20000010075 */
[----:B------:R-:W-:Y:S01]  /*b6b0*/  ISETP.GE.U32.AND P2, PT, R92, RZ, PT ;  /* 0x000000ff5c00720c */ /* 0x000fe20003f46070 */
[-CC-:B------:R-:W-:Y:S01]  /*b6c0*/  FFMA.FTZ R89, R106, R116.reuse, R117.reuse ;  /* 0x000000746a597223 */ /* 0x180fe20000010075 */
[----:B------:R-:W-:Y:S01]  /*b6d0*/  FFMA.FTZ R86, R105, R116, R117 ;  /* 0x0000007469567223 */ /* 0x000fe20000010075 */
[----:B------:R-:W-:Y:S01]  /*b6e0*/  FADD.FTZ R88, R115, -R88 ;  /* 0x8000005873587221 */ /* 0x000fe20000010000 */
[----:B------:R-:W-:Y:S01]  /*b6f0*/  ISETP.GE.U32.AND.EX P5, PT, R93, 0x1000000, PT, P2 ;  /* 0x010000005d00780c */ /* 0x000fe20003fa6120 */
[----:B------:R-:W-:Y:S01]  /*b700*/  FADD.FTZ R89, R114, -R89 ;  /* 0x8000005972597221 */ /* 0x000fe20000010000 */
[----:B------:R-:W-:Y:S01]  /*b710*/  ISETP.GE.U32.AND P2, PT, R176, RZ, PT ;  /* 0x000000ffb000720c */ /* 0x000fe20003f46070 */
[----:B------:R-:W-:Y:S01]  /*b720*/  FFMA.FTZ R88, R200, R88, R39 ;  /* 0x00000058c8587223 */ /* 0x000fe20000010027 */
[-C--:B------:R-:W-:Y:S01]  /*b730*/  FFMA.FTZ R87, R104, R116.reuse, R117 ;  /* 0x0000007468577223 */ /* 0x080fe20000010075 */
[----:B------:R-:W-:Y:S01]  /*b740*/  FFMA.FTZ R89, R200, R89, R38 ;  /* 0x00000059c8597223 */ /* 0x000fe20000010026 */
[----:B------:R-:W-:Y:S01]  /*b750*/  ISETP.GE.U32.AND.EX P2, PT, R177, 0x1000000, PT, P2 ;  /* 0x01000000b100780c */ /* 0x000fe20003f46120 */
[----:B------:R-:W-:Y:S01]  /*b760*/  FMUL.FTZ R88, R88, UR6 ;  /* 0x0000000658587c20 */ /* 0x000fe20008410000 */
[----:B------:R-:W-:Y:S01]  /*b770*/  FADD.FTZ R86, R113, -R86 ;  /* 0x8000005671567221 */ /* 0x000fe20000010000 */
[----:B------:R-:W-:Y:S01]  /*b780*/  FMUL.FTZ R89, R89, UR6 ;  /* 0x0000000659597c20 */ /* 0x000fe20008410000 */
[----:B------:R-:W-:Y:S01]  /*b790*/  FADD.FTZ R87, R112, -R87 ;  /* 0x8000005770577221 */ /* 0x000fe20000010000 */
[----:B------:R-:W-:Y:S01]  /*b7a0*/  LOP3.LUT P3, RZ, R93, 0xff0000, RZ, 0xc0, !PT ;  /* 0x00ff00005dff7812 */ /* 0x000fe2000786c0ff */
[-CC-:B------:R-:W-:Y:S01]  /*b7b0*/  FFMA.FTZ R85, R102, R116.reuse, R117.reuse ;  /* 0x0000007466557223 */ /* 0x180fe20000010075 */
[C---:B------:R-:W-:Y:S01]  /*b7c0*/  FSEL R96, R88.reuse, RZ, P5 ;  /* 0x000000ff58607208 */ /* 0x040fe20002800000 */
[----:B------:R-:W-:Y:S01]  /*b7d0*/  FFMA.FTZ R84, R103, R116, R117 ;  /* 0x0000007467547223 */ /* 0x000fe20000010075 */
[----:B------:R-:W-:Y:S01]  /*b7e0*/  FSEL R95, R88, RZ, P2 ;  /* 0x000000ff585f7208 */ /* 0x000fe20001000000 */
[C---:B------:R-:W-:Y:S01]  /*b7f0*/  FFMA.FTZ R88, R200.reuse, R86, R37 ;  /* 0x00000056c8587223 */ /* 0x040fe20000010025 */
[----:B------:R-:W-:Y:S01]  /*b800*/  LOP3.LUT P6, RZ, R177, 0xff0000, RZ, 0xc0, !PT ;  /* 0x00ff0000b1ff7812 */ /* 0x000fe200078cc0ff */
[----:B------:R-:W-:Y:S01]  /*b810*/  FFMA.FTZ R87, R200, R87, R36 ;  /* 0x00000057c8577223 */ /* 0x000fe20000010024 */
[----:B------:R-:W-:Y:S01]  /*b820*/  FSEL R91, R89, RZ, P3 ;  /* 0x000000ff595b7208 */ /* 0x000fe20001800000 */
[----:B------:R-:W-:Y:S01]  /*b830*/  FMUL.FTZ R88, R88, UR6 ;  /* 0x0000000658587c20 */ /* 0x000fe20008410000 */
[----:B------:R-:W-:Y:S01]  /*b840*/  LOP3.LUT P3, RZ, R93, 0xff00, RZ, 0xc0, !PT ;  /* 0x0000ff005dff7812 */ /* 0x000fe2000786c0ff */
[----:B------:R-:W-:Y:S01]  /*b850*/  FADD.FTZ R85, R110, -R85 ;  /* 0x800000556e557221 */ /* 0x000fe20000010000 */
[-CC-:B------:R-:W-:Y:S01]  /*b860*/  FFMA.FTZ R0, R101, R116.reuse, R117.reuse ;  /* 0x0000007465007223 */ /* 0x180fe20000010075 */
[----:B------:R-:W-:Y:S01]  /*b870*/  FADD.FTZ R84, R111, -R84 ;  /* 0x800000546f547221 */ /* 0x000fe20000010000 */
[----:B------:R-:W-:Y:S01]  /*b880*/  FFMA.FTZ R117, R100, R116, R117 ;  /* 0x0000007464757223 */ /* 0x000fe20000010075 */
[----:B------:R-:W-:Y:S01]  /*b890*/  FMUL.FTZ R87, R87, UR6 ;  /* 0x0000000657577c20 */ /* 0x000fe20008410000 */
[----:B------:R-:W-:Y:S01]  /*b8a0*/  FSEL R94, R89, RZ, P6 ;  /* 0x000000ff595e7208 */ /* 0x000fe20003000000 */
[C---:B------:R-:W-:Y:S01]  /*b8b0*/  FFMA.FTZ R85, R200.reuse, R85, R42 ;  /* 0x00000055c8557223 */ /* 0x040fe2000001002a */
[----:B------:R-:W-:Y:S01]  /*b8c0*/  LOP3.LUT P4, RZ, R93, 0xff, RZ, 0xc0, !PT ;  /* 0x000000ff5dff7812 */ /* 0x000fe2000788c0ff */
[----:B------:R-:W-:Y:S01]  /*b8d0*/  FFMA.FTZ R84, R200, R84, R43 ;  /* 0x00000054c8547223 */ /* 0x000fe2000001002b */
[----:B------:R-:W-:Y:S01]  /*b8e0*/  FSEL R89, R88, RZ, P3 ;  /* 0x000000ff58597208 */ /* 0x000fe20001800000 */
[----:B------:R-:W-:Y:S01]  /*b8f0*/  FADD.FTZ R0, R109, -R0 ;  /* 0x800000006d007221 */ /* 0x000fe20000010000 */
[C---:B------:R-:W-:Y:S01]  /*b900*/  LOP3.LUT P3, RZ, R177.reuse, 0xff00, RZ, 0xc0, !PT ;  /* 0x0000ff00b1ff7812 */ /* 0x040fe2000786c0ff */
[----:B------:R-:W-:Y:S01]  /*b910*/  FADD.FTZ R117, R108, -R117 ;  /* 0x800000756c757221 */ /* 0x000fe20000010000 */
[----:B------:R-:W-:Y:S01]  /*b920*/  LOP3.LUT P5, RZ, R177, 0xff, RZ, 0xc0, !PT ;  /* 0x000000ffb1ff7812 */ /* 0x000fe200078ac0ff */
[----:B------:R-:W-:Y:S01]  /*b930*/  FMUL.FTZ R85, R85, UR6 ;  /* 0x0000000655557c20 */ /* 0x000fe20008410000 */
[----:B------:R-:W-:Y:S01]  /*b940*/  FSEL R90, R87, RZ, P4 ;  /* 0x000000ff575a7208 */ /* 0x000fe20002000000 */
[----:B------:R-:W-:Y:S01]  /*b950*/  FMUL.FTZ R84, R84, UR6 ;  /* 0x0000000654547c20 */ /* 0x000fe20008410000 */
[----:B------:R-:W-:Y:S01]  /*b960*/  LOP3.LUT P6, RZ, R92, 0xff0000, RZ, 0xc0, !PT ;  /* 0x00ff00005cff7812 */ /* 0x000fe200078cc0ff */
[----:B------:R-:W-:Y:S01]  /*b970*/  FFMA.FTZ R0, R200, R0, R41 ;  /* 0x00000000c8007223 */ /* 0x000fe20000010029 */
[----:B------:R-:W-:Y:S01]  /*b980*/  FSEL R93, R88, RZ, P3 ;  /* 0x000000ff585d7208 */ /* 0x000fe20001800000 */
[----:B------:R-:W-:Y:S01]  /*b990*/  FFMA.FTZ R117, R200, R117, R40 ;  /* 0x00000075c8757223 */ /* 0x000fe20000010028 */
[----:B------:R-:W-:Y:S01]  /*b9a0*/  LOP3.LUT P2, RZ, R92, 0xff000000, RZ, 0xc0, !PT ;  /* 0xff0000005cff7812 */ /* 0x000fe2000784c0ff */
[----:B------:R-:W-:Y:S01]  /*b9b0*/  FMUL.FTZ R0, R0, UR6 ;  /* 0x0000000600007c20 */ /* 0x000fe20008410000 */
[----:B------:R-:W-:Y:S01]  /*b9c0*/  LOP3.LUT P3, RZ, R176, 0xff0000, RZ, 0xc0, !PT ;  /* 0x00ff0000b0ff7812 */ /* 0x000fe2000786c0ff */
[----:B------:R-:W-:Y:S01]  /*b9d0*/  FMUL.FTZ R117, R117, UR6 ;  /* 0x0000000675757c20 */ /* 0x000fe20008410000 */
[----:B------:R-:W-:-:S02]  /*b9e0*/  FSEL R86, R87, RZ, P5 ;  /* 0x000000ff57567208 */ /* 0x000fc40002800000 */
[----:B------:R-:W-:Y:S02]  /*b9f0*/  F2FP.F16.F32.PACK_AB R90, R89, R90 ;  /* 0x0000005a595a723e */ /* 0x000fe400000000ff */
[C---:B------:R-:W-:Y:S02]  /*ba00*/  LOP3.LUT P4, RZ, R92.reuse, 0xff00, RZ, 0xc0, !PT ;  /* 0x0000ff005cff7812 */ /* 0x040fe4000788c0ff */
[----:B------:R-:W-:Y:S02]  /*ba10*/  LOP3.LUT P5, RZ, R92, 0xff, RZ, 0xc0, !PT ;  /* 0x000000ff5cff7812 */ /* 0x000fe400078ac0ff */
[C---:B------:R-:W-:Y:S02]  /*ba20*/  FSEL R89, R85.reuse, RZ, P6 ;  /* 0x000000ff55597208 */ /* 0x040fe40003000000 */
[----:B------:R-:W-:Y:S02]  /*ba30*/  LOP3.LUT P6, RZ, R176, 0xff000000, RZ, 0xc0, !PT ;  /* 0xff000000b0ff7812 */ /* 0x000fe400078cc0ff */
[----:B------:R-:W-:-:S02]  /*ba40*/  FSEL R85, R85, RZ, P3 ;  /* 0x000000ff55557208 */ /* 0x000fc40001800000 */
[----:B------:R-:W-:Y:S02]  /*ba50*/  FSEL R92, R84, RZ, P2 ;  /* 0x000000ff545c7208 */ /* 0x000fe40001000000 */
[C---:B------:R-:W-:Y:S02]  /*ba60*/  LOP3.LUT P3, RZ, R176.reuse, 0xff00, RZ, 0xc0, !PT ;  /* 0x0000ff00b0ff7812 */ /* 0x040fe4000786c0ff */
[----:B------:R-:W-:Y:S02]  /*ba70*/  LOP3.LUT P2, RZ, R176, 0xff, RZ, 0xc0, !PT ;  /* 0x000000ffb0ff7812 */ /* 0x000fe4000784c0ff */
[----:B------:R-:W-:Y:S02]  /*ba80*/  F2FP.F16.F32.PACK_AB R87, R95, R94 ;  /* 0x0000005e5f57723e */ /* 0x000fe400000000ff */
[----:B------:R-:W-:Y:S02]  /*ba90*/  F2FP.F16.F32.PACK_AB R86, R93, R86 ;  /* 0x000000565d56723e */ /* 0x000fe400000000ff */
[----:B------:R-:W-:-:S02]  /*baa0*/  FSEL R94, R84, RZ, P6 ;  /* 0x000000ff545e7208 */ /* 0x000fc40003000000 */
        /* <DEDUP_REMOVED lines=10> */
.L_x_4349:
        /* <DEDUP_REMOVED lines=18> */
[C---:B------:R-:W-:Y:S01]  /*bc70*/  FSEL R91, R0.reuse, RZ, P6 ;  /* 0x000000ff005b7208 */ /* 0x040fe20003000000 */
[-CC-:B------:R-:W-:Y:S01]  /*bc80*/  FFMA.FTZ R94, R103, R116.reuse, R117.reuse ;  /* 0x00000074675e7223 */ /* 0x180fe20000010075 */
[----:B------:R-:W-:Y:S01]  /*bc90*/  FSEL R87, R0, RZ, P4 ;  /* 0x000000ff00577208 */ /* 0x000fe20002000000 */
[----:B------:R-:W-:Y:S01]  /*bca0*/  FMUL.FTZ R0, R80, UR6 ;  /* 0x0000000650007c20 */ /* 0x000fe20008410000 */
[----:B------:R-:W-:Y:S01]  /*bcb0*/  LOP3.LUT P6, RZ, R177, 0xff, RZ, 0xc0, !PT ;  /* 0x000000ffb1ff7812 */ /* 0x000fe200078cc0ff */
[-C--:B------:R-:W-:Y:S01]  /*bcc0*/  FFMA.FTZ R78, R101, R116.reuse, R117 ;  /* 0x00000074654e7223 */ /* 0x080fe20000010075 */
[----:B------:R-:W-:Y:S01]  /*bcd0*/  ISETP.GE.U32.AND P3, PT, R176, RZ, PT ;  /* 0x000000ffb000720c */ /* 0x000fe20003f66070 */
[----:B------:R-:W-:Y:S01]  /*bce0*/  FMUL.FTZ R76, R83, UR6 ;  /* 0x00000006534c7c20 */ /* 0x000fe20008410000 */
[----:B------:R-:W-:Y:S01]  /*bcf0*/  FSEL R90, R0, RZ, P5 ;  /* 0x000000ff005a7208 */ /* 0x000fe20002800000 */
[----:B------:R-:W-:Y:S01]  /*bd00*/  FADD.FTZ R79, R110, -R79 ;  /* 0x8000004f6e4f7221 */ /* 0x000fe20000010000 */
[----:B------:R-:W-:Y:S01]  /*bd10*/  FSEL R86, R0, RZ, P6 ;  /* 0x000000ff00567208 */ /* 0x000fe20003000000 */
[----:B------:R-:W-:Y:S01]  /*bd20*/  FMUL.FTZ R0, R81, UR6 ;  /* 0x0000000651007c20 */ /* 0x000fe20008410000 */
[----:B------:R-:W-:Y:S01]  /*bd30*/  LOP3.LUT P4, RZ, R93, 0xff00, RZ, 0xc0, !PT ;  /* 0x0000ff005dff7812 */ /* 0x000fe2000788c0ff */
[----:B------:R-:W-:Y:S01]  /*bd40*/  FADD.FTZ R111, R111, -R94 ;  /* 0x8000005e6f6f7221 */ /* 0x000fe20000010000 */
[----:B------:R-:W-:Y:S01]  /*bd50*/  ISETP.GE.U32.AND P2, PT, R92, RZ, PT ;  /* 0x000000ff5c00720c */ /* 0x000fe20003f46070 */
[----:B------:R-:W-:Y:S01]  /*bd60*/  FFMA.FTZ R117, R100, R116, R117 ;  /* 0x0000007464757223 */ /* 0x000fe20000010075 */
[----:B------:R-:W-:Y:S01]  /*bd70*/  ISETP.GE.U32.AND.EX P3, PT, R177, 0x1000000, PT, P3 ;  /* 0x01000000b100780c */ /* 0x000fe20003f66130 */
[----:B------:R-:W-:Y:S01]  /*bd80*/  FADD.FTZ R77, R109, -R78 ;  /* 0x8000004e6d4d7221 */ /* 0x000fe20000010000 */
[----:B------:R-:W-:Y:S01]  /*bd90*/  FSEL R85, R0, RZ, P4 ;  /* 0x000000ff00557208 */ /* 0x000fe20002000000 */
[C---:B------:R-:W-:Y:S01]  /*bda0*/  FMUL.FTZ R78, R200.reuse, R79 ;  /* 0x0000004fc84e7220 */ /* 0x040fe20000410000 */
        /* <DEDUP_REMOVED lines=10> */
[----:B------:R-:W-:Y:S01]  /*be50*/  F2FP.F16.F32.PACK_AB R87, R88, R87 ;  /* 0x000000575857723e */ /* 0x000fe200000000ff */
[----:B------:R-:W-:Y:S01]  /*be60*/  FMUL.FTZ R88, R79, UR6 ;  /* 0x000000064f587c20 */ /* 0x000fe20008410000 */
[----:B------:R-:W-:-:S02]  /*be70*/  LOP3.LUT P2, RZ, R92, 0xff0000, RZ, 0xc0, !PT ;  /* 0x00ff00005cff7812 */ /* 0x000fc4000784c0ff */
[----:B------:R-:W-:Y:S02]  /*be80*/  LOP3.LUT P4, RZ, R176, 0xff0000, RZ, 0xc0, !PT ;  /* 0x00ff0000b0ff7812 */ /* 0x000fe4000788c0ff */
[----:B------:R-:W-:Y:S02]  /*be90*/  LOP3.LUT P3, RZ, R92, 0xff000000, RZ, 0xc0, !PT ;  /* 0xff0000005cff7812 */ /* 0x000fe4000786c0ff */
[----:B------:R-:W-:Y:S01]  /*bea0*/  F2FP.F16.F32.PACK_AB R91, R84, R91 ;  /* 0x0000005b545b723e */ /* 0x000fe200000000ff */
[----:B------:R-:W-:Y:S01]  /*beb0*/  FMUL.FTZ R84, R77, UR6 ;  /* 0x000000064d547c20 */ /* 0x000fe20008410000 */
[----:B------:R-:W-:Y:S02]  /*bec0*/  F2FP.F16.F32.PACK_AB R86, R89, R86 ;  /* 0x000000565956723e */ /* 0x000fe400000000ff */
[----:B------:R-:W-:Y:S02]  /*bed0*/  F2FP.F16.F32.PACK_AB R90, R85, R90 ;  /* 0x0000005a555a723e */ /* 0x000fe400000000ff */
        /* <DEDUP_REMOVED lines=19> */
.L_x_4352:
        /* <DEDUP_REMOVED lines=9> */
[----:B------:R-:W-:Y:S01]  /*c0a0*/  LOP3.LUT P3, RZ, R93, 0xff0000, RZ, 0xc0, !PT ;  /* 0x00ff00005dff7812 */ /* 0x000fe2000786c0ff */
[----:B------:R-:W-:Y:S01]  /*c0b0*/  FMUL.FTZ R113, R200, R113 ;  /* 0x00000071c8717220 */ /* 0x000fe20000410000 */
[-CC-:B------:R-:W-:Y:S01]  /*c0c0*/  FFMA.FTZ R85, R102, R116.reuse, R117.reuse ;  /* 0x0000007466557223 */ /* 0x180fe20000010075 */
[----:B------:R-:W-:Y:S01]  /*c0d0*/  FMUL.FTZ R89, R89, UR6 ;  /* 0x0000000659597c20 */ /* 0x000fe20008410000 */
[----:B------:R-:W-:Y:S01]  /*c0e0*/  ISETP.GE.U32.AND P2, PT, R92, RZ, PT ;  /* 0x000000ff5c00720c */ /* 0x000fe20003f46070 */
[-C--:B------:R-:W-:Y:S01]  /*c0f0*/  FFMA.FTZ R84, R103, R116.reuse, R117 ;  /* 0x0000007467547223 */ /* 0x080fe20000010075 */
[C---:B------:R-:W-:Y:S01]  /*c100*/  FMUL.FTZ R115, R200.reuse, R115 ;  /* 0x00000073c8737220 */ /* 0x040fe20000410000 */
[----:B------:R-:W-:Y:S01]  /*c110*/  LOP3.LUT P6, RZ, R177, 0xff0000, RZ, 0xc0, !PT ;  /* 0x00ff0000b1ff7812 */ /* 0x000fe200078cc0ff */
[----:B------:R-:W-:Y:S01]  /*c120*/  FMUL.FTZ R87, R200, R87 ;  /* 0x00000057c8577220 */ /* 0x000fe20000410000 */
[----:B------:R-:W-:Y:S01]  /*c130*/  FSEL R91, R89, RZ, P3 ;  /* 0x000000ff595b7208 */ /* 0x000fe20001800000 */
[----:B------:R-:W-:Y:S01]  /*c140*/  FMUL.FTZ R113, R113, UR6 ;  /* 0x0000000671717c20 */ /* 0x000fe20008410000 */
[C---:B------:R-:W-:Y:S01]  /*c150*/  ISETP.GE.U32.AND.EX P5, PT, R93.reuse, 0x1000000, PT, P2 ;  /* 0x010000005d00780c */ /* 0x040fe20003fa6120 */
[----:B------:R-:W-:Y:S01]  /*c160*/  FADD.FTZ R85, R110, -R85 ;  /* 0x800000556e557221 */ /* 0x000fe20000010000 */
[----:B------:R-:W-:Y:S01]  /*c170*/  LOP3.LUT P3, RZ, R93, 0xff00, RZ, 0xc0, !PT ;  /* 0x0000ff005dff7812 */ /* 0x000fe2000786c0ff */
[-CC-:B------:R-:W-:Y:S01]  /*c180*/  FFMA.FTZ R0, R101, R116.reuse, R117.reuse ;  /* 0x0000007465007223 */ /* 0x180fe20000010075 */
[----:B------:R-:W-:Y:S01]  /*c190*/  ISETP.GE.U32.AND P2, PT, R176, RZ, PT ;  /* 0x000000ffb000720c */ /* 0x000fe20003f46070 */
[----:B------:R-:W-:Y:S01]  /*c1a0*/  FADD.FTZ R111, R111, -R84 ;  /* 0x800000546f6f7221 */ /* 0x000fe20000010000 */
[----:B------:R-:W-:Y:S01]  /*c1b0*/  FFMA.FTZ R117, R100, R116, R117 ;  /* 0x0000007464757223 */ /* 0x000fe20000010075 */
[----:B------:R-:W-:Y:S01]  /*c1c0*/  FMUL.FTZ R115, R115, UR6 ;  /* 0x0000000673737c20 */ /* 0x000fe20008410000 */
[----:B------:R-:W-:Y:S01]  /*c1d0*/  FMUL.FTZ R87, R87, UR6 ;  /* 0x0000000657577c20 */ /* 0x000fe20008410000 */
[----:B------:R-:W-:Y:S01]  /*c1e0*/  FSEL R88, R89, RZ, P6 ;  /* 0x000000ff59587208 */ /* 0x000fe20003000000 */
[C---:B------:R-:W-:Y:S01]  /*c1f0*/  FMUL.FTZ R85, R200.reuse, R85 ;  /* 0x00000055c8557220 */ /* 0x040fe20000410000 */
[----:B------:R-:W-:Y:S01]  /*c200*/  LOP3.LUT P4, RZ, R93, 0xff, RZ, 0xc0, !PT ;  /* 0x000000ff5dff7812 */ /* 0x000fe2000788c0ff */
[----:B------:R-:W-:Y:S01]  /*c210*/  FADD.FTZ R109, R109, -R0 ;  /* 0x800000006d6d7221 */ /* 0x000fe20000010000 */
[----:B------:R-:W-:Y:S01]  /*c220*/  FSEL R89, R113, RZ, P3 ;  /* 0x000000ff71597208 */ /* 0x000fe20001800000 */
[----:B------:R-:W-:Y:S01]  /*c230*/  FMUL.FTZ R111, R200, R111 ;  /* 0x0000006fc86f7220 */ /* 0x000fe20000410000 */
[C---:B------:R-:W-:Y:S01]  /*c240*/  ISETP.GE.U32.AND.EX P2, PT, R177.reuse, 0x1000000, PT, P2 ;  /* 0x01000000b100780c */ /* 0x040fe20003f46120 */
[----:B------:R-:W-:Y:S01]  /*c250*/  FADD.FTZ R117, R108, -R117 ;  /* 0x800000756c757221 */ /* 0x000fe20000010000 */
[----:B------:R-:W-:Y:S01]  /*c260*/  LOP3.LUT P3, RZ, R177, 0xff00, RZ, 0xc0, !PT ;  /* 0x0000ff00b1ff7812 */ /* 0x000fe2000786c0ff */
[----:B------:R-:W-:Y:S01]  /*c270*/  FMUL.FTZ R85, R85, UR6 ;  /* 0x0000000655557c20 */ /* 0x000fe20008410000 */
[----:B------:R-:W-:Y:S01]  /*c280*/  FSEL R94, R115, RZ, P5 ;  /* 0x000000ff735e7208 */ /* 0x000fe20002800000 */
[----:B------:R-:W-:Y:S01]  /*c290*/  FMUL.FTZ R109, R200, R109 ;  /* 0x0000006dc86d7220 */ /* 0x000fe20000410000 */
[----:B------:R-:W-:Y:S01]  /*c2a0*/  FSEL R90, R87, RZ, P4 ;  /* 0x000000ff575a7208 */ /* 0x000fe20002000000 */
[----:B------:R-:W-:Y:S01]  /*c2b0*/  FMUL.FTZ R111, R111, UR6 ;  /* 0x000000066f6f7c20 */ /* 0x000fe20008410000 */
[----:B------:R-:W-:Y:S01]  /*c2c0*/  LOP3.LUT P6, RZ, R92, 0xff0000, RZ, 0xc0, !PT ;  /* 0x00ff00005cff7812 */ /* 0x000fe200078cc0ff */
[----:B------:R-:W-:Y:S01]  /*c2d0*/  FMUL.FTZ R117, R200, R117 ;  /* 0x00000075c8757220 */ /* 0x000fe20000410000 */
[----:B------:R-:W-:Y:S01]  /*c2e0*/  FSEL R115, R115, RZ, P2 ;  /* 0x000000ff73737208 */ /* 0x000fe20001000000 */
[----:B------:R-:W-:Y:S01]  /*c2f0*/  FMUL.FTZ R109, R109, UR6 ;  /* 0x000000066d6d7c20 */ /* 0x000fe20008410000 */
[----:B------:R-:W-:Y:S01]  /*c300*/  FSEL R113, R113, RZ, P3 ;  /* 0x000000ff71717208 */ /* 0x000fe20001800000 */
[----:B------:R-:W-:Y:S01]  /*c310*/  FMUL.FTZ R117, R117, UR6 ;  /* 0x0000000675757c20 */ /* 0x000fe20008410000 */
[----:B------:R-:W-:-:S02]  /*c320*/  LOP3.LUT P5, RZ, R177, 0xff, RZ, 0xc0, !PT ;  /* 0x000000ffb1ff7812 */ /* 0x000fc400078ac0ff */
[----:B------:R-:W-:Y:S02]  /*c330*/  LOP3.LUT P2, RZ, R92, 0xff000000, RZ, 0xc0, !PT ;  /* 0xff0000005cff7812 */ /* 0x000fe4000784c0ff */
[----:B------:R-:W-:Y:S02]  /*c340*/  LOP3.LUT P3, RZ, R176, 0xff0000, RZ, 0xc0, !PT ;  /* 0x00ff0000b0ff7812 */ /* 0x000fe4000786c0ff */
[----:B------:R-:W-:Y:S02]  /*c350*/  F2FP.F16.F32.PACK_AB R90, R89, R90 ;  /* 0x0000005a595a723e */ /* 0x000fe400000000ff */
[----:B------:R-:W-:Y:S02]  /*c360*/  FSEL R89, R85, RZ, P6 ;  /* 0x000000ff55597208 */ /* 0x000fe40003000000 */
[----:B------:R-:W-:Y:S02]  /*c370*/  LOP3.LUT P4, RZ, R92, 0xff00, RZ, 0xc0, !PT ;  /* 0x0000ff005cff7812 */ /* 0x000fe4000788c0ff */
[----:B------:R-:W-:-:S02]  /*c380*/  FSEL R86, R87, RZ, P5 ;  /* 0x000000ff57567208 */ /* 0x000fc40002800000 */
[----:B------:R-:W-:Y:S02]  /*c390*/  FSEL R85, R85, RZ, P3 ;  /* 0x000000ff55557208 */ /* 0x000fe40001800000 */
[----:B------:R-:W-:Y:S02]  /*c3a0*/  FSEL R0, R111, RZ, P2 ;  /* 0x000000ff6f007208 */ /* 0x000fe40001000000 */
[----:B------:R-:W-:Y:S02]  /*c3b0*/  LOP3.LUT P5, RZ, R92, 0xff, RZ, 0xc0, !PT ;  /* 0x000000ff5cff7812 */ /* 0x000fe400078ac0ff */
[C---:B------:R-:W-:Y:S02]  /*c3c0*/  LOP3.LUT P6, RZ, R176.reuse, 0xff000000, RZ, 0xc0, !PT ;  /* 0xff000000b0ff7812 */ /* 0x040fe400078cc0ff */
[C---:B------:R-:W-:Y:S02]  /*c3d0*/  LOP3.LUT P3, RZ, R176.reuse, 0xff00, RZ, 0xc0, !PT ;  /* 0x0000ff00b0ff7812 */ /* 0x040fe4000786c0ff */
[----:B------:R-:W-:-:S02]  /*c3e0*/  LOP3.LUT P2, RZ, R176, 0xff, RZ, 0xc0, !PT ;  /* 0x000000ffb0ff7812 */ /* 0x000fc4000784c0ff */
[----:B------:R-:W-:Y:S02]  /*c3f0*/  F2FP.F16.F32.PACK_AB R87, R115, R88 ;  /* 0x000000587357723e */ /* 0x000fe400000000ff */
[----:B------:R-:W-:Y:S02]  /*c400*/  FSEL R93, R109, RZ, P4 ;  /* 0x000000ff6d5d7208 */ /* 0x000fe40002000000 */
[----:B------:R-:W-:Y:S02]  /*c410*/  FSEL R92, R111, RZ, P6 ;  /* 0x000000ff6f5c7208 */ /* 0x000fe40003000000 */
        /* <DEDUP_REMOVED lines=10> */
.L_x_4348:
[----:B------:R-:W-:Y:S05]  /*c4c0*/  @!P2 BRA `(.L_x_4353) ;  /* 0x0000000400b4a947 */ /* 0x000fea0003800000 */
[----:B------:R-:W-:Y:S05]  /*c4d0*/  @!P1 BRA `(.L_x_4354) ;  /* 0x0000000000d89947 */ /* 0x000fea0003800000 */
[-CC-:B------:R-:W-:Y:S01]  /*c4e0*/  FFMA.FTZ R0, R107, R116.reuse, R117.reuse ;  /* 0x000000746b007223 */ /* 0x180fe20000010075 */
[-CC-:B0-----:R-:W-:Y:S01]  /*c4f0*/  FFMA.FTZ R83, R106, R116.reuse, R117.reuse ;  /* 0x000000746a537223 */ /* 0x181fe20000010075 */
        /* <DEDUP_REMOVED lines=8> */
[-CC-:B------:R-:W-:Y:S01]  /*c580*/  FFMA.FTZ R79, R102, R116.reuse, R117.reuse ;  /* 0x00000074664f7223 */ /* 0x180fe20000010075 */
[-CC-:B------:R-:W-:Y:S01]  /*c590*/  FFMA.FTZ R80, R103, R116.reuse, R117.reuse ;  /* 0x0000007467507223 */ /* 0x180fe20000010075 */
[-CC-:B------:R-:W-:Y:S01]  /*c5a0*/  FFMA.FTZ R81, R104, R116.reuse, R117.reuse ;  /* 0x0000007468517223 */ /* 0x180fe20000010075 */
[----:B------:R-:W-:Y:S01]  /*c5b0*/  FMUL.FTZ R88, R83, UR6 ;  /* 0x0000000653587c20 */ /* 0x000fe20008410000 */
[----:B------:R-:W-:Y:S01]  /*c5c0*/  FFMA.FTZ R116, R105, R116, R117 ;  /* 0x0000007469747223 */ /* 0x000fe20000010075 */
[----:B------:R-:W-:Y:S01]  /*c5d0*/  FFMA.FTZ R76, R200, R77, R40 ;  /* 0x0000004dc84c7223 */ /* 0x000fe20000010028 */
[C---:B------:R-:W-:Y:S01]  /*c5e0*/  ISETP.GE.U32.AND.EX P2, PT, R93.reuse, 0x1000000, PT, P2 ;  /* 0x010000005d00780c */ /* 0x040fe20003f46120 */
[----:B------:R-:W-:Y:S01]  /*c5f0*/  FMUL.FTZ R77, R82, UR6 ;  /* 0x00000006524d7c20 */ /* 0x000fe20008410000 */
[----:B------:R-:W-:Y:S01]  /*c600*/  LOP3.LUT P4, RZ, R93, 0xff0000, RZ, 0xc0, !PT ;  /* 0x00ff00005dff7812 */ /* 0x000fe2000788c0ff */
[----:B------:R-:W-:Y:S01]  /*c610*/  FADD.FTZ R78, R109, -R78 ;  /* 0x8000004e6d4e7221 */ /* 0x000fe20000010000 */
[----:B------:R-:W-:Y:S01]  /*c620*/  FADD.FTZ R81, R112, -R81 ;  /* 0x8000005170517221 */ /* 0x000fe20000010000 */
[----:B------:R-:W-:Y:S01]  /*c630*/  FSEL R97, R88, RZ, P2 ;  /* 0x000000ff58617208 */ /* 0x000fe20001000000 */
[----:B------:R-:W-:Y:S01]  /*c640*/  FADD.FTZ R79, R110, -R79 ;  /* 0x8000004f6e4f7221 */ /* 0x000fe20000010000 */
[----:B------:R-:W-:Y:S01]  /*c650*/  FADD.FTZ R116, R113, -R116 ;  /* 0x8000007471747221 */ /* 0x000fe20000010000 */
[----:B------:R-:W-:Y:S01]  /*c660*/  FADD.FTZ R88, R111, -R80 ;  /* 0x800000506f587221 */ /* 0x000fe20000010000 */
[----:B------:R-:W-:Y:S01]  /*c670*/  FSEL R96, R77, RZ, P4 ;  /* 0x000000ff4d607208 */ /* 0x000fe20002000000 */
[----:B------:R-:W-:Y:S01]  /*c680*/  FMUL.FTZ R0, R76, UR6 ;  /* 0x000000064c007c20 */ /* 0x000fe20008410000 */
[C---:B------:R-:W-:Y:S01]  /*c690*/  FFMA.FTZ R77, R200.reuse, R78, R41 ;  /* 0x0000004ec84d7223 */ /* 0x040fe20000010029 */
        /* <DEDUP_REMOVED lines=26> */
.L_x_4354:
[-CC-:B0-----:R-:W-:Y:S01]  /*c840*/  FFMA.FTZ R90, R107, R116.reuse, R117.reuse ;  /* 0x000000746b5a7223 */ /* 0x181fe20000010075 */
[-CC-:B------:R-:W-:Y:S01]  /*c850*/  FFMA.FTZ R91, R104, R116.reuse, R117.reuse ;  /* 0x00000074685b7223 */ /* 0x180fe20000010075 */
[-CC-:B------:R-:W-:Y:S01]  /*c860*/  FFMA.FTZ R95, R106, R116.reuse, R117.reuse ;  /* 0x000000746a5f7223 */ /* 0x180fe20000010075 */
[-CC-:B------:R-:W-:Y:S01]  /*c870*/  FFMA.FTZ R0, R101, R116.reuse, R117.reuse ;  /* 0x0000007465007223 */ /* 0x180fe20000010075 */
[----:B------:R-:W-:Y:S01]  /*c880*/  FADD.FTZ R90, R115, -R90 ;  /* 0x8000005a735a7221 */ /* 0x000fe20000010000 */
[-CC-:B------:R-:W-:Y:S01]  /*c890*/  FFMA.FTZ R89, R102, R116.reuse, R117.reuse ;  /* 0x0000007466597223 */ /* 0x180fe20000010075 */
[-CC-:B------:R-:W-:Y:S01]  /*c8a0*/  FFMA.FTZ R88, R103, R116.reuse, R117.reuse ;  /* 0x0000007467587223 */ /* 0x180fe20000010075 */
[-C--:B------:R-:W-:Y:S01]  /*c8b0*/  FFMA.FTZ R94, R105, R116.reuse, R117 ;  /* 0x00000074695e7223 */ /* 0x080fe20000010075 */
[----:B------:R-:W-:Y:S01]  /*c8c0*/  FADD.FTZ R91, R112, -R91 ;  /* 0x8000005b705b7221 */ /* 0x000fe20000010000 */
[----:B------:R-:W-:Y:S01]  /*c8d0*/  FADD.FTZ R95, R114, -R95 ;  /* 0x8000005f725f7221 */ /* 0x000fe20000010000 */
        /* <DEDUP_REMOVED lines=44> */
.L_x_4353:
        /* <DEDUP_REMOVED lines=9> */
[C---:B------:R-:W-:Y:S01]  /*cc30*/  FMUL.FTZ R82, R200.reuse, R89 ;  /* 0x00000059c8527220 */ /* 0x040fe20000410000 */
[----:B------:R-:W-:Y:S01]  /*cc40*/  FMUL.FTZ R76, R200, R77 ;  /* 0x0000004dc84c7220 */ /* 0x000fe20000410000 */
[-CC-:B------:R-:W-:Y:S01]  /*cc50*/  FFMA.FTZ R80, R103, R116.reuse, R117.reuse ;  /* 0x0000007467507223 */ /* 0x180fe20000010075 */
[-CC-:B------:R-:W-:Y:S01]  /*cc60*/  FFMA.FTZ R81, R104, R116.reuse, R117.reuse ;  /* 0x0000007468517223 */ /* 0x180fe20000010075 */
[----:B------:R-:W-:Y:S01]  /*cc70*/  FMUL.FTZ R77, R82, UR6 ;  /* 0x00000006524d7c20 */ /* 0x000fe20008410000 */
[----:B------:R-:W-:Y:S01]  /*cc80*/  FFMA.FTZ R116, R105, R116, R117 ;  /* 0x0000007469747223 */ /* 0x000fe20000010075 */
[----:B------:R-:W-:Y:S01]  /*cc90*/  LOP3.LUT P4, RZ, R93, 0xff0000, RZ, 0xc0, !PT ;  /* 0x00ff00005dff7812 */ /* 0x000fe2000788c0ff */
[----:B------:R-:W-:Y:S01]  /*cca0*/  FMUL.FTZ R83, R200, R83 ;  /* 0x00000053c8537220 */ /* 0x000fe20000410000 */
[----:B------:R-:W-:Y:S01]  /*ccb0*/  ISETP.GE.U32.AND P2, PT, R92, RZ, PT ;  /* 0x000000ff5c00720c */ /* 0x000fe20003f46070 */
[----:B------:R-:W-:Y:S01]  /*ccc0*/  FADD.FTZ R81, R112, -R81 ;  /* 0x8000005170517221 */ /* 0x000fe20000010000 */
[----:B------:R-:W-:Y:S01]  /*ccd0*/  FSEL R96, R77, RZ, P4 ;  /* 0x000000ff4d607208 */ /* 0x000fe20002000000 */
[----:B------:R-:W-:Y:S01]  /*cce0*/  FADD.FTZ R79, R110, -R79 ;  /* 0x8000004f6e4f7221 */ /* 0x000fe20000010000 */
[----:B------:R-:W-:Y:S01]  /*ccf0*/  FADD.FTZ R113, R113, -R116 ;  /* 0x8000007471717221 */ /* 0x000fe20000010000 */
[----:B------:R-:W-:Y:S01]  /*cd00*/  FMUL.FTZ R88, R83, UR6 ;  /* 0x0000000653587c20 */ /* 0x000fe20008410000 */
[----:B------:R-:W-:Y:S01]  /*cd10*/  FADD.FTZ R77, R109, -R78 ;  /* 0x8000004e6d4d7221 */ /* 0x000fe20000010000 */
[----:B------:R-:W-:Y:S01]  /*cd20*/  FADD.FTZ R111, R111, -R80 ;  /* 0x800000506f6f7221 */ /* 0x000fe20000010000 */
[----:B------:R-:W-:Y:S01]  /*cd30*/  ISETP.GE.U32.AND.EX P2, PT, R93, 0x1000000, PT, P2 ;  /* 0x010000005d00780c */ /* 0x000fe20003f46120 */
[----:B------:R-:W-:Y:S01]  /*cd40*/  FMUL.FTZ R0, R76, UR6 ;  /* 0x000000064c007c20 */ /* 0x000fe20008410000 */
[----:B------:R-:W-:Y:S01]  /*cd50*/  FMUL.FTZ R80, R200, R81 ;  /* 0x00000051c8507220 */ /* 0x000fe20000410000 */
[----:B------:R-:W-:Y:S01]  /*cd60*/  LOP3.LUT P5, RZ, R92, 0xff, RZ, 0xc0, !PT ;  /* 0x000000ff5cff7812 */ /* 0x000fe200078ac0ff */
        /* <DEDUP_REMOVED lines=8> */
[C---:B------:R-:W-:Y:S01]  /*cdf0*/  LOP3.LUT P6, RZ, R92.reuse, 0xff0000, RZ, 0xc0, !PT ;  /* 0x00ff00005cff7812 */ /* 0x040fe200078cc0ff */
[----:B------:R-:W-:Y:S01]  /*ce00*/  FMUL.FTZ R90, R79, UR6 ;  /* 0x000000064f5a7c20 */ /* 0x000fe20008410000 */
        /* <DEDUP_REMOVED lines=16> */
.L_x_4355:
[-CC-:B0-----:R-:W-:Y:S01]  /*cf10*/  FFMA.FTZ R91, R104, R116.reuse, R117.reuse ;  /* 0x00000074685b7223 */ /* 0x181fe20000010075 */
        /* <DEDUP_REMOVED lines=52> */
.L_x_4351:
        /* <DEDUP_REMOVED lines=14> */
.L_x_4314:
[----:B------:R1:W5:Y:S01]  /*d340*/  LDL.LU R62, [R1] ;  /* 0x00000000013e7983 */ /* 0x0003620000300800 */
[----:B------:R-:W-:Y:S02]  /*d350*/  MOV R37, R4 ;  /* 0x0000000400257202 */ /* 0x000fe40000000f00 */
[----:B------:R-:W-:Y:S01]  /*d360*/  MOV R38, R5 ;  /* 0x0000000500267202 */ /* 0x000fe20000000f00 */
[----:B------:R1:W5:Y:S01]  /*d370*/  LDL.LU R63, [R1+0x4] ;  /* 0x00000400013f7983 */ /* 0x0003620000300800 */
[----:B------:R-:W-:Y:S02]  /*d380*/  MOV R39, R6 ;  /* 0x0000000600277202 */ /* 0x000fe40000000f00 */
[----:B------:R-:W-:Y:S01]  /*d390*/  MOV R4, R7 ;  /* 0x0000000700047202 */ /* 0x000fe20000000f00 */
[----:B0-----:R1:W5:Y:S01]  /*d3a0*/  LDL.LU R80, [R1+0x8] ;  /* 0x0000080001507983 */ /* 0x0013620000300800 */
        /* <DEDUP_REMOVED lines=73> */
.L_x_4313:
[----:B------:R-:W-:Y:S05]  /*d840*/  BSYNC B0 ;  /* 0x0000000000007941 */ /* 0x000fea0003800000 */
.L_x_4312:
        /* <DEDUP_REMOVED lines=226> */
.L_x_4315:
        /* <DEDUP_REMOVED lines=8> */
.L_x_4358:
[----:B------:R-:W-:Y:S05]  /*e6f0*/  BSYNC B2 ;  /* 0x0000000000027941 */ /* 0x000fea0003800000 */
.L_x_4357:
        /* <DEDUP_REMOVED lines=8> */
.L_x_4359:
[----:B------:R-:W-:Y:S01]  /*e780*/  HFMA2 R228, -RZ, RZ, 0, 1.1920928955078125e-07 ;  /* 0x00000002ffe47431 */ /* 0x000fe200000001ff */
[----:B------:R-:W-:Y:S01]  /*e790*/  MOV R229, R90 ;  /* 0x0000005a00e57202 */ /* 0x000fe20000000f00 */
[----:B------:R-:W-:-:S07]  /*e7a0*/  FADD.FTZ R91, R91, R230 ;  /* 0x000000e65b5b7221 */ /* 0x000fce0000010000 */
[----:B------:R-:W-:Y:S05]  /*e7b0*/  WARPSYNC.COLLECTIVE R117, `(.L_x_4360) ;  /* 0x0000000075087348 */ /* 0x000fea0003c00000 */
[----:B------:R0:W1:Y:S02]  /*e7c0*/  SHFL.BFLY P4, R230, R229, R228, R227 ;  /* 0x0c0000e4e5e67389 */ /* 0x00006400000800e3 */
[----:B01----:R-:W-:Y:S05]  /*e7d0*/  ENDCOLLECTIVE ;  /* 0x000000000000791b */ /* 0x003fea0003800000 */
.L_x_4360:
[----:B------:R-:W-:Y:S01]  /*e7e0*/  MOV R229, R91 ;  /* 0x0000005b00e57202 */ /* 0x000fe20000000f00 */
[----:B------:R-:W-:-:S07]  /*e7f0*/  FADD.FTZ R90, R90, R230 ;  /* 0x000000e65a5a7221 */ /* 0x000fce0000010000 */
[----:B------:R-:W-:Y:S05]  /*e800*/  WARPSYNC.COLLECTIVE R117, `(.L_x_4361) ;  /* 0x0000000075087348 */ /* 0x000fea0003c00000 */
[----:B------:R0:W1:Y:S02]  /*e810*/  SHFL.BFLY P4, R230, R229, R228, R227 ;  /* 0x0c0000e4e5e67389 */ /* 0x00006400000800e3 */
[----:B01----:R-:W-:Y:S05]  /*e820*/  ENDCOLLECTIVE ;  /* 0x000000000000791b */ /* 0x003fea0003800000 */
.L_x_4361:
[----:B------:R-:W-:Y:S01]  /*e830*/  HFMA2 R228, -RZ, RZ, 0, 2.384185791015625e-07 ;  /* 0x00000004ffe47431 */ /* 0x000fe200000001ff */
[----:B------:R-:W-:Y:S01]  /*e840*/  MOV R229, R90 ;  /* 0x0000005a00e57202 */ /* 0x000fe20000000f00 */
[----:B------:R-:W-:-:S07]  /*e850*/  FADD.FTZ R91, R91, R230 ;  /* 0x000000e65b5b7221 */ /* 0x000fce0000010000 */
[----:B------:R-:W-:Y:S05]  /*e860*/  WARPSYNC.COLLECTIVE R117, `(.L_x_4362) ;  /* 0x0000000075087348 */ /* 0x000fea0003c00000 */
[----:B------:R0:W1:Y:S02]  /*e870*/  SHFL.BFLY P4, R230, R229, R228, R227 ;  /* 0x0c0000e4e5e67389 */ /* 0x00006400000800e3 */
[----:B01----:R-:W-:Y:S05]  /*e880*/  ENDCOLLECTIVE ;  /* 0x000000000000791b */ /* 0x003fea0003800000 */
.L_x_4362:
[----:B------:R-:W-:Y:S01]  /*e890*/  MOV R229, R91 ;  /* 0x0000005b00e57202 */ /* 0x000fe20000000f00 */
[----:B------:R-:W-:-:S07]  /*e8a0*/  FADD.FTZ R90, R90, R230 ;  /* 0x000000e65a5a7221 */ /* 0x000fce0000010000 */
[----:B------:R-:W-:Y:S05]  /*e8b0*/  WARPSYNC.COLLECTIVE R117, `(.L_x_4363) ;  /* 0x0000000075087348 */ /* 0x000fea0003c00000 */
[----:B------:R0:W1:Y:S02]  /*e8c0*/  SHFL.BFLY P4, R230, R229, R228, R227 ;  /* 0x0c0000e4e5e67389 */ /* 0x00006400000800e3 */
[----:B01----:R-:W-:Y:S05]  /*e8d0*/  ENDCOLLECTIVE ;  /* 0x000000000000791b */ /* 0x003fea0003800000 */
.L_x_4363:
[----:B------:R-:W-:Y:S01]  /*e8e0*/  HFMA2 R228, -RZ, RZ, 0, 4.76837158203125e-07 ;  /* 0x00000008ffe47431 */ /* 0x000fe200000001ff */
[----:B------:R-:W-:Y:S01]  /*e8f0*/  MOV R229, R90 ;  /* 0x0000005a00e57202 */ /* 0x000fe20000000f00 */
[----:B------:R-:W-:-:S07]  /*e900*/  FADD.FTZ R91, R91, R230 ;  /* 0x000000e65b5b7221 */ /* 0x000fce0000010000 */
[----:B------:R-:W-:Y:S05]  /*e910*/  WARPSYNC.COLLECTIVE R117, `(.L_x_4364) ;  /* 0x0000000075087348 */ /* 0x000fea0003c00000 */
[----:B------:R0:W1:Y:S02]  /*e920*/  SHFL.BFLY P4, R230, R229, R228, R227 ;  /* 0x0c0000e4e5e67389 */ /* 0x00006400000800e3 */
[----:B01----:R-:W-:Y:S05]  /*e930*/  ENDCOLLECTIVE ;  /* 0x000000000000791b */ /* 0x003fea0003800000 */
.L_x_4364:
[----:B------:R-:W-:Y:S01]  /*e940*/  MOV R229, R91 ;  /* 0x0000005b00e57202 */ /* 0x000fe20000000f00 */
[----:B------:R-:W-:-:S07]  /*e950*/  FADD.FTZ R90, R90, R230 ;  /* 0x000000e65a5a7221 */ /* 0x000fce0000010000 */
[----:B------:R-:W-:Y:S05]  /*e960*/  WARPSYNC.COLLECTIVE R117, `(.L_x_4365) ;  /* 0x0000000075087348 */ /* 0x000fea0003c00000 */
[----:B------:R0:W1:Y:S02]  /*e970*/  SHFL.BFLY P4, R230, R229, R228, R227 ;  /* 0x0c0000e4e5e67389 */ /* 0x00006400000800e3 */
[----:B01----:R-:W-:Y:S05]  /*e980*/  ENDCOLLECTIVE ;  /* 0x000000000000791b */ /* 0x003fea0003800000 */
.L_x_4365:
[----:B------:R-:W-:Y:S01]  /*e990*/  HFMA2 R228, -RZ, RZ, 0, 9.5367431640625e-07 ;  /* 0x00000010ffe47431 */ /* 0x000fe200000001ff */
[----:B------:R-:W-:Y:S01]  /*e9a0*/  MOV R229, R90 ;  /* 0x0000005a00e57202 */ /* 0x000fe20000000f00 */
[----:B------:R-:W-:-:S07]  /*e9b0*/  FADD.FTZ R91, R91, R230 ;  /* 0x000000e65b5b7221 */ /* 0x000fce0000010000 */
[----:B------:R-:W-:Y:S05]  /*e9c0*/  WARPSYNC.COLLECTIVE R117, `(.L_x_4366) ;  /* 0x0000000075087348 */ /* 0x000fea0003c00000 */
[----:B------:R0:W1:Y:S02]  /*e9d0*/  SHFL.BFLY P4, R230, R229, R228, R227 ;  /* 0x0c0000e4e5e67389 */ /* 0x00006400000800e3 */
[----:B01----:R-:W-:Y:S05]  /*e9e0*/  ENDCOLLECTIVE ;  /* 0x000000000000791b */ /* 0x003fea0003800000 */
.L_x_4366:
[----:B------:R-:W-:Y:S02]  /*e9f0*/  MOV R229, R91 ;  /* 0x0000005b00e57202 */ /* 0x000fe40000000f00 */
[----:B------:R-:W-:-:S07]  /*ea00*/  MOV R116, R230 ;  /* 0x000000e600747202 */ /* 0x000fce0000000f00 */
[----:B------:R-:W-:Y:S05]  /*ea10*/  WARPSYNC.COLLECTIVE R117, `(.L_x_4367) ;  /* 0x0000000075087348 */ /* 0x000fea0003c00000 */
[----:B------:R0:W1:Y:S02]  /*ea20*/  SHFL.BFLY P4, R230, R229, R228, R227 ;  /* 0x0c0000e4e5e67389 */ /* 0x00006400000800e3 */
[----:B01----:R-:W-:Y:S05]  /*ea30*/  ENDCOLLECTIVE ;  /* 0x000000000000791b */ /* 0x003fea0003800000 */
.L_x_4367:
[----:B------:R-:W-:Y:S01]  /*ea40*/  MOV R117, R230 ;  /* 0x000000e600757202 */ /* 0x000fe20000000f00 */
[----:B------:R-:W-:Y:S06]  /*ea50*/  BRA `(.L_x_4368) ;  /* 0xffffff4000387947 */ /* 0x000fec000383ffff */
.L_x_4369:
        /* <DEDUP_REMOVED lines=10> */
.L_x_7149:


//--------------------- .text._ZN10layer_norm31ln_parallel_residual_bwd_kernelINS_13Kernel_traitsIf6__halffS2_fjLj1280ELj1ELj4ELj1ELj16ENS_18Kernel_traits_baseILj1280EfS2_fS2_fjLj128EEEEELb0ELb0ELb0EEEvNS_9BwdParamsE --------------------------
	.section	.text._ZN10layer_norm31ln_parallel_residual_bwd_kernelINS_13Kernel_traitsIf6__halffS2_fjLj1280ELj1ELj4ELj1ELj16ENS_18Kernel_traits_baseILj1280EfS2_fS2_fjLj128EEEEELb0ELb0ELb0EEEvNS_9BwdParamsE,"ax",@progbits
	.align	128
        .global         _ZN10layer_norm31ln_parallel_residual_bwd_kernelINS_13Kernel_traitsIf6__halffS2_fjLj1280ELj1ELj4ELj1ELj16ENS_18Kernel_traits_baseILj1280EfS2_fS2_fjLj128EEEEELb0ELb0ELb0EEEvNS_9BwdParamsE
        .type           _ZN10layer_norm31ln_parallel_residual_bwd_kernelINS_13Kernel_traitsIf6__halffS2_fjLj1280ELj1ELj4ELj1ELj16ENS_18Kernel_traits_baseILj1280EfS2_fS2_fjLj128EEEEELb0ELb0ELb0EEEvNS_9BwdParamsE,@function
        .size           _ZN10layer_norm31ln_parallel_residual_bwd_kernelINS_13Kernel_traitsIf6__halffS2_fjLj1280ELj1ELj4ELj1ELj16ENS_18Kernel_traits_baseILj1280EfS2_fS2_fjLj128EEEEELb0ELb0ELb0EEEvNS_9BwdParamsE,(.L_x_7150 - _ZN10layer_norm31ln_parallel_residual_bwd_kernelINS_13Kernel_traitsIf6__halffS2_fjLj1280ELj1ELj4ELj1ELj16ENS_18Kernel_traits_baseILj1280EfS2_fS2_fjLj128EEEEELb0ELb0ELb0EEEvNS_9BwdParamsE)
        .other          _ZN10layer_norm31ln_parallel_residual_bwd_kernelINS_13Kernel_traitsIf6__halffS2_fjLj1280ELj1ELj4ELj1ELj16ENS_18Kernel_traits_baseILj1280EfS2_fS2_fjLj128EEEEELb0ELb0ELb0EEEvNS_9BwdParamsE,@"STO_CUDA_ENTRY STV_DEFAULT"
_ZN10layer_norm31ln_parallel_residual_bwd_kernelINS_13Kernel_traitsIf6__halffS2_fjLj1280ELj1ELj4ELj1ELj16ENS_18Kernel_traits_baseILj1280EfS2_fS2_fjLj128EEEEELb0ELb0ELb0EEEvNS_9BwdParamsE:
.text._ZN10layer_norm31ln_parallel_residual_bwd_kernelINS_13Kernel_traitsIf6__halffS2_fjLj1280ELj1ELj4ELj1ELj16ENS_18Kernel_traits_baseILj1280EfS2_fS2_fjLj128EEEEELb0ELb0ELb0EEEvNS_9BwdParamsE:
        /* <DEDUP_REMOVED lines=383> */
.L_x_4433:
        /* <DEDUP_REMOVED lines=25> */
[----:B------:R-:W2:Y:S02]  /*1980*/  LDL R12, [R1+0x218] ;  /* 0x00021800010c7983 */ /* 0x000ea40000100800 */
[----:B------:R-:W-:Y:S02]  /*1990*/  ISETP.NE.AND.EX P0, PT, RZ, UR13, PT, P0 ;  /* 0x0000000dff007c0c */ /* 0x000fe4000bf05300 */
[----:B------:R-:W3:Y:S03]  /*19a0*/  LDL.LU R20, [R1+0xf4] ;  /* 0x0000f40001147983 */ /* 0x000ee60000300800 */
[----:B------:R-:W4:Y:S01]  /*19b0*/  LDC.64 R132, c[0x0][0x3a8] ;  /* 0x0000ea00ff847b82 */ /* 0x000f220000000a00 */
[----:B------:R-:W3:Y:S04]  /*19c0*/  LDL R19, [R1+0x238] ;  /* 0x0002380001137983 */ /* 0x000ee80000100800 */
[----:B------:R-:W3:Y:S03]  /*19d0*/  LDL.LU R202, [R1+0x58] ;  /* 0x0000580001ca7983 */ /* 0x000ee60000300800 */
[----:B------:R-:W0:Y:S01]  /*19e0*/  LDC.64 R124, c[0x0][0x428] ;  /* 0x00010a00ff7c7b82 */ /* 0x000e220000000a00 */
[----:B------:R-:W3:Y:S04]  /*19f0*/  LDL.LU R32, [R1+0xf8] ;  /* 0x0000f80001207983 */ /* 0x000ee80000300800 */
[----:B------:R-:W3:Y:S03]  /*1a00*/  LDL R31, [R1+0x23c] ;  /* 0x00023c00011f7983 */ /* 0x000ee60000100800 */
[----:B------:R-:W0:Y:S01]  /*1a10*/  @P0 LDC.64 R200, c[0x0][0x438] ;  /* 0x00010e00ffc80b82 */ /* 0x000e220000000a00 */
[C---:B-1----:R-:W-:Y:S01]  /*1a20*/  IMAD.WIDE.U32 R128, R2.reuse, 0x10, R128 ;  /* 0x0000001002807825 */ /* 0x042fe200078e0080 */
[----:B------:R-:W3:Y:S04]  /*1a30*/  LDL R142, [R1+0x220] ;  /* 0x00022000018e7983 */ /* 0x000ee80000100800 */
[----:B------:R-:W3:Y:S01]  /*1a40*/  LDL.LU R141, [R1+0x5c] ;  /* 0x00005c00018d7983 */ /* 0x000ee20000300800 */
[----:B----4-:R-:W-:-:S03]  /*1a50*/  IMAD.WIDE.U32 R132, R2, 0x20, R132 ;  /* 0x0000002002847825 */ /* 0x010fc600078e0084 */
[----:B------:R-:W4:Y:S04]  /*1a60*/  LDG.E.128 R128, desc[UR10][R128.64] ;  /* 0x0000000a80807981 */ /* 0x000f28000c1e1d00 */
[----:B------:R-:W2:Y:S01]  /*1a70*/  LDG.E.128 R136, desc[UR10][R132.64] ;  /* 0x0000000a84887981 */ /* 0x000ea2000c1e1d00 */
[----:B0-----:R-:W-:-:S03]  /*1a80*/  IMAD.WIDE.U32 R124, R2, 0x10, R124 ;  /* 0x00000010027c7825 */ /* 0x001fc600078e007c */
[----:B------:R-:W3:Y:S04]  /*1a90*/  LDL.LU R160, [R1+0xfc] ;  /* 0x0000fc0001a07983 */ /* 0x000ee80000300800 */
[----:B------:R-:W3:Y:S01]  /*1aa0*/  LDG.E.128 R124, desc[UR10][R124.64] ;  /* 0x0000000a7c7c7981 */ /* 0x000ee2000c1e1d00 */
[----:B------:R-:W-:-:S03]  /*1ab0*/  @P0 IMAD.WIDE.U32 R200, R2, 0x20, R200 ;  /* 0x0000002002c80825 */ /* 0x000fc600078e00c8 */
[----:B------:R-:W3:Y:S04]  /*1ac0*/  LDL R159, [R1+0x240] ;  /* 0x00024000019f7983 */ /* 0x000ee80000100800 */
[----:B------:R-:W3:Y:S04]  /*1ad0*/  LDL R168, [R1+0x224] ;  /* 0x0002240001a87983 */ /* 0x000ee80000100800 */
[----:B------:R-:W3:Y:S04]  /*1ae0*/  LDL.LU R167, [R1+0x60] ;  /* 0x0000600001a77983 */ /* 0x000ee80000300800 */
[----:B------:R-:W3:Y:S04]  /*1af0*/  LDL.LU R173, [R1+0x100] ;  /* 0x0001000001ad7983 */ /* 0x000ee80000300800 */
[----:B------:R-:W3:Y:S04]  /*1b00*/  LDL R174, [R1+0x244] ;  /* 0x0002440001ae7983 */ /* 0x000ee80000100800 */
[----:B------:R-:W5:Y:S04]  /*1b10*/  @P0 LDG.E.128 R52, desc[UR10][R200.64] ;  /* 0x0000000ac8340981 */ /* 0x000f68000c1e1d00 */
[----:B------:R0:W5:Y:S04]  /*1b20*/  @P0 LDG.E.128 R48, desc[UR10][R200.64+0x10] ;  /* 0x0000100ac8300981 */ /* 0x000168000c1e1d00 */
[----:B------:R-:W3:Y:S04]  /*1b30*/  LDG.E.128 R132, desc[UR10][R132.64+0x10] ;  /* 0x0000100a84847981 */ /* 0x000ee8000c1e1d00 */
[----:B------:R-:W0:Y:S04]  /*1b40*/  LDL.LU R200, [R1+0x54] ;  /* 0x0000540001c87983 */ /* 0x000e280000300800 */
[----:B------:R-:W3:Y:S01]  /*1b50*/  LDL R201, [R1+0x21c] ;  /* 0x00021c0001c97983 */ /* 0x000ee20000100800 */
[----:B----4-:R-:W-:-:S02]  /*1b60*/  HADD2.F32 R10, -RZ, R128.H0_H0 ;  /* 0x20000080ff0a7230 */ /* 0x010fc40000004100 */
[----:B--2---:R-:W-:-:S03]  /*1b70*/  FADD.FTZ R0, -R183, R136 ;  /* 0x00000088b7007221 */ /* 0x004fc60000010100 */
[----:B------:R-:W-:Y:S01]  /*1b80*/  FMUL.FTZ R12, R12, R10 ;  /* 0x0000000a0c0c7220 */ /* 0x000fe20000410000 */
[----:B-----5:R-:W-:Y:S01]  /*1b90*/  FMUL.FTZ R0, R11, R0 ;  /* 0x000000000b007220 */ /* 0x020fe20000410000 */
[----:B---3--:R-:W-:Y:S02]  /*1ba0*/  HADD2.F32 R9, -RZ, R124.H0_H0 ;  /* 0x2000007cff097230 */ /* 0x008fe40000004100 */
[----:B------:R-:W-:Y:S01]  /*1bb0*/  FADD.FTZ R188, R188, R10 ;  /* 0x0000000abcbc7221 */ /* 0x000fe20000010000 */
[C---:B------:R-:W-:Y:S01]  /*1bc0*/  FFMA.FTZ R232, R0.reuse, R10, R232 ;  /* 0x0000000a00e87223 */ /* 0x040fe200000100e8 */
[----:B------:R-:W-:Y:S01]  /*1bd0*/  FADD.FTZ R10, -R183, R137 ;  /* 0x00000089b70a7221 */ /* 0x000fe20000010100 */
[-C--:B------:R-:W-:Y:S01]  /*1be0*/  FFMA.FTZ R20, R0, R9.reuse, R20 ;  /* 0x0000000900147223 */ /* 0x080fe20000010014 */
[----:B0-----:R-:W-:Y:S01]  /*1bf0*/  FADD.FTZ R200, R200, R9 ;  /* 0x00000009c8c87221 */ /* 0x001fe20000010000 */
[----:B------:R-:W-:Y:S01]  /*1c00*/  FFMA.FTZ R9, R19, R9, R12 ;  /* 0x0000000913097223 */ /* 0x000fe2000001000c */
[----:B------:R-:W-:-:S02]  /*1c10*/  HADD2.F32 R19, -RZ, R128.H1_H1 ;  /* 0x30000080ff137230 */ /* 0x000fc40000004100 */
[----:B------:R-:W-:Y:S01]  /*1c20*/  FMUL.FTZ R12, R11, R10 ;  /* 0x0000000a0b0c7220 */ /* 0x000fe20000410000 */
[----:B------:R-:W-:Y:S02]  /*1c30*/  STL [R1+0x54], R200 ;  /* 0x000054c801007387 */ /* 0x000fe40000100800 */
[----:B------:R-:W-:Y:S02]  /*1c40*/  FMUL.FTZ R10, R201, R19 ;  /* 0x00000013c90a7220 */ /* 0x000fe40000410000 */
[----:B------:R0:W-:Y:S02]  /*1c50*/  STL [R1+0xf4], R20 ;  /* 0x0000f41401007387 */ /* 0x0001e40000100800 */
[----:B0-----:R-:W-:-:S05]  /*1c60*/  HADD2.F32 R20, -RZ, R124.H1_H1 ;  /* 0x3000007cff147230 */ /* 0x001fca0000004100 */
[----:B------:R-:W-:Y:S01]  /*1c70*/  FADD.FTZ R202, R202, R20 ;  /* 0x00000014caca7221 */ /* 0x000fe20000010000 */
[CC--:B------:R-:W-:Y:S01]  /*1c80*/  FFMA.FTZ R32, R12.reuse, R20.reuse, R32 ;  /* 0x000000140c207223 */ /* 0x0c0fe20000010020 */
[----:B------:R-:W-:Y:S01]  /*1c90*/  FFMA.FTZ R10, R31, R20, R10 ;  /* 0x000000141f0a7223 */ /* 0x000fe2000001000a */
[----:B------:R-:W-:Y:S01]  /*1ca0*/  FADD.FTZ R20, -R183, R138 ;  /* 0x0000008ab7147221 */ /* 0x000fe20000010100 */
[----:B------:R-:W-:Y:S02]  /*1cb0*/  HADD2.F32 R31, -RZ, R129.H0_H0 ;  /* 0x20000081ff1f7230 */ /* 0x000fe40000004100 */
[----:B------:R-:W-:Y:S01]  /*1cc0*/  FADD.FTZ R189, R189, R19 ;  /* 0x00000013bdbd7221 */ /* 0x000fe20000010000 */
[----:B------:R-:W-:Y:S01]  /*1cd0*/  FFMA.FTZ R233, R12, R19, R233 ;  /* 0x000000130ce97223 */ /* 0x000fe200000100e9 */
[----:B------:R-:W-:Y:S01]  /*1ce0*/  FMUL.FTZ R20, R11, R20 ;  /* 0x000000140b147220 */ /* 0x000fe20000410000 */
[----:B------:R-:W-:Y:S01]  /*1cf0*/  STL [R1+0x58], R202 ;  /* 0x000058ca01007387 */ /* 0x000fe20000100800 */
[----:B------:R-:W-:-:S02]  /*1d00*/  HADD2.F32 R19, -RZ, R125.H0_H0 ;  /* 0x2000007dff137230 */ /* 0x000fc40000004100 */
[----:B------:R-:W-:Y:S01]  /*1d10*/  FADD.FTZ R190, R190, R31 ;  /* 0x0000001fbebe7221 */ /* 0x000fe20000010000 */
[C---:B------:R-:W-:Y:S01]  /*1d20*/  FFMA.FTZ R234, R20.reuse, R31, R234 ;  /* 0x0000001f14ea7223 */ /* 0x040fe200000100ea */
[----:B------:R0:W-:Y:S01]  /*1d30*/  STL [R1+0xf8], R32 ;  /* 0x0000f82001007387 */ /* 0x0001e20000100800 */
[----:B------:R-:W-:Y:S02]  /*1d40*/  HADD2.F32 R125, -RZ, R125.H1_H1 ;  /* 0x3000007dff7d7230 */ /* 0x000fe40000004100 */
[----:B------:R-:W-:Y:S01]  /*1d50*/  FADD.FTZ R141, R141, R19 ;  /* 0x000000138d8d7221 */ /* 0x000fe20000010000 */
[----:B------:R-:W-:Y:S01]  /*1d60*/  FFMA.FTZ R160, R20, R19, R160 ;  /* 0x0000001314a07223 */ /* 0x000fe200000100a0 */
[----:B0-----:R-:W-:Y:S01]  /*1d70*/  FMUL.FTZ R32, R142, R31 ;  /* 0x0000001f8e207220 */ /* 0x001fe20000410000 */
[----:B------:R-:W-:-:S03]  /*1d80*/  FADD.FTZ R31, -R183, R139 ;  /* 0x0000008bb71f7221 */ /* 0x000fc60000010100 */
[----:B------:R-:W-:Y:S01]  /*1d90*/  FFMA.FTZ R19, R159, R19, R32 ;  /* 0x000000139f137223 */ /* 0x000fe20000010020 */
[----:B------:R-:W-:Y:S01]  /*1da0*/  FMUL.FTZ R32, R11, R31 ;  /* 0x0000001f0b207220 */ /* 0x000fe20000410000 */
[----:B------:R-:W-:Y:S01]  /*1db0*/  FADD.FTZ R167, R167, R125 ;  /* 0x0000007da7a77221 */ /* 0x000fe20000010000 */
[----:B------:R-:W-:Y:S01]  /*1dc0*/  HADD2.F32 R124, -RZ, R129.H1_H1 ;  /* 0x30000081ff7c7230 */ /* 0x000fe20000004100 */
[----:B------:R-:W-:Y:S01]  /*1dd0*/  STL [R1+0x5c], R141 ;  /* 0x00005c8d01007387 */ /* 0x000fe20000100800 */
[----:B------:R-:W-:-:S03]  /*1de0*/  FFMA.FTZ R173, R32, R125, R173 ;  /* 0x0000007d20ad7223 */ /* 0x000fc600000100ad */
        /* <DEDUP_REMOVED lines=13> */
[----:B0-----:R-:W4:Y:S01]  /*1ec0*/  LDL.LU R173, [R1+0x4c] ;  /* 0x00004c0001ad7983 */ /* 0x001f220000300800 */
[----:B------:R-:W-:-:S03]  /*1ed0*/  FADD.FTZ R128, -R183, R132 ;  /* 0x00000084b7807221 */ /* 0x000fc60000010100 */
        /* <DEDUP_REMOVED lines=9> */
[----:B------:R-:W-:-:S02]  /*1f70*/  HADD2.F32 R124, -RZ, R130.H0_H0 ;  /* 0x20000082ff7c7230 */ /* 0x000fc40000004100 */
[----:B------:R-:W-:Y:S02]  /*1f80*/  HADD2.F32 R125, -RZ, R126.H0_H0 ;  /* 0x2000007eff7d7230 */ /* 0x000fe40000004100 */
[----:B------:R-:W-:Y:S01]  /*1f90*/  FMUL.FTZ R142, R11, R128 ;  /* 0x000000800b8e7220 */ /* 0x000fe20000410000 */
[----:B------:R-:W-:-:S03]  /*1fa0*/  FADD.FTZ R184, R184, R124 ;  /* 0x0000007cb8b87221 */ /* 0x000fc60000010000 */
[----:B------:R-:W-:Y:S01]  /*1fb0*/  FFMA.FTZ R228, R142, R124, R228 ;  /* 0x0000007c8ee47223 */ /* 0x000fe200000100e4 */
[----:B------:R-:W-:Y:S02]  /*1fc0*/  HADD2.F32 R126, -RZ, R126.H1_H1 ;  /* 0x3000007eff7e7230 */ /* 0x000fe40000004100 */
[----:B--2---:R-:W-:Y:S01]  /*1fd0*/  FADD.FTZ R202, R202, R125 ;  /* 0x0000007dcaca7221 */ /* 0x004fe20000010000 */
[----:B---3--:R-:W-:-:S04]  /*1fe0*/  FFMA.FTZ R160, R142, R125, R160 ;  /* 0x0000007d8ea07223 */ /* 0x008fc800000100a0 */
[----:B------:R-:W-:Y:S04]  /*1ff0*/  STL [R1+0x44], R202 ;  /* 0x000044ca01007387 */ /* 0x000fe80000100800 */
[----:B------:R0:W-:Y:S01]  /*2000*/  STL [R1+0xe4], R160 ;  /* 0x0000e4a001007387 */ /* 0x0001e20000100800 */
[----:B----4-:R-:W-:-:S05]  /*2010*/  FADD.FTZ R200, R200, R126 ;  /* 0x0000007ec8c87221 */ /* 0x010fca0000010000 */
[----:B------:R-:W-:Y:S01]  /*2020*/  STL [R1+0x48], R200 ;  /* 0x000048c801007387 */ /* 0x000fe20000100800 */
[----:B------:R-:W-:Y:S01]  /*2030*/  FMUL.FTZ R128, R132, R124 ;  /* 0x0000007c84807220 */ /* 0x000fe20000410000 */
[----:B------:R-:W-:-:S03]  /*2040*/  HADD2.F32 R124, -RZ, R130.H1_H1 ;  /* 0x30000082ff7c7230 */ /* 0x000fc60000004100 */
[----:B------:R-:W-:Y:S01]  /*2050*/  FFMA.FTZ R141, R141, R125, R128 ;  /* 0x0000007d8d8d7223 */ /* 0x000fe20000010080 */
[----:B------:R-:W-:-:S04]  /*2060*/  FADD.FTZ R125, -R183, R133 ;  /* 0x00000085b77d7221 */ /* 0x000fc80000010100 */
[----:B0-----:R-:W-:Y:S01]  /*2070*/  FMUL.FTZ R160, R11, R125 ;  /* 0x0000007d0ba07220 */ /* 0x001fe20000410000 */
[----:B------:R-:W-:-:S03]  /*2080*/  FMUL.FTZ R125, R201, R124 ;  /* 0x0000007cc97d7220 */ /* 0x000fc60000410000 */
[CC--:B------:R-:W-:Y:S01]  /*2090*/  FFMA.FTZ R168, R160.reuse, R126.reuse, R168 ;  /* 0x0000007ea0a87223 */ /* 0x0c0fe200000100a8 */
[----:B------:R-:W-:Y:S01]  /*20a0*/  FFMA.FTZ R159, R159, R126, R125 ;  /* 0x0000007e9f9f7223 */ /* 0x000fe2000001007d */
[----:B------:R-:W-:Y:S01]  /*20b0*/  FADD.FTZ R126, -R183, R134 ;  /* 0x00000086b77e7221 */ /* 0x000fe20000010100 */
[----:B------:R-:W-:Y:S02]  /*20c0*/  HADD2.F32 R125, -RZ, R127.H0_H0 ;  /* 0x2000007fff7d7230 */ /* 0x000fe40000004100 */
[----:B------:R-:W-:Y:S01]  /*20d0*/  FADD.FTZ R185, R185, R124 ;  /* 0x0000007cb9b97221 */ /* 0x000fe20000010000 */
[----:B------:R0:W-:Y:S01]  /*20e0*/  STL [R1+0xe8], R168 ;  /* 0x0000e8a801007387 */ /* 0x0001e20000100800 */
[----:B------:R-:W-:Y:S01]  /*20f0*/  FFMA.FTZ R229, R160, R124, R229 ;  /* 0x0000007ca0e57223 */ /* 0x000fe200000100e5 */
[----:B------:R-:W-:Y:S02]  /*2100*/  HADD2.F32 R124, -RZ, R131.H0_H0 ;  /* 0x20000083ff7c7230 */ /* 0x000fe40000004100 */
[----:B0-----:R-:W-:-:S03]  /*2110*/  FMUL.FTZ R168, R11, R126 ;  /* 0x0000007e0ba87220 */ /* 0x001fc60000410000 */
[-C--:B------:R-:W-:Y:S01]  /*2120*/  FMUL.FTZ R126, R174, R124.reuse ;  /* 0x0000007cae7e7220 */ /* 0x080fe20000410000 */
[-C--:B------:R-:W-:Y:S01]  /*2130*/  FFMA.FTZ R167, R168, R125.reuse, R167 ;  /* 0x0000007da8a77223 */ /* 0x080fe200000100a7 */
[----:B------:R-:W-:Y:S01]  /*2140*/  FADD.FTZ R173, R173, R125 ;  /* 0x0000007dadad7221 */ /* 0x000fe20000010000 */
[----:B------:R-:W-:Y:S01]  /*2150*/  FADD.FTZ R186, R186, R124 ;  /* 0x0000007cbaba7221 */ /* 0x000fe20000010000 */
[----:B------:R-:W-:Y:S02]  /*2160*/  FFMA.FTZ R230, R168, R124, R230 ;  /* 0x0000007ca8e67223 */ /* 0x000fe400000100e6 */
[----:B------:R0:W-:Y:S01]  /*2170*/  STL [R1+0xec], R167 ;  /* 0x0000eca701007387 */ /* 0x0001e20000100800 */
[----:B------:R-:W-:Y:S02]  /*2180*/  HADD2.F32 R124, -RZ, R131.H1_H1 ;  /* 0x30000083ff7c7230 */ /* 0x000fe40000004100 */
[----:B------:R-:W-:Y:S01]  /*2190*/  HADD2.F32 R127, -RZ, R127.H1_H1 ;  /* 0x3000007fff7f7230 */ /* 0x000fe20000004100 */
[----:B------:R1:W-:Y:S01]  /*21a0*/  STL [R1+0x4c], R173 ;  /* 0x00004cad01007387 */ /* 0x0003e20000100800 */
        /* <DEDUP_REMOVED lines=28> */
.L_x_4373:
[----:B------:R-:W-:Y:S05]  /*2370*/  BSYNC.RECONVERGENT B1 ;  /* 0x0000000000017941 */ /* 0x000fea0003800200 */
.L_x_4372:
[----:B------:R-:W-:Y:S04]  /*2380*/  BSSY.RECONVERGENT B1, `(.L_x_4374) ;  /* 0x00000a9000017945 */ /* 0x000fe80003800200 */
[----:B------:R-:W-:Y:S05]  /*2390*/  @!P6 BRA `(.L_x_4375) ;  /* 0x00000008009ce947 */ /* 0x000fea0003800000 */
[----:B------:R-:W1:Y:S01]  /*23a0*/  LDC.64 R132, c[0x0][0x3a8] ;  /* 0x0000ea00ff847b82 */ /* 0x000e620000000a00 */
[----:B------:R2:W-:Y:S01]  /*23b0*/  STL.64 [R1+0x250], R4 ;  /* 0x0002500401007387 */ /* 0x0005e20000100a00 */
[----:B------:R-:W-:-:S03]  /*23c0*/  ISETP.NE.U32.AND P0, PT, RZ, UR12, PT ;  /* 0x0000000cff007c0c */ /* 0x000fc6000bf05070 */
[----:B------:R3:W-:Y:S03]  /*23d0*/  STL [R1+0x24c], R2 ;  /* 0x00024c0201007387 */ /* 0x0007e60000100800 */
[----:B------:R-:W4:Y:S08]  /*23e0*/  LDC.64 R128, c[0x0][0x430] ;  /* 0x00010c00ff807b82 */ /* 0x000f300000000a00 */
[----:B------:R-:W0:Y:S01]  /*23f0*/  LDC.64 R124, c[0x0][0x428] ;  /* 0x00010a00ff7c7b82 */ /* 0x000e220000000a00 */
[C---:B-1----:R-:W-:Y:S01]  /*2400*/  IMAD.WIDE.U32 R132, R202.reuse, 0x20, R132 ;  /* 0x00000020ca847825 */ /* 0x042fe200078e0084 */
[----:B------:R-:W-:Y:S01]  /*2410*/  ISETP.NE.AND.EX P0, PT, RZ, UR13, PT, P0 ;  /* 0x0000000dff007c0c */ /* 0x000fe2000bf05300 */
[----:B------:R1:W-:Y:S04]  /*2420*/  STL [R1+0x248], R0 ;  /* 0x0002480001007387 */ /* 0x0003e80000100800 */
[----:B------:R-:W3:Y:S01]  /*2430*/  LDG.E.128 R136, desc[UR10][R132.64] ;  /* 0x0000000a84887981 */ /* 0x000ee2000c1e1d00 */
[----:B----4-:R-:W-:-:S07]  /*2440*/  IMAD.WIDE.U32 R128, R202, 0x10, R128 ;  /* 0x00000010ca807825 */ /* 0x010fce00078e0080 */
[----:B--2---:R-:W2:Y:S01]  /*2450*/  @P0 LDC.64 R4, c[0x0][0x438] ;  /* 0x00010e00ff040b82 */ /* 0x004ea20000000a00 */
[----:B------:R-:W4:Y:S01]  /*2460*/  LDG.E.128 R128, desc[UR10][R128.64] ;  /* 0x0000000a80807981 */ /* 0x000f22000c1e1d00 */
[----:B0-----:R-:W-:-:S03]  /*2470*/  IMAD.WIDE.U32 R124, R202, 0x10, R124 ;  /* 0x00000010ca7c7825 */ /* 0x001fc600078e007c */
[----:B------:R-:W4:Y:S04]  /*2480*/  LDG.E.128 R132, desc[UR10][R132.64+0x10] ;  /* 0x0000100a84847981 */ /* 0x000f28000c1e1d00 */
[----:B------:R-:W4:Y:S01]  /*2490*/  LDG.E.128 R124, desc[UR10][R124.64] ;  /* 0x0000000a7c7c7981 */ /* 0x000f22000c1e1d00 */
[----:B--2---:R-:W-:-:S05]  /*24a0*/  @P0 IMAD.WIDE.U32 R4, R202, 0x20, R4 ;  /* 0x00000020ca040825 */ /* 0x004fca00078e0004 */
[----:B------:R2:W5:Y:S04]  /*24b0*/  @P0 LDG.E.128 R44, desc[UR10][R4.64] ;  /* 0x0000000a042c0981 */ /* 0x000568000c1e1d00 */
[----:B------:R2:W5:Y:S04]  /*24c0*/  @P0 LDG.E.128 R40, desc[UR10][R4.64+0x10] ;  /* 0x0000100a04280981 */ /* 0x000568000c1e1d00 */
[----:B------:R2:W5:Y:S04]  /*24d0*/  LDL.LU.64 R4, [R1+0x250] ;  /* 0x0002500001047983 */ /* 0x0005680000300a00 */
[----:B------:R-:W2:Y:S04]  /*24e0*/  LDL.LU R176, [R1+0xd4] ;  /* 0x0000d40001b07983 */ /* 0x000ea80000300800 */
[----:B------:R-:W2:Y:S04]  /*24f0*/  LDL R22, [R1+0x1f8] ;  /* 0x0001f80001167983 */ /* 0x000ea80000100800 */
[----:B------:R-:W2:Y:S04]  /*2500*/  LDL R21, [R1+0x1dc] ;  /* 0x0001dc0001157983 */ /* 0x000ea80000100800 */
[----:B------:R-:W2:Y:S04]  /*2510*/  LDL.LU R175, [R1+0x34] ;  /* 0x0000340001af7983 */ /* 0x000ea80000300800 */
        /* <DEDUP_REMOVED lines=8> */
[----:B---3--:R-:W3:Y:S04]  /*25a0*/  LDL.LU R2, [R1+0xe0] ;  /* 0x0000e00001027983 */ /* 0x008ee80000300800 */
[----:B-1----:R-:W3:Y:S01]  /*25b0*/  LDL R0, [R1+0x204] ;  /* 0x0002040001007983 */ /* 0x002ee20000100800 */
[----:B------:R-:W-:-:S03]  /*25c0*/  FADD.FTZ R7, -R183, R136 ;  /* 0x00000088b7077221 */ /* 0x000fc60000010100 */
[----:B------:R-:W3:Y:S01]  /*25d0*/  LDL.LU R136, [R1+0x30] ;  /* 0x0000300001887983 */ /* 0x000ee20000300800 */
[----:B-----5:R-:W-:-:S03]  /*25e0*/  FMUL.FTZ R8, R11, R7 ;  /* 0x000000070b087220 */ /* 0x020fc60000410000 */
[----:B------:R-:W3:Y:S01]  /*25f0*/  LDL R7, [R1+0x1d8] ;  /* 0x0001d80001077983 */ /* 0x000ee20000100800 */
[----:B----4-:R-:W-:Y:S02]  /*2600*/  HADD2.F32 R14, -RZ, R128.H0_H0 ;  /* 0x20000080ff0e7230 */ /* 0x010fe40000004100 */
[----:B------:R-:W-:-:S03]  /*2610*/  HADD2.F32 R13, -RZ, R124.H0_H0 ;  /* 0x2000007cff0d7230 */ /* 0x000fc60000004100 */
[----:B------:R-:W-:Y:S01]  /*2620*/  FADD.FTZ R84, R84, R14 ;  /* 0x0000000e54547221 */ /* 0x000fe20000010000 */
[CC--:B------:R-:W-:Y:S01]  /*2630*/  FFMA.FTZ R224, R8.reuse, R14.reuse, R224 ;  /* 0x0000000e08e07223 */ /* 0x0c0fe200000100e0 */
[----:B--2---:R-:W-:Y:S01]  /*2640*/  FFMA.FTZ R176, R8, R13, R176 ;  /* 0x0000000d08b07223 */ /* 0x004fe200000100b0 */
[----:B---3--:R-:W-:Y:S01]  /*2650*/  FADD.FTZ R136, R136, R13 ;  /* 0x0000000d88887221 */ /* 0x008fe20000010000 */
[----:B------:R-:W-:Y:S01]  /*2660*/  FMUL.FTZ R7, R7, R14 ;  /* 0x0000000e07077220 */ /* 0x000fe20000410000 */
[----:B------:R-:W-:-:S03]  /*2670*/  HADD2.F32 R14, -RZ, R124.H1_H1 ;  /* 0x3000007cff0e7230 */ /* 0x000fc60000004100 */
[----:B------:R-:W-:Y:S01]  /*2680*/  FFMA.FTZ R7, R22, R13, R7 ;  /* 0x0000000d16077223 */ /* 0x000fe20000010007 */
[----:B------:R-:W-:Y:S01]  /*2690*/  FADD.FTZ R13, -R183, R137 ;  /* 0x00000089b70d7221 */ /* 0x000fe20000010100 */
[----:B------:R-:W-:-:S03]  /*26a0*/  HADD2.F32 R22, -RZ, R128.H1_H1 ;  /* 0x30000080ff167230 */ /* 0x000fc60000004100 */
[----:B------:R-:W-:Y:S01]  /*26b0*/  FMUL.FTZ R13, R11, R13 ;  /* 0x0000000d0b0d7220 */ /* 0x000fe20000410000 */
[----:B------:R-:W-:Y:S01]  /*26c0*/  FADD.FTZ R175, R175, R14 ;  /* 0x0000000eafaf7221 */ /* 0x000fe20000010000 */
[----:B------:R-:W-:Y:S02]  /*26d0*/  STL [R1+0x30], R136 ;  /* 0x0000308801007387 */ /* 0x000fe40000100800 */
[----:B------:R-:W-:Y:S01]  /*26e0*/  FFMA.FTZ R30, R13, R14, R30 ;  /* 0x0000000e0d1e7223 */ /* 0x000fe2000001001e */
[----:B------:R-:W-:Y:S01]  /*26f0*/  FMUL.FTZ R21, R21, R22 ;  /* 0x0000001615157220 */ /* 0x000fe20000410000 */
[----:B------:R-:W-:Y:S04]  /*2700*/  STL [R1+0xd4], R176 ;  /* 0x0000d4b001007387 */ /* 0x000fe80000100800 */
[----:B------:R-:W-:Y:S01]  /*2710*/  STL [R1+0x34], R175 ;  /* 0x000034af01007387 */ /* 0x000fe20000100800 */
[----:B------:R-:W-:Y:S01]  /*2720*/  FFMA.FTZ R14, R29, R14, R21 ;  /* 0x0000000e1d0e7223 */ /* 0x000fe20000010015 */
[----:B------:R-:W-:-:S02]  /*2730*/  FADD.FTZ R21, -R183, R138 ;  /* 0x0000008ab7157221 */ /* 0x000fc40000010100 */
[----:B------:R0:W-:Y:S01]  /*2740*/  STL [R1+0xd8], R30 ;  /* 0x0000d81e01007387 */ /* 0x0001e20000100800 */
[----:B------:R-:W-:Y:S01]  /*2750*/  FADD.FTZ R85, R85, R22 ;  /* 0x0000001655557221 */ /* 0x000fe20000010000 */
[----:B------:R-:W-:Y:S01]  /*2760*/  FFMA.FTZ R225, R13, R22, R225 ;  /* 0x000000160de17223 */ /* 0x000fe200000100e1 */
[----:B------:R-:W-:Y:S02]  /*2770*/  HADD2.F32 R29, -RZ, R125.H0_H0 ;  /* 0x2000007dff1d7230 */ /* 0x000fe40000004100 */
[----:B------:R-:W-:Y:S01]  /*2780*/  FMUL.FTZ R21, R11, R21 ;  /* 0x000000150b157220 */ /* 0x000fe20000410000 */
[----:B0-----:R-:W-:-:S05]  /*2790*/  HADD2.F32 R30, -RZ, R129.H0_H0 ;  /* 0x20000081ff1e7230 */ /* 0x001fca0000004100 */
[-C--:B------:R-:W-:Y:S01]  /*27a0*/  FMUL.FTZ R22, R166, R30.reuse ;  /* 0x0000001ea6167220 */ /* 0x080fe20000410000 */
[----:B------:R-:W-:Y:S01]  /*27b0*/  FADD.FTZ R86, R86, R30 ;  /* 0x0000001e56567221 */ /* 0x000fe20000010000 */
[----:B------:R-:W-:Y:S01]  /*27c0*/  FFMA.FTZ R226, R21, R30, R226 ;  /* 0x0000001e15e27223 */ /* 0x000fe200000100e2 */
[----:B------:R-:W-:Y:S01]  /*27d0*/  FADD.FTZ R30, -R183, R139 ;  /* 0x0000008bb71e7221 */ /* 0x000fe20000010100 */
[-C--:B------:R-:W-:Y:S01]  /*27e0*/  FFMA.FTZ R22, R38, R29.reuse, R22 ;  /* 0x0000001d26167223 */ /* 0x080fe20000010016 */
[----:B------:R-:W-:Y:S02]  /*27f0*/  HADD2.F32 R38, -RZ, R129.H1_H1 ;  /* 0x30000081ff267230 */ /* 0x000fe40000004100 */
[----:B------:R-:W-:Y:S01]  /*2800*/  FADD.FTZ R165, R165, R29 ;  /* 0x0000001da5a57221 */ /* 0x000fe20000010000 */
[----:B------:R-:W-:Y:S01]  /*2810*/  FFMA.FTZ R158, R21, R29, R158 ;  /* 0x0000001d159e7223 */ /* 0x000fe2000001009e */
[----:B------:R-:W-:Y:S02]  /*2820*/  HADD2.F32 R29, -RZ, R125.H1_H1 ;  /* 0x3000007dff1d7230 */ /* 0x000fe40000004100 */
[----:B------:R-:W-:Y:S01]  /*2830*/  FMUL.FTZ R30, R11, R30 ;  /* 0x0000001e0b1e7220 */ /* 0x000fe20000410000 */
[----:B------:R-:W-:Y:S01]  /*2840*/  FMUL.FTZ R37, R37, R38 ;  /* 0x0000002625257220 */ /* 0x000fe20000410000 */
[----:B------:R-:W-:Y:S01]  /*2850*/  STL [R1+0x38], R165 ;  /* 0x000038a501007387 */ /* 0x000fe20000100800 */
[----:B------:R-:W-:Y:S01]  /*2860*/  FADD.FTZ R157, R157, R29 ;  /* 0x0000001d9d9d7221 */ /* 0x000fe20000010000 */
[----:B------:R-:W-:-:S02]  /*2870*/  FFMA.FTZ R2, R30, R29, R2 ;  /* 0x0000001d1e027223 */ /* 0x000fc40000010002 */
[----:B------:R-:W-:Y:S01]  /*2880*/  STL [R1+0xdc], R158 ;  /* 0x0000dc9e01007387 */ /* 0x000fe20000100800 */
[----:B------:R-:W-:-:S03]  /*2890*/  FFMA.FTZ R29, R0, R29, R37 ;  /* 0x0000001d001d7223 */ /* 0x000fc60000010025 */
[----:B------:R-:W2:Y:S04]  /*28a0*/  LDL R37, [R1+0x1c8] ;  /* 0x0001c80001257983 */ /* 0x000ea80000100800 */
[----:B------:R-:W-:Y:S04]  /*28b0*/  STL [R1+0x3c], R157 ;  /* 0x00003c9d01007387 */ /* 0x000fe80000100800 */
[----:B------:R0:W-:Y:S01]  /*28c0*/  STL [R1+0xe0], R2 ;  /* 0x0000e00201007387 */ /* 0x0001e20000100800 */
[----:B------:R-:W-:-:S03]  /*28d0*/  FADD.FTZ R87, R87, R38 ;  /* 0x0000002657577221 */ /* 0x000fc60000010000 */
[----:B0-----:R-:W3:Y:S04]  /*28e0*/  LDL.LU R2, [R1+0x20] ;  /* 0x0000200001027983 */ /* 0x001ee80000300800 */
[----:B------:R-:W4:Y:S04]  /*28f0*/  LDL.LU R0, [R1+0xc4] ;  /* 0x0000c40001007983 */ /* 0x000f280000300800 */
[----:B------:R-:W4:Y:S04]  /*2900*/  LDL R158, [R1+0x1e8] ;  /* 0x0001e800019e7983 */ /* 0x000f280000100800 */
[----:B------:R-:W4:Y:S04]  /*2910*/  LDL.LU R176, [R1+0x24] ;  /* 0x0000240001b07983 */ /* 0x000f280000300800 */
[----:B------:R-:W4:Y:S04]  /*2920*/  LDL.LU R166, [R1+0xc8] ;  /* 0x0000c80001a67983 */ /* 0x000f280000300800 */
[----:B------:R-:W4:Y:S04]  /*2930*/  LDL R157, [R1+0x1ec] ;  /* 0x0001ec00019d7983 */ /* 0x000f280000100800 */
[----:B------:R-:W4:Y:S01]  /*2940*/  LDL R175, [R1+0x1d0] ;  /* 0x0001d00001af7983 */ /* 0x000f220000100800 */
[----:B------:R-:W-:-:S03]  /*2950*/  FFMA.FTZ R227, R30, R38, R227 ;  /* 0x000000261ee37223 */ /* 0x000fc600000100e3 */
[----:B------:R-:W4:Y:S01]  /*2960*/  LDL.LU R165, [R1+0x28] ;  /* 0x0000280001a57983 */ /* 0x000f220000300800 */
        /* <DEDUP_REMOVED lines=8> */
[----:B------:R-:W-:-:S02]  /*29f0*/  HADD2.F32 R125, -RZ, R130.H0_H0 ;  /* 0x20000082ff7d7230 */ /* 0x000fc40000004100 */
[----:B------:R-:W-:Y:S01]  /*2a00*/  FMUL.FTZ R38, R11, R38 ;  /* 0x000000260b267220 */ /* 0x000fe20000410000 */
[--C-:B------:R-:W-:Y:S02]  /*2a10*/  HADD2.F32 R124, -RZ, R126.reuse.H0_H0 ;  /* 0x2000007eff7c7230 */ /* 0x100fe40000004100 */
[----:B------:R-:W-:Y:S01]  /*2a20*/  FADD.FTZ R80, R80, R125 ;  /* 0x0000007d50507221 */ /* 0x000fe20000010000 */
[-C--:B------:R-:W-:Y:S01]  /*2a30*/  FFMA.FTZ R220, R38, R125.reuse, R220 ;  /* 0x0000007d26dc7223 */ /* 0x080fe200000100dc */
[----:B------:R-:W-:Y:S01]  /*2a40*/  HADD2.F32 R126, -RZ, R126.H1_H1 ;  /* 0x3000007eff7e7230 */ /* 0x000fe20000004100 */
[----:B------:R-:W-:Y:S01]  /*2a50*/  IADD3 R202, PT, PT, R202, 0x20, RZ ;  /* 0x00000020caca7810 */ /* 0x000fe20007ffe0ff */
[----:B--2---:R-:W-:Y:S01]  /*2a60*/  FMUL.FTZ R37, R37, R125 ;  /* 0x0000007d25257220 */ /* 0x004fe20000410000 */
[----:B------:R-:W-:-:S05]  /*2a70*/  HADD2.F32 R125, -RZ, R130.H1_H1 ;  /* 0x30000082ff7d7230 */ /* 0x000fca0000004100 */
[----:B------:R-:W-:Y:S01]  /*2a80*/  FADD.FTZ R81, R81, R125 ;  /* 0x0000007d51517221 */ /* 0x000fe20000010000 */
[----:B---3--:R-:W-:Y:S01]  /*2a90*/  FADD.FTZ R2, R2, R124 ;  /* 0x0000007c02027221 */ /* 0x008fe20000010000 */
[-C--:B----4-:R-:W-:Y:S01]  /*2aa0*/  FFMA.FTZ R0, R38, R124.reuse, R0 ;  /* 0x0000007c26007223 */ /* 0x090fe20000010000 */
[----:B------:R-:W-:Y:S01]  /*2ab0*/  FFMA.FTZ R37, R158, R124, R37 ;  /* 0x0000007c9e257223 */ /* 0x000fe20000010025 */
[----:B------:R-:W-:-:S04]  /*2ac0*/  FADD.FTZ R124, -R183, R133 ;  /* 0x00000085b77c7221 */ /* 0x000fc80000010100 */
[----:B------:R-:W-:Y:S01]  /*2ad0*/  FMUL.FTZ R158, R11, R124 ;  /* 0x0000007c0b9e7220 */ /* 0x000fe20000410000 */
[----:B------:R-:W-:Y:S01]  /*2ae0*/  FADD.FTZ R176, R176, R126 ;  /* 0x0000007eb0b07221 */ /* 0x000fe20000010000 */
[----:B------:R0:W-:Y:S02]  /*2af0*/  STL [R1+0x20], R2 ;  /* 0x0000200201007387 */ /* 0x0001e40000100800 */
[CC--:B------:R-:W-:Y:S01]  /*2b00*/  FFMA.FTZ R221, R158.reuse, R125.reuse, R221 ;  /* 0x0000007d9edd7223 */ /* 0x0c0fe200000100dd */
[----:B------:R-:W-:Y:S01]  /*2b10*/  FFMA.FTZ R166, R158, R126, R166 ;  /* 0x0000007e9ea67223 */ /* 0x000fe200000100a6 */
[----:B0-----:R1:W5:Y:S04]  /*2b20*/  LDL.LU R2, [R1+0x24c] ;  /* 0x00024c0001027983 */ /* 0x0013680000300800 */
[----:B------:R0:W-:Y:S04]  /*2b30*/  STL [R1+0xc4], R0 ;  /* 0x0000c40001007387 */ /* 0x0001e80000100800 */
[----:B0-----:R1:W5:Y:S04]  /*2b40*/  LDL.LU R0, [R1+0x248] ;  /* 0x0002480001007983 */ /* 0x0013680000300800 */
[----:B------:R-:W-:Y:S01]  /*2b50*/  STL [R1+0x24], R176 ;  /* 0x000024b001007387 */ /* 0x000fe20000100800 */
[----:B------:R-:W-:Y:S01]  /*2b60*/  FMUL.FTZ R124, R132, R125 ;  /* 0x0000007d847c7220 */ /* 0x000fe20000410000 */
[----:B------:R-:W-:-:S03]  /*2b70*/  HADD2.F32 R125, -RZ, R127.H0_H0 ;  /* 0x2000007fff7d7230 */ /* 0x000fc60000004100 */
[----:B------:R-:W-:Y:S01]  /*2b80*/  FFMA.FTZ R157, R157, R126, R124 ;  /* 0x0000007e9d9d7223 */ /* 0x000fe2000001007c */
[----:B------:R-:W-:Y:S01]  /*2b90*/  FADD.FTZ R124, -R183, R134 ;  /* 0x00000086b77c7221 */ /* 0x000fe20000010100 */
[----:B------:R-:W-:Y:S01]  /*2ba0*/  HADD2.F32 R126, -RZ, R131.H0_H0 ;  /* 0x20000083ff7e7230 */ /* 0x000fe20000004100 */
[----:B------:R0:W-:Y:S01]  /*2bb0*/  STL [R1+0xc8], R166 ;  /* 0x0000c8a601007387 */ /* 0x0001e20000100800 */
[----:B------:R-:W-:-:S05]  /*2bc0*/  FADD.FTZ R165, R165, R125 ;  /* 0x0000007da5a57221 */ /* 0x000fca0000010000 */
[----:B------:R2:W-:Y:S01]  /*2bd0*/  STL [R1+0x28], R165 ;  /* 0x000028a501007387 */ /* 0x0005e20000100800 */
[----:B0-----:R-:W-:Y:S01]  /*2be0*/  FMUL.FTZ R166, R11, R124 ;  /* 0x0000007c0ba67220 */ /* 0x001fe20000410000 */
[----:B------:R-:W-:-:S03]  /*2bf0*/  FMUL.FTZ R124, R175, R126 ;  /* 0x0000007eaf7c7220 */ /* 0x000fc60000410000 */
[-C--:B------:R-:W-:Y:S01]  /*2c00*/  FFMA.FTZ R139, R166, R125.reuse, R139 ;  /* 0x0000007da68b7223 */ /* 0x080fe2000001008b */
[----:B--2---:R-:W-:Y:S01]  /*2c10*/  FFMA.FTZ R165, R138, R125, R124 ;  /* 0x0000007d8aa57223 */ /* 0x004fe2000001007c */
[----:B------:R-:W-:Y:S02]  /*2c20*/  HADD2.F32 R125, -RZ, R131.H1_H1 ;  /* 0x30000083ff7d7230 */ /* 0x000fe40000004100 */
[----:B------:R-:W-:Y:S01]  /*2c30*/  FADD.FTZ R124, -R183, R135 ;  /* 0x00000087b77c7221 */ /* 0x000fe20000010100 */
[----:B------:R-:W-:-:S03]  /*2c40*/  HADD2.F32 R127, -RZ, R127.H1_H1 ;  /* 0x3000007fff7f7230 */ /* 0x000fc60000004100 */
[----:B------:R-:W-:Y:S01]  /*2c50*/  FMUL.FTZ R175, R11, R124 ;  /* 0x0000007c0baf7220 */ /* 0x000fe20000410000 */
[-C--:B------:R-:W-:Y:S01]  /*2c60*/  FMUL.FTZ R124, R137, R125.reuse ;  /* 0x0000007d897c7220 */ /* 0x080fe20000410000 */
[----:B------:R-:W-:Y:S02]  /*2c70*/  FADD.FTZ R83, R83, R125 ;  /* 0x0000007d53537221 */ /* 0x000fe40000010000 */
[C---:B------:R-:W-:Y:S01]  /*2c80*/  FFMA.FTZ R223, R175.reuse, R125, R223 ;  /* 0x0000007dafdf7223 */ /* 0x040fe200000100df */
[----:B------:R-:W-:Y:S01]  /*2c90*/  FFMA.FTZ R176, R128, R127, R124 ;  /* 0x0000007f80b07223 */ /* 0x000fe2000001007c */
[----:B------:R-:W-:Y:S01]  /*2ca0*/  FADD.FTZ R124, R200, R7 ;  /* 0x00000007c87c7221 */ /* 0x000fe20000010000 */
[----:B------:R-:W-:Y:S01]  /*2cb0*/  FFMA.FTZ R125, R8, R7, R201 ;  /* 0x00000007087d7223 */ /* 0x000fe200000100c9 */
[----:B------:R-:W-:Y:S01]  /*2cc0*/  FADD.FTZ R136, R136, R127 ;  /* 0x0000007f88887221 */ /* 0x000fe20000010000 */
[----:B------:R-:W-:Y:S01]  /*2cd0*/  FFMA.FTZ R129, R175, R127, R129 ;  /* 0x0000007faf817223 */ /* 0x000fe20000010081 */
[----:B------:R-:W-:Y:S01]  /*2ce0*/  FADD.FTZ R124, R124, R14 ;  /* 0x0000000e7c7c7221 */ /* 0x000fe20000010000 */
[----:B------:R-:W-:Y:S01]  /*2cf0*/  FFMA.FTZ R125, R13, R14, R125 ;  /* 0x0000000e0d7d7223 */ /* 0x000fe2000001007d */
[----:B------:R1:W-:Y:S02]  /*2d00*/  STL [R1+0xcc], R139 ;  /* 0x0000cc8b01007387 */ /* 0x0003e40000100800 */
[----:B------:R-:W-:Y:S01]  /*2d10*/  FADD.FTZ R124, R124, R22 ;  /* 0x000000167c7c7221 */ /* 0x000fe20000010000 */
        /* <DEDUP_REMOVED lines=14> */
[----:B-1----:R-:W-:-:S07]  /*2e00*/  FFMA.FTZ R201, R175, R176, R125 ;  /* 0x000000b0afc97223 */ /* 0x002fce000001007d */
.L_x_4375:
[----:B------:R-:W-:Y:S05]  /*2e10*/  BSYNC.RECONVERGENT B1 ;  /* 0x0000000000017941 */ /* 0x000fea0003800200 */
.L_x_4374:
[----:B------:R-:W-:Y:S04]  /*2e20*/  BSSY.RECONVERGENT B1, `(.L_x_4376) ;  /* 0x00000a9000017945 */ /* 0x000fe80003800200 */
[----:B------:R-:W-:Y:S05]  /*2e30*/  @!P5 BRA `(.L_x_4377) ;  /* 0x00000008009cd947 */ /* 0x000fea0003800000 */
[----:B------:R-:W1:Y:S01]  /*2e40*/  LDC.64 R132, c[0x0][0x3a8] ;  /* 0x0000ea00ff847b82 */ /* 0x000e620000000a00 */
[----:B------:R2:W-:Y:S01]  /*2e50*/  STL.64 [R1+0x250], R8 ;  /* 0x0002500801007387 */ /* 0x0005e20000100a00 */
[----:B------:R-:W-:-:S03]  /*2e60*/  ISETP.NE.U32.AND P0, PT, RZ, UR12, PT ;  /* 0x0000000cff007c0c */ /* 0x000fc6000bf05070 */
[----:B-----5:R3:W-:Y:S03]  /*2e70*/  STL [R1+0x24c], R2 ;  /* 0x00024c0201007387 */ /* 0x0207e60000100800 */
        /* <DEDUP_REMOVED lines=16> */
[----:B------:R-:W2:Y:S04]  /*2f80*/  LDL R5, [R1+0x198] ;  /* 0x0001980001057983 */ /* 0x000ea80000100800 */
        /* <DEDUP_REMOVED lines=16> */
[----:B------:R-:W-:Y:S01]  /*3090*/  FMUL.FTZ R6, R11, R6 ;  /* 0x000000060b067220 */ /* 0x000fe20000410000 */
[----:B----4-:R-:W-:Y:S02]  /*30a0*/  HADD2.F32 R16, -RZ, R128.H0_H0 ;  /* 0x20000080ff107230 */ /* 0x010fe40000004100 */
[----:B------:R-:W-:-:S03]  /*30b0*/  HADD2.F32 R15, -RZ, R124.H0_H0 ;  /* 0x2000007cff0f7230 */ /* 0x000fc60000004100 */
[----:B------:R-:W-:Y:S01]  /*30c0*/  FADD.FTZ R76, R76, R16 ;  /* 0x000000104c4c7221 */ /* 0x000fe20000010000 */
[CC--:B------:R-:W-:Y:S01]  /*30d0*/  FFMA.FTZ R216, R6.reuse, R16.reuse, R216 ;  /* 0x0000001006d87223 */ /* 0x0c0fe200000100d8 */
[----:B--2---:R-:W-:Y:S01]  /*30e0*/  FMUL.FTZ R5, R5, R16 ;  /* 0x0000001005057220 */ /* 0x004fe20000410000 */
[----:B------:R-:W-:Y:S02]  /*30f0*/  HADD2.F32 R16, -RZ, R124.H1_H1 ;  /* 0x3000007cff107230 */ /* 0x000fe40000004100 */
[-C--:B------:R-:W-:Y:S01]  /*3100*/  FFMA.FTZ R178, R6, R15.reuse, R178 ;  /* 0x0000000f06b27223 */ /* 0x080fe200000100b2 */
[----:B------:R-:W-:Y:S01]  /*3110*/  FFMA.FTZ R5, R24, R15, R5 ;  /* 0x0000000f18057223 */ /* 0x000fe20000010005 */
[----:B------:R-:W-:Y:S02]  /*3120*/  HADD2.F32 R24, -RZ, R128.H1_H1 ;  /* 0x30000080ff187230 */ /* 0x000fe40000004100 */
[----:B------:R-:W-:-:S03]  /*3130*/  FADD.FTZ R177, R177, R16 ;  /* 0x00000010b1b17221 */ /* 0x000fc60000010000 */
[----:B------:R-:W-:Y:S01]  /*3140*/  FMUL.FTZ R23, R23, R24 ;  /* 0x0000001817177220 */ /* 0x000fe20000410000 */
[----:B------:R-:W-:Y:S01]  /*3150*/  FADD.FTZ R77, R77, R24 ;  /* 0x000000184d4d7221 */ /* 0x000fe20000010000 */
[----:B---3--:R-:W-:Y:S01]  /*3160*/  FADD.FTZ R136, R136, R15 ;  /* 0x0000000f88887221 */ /* 0x008fe20000010000 */
[----:B------:R-:W-:-:S04]  /*3170*/  FADD.FTZ R15, -R183, R137 ;  /* 0x00000089b70f7221 */ /* 0x000fc80000010100 */
[----:B------:R-:W-:Y:S01]  /*3180*/  FMUL.FTZ R15, R11, R15 ;  /* 0x0000000f0b0f7220 */ /* 0x000fe20000410000 */
[----:B------:R-:W-:Y:S03]  /*3190*/  STL [R1+0x10], R136 ;  /* 0x0000108801007387 */ /* 0x000fe60000100800 */
[-C--:B------:R-:W-:Y:S01]  /*31a0*/  FFMA.FTZ R28, R15, R16.reuse, R28 ;  /* 0x000000100f1c7223 */ /* 0x080fe2000001001c */
[----:B------:R-:W-:Y:S01]  /*31b0*/  STL [R1+0xb4], R178 ;  /* 0x0000b4b201007387 */ /* 0x000fe20000100800 */
[----:B------:R-:W-:-:S03]  /*31c0*/  FFMA.FTZ R16, R27, R16, R23 ;  /* 0x000000101b107223 */ /* 0x000fc60000010017 */
[----:B------:R-:W-:Y:S01]  /*31d0*/  STL [R1+0x14], R177 ;  /* 0x000014b101007387 */ /* 0x000fe20000100800 */
[----:B------:R-:W-:-:S03]  /*31e0*/  FADD.FTZ R23, -R183, R138 ;  /* 0x0000008ab7177221 */ /* 0x000fc60000010100 */
[----:B------:R0:W-:Y:S01]  /*31f0*/  STL [R1+0xb8], R28 ;  /* 0x0000b81c01007387 */ /* 0x0001e20000100800 */
[----:B------:R-:W-:Y:S01]  /*3200*/  FFMA.FTZ R217, R15, R24, R217 ;  /* 0x000000180fd97223 */ /* 0x000fe200000100d9 */
[----:B------:R-:W-:Y:S02]  /*3210*/  HADD2.F32 R27, -RZ, R125.H0_H0 ;  /* 0x2000007dff1b7230 */ /* 0x000fe40000004100 */
[----:B------:R-:W-:Y:S01]  /*3220*/  FMUL.FTZ R23, R11, R23 ;  /* 0x000000170b177220 */ /* 0x000fe20000410000 */
[----:B0-----:R-:W-:Y:S02]  /*3230*/  HADD2.F32 R28, -RZ, R129.H0_H0 ;  /* 0x20000081ff1c7230 */ /* 0x001fe40000004100 */
[----:B------:R-:W-:-:S03]  /*3240*/  FADD.FTZ R163, R163, R27 ;  /* 0x0000001ba3a37221 */ /* 0x000fc60000010000 */
[----:B------:R-:W-:Y:S01]  /*3250*/  FMUL.FTZ R24, R164, R28 ;  /* 0x0000001ca4187220 */ /* 0x000fe20000410000 */
[----:B------:R-:W-:-:S03]  /*3260*/  FFMA.FTZ R36, R23, R27, R36 ;  /* 0x0000001b17247223 */ /* 0x000fc60000010024 */
[----:B------:R-:W-:Y:S01]  /*3270*/  FFMA.FTZ R24, R35, R27, R24 ;  /* 0x0000001b23187223 */ /* 0x000fe20000010018 */
[----:B------:R-:W-:Y:S01]  /*3280*/  FADD.FTZ R27, -R183, R139 ;  /* 0x0000008bb71b7221 */ /* 0x000fe20000010100 */
[----:B------:R-:W-:Y:S01]  /*3290*/  FADD.FTZ R78, R78, R28 ;  /* 0x0000001c4e4e7221 */ /* 0x000fe20000010000 */
[----:B------:R-:W-:Y:S01]  /*32a0*/  FFMA.FTZ R218, R23, R28, R218 ;  /* 0x0000001c17da7223 */ /* 0x000fe200000100da */
[----:B------:R-:W-:Y:S01]  /*32b0*/  HADD2.F32 R35, -RZ, R125.H1_H1 ;  /* 0x3000007dff237230 */ /* 0x000fe20000004100 */
[----:B------:R-:W-:Y:S01]  /*32c0*/  STL [R1+0x18], R163 ;  /* 0x000018a301007387 */ /* 0x000fe20000100800 */
[----:B------:R-:W-:-:S03]  /*32d0*/  FMUL.FTZ R28, R11, R27 ;  /* 0x0000001b0b1c7220 */ /* 0x000fc60000410000 */
[----:B------:R0:W-:Y:S01]  /*32e0*/  STL [R1+0xbc], R36 ;  /* 0x0000bc2401007387 */ /* 0x0001e20000100800 */
[----:B------:R-:W-:Y:S01]  /*32f0*/  FFMA.FTZ R2, R28, R35, R2 ;  /* 0x000000231c027223 */ /* 0x000fe20000010002 */
[----:B------:R-:W-:Y:S01]  /*3300*/  FADD.FTZ R155, R155, R35 ;  /* 0x000000239b9b7221 */ /* 0x000fe20000010000 */
[----:B0-----:R-:W-:-:S03]  /*3310*/  HADD2.F32 R36, -RZ, R129.H1_H1 ;  /* 0x30000081ff247230 */ /* 0x001fc60000004100 */
[----:B------:R0:W-:Y:S02]  /*3320*/  STL [R1+0xc0], R2 ;  /* 0x0000c00201007387 */ /* 0x0001e40000100800 */
[----:B------:R-:W-:Y:S02]  /*3330*/  FMUL.FTZ R27, R156, R36 ;  /* 0x000000249c1b7220 */ /* 0x000fe40000410000 */
[----:B------:R1:W-:Y:S02]  /*3340*/  STL [R1+0x1c], R155 ;  /* 0x00001c9b01007387 */ /* 0x0003e40000100800 */
[----:B------:R-:W-:Y:S02]  /*3350*/  FFMA.FTZ R27, R0, R35, R27 ;  /* 0x00000023001b7223 */ /* 0x000fe4000001001b */
[----:B0-----:R-:W2:Y:S04]  /*3360*/  LDL.LU R2, [R1] ;  /* 0x0000000001027983 */ /* 0x001ea80000300800 */
[----:B------:R-:W3:Y:S01]  /*3370*/  LDL.LU R0, [R1+0xa4] ;  /* 0x0000a40001007983 */ /* 0x000ee20000300800 */
[----:B------:R-:W-:-:S03]  /*3380*/  FADD.FTZ R35, -R183, R132 ;  /* 0x00000084b7237221 */ /* 0x000fc60000010100 */
[----:B------:R-:W4:Y:S04]  /*3390*/  LDL R156, [R1+0x1a8] ;  /* 0x0001a800019c7983 */ /* 0x000f280000100800 */
[----:B------:R-:W4:Y:S04]  /*33a0*/  LDL.LU R178, [R1+0x4] ;  /* 0x0000040001b27983 */ /* 0x000f280000300800 */
[----:B------:R-:W4:Y:S04]  /*33b0*/  LDL.LU R164, [R1+0xa8] ;  /* 0x0000a80001a47983 */ /* 0x000f280000300800 */
[----:B-1----:R-:W4:Y:S04]  /*33c0*/  LDL R155, [R1+0x1ac] ;  /* 0x0001ac00019b7983 */ /* 0x002f280000100800 */
[----:B------:R-:W4:Y:S01]  /*33d0*/  LDL R177, [R1+0x190] ;  /* 0x0001900001b17983 */ /* 0x000f220000100800 */
[----:B------:R-:W-:-:S03]  /*33e0*/  FADD.FTZ R79, R79, R36 ;  /* 0x000000244f4f7221 */ /* 0x000fc60000010000 */
[----:B------:R-:W4:Y:S01]  /*33f0*/  LDL.LU R163, [R1+0x8] ;  /* 0x0000080001a37983 */ /* 0x000f220000300800 */
[----:B------:R-:W-:-:S03]  /*3400*/  FFMA.FTZ R219, R28, R36, R219 ;  /* 0x000000241cdb7223 */ /* 0x000fc600000100db */
[----:B------:R-:W4:Y:S01]  /*3410*/  LDL.LU R139, [R1+0xac] ;  /* 0x0000ac00018b7983 */ /* 0x000f220000300800 */
[----:B------:R-:W-:-:S03]  /*3420*/  FMUL.FTZ R36, R11, R35 ;  /* 0x000000230b247220 */ /* 0x000fc60000410000 */
[----:B------:R-:W4:Y:S04]  /*3430*/  LDL R138, [R1+0x1b0] ;  /* 0x0001b000018a7983 */ /* 0x000f280000100800 */
[----:B------:R-:W4:Y:S04]  /*3440*/  LDL R137, [R1+0x194] ;  /* 0x0001940001897983 */ /* 0x000f280000100800 */
[----:B------:R-:W4:Y:S04]  /*3450*/  LDL.LU R136, [R1+0xc] ;  /* 0x00000c0001887983 */ /* 0x000f280000300800 */
[----:B------:R-:W4:Y:S04]  /*3460*/  LDL.LU R129, [R1+0xb0] ;  /* 0x0000b00001817983 */ /* 0x000f280000300800 */
[----:B------:R-:W4:Y:S04]  /*3470*/  LDL R35, [R1+0x188] ;  /* 0x0001880001237983 */ /* 0x000f280000100800 */
[----:B------:R-:W4:Y:S04]  /*3480*/  LDL R132, [R1+0x18c] ;  /* 0x00018c0001847983 */ /* 0x000f280000100800 */
[----:B------:R-:W4:Y:S01]  /*3490*/  LDL R128, [R1+0x1b4] ;  /* 0x0001b40001807983 */ /* 0x000f220000100800 */
[----:B------:R-:W-:-:S02]  /*34a0*/  HADD2.F32 R125, -RZ, R130.H0_H0 ;  /* 0x20000082ff7d7230 */ /* 0x000fc40000004100 */
[----:B------:R-:W-:-:S03]  /*34b0*/  HADD2.F32 R124, -RZ, R126.H0_H0 ;  /* 0x2000007eff7c7230 */ /* 0x000fc60000004100 */
[----:B------:R-:W-:Y:S01]  /*34c0*/  FADD.FTZ R72, R72, R125 ;  /* 0x0000007d48487221 */ /* 0x000fe20000010000 */
[----:B------:R-:W-:Y:S01]  /*34d0*/  FFMA.FTZ R212, R36, R125, R212 ;  /* 0x0000007d24d47223 */ /* 0x000fe200000100d4 */
[----:B------:R-:W-:Y:S01]  /*34e0*/  HADD2.F32 R126, -RZ, R126.H1_H1 ;  /* 0x3000007eff7e7230 */ /* 0x000fe20000004100 */
[----:B------:R-:W-:Y:S01]  /*34f0*/  IADD3 R202, PT, PT, R202, 0x20, RZ ;  /* 0x00000020caca7810 */ /* 0x000fe20007ffe0ff */
[----:B--2---:R-:W-:Y:S01]  /*3500*/  FADD.FTZ R2, R2, R124 ;  /* 0x0000007c02027221 */ /* 0x004fe20000010000 */
[----:B---3--:R-:W-:-:S04]  /*3510*/  FFMA.FTZ R0, R36, R124, R0 ;  /* 0x0000007c24007223 */ /* 0x008fc80000010000 */
[----:B------:R0:W-:Y:S01]  /*3520*/  STL [R1], R2 ;  /* 0x0000000201007387 */ /* 0x0001e20000100800 */
[----:B----4-:R-:W-:-:S03]  /*3530*/  FADD.FTZ R178, R178, R126 ;  /* 0x0000007eb2b27221 */ /* 0x010fc60000010000 */
[----:B0-----:R1:W5:Y:S04]  /*3540*/  LDL.LU R2, [R1+0x24c] ;  /* 0x00024c0001027983 */ /* 0x0013680000300800 */
[----:B------:R0:W-:Y:S04]  /*3550*/  STL [R1+0xa4], R0 ;  /* 0x0000a40001007387 */ /* 0x0001e80000100800 */
[----:B0-----:R1:W5:Y:S04]  /*3560*/  LDL.LU R0, [R1+0x248] ;  /* 0x0002480001007983 */ /* 0x0013680000300800 */
[----:B------:R-:W-:Y:S01]  /*3570*/  STL [R1+0x4], R178 ;  /* 0x000004b201007387 */ /* 0x000fe20000100800 */
[----:B------:R-:W-:Y:S01]  /*3580*/  FMUL.FTZ R35, R35, R125 ;  /* 0x0000007d23237220 */ /* 0x000fe20000410000 */
[----:B------:R-:W-:-:S03]  /*3590*/  HADD2.F32 R125, -RZ, R130.H1_H1 ;  /* 0x30000082ff7d7230 */ /* 0x000fc60000004100 */
[----:B------:R-:W-:Y:S01]  /*35a0*/  FFMA.FTZ R35, R156, R124, R35 ;  /* 0x0000007c9c237223 */ /* 0x000fe20000010023 */
[----:B------:R-:W-:-:S04]  /*35b0*/  FADD.FTZ R124, -R183, R133 ;  /* 0x00000085b77c7221 */ /* 0x000fc80000010100 */
[----:B------:R-:W-:Y:S01]  /*35c0*/  FMUL.FTZ R156, R11, R124 ;  /* 0x0000007c0b9c7220 */ /* 0x000fe20000410000 */
[-C--:B------:R-:W-:Y:S01]  /*35d0*/  FMUL.FTZ R124, R132, R125.reuse ;  /* 0x0000007d847c7220 */ /* 0x080fe20000410000 */
[----:B------:R-:W-:Y:S02]  /*35e0*/  FADD.FTZ R73, R73, R125 ;  /* 0x0000007d49497221 */ /* 0x000fe40000010000 */
[C---:B------:R-:W-:Y:S01]  /*35f0*/  FFMA.FTZ R213, R156.reuse, R125, R213 ;  /* 0x0000007d9cd57223 */ /* 0x040fe200000100d5 */
[-C--:B------:R-:W-:Y:S01]  /*3600*/  FFMA.FTZ R164, R156, R126.reuse, R164 ;  /* 0x0000007e9ca47223 */ /* 0x080fe200000100a4 */
[----:B------:R-:W-:Y:S02]  /*3610*/  HADD2.F32 R125, -RZ, R127.H0_H0 ;  /* 0x2000007fff7d7230 */ /* 0x000fe40000004100 */
        /* <DEDUP_REMOVED lines=41> */
.L_x_4377:
[----:B------:R-:W-:Y:S05]  /*38b0*/  BSYNC.RECONVERGENT B1 ;  /* 0x0000000000017941 */ /* 0x000fea0003800200 */
.L_x_4376:
[----:B------:R-:W-:Y:S04]  /*38c0*/  BSSY.RECONVERGENT B1, `(.L_x_4378) ;  /* 0x0000095000017945 */ /* 0x000fe80003800200 */
[----:B------:R-:W-:Y:S05]  /*38d0*/  @!P4 BRA `(.L_x_4379) ;  /* 0x00000008004cc947 */ /* 0x000fea0003800000 */
[----:B------:R-:W-:Y:S01]  /*38e0*/  ISETP.NE.U32.AND P0, PT, RZ, UR12, PT ;  /* 0x0000000cff007c0c */ /* 0x000fe2000bf05070 */
[----:B------:R-:W1:Y:S01]  /*38f0*/  LDC.64 R128, c[0x0][0x430] ;  /* 0x00010c00ff807b82 */ /* 0x000e620000000a00 */
[----:B------:R2:W-:Y:S02]  /*3900*/  STL.64 [R1+0x248], R6 ;  /* 0x0002480601007387 */ /* 0x0005e40000100a00 */
[----:B------:R-:W-:Y:S02]  /*3910*/  ISETP.NE.AND.EX P0, PT, RZ, UR13, PT, P0 ;  /* 0x0000000dff007c0c */ /* 0x000fe4000bf05300 */
[----:B------:R-:W3:Y:S03]  /*3920*/  LDL R180, [R1+0x158] ;  /* 0x0001580001b47983 */ /* 0x000ee60000100800 */
[----:B------:R-:W4:Y:S08]  /*3930*/  LDC.64 R132, c[0x0][0x3a8] ;  /* 0x0000ea00ff847b82 */ /* 0x000f300000000a00 */
[----:B------:R-:W0:Y:S08]  /*3940*/  LDC.64 R124, c[0x0][0x428] ;  /* 0x00010a00ff7c7b82 */ /* 0x000e300000000a00 */
[----:B--2---:R-:W2:Y:S01]  /*3950*/  @P0 LDC.64 R6, c[0x0][0x438] ;  /* 0x00010e00ff060b82 */ /* 0x004ea20000000a00 */
[----:B-1----:R-:W-:-:S06]  /*3960*/  IMAD.WIDE.U32 R128, R202, 0x10, R128 ;  /* 0x00000010ca807825 */ /* 0x002fcc00078e0080 */
[----:B------:R-:W3:Y:S01]  /*3970*/  LDG.E.128 R128, desc[UR10][R128.64] ;  /* 0x0000000a80807981 */ /* 0x000ee2000c1e1d00 */
[----:B----4-:R-:W-:-:S05]  /*3980*/  IMAD.WIDE.U32 R132, R202, 0x20, R132 ;  /* 0x00000020ca847825 */ /* 0x010fca00078e0084 */
[----:B------:R-:W4:Y:S01]  /*3990*/  LDG.E.128 R136, desc[UR10][R132.64] ;  /* 0x0000000a84887981 */ /* 0x000f22000c1e1d00 */
[----:B0-----:R-:W-:-:S06]  /*39a0*/  IMAD.WIDE.U32 R124, R202, 0x10, R124 ;  /* 0x00000010ca7c7825 */ /* 0x001fcc00078e007c */
[----:B------:R-:W4:Y:S01]  /*39b0*/  LDG.E.128 R124, desc[UR10][R124.64] ;  /* 0x0000000a7c7c7981 */ /* 0x000f22000c1e1d00 */
[----:B--2---:R-:W-:-:S03]  /*39c0*/  @P0 IMAD.WIDE.U32 R6, R202, 0x20, R6 ;  /* 0x00000020ca060825 */ /* 0x004fc600078e0006 */
[----:B------:R-:W2:Y:S04]  /*39d0*/  LDG.E.128 R132, desc[UR10][R132.64+0x10] ;  /* 0x0000100a84847981 */ /* 0x000ea8000c1e1d00 */
        /* <DEDUP_REMOVED lines=14> */
[----:B---3--:R-:W-:-:S02]  /*3ac0*/  HADD2.F32 R18, -RZ, R128.H0_H0 ;  /* 0x20000080ff127230 */ /* 0x008fc40000004100 */
[----:B----4-:R-:W-:-:S04]  /*3ad0*/  FADD.FTZ R3, -R183, R136 ;  /* 0x00000088b7037221 */ /* 0x010fc80000010100 */
[----:B-----5:R-:W-:Y:S01]  /*3ae0*/  FMUL.FTZ R4, R11, R3 ;  /* 0x000000030b047220 */ /* 0x020fe20000410000 */
[-C--:B------:R-:W-:Y:S01]  /*3af0*/  FMUL.FTZ R3, R180, R18.reuse ;  /* 0x00000012b4037220 */ /* 0x080fe20000410000 */
[--C-:B------:R-:W-:Y:S02]  /*3b00*/  HADD2.F32 R17, -RZ, R124.reuse.H0_H0 ;  /* 0x2000007cff117230 */ /* 0x100fe40000004100 */
[----:B------:R-:W-:Y:S01]  /*3b10*/  FADD.FTZ R68, R68, R18 ;  /* 0x0000001244447221 */ /* 0x000fe20000010000 */
[----:B------:R-:W-:Y:S02]  /*3b20*/  FFMA.FTZ R208, R4, R18, R208 ;  /* 0x0000001204d07223 */ /* 0x000fe400000100d0 */
[----:B------:R-:W-:Y:S01]  /*3b30*/  FADD.FTZ R248, R248, R17 ;  /* 0x00000011f8f87221 */ /* 0x000fe20000010000 */
[----:B------:R-:W-:-:S05]  /*3b40*/  HADD2.F32 R18, -RZ, R124.H1_H1 ;  /* 0x3000007cff127230 */ /* 0x000fca0000004100 */
[----:B------:R-:W-:Y:S01]  /*3b50*/  FADD.FTZ R249, R249, R18 ;  /* 0x00000012f9f97221 */ /* 0x000fe20000010000 */
[-C--:B--2---:R-:W-:Y:S01]  /*3b60*/  FFMA.FTZ R179, R4, R17.reuse, R179 ;  /* 0x0000001104b37223 */ /* 0x084fe200000100b3 */
[----:B------:R-:W-:Y:S01]  /*3b70*/  FFMA.FTZ R3, R26, R17, R3 ;  /* 0x000000111a037223 */ /* 0x000fe20000010003 */
[----:B------:R-:W-:Y:S01]  /*3b80*/  FADD.FTZ R17, -R183, R137 ;  /* 0x00000089b7117221 */ /* 0x000fe20000010100 */
[----:B------:R-:W-:-:S03]  /*3b90*/  HADD2.F32 R26, -RZ, R128.H1_H1 ;  /* 0x30000080ff1a7230 */ /* 0x000fc60000004100 */
[----:B------:R-:W-:Y:S02]  /*3ba0*/  FMUL.FTZ R17, R11, R17 ;  /* 0x000000110b117220 */ /* 0x000fe40000410000 */
[----:B------:R-:W-:Y:S02]  /*3bb0*/  FMUL.FTZ R25, R25, R26 ;  /* 0x0000001a19197220 */ /* 0x000fe40000410000 */
[-C--:B------:R-:W-:Y:S01]  /*3bc0*/  FFMA.FTZ R34, R17, R18.reuse, R34 ;  /* 0x0000001211227223 */ /* 0x080fe20000010022 */
[----:B------:R-:W-:Y:S01]  /*3bd0*/  STL [R1+0x94], R179 ;  /* 0x000094b301007387 */ /* 0x000fe20000100800 */
[----:B------:R-:W-:-:S03]  /*3be0*/  FFMA.FTZ R18, R33, R18, R25 ;  /* 0x0000001221127223 */ /* 0x000fc60000010019 */
[----:B------:R0:W-:Y:S01]  /*3bf0*/  STL [R1+0x98], R34 ;  /* 0x0000982201007387 */ /* 0x0001e20000100800 */
[----:B------:R-:W-:Y:S01]  /*3c00*/  FADD.FTZ R25, -R183, R138 ;  /* 0x0000008ab7197221 */ /* 0x000fe20000010100 */
[----:B------:R-:W-:Y:S01]  /*3c10*/  FADD.FTZ R69, R69, R26 ;  /* 0x0000001a45457221 */ /* 0x000fe20000010000 */
        /* <DEDUP_REMOVED lines=11> */
[----:B------:R-:W-:Y:S02]  /*3cd0*/  HADD2.F32 R34, -RZ, R125.H1_H1 ;  /* 0x3000007dff227230 */ /* 0x000fe40000004100 */
[----:B------:R-:W-:Y:S01]  /*3ce0*/  FMUL.FTZ R33, R11, R33 ;  /* 0x000000210b217220 */ /* 0x000fe20000410000 */
[----:B------:R-:W-:-:S03]  /*3cf0*/  HADD2.F32 R129, -RZ, R129.H1_H1 ;  /* 0x30000081ff817230 */ /* 0x000fc60000004100 */
[----:B------:R-:W-:Y:S01]  /*3d00*/  FFMA.FTZ R144, R33, R34, R144 ;  /* 0x0000002221907223 */ /* 0x000fe20000010090 */
[----:B------:R-:W-:Y:S01]  /*3d10*/  STL [R1+0x9c], R161 ;  /* 0x00009ca101007387 */ /* 0x000fe20000100800 */
[----:B------:R-:W-:-:S03]  /*3d20*/  FMUL.FTZ R124, R153, R129 ;  /* 0x00000081997c7220 */ /* 0x000fc60000410000 */
[----:B------:R-:W2:Y:S04]  /*3d30*/  LDL.LU R154, [R1+0x84] ;  /* 0x00008400019a7983 */ /* 0x000ea80000300800 */
[----:B------:R0:W-:Y:S04]  /*3d40*/  STL [R1+0xa0], R144 ;  /* 0x0000a09001007387 */ /* 0x0001e80000100800 */
[----:B------:R-:W3:Y:S01]  /*3d50*/  LDL R180, [R1+0x14c] ;  /* 0x00014c0001b47983 */ /* 0x000ee20000100800 */
[----:B------:R-:W-:-:S03]  /*3d60*/  FADD.FTZ R71, R71, R129 ;  /* 0x0000008147477221 */ /* 0x000fc60000010000 */
[----:B0-----:R-:W4:Y:S04]  /*3d70*/  LDL R144, [R1+0x168] ;  /* 0x0001680001907983 */ /* 0x001f280000100800 */
[----:B------:R-:W3:Y:S01]  /*3d80*/  LDL.LU R162, [R1+0x88] ;  /* 0x0000880001a27983 */ /* 0x000ee20000300800 */
[----:B------:R-:W-:-:S03]  /*3d90*/  FFMA.FTZ R211, R33, R129, R211 ;  /* 0x0000008121d37223 */ /* 0x000fc600000100d3 */
[----:B------:R-:W3:Y:S04]  /*3da0*/  LDL R153, [R1+0x16c] ;  /* 0x00016c0001997983 */ /* 0x000ee80000100800 */
[----:B------:R-:W3:Y:S04]  /*3db0*/  LDL R179, [R1+0x150] ;  /* 0x0001500001b37983 */ /* 0x000ee80000100800 */
[----:B------:R-:W3:Y:S04]  /*3dc0*/  LDL.LU R161, [R1+0x8c] ;  /* 0x00008c0001a17983 */ /* 0x000ee80000300800 */
[----:B------:R-:W3:Y:S04]  /*3dd0*/  LDL R139, [R1+0x170] ;  /* 0x00017000018b7983 */ /* 0x000ee80000100800 */
[----:B------:R-:W3:Y:S04]  /*3de0*/  LDL R138, [R1+0x154] ;  /* 0x00015400018a7983 */ /* 0x000ee80000100800 */
[----:B------:R-:W3:Y:S04]  /*3df0*/  LDL.LU R137, [R1+0x90] ;  /* 0x0000900001897983 */ /* 0x000ee80000300800 */
[----:B------:R-:W4:Y:S04]  /*3e00*/  LDL R129, [R1+0x148] ;  /* 0x0001480001817983 */ /* 0x000f280000100800 */
[----:B------:R-:W3:Y:S01]  /*3e10*/  LDL R136, [R1+0x174] ;  /* 0x0001740001887983 */ /* 0x000ee20000100800 */
[----:B------:R-:W-:Y:S01]  /*3e20*/  FADD.FTZ R251, R251, R34 ;  /* 0x00000022fbfb7221 */ /* 0x000fe20000010000 */
[----:B------:R-:W-:Y:S01]  /*3e30*/  FFMA.FTZ R34, R143, R34, R124 ;  /* 0x000000228f227223 */ /* 0x000fe2000001007c */
[----:B------:R-:W-:Y:S01]  /*3e40*/  FADD.FTZ R124, -R183, R132 ;  /* 0x00000084b77c7221 */ /* 0x000fe20000010100 */
[----:B------:R-:W-:-:S02]  /*3e50*/  HADD2.F32 R128, -RZ, R130.H0_H0 ;  /* 0x20000082ff807230 */ /* 0x000fc40000004100 */
[----:B------:R-:W-:Y:S02]  /*3e60*/  HADD2.F32 R125, -RZ, R126.H0_H0 ;  /* 0x2000007eff7d7230 */ /* 0x000fe40000004100 */
[----:B------:R-:W-:-:S03]  /*3e70*/  FMUL.FTZ R143, R11, R124 ;  /* 0x0000007c0b8f7220 */ /* 0x000fc60000410000 */
[----:B------:R-:W-:Y:S01]  /*3e80*/  FADD.FTZ R244, R244, R125 ;  /* 0x0000007df4f47221 */ /* 0x000fe20000010000 */
[----:B------:R-:W-:-:S05]  /*3e90*/  HADD2.F32 R126, -RZ, R126.H1_H1 ;  /* 0x3000007eff7e7230 */ /* 0x000fca0000004100 */
[----:B------:R-:W-:Y:S01]  /*3ea0*/  FADD.FTZ R245, R245, R126 ;  /* 0x0000007ef5f57221 */ /* 0x000fe20000010000 */
[----:B------:R-:W-:Y:S01]  /*3eb0*/  FADD.FTZ R64, R64, R128 ;  /* 0x0000008040407221 */ /* 0x000fe20000010000 */
[C---:B------:R-:W-:Y:S01]  /*3ec0*/  FFMA.FTZ R204, R143.reuse, R128, R204 ;  /* 0x000000808fcc7223 */ /* 0x040fe200000100cc */
[----:B------:R-:W-:Y:S01]  /*3ed0*/  IADD3 R202, PT, PT, R202, 0x20, RZ ;  /* 0x00000020caca7810 */ /* 0x000fe20007ffe0ff */
[----:B--2---:R-:W-:-:S05]  /*3ee0*/  FFMA.FTZ R154, R143, R125, R154 ;  /* 0x0000007d8f9a7223 */ /* 0x004fca000001009a */
[----:B------:R0:W-:Y:S01]  /*3ef0*/  STL [R1+0x84], R154 ;  /* 0x0000849a01007387 */ /* 0x0001e20000100800 */
[----:B----4-:R-:W-:-:S04]  /*3f00*/  FMUL.FTZ R124, R129, R128 ;  /* 0x00000080817c7220 */ /* 0x010fc80000410000 */
[----:B------:R-:W-:Y:S01]  /*3f10*/  FFMA.FTZ R144, R144, R125, R124 ;  /* 0x0000007d90907223 */ /* 0x000fe2000001007c */
[----:B------:R-:W-:Y:S02]  /*3f20*/  HADD2.F32 R125, -RZ, R130.H1_H1 ;  /* 0x30000082ff7d7230 */ /* 0x000fe40000004100 */
[----:B------:R-:W-:-:S04]  /*3f30*/  FADD.FTZ R124, -R183, R133 ;  /* 0x00000085b77c7221 */ /* 0x000fc80000010100 */
[----:B0-----:R-:W-:Y:S01]  /*3f40*/  FMUL.FTZ R154, R11, R124 ;  /* 0x0000007c0b9a7220 */ /* 0x001fe20000410000 */
[----:B---3--:R-:W-:-:S03]  /*3f50*/  FMUL.FTZ R124, R180, R125 ;  /* 0x0000007db47c7220 */ /* 0x008fc60000410000 */
[CC--:B------:R-:W-:Y:S01]  /*3f60*/  FFMA.FTZ R162, R154.reuse, R126.reuse, R162 ;  /* 0x0000007e9aa27223 */ /* 0x0c0fe200000100a2 */
[----:B------:R-:W-:Y:S01]  /*3f70*/  FFMA.FTZ R153, R153, R126, R124 ;  /* 0x0000007e99997223 */ /* 0x000fe2000001007c */
[----:B------:R-:W-:Y:S01]  /*3f80*/  FADD.FTZ R124, -R183, R134 ;  /* 0x00000086b77c7221 */ /* 0x000fe20000010100 */
[----:B------:R-:W-:Y:S01]  /*3f90*/  FADD.FTZ R65, R65, R125 ;  /* 0x0000007d41417221 */ /* 0x000fe20000010000 */
[----:B------:R-:W-:Y:S01]  /*3fa0*/  FFMA.FTZ R205, R154, R125, R205 ;  /* 0x0000007d9acd7223 */ /* 0x000fe200000100cd */
[----:B------:R0:W-:Y:S01]  /*3fb0*/  STL [R1+0x88], R162 ;  /* 0x000088a201007387 */ /* 0x0001e20000100800 */
[----:B------:R-:W-:Y:S02]  /*3fc0*/  HADD2.F32 R125, -RZ, R127.H0_H0 ;  /* 0x2000007fff7d7230 */ /* 0x000fe40000004100 */
[----:B------:R-:W-:Y:S02]  /*3fd0*/  HADD2.F32 R126, -RZ, R131.H0_H0 ;  /* 0x20000083ff7e7230 */ /* 0x000fe40000004100 */
[----:B0-----:R-:W-:-:S03]  /*3fe0*/  FMUL.FTZ R162, R11, R124 ;  /* 0x0000007c0ba27220 */ /* 0x001fc60000410000 */
[----:B------:R-:W-:Y:S01]  /*3ff0*/  FMUL.FTZ R124, R179, R126 ;  /* 0x0000007eb37c7220 */ /* 0x000fe20000410000 */
[----:B------:R-:W-:Y:S01]  /*4000*/  FFMA.FTZ R161, R162, R125, R161 ;  /* 0x0000007da2a17223 */ /* 0x000fe200000100a1 */
[----:B------:R-:W-:-:S04]  /*4010*/  FADD.FTZ R246, R246, R125 ;  /* 0x0000007df6f67221 */ /* 0x000fc80000010000 */
[----:B------:R0:W-:Y:S01]  /*4020*/  STL [R1+0x8c], R161 ;  /* 0x00008ca101007387 */ /* 0x0001e20000100800 */
[----:B------:R-:W-:Y:S02]  /*4030*/  HADD2.F32 R127, -RZ, R127.H1_H1 ;  /* 0x3000007fff7f7230 */ /* 0x000fe40000004100 */
[----:B0-----:R-:W-:Y:S01]  /*4040*/  FFMA.FTZ R161, R139, R125, R124 ;  /* 0x0000007d8ba17223 */ /* 0x001fe2000001007c */
[----:B------:R-:W-:Y:S02]  /*4050*/  HADD2.F32 R125, -RZ, R131.H1_H1 ;  /* 0x30000083ff7d7230 */ /* 0x000fe40000004100 */
[----:B------:R-:W-:-:S04]  /*4060*/  FADD.FTZ R124, -R183, R135 ;  /* 0x00000087b77c7221 */ /* 0x000fc80000010100 */
[----:B------:R-:W-:Y:S01]  /*4070*/  FMUL.FTZ R179, R11, R124 ;  /* 0x0000007c0bb37220 */ /* 0x000fe20000410000 */
[-C--:B------:R-:W-:Y:S01]  /*4080*/  FMUL.FTZ R124, R138, R125.reuse ;  /* 0x0000007d8a7c7220 */ /* 0x080fe20000410000 */
[----:B------:R-:W-:Y:S02]  /*4090*/  FADD.FTZ R67, R67, R125 ;  /* 0x0000007d43437221 */ /* 0x000fe40000010000 */
[C---:B------:R-:W-:Y:S01]  /*40a0*/  FFMA.FTZ R207, R179.reuse, R125, R207 ;  /* 0x0000007db3cf7223 */ /* 0x040fe200000100cf */
[----:B------:R-:W-:Y:S01]  /*40b0*/  FFMA.FTZ R180, R136, R127, R124 ;  /* 0x0000007f88b47223 */ /* 0x000fe2000001007c */
[----:B------:R-:W-:Y:S01]  /*40c0*/  FADD.FTZ R124, R200, R3 ;  /* 0x00000003c87c7221 */ /* 0x000fe20000010000 */
[----:B------:R-:W-:Y:S01]  /*40d0*/  FFMA.FTZ R125, R4, R3, R201 ;  /* 0x00000003047d7223 */ /* 0x000fe200000100c9 */
[----:B------:R-:W-:Y:S02]  /*40e0*/  FFMA.FTZ R137, R179, R127, R137 ;  /* 0x0000007fb3897223 */ /* 0x000fe40000010089 */
        /* <DEDUP_REMOVED lines=16> */
[----:B------:R-:W-:Y:S01]  /*41f0*/  FADD.FTZ R200, R124, R180 ;  /* 0x000000b47cc87221 */ /* 0x000fe20000010000 */
[----:B-1----:R-:W-:-:S07]  /*4200*/  FFMA.FTZ R201, R179, R180, R125 ;  /* 0x000000b4b3c97223 */ /* 0x002fce000001007d */
.L_x_4379:
[----:B------:R-:W-:Y:S05]  /*4210*/  BSYNC.RECONVERGENT B1 ;  /* 0x0000000000017941 */ /* 0x000fea0003800200 */
.L_x_4378:
        /* <DEDUP_REMOVED lines=32> */
[C---:B------:R-:W-:Y:S01]  /*4420*/  FADD.FTZ R125, -R183.reuse, R125 ;  /* 0x0000007db77d7221 */ /* 0x040fe20000010100 */
[----:B---3--:R-:W-:Y:S01]  /*4430*/  FADD.FTZ R124, -R183, R128 ;  /* 0x00000080b77c7221 */ /* 0x008fe20000010100 */
[----:B----4-:R-:W-:Y:S02]  /*4440*/  HADD2.F32 R128, -RZ, R132.H0_H0 ;  /* 0x20000084ff807230 */ /* 0x010fe40000004100 */
[----:B------:R-:W-:-:S03]  /*4450*/  HADD2.F32 R140, -RZ, R136.H0_H0 ;  /* 0x20000088ff8c7230 */ /* 0x000fc60000004100 */
        /* <DEDUP_REMOVED lines=9> */
[-C--:B------:R-:W-:Y:S01]  /*44f0*/  FMUL.FTZ R125, R151, R128.reuse ;  /* 0x00000080977d7220 */ /* 0x080fe20000410000 */
[----:B------:R-:W-:Y:S01]  /*4500*/  FADD.FTZ R126, -R183, R126 ;  /* 0x0000007eb77e7221 */ /* 0x000fe20000010100 */
[----:B------:R-:W-:Y:S01]  /*4510*/  FADD.FTZ R61, R61, R128 ;  /* 0x000000803d3d7221 */ /* 0x000fe20000010000 */
[----:B------:R-:W-:Y:S01]  /*4520*/  FFMA.FTZ R197, R145, R128, R197 ;  /* 0x0000008091c57223 */ /* 0x000fe200000100c5 */
[----:B0-----:R-:W-:Y:S01]  /*4530*/  FFMA.FTZ R146, R149, R132, R125 ;  /* 0x0000008495927223 */ /* 0x001fe2000001007d */
[----:B------:R-:W-:-:S02]  /*4540*/  HADD2.F32 R125, -RZ, R133.H0_H0 ;  /* 0x20000085ff7d7230 */ /* 0x000fc40000004100 */
[----:B------:R-:W-:Y:S01]  /*4550*/  FMUL.FTZ R147, R11, R126 ;  /* 0x0000007e0b937220 */ /* 0x000fe20000410000 */
[----:B------:R-:W-:Y:S02]  /*4560*/  HADD2.F32 R128, -RZ, R137.H0_H0 ;  /* 0x20000089ff807230 */ /* 0x000fe40000004100 */
[----:B------:R-:W-:Y:S01]  /*4570*/  FFMA.FTZ R150, R145, R132, R150 ;  /* 0x0000008491967223 */ /* 0x000fe20000010096 */
[----:B------:R-:W-:Y:S01]  /*4580*/  FADD.FTZ R127, -R183, R127 ;  /* 0x0000007fb77f7221 */ /* 0x000fe20000010100 */
[-C--:B------:R-:W-:Y:S01]  /*4590*/  FMUL.FTZ R126, R169, R125.reuse ;  /* 0x0000007da97e7220 */ /* 0x080fe20000410000 */
[----:B------:R-:W-:Y:S01]  /*45a0*/  FADD.FTZ R62, R62, R125 ;  /* 0x0000007d3e3e7221 */ /* 0x000fe20000010000 */
[C---:B------:R-:W-:Y:S01]  /*45b0*/  FFMA.FTZ R198, R147.reuse, R125, R198 ;  /* 0x0000007d93c67223 */ /* 0x040fe200000100c6 */
[----:B------:R-:W-:Y:S01]  /*45c0*/  FFMA.FTZ R170, R147, R128, R170 ;  /* 0x0000008093aa7223 */ /* 0x000fe200000100aa */
[----:B------:R-:W-:Y:S01]  /*45d0*/  HADD2.F32 R125, -RZ, R133.H1_H1 ;  /* 0x30000085ff7d7230 */ /* 0x000fe20000004100 */
[----:B------:R0:W-:Y:S01]  /*45e0*/  STL [R1+0x74], R148 ;  /* 0x0000749401007387 */ /* 0x0001e20000100800 */
[----:B------:R-:W-:-:S03]  /*45f0*/  FMUL.FTZ R152, R11, R127 ;  /* 0x0000007f0b987220 */ /* 0x000fc60000410000 */
[----:B------:R-:W-:Y:S01]  /*4600*/  STL [R1+0x78], R150 ;  /* 0x0000789601007387 */ /* 0x000fe20000100800 */
[----:B------:R-:W-:-:S03]  /*4610*/  FMUL.FTZ R127, R182, R125 ;  /* 0x0000007db67f7220 */ /* 0x000fc60000410000 */
[----:B------:R1:W-:Y:S01]  /*4620*/  STL [R1+0x7c], R170 ;  /* 0x00007caa01007387 */ /* 0x0003e20000100800 */
[----:B0-----:R-:W-:-:S03]  /*4630*/  FFMA.FTZ R148, R171, R128, R126 ;  /* 0x00000080ab947223 */ /* 0x001fc6000001007e */
[----:B------:R-:W2:Y:S01]  /*4640*/  LDL R182, [R1+0x108] ;  /* 0x0001080001b67983 */ /* 0x000ea20000100800 */
[----:B------:R-:W-:-:S03]  /*4650*/  HADD2.F32 R126, -RZ, R137.H1_H1 ;  /* 0x30000089ff7e7230 */ /* 0x000fc60000004100 */
[----:B------:R-:W3:Y:S02]  /*4660*/  LDL.LU R169, [R1+0x64] ;  /* 0x0000640001a97983 */ /* 0x000ee40000300800 */
[-C--:B------:R-:W-:Y:S02]  /*4670*/  FFMA.FTZ R172, R152, R126.reuse, R172 ;  /* 0x0000007e98ac7223 */ /* 0x080fe400000100ac */
[----:B------:R-:W4:Y:S04]  /*4680*/  LDL R149, [R1+0x128] ;  /* 0x0001280001957983 */ /* 0x000f280000100800 */
[----:B-1----:R-:W4:Y:S01]  /*4690*/  LDL R170, [R1+0x12c] ;  /* 0x00012c0001aa7983 */ /* 0x002f220000100800 */
[----:B------:R-:W-:-:S03]  /*46a0*/  FFMA.FTZ R151, R181, R126, R127 ;  /* 0x0000007eb5977223 */ /* 0x000fc6000001007f */
[----:B------:R-:W4:Y:S04]  /*46b0*/  LDL.LU R171, [R1+0x68] ;  /* 0x0000680001ab7983 */ /* 0x000f280000300800 */
[----:B------:R0:W-:Y:S04]  /*46c0*/  STL [R1+0x80], R172 ;  /* 0x000080ac01007387 */ /* 0x0001e80000100800 */
[----:B0-----:R-:W4:Y:S04]  /*46d0*/  LDL R172, [R1+0x110] ;  /* 0x0001100001ac7983 */ /* 0x001f280000100800 */
[----:B------:R-:W4:Y:S04]  /*46e0*/  LDL.LU R137, [R1+0x6c] ;  /* 0x00006c0001897983 */ /* 0x000f280000300800 */
[----:B------:R-:W4:Y:S04]  /*46f0*/  LDL R181, [R1+0x10c] ;  /* 0x00010c0001b57983 */ /* 0x000f280000100800 */
[----:B------:R-:W4:Y:S01]  /*4700*/  LDL R136, [R1+0x130] ;  /* 0x0001300001887983 */ /* 0x000f220000100800 */
[----:B------:R-:W-:-:S03]  /*4710*/  FADD.FTZ R241, R241, R132 ;  /* 0x00000084f1f17221 */ /* 0x000fc60000010000 */
[----:B------:R-:W4:Y:S01]  /*4720*/  LDL R133, [R1+0x114] ;  /* 0x0001140001857983 */ /* 0x000f220000100800 */
[----:B------:R-:W-:-:S03]  /*4730*/  FADD.FTZ R242, R242, R128 ;  /* 0x00000080f2f27221 */ /* 0x000fc60000010000 */
[----:B------:R-:W4:Y:S04]  /*4740*/  LDL.LU R132, [R1+0x70] ;  /* 0x0000700001847983 */ /* 0x000f280000300800 */
[----:B------:R-:W4:Y:S01]  /*4750*/  LDL R128, [R1+0x134] ;  /* 0x0001340001807983 */ /* 0x000f220000100800 */
[----:B------:R-:W-:Y:S01]  /*4760*/  FADD.FTZ R243, R243, R126 ;  /* 0x0000007ef3f37221 */ /* 0x000fe20000010000 */
[----:B------:R-:W-:Y:S02]  /*4770*/  HADD2.F32 R126, -RZ, R138.H0_H0 ;  /* 0x2000008aff7e7230 */ /* 0x000fe40000004100 */
[----:B------:R-:W-:Y:S01]  /*4780*/  FMUL.FTZ R150, R11, R124 ;  /* 0x0000007c0b967220 */ /* 0x000fe20000410000 */
[----:B------:R-:W-:Y:S01]  /*4790*/  FADD.FTZ R63, R63, R125 ;  /* 0x0000007d3f3f7221 */ /* 0x000fe20000010000 */
[----:B------:R-:W-:Y:S01]  /*47a0*/  FFMA.FTZ R199, R152, R125, R199 ;  /* 0x0000007d98c77223 */ /* 0x000fe200000100c7 */
[----:B------:R-:W-:-:S02]  /*47b0*/  HADD2.F32 R125, -RZ, R134.H0_H0 ;  /* 0x20000086ff7d7230 */ /* 0x000fc40000004100 */
[----:B------:R-:W-:-:S03]  /*47c0*/  FADD.FTZ R129, -R183, R129 ;  /* 0x00000081b7817221 */ /* 0x000fc60000010100 */
[----:B------:R-:W-:Y:S01]  /*47d0*/  FADD.FTZ R56, R56, R125 ;  /* 0x0000007d38387221 */ /* 0x000fe20000010000 */
[-C--:B------:R-:W-:Y:S01]  /*47e0*/  FFMA.FTZ R192, R150, R125.reuse, R192 ;  /* 0x0000007d96c07223 */ /* 0x080fe200000100c0 */
[C---:B------:R-:W-:Y:S01]  /*47f0*/  FADD.FTZ R130, -R183.reuse, R130 ;  /* 0x00000082b7827221 */ /* 0x040fe20000010100 */
[----:B------:R-:W-:Y:S01]  /*4800*/  FADD.FTZ R236, R236, R126 ;  /* 0x0000007eecec7221 */ /* 0x000fe20000010000 */
[----:B------:R-:W-:Y:S01]  /*4810*/  FADD.FTZ R131, -R183, R131 ;  /* 0x00000083b7837221 */ /* 0x000fe20000010100 */
[----:B--2---:R-:W-:Y:S01]  /*4820*/  FMUL.FTZ R124, R182, R125 ;  /* 0x0000007db67c7220 */ /* 0x004fe20000410000 */
[----:B---3--:R-:W-:Y:S01]  /*4830*/  FFMA.FTZ R169, R150, R126, R169 ;  /* 0x0000007e96a97223 */ /* 0x008fe200000100a9 */
[----:B------:R-:W-:-:S04]  /*4840*/  HADD2.F32 R125, -RZ, R138.H1_H1 ;  /* 0x3000008aff7d7230 */ /* 0x000fc80000004100 */
[----:B------:R0:W-:Y:S01]  /*4850*/  STL [R1+0x64], R169 ;  /* 0x000064a901007387 */ /* 0x0001e20000100800 */
[----:B----4-:R-:W-:Y:S01]  /*4860*/  FFMA.FTZ R149, R149, R126, R124 ;  /* 0x0000007e95957223 */ /* 0x010fe2000001007c */
[----:B------:R-:W-:Y:S02]  /*4870*/  HADD2.F32 R124, -RZ, R134.H1_H1 ;  /* 0x30000086ff7c7230 */ /* 0x000fe40000004100 */
[----:B0-----:R-:W-:-:S04]  /*4880*/  FMUL.FTZ R169, R11, R129 ;  /* 0x000000810ba97220 */ /* 0x001fc80000410000 */
[----:B------:R-:W-:Y:S01]  /*4890*/  FFMA.FTZ R171, R169, R125, R171 ;  /* 0x0000007da9ab7223 */ /* 0x000fe200000100ab */
[----:B------:R-:W-:Y:S01]  /*48a0*/  FADD.FTZ R57, R57, R124 ;  /* 0x0000007c39397221 */ /* 0x000fe20000010000 */
[----:B------:R-:W-:-:S03]  /*48b0*/  FFMA.FTZ R193, R169, R124, R193 ;  /* 0x0000007ca9c17223 */ /* 0x000fc600000100c1 */
[----:B------:R0:W-:Y:S01]  /*48c0*/  STL [R1+0x68], R171 ;  /* 0x000068ab01007387 */ /* 0x0001e20000100800 */
[----:B------:R-:W-:Y:S01]  /*48d0*/  FADD.FTZ R237, R237, R125 ;  /* 0x0000007deded7221 */ /* 0x000fe20000010000 */
[----:B------:R-:W-:Y:S01]  /*48e0*/  FMUL.FTZ R126, R181, R124 ;  /* 0x0000007cb57e7220 */ /* 0x000fe20000410000 */
[----:B------:R-:W-:Y:S02]  /*48f0*/  HADD2.F32 R124, -RZ, R135.H0_H0 ;  /* 0x20000087ff7c7230 */ /* 0x000fe40000004100 */
[----:B0-----:R-:W-:Y:S01]  /*4900*/  FMUL.FTZ R171, R11, R130 ;  /* 0x000000820bab7220 */ /* 0x001fe20000410000 */
[----:B------:R-:W-:Y:S01]  /*4910*/  FFMA.FTZ R170, R170, R125, R126 ;  /* 0x0000007daaaa7223 */ /* 0x000fe2000001007e */
[----:B------:R-:W-:Y:S02]  /*4920*/  HADD2.F32 R125, -RZ, R139.H0_H0 ;  /* 0x2000008bff7d7230 */ /* 0x000fe40000004100 */
[-C--:B------:R-:W-:Y:S01]  /*4930*/  FMUL.FTZ R126, R172, R124.reuse ;  /* 0x0000007cac7e7220 */ /* 0x080fe20000410000 */
[----:B------:R-:W-:Y:S01]  /*4940*/  FADD.FTZ R58, R58, R124 ;  /* 0x0000007c3a3a7221 */ /* 0x000fe20000010000 */
[----:B------:R-:W-:Y:S01]  /*4950*/  FFMA.FTZ R194, R171, R124, R194 ;  /* 0x0000007cabc27223 */ /* 0x000fe200000100c2 */
        /* <DEDUP_REMOVED lines=30> */
.L_x_4381:
[----:B------:R-:W-:Y:S05]  /*4b40*/  BSYNC.RECONVERGENT B1 ;  /* 0x0000000000017941 */ /* 0x000fea0003800200 */
.L_x_4380:
        /* <DEDUP_REMOVED lines=23> */
.L_x_4463:
        /* <DEDUP_REMOVED lines=32> */
[--C-:B------:R-:W-:Y:S01]  /*4ec0*/  FFMA.FTZ R127, R142, R129, R128.reuse ;  /* 0x000000818e7f7223 */ /* 0x100fe20000010080 */
[----:B------:R-:W-:Y:S01]  /*4ed0*/  F2FP.F16.F32.PACK_AB R125, R126, R125 ;  /* 0x0000007d7e7d723e */ /* 0x000fe200000000ff */
[----:B------:R-:W-:Y:S01]  /*4ee0*/  FFMA.FTZ R126, R160, R129, R128 ;  /* 0x00000081a07e7223 */ /* 0x000fe20000010080 */
[----:B------:R-:W-:Y:S01]  /*4ef0*/  FADD.FTZ R130, R167, -R130 ;  /* 0x80000082a7827221 */ /* 0x000fe20000010000 */
[----:B------:R-:W-:Y:S02]  /*4f00*/  FADD.FTZ R127, R141, -R127 ;  /* 0x8000007f8d7f7221 */ /* 0x000fe40000010000 */
[----:B------:R-:W-:Y:S01]  /*4f10*/  FADD.FTZ R126, R159, -R126 ;  /* 0x8000007e9f7e7221 */ /* 0x000fe20000010000 */
[C---:B------:R-:W-:Y:S01]  /*4f20*/  FMUL.FTZ R130, R11.reuse, R130 ;  /* 0x000000820b827220 */ /* 0x040fe20000410000 */
[C---:B------:R-:W-:Y:S02]  /*4f30*/  FMUL.FTZ R127, R11.reuse, R127 ;  /* 0x0000007f0b7f7220 */ /* 0x040fe40000410000 */
[----:B------:R-:W-:-:S05]  /*4f40*/  FMUL.FTZ R126, R11, R126 ;  /* 0x0000007e0b7e7220 */ /* 0x000fca0000410000 */
[----:B------:R-:W-:Y:S01]  /*4f50*/  F2FP.F16.F32.PACK_AB R126, R126, R127 ;  /* 0x0000007f7e7e723e */ /* 0x000fe200000000ff */
[----:B------:R-:W-:-:S04]  /*4f60*/  FFMA.FTZ R127, R173, R129, R128 ;  /* 0x00000081ad7f7223 */ /* 0x000fc80000010080 */
[----:B------:R-:W-:-:S04]  /*4f70*/  FADD.FTZ R127, R174, -R127 ;  /* 0x8000007fae7f7221 */ /* 0x000fc80000010000 */
[----:B------:R-:W-:-:S05]  /*4f80*/  FMUL.FTZ R127, R11, R127 ;  /* 0x0000007f0b7f7220 */ /* 0x000fca0000410000 */
[----:B------:R-:W-:Y:S01]  /*4f90*/  F2FP.F16.F32.PACK_AB R127, R127, R130 ;  /* 0x000000827f7f723e */ /* 0x000fe200000000ff */
[----:B------:R-:W-:Y:S06]  /*4fa0*/  BRA `(.L_x_4388) ;  /* 0x0000000c00a07947 */ /* 0x000fec0003800000 */
.L_x_4387:
        /* <DEDUP_REMOVED lines=33> */
.L_x_4386:
        /* <DEDUP_REMOVED lines=32> */
.L_x_4389:
        /* <DEDUP_REMOVED lines=33> */
.L_x_4385:
        /* <DEDUP_REMOVED lines=28> */
[C---:B------:R-:W-:Y:S01]  /*5790*/  FFMA.FTZ R130, R11.reuse, R130, R50 ;  /* 0x000000820b827223 */ /* 0x040fe20000010032 */
[C---:B------:R-:W-:Y:S02]  /*57a0*/  FFMA.FTZ R127, R11.reuse, R127, R48 ;  /* 0x0000007f0b7f7223 */ /* 0x040fe40000010030 */
[----:B------:R-:W-:-:S05]  /*57b0*/  FFMA.FTZ R126, R11, R126, R49 ;  /* 0x0000007e0b7e7223 */ /* 0x000fca0000010031 */
[----:B------:R-:W-:Y:S01]  /*57c0*/  F2FP.F16.F32.PACK_AB R126, R126, R127 ;  /* 0x0000007f7e7e723e */ /* 0x000fe200000000ff */
[----:B------:R-:W-:-:S04]  /*57d0*/  FFMA.FTZ R127, R173, R129, R128 ;  /* 0x00000081ad7f7223 */ /* 0x000fc80000010080 */
[----:B------:R-:W-:-:S04]  /*57e0*/  FADD.FTZ R127, R174, -R127 ;  /* 0x8000007fae7f7221 */ /* 0x000fc80000010000 */
[----:B------:R-:W-:-:S05]  /*57f0*/  FFMA.FTZ R127, R11, R127, R51 ;  /* 0x0000007f0b7f7223 */ /* 0x000fca0000010033 */
[----:B------:R-:W-:Y:S01]  /*5800*/  F2FP.F16.F32.PACK_AB R127, R127, R130 ;  /* 0x000000827f7f723e */ /* 0x000fe200000000ff */
[----:B------:R-:W-:Y:S06]  /*5810*/  BRA `(.L_x_4388) ;  /* 0x0000000400847947 */ /* 0x000fec0003800000 */
.L_x_4391:
        /* <DEDUP_REMOVED lines=33> */
.L_x_4390:
        /* <DEDUP_REMOVED lines=32> */
.L_x_4392:
        /* <DEDUP_REMOVED lines=32> */
.L_x_4388:
        /* <DEDUP_REMOVED lines=15> */
.L_x_4384:
[----:B------:R-:W-:Y:S05]  /*5f20*/  BSYNC.RECONVERGENT B1 ;  /* 0x0000000000017941 */ /* 0x000fea0003800200 */
.L_x_4383:
        /* <DEDUP_REMOVED lines=13> */
[-CC-:B-1---5:R-:W-:Y:S01]  /*6000*/  FFMA.FTZ R113, R8, R129.reuse, R128.reuse ;  /* 0x0000008108717223 */ /* 0x1a2fe20000010080 */
        /* <DEDUP_REMOVED lines=32> */
.L_x_4397:
        /* <DEDUP_REMOVED lines=29> */
.L_x_4396:
        /* <DEDUP_REMOVED lines=37> */
.L_x_4399:
        /* <DEDUP_REMOVED lines=29> */
.L_x_4395:
        /* <DEDUP_REMOVED lines=41> */
.L_x_4401:
        /* <DEDUP_REMOVED lines=29> */
.L_x_4400:
        /* <DEDUP_REMOVED lines=37> */
.L_x_4402:
        /* <DEDUP_REMOVED lines=27> */
[----:B------:R-:W-:-:S07]  /*7060*/  F2FP.F16.F32.PACK_AB R127, R127, R130 ;  /* 0x000000827f7f723e */ /* 0x000fce00000000ff */
.L_x_4398:
        /* <DEDUP_REMOVED lines=11> */
.L_x_4394:
[----:B------:R-:W-:Y:S05]  /*7120*/  BSYNC.RECONVERGENT B1 ;  /* 0x0000000000017941 */ /* 0x000fea0003800200 */
.L_x_4393:
        /* <DEDUP_REMOVED lines=46> */
.L_x_4407:
        /* <DEDUP_REMOVED lines=29> */
.L_x_4406:
        /* <DEDUP_REMOVED lines=37> */
.L_x_4409:
        /* <DEDUP_REMOVED lines=29> */
.L_x_4405:
        /* <DEDUP_REMOVED lines=41> */
.L_x_4411:
        /* <DEDUP_REMOVED lines=29> */
.L_x_4410:
        /* <DEDUP_REMOVED lines=37> */
.L_x_4412:
        /* <DEDUP_REMOVED lines=28> */
.L_x_4408:
        /* <DEDUP_REMOVED lines=11> */
.L_x_4404:
[----:B------:R-:W-:Y:S05]  /*8320*/  BSYNC.RECONVERGENT B1 ;  /* 0x0000000000017941 */ /* 0x000fea0003800200 */
.L_x_4403:
        /* <DEDUP_REMOVED lines=46> */
.L_x_4417:
        /* <DEDUP_REMOVED lines=29> */
.L_x_4416:
        /* <DEDUP_REMOVED lines=37> */
.L_x_4419:
        /* <DEDUP_REMOVED lines=29> */
.L_x_4415:
        /* <DEDUP_REMOVED lines=41> */
.L_x_4421:
        /* <DEDUP_REMOVED lines=29> */
.L_x_4420:
        /* <DEDUP_REMOVED lines=37> */
.L_x_4422:
        /* <DEDUP_REMOVED lines=28> */
.L_x_4418:
        /* <DEDUP_REMOVED lines=11> */
.L_x_4414:
[----:B------:R-:W-:Y:S05]  /*9520*/  BSYNC.RECONVERGENT B1 ;  /* 0x0000000000017941 */ /* 0x000fea0003800200 */
.L_x_4413:
        /* <DEDUP_REMOVED lines=46> */
.L_x_4427:
        /* <DEDUP_REMOVED lines=29> */
.L_x_4426:
        /* <DEDUP_REMOVED lines=31> */
[----:B------:R-:W-:Y:S02]  /*9bd0*/  F2FP.F16.F32.PACK_AB R127, R114, R115 ;  /* 0x00000073727f723e */ /* 0x000fe400000000ff */
[----:B------:R-:W-:Y:S02]  /*9be0*/  F2FP.F16.F32.PACK_AB R126, R11, R113 ;  /* 0x000000710b7e723e */ /* 0x000fe400000000ff */
[----:B------:R-:W-:Y:S02]  /*9bf0*/  MOV R115, R127 ;  /* 0x0000007f00737202 */ /* 0x000fe40000000f00 */
[----:B------:R-:W-:Y:S02]  /*9c00*/  MOV R114, R126 ;  /* 0x0000007e00727202 */ /* 0x000fe40000000f00 */
[----:B------:R-:W-:Y:S01]  /*9c10*/  MOV R113, R125 ;  /* 0x0000007d00717202 */ /* 0x000fe20000000f00 */
[----:B------:R-:W-:Y:S06]  /*9c20*/  BRA `(.L_x_4428) ;  /* 0x0000000800907947 */ /* 0x000fec0003800000 */
.L_x_4429:
        /* <DEDUP_REMOVED lines=14> */
[----:B------:R-:W-:Y:S01]  /*9d10*/  F2FP.F16.F32.PACK_AB R125, R126, R125 ;  /* 0x0000007d7e7d723e */ /* 0x000fe200000000ff */
[--C-:B------:R-:W-:Y:S01]  /*9d20*/  FFMA.FTZ R126, R181, R129, R128.reuse ;  /* 0x00000081b57e7223 */ /* 0x100fe20000010080 */
[----:B------:R-:W-:Y:S01]  /*9d30*/  F2FP.F16.F32.PACK_AB R124, R124, R127 ;  /* 0x0000007f7c7c723e */ /* 0x000fe200000000ff */
        /* <DEDUP_REMOVED lines=10> */
[----:B------:R-:W-:Y:S01]  /*9de0*/  F2FP.F16.F32.PACK_AB R127, R128, R11 ;  /* 0x0000000b807f723e */ /* 0x000fe200000000ff */
[----:B------:R-:W-:Y:S06]  /*9df0*/  BRA `(.L_x_4428) ;  /* 0x00000008001c7947 */ /* 0x000fec0003800000 */
.L_x_4425:
        /* <DEDUP_REMOVED lines=41> */
.L_x_4431:
        /* <DEDUP_REMOVED lines=29> */
.L_x_4430:
        /* <DEDUP_REMOVED lines=31> */
[----:B------:R-:W-:Y:S02]  /*a450*/  F2FP.F16.F32.PACK_AB R127, R114, R115 ;  /* 0x00000073727f723e */ /* 0x000fe400000000ff */
[----:B------:R-:W-:Y:S02]  /*a460*/  F2FP.F16.F32.PACK_AB R126, R11, R113 ;  /* 0x000000710b7e723e */ /* 0x000fe400000000ff */
[----:B------:R-:W-:Y:S02]  /*a470*/  MOV R115, R127 ;  /* 0x0000007f00737202 */ /* 0x000fe40000000f00 */
[----:B------:R-:W-:Y:S02]  /*a480*/  MOV R114, R126 ;  /* 0x0000007e00727202 */ /* 0x000fe40000000f00 */
[----:B------:R-:W-:Y:S01]  /*a490*/  MOV R113, R125 ;  /* 0x0000007d00717202 */ /* 0x000fe20000000f00 */
[----:B------:R-:W-:Y:S06]  /*a4a0*/  BRA `(.L_x_4428) ;  /* 0x0000000000707947 */ /* 0x000fec0003800000 */
.L_x_4432:
        /* <DEDUP_REMOVED lines=27> */
[----:B------:R-:W-:-:S07]  /*a660*/  F2FP.F16.F32.PACK_AB R127, R128, R11 ;  /* 0x0000000b807f723e */ /* 0x000fce00000000ff */
.L_x_4428:
        /* <DEDUP_REMOVED lines=10> */
.L_x_4424:
[----:B------:R-:W-:Y:S05]  /*a710*/  BSYNC.RECONVERGENT B1 ;  /* 0x0000000000017941 */ /* 0x000fea0003800200 */
.L_x_4423:
[----:B-1234-:R-:W1:Y:S02]  /*a720*/  LDC.64 R124, c[0x0][0x380] ;  /* 0x0000e000ff7c7b82 */ /* 0x01ee640000000a00 */
[----:B-1----:R-:W-:-:S04]  /*a730*/  LEA R203, R124, R203, 0x2 ;  /* 0x000000cb7ccb7211 */ /* 0x002fc800078e10ff */
[----:B------:R-:W-:-:S13]  /*a740*/  ISETP.GE.AND P0, PT, R203, R125, PT ;  /* 0x0000007dcb00720c */ /* 0x000fda0003f06270 */
[----:B------:R-:W-:Y:S05]  /*a750*/  @!P0 BRA `(.L_x_4433) ;  /* 0xffffff7000248947 */ /* 0x000fea000383ffff */
.L_x_4371:
[----:B------:R-:W-:Y:S05]  /*a760*/  BSYNC B0 ;  /* 0x0000000000007941 */ /* 0x000fea0003800000 */
.L_x_4370:
        /* <DEDUP_REMOVED lines=27> */
[----:B-----5:R-:W1:Y:S01]  /*a920*/  S2R R0, SR_TID.X ;  /* 0x0000000000007919 */ /* 0x020e620000002100 */
        /* <DEDUP_REMOVED lines=320> */
.L_x_4435:
[----:B------:R-:W-:Y:S05]  /*bd30*/  BSYNC.RECONVERGENT B0 ;  /* 0x0000000000007941 */ /* 0x000fea0003800200 */
.L_x_4434:
        /* <DEDUP_REMOVED lines=22> */
.L_x_4437:
[----:B------:R-:W-:Y:S05]  /*bea0*/  BSYNC.RECONVERGENT B0 ;  /* 0x0000000000007941 */ /* 0x000fea0003800200 */
.L_x_4436:
        /* <DEDUP_REMOVED lines=22> */
.L_x_4439:
[----:B------:R-:W-:Y:S05]  /*c010*/  BSYNC.RECONVERGENT B0 ;  /* 0x0000000000007941 */ /* 0x000fea0003800200 */
.L_x_4438:
        /* <DEDUP_REMOVED lines=167> */
.L_x_4441:
[----:B------:R-:W-:Y:S05]  /*ca90*/  BSYNC.RECONVERGENT B0 ;  /* 0x0000000000007941 */ /* 0x000fea0003800200 */
.L_x_4440:
        /* <DEDUP_REMOVED lines=22> */
.L_x_4443:
[----:B------:R-:W-:Y:S05]  /*cc00*/  BSYNC.RECONVERGENT B0 ;  /* 0x0000000000007941 */ /* 0x000fea0003800200 */
.L_x_4442:
        /* <DEDUP_REMOVED lines=22> */
.L_x_4445:
[----:B------:R-:W-:Y:S05]  /*cd70*/  BSYNC.RECONVERGENT B0 ;  /* 0x0000000000007941 */ /* 0x000fea0003800200 */
.L_x_4444:
        /* <DEDUP_REMOVED lines=22> */
.L_x_4447:
[----:B------:R-:W-:Y:S05]  /*cee0*/  BSYNC.RECONVERGENT B0 ;  /* 0x0000000000007941 */ /* 0x000fea0003800200 */
.L_x_4446:
        /* <DEDUP_REMOVED lines=22> */
.L_x_4449:
[----:B------:R-:W-:Y:S05]  /*d050*/  BSYNC.RECONVERGENT B0 ;  /* 0x0000000000007941 */ /* 0x000fea0003800200 */
.L_x_4448:
        /* <DEDUP_REMOVED lines=22> */
.L_x_4451:
[----:B------:R-:W-:Y:S05]  /*d1c0*/  BSYNC.RECONVERGENT B0 ;  /* 0x0000000000007941 */ /* 0x000fea0003800200 */
.L_x_4450:
        /* <DEDUP_REMOVED lines=9> */
.L_x_4382:
        /* <DEDUP_REMOVED lines=8> */
.L_x_4453:
[----:B------:R-:W-:Y:S05]  /*d2e0*/  BSYNC B1 ;  /* 0x0000000000017941 */ /* 0x000fea0003800000 */
.L_x_4452:
        /* <DEDUP_REMOVED lines=9> */
.L_x_4454:
        /* <DEDUP_REMOVED lines=8> */
.L_x_4455:
[----:B------:R-:W-:Y:S02]  /*d400*/  MOV R127, R129 ;  /* 0x00000081007f7202 */ /* 0x000fe40000000f00 */
[----:B------:R-:W-:-:S05]  /*d410*/  MOV R124, R130 ;  /* 0x00000082007c7202 */ /* 0x000fca0000000f00 */
[----:B------:R-:W-:Y:S01]  /*d420*/  FADD.FTZ R128, R128, R124 ;  /* 0x0000007c80807221 */ /* 0x000fe20000010000 */
[----:B------:R-:W-:-:S07]  /*d430*/  MOV R124, 0xffffffff ;  /* 0xffffffff007c7802 */ /* 0x000fce0000000f00 */
[----:B------:R-:W-:Y:S05]  /*d440*/  WARPSYNC.COLLECTIVE R124, `(.L_x_4456) ;  /* 0x000000007c087348 */ /* 0x000fea0003c00000 */
[----:B------:R0:W1:Y:S02]  /*d450*/  SHFL.BFLY P0, R130, R127, R126, R125 ;  /* 0x0c00007e7f827389 */ /* 0x000064000000007d */
[----:B01----:R-:W-:Y:S05]  /*d460*/  ENDCOLLECTIVE ;  /* 0x000000000000791b */ /* 0x003fea0003800000 */
.L_x_4456:
        /* <DEDUP_REMOVED lines=8> */
.L_x_4457:
[----:B------:R-:W-:Y:S02]  /*d4f0*/  MOV R127, R129 ;  /* 0x00000081007f7202 */ /* 0x000fe40000000f00 */
[----:B------:R-:W-:-:S05]  /*d500*/  MOV R124, R130 ;  /* 0x00000082007c7202 */ /* 0x000fca0000000f00 */
[----:B------:R-:W-:Y:S01]  /*d510*/  FADD.FTZ R128, R128, R124 ;  /* 0x0000007c80807221 */ /* 0x000fe20000010000 */
[----:B------:R-:W-:-:S07]  /*d520*/  MOV R124, 0xffffffff ;  /* 0xffffffff007c7802 */ /* 0x000fce0000000f00 */
[----:B------:R-:W-:Y:S05]  /*d530*/  WARPSYNC.COLLECTIVE R124, `(.L_x_4458) ;  /* 0x000000007c087348 */ /* 0x000fea0003c00000 */
[----:B------:R0:W1:Y:S02]  /*d540*/  SHFL.BFLY P0, R130, R127, R126, R125 ;  /* 0x0c00007e7f827389 */ /* 0x000064000000007d */
[----:B01----:R-:W-:Y:S05]  /*d550*/  ENDCOLLECTIVE ;  /* 0x000000000000791b */ /* 0x003fea0003800000 */
.L_x_4458:
        /* <DEDUP_REMOVED lines=8> */
.L_x_4459:
[----:B------:R-:W-:Y:S02]  /*d5e0*/  MOV R127, R129 ;  /* 0x00000081007f7202 */ /* 0x000fe40000000f00 */
[----:B------:R-:W-:-:S05]  /*d5f0*/  MOV R124, R130 ;  /* 0x00000082007c7202 */ /* 0x000fca0000000f00 */
[----:B------:R-:W-:Y:S01]  /*d600*/  FADD.FTZ R128, R128, R124 ;  /* 0x0000007c80807221 */ /* 0x000fe20000010000 */
[----:B------:R-:W-:-:S07]  /*d610*/  MOV R124, 0xffffffff ;  /* 0xffffffff007c7802 */ /* 0x000fce0000000f00 */
[----:B------:R-:W-:Y:S05]  /*d620*/  WARPSYNC.COLLECTIVE R124, `(.L_x_4460) ;  /* 0x000000007c087348 */ /* 0x000fea0003c00000 */
[----:B------:R0:W1:Y:S02]  /*d630*/  SHFL.BFLY P0, R130, R127, R126, R125 ;  /* 0x0c00007e7f827389 */ /* 0x000064000000007d */
[----:B01----:R-:W-:Y:S05]  /*d640*/  ENDCOLLECTIVE ;  /* 0x000000000000791b */ /* 0x003fea0003800000 */
.L_x_4460:
        /* <DEDUP_REMOVED lines=8> */
.L_x_4461:
[----:B------:R-:W-:Y:S02]  /*d6d0*/  MOV R127, R129 ;  /* 0x00000081007f7202 */ /* 0x000fe40000000f00 */
[----:B------:R-:W-:-:S07]  /*d6e0*/  MOV R131, R130 ;  /* 0x0000008200837202 */ /* 0x000fce0000000f00 */
[----:B------:R-:W-:Y:S05]  /*d6f0*/  WARPSYNC.COLLECTIVE R124, `(.L_x_4462) ;  /* 0x000000007c087348 */ /* 0x000fea0003c00000 */
[----:B------:R0:W1:Y:S02]  /*d700*/  SHFL.BFLY P0, R130, R127, R126, R125 ;  /* 0x0c00007e7f827389 */ /* 0x000064000000007d */
[----:B01----:R-:W-:Y:S05]  /*d710*/  ENDCOLLECTIVE ;  /* 0x000000000000791b */ /* 0x003fea0003800000 */
.L_x_4462:
[----:B------:R-:W-:Y:S01]  /*d720*/  MOV R124, R130 ;  /* 0x00000082007c7202 */ /* 0x000fe20000000f00 */
[----:B------:R-:W-:Y:S06]  /*d730*/  BRA `(.L_x_4463) ;  /* 0xffffff7400607947 */ /* 0x000fec000383ffff */
.L_x_4464:
        /* <DEDUP_REMOVED lines=12> */
.L_x_7150:


//--------------------- .text._ZN10layer_norm31ln_parallel_residual_bwd_kernelINS_13Kernel_traitsIf6__halffS2_fjLj1280ELj1ELj4ELj1ELj16ENS_18Kernel_traits_baseILj1280EfS2_fS2_fjLj128EEEEELb0ELb0ELb1EEEvNS_9BwdParamsE --------------------------
	.section	.text._ZN10layer_norm31ln_parallel_residual_bwd_kernelINS_13Kernel_traitsIf6__halffS2_fjLj1280ELj1ELj4ELj1ELj16ENS_18Kernel_traits_baseILj1280EfS2_fS2_fjLj128EEEEELb0ELb0ELb1EEEvNS_9BwdParamsE,"ax",@progbits
	.align	128
        .global         _ZN10layer_norm31ln_parallel_residual_bwd_kernelINS_13Kernel_traitsIf6__halffS2_fjLj1280ELj1ELj4ELj1ELj16ENS_18Kernel_traits_baseILj1280EfS2_fS2_fjLj128EEEEELb0ELb0ELb1EEEvNS_9BwdParamsE
        .type           _ZN10layer_norm31ln_parallel_residual_bwd_kernelINS_13Kernel_traitsIf6__halffS2_fjLj1280ELj1ELj4ELj1ELj16ENS_18Kernel_traits_baseILj1280EfS2_fS2_fjLj128EEEEELb0ELb0ELb1EEEvNS_9BwdParamsE,@function
        .size           _ZN10layer_norm31ln_parallel_residual_bwd_kernelINS_13Kernel_traitsIf6__halffS2_fjLj1280ELj1ELj4ELj1ELj16ENS_18Kernel_traits_baseILj1280EfS2_fS2_fjLj128EEEEELb0ELb0ELb1EEEvNS_9BwdParamsE,(.L_x_7151 - _ZN10layer_norm31ln_parallel_residual_bwd_kernelINS_13Kernel_traitsIf6__halffS2_fjLj1280ELj1ELj4ELj1ELj16ENS_18Kernel_traits_baseILj1280EfS2_fS2_fjLj128EEEEELb0ELb0ELb1EEEvNS_9BwdParamsE)
        .other          _ZN10layer_norm31ln_parallel_residual_bwd_kernelINS_13Kernel_traitsIf6__halffS2_fjLj1280ELj1ELj4ELj1ELj16ENS_18Kernel_traits_baseILj1280EfS2_fS2_fjLj128EEEEELb0ELb0ELb1EEEvNS_9BwdParamsE,@"STO_CUDA_ENTRY STV_DEFAULT"
_ZN10layer_norm31ln_parallel_residual_bwd_kernelINS_13Kernel_traitsIf6__halffS2_fjLj1280ELj1ELj4ELj1ELj16ENS_18Kernel_traits_baseILj1280EfS2_fS2_fjLj128EEEEELb0ELb0ELb1EEEvNS_9BwdParamsE:
.text._ZN10layer_norm31ln_parallel_residual_bwd_kernelINS_13Kernel_traitsIf6__halffS2_fjLj1280ELj1ELj4ELj1ELj16ENS_18Kernel_traits_baseILj1280EfS2_fS2_fjLj128EEEEELb0ELb0ELb1EEEvNS_9BwdParamsE:
        /* <DEDUP_REMOVED lines=134> */
[----:B------:R-:W-:Y:S02]  /*0860*/  MOV R221, RZ ;  /* 0x000000ff00dd7202 */ /* 0x000fe40000000f00 */
[----:B------:R-:W-:Y:S02]  /*0870*/  CS2R R236, SRZ ;  /* 0x0000000000ec7805 */ /* 0x000fe4000001ff00 */
[----:B------:R-:W-:Y:S02]  /*0880*/  MOV R244, RZ ;  /* 0x000000ff00f47202 */ /* 0x000fe40000000f00 */
[----:B------:R-:W-:Y:S02]  /*0890*/  CS2R R240, SRZ ;  /* 0x0000000000f07805 */ /* 0x000fe4000001ff00 */
[----:B------:R-:W-:Y:S02]  /*08a0*/  CS2R R232, SRZ ;  /* 0x0000000000e87805 */ /* 0x000fe4000001ff00 */
[----:B------:R-:W-:-:S02]  /*08b0*/  CS2R R228, SRZ ;  /* 0x0000000000e47805 */ /* 0x000fc4000001ff00 */
[----:B------:R-:W-:Y:S02]  /*08c0*/  CS2R R224, SRZ ;  /* 0x0000000000e07805 */ /* 0x000fe4000001ff00 */
[----:B------:R-:W-:Y:S01]  /*08d0*/  CS2R R222, SRZ ;  /* 0x0000000000de7805 */ /* 0x000fe2000001ff00 */
        /* <DEDUP_REMOVED lines=134> */
.L_x_4509:
[----:B0-----:R-:W0:Y:S01]  /*1140*/  S2R R5, SR_TID.X ;  /* 0x0000000000057919 */ /* 0x001e220000002100 */
[----:B-1----:R-:W1:Y:S01]  /*1150*/  LDC.64 R2, c[0x0][0x3c0] ;  /* 0x0000f000ff027b82 */ /* 0x002e620000000a00 */
[----:B------:R-:W-:Y:S01]  /*1160*/  IMAD R4, R6, UR13, RZ ;  /* 0x0000000d06047c24 */ /* 0x000fe2000f8e02ff */
[----:B--2---:R2:W-:Y:S04]  /*1170*/  STL [R1+0x224], R188 ;  /* 0x000224bc01007387 */ /* 0x0045e80000100800 */
[----:B------:R-:W-:Y:S01]  /*1180*/  SHF.R.S32.HI R0, RZ, 0x1f, R4 ;  /* 0x0000001fff007819 */ /* 0x000fe20000011404 */
[----:B------:R-:W3:Y:S01]  /*1190*/  LDL.LU R168, [R1+0x30] ;  /* 0x0000300001a87983 */ /* 0x000ee20000300800 */
[----:B------:R-:W4:Y:S02]  /*11a0*/  LDC.64 R186, c[0x0][0x430] ;  /* 0x00010c00ffba7b82 */ /* 0x000f240000000a00 */
[----:B------:R-:W-:Y:S01]  /*11b0*/  LEA.HI R4, R0, R4, RZ, 0x3 ;  /* 0x0000000400047211 */ /* 0x000fe200078f18ff */
[----:B------:R-:W2:Y:S05]  /*11c0*/  LDL.LU R113, [R1+0x2c] ;  /* 0x00002c0001717983 */ /* 0x000eaa0000300800 */
[----:B------:R-:W4:Y:S08]  /*11d0*/  LDC.64 R184, c[0x0][0x3a8] ;  /* 0x0000ea00ffb87b82 */ /* 0x000f300000000a00 */
[----:B------:R-:W4:Y:S01]  /*11e0*/  LDC.64 R10, c[0x0][0x3c8] ;  /* 0x0000f200ff0a7b82 */ /* 0x000f220000000a00 */
[----:B-1----:R-:W-:-:S07]  /*11f0*/  IMAD.WIDE R2, R6, 0x4, R2 ;  /* 0x0000000406027825 */ /* 0x002fce00078e0202 */
[----:B------:R-:W1:Y:S01]  /*1200*/  LDC.64 R248, c[0x0][0x428] ;  /* 0x00010a00fff87b82 */ /* 0x000e620000000a00 */
[----:B0-----:R-:W-:Y:S01]  /*1210*/  LOP3.LUT R5, R5, 0x1f, RZ, 0xc0, !PT ;  /* 0x0000001f05057812 */ /* 0x001fe200078ec0ff */
[----:B------:R0:W3:Y:S03]  /*1220*/  LDG.E R9, desc[UR10][R2.64] ;  /* 0x0000000a02097981 */ /* 0x0000e6000c1e1900 */
[----:B------:R-:W-:Y:S01]  /*1230*/  LEA.HI.SX32 R4, R4, R5, 0x1d ;  /* 0x0000000504047211 */ /* 0x000fe200078feaff */
[----:B------:R-:W2:Y:S04]  /*1240*/  LDL.LU R112, [R1+0x28] ;  /* 0x0000280001707983 */ /* 0x000ea80000300800 */
[C---:B----4-:R-:W-:Y:S01]  /*1250*/  IMAD.WIDE.U32 R104, R4.reuse, 0x10, R186 ;  /* 0x0000001004687825 */ /* 0x050fe200078e00ba */
[----:B------:R-:W-:Y:S01]  /*1260*/  ISETP.NE.AND P2, PT, RZ, UR12, PT ;  /* 0x0000000cff007c0c */ /* 0x000fe2000bf45270 */
[----:B------:R-:W4:Y:S02]  /*1270*/  LDL.LU R109, [R1+0x24] ;  /* 0x00002400016d7983 */ /* 0x000f240000300800 */
[----:B------:R-:W-:-:S02]  /*1280*/  IMAD.WIDE.U32 R180, R4, 0x20, R184 ;  /* 0x0000002004b47825 */ /* 0x000fc400078e00b8 */
[----:B------:R-:W2:Y:S02]  /*1290*/  LDG.E.128 R104, desc[UR10][R104.64] ;  /* 0x0000000a68687981 */ /* 0x000ea4000c1e1d00 */
[----:B0-----:R-:W-:Y:S02]  /*12a0*/  IMAD.WIDE R2, R6, 0x4, R10 ;  /* 0x0000000406027825 */ /* 0x001fe400078e020a */
[----:B------:R-:W4:Y:S04]  /*12b0*/  LDG.E.128 R12, desc[UR10][R180.64] ;  /* 0x0000000ab40c7981 */ /* 0x000f28000c1e1d00 */
[----:B------:R-:W4:Y:S01]  /*12c0*/  LDG.E R5, desc[UR10][R2.64] ;  /* 0x0000000a02057981 */ /* 0x000f22000c1e1900 */
[----:B-1----:R-:W-:-:S03]  /*12d0*/  IMAD.WIDE.U32 R176, R4, 0x10, R248 ;  /* 0x0000001004b07825 */ /* 0x002fc600078e00f8 */
[----:B------:R-:W4:Y:S04]  /*12e0*/  LDL R108, [R1+0x10] ;  /* 0x00001000016c7983 */ /* 0x000f280000100800 */
[----:B------:R-:W4:Y:S04]  /*12f0*/  LDG.E.128 R176, desc[UR10][R176.64] ;  /* 0x0000000ab0b07981 */ /* 0x000f28000c1e1d00 */
[----:B------:R-:W4:Y:S04]  /*1300*/  LDL.LU R172, [R1+0x38] ;  /* 0x0000380001ac7983 */ /* 0x000f280000300800 */
[----:B------:R-:W4:Y:S04]  /*1310*/  LDL.LU R115, [R1+0x34] ;  /* 0x0000340001737983 */ /* 0x000f280000300800 */
[----:B------:R-:W4:Y:S04]  /*1320*/  LDL R114, [R1+0x14] ;  /* 0x0000140001727983 */ /* 0x000f280000100800 */
[----:B------:R-:W4:Y:S04]  /*1330*/  LDL.LU R111, [R1+0x40] ;  /* 0x00004000016f7983 */ /* 0x000f280000300800 */
[----:B------:R-:W4:Y:S04]  /*1340*/  LDL.LU R110, [R1+0x3c] ;  /* 0x00003c00016e7983 */ /* 0x000f280000300800 */
[----:B------:R-:W4:Y:S04]  /*1350*/  LDL.LU R209, [R1+0x50] ;  /* 0x0000500001d17983 */ /* 0x000f280000300800 */
[----:B------:R-:W4:Y:S01]  /*1360*/  LDL.LU R208, [R1+0x4c] ;  /* 0x00004c0001d07983 */ /* 0x000f220000300800 */
[----:B---3--:R-:W-:-:S03]  /*1370*/  FSEL R9, R9, RZ, !P2 ;  /* 0x000000ff09097208 */ /* 0x008fc60005000000 */
[----:B------:R-:W3:Y:S01]  /*1380*/  LDG.E.128 R180, desc[UR10][R180.64+0x10] ;  /* 0x0000100ab4b47981 */ /* 0x000ee2000c1e1d00 */
[----:B--2---:R-:W-:Y:S02]  /*1390*/  HADD2.F32 R8, -RZ, R104.H0_H0 ;  /* 0x20000068ff087230 */ /* 0x004fe40000004100 */
[----:B----4-:R-:W-:-:S03]  /*13a0*/  FADD.FTZ R0, -R9, R12 ;  /* 0x0000000c09007221 */ /* 0x010fc60000010100 */
[----:B------:R-:W-:Y:S01]  /*13b0*/  FADD.FTZ R168, R8, R168 ;  /* 0x000000a808a87221 */ /* 0x000fe20000010000 */
[----:B------:R-:W-:-:S04]  /*13c0*/  FMUL.FTZ R0, R5, R0 ;  /* 0x0000000005007220 */ /* 0x000fc80000410000 */
[----:B------:R0:W-:Y:S01]  /*13d0*/  STL [R1+0x30], R168 ;  /* 0x000030a801007387 */ /* 0x0001e20000100800 */
[----:B------:R-:W-:-:S03]  /*13e0*/  FFMA.FTZ R113, R0, R8, R113 ;  /* 0x0000000800717223 */ /* 0x000fc60000010071 */
[----:B------:R-:W2:Y:S04]  /*13f0*/  LDL.LU R207, [R1+0x48] ;  /* 0x0000480001cf7983 */ /* 0x000ea80000300800 */
[----:B------:R-:W4:Y:S04]  /*1400*/  LDL.LU R206, [R1+0x44] ;  /* 0x0000440001ce7983 */ /* 0x000f280000300800 */
[----:B------:R-:W3:Y:S04]  /*1410*/  LDL R205, [R1+0x18] ;  /* 0x0000180001cd7983 */ /* 0x000ee80000100800 */
[----:B------:R-:W-:Y:S04]  /*1420*/  STL [R1+0x2c], R113 ;  /* 0x00002c7101007387 */ /* 0x000fe80000100800 */
[----:B------:R-:W3:Y:S04]  /*1430*/  LDL.LU R188, [R1+0x58] ;  /* 0x0000580001bc7983 */ /* 0x000ee80000300800 */
[----:B------:R-:W3:Y:S01]  /*1440*/  LDL.LU R175, [R1+0x54] ;  /* 0x0000540001af7983 */ /* 0x000ee20000300800 */
[----:B------:R-:W-:Y:S01]  /*1450*/  IADD3 R2, PT, PT, R4, 0x40, RZ ;  /* 0x0000004004027810 */ /* 0x000fe20007ffe0ff */
[----:B------:R-:W-:-:S02]  /*1460*/  HADD2.F32 R7, -RZ, R176.H0_H0 ;  /* 0x200000b0ff077230 */ /* 0x000fc40000004100 */
[----:B------:R-:W-:Y:S01]  /*1470*/  FADD.FTZ R13, -R9, R13 ;  /* 0x0000000d090d7221 */ /* 0x000fe20000010100 */
[----:B------:R-:W-:Y:S02]  /*1480*/  HADD2.F32 R104, -RZ, R104.H1_H1 ;  /* 0x30000068ff687230 */ /* 0x000fe40000004100 */
[----:B------:R-:W-:-:S04]  /*1490*/  IMAD.WIDE.U32 R10, R2, 0x20, R184 ;  /* 0x00000020020a7825 */ /* 0x000fc800078e00b8 */
[----:B-----5:R-:W-:Y:S01]  /*14a0*/  FMUL.FTZ R8, R64, R8 ;  /* 0x0000000840087220 */ /* 0x020fe20000410000 */
[----:B------:R-:W-:Y:S01]  /*14b0*/  FADD.FTZ R112, R7, R112 ;  /* 0x0000007007707221 */ /* 0x000fe20000010000 */
[----:B------:R-:W-:Y:S01]  /*14c0*/  FFMA.FTZ R109, R0, R7, R109 ;  /* 0x00000007006d7223 */ /* 0x000fe2000001006d */
[----:B------:R-:W-:Y:S01]  /*14d0*/  HADD2.F32 R12, -RZ, R176.H1_H1 ;  /* 0x300000b0ff0c7230 */ /* 0x000fe20000004100 */
[----:B------:R-:W3:Y:S01]  /*14e0*/  LDG.E.128 R120, desc[UR10][R10.64] ;  /* 0x0000000a0a787981 */ /* 0x000ee2000c1e1d00 */
[----:B------:R-:W-:-:S03]  /*14f0*/  FMUL.FTZ R13, R5, R13 ;  /* 0x0000000d050d7220 */ /* 0x000fc60000410000 */
[----:B0-----:R0:W3:Y:S01]  /*1500*/  LDG.E.128 R168, desc[UR10][R10.64+0x10] ;  /* 0x0000100a0aa87981 */ /* 0x0010e2000c1e1d00 */
[----:B------:R-:W-:Y:S01]  /*1510*/  FADD.FTZ R14, -R9, R14 ;  /* 0x0000000e090e7221 */ /* 0x000fe20000010100 */
[----:B------:R-:W-:Y:S01]  /*1520*/  FADD.FTZ R172, R12, R172 ;  /* 0x000000ac0cac7221 */ /* 0x000fe20000010000 */
[----:B------:R-:W-:Y:S01]  /*1530*/  FFMA.FTZ R115, R13, R12, R115 ;  /* 0x0000000c0d737223 */ /* 0x000fe20000010073 */
[----:B0-----:R-:W-:Y:S01]  /*1540*/  FFMA.FTZ R10, R108, R7, R8 ;  /* 0x000000076c0a7223 */ /* 0x001fe20000010008 */
[----:B------:R-:W-:Y:S01]  /*1550*/  FMUL.FTZ R7, R65, R104 ;  /* 0x0000006841077220 */ /* 0x000fe20000410000 */
[----:B------:R-:W-:-:S03]  /*1560*/  FMUL.FTZ R11, R5, R14 ;  /* 0x0000000e050b7220 */ /* 0x000fc60000410000 */
[----:B------:R-:W-:Y:S01]  /*1570*/  FFMA.FTZ R12, R114, R12, R7 ;  /* 0x0000000c720c7223 */ /* 0x000fe20000010007 */
[----:B------:R-:W-:Y:S01]  /*1580*/  HADD2.F32 R7, -RZ, R105.H0_H0 ;  /* 0x20000069ff077230 */ /* 0x000fe20000004100 */
[----:B------:R-:W-:Y:S01]  /*1590*/  STL [R1+0x28], R112 ;  /* 0x0000287001007387 */ /* 0x000fe20000100800 */
[--C-:B------:R-:W-:Y:S02]  /*15a0*/  HADD2.F32 R204, -RZ, R177.reuse.H0_H0 ;  /* 0x200000b1ffcc7230 */ /* 0x100fe40000004100 */
[----:B------:R-:W-:Y:S01]  /*15b0*/  FFMA.FTZ R110, R13, R104, R110 ;  /* 0x000000680d6e7223 */ /* 0x000fe2000001006e */
[----:B------:R-:W-:Y:S01]  /*15c0*/  FADD.FTZ R111, R104, R111 ;  /* 0x0000006f686f7221 */ /* 0x000fe20000010000 */
[----:B------:R-:W3:Y:S01]  /*15d0*/  LDL R174, [R1+0x1c] ;  /* 0x00001c0001ae7983 */ /* 0x000ee20000100800 */
[----:B------:R-:W-:Y:S02]  /*15e0*/  HADD2.F32 R14, -RZ, R177.H1_H1 ;  /* 0x300000b1ff0e7230 */ /* 0x000fe40000004100 */
[----:B------:R-:W-:Y:S01]  /*15f0*/  FADD.FTZ R209, R7, R209 ;  /* 0x000000d107d17221 */ /* 0x000fe20000010000 */
[----:B------:R-:W-:Y:S01]  /*1600*/  FFMA.FTZ R208, R11, R7, R208 ;  /* 0x000000070bd07223 */ /* 0x000fe200000100d0 */
[----:B------:R-:W-:Y:S04]  /*1610*/  STL [R1+0x24], R109 ;  /* 0x0000246d01007387 */ /* 0x000fe80000100800 */
[----:B------:R-:W-:Y:S04]  /*1620*/  STL [R1+0x38], R172 ;  /* 0x000038ac01007387 */ /* 0x000fe80000100800 */
[----:B------:R-:W-:Y:S04]  /*1630*/  STL [R1+0x34], R115 ;  /* 0x0000347301007387 */ /* 0x000fe80000100800 */
[----:B------:R-:W-:Y:S04]  /*1640*/  STL [R1+0x3c], R110 ;  /* 0x00003c6e01007387 */ /* 0x000fe80000100800 */
[----:B------:R-:W-:Y:S04]  /*1650*/  STL [R1+0x40], R111 ;  /* 0x0000406f01007387 */ /* 0x000fe80000100800 */
[----:B------:R-:W-:Y:S04]  /*1660*/  STL [R1+0x50], R209 ;  /* 0x000050d101007387 */ /* 0x000fe80000100800 */
[----:B------:R-:W-:Y:S01]  /*1670*/  STL [R1+0x4c], R208 ;  /* 0x00004cd001007387 */ /* 0x000fe20000100800 */
[----:B------:R-:W-:-:S04]  /*1680*/  FADD.FTZ R15, -R9, R15 ;  /* 0x0000000f090f7221 */ /* 0x000fc80000010100 */
[----:B------:R-:W-:Y:S01]  /*1690*/  FMUL.FTZ R15, R5, R15 ;  /* 0x0000000f050f7220 */ /* 0x000fe20000410000 */
[----:B--2---:R-:W-:Y:S01]  /*16a0*/  FADD.FTZ R207, R204, R207 ;  /* 0x000000cfcccf7221 */ /* 0x004fe20000010000 */
[----:B----4-:R-:W-:-:S04]  /*16b0*/  FFMA.FTZ R206, R11, R204, R206 ;  /* 0x000000cc0bce7223 */ /* 0x010fc800000100ce */
[----:B------:R-:W-:Y:S04]  /*16c0*/  STL [R1+0x48], R207 ;  /* 0x000048cf01007387 */ /* 0x000fe80000100800 */
[----:B------:R-:W-:Y:S01]  /*16d0*/  STL [R1+0x44], R206 ;  /* 0x000044ce01007387 */ /* 0x000fe20000100800 */
[----:B---3--:R-:W-:-:S05]  /*16e0*/  FADD.FTZ R188, R14, R188 ;  /* 0x000000bc0ebc7221 */ /* 0x008fca0000010000 */
[----:B------:R0:W-:Y:S04]  /*16f0*/  STL [R1+0x58], R188 ;  /* 0x000058bc01007387 */ /* 0x0001e80000100800 */
[----:B0-----:R-:W2:Y:S04]  /*1700*/  LDL.LU R188, [R1+0x60] ;  /* 0x0000600001bc7983 */ /* 0x001ea80000300800 */
[----:B------:R-:W3:Y:S01]  /*1710*/  LDL.LU R177, [R1+0x5c] ;  /* 0x00005c0001b17983 */ /* 0x000ee20000300800 */
[----:B------:R-:W-:-:S05]  /*1720*/  FFMA.FTZ R175, R15, R14, R175 ;  /* 0x0000000e0faf7223 */ /* 0x000fca00000100af */
[----:B------:R-:W-:Y:S04]  /*1730*/  STL [R1+0x54], R175 ;  /* 0x000054af01007387 */ /* 0x000fe80000100800 */
        /* <DEDUP_REMOVED lines=8> */
[----:B------:R-:W-:-:S03]  /*17c0*/  HADD2.F32 R176, -RZ, R105.H1_H1 ;  /* 0x30000069ffb07230 */ /* 0x000fc60000004100 */
[----:B------:R-:W4:Y:S01]  /*17d0*/  LDL.LU R211, [R1+0x88] ;  /* 0x0000880001d37983 */ /* 0x000f220000300800 */
[----:B------:R-:W-:Y:S01]  /*17e0*/  FADD.FTZ R180, -R9, R180 ;  /* 0x000000b409b47221 */ /* 0x000fe20000010100 */
[----:B------:R-:W-:-:S03]  /*17f0*/  FMUL.FTZ R7, R66, R7 ;  /* 0x0000000742077220 */ /* 0x000fc60000410000 */
[----:B------:R-:W-:Y:S01]  /*1800*/  FMUL.FTZ R206, R5, R180 ;  /* 0x000000b405ce7220 */ /* 0x000fe20000410000 */
[----:B------:R-:W-:Y:S01]  /*1810*/  FFMA.FTZ R204, R205, R204, R7 ;  /* 0x000000cccdcc7223 */ /* 0x000fe20000010007 */
[----:B------:R-:W-:Y:S01]  /*1820*/  FMUL.FTZ R7, R67, R176 ;  /* 0x000000b043077220 */ /* 0x000fe20000410000 */
[----:B------:R-:W-:Y:S02]  /*1830*/  HADD2.F32 R205, -RZ, R178.H0_H0 ;  /* 0x200000b2ffcd7230 */ /* 0x000fe40000004100 */
[----:B--2---:R-:W-:-:S05]  /*1840*/  FADD.FTZ R188, R176, R188 ;  /* 0x000000bcb0bc7221 */ /* 0x004fca0000010000 */
[----:B------:R0:W-:Y:S01]  /*1850*/  STL [R1+0x60], R188 ;  /* 0x000060bc01007387 */ /* 0x0001e20000100800 */
[----:B---3--:R-:W-:-:S03]  /*1860*/  FFMA.FTZ R177, R15, R176, R177 ;  /* 0x000000b00fb17223 */ /* 0x008fc600000100b1 */
[----:B0-----:R-:W2:Y:S01]  /*1870*/  LDL.LU R188, [R1+0x84] ;  /* 0x0000840001bc7983 */ /* 0x001ea20000300800 */
[----:B------:R-:W-:-:S03]  /*1880*/  HADD2.F32 R176, -RZ, R106.H0_H0 ;  /* 0x2000006affb07230 */ /* 0x000fc60000004100 */
[----:B------:R0:W-:Y:S04]  /*1890*/  STL [R1+0x5c], R177 ;  /* 0x00005cb101007387 */ /* 0x0001e80000100800 */
[----:B------:R-:W3:Y:S01]  /*18a0*/  LDL.LU R180, [R1+0x90] ;  /* 0x0000900001b47983 */ /* 0x000ee20000300800 */
[----:B----4-:R-:W-:Y:S01]  /*18b0*/  FADD.FTZ R215, R205, R215 ;  /* 0x000000d7cdd77221 */ /* 0x010fe20000010000 */
[----:B------:R-:W-:Y:S01]  /*18c0*/  FFMA.FTZ R214, R206, R205, R214 ;  /* 0x000000cdced67223 */ /* 0x000fe200000100d6 */
[----:B0-----:R-:W-:-:S03]  /*18d0*/  FMUL.FTZ R177, R68, R176 ;  /* 0x000000b044b17220 */ /* 0x001fc60000410000 */
[----:B------:R-:W-:Y:S01]  /*18e0*/  STL [R1+0x68], R215 ;  /* 0x000068d701007387 */ /* 0x000fe20000100800 */
[----:B------:R-:W-:-:S03]  /*18f0*/  FFMA.FTZ R205, R28, R205, R177 ;  /* 0x000000cd1ccd7223 */ /* 0x000fc600000100b1 */
[----:B------:R-:W-:Y:S04]  /*1900*/  STL [R1+0x64], R214 ;  /* 0x000064d601007387 */ /* 0x000fe80000100800 */
[----:B------:R-:W4:Y:S01]  /*1910*/  LDL.LU R177, [R1+0x8c] ;  /* 0x00008c0001b17983 */ /* 0x000f220000300800 */
[----:B------:R-:W-:Y:S01]  /*1920*/  FADD.FTZ R208, R176, R208 ;  /* 0x000000d0b0d07221 */ /* 0x000fe20000010000 */
[----:B------:R-:W-:Y:S01]  /*1930*/  FADD.FTZ R181, -R9, R181 ;  /* 0x000000b509b57221 */ /* 0x000fe20000010100 */
[----:B------:R-:W-:Y:S02]  /*1940*/  HADD2.F32 R178, -RZ, R178.H1_H1 ;  /* 0x300000b2ffb27230 */ /* 0x000fe40000004100 */
[----:B------:R-:W-:Y:S01]  /*1950*/  HADD2.F32 R106, -RZ, R106.H1_H1 ;  /* 0x3000006aff6a7230 */ /* 0x000fe20000004100 */
[----:B------:R0:W-:Y:S01]  /*1960*/  STL [R1+0x70], R208 ;  /* 0x000070d001007387 */ /* 0x0001e20000100800 */
[----:B------:R-:W-:Y:S01]  /*1970*/  FFMA.FTZ R207, R206, R176, R207 ;  /* 0x000000b0cecf7223 */ /* 0x000fe200000100cf */
[----:B------:R-:W-:-:S02]  /*1980*/  FADD.FTZ R213, R178, R213 ;  /* 0x000000d5b2d57221 */ /* 0x000fc40000010000 */
[----:B------:R-:W-:Y:S01]  /*1990*/  FADD.FTZ R210, R106, R210 ;  /* 0x000000d26ad27221 */ /* 0x000fe20000010000 */
[----:B0-----:R-:W-:Y:S01]  /*19a0*/  FMUL.FTZ R208, R5, R181 ;  /* 0x000000b505d07220 */ /* 0x001fe20000410000 */
[----:B------:R-:W-:Y:S03]  /*19b0*/  STL [R1+0x6c], R207 ;  /* 0x00006ccf01007387 */ /* 0x000fe60000100800 */
[C---:B------:R-:W-:Y:S01]  /*19c0*/  FFMA.FTZ R212, R208.reuse, R178, R212 ;  /* 0x000000b2d0d47223 */ /* 0x040fe200000100d4 */
[----:B------:R-:W-:Y:S01]  /*19d0*/  FFMA.FTZ R209, R208, R106, R209 ;  /* 0x0000006ad0d17223 */ /* 0x000fe200000100d1 */
[----:B------:R-:W-:Y:S01]  /*19e0*/  STL [R1+0x78], R213 ;  /* 0x000078d501007387 */ /* 0x000fe20000100800 */
[----:B------:R-:W-:-:S03]  /*19f0*/  IADD3 R3, PT, PT, R4, 0x20, RZ ;  /* 0x0000002004037810 */ /* 0x000fc60007ffe0ff */
[----:B------:R-:W-:Y:S04]  /*1a00*/  STL [R1+0x74], R212 ;  /* 0x000074d401007387 */ /* 0x000fe80000100800 */
[----:B------:R-:W-:Y:S04]  /*1a10*/  STL [R1+0x80], R210 ;  /* 0x000080d201007387 */ /* 0x000fe80000100800 */
[----:B------:R0:W-:Y:S01]  /*1a20*/  STL [R1+0x7c], R209 ;  /* 0x00007cd101007387 */ /* 0x0001e20000100800 */
[----:B------:R-:W-:-:S04]  /*1a30*/  IMAD.WIDE.U32 R16, R3, 0x10, R186 ;  /* 0x0000001003107825 */ /* 0x000fc800078e00ba */
[----:B------:R-:W-:Y:S01]  /*1a40*/  FADD.FTZ R182, -R9, R182 ;  /* 0x000000b609b67221 */ /* 0x000fe20000010100 */
[----:B------:R-:W4:Y:S01]  /*1a50*/  LDL.LU R245, [R1+0x98] ;  /* 0x0000980001f57983 */ /* 0x000f220000300800 */
[----:B------:R-:W-:-:S03]  /*1a60*/  IMAD.WIDE.U32 R24, R3, 0x20, R184 ;  /* 0x0000002003187825 */ /* 0x000fc600078e00b8 */
[----:B------:R-:W4:Y:S01]  /*1a70*/  LDL.LU R220, [R1+0x94] ;  /* 0x0000940001dc7983 */ /* 0x000f220000300800 */
[----:B0-----:R-:W-:-:S03]  /*1a80*/  HADD2.F32 R209, -RZ, R179.H0_H0 ;  /* 0x200000b3ffd17230 */ /* 0x001fc60000004100 */
[----:B------:R-:W4:Y:S02]  /*1a90*/  LDG.E.128 R16, desc[UR10][R16.64] ;  /* 0x0000000a10107981 */ /* 0x000f24000c1e1d00 */
[----:B------:R-:W-:Y:S02]  /*1aa0*/  FADD.FTZ R211, R209, R211 ;  /* 0x000000d3d1d37221 */ /* 0x000fe40000010000 */
[----:B------:R-:W4:Y:S01]  /*1ab0*/  LDL.LU R218, [R1+0xa0] ;  /* 0x0000a00001da7983 */ /* 0x000f220000300800 */
[----:B------:R-:W-:-:S03]  /*1ac0*/  FMUL.FTZ R210, R5, R182 ;  /* 0x000000b605d27220 */ /* 0x000fc60000410000 */
[----:B------:R-:W-:Y:S01]  /*1ad0*/  STL [R1+0x88], R211 ;  /* 0x000088d301007387 */ /* 0x000fe20000100800 */
[----:B------:R-:W-:-:S03]  /*1ae0*/  IMAD.WIDE.U32 R20, R3, 0x10, R248 ;  /* 0x0000001003147825 */ /* 0x000fc600078e00f8 */
[----:B------:R-:W4:Y:S04]  /*1af0*/  LDL.LU R214, [R1+0x9c] ;  /* 0x00009c0001d67983 */ /* 0x000f280000300800 */
[----:B------:R-:W4:Y:S04]  /*1b00*/  LDG.E.128 R200, desc[UR10][R24.64] ;  /* 0x0000000a18c87981 */ /* 0x000f28000c1e1d00 */
[----:B------:R-:W4:Y:S01]  /*1b10*/  LDL.LU R213, [R1+0xb0] ;  /* 0x0000b00001d57983 */ /* 0x000f220000300800 */
[----:B------:R-:W-:Y:S01]  /*1b20*/  FMUL.FTZ R207, R69, R106 ;  /* 0x0000006a45cf7220 */ /* 0x000fe20000410000 */
[----:B------:R-:W-:-:S02]  /*1b30*/  HADD2.F32 R106, -RZ, R107.H0_H0 ;  /* 0x2000006bff6a7230 */ /* 0x000fc40000004100 */
[----:B------:R-:W4:Y:S01]  /*1b40*/  LDG.E.128 R20, desc[UR10][R20.64] ;  /* 0x0000000a14147981 */ /* 0x000f22000c1e1d00 */
[----:B--2---:R-:W-:Y:S01]  /*1b50*/  FFMA.FTZ R188, R210, R209, R188 ;  /* 0x000000d1d2bc7223 */ /* 0x004fe200000100bc */
[----:B------:R-:W-:Y:S01]  /*1b60*/  ISETP.NE.U32.AND P0, PT, RZ, UR14, PT ;  /* 0x0000000eff007c0c */ /* 0x000fe2000bf05070 */
[----:B------:R-:W-:Y:S01]  /*1b70*/  FFMA.FTZ R14, R174, R14, R7 ;  /* 0x0000000eae0e7223 */ /* 0x000fe20000010007 */
[----:B------:R-:W-:Y:S01]  /*1b80*/  IADD3 R8, PT, PT, R4, 0x60, RZ ;  /* 0x0000006004087810 */ /* 0x000fe20007ffe0ff */
[----:B------:R-:W-:Y:S01]  /*1b90*/  FADD.FTZ R183, -R9, R183 ;  /* 0x000000b709b77221 */ /* 0x000fe20000010100 */
[----:B------:R0:W-:Y:S04]  /*1ba0*/  STL [R1+0x84], R188 ;  /* 0x000084bc01007387 */ /* 0x0001e80000100800 */
[----:B------:R-:W2:Y:S01]  /*1bb0*/  LDL.LU R217, [R1+0xac] ;  /* 0x0000ac0001d97983 */ /* 0x000ea20000300800 */
[----:B---3--:R-:W-:-:S03]  /*1bc0*/  FADD.FTZ R180, R106, R180 ;  /* 0x000000b46ab47221 */ /* 0x008fc60000010000 */
[----:B------:R-:W3:Y:S04]  /*1bd0*/  LDL.LU R216, [R1+0xa8] ;  /* 0x0000a80001d87983 */ /* 0x000ee80000300800 */
[----:B------:R-:W3:Y:S04]  /*1be0*/  LDL.LU R215, [R1+0xa4] ;  /* 0x0000a40001d77983 */ /* 0x000ee80000300800 */
[----:B------:R1:W-:Y:S04]  /*1bf0*/  STL [R1+0x90], R180 ;  /* 0x000090b401007387 */ /* 0x0003e80000100800 */
[----:B0-----:R-:W3:Y:S04]  /*1c00*/  LDL.LU R188, [R1+0xb8] ;  /* 0x0000b80001bc7983 */ /* 0x001ee80000300800 */
[----:B------:R-:W3:Y:S01]  /*1c10*/  LDL.LU R182, [R1+0xb4] ;  /* 0x0000b40001b67983 */ /* 0x000ee20000300800 */
[----:B----4-:R-:W-:-:S03]  /*1c20*/  FFMA.FTZ R177, R210, R106, R177 ;  /* 0x0000006ad2b17223 */ /* 0x010fc600000100b1 */
[----:B------:R-:W4:Y:S04]  /*1c30*/  LDL.LU R181, [R1+0xc0] ;  /* 0x0000c00001b57983 */ /* 0x000f280000300800 */
[----:B------:R0:W-:Y:S04]  /*1c40*/  STL [R1+0x8c], R177 ;  /* 0x00008cb101007387 */ /* 0x0001e80000100800 */
[----:B-1----:R-:W4:Y:S01]  /*1c50*/  LDL.LU R180, [R1+0xbc] ;  /* 0x0000bc0001b47983 */ /* 0x002f220000300800 */
[----:B------:R-:W-:Y:S01]  /*1c60*/  ISETP.NE.AND.EX P0, PT, RZ, UR15, PT, P0 ;  /* 0x0000000fff007c0c */ /* 0x000fe2000bf05300 */
[----:B------:R-:W-:-:S02]  /*1c70*/  HADD2.F32 R211, -RZ, R179.H1_H1 ;  /* 0x300000b3ffd37230 */ /* 0x000fc40000004100 */
[----:B------:R-:W4:Y:S10]  /*1c80*/  LDG.E.128 R24, desc[UR10][R24.64+0x10] ;  /* 0x0000100a18187981 */ /* 0x000f34000c1e1d00 */
[----:B------:R-:W1:Y:S08]  /*1c90*/  @P0 LDC.64 R108, c[0x0][0x438] ;  /* 0x00010e00ff6c0b82 */ /* 0x000e700000000a00 */
[----:B------:R-:W0:Y:S08]  /*1ca0*/  @P0 LDC.64 R110, c[0x0][0x438] ;  /* 0x00010e00ff6e0b82 */ /* 0x000e300000000a00 */
[----:B------:R-:W0:Y:S08]  /*1cb0*/  @P0 LDC.64 R112, c[0x0][0x438] ;  /* 0x00010e00ff700b82 */ /* 0x000e300000000a00 */
[----:B------:R-:W0:Y:S08]  /*1cc0*/  @P0 LDC.64 R172, c[0x0][0x438] ;  /* 0x00010e00ffac0b82 */ /* 0x000e300000000a00 */
[----:B------:R-:W0:Y:S01]  /*1cd0*/  @P0 LDC.64 R114, c[0x0][0x438] ;  /* 0x00010e00ff720b82 */ /* 0x000e220000000a00 */
[C---:B-1----:R-:W-:Y:S01]  /*1ce0*/  @P0 IMAD.WIDE.U32 R104, R4.reuse, 0x20, R108 ;  /* 0x0000002004680825 */ /* 0x042fe200078e006c */
[----:B------:R-:W-:-:S04]  /*1cf0*/  IADD3 R7, PT, PT, R4, 0x80, RZ ;  /* 0x0000008004077810 */ /* 0x000fc80007ffe0ff */
[----:B------:R-:W5:Y:S04]  /*1d00*/  @P0 LDG.E.128 R124, desc[UR10][R104.64] ;  /* 0x0000000a687c0981 */ /* 0x000f68000c1e1d00 */
[----:B------:R1:W5:Y:S01]  /*1d10*/  @P0 LDG.E.128 R128, desc[UR10][R104.64+0x10] ;  /* 0x0000100a68800981 */ /* 0x000362000c1e1d00 */
[----:B0-----:R-:W-:-:S04]  /*1d20*/  @P0 IMAD.WIDE.U32 R108, R3, 0x20, R112 ;  /* 0x00000020036c0825 */ /* 0x001fc800078e0070 */
[----:B------:R-:W-:Y:S01]  /*1d30*/  FMUL.FTZ R176, R70, R106 ;  /* 0x0000006a46b07220 */ /* 0x000fe20000410000 */
[----:B-1----:R-:W-:-:S04]  /*1d40*/  @P0 IMAD.WIDE.U32 R104, R2, 0x20, R110 ;  /* 0x0000002002680825 */ /* 0x002fc800078e006e */
[----:B------:R-:W-:Y:S01]  /*1d50*/  FFMA.FTZ R207, R29, R178, R207 ;  /* 0x000000b21dcf7223 */ /* 0x000fe200000100cf */
[----:B------:R-:W-:Y:S01]  /*1d60*/  HADD2.F32 R107, -RZ, R107.H1_H1 ;  /* 0x3000006bff6b7230 */ /* 0x000fe20000004100 */
[----:B------:R-:W5:Y:S01]  /*1d70*/  @P0 LDG.E.128 R140, desc[UR10][R104.64] ;  /* 0x0000000a688c0981 */ /* 0x000f62000c1e1d00 */
[----:B------:R-:W-:-:S03]  /*1d80*/  @P0 IMAD.WIDE.U32 R112, R7, 0x20, R172 ;  /* 0x0000002007700825 */ /* 0x000fc600078e00ac */
[----:B------:R0:W5:Y:S01]  /*1d90*/  @P0 LDG.E.128 R144, desc[UR10][R104.64+0x10] ;  /* 0x0000100a68900981 */ /* 0x000162000c1e1d00 */
[----:B------:R-:W-:-:S04]  /*1da0*/  @P0 IMAD.WIDE.U32 R110, R8, 0x20, R114 ;  /* 0x00000020086e0825 */ /* 0x000fc800078e0072 */
[----:B------:R-:W-:Y:S01]  /*1db0*/  FFMA.FTZ R209, R30, R209, R176 ;  /* 0x000000d11ed17223 */ /* 0x000fe200000100b0 */
[----:B------:R-:W-:Y:S01]  /*1dc0*/  FMUL.FTZ R212, R5, R183 ;  /* 0x000000b705d47220 */ /* 0x000fe20000410000 */
[----:B------:R-:W5:Y:S04]  /*1dd0*/  @P0 LDG.E.128 R156, desc[UR10][R112.64] ;  /* 0x0000000a709c0981 */ /* 0x000f68000c1e1d00 */
[----:B------:R-:W5:Y:S01]  /*1de0*/  @P0 LDG.E.128 R160, desc[UR10][R112.64+0x10] ;  /* 0x0000100a70a00981 */ /* 0x000f62000c1e1d00 */
[----:B0-----:R-:W-:-:S04]  /*1df0*/  IMAD.WIDE.U32 R104, R8, 0x20, R184 ;  /* 0x0000002008687825 */ /* 0x001fc800078e00b8 */
[----:B------:R-:W-:Y:S01]  /*1e00*/  FADD.FTZ R245, R211, R245 ;  /* 0x000000f5d3f57221 */ /* 0x000fe20000010000 */
[----:B------:R-:W-:Y:S01]  /*1e10*/  FADD.FTZ R218, R107, R218 ;  /* 0x000000da6bda7221 */ /* 0x000fe20000010000 */
[C---:B------:R-:W-:Y:S01]  /*1e20*/  FADD.FTZ R200, -R9.reuse, R200 ;  /* 0x000000c809c87221 */ /* 0x040fe20000010100 */
[C---:B------:R-:W-:Y:S01]  /*1e30*/  FADD.FTZ R201, -R9.reuse, R201 ;  /* 0x000000c909c97221 */ /* 0x040fe20000010100 */
[----:B------:R-:W4:Y:S04]  /*1e40*/  LDG.E.128 R176, desc[UR10][R104.64+0x10] ;  /* 0x0000100a68b07981 */ /* 0x000f28000c1e1d00 */
[----:B------:R0:W4:Y:S01]  /*1e50*/  LDG.E.128 R112, desc[UR10][R104.64] ;  /* 0x0000000a68707981 */ /* 0x000122000c1e1d00 */
[C---:B------:R-:W-:Y:S01]  /*1e60*/  FFMA.FTZ R220, R212.reuse, R211, R220 ;  /* 0x000000d3d4dc7223 */ /* 0x040fe200000100dc */
[----:B------:R-:W-:Y:S01]  /*1e70*/  FFMA.FTZ R214, R212, R107, R214 ;  /* 0x0000006bd4d67223 */ /* 0x000fe200000100d6 */
[C---:B------:R-:W-:Y:S01]  /*1e80*/  FADD.FTZ R202, -R9.reuse, R202 ;  /* 0x000000ca09ca7221 */ /* 0x040fe20000010100 */
[----:B------:R-:W5:Y:S01]  /*1e90*/  @P0 LDG.E.128 R132, desc[UR10][R108.64] ;  /* 0x0000000a6c840981 */ /* 0x000f62000c1e1d00 */
[----:B------:R-:W-:-:S03]  /*1ea0*/  FADD.FTZ R203, -R9, R203 ;  /* 0x000000cb09cb7221 */ /* 0x000fc60000010100 */
[----:B------:R1:W5:Y:S01]  /*1eb0*/  @P0 LDG.E.128 R136, desc[UR10][R108.64+0x10] ;  /* 0x0000100a6c880981 */ /* 0x000362000c1e1d00 */
[----:B0-----:R-:W-:Y:S01]  /*1ec0*/  FMUL.FTZ R104, R71, R107 ;  /* 0x0000006b47687220 */ /* 0x001fe20000410000 */
[----:B------:R-:W-:-:S04]  /*1ed0*/  IMAD.WIDE.U32 R116, R2, 0x10, R248 ;  /* 0x0000001002747825 */ /* 0x000fc800078e00f8 */
[----:B------:R-:W-:-:S04]  /*1ee0*/  IMAD.WIDE.U32 R164, R2, 0x10, R186 ;  /* 0x0000001002a47825 */ /* 0x000fc800078e00ba */
[----:B------:R-:W-:Y:S01]  /*1ef0*/  FFMA.FTZ R211, R31, R211, R104 ;  /* 0x000000d31fd37223 */ /* 0x000fe20000010068 */
[----:B------:R-:W-:Y:S01]  /*1f00*/  STL [R1+0x98], R245 ;  /* 0x000098f501007387 */ /* 0x000fe20000100800 */
[----:B------:R-:W-:-:S03]  /*1f10*/  HADD2.F32 R104, -RZ, R16.H0_H0 ;  /* 0x20000010ff687230 */ /* 0x000fc60000004100 */
[----:B------:R-:W-:Y:S02]  /*1f20*/  STL [R1+0x94], R220 ;  /* 0x000094dc01007387 */ /* 0x000fe40000100800 */
[----:B------:R-:W-:Y:S02]  /*1f30*/  FADD.FTZ R213, R104, R213 ;  /* 0x000000d568d57221 */ /* 0x000fe40000010000 */
[----:B------:R-:W-:Y:S04]  /*1f40*/  STL [R1+0xa0], R218 ;  /* 0x0000a0da01007387 */ /* 0x000fe80000100800 */
[----:B------:R0:W-:Y:S04]  /*1f50*/  STL [R1+0x9c], R214 ;  /* 0x00009cd601007387 */ /* 0x0001e80000100800 */
[----:B------:R1:W-:Y:S04]  /*1f60*/  STL [R1+0xb0], R213 ;  /* 0x0000b0d501007387 */ /* 0x0003e80000100800 */
[----:B------:R-:W4:Y:S01]  /*1f70*/  LDL.LU R107, [R1+0xd0] ;  /* 0x0000d000016b7983 */ /* 0x000f220000300800 */
[----:B0-----:R-:W-:-:S03]  /*1f80*/  FMUL.FTZ R214, R5, R200 ;  /* 0x000000c805d67220 */ /* 0x001fc60000410000 */
[----:B------:R-:W4:Y:S01]  /*1f90*/  LDL.LU R106, [R1+0xcc] ;  /* 0x0000cc00016a7983 */ /* 0x000f220000300800 */
[----:B-1----:R-:W-:Y:S02]  /*1fa0*/  HADD2.F32 R213, -RZ, R20.H0_H0 ;  /* 0x20000014ffd57230 */ /* 0x002fe40000004100 */
[----:B------:R-:W-:Y:S01]  /*1fb0*/  IMAD.WIDE.U32 R108, R8, 0x10, R186 ;  /* 0x00000010086c7825 */ /* 0x000fe200078e00ba */
[----:B------:R-:W4:Y:S04]  /*1fc0*/  LDG.E.128 R164, desc[UR10][R164.64] ;  /* 0x0000000aa4a47981 */ /* 0x000f28000c1e1d00 */
[----:B------:R0:W4:Y:S04]  /*1fd0*/  LDG.E.128 R172, desc[UR10][R108.64] ;  /* 0x0000000a6cac7981 */ /* 0x000128000c1e1d00 */
[----:B------:R-:W4:Y:S01]  /*1fe0*/  LDG.E.128 R116, desc[UR10][R116.64] ;  /* 0x0000000a74747981 */ /* 0x000f22000c1e1d00 */
[C---:B------:R-:W-:Y:S01]  /*1ff0*/  FADD.FTZ R120, -R9.reuse, R120 ;  /* 0x0000007809787221 */ /* 0x040fe20000010100 */
[C---:B------:R-:W-:Y:S01]  /*2000*/  FADD.FTZ R121, -R9.reuse, R121 ;  /* 0x0000007909797221 */ /* 0x040fe20000010100 */
[C---:B------:R-:W-:Y:S01]  /*2010*/  FADD.FTZ R122, -R9.reuse, R122 ;  /* 0x0000007a097a7221 */ /* 0x040fe20000010100 */
[C---:B------:R-:W-:Y:S01]  /*2020*/  FADD.FTZ R123, -R9.reuse, R123 ;  /* 0x0000007b097b7221 */ /* 0x040fe20000010100 */
[C---:B------:R-:W-:Y:S01]  /*2030*/  FADD.FTZ R169, -R9.reuse, R169 ;  /* 0x000000a909a97221 */ /* 0x040fe20000010100 */
[----:B------:R-:W-:Y:S01]  /*2040*/  FADD.FTZ R170, -R9, R170 ;  /* 0x000000aa09aa7221 */ /* 0x000fe20000010100 */
[----:B------:R-:W5:Y:S04]  /*2050*/  @P0 LDG.E.128 R148, desc[UR10][R110.64] ;  /* 0x0000000a6e940981 */ /* 0x000f68000c1e1d00 */
[----:B------:R1:W5:Y:S01]  /*2060*/  @P0 LDG.E.128 R152, desc[UR10][R110.64+0x10] ;  /* 0x0000100a6e980981 */ /* 0x000362000c1e1d00 */
[-C--:B--2---:R-:W-:Y:S01]  /*2070*/  FFMA.FTZ R217, R214, R104.reuse, R217 ;  /* 0x00000068d6d97223 */ /* 0x084fe200000100d9 */
[----:B------:R-:W-:Y:S01]  /*2080*/  FMUL.FTZ R104, R72, R104 ;  /* 0x0000006848687220 */ /* 0x000fe20000410000 */
[----:B---3--:R-:W-:Y:S01]  /*2090*/  FADD.FTZ R216, R213, R216 ;  /* 0x000000d8d5d87221 */ /* 0x008fe20000010000 */
[----:B------:R-:W-:-:S02]  /*20a0*/  FFMA.FTZ R215, R214, R213, R215 ;  /* 0x000000d5d6d77223 */ /* 0x000fc400000100d7 */
[----:B------:R-:W-:Y:S01]  /*20b0*/  FFMA.FTZ R213, R32, R213, R104 ;  /* 0x000000d520d57223 */ /* 0x000fe20000010068 */
[----:B------:R-:W-:Y:S02]  /*20c0*/  HADD2.F32 R104, -RZ, R16.H1_H1 ;  /* 0x30000010ff687230 */ /* 0x000fe40000004100 */
[----:B------:R-:W-:Y:S02]  /*20d0*/  HADD2.F32 R16, -RZ, R20.H1_H1 ;  /* 0x30000014ff107230 */ /* 0x000fe40000004100 */
[----:B------:R-:W-:Y:S01]  /*20e0*/  FMUL.FTZ R20, R5, R201 ;  /* 0x000000c905147220 */ /* 0x000fe20000410000 */
[----:B------:R2:W-:Y:S02]  /*20f0*/  STL [R1+0xac], R217 ;  /* 0x0000acd901007387 */ /* 0x0005e40000100800 */
[----:B------:R-:W-:Y:S02]  /*2100*/  FADD.FTZ R188, R16, R188 ;  /* 0x000000bc10bc7221 */ /* 0x000fe40000010000 */
[----:B------:R-:W-:Y:S01]  /*2110*/  STL [R1+0xa8], R216 ;  /* 0x0000a8d801007387 */ /* 0x000fe20000100800 */
[----:B------:R-:W-:-:S03]  /*2120*/  FFMA.FTZ R182, R20, R16, R182 ;  /* 0x0000001014b67223 */ /* 0x000fc600000100b6 */
[----:B------:R-:W-:Y:S04]  /*2130*/  STL [R1+0xa4], R215 ;  /* 0x0000a4d701007387 */ /* 0x000fe80000100800 */
[----:B------:R3:W-:Y:S01]  /*2140*/  STL [R1+0xb8], R188 ;  /* 0x0000b8bc01007387 */ /* 0x0007e20000100800 */
[----:B----4-:R-:W-:-:S03]  /*2150*/  FADD.FTZ R181, R104, R181 ;  /* 0x000000b568b57221 */ /* 0x010fc60000010000 */
[----:B------:R-:W-:Y:S04]  /*2160*/  STL [R1+0xb4], R182 ;  /* 0x0000b4b601007387 */ /* 0x000fe80000100800 */
[----:B------:R-:W4:Y:S04]  /*2170*/  LDL.LU R220, [R1+0xc8] ;  /* 0x0000c80001dc7983 */ /* 0x000f280000300800 */
[----:B------:R-:W4:Y:S01]  /*2180*/  LDL.LU R218, [R1+0xc4] ;  /* 0x0000c40001da7983 */ /* 0x000f220000300800 */
[----:B------:R-:W-:-:S03]  /*2190*/  FFMA.FTZ R180, R20, R104, R180 ;  /* 0x0000006814b47223 */ /* 0x000fc600000100b4 */
[----:B------:R-:W-:Y:S04]  /*21a0*/  STL [R1+0xc0], R181 ;  /* 0x0000c0b501007387 */ /* 0x000fe80000100800 */
[----:B------:R-:W4:Y:S04]  /*21b0*/  LDL.LU R246, [R1+0xe0] ;  /* 0x0000e00001f67983 */ /* 0x000f280000300800 */
[----:B------:R1:W-:Y:S04]  /*21c0*/  STL [R1+0xbc], R180 ;  /* 0x0000bcb401007387 */ /* 0x0003e80000100800 */
[----:B------:R-:W4:Y:S04]  /*21d0*/  LDL.LU R245, [R1+0xdc] ;  /* 0x0000dc0001f57983 */ /* 0x000f280000300800 */
[----:B--2---:R-:W2:Y:S04]  /*21e0*/  LDL.LU R217, [R1+0xd8] ;  /* 0x0000d80001d97983 */ /* 0x004ea80000300800 */
[----:B---3--:R-:W3:Y:S01]  /*21f0*/  LDL.LU R188, [R1+0xd4] ;  /* 0x0000d40001bc7983 */ /* 0x008ee20000300800 */
[----:B------:R-:W-:-:S02]  /*2200*/  HADD2.F32 R215, -RZ, R17.H0_H0 ;  /* 0x20000011ffd77230 */ /* 0x000fc40000004100 */
[----:B------:R-:W-:Y:S01]  /*2210*/  FMUL.FTZ R216, R5, R202 ;  /* 0x000000ca05d87220 */ /* 0x000fe20000410000 */
[--C-:B------:R-:W-:Y:S02]  /*2220*/  HADD2.F32 R202, -RZ, R21.reuse.H0_H0 ;  /* 0x20000015ffca7230 */ /* 0x100fe40000004100 */
[----:B------:R-:W-:Y:S02]  /*2230*/  HADD2.F32 R21, -RZ, R21.H1_H1 ;  /* 0x30000015ff157230 */ /* 0x000fe40000004100 */
[----:B0-----:R-:W-:-:S04]  /*2240*/  IMAD.WIDE.U32 R108, R8, 0x10, R248 ;  /* 0x00000010086c7825 */ /* 0x001fc800078e00f8 */
[----:B-1----:R-:W-:-:S04]  /*2250*/  IMAD.WIDE.U32 R180, R7, 0x10, R248 ;  /* 0x0000001007b47825 */ /* 0x002fc800078e00f8 */
[C---:B------:R-:W-:Y:S01]  /*2260*/  FADD.FTZ R25, -R9.reuse, R25 ;  /* 0x0000001909197221 */ /* 0x040fe20000010100 */
[C---:B------:R-:W-:Y:S01]  /*2270*/  FADD.FTZ R26, -R9.reuse, R26 ;  /* 0x0000001a091a7221 */ /* 0x040fe20000010100 */
[----:B------:R-:W-:Y:S01]  /*2280*/  FADD.FTZ R27, -R9, R27 ;  /* 0x0000001b091b7221 */ /* 0x000fe20000010100 */
[C---:B------:R-:W-:Y:S01]  /*2290*/  FMUL.FTZ R120, R5.reuse, R120 ;  /* 0x0000007805787220 */ /* 0x040fe20000410000 */
[----:B------:R-:W-:Y:S01]  /*22a0*/  FMUL.FTZ R121, R5, R121 ;  /* 0x0000007905797220 */ /* 0x000fe20000410000 */
[----:B------:R-:W-:Y:S01]  /*22b0*/  FADD.FTZ R107, R215, R107 ;  /* 0x0000006bd76b7221 */ /* 0x000fe20000010000 */
[C---:B------:R-:W-:Y:S01]  /*22c0*/  FMUL.FTZ R123, R5.reuse, R123 ;  /* 0x0000007b057b7220 */ /* 0x040fe20000410000 */
[----:B------:R-:W-:Y:S01]  /*22d0*/  FMUL.FTZ R170, R5, R170 ;  /* 0x000000aa05aa7220 */ /* 0x000fe20000410000 */
[----:B------:R-:W3:Y:S01]  /*22e0*/  LDG.E.128 R108, desc[UR10][R108.64] ;  /* 0x0000000a6c6c7981 */ /* 0x000ee2000c1e1d00 */
[-C--:B------:R-:W-:Y:S01]  /*22f0*/  FFMA.FTZ R106, R216, R215.reuse, R106 ;  /* 0x000000d7d86a7223 */ /* 0x080fe2000001006a */
[----:B------:R-:W-:Y:S01]  /*2300*/  FMUL.FTZ R215, R74, R215 ;  /* 0x000000d74ad77220 */ /* 0x000fe20000410000 */
[C---:B------:R-:W-:Y:S01]  /*2310*/  FADD.FTZ R171, -R9.reuse, R171 ;  /* 0x000000ab09ab7221 */ /* 0x040fe20000010100 */
[C---:B------:R-:W-:Y:S01]  /*2320*/  FADD.FTZ R112, -R9.reuse, R112 ;  /* 0x0000007009707221 */ /* 0x040fe20000010100 */
[C---:B------:R-:W-:Y:S01]  /*2330*/  FADD.FTZ R113, -R9.reuse, R113 ;  /* 0x0000007109717221 */ /* 0x040fe20000010100 */
[-C--:B------:R-:W-:Y:S01]  /*2340*/  FFMA.FTZ R215, R34, R202.reuse, R215 ;  /* 0x000000ca22d77223 */ /* 0x080fe200000100d7 */
[----:B------:R-:W-:Y:S04]  /*2350*/  STL [R1+0xd0], R107 ;  /* 0x0000d06b01007387 */ /* 0x000fe80000100800 */
[----:B------:R-:W-:Y:S01]  /*2360*/  STL [R1+0xcc], R106 ;  /* 0x0000cc6a01007387 */ /* 0x000fe20000100800 */
[----:B----4-:R-:W-:Y:S01]  /*2370*/  FADD.FTZ R220, R202, R220 ;  /* 0x000000dccadc7221 */ /* 0x010fe20000010000 */
[C---:B------:R-:W-:Y:S01]  /*2380*/  FADD.FTZ R114, -R9.reuse, R114 ;  /* 0x0000007209727221 */ /* 0x040fe20000010100 */
[C---:B------:R-:W-:Y:S01]  /*2390*/  FADD.FTZ R115, -R9.reuse, R115 ;  /* 0x0000007309737221 */ /* 0x040fe20000010100 */
[----:B------:R-:W-:Y:S01]  /*23a0*/  FADD.FTZ R176, -R9, R176 ;  /* 0x000000b009b07221 */ /* 0x000fe20000010100 */
[----:B------:R-:W-:Y:S01]  /*23b0*/  FFMA.FTZ R218, R216, R202, R218 ;  /* 0x000000cad8da7223 */ /* 0x000fe200000100da */
[----:B------:R-:W-:Y:S01]  /*23c0*/  HADD2.F32 R202, -RZ, R17.H1_H1 ;  /* 0x30000011ffca7230 */ /* 0x000fe20000004100 */
[----:B------:R0:W-:Y:S01]  /*23d0*/  STL [R1+0xc8], R220 ;  /* 0x0000c8dc01007387 */ /* 0x0001e20000100800 */
[----:B------:R-:W-:Y:S01]  /*23e0*/  FMUL.FTZ R17, R5, R203 ;  /* 0x000000cb05117220 */ /* 0x000fe20000410000 */
[----:B------:R-:W-:Y:S01]  /*23f0*/  FMUL.FTZ R105, R73, R104 ;  /* 0x0000006849697220 */ /* 0x000fe20000410000 */
[----:B------:R-:W-:Y:S01]  /*2400*/  FADD.FTZ R178, -R9, R178 ;  /* 0x000000b209b27221 */ /* 0x000fe20000010100 */
[----:B------:R-:W-:Y:S01]  /*2410*/  IMAD.WIDE.U32 R200, R7, 0x20, R184 ;  /* 0x0000002007c87825 */ /* 0x000fe200078e00b8 */
[----:B------:R-:W4:Y:S03]  /*2420*/  LDG.E.128 R180, desc[UR10][R180.64] ;  /* 0x0000000ab4b47981 */ /* 0x000f26000c1e1d00 */
[----:B------:R-:W-:Y:S01]  /*2430*/  FADD.FTZ R246, R202, R246 ;  /* 0x000000f6caf67221 */ /* 0x000fe20000010000 */
[----:B0-----:R-:W4:Y:S04]  /*2440*/  LDL.LU R220, [R1+0xe8] ;  /* 0x0000e80001dc7983 */ /* 0x001f280000300800 */
[----:B------:R0:W-:Y:S01]  /*2450*/  STL [R1+0xc4], R218 ;  /* 0x0000c4da01007387 */ /* 0x0001e20000100800 */
[----:B------:R-:W-:Y:S01]  /*2460*/  FFMA.FTZ R245, R17, R202, R245 ;  /* 0x000000ca11f57223 */ /* 0x000fe200000100f5 */
[----:B--2---:R-:W-:-:S02]  /*2470*/  FADD.FTZ R217, R21, R217 ;  /* 0x000000d915d97221 */ /* 0x004fc40000010000 */
[----:B0-----:R-:W2:Y:S01]  /*2480*/  LDL.LU R218, [R1+0xe4] ;  /* 0x0000e40001da7983 */ /* 0x001ea20000300800 */
[----:B---3--:R-:W-:-:S03]  /*2490*/  FFMA.FTZ R188, R17, R21, R188 ;  /* 0x0000001511bc7223 */ /* 0x008fc600000100bc */
[----:B------:R-:W3:Y:S04]  /*24a0*/  LDL.LU R248, [R1+0xf0] ;  /* 0x0000f00001f87983 */ /* 0x000ee80000300800 */
[----:B------:R0:W-:Y:S04]  /*24b0*/  STL [R1+0xe0], R246 ;  /* 0x0000e0f601007387 */ /* 0x0001e80000100800 */
[----:B0-----:R-:W3:Y:S04]  /*24c0*/  LDL.LU R246, [R1+0xec] ;  /* 0x0000ec0001f67983 */ /* 0x001ee80000300800 */
[----:B------:R0:W-:Y:S04]  /*24d0*/  STL [R1+0xdc], R245 ;  /* 0x0000dcf501007387 */ /* 0x0001e80000100800 */
[----:B0-----:R-:W3:Y:S04]  /*24e0*/  LDL.LU R245, [R1+0xf8] ;  /* 0x0000f80001f57983 */ /* 0x001ee80000300800 */
[----:B------:R0:W-:Y:S04]  /*24f0*/  STL [R1+0xd4], R188 ;  /* 0x0000d4bc01007387 */ /* 0x0001e80000100800 */
[----:B------:R1:W-:Y:S04]  /*2500*/  STL [R1+0xd8], R217 ;  /* 0x0000d8d901007387 */ /* 0x0003e80000100800 */
[----:B0-----:R-:W3:Y:S01]  /*2510*/  LDL.LU R188, [R1+0xf4] ;  /* 0x0000f40001bc7983 */ /* 0x001ee20000300800 */
[----:B------:R-:W-:Y:S01]  /*2520*/  FMUL.FTZ R202, R75, R202 ;  /* 0x000000ca4bca7220 */ /* 0x000fe20000410000 */
[----:B-1----:R-:W-:Y:S01]  /*2530*/  FADD.FTZ R217, -R9, R24 ;  /* 0x0000001809d97221 */ /* 0x002fe20000010100 */
[----:B------:R-:W-:-:S02]  /*2540*/  HADD2.F32 R24, -RZ, R22.H0_H0 ;  /* 0x20000016ff187230 */ /* 0x000fc40000004100 */
[----:B------:R-:W-:Y:S01]  /*2550*/  FFMA.FTZ R21, R35, R21, R202 ;  /* 0x0000001523157223 */ /* 0x000fe200000100ca */
[----:B------:R-:W-:Y:S01]  /*2560*/  FMUL.FTZ R217, R5, R217 ;  /* 0x000000d905d97220 */ /* 0x000fe20000410000 */
[----:B------:R-:W-:-:S05]  /*2570*/  HADD2.F32 R202, -RZ, R18.H0_H0 ;  /* 0x20000012ffca7230 */ /* 0x000fca0000004100 */
[----:B------:R-:W-:Y:S01]  /*2580*/  FMUL.FTZ R203, R76, R202 ;  /* 0x000000ca4ccb7220 */ /* 0x000fe20000410000 */
[----:B----4-:R-:W-:-:S05]  /*2590*/  FADD.FTZ R220, R24, R220 ;  /* 0x000000dc18dc7221 */ /* 0x010fca0000010000 */
[----:B------:R0:W-:Y:S01]  /*25a0*/  STL [R1+0xe8], R220 ;  /* 0x0000e8dc01007387 */ /* 0x0001e20000100800 */
[----:B--2---:R-:W-:-:S03]  /*25b0*/  FFMA.FTZ R218, R217, R24, R218 ;  /* 0x00000018d9da7223 */ /* 0x004fc600000100da */
[----:B0-----:R-:W2:Y:S01]  /*25c0*/  LDL.LU R220, [R1+0x100] ;  /* 0x0001000001dc7983 */ /* 0x001ea20000300800 */
[----:B---3--:R-:W-:-:S03]  /*25d0*/  FADD.FTZ R248, R202, R248 ;  /* 0x000000f8caf87221 */ /* 0x008fc60000010000 */
[----:B------:R0:W-:Y:S04]  /*25e0*/  STL [R1+0xe4], R218 ;  /* 0x0000e4da01007387 */ /* 0x0001e80000100800 */
[----:B0-----:R-:W3:Y:S01]  /*25f0*/  LDL.LU R218, [R1+0xfc] ;  /* 0x0000fc0001da7983 */ /* 0x001ee20000300800 */
[----:B------:R-:W-:Y:S01]  /*2600*/  FFMA.FTZ R246, R217, R202, R246 ;  /* 0x000000cad9f67223 */ /* 0x000fe200000100f6 */
[----:B------:R-:W-:Y:S02]  /*2610*/  HADD2.F32 R202, -RZ, R18.H1_H1 ;  /* 0x30000012ffca7230 */ /* 0x000fe40000004100 */
[----:B------:R-:W4:Y:S01]  /*2620*/  LDL.LU R249, [R1+0x108] ;  /* 0x0001080001f97983 */ /* 0x000f220000300800 */
[----:B------:R-:W-:Y:S02]  /*2630*/  HADD2.F32 R18, -RZ, R22.H1_H1 ;  /* 0x30000016ff127230 */ /* 0x000fe40000004100 */
[----:B------:R-:W-:Y:S01]  /*2640*/  FMUL.FTZ R22, R5, R25 ;  /* 0x0000001905167220 */ /* 0x000fe20000410000 */
[----:B------:R0:W-:Y:S02]  /*2650*/  STL [R1+0xf0], R248 ;  /* 0x0000f0f801007387 */ /* 0x0001e40000100800 */
[----:B------:R-:W-:-:S02]  /*2660*/  FADD.FTZ R245, R18, R245 ;  /* 0x000000f512f57221 */ /* 0x000fc40000010000 */
[----:B0-----:R-:W4:Y:S04]  /*2670*/  LDL.LU R248, [R1+0x104] ;  /* 0x0001040001f87983 */ /* 0x001f280000300800 */
[----:B------:R0:W-:Y:S01]  /*2680*/  STL [R1+0xec], R246 ;  /* 0x0000ecf601007387 */ /* 0x0001e20000100800 */
[----:B------:R-:W-:-:S03]  /*2690*/  FFMA.FTZ R188, R22, R18, R188 ;  /* 0x0000001216bc7223 */ /* 0x000fc600000100bc */
[----:B0-----:R-:W4:Y:S04]  /*26a0*/  LDL.LU R246, [R1+0x110] ;  /* 0x0001100001f67983 */ /* 0x001f280000300800 */
[----:B------:R0:W-:Y:S04]  /*26b0*/  STL [R1+0xf4], R188 ;  /* 0x0000f4bc01007387 */ /* 0x0001e80000100800 */
[----:B------:R1:W-:Y:S04]  /*26c0*/  STL [R1+0xf8], R245 ;  /* 0x0000f8f501007387 */ /* 0x0003e80000100800 */
[----:B0-----:R-:W4:Y:S04]  /*26d0*/  LDL.LU R188, [R1+0x10c] ;  /* 0x00010c0001bc7983 */ /* 0x001f280000300800 */
[----:B-1----:R-:W4:Y:S01]  /*26e0*/  LDL.LU R245, [R1+0x118] ;  /* 0x0001180001f57983 */ /* 0x002f220000300800 */
[----:B------:R-:W-:-:S04]  /*26f0*/  FMUL.FTZ R25, R77, R202 ;  /* 0x000000ca4d197220 */ /* 0x000fc80000410000 */
[----:B------:R-:W-:Y:S01]  /*2700*/  FFMA.FTZ R18, R37, R18, R25 ;  /* 0x0000001225127223 */ /* 0x000fe20000010019 */
[----:B------:R-:W-:Y:S02]  /*2710*/  HADD2.F32 R25, -RZ, R23.H0_H0 ;  /* 0x20000017ff197230 */ /* 0x000fe40000004100 */
[----:B------:R-:W-:Y:S01]  /*2720*/  FMUL.FTZ R26, R5, R26 ;  /* 0x0000001a051a7220 */ /* 0x000fe20000410000 */
[----:B--2---:R-:W-:-:S05]  /*2730*/  FADD.FTZ R220, R202, R220 ;  /* 0x000000dccadc7221 */ /* 0x004fca0000010000 */
[----:B------:R-:W-:Y:S01]  /*2740*/  STL [R1+0x100], R220 ;  /* 0x000100dc01007387 */ /* 0x000fe20000100800 */
[----:B---3--:R-:W-:Y:S01]  /*2750*/  FFMA.FTZ R218, R22, R202, R218 ;  /* 0x000000ca16da7223 */ /* 0x008fe200000100da */
[----:B----4-:R-:W-:-:S04]  /*2760*/  FADD.FTZ R249, R25, R249 ;  /* 0x000000f919f97221 */ /* 0x010fc80000010000 */
[----:B------:R0:W-:Y:S04]  /*2770*/  STL [R1+0xfc], R218 ;  /* 0x0000fcda01007387 */ /* 0x0001e80000100800 */
[----:B------:R-:W2:Y:S04]  /*2780*/  LDL.LU R250, [R1+0x114] ;  /* 0x0001140001fa7983 */ /* 0x000ea80000300800 */
[----:B------:R1:W-:Y:S01]  /*2790*/  STL [R1+0x108], R249 ;  /* 0x000108f901007387 */ /* 0x0003e20000100800 */
[----:B0-----:R-:W-:Y:S02]  /*27a0*/  HADD2.F32 R218, -RZ, R19.H0_H0 ;  /* 0x20000013ffda7230 */ /* 0x001fe40000004100 */
[C---:B------:R-:W-:Y:S01]  /*27b0*/  FFMA.FTZ R248, R26.reuse, R25, R248 ;  /* 0x000000191af87223 */ /* 0x040fe200000100f8 */
[----:B-1----:R-:W3:Y:S04]  /*27c0*/  LDL.LU R249, [R1+0x120] ;  /* 0x0001200001f97983 */ /* 0x002ee80000300800 */
[----:B------:R0:W-:Y:S04]  /*27d0*/  STL [R1+0x104], R248 ;  /* 0x000104f801007387 */ /* 0x0001e80000100800 */
[----:B0-----:R-:W4:Y:S01]  /*27e0*/  LDL.LU R248, [R1+0x11c] ;  /* 0x00011c0001f87983 */ /* 0x001f220000300800 */
[----:B------:R-:W-:-:S05]  /*27f0*/  FFMA.FTZ R188, R26, R218, R188 ;  /* 0x000000da1abc7223 */ /* 0x000fca00000100bc */
[----:B------:R0:W-:Y:S04]  /*2800*/  STL [R1+0x10c], R188 ;  /* 0x00010cbc01007387 */ /* 0x0001e80000100800 */
[----:B0-----:R-:W4:Y:S01]  /*2810*/  LDL.LU R188, [R1+0x130] ;  /* 0x0001300001bc7983 */ /* 0x001f220000300800 */
[----:B------:R-:W-:Y:S01]  /*2820*/  FMUL.FTZ R220, R78, R218 ;  /* 0x000000da4edc7220 */ /* 0x000fe20000410000 */
[----:B------:R-:W-:Y:S01]  /*2830*/  FADD.FTZ R246, R218, R246 ;  /* 0x000000f6daf67221 */ /* 0x000fe20000010000 */
[----:B------:R-:W-:Y:S02]  /*2840*/  HADD2.F32 R218, -RZ, R19.H1_H1 ;  /* 0x30000013ffda7230 */ /* 0x000fe40000004100 */
[----:B------:R-:W-:Y:S02]  /*2850*/  HADD2.F32 R19, -RZ, R23.H1_H1 ;  /* 0x30000017ff137230 */ /* 0x000fe40000004100 */
[----:B------:R0:W-:Y:S03]  /*2860*/  STL [R1+0x110], R246 ;  /* 0x000110f601007387 */ /* 0x0001e60000100800 */
[----:B------:R-:W-:Y:S01]  /*2870*/  FADD.FTZ R245, R19, R245 ;  /* 0x000000f513f57221 */ /* 0x000fe20000010000 */
[----:B0-----:R-:W4:Y:S04]  /*2880*/  LDL.LU R246, [R1+0x12c] ;  /* 0x00012c0001f67983 */ /* 0x001f280000300800 */
[----:B------:R0:W-:Y:S04]  /*2890*/  STL [R1+0x118], R245 ;  /* 0x000118f501007387 */ /* 0x0001e80000100800 */
[----:B0-----:R-:W4:Y:S01]  /*28a0*/  LDL.LU R245, [R1+0x128] ;  /* 0x0001280001f57983 */ /* 0x001f220000300800 */
[----:B------:R-:W-:Y:S01]  /*28b0*/  FMUL.FTZ R23, R5, R27 ;  /* 0x0000001b05177220 */ /* 0x000fe20000410000 */
[----:B------:R-:W-:Y:S01]  /*28c0*/  FMUL.FTZ R27, R79, R218 ;  /* 0x000000da4f1b7220 */ /* 0x000fe20000410000 */
[----:B------:R-:W-:-:S02]  /*28d0*/  FFMA.FTZ R25, R38, R25, R220 ;  /* 0x0000001926197223 */ /* 0x000fc400000100dc */
[----:B------:R-:W4:Y:S01]  /*28e0*/  LDL.LU R220, [R1+0x124] ;  /* 0x0001240001dc7983 */ /* 0x000f220000300800 */
[----:B--2---:R-:W-:-:S05]  /*28f0*/  FFMA.FTZ R250, R23, R19, R250 ;  /* 0x0000001317fa7223 */ /* 0x004fca00000100fa */
[----:B------:R-:W-:Y:S01]  /*2900*/  STL [R1+0x114], R250 ;  /* 0x000114fa01007387 */ /* 0x000fe20000100800 */
[----:B---3--:R-:W-:-:S05]  /*2910*/  FADD.FTZ R249, R218, R249 ;  /* 0x000000f9daf97221 */ /* 0x008fca0000010000 */
[----:B------:R-:W-:Y:S01]  /*2920*/  STL [R1+0x120], R249 ;  /* 0x000120f901007387 */ /* 0x000fe20000100800 */
[----:B----4-:R-:W-:Y:S01]  /*2930*/  FFMA.FTZ R248, R23, R218, R248 ;  /* 0x000000da17f87223 */ /* 0x010fe200000100f8 */
[----:B------:R-:W-:-:S04]  /*2940*/  HADD2.F32 R218, -RZ, R164.H0_H0 ;  /* 0x200000a4ffda7230 */ /* 0x000fc80000004100 */
[----:B------:R-:W-:Y:S01]  /*2950*/  STL [R1+0x11c], R248 ;  /* 0x00011cf801007387 */ /* 0x000fe20000100800 */
[----:B------:R-:W-:-:S05]  /*2960*/  FADD.FTZ R188, R218, R188 ;  /* 0x000000bcdabc7221 */ /* 0x000fca0000010000 */
[----:B------:R0:W-:Y:S04]  /*2970*/  STL [R1+0x130], R188 ;  /* 0x000130bc01007387 */ /* 0x0001e80000100800 */
[----:B0-----:R-:W2:Y:S01]  /*2980*/  LDL.LU R188, [R1+0x138] ;  /* 0x0001380001bc7983 */ /* 0x001ea20000300800 */
[----:B------:R-:W-:Y:S01]  /*2990*/  FFMA.FTZ R19, R39, R19, R27 ;  /* 0x0000001327137223 */ /* 0x000fe2000001001b */
[----:B------:R-:W-:Y:S02]  /*29a0*/  HADD2.F32 R27, -RZ, R116.H0_H0 ;  /* 0x20000074ff1b7230 */ /* 0x000fe40000004100 */
[----:B------:R-:W3:Y:S01]  /*29b0*/  LDL.LU R250, [R1+0x134] ;  /* 0x0001340001fa7983 */ /* 0x000ee20000300800 */
[----:B------:R-:W-:-:S03]  /*29c0*/  FFMA.FTZ R246, R120, R218, R246 ;  /* 0x000000da78f67223 */ /* 0x000fc600000100f6 */
[----:B------:R-:W4:Y:S04]  /*29d0*/  LDL.LU R248, [R1+0x140] ;  /* 0x0001400001f87983 */ /* 0x000f280000300800 */
[----:B------:R0:W-:Y:S01]  /*29e0*/  STL [R1+0x12c], R246 ;  /* 0x00012cf601007387 */ /* 0x0001e20000100800 */
[----:B------:R-:W-:-:S03]  /*29f0*/  FADD.FTZ R245, R27, R245 ;  /* 0x000000f51bf57221 */ /* 0x000fc60000010000 */
[----:B0-----:R-:W4:Y:S04]  /*2a00*/  LDL.LU R246, [R1+0x13c] ;  /* 0x00013c0001f67983 */ /* 0x001f280000300800 */
[----:B------:R0:W-:Y:S04]  /*2a10*/  STL [R1+0x128], R245 ;  /* 0x000128f501007387 */ /* 0x0001e80000100800 */
[----:B0-----:R-:W4:Y:S01]  /*2a20*/  LDL.LU R245, [R1+0x150] ;  /* 0x0001500001f57983 */ /* 0x001f220000300800 */
[----:B------:R-:W-:Y:S01]  /*2a30*/  FFMA.FTZ R220, R120, R27, R220 ;  /* 0x0000001b78dc7223 */ /* 0x000fe200000100dc */
[----:B------:R-:W-:-:S04]  /*2a40*/  HADD2.F32 R116, -RZ, R116.H1_H1 ;  /* 0x30000074ff747230 */ /* 0x000fc80000004100 */
[----:B------:R0:W-:Y:S04]  /*2a50*/  STL [R1+0x124], R220 ;  /* 0x000124dc01007387 */ /* 0x0001e80000100800 */
[----:B0-----:R-:W4:Y:S04]  /*2a60*/  LDL.LU R220, [R1+0x14c] ;  /* 0x00014c0001dc7983 */ /* 0x001f280000300800 */
[----:B------:R-:W4:Y:S01]  /*2a70*/  LDL.LU R249, [R1+0x148] ;  /* 0x0001480001f97983 */ /* 0x000f220000300800 */
[----:B--2---:R-:W-:-:S05]  /*2a80*/  FADD.FTZ R188, R116, R188 ;  /* 0x000000bc74bc7221 */ /* 0x004fca0000010000 */
[----:B------:R0:W-:Y:S04]  /*2a90*/  STL [R1+0x138], R188 ;  /* 0x000138bc01007387 */ /* 0x0001e80000100800 */
[----:B0-----:R-:W2:Y:S01]  /*2aa0*/  LDL.LU R188, [R1+0x144] ;  /* 0x0001440001bc7983 */ /* 0x001ea20000300800 */
[----:B------:R-:W-:Y:S01]  /*2ab0*/  FMUL.FTZ R218, R80, R218 ;  /* 0x000000da50da7220 */ /* 0x000fe20000410000 */
[----:B------:R-:W-:Y:S02]  /*2ac0*/  HADD2.F32 R164, -RZ, R164.H1_H1 ;  /* 0x300000a4ffa47230 */ /* 0x000fe40000004100 */
[----:B---3--:R-:W-:Y:S01]  /*2ad0*/  FFMA.FTZ R250, R121, R116, R250 ;  /* 0x0000007479fa7223 */ /* 0x008fe200000100fa */
[----:B------:R-:W-:Y:S02]  /*2ae0*/  FFMA.FTZ R27, R40, R27, R218 ;  /* 0x0000001b281b7223 */ /* 0x000fe400000100da */
[----:B------:R-:W-:Y:S01]  /*2af0*/  FMUL.FTZ R218, R81, R164 ;  /* 0x000000a451da7220 */ /* 0x000fe20000410000 */
[----:B----4-:R-:W-:Y:S01]  /*2b00*/  FADD.FTZ R248, R164, R248 ;  /* 0x000000f8a4f87221 */ /* 0x010fe20000010000 */
[----:B------:R-:W-:Y:S02]  /*2b10*/  STL [R1+0x134], R250 ;  /* 0x000134fa01007387 */ /* 0x000fe40000100800 */
[----:B------:R-:W-:Y:S01]  /*2b20*/  FFMA.FTZ R116, R41, R116, R218 ;  /* 0x0000007429747223 */ /* 0x000fe200000100da */
[----:B------:R-:W-:Y:S01]  /*2b30*/  HADD2.F32 R218, -RZ, R165.H0_H0 ;  /* 0x200000a5ffda7230 */ /* 0x000fe20000004100 */
[----:B------:R0:W-:Y:S01]  /*2b40*/  STL [R1+0x140], R248 ;  /* 0x000140f801007387 */ /* 0x0001e20000100800 */
[----:B------:R-:W-:-:S03]  /*2b50*/  FFMA.FTZ R246, R121, R164, R246 ;  /* 0x000000a479f67223 */ /* 0x000fc600000100f6 */
[----:B0-----:R-:W3:Y:S01]  /*2b60*/  LDL.LU R248, [R1+0x160] ;  /* 0x0001600001f87983 */ /* 0x001ee20000300800 */
[----:B------:R-:W-:-:S03]  /*2b70*/  FADD.FTZ R245, R218, R245 ;  /* 0x000000f5daf57221 */ /* 0x000fc60000010000 */
[----:B------:R0:W-:Y:S04]  /*2b80*/  STL [R1+0x13c], R246 ;  /* 0x00013cf601007387 */ /* 0x0001e80000100800 */
[----:B0-----:R-:W4:Y:S04]  /*2b90*/  LDL.LU R246, [R1+0x15c] ;  /* 0x00015c0001f67983 */ /* 0x001f280000300800 */
[----:B------:R0:W-:Y:S04]  /*2ba0*/  STL [R1+0x150], R245 ;  /* 0x000150f501007387 */ /* 0x0001e80000100800 */
[----:B0-----:R-:W4:Y:S01]  /*2bb0*/  LDL.LU R245, [R1+0x158] ;  /* 0x0001580001f57983 */ /* 0x001f220000300800 */
[----:B------:R-:W-:-:S04]  /*2bc0*/  FMUL.FTZ R164, R5, R122 ;  /* 0x0000007a05a47220 */ /* 0x000fc80000410000 */
[----:B------:R-:W-:Y:S01]  /*2bd0*/  FFMA.FTZ R220, R164, R218, R220 ;  /* 0x000000daa4dc7223 */ /* 0x000fe200000100dc */
[----:B------:R-:W-:-:S04]  /*2be0*/  HADD2.F32 R122, -RZ, R117.H0_H0 ;  /* 0x20000075ff7a7230 */ /* 0x000fc80000004100 */
[----:B------:R0:W-:Y:S01]  /*2bf0*/  STL [R1+0x14c], R220 ;  /* 0x00014cdc01007387 */ /* 0x0001e20000100800 */
[----:B------:R-:W-:-:S03]  /*2c00*/  FADD.FTZ R249, R122, R249 ;  /* 0x000000f97af97221 */ /* 0x000fc60000010000 */
[----:B0-----:R-:W4:Y:S04]  /*2c10*/  LDL.LU R220, [R1+0x154] ;  /* 0x0001540001dc7983 */ /* 0x001f280000300800 */
[----:B------:R-:W4:Y:S01]  /*2c20*/  LDL.LU R250, [R1+0x168] ;  /* 0x0001680001fa7983 */ /* 0x000f220000300800 */
[----:B--2---:R-:W-:-:S05]  /*2c30*/  FFMA.FTZ R188, R164, R122, R188 ;  /* 0x0000007aa4bc7223 */ /* 0x004fca00000100bc */
[----:B------:R0:W-:Y:S04]  /*2c40*/  STL [R1+0x144], R188 ;  /* 0x000144bc01007387 */ /* 0x0001e80000100800 */
[----:B------:R1:W-:Y:S04]  /*2c50*/  STL [R1+0x148], R249 ;  /* 0x000148f901007387 */ /* 0x0003e80000100800 */
[----:B0-----:R-:W2:Y:S01]  /*2c60*/  LDL.LU R188, [R1+0x164] ;  /* 0x0001640001bc7983 */ /* 0x001ea20000300800 */
[----:B------:R-:W-:Y:S02]  /*2c70*/  HADD2.F32 R165, -RZ, R165.H1_H1 ;  /* 0x300000a5ffa57230 */ /* 0x000fe40000004100 */
[----:B------:R-:W-:Y:S01]  /*2c80*/  HADD2.F32 R117, -RZ, R117.H1_H1 ;  /* 0x30000075ff757230 */ /* 0x000fe20000004100 */
[----:B-1----:R-:W2:Y:S02]  /*2c90*/  LDL.LU R249, [R1+0x170] ;  /* 0x0001700001f97983 */ /* 0x002ea40000300800 */
[----:B---3--:R-:W-:-:S05]  /*2ca0*/  FADD.FTZ R248, R165, R248 ;  /* 0x000000f8a5f87221 */ /* 0x008fca0000010000 */
[----:B------:R0:W-:Y:S01]  /*2cb0*/  STL [R1+0x160], R248 ;  /* 0x000160f801007387 */ /* 0x0001e20000100800 */
[----:B----4-:R-:W-:-:S03]  /*2cc0*/  FFMA.FTZ R246, R123, R165, R246 ;  /* 0x000000a57bf67223 */ /* 0x010fc600000100f6 */
[----:B0-----:R-:W3:Y:S04]  /*2cd0*/  LDL.LU R248, [R1+0x16c] ;  /* 0x00016c0001f87983 */ /* 0x001ee80000300800 */
[----:B------:R0:W-:Y:S01]  /*2ce0*/  STL [R1+0x15c], R246 ;  /* 0x00015cf601007387 */ /* 0x0001e20000100800 */
[----:B------:R-:W-:-:S03]  /*2cf0*/  FADD.FTZ R245, R117, R245 ;  /* 0x000000f575f57221 */ /* 0x000fc60000010000 */
[----:B0-----:R-:W4:Y:S04]  /*2d00*/  LDL.LU R246, [R1+0x178] ;  /* 0x0001780001f67983 */ /* 0x001f280000300800 */
[----:B------:R0:W-:Y:S04]  /*2d10*/  STL [R1+0x158], R245 ;  /* 0x000158f501007387 */ /* 0x0001e80000100800 */
[----:B0-----:R-:W4:Y:S01]  /*2d20*/  LDL.LU R245, [R1+0x174] ;  /* 0x0001740001f57983 */ /* 0x001f220000300800 */
[----:B------:R-:W-:Y:S01]  /*2d30*/  FMUL.FTZ R165, R83, R165 ;  /* 0x000000a553a57220 */ /* 0x000fe20000410000 */
[----:B------:R-:W-:-:S03]  /*2d40*/  FFMA.FTZ R220, R123, R117, R220 ;  /* 0x000000757bdc7223 */ /* 0x000fc600000100dc */
[----:B------:R-:W-:Y:S01]  /*2d50*/  FFMA.FTZ R117, R43, R117, R165 ;  /* 0x000000752b757223 */ /* 0x000fe200000100a5 */
[----:B------:R-:W-:Y:S01]  /*2d60*/  FADD.FTZ R165, -R9, R168 ;  /* 0x000000a809a57221 */ /* 0x000fe20000010100 */
[----:B------:R-:W-:-:S03]  /*2d70*/  HADD2.F32 R168, -RZ, R118.H0_H0 ;  /* 0x20000076ffa87230 */ /* 0x000fc60000004100 */
[----:B------:R-:W-:Y:S02]  /*2d80*/  FMUL.FTZ R165, R5, R165 ;  /* 0x000000a505a57220 */ /* 0x000fe40000410000 */
[----:B------:R-:W-:Y:S01]  /*2d90*/  FADD.FTZ R250, R168, R250 ;  /* 0x000000faa8fa7221 */ /* 0x000fe20000010000 */
[----:B------:R-:W-:Y:S04]  /*2da0*/  STL [R1+0x154], R220 ;  /* 0x000154dc01007387 */ /* 0x000fe80000100800 */
[----:B------:R0:W-:Y:S04]  /*2db0*/  STL [R1+0x168], R250 ;  /* 0x000168fa01007387 */ /* 0x0001e80000100800 */
[----:B0-----:R-:W4:Y:S01]  /*2dc0*/  LDL.LU R250, [R1+0x180] ;  /* 0x0001800001fa7983 */ /* 0x001f220000300800 */
[----:B--2---:R-:W-:-:S05]  /*2dd0*/  FFMA.FTZ R188, R165, R168, R188 ;  /* 0x000000a8a5bc7223 */ /* 0x004fca00000100bc */
[----:B------:R0:W-:Y:S04]  /*2de0*/  STL [R1+0x164], R188 ;  /* 0x000164bc01007387 */ /* 0x0001e80000100800 */
[----:B0-----:R-:W2:Y:S01]  /*2df0*/  LDL.LU R188, [R1+0x17c] ;  /* 0x00017c0001bc7983 */ /* 0x001ea20000300800 */
[----:B------:R-:W-:-:S04]  /*2e00*/  FMUL.FTZ R218, R82, R218 ;  /* 0x000000da52da7220 */ /* 0x000fc80000410000 */
[----:B------:R-:W-:Y:S01]  /*2e10*/  FFMA.FTZ R122, R42, R122, R218 ;  /* 0x0000007a2a7a7223 */ /* 0x000fe200000100da */
[----:B------:R-:W-:-:S05]  /*2e20*/  HADD2.F32 R218, -RZ, R166.H0_H0 ;  /* 0x200000a6ffda7230 */ /* 0x000fca0000004100 */
[-C--:B------:R-:W-:Y:S01]  /*2e30*/  FMUL.FTZ R220, R84, R218.reuse ;  /* 0x000000da54dc7220 */ /* 0x080fe20000410000 */
[----:B------:R-:W-:Y:S01]  /*2e40*/  FADD.FTZ R249, R218, R249 ;  /* 0x000000f9daf97221 */ /* 0x000fe20000010000 */
[----:B---3--:R-:W-:Y:S01]  /*2e50*/  FFMA.FTZ R248, R165, R218, R248 ;  /* 0x000000daa5f87223 */ /* 0x008fe200000100f8 */
[----:B------:R-:W-:Y:S02]  /*2e60*/  HADD2.F32 R218, -RZ, R166.H1_H1 ;  /* 0x300000a6ffda7230 */ /* 0x000fe40000004100 */
[----:B------:R-:W-:Y:S02]  /*2e70*/  HADD2.F32 R166, -RZ, R118.H1_H1 ;  /* 0x30000076ffa67230 */ /* 0x000fe40000004100 */
[----:B------:R-:W-:Y:S01]  /*2e80*/  FMUL.FTZ R118, R5, R169 ;  /* 0x000000a905767220 */ /* 0x000fe20000410000 */
[----:B------:R0:W-:Y:S02]  /*2e90*/  STL [R1+0x170], R249 ;  /* 0x000170f901007387 */ /* 0x0001e40000100800 */
[----:B----4-:R-:W-:-:S02]  /*2ea0*/  FADD.FTZ R246, R166, R246 ;  /* 0x000000f6a6f67221 */ /* 0x010fc40000010000 */
[----:B0-----:R-:W3:Y:S04]  /*2eb0*/  LDL.LU R249, [R1+0x188] ;  /* 0x0001880001f97983 */ /* 0x001ee80000300800 */
[----:B------:R0:W-:Y:S01]  /*2ec0*/  STL [R1+0x16c], R248 ;  /* 0x00016cf801007387 */ /* 0x0001e20000100800 */
[----:B------:R-:W-:-:S03]  /*2ed0*/  FFMA.FTZ R245, R118, R166, R245 ;  /* 0x000000a676f57223 */ /* 0x000fc600000100f5 */
[----:B0-----:R-:W4:Y:S04]  /*2ee0*/  LDL.LU R248, [R1+0x184] ;  /* 0x0001840001f87983 */ /* 0x001f280000300800 */
[----:B------:R0:W-:Y:S04]  /*2ef0*/  STL [R1+0x178], R246 ;  /* 0x000178f601007387 */ /* 0x0001e80000100800 */
[----:B0-----:R-:W4:Y:S04]  /*2f00*/  LDL.LU R246, [R1+0x190] ;  /* 0x0001900001f67983 */ /* 0x001f280000300800 */
[----:B------:R0:W-:Y:S04]  /*2f10*/  STL [R1+0x174], R245 ;  /* 0x000174f501007387 */ /* 0x0001e80000100800 */
[----:B0-----:R-:W4:Y:S01]  /*2f20*/  LDL.LU R245, [R1+0x18c] ;  /* 0x00018c0001f57983 */ /* 0x001f220000300800 */
[----:B--2---:R-:W-:-:S05]  /*2f30*/  FFMA.FTZ R188, R118, R218, R188 ;  /* 0x000000da76bc7223 */ /* 0x004fca00000100bc */
[----:B------:R0:W-:Y:S04]  /*2f40*/  STL [R1+0x17c], R188 ;  /* 0x00017cbc01007387 */ /* 0x0001e80000100800 */
[----:B0-----:R-:W2:Y:S01]  /*2f50*/  LDL.LU R188, [R1+0x198] ;  /* 0x0001980001bc7983 */ /* 0x001ea20000300800 */
[----:B------:R-:W-:-:S04]  /*2f60*/  FMUL.FTZ R169, R85, R218 ;  /* 0x000000da55a97220 */ /* 0x000fc80000410000 */
[----:B------:R-:W-:Y:S01]  /*2f70*/  FFMA.FTZ R166, R45, R166, R169 ;  /* 0x000000a62da67223 */ /* 0x000fe200000100a9 */
[----:B------:R-:W-:Y:S02]  /*2f80*/  HADD2.F32 R169, -RZ, R119.H0_H0 ;  /* 0x20000077ffa97230 */ /* 0x000fe40000004100 */
[----:B------:R-:W-:Y:S01]  /*2f90*/  FADD.FTZ R250, R218, R250 ;  /* 0x000000fadafa7221 */ /* 0x000fe20000010000 */
[----:B------:R-:W-:Y:S02]  /*2fa0*/  HADD2.F32 R218, -RZ, R167.H0_H0 ;  /* 0x200000a7ffda7230 */ /* 0x000fe40000004100 */
[----:B---3--:R-:W-:Y:S02]  /*2fb0*/  FADD.FTZ R249, R169, R249 ;  /* 0x000000f9a9f97221 */ /* 0x008fe40000010000 */
[----:B------:R0:W-:Y:S04]  /*2fc0*/  STL [R1+0x180], R250 ;  /* 0x000180fa01007387 */ /* 0x0001e80000100800 */
[----:B0-----:R-:W3:Y:S01]  /*2fd0*/  LDL.LU R250, [R1+0x194] ;  /* 0x0001940001fa7983 */ /* 0x001ee20000300800 */
[----:B----4-:R-:W-:-:S03]  /*2fe0*/  FFMA.FTZ R248, R170, R169, R248 ;  /* 0x000000a9aaf87223 */ /* 0x010fc600000100f8 */
[----:B------:R0:W-:Y:S04]  /*2ff0*/  STL [R1+0x188], R249 ;  /* 0x000188f901007387 */ /* 0x0001e80000100800 */
[----:B0-----:R-:W4:Y:S04]  /*3000*/  LDL.LU R249, [R1+0x1a0] ;  /* 0x0001a00001f97983 */ /* 0x001f280000300800 */
[----:B------:R0:W-:Y:S04]  /*3010*/  STL [R1+0x184], R248 ;  /* 0x000184f801007387 */ /* 0x0001e80000100800 */
[----:B0-----:R-:W4:Y:S01]  /*3020*/  LDL.LU R248, [R1+0x19c] ;  /* 0x00019c0001f87983 */ /* 0x001f220000300800 */
[----:B------:R-:W-:-:S05]  /*3030*/  FFMA.FTZ R245, R170, R218, R245 ;  /* 0x000000daaaf57223 */ /* 0x000fca00000100f5 */
[----:B------:R0:W-:Y:S04]  /*3040*/  STL [R1+0x18c], R245 ;  /* 0x00018cf501007387 */ /* 0x0001e80000100800 */
[----:B0-----:R-:W4:Y:S01]  /*3050*/  LDL.LU R245, [R1+0x1b0] ;  /* 0x0001b00001f57983 */ /* 0x001f220000300800 */
[----:B------:R-:W-:Y:S01]  /*3060*/  FFMA.FTZ R168, R44, R168, R220 ;  /* 0x000000a82ca87223 */ /* 0x000fe200000100dc */
[----:B------:R-:W-:Y:S01]  /*3070*/  FMUL.FTZ R220, R86, R218 ;  /* 0x000000da56dc7220 */ /* 0x000fe20000410000 */
[----:B------:R-:W-:Y:S01]  /*3080*/  FADD.FTZ R246, R218, R246 ;  /* 0x000000f6daf67221 */ /* 0x000fe20000010000 */
[----:B------:R-:W-:Y:S02]  /*3090*/  HADD2.F32 R218, -RZ, R167.H1_H1 ;  /* 0x300000a7ffda7230 */ /* 0x000fe40000004100 */
[----:B------:R-:W-:-:S02]  /*30a0*/  HADD2.F32 R167, -RZ, R119.H1_H1 ;  /* 0x30000077ffa77230 */ /* 0x000fc40000004100 */
[----:B------:R0:W-:Y:S01]  /*30b0*/  STL [R1+0x190], R246 ;  /* 0x000190f601007387 */ /* 0x0001e20000100800 */
[----:B------:R-:W-:-:S03]  /*30c0*/  FFMA.FTZ R169, R46, R169, R220 ;  /* 0x000000a92ea97223 */ /* 0x000fc600000100dc */
[----:B0-----:R-:W4:Y:S04]  /*30d0*/  LDL.LU R246, [R1+0x1ac] ;  /* 0x0001ac0001f67983 */ /* 0x001f280000300800 */
[----:B------:R-:W4:Y:S01]  /*30e0*/  LDL.LU R220, [R1+0x1a8] ;  /* 0x0001a80001dc7983 */ /* 0x000f220000300800 */
[----:B--2---:R-:W-:-:S05]  /*30f0*/  FADD.FTZ R188, R167, R188 ;  /* 0x000000bca7bc7221 */ /* 0x004fca0000010000 */
[----:B------:R0:W-:Y:S04]  /*3100*/  STL [R1+0x198], R188 ;  /* 0x000198bc01007387 */ /* 0x0001e80000100800 */
[----:B0-----:R-:W2:Y:S01]  /*3110*/  LDL.LU R188, [R1+0x1a4] ;  /* 0x0001a40001bc7983 */ /* 0x001ea20000300800 */
[----:B------:R-:W-:Y:S01]  /*3120*/  FMUL.FTZ R119, R5, R171 ;  /* 0x000000ab05777220 */ /* 0x000fe20000410000 */
[----:B------:R-:W-:-:S03]  /*3130*/  FMUL.FTZ R171, R87, R218 ;  /* 0x000000da57ab7220 */ /* 0x000fc60000410000 */
[----:B---3--:R-:W-:-:S05]  /*3140*/  FFMA.FTZ R250, R119, R167, R250 ;  /* 0x000000a777fa7223 */ /* 0x008fca00000100fa */
[----:B------:R-:W-:Y:S01]  /*3150*/  STL [R1+0x194], R250 ;  /* 0x000194fa01007387 */ /* 0x000fe20000100800 */
[----:B----4-:R-:W-:-:S05]  /*3160*/  FADD.FTZ R249, R218, R249 ;  /* 0x000000f9daf97221 */ /* 0x010fca0000010000 */
[----:B------:R-:W-:Y:S01]  /*3170*/  STL [R1+0x1a0], R249 ;  /* 0x0001a0f901007387 */ /* 0x000fe20000100800 */
[----:B------:R-:W-:Y:S01]  /*3180*/  FFMA.FTZ R248, R119, R218, R248 ;  /* 0x000000da77f87223 */ /* 0x000fe200000100f8 */
[----:B------:R-:W-:-:S04]  /*3190*/  HADD2.F32 R218, -RZ, R172.H0_H0 ;  /* 0x200000acffda7230 */ /* 0x000fc80000004100 */
[----:B------:R-:W-:Y:S01]  /*31a0*/  STL [R1+0x19c], R248 ;  /* 0x00019cf801007387 */ /* 0x000fe20000100800 */
[----:B------:R-:W-:-:S05]  /*31b0*/  FADD.FTZ R245, R218, R245 ;  /* 0x000000f5daf57221 */ /* 0x000fca0000010000 */
[----:B------:R0:W-:Y:S04]  /*31c0*/  STL [R1+0x1b0], R245 ;  /* 0x0001b0f501007387 */ /* 0x0001e80000100800 */
[----:B0-----:R-:W3:Y:S01]  /*31d0*/  LDL.LU R245, [R1+0x1b8] ;  /* 0x0001b80001f57983 */ /* 0x001ee20000300800 */
[----:B------:R-:W-:Y:S01]  /*31e0*/  FFMA.FTZ R167, R47, R167, R171 ;  /* 0x000000a72fa77223 */ /* 0x000fe200000100ab */
[----:B------:R-:W-:Y:S01]  /*31f0*/  FMUL.FTZ R171, R5, R112 ;  /* 0x0000007005ab7220 */ /* 0x000fe20000410000 */
[----:B------:R-:W-:Y:S01]  /*3200*/  HADD2.F32 R112, -RZ, R108.H0_H0 ;  /* 0x2000006cff707230 */ /* 0x000fe20000004100 */
[----:B------:R-:W4:Y:S02]  /*3210*/  LDL.LU R250, [R1+0x1b4] ;  /* 0x0001b40001fa7983 */ /* 0x000f240000300800 */
[----:B------:R-:W-:-:S02]  /*3220*/  FFMA.FTZ R246, R171, R218, R246 ;  /* 0x000000daabf67223 */ /* 0x000fc400000100f6 */
[----:B------:R-:W-:Y:S01]  /*3230*/  FADD.FTZ R220, R112, R220 ;  /* 0x000000dc70dc7221 */ /* 0x000fe20000010000 */
[----:B------:R-:W4:Y:S04]  /*3240*/  LDL.LU R248, [R1+0x1c0] ;  /* 0x0001c00001f87983 */ /* 0x000f280000300800 */
[----:B------:R0:W-:Y:S04]  /*3250*/  STL [R1+0x1ac], R246 ;  /* 0x0001acf601007387 */ /* 0x0001e80000100800 */
[----:B0-----:R-:W4:Y:S04]  /*3260*/  LDL.LU R246, [R1+0x1bc] ;  /* 0x0001bc0001f67983 */ /* 0x001f280000300800 */
[----:B------:R0:W-:Y:S04]  /*3270*/  STL [R1+0x1a8], R220 ;  /* 0x0001a8dc01007387 */ /* 0x0001e80000100800 */
[----:B0-----:R-:W4:Y:S01]  /*3280*/  LDL.LU R220, [R1+0x1d0] ;  /* 0x0001d00001dc7983 */ /* 0x001f220000300800 */
[----:B--2---:R-:W-:-:S05]  /*3290*/  FFMA.FTZ R188, R171, R112, R188 ;  /* 0x00000070abbc7223 */ /* 0x004fca00000100bc */
[----:B------:R0:W-:Y:S04]  /*32a0*/  STL [R1+0x1a4], R188 ;  /* 0x0001a4bc01007387 */ /* 0x0001e80000100800 */
[----:B0-----:R-:W2:Y:S01]  /*32b0*/  LDL.LU R188, [R1+0x1cc] ;  /* 0x0001cc0001bc7983 */ /* 0x001ea20000300800 */
[----:B------:R-:W-:-:S03]  /*32c0*/  HADD2.F32 R108, -RZ, R108.H1_H1 ;  /* 0x3000006cff6c7230 */ /* 0x000fc60000004100 */
[----:B------:R-:W2:Y:S01]  /*32d0*/  LDL.LU R249, [R1+0x1c8] ;  /* 0x0001c80001f97983 */ /* 0x000ea20000300800 */
[----:B------:R-:W-:Y:S01]  /*32e0*/  FMUL.FTZ R218, R88, R218 ;  /* 0x000000da58da7220 */ /* 0x000fe20000410000 */
[----:B------:R-:W-:Y:S02]  /*32f0*/  HADD2.F32 R172, -RZ, R172.H1_H1 ;  /* 0x300000acffac7230 */ /* 0x000fe40000004100 */
[----:B------:R-:W-:Y:S01]  /*3300*/  FMUL.FTZ R113, R5, R113 ;  /* 0x0000007105717220 */ /* 0x000fe20000410000 */
[----:B------:R-:W-:Y:S02]  /*3310*/  FFMA.FTZ R112, R48, R112, R218 ;  /* 0x0000007030707223 */ /* 0x000fe400000100da */
[----:B------:R-:W-:Y:S01]  /*3320*/  FMUL.FTZ R218, R89, R172 ;  /* 0x000000ac59da7220 */ /* 0x000fe20000410000 */
[----:B---3--:R-:W-:-:S05]  /*3330*/  FADD.FTZ R245, R108, R245 ;  /* 0x000000f56cf57221 */ /* 0x008fca0000010000 */
[----:B------:R0:W-:Y:S04]  /*3340*/  STL [R1+0x1b8], R245 ;  /* 0x0001b8f501007387 */ /* 0x0001e80000100800 */
[----:B0-----:R-:W3:Y:S01]  /*3350*/  LDL.LU R245, [R1+0x1c4] ;  /* 0x0001c40001f57983 */ /* 0x001ee20000300800 */
[-C--:B----4-:R-:W-:Y:S01]  /*3360*/  FFMA.FTZ R250, R113, R108.reuse, R250 ;  /* 0x0000006c71fa7223 */ /* 0x090fe200000100fa */
[----:B------:R-:W-:Y:S01]  /*3370*/  FFMA.FTZ R108, R49, R108, R218 ;  /* 0x0000006c316c7223 */ /* 0x000fe200000100da */
[----:B------:R-:W-:Y:S02]  /*3380*/  HADD2.F32 R218, -RZ, R173.H0_H0 ;  /* 0x200000adffda7230 */ /* 0x000fe40000004100 */
[----:B------:R-:W-:Y:S01]  /*3390*/  FADD.FTZ R248, R172, R248 ;  /* 0x000000f8acf87221 */ /* 0x000fe20000010000 */
[----:B------:R-:W-:Y:S01]  /*33a0*/  FFMA.FTZ R246, R113, R172, R246 ;  /* 0x000000ac71f67223 */ /* 0x000fe200000100f6 */
[----:B------:R-:W-:Y:S01]  /*33b0*/  FMUL.FTZ R172, R5, R114 ;  /* 0x0000007205ac7220 */ /* 0x000fe20000410000 */
[----:B------:R-:W-:Y:S04]  /*33c0*/  STL [R1+0x1b4], R250 ;  /* 0x0001b4fa01007387 */ /* 0x000fe80000100800 */
[----:B------:R0:W-:Y:S01]  /*33d0*/  STL [R1+0x1c0], R248 ;  /* 0x0001c0f801007387 */ /* 0x0001e20000100800 */
[----:B------:R-:W-:-:S03]  /*33e0*/  FADD.FTZ R220, R218, R220 ;  /* 0x000000dcdadc7221 */ /* 0x000fc60000010000 */
        /* <DEDUP_REMOVED lines=8> */
[----:B------:R-:W-:-:S03]  /*3470*/  HADD2.F32 R114, -RZ, R109.H0_H0 ;  /* 0x2000006dff727230 */ /* 0x000fc60000004100 */
[----:B------:R-:W2:Y:S02]  /*3480*/  LDL.LU R250, [R1+0x1e8] ;  /* 0x0001e80001fa7983 */ /* 0x000ea40000300800 */
[----:B------:R-:W-:Y:S01]  /*3490*/  FADD.FTZ R249, R114, R249 ;  /* 0x000000f972f97221 */ /* 0x000fe20000010000 */
[----:B------:R-:W-:Y:S02]  /*34a0*/  HADD2.F32 R173, -RZ, R173.H1_H1 ;  /* 0x300000adffad7230 */ /* 0x000fe40000004100 */
[----:B------:R-:W-:Y:S01]  /*34b0*/  FMUL.FTZ R115, R5, R115 ;  /* 0x0000007305737220 */ /* 0x000fe20000410000 */
[----:B------:R-:W-:Y:S02]  /*34c0*/  HADD2.F32 R109, -RZ, R109.H1_H1 ;  /* 0x3000006dff6d7230 */ /* 0x000fe40000004100 */
[----:B---3--:R-:W-:-:S05]  /*34d0*/  FFMA.FTZ R245, R172, R114, R245 ;  /* 0x00000072acf57223 */ /* 0x008fca00000100f5 */
[----:B------:R0:W-:Y:S04]  /*34e0*/  STL [R1+0x1c4], R245 ;  /* 0x0001c4f501007387 */ /* 0x0001e80000100800 */
[----:B------:R1:W-:Y:S04]  /*34f0*/  STL [R1+0x1c8], R249 ;  /* 0x0001c8f901007387 */ /* 0x0003e80000100800 */
[----:B0-----:R-:W3:Y:S04]  /*3500*/  LDL.LU R245, [R1+0x1e4] ;  /* 0x0001e40001f57983 */ /* 0x001ee80000300800 */
[----:B-1----:R-:W3:Y:S01]  /*3510*/  LDL.LU R249, [R1+0x1f0] ;  /* 0x0001f00001f97983 */ /* 0x002ee20000300800 */
[----:B----4-:R-:W-:-:S05]  /*3520*/  FADD.FTZ R248, R173, R248 ;  /* 0x000000f8adf87221 */ /* 0x010fca0000010000 */
[----:B------:R0:W-:Y:S01]  /*3530*/  STL [R1+0x1e0], R248 ;  /* 0x0001e0f801007387 */ /* 0x0001e20000100800 */
[----:B------:R-:W-:-:S03]  /*3540*/  FFMA.FTZ R246, R115, R173, R246 ;  /* 0x000000ad73f67223 */ /* 0x000fc600000100f6 */
[----:B0-----:R-:W4:Y:S04]  /*3550*/  LDL.LU R248, [R1+0x1ec] ;  /* 0x0001ec0001f87983 */ /* 0x001f280000300800 */
[----:B------:R-:W-:Y:S01]  /*3560*/  STL [R1+0x1dc], R246 ;  /* 0x0001dcf601007387 */ /* 0x000fe20000100800 */
[----:B------:R-:W-:Y:S01]  /*3570*/  FADD.FTZ R220, R109, R220 ;  /* 0x000000dc6ddc7221 */ /* 0x000fe20000010000 */
[----:B--2---:R-:W-:-:S05]  /*3580*/  FFMA.FTZ R188, R115, R109, R188 ;  /* 0x0000006d73bc7223 */ /* 0x004fca00000100bc */
[----:B------:R0:W-:Y:S04]  /*3590*/  STL [R1+0x1d4], R188 ;  /* 0x0001d4bc01007387 */ /* 0x0001e80000100800 */
[----:B0-----:R-:W2:Y:S04]  /*35a0*/  LDL.LU R188, [R1+0x1f8] ;  /* 0x0001f80001bc7983 */ /* 0x001ea80000300800 */
[----:B------:R-:W-:Y:S04]  /*35b0*/  STL [R1+0x1d8], R220 ;  /* 0x0001d8dc01007387 */ /* 0x000fe80000100800 */
[----:B------:R-:W2:Y:S01]  /*35c0*/  LDL.LU R246, [R1+0x1f4] ;  /* 0x0001f40001f67983 */ /* 0x000ea20000300800 */
[----:B------:R-:W-:-:S04]  /*35d0*/  FMUL.FTZ R173, R91, R173 ;  /* 0x000000ad5bad7220 */ /* 0x000fc80000410000 */
[----:B------:R-:W-:Y:S01]  /*35e0*/  FFMA.FTZ R109, R51, R109, R173 ;  /* 0x0000006d336d7223 */ /* 0x000fe200000100ad */
[----:B------:R-:W-:Y:S02]  /*35f0*/  HADD2.F32 R173, -RZ, R110.H0_H0 ;  /* 0x2000006effad7230 */ /* 0x000fe40000004100 */
[----:B------:R-:W-:-:S03]  /*3600*/  FMUL.FTZ R176, R5, R176 ;  /* 0x000000b005b07220 */ /* 0x000fc60000410000 */
[----:B------:R-:W-:-:S05]  /*3610*/  FADD.FTZ R250, R173, R250 ;  /* 0x000000faadfa7221 */ /* 0x000fca0000010000 */
[----:B------:R0:W-:Y:S04]  /*3620*/  STL [R1+0x1e8], R250 ;  /* 0x0001e8fa01007387 */ /* 0x0001e80000100800 */
[----:B0-----:R-:W2:Y:S01]  /*3630*/  LDL.LU R250, [R1+0x200] ;  /* 0x0002000001fa7983 */ /* 0x001ea20000300800 */
[----:B------:R-:W-:Y:S01]  /*3640*/  FMUL.FTZ R218, R90, R218 ;  /* 0x000000da5ada7220 */ /* 0x000fe20000410000 */
[----:B---3--:R-:W-:-:S05]  /*3650*/  FFMA.FTZ R245, R176, R173, R245 ;  /* 0x000000adb0f57223 */ /* 0x008fca00000100f5 */
[----:B------:R0:W-:Y:S04]  /*3660*/  STL [R1+0x1e4], R245 ;  /* 0x0001e4f501007387 */ /* 0x0001e80000100800 */
[----:B0-----:R-:W3:Y:S01]  /*3670*/  LDL.LU R245, [R1+0x1fc] ;  /* 0x0001fc0001f57983 */ /* 0x001ee20000300800 */
[----:B------:R-:W-:Y:S01]  /*3680*/  FFMA.FTZ R114, R50, R114, R218 ;  /* 0x0000007232727223 */ /* 0x000fe200000100da */
[----:B------:R-:W-:Y:S02]  /*3690*/  HADD2.F32 R218, -RZ, R174.H0_H0 ;  /* 0x200000aeffda7230 */ /* 0x000fe40000004100 */
[----:B------:R-:W-:-:S03]  /*36a0*/  HADD2.F32 R110, -RZ, R110.H1_H1 ;  /* 0x3000006eff6e7230 */ /* 0x000fc60000004100 */
[-C--:B------:R-:W-:Y:S01]  /*36b0*/  FMUL.FTZ R220, R92, R218.reuse ;  /* 0x000000da5cdc7220 */ /* 0x080fe20000410000 */
[----:B------:R-:W-:Y:S01]  /*36c0*/  FADD.FTZ R249, R218, R249 ;  /* 0x000000f9daf97221 */ /* 0x000fe20000010000 */
[----:B----4-:R-:W-:Y:S01]  /*36d0*/  FFMA.FTZ R248, R176, R218, R248 ;  /* 0x000000dab0f87223 */ /* 0x010fe200000100f8 */
[----:B------:R-:W-:Y:S02]  /*36e0*/  HADD2.F32 R218, -RZ, R174.H1_H1 ;  /* 0x300000aeffda7230 */ /* 0x000fe40000004100 */
[----:B------:R-:W-:Y:S01]  /*36f0*/  FADD.FTZ R174, -R9, R177 ;  /* 0x000000b109ae7221 */ /* 0x000fe20000010100 */
[----:B------:R0:W-:Y:S03]  /*3700*/  STL [R1+0x1f0], R249 ;  /* 0x0001f0f901007387 */ /* 0x0001e60000100800 */
[----:B------:R-:W-:Y:S01]  /*3710*/  FMUL.FTZ R174, R5, R174 ;  /* 0x000000ae05ae7220 */ /* 0x000fe20000410000 */
[----:B0-----:R-:W4:Y:S04]  /*3720*/  LDL.LU R249, [R1+0x208] ;  /* 0x0002080001f97983 */ /* 0x001f280000300800 */
[----:B------:R-:W-:Y:S01]  /*3730*/  STL [R1+0x1ec], R248 ;  /* 0x0001ecf801007387 */ /* 0x000fe20000100800 */
[----:B--2---:R-:W-:-:S05]  /*3740*/  FADD.FTZ R188, R110, R188 ;  /* 0x000000bc6ebc7221 */ /* 0x004fca0000010000 */
[----:B------:R0:W-:Y:S01]  /*3750*/  STL [R1+0x1f8], R188 ;  /* 0x0001f8bc01007387 */ /* 0x0001e20000100800 */
[----:B------:R-:W-:-:S03]  /*3760*/  FFMA.FTZ R246, R174, R110, R246 ;  /* 0x0000006eaef67223 */ /* 0x000fc600000100f6 */
[----:B0-----:R-:W2:Y:S04]  /*3770*/  LDL.LU R188, [R1+0x204] ;  /* 0x0002040001bc7983 */ /* 0x001ea80000300800 */
[----:B------:R-:W2:Y:S04]  /*3780*/  LDL.LU R248, [R1+0x210] ;  /* 0x0002100001f87983 */ /* 0x000ea80000300800 */
[----:B------:R0:W-:Y:S04]  /*3790*/  STL [R1+0x1f4], R246 ;  /* 0x0001f4f601007387 */ /* 0x0001e80000100800 */
[----:B0-----:R-:W2:Y:S01]  /*37a0*/  LDL.LU R246, [R1+0x20c] ;  /* 0x00020c0001f67983 */ /* 0x001ea20000300800 */
[----:B------:R-:W-:-:S03]  /*37b0*/  FADD.FTZ R250, R218, R250 ;  /* 0x000000fadafa7221 */ /* 0x000fc60000010000 */
[----:B------:R-:W2:Y:S01]  /*37c0*/  LDL.LU R251, [R1+0x218] ;  /* 0x0002180001fb7983 */ /* 0x000ea20000300800 */
[----:B------:R-:W-:Y:S01]  /*37d0*/  FMUL.FTZ R177, R93, R218 ;  /* 0x000000da5db17220 */ /* 0x000fe20000410000 */
[----:B------:R-:W-:-:S03]  /*37e0*/  FFMA.FTZ R16, R33, R16, R105 ;  /* 0x0000001021107223 */ /* 0x000fc60000010069 */
[----:B------:R-:W-:Y:S01]  /*37f0*/  FFMA.FTZ R110, R53, R110, R177 ;  /* 0x0000006e356e7223 */ /* 0x000fe200000100b1 */
[----:B---3--:R-:W-:-:S05]  /*3800*/  FFMA.FTZ R245, R174, R218, R245 ;  /* 0x000000daaef57223 */ /* 0x008fca00000100f5 */
[----:B------:R0:W-:Y:S04]  /*3810*/  STL [R1+0x1fc], R245 ;  /* 0x0001fcf501007387 */ /* 0x0001e80000100800 */
[----:B------:R1:W-:Y:S04]  /*3820*/  STL [R1+0x200], R250 ;  /* 0x000200fa01007387 */ /* 0x0003e80000100800 */
[----:B0-----:R-:W3:Y:S01]  /*3830*/  LDL.LU R245, [R1+0x214] ;  /* 0x0002140001f57983 */ /* 0x001ee20000300800 */
[----:B------:R-:W-:Y:S02]  /*3840*/  HADD2.F32 R177, -RZ, R111.H0_H0 ;  /* 0x2000006fffb17230 */ /* 0x000fe40000004100 */
[----:B------:R-:W-:Y:S01]  /*3850*/  FMUL.FTZ R178, R5, R178 ;  /* 0x000000b205b27220 */ /* 0x000fe20000410000 */
[----:B------:R-:W-:Y:S01]  /*3860*/  IMAD.WIDE.U32 R104, R7, 0x10, R186 ;  /* 0x0000001007687825 */ /* 0x000fe200078e00ba */
[----:B-1----:R-:W3:Y:S03]  /*3870*/  LDL.LU R250, [R1+0x220] ;  /* 0x0002200001fa7983 */ /* 0x002ee60000300800 */
[----:B------:R-:W-:-:S02]  /*3880*/  HADD2.F32 R218, -RZ, R175.H0_H0 ;  /* 0x200000afffda7230 */ /* 0x000fc40000004100 */
[----:B----4-:R-:W-:Y:S01]  /*3890*/  FADD.FTZ R249, R177, R249 ;  /* 0x000000f9b1f97221 */ /* 0x010fe20000010000 */
[----:B------:R-:W4:Y:S04]  /*38a0*/  LDG.E.128 R184, desc[UR10][R104.64] ;  /* 0x0000000a68b87981 */ /* 0x000f28000c1e1d00 */
[----:B------:R0:W-:Y:S04]  /*38b0*/  STL [R1+0x208], R249 ;  /* 0x000208f901007387 */ /* 0x0001e80000100800 */
[----:B------:R-:W4:Y:S04]  /*38c0*/  LDG.E.128 R104, desc[UR10][R200.64] ;  /* 0x0000000ac8687981 */ /* 0x000f28000c1e1d00 */
[----:B0-----:R-:W4:Y:S01]  /*38d0*/  LDL.LU R249, [R1+0x21c] ;  /* 0x00021c0001f97983 */ /* 0x001f220000300800 */
[----:B--2---:R-:W-:Y:S01]  /*38e0*/  FFMA.FTZ R188, R178, R177, R188 ;  /* 0x000000b1b2bc7223 */ /* 0x004fe200000100bc */
[----:B------:R-:W-:-:S04]  /*38f0*/  FADD.FTZ R248, R218, R248 ;  /* 0x000000f8daf87221 */ /* 0x000fc80000010000 */
[----:B------:R0:W-:Y:S04]  /*3900*/  STL [R1+0x204], R188 ;  /* 0x000204bc01007387 */ /* 0x0001e80000100800 */
[----:B0-----:R0:W5:Y:S01]  /*3910*/  LDL.LU R188, [R1+0x224] ;  /* 0x0002240001bc7983 */ /* 0x0011620000300800 */
[----:B------:R-:W-:-:S03]  /*3920*/  FFMA.FTZ R246, R178, R218, R246 ;  /* 0x000000dab2f67223 */ /* 0x000fc600000100f6 */
[----:B------:R1:W-:Y:S04]  /*3930*/  STL [R1+0x210], R248 ;  /* 0x000210f801007387 */ /* 0x0003e80000100800 */
[----:B-1----:R-:W2:Y:S04]  /*3940*/  LDL.LU R248, [R1] ;  /* 0x0000000001f87983 */ /* 0x002ea80000300800 */
[----:B------:R1:W-:Y:S04]  /*3950*/  STL [R1+0x20c], R246 ;  /* 0x00020cf601007387 */ /* 0x0003e80000100800 */
[----:B-1----:R-:W2:Y:S01]  /*3960*/  LDL.LU R246, [R1+0x4] ;  /* 0x0000040001f67983 */ /* 0x002ea20000300800 */
[----:B------:R-:W-:Y:S01]  /*3970*/  FFMA.FTZ R173, R52, R173, R220 ;  /* 0x000000ad34ad7223 */ /* 0x000fe200000100dc */
[----:B------:R-:W-:Y:S01]  /*3980*/  FMUL.FTZ R220, R94, R218 ;  /* 0x000000da5edc7220 */ /* 0x000fe20000410000 */
[----:B------:R-:W-:-:S02]  /*3990*/  HADD2.F32 R218, -RZ, R175.H1_H1 ;  /* 0x300000afffda7230 */ /* 0x000fc40000004100 */
[----:B------:R-:W-:Y:S01]  /*39a0*/  FADD.FTZ R175, -R9, R179 ;  /* 0x000000b309af7221 */ /* 0x000fe20000010100 */
[----:B------:R-:W-:-:S03]  /*39b0*/  HADD2.F32 R111, -RZ, R111.H1_H1 ;  /* 0x3000006fff6f7230 */ /* 0x000fc60000004100 */
[----:B------:R-:W-:Y:S01]  /*39c0*/  FMUL.FTZ R175, R5, R175 ;  /* 0x000000af05af7220 */ /* 0x000fe20000410000 */
[----:B------:R-:W-:Y:S02]  /*39d0*/  FFMA.FTZ R24, R36, R24, R203 ;  /* 0x0000001824187223 */ /* 0x000fe400000100cb */
[----:B------:R-:W2:Y:S01]  /*39e0*/  LDG.E.128 R200, desc[UR10][R200.64+0x10] ;  /* 0x0000100ac8c87981 */ /* 0x000ea2000c1e1d00 */
[----:B---3--:R-:W-:-:S05]  /*39f0*/  FFMA.FTZ R245, R175, R111, R245 ;  /* 0x0000006faff57223 */ /* 0x008fca00000100f5 */
[----:B------:R1:W-:Y:S04]  /*3a00*/  STL [R1+0x214], R245 ;  /* 0x000214f501007387 */ /* 0x0003e80000100800 */
[----:B-1----:R-:W3:Y:S01]  /*3a10*/  LDL.LU R245, [R1+0x8] ;  /* 0x0000080001f57983 */ /* 0x002ee20000300800 */
[----:B------:R-:W-:Y:S01]  /*3a20*/  FMUL.FTZ R179, R95, R218 ;  /* 0x000000da5fb37220 */ /* 0x000fe20000410000 */
[----:B------:R-:W-:-:S03]  /*3a30*/  FADD.FTZ R251, R111, R251 ;  /* 0x000000fb6ffb7221 */ /* 0x000fc60000010000 */
[----:B------:R-:W-:Y:S01]  /*3a40*/  FFMA.FTZ R111, R55, R111, R179 ;  /* 0x0000006f376f7223 */ /* 0x000fe200000100b3 */
[----:B----4-:R-:W-:Y:S01]  /*3a50*/  FADD.FTZ R179, -R9, R104 ;  /* 0x0000006809b37221 */ /* 0x010fe20000010100 */
[----:B------:R-:W-:Y:S01]  /*3a60*/  FFMA.FTZ R177, R54, R177, R220 ;  /* 0x000000b136b17223 */ /* 0x000fe200000100dc */
[----:B------:R-:W-:Y:S02]  /*3a70*/  HADD2.F32 R220, -RZ, R180.H0_H0 ;  /* 0x200000b4ffdc7230 */ /* 0x000fe40000004100 */
[----:B------:R-:W-:Y:S01]  /*3a80*/  FMUL.FTZ R179, R5, R179 ;  /* 0x000000b305b37220 */ /* 0x000fe20000410000 */
[----:B------:R-:W-:Y:S01]  /*3a90*/  FADD.FTZ R250, R218, R250 ;  /* 0x000000fadafa7221 */ /* 0x000fe20000010000 */
[----:B------:R-:W-:Y:S01]  /*3aa0*/  FFMA.FTZ R249, R175, R218, R249 ;  /* 0x000000daaff97223 */ /* 0x000fe200000100f9 */
[----:B------:R1:W-:Y:S04]  /*3ab0*/  STL [R1+0x218], R251 ;  /* 0x000218fb01007387 */ /* 0x0003e80000100800 */
[----:B------:R4:W-:Y:S04]  /*3ac0*/  STL [R1+0x220], R250 ;  /* 0x000220fa01007387 */ /* 0x0009e80000100800 */
[----:B------:R-:W-:Y:S01]  /*3ad0*/  STL [R1+0x21c], R249 ;  /* 0x00021cf901007387 */ /* 0x000fe20000100800 */
[----:B--2---:R-:W-:-:S05]  /*3ae0*/  FFMA.FTZ R246, R179, R220, R246 ;  /* 0x000000dcb3f67223 */ /* 0x004fca00000100f6 */
[----:B------:R2:W-:Y:S04]  /*3af0*/  STL [R1], R246 ;  /* 0x000000f601007387 */ /* 0x0005e80000100800 */
[----:B-1----:R-:W2:Y:S04]  /*3b00*/  LDL.LU R251, [R1+0xc] ;  /* 0x00000c0001fb7983 */ /* 0x002ea80000300800 */
[----:B----4-:R-:W4:Y:S01]  /*3b10*/  LDL.LU R250, [R1+0x20] ;  /* 0x0000200001fa7983 */ /* 0x010f220000300800 */
[----:B------:R-:W-:-:S05]  /*3b20*/  HADD2.F32 R104, -RZ, R184.H0_H0 ;  /* 0x200000b8ff687230 */ /* 0x000fca0000004100 */
[----:B------:R-:W-:Y:S01]  /*3b30*/  FADD.FTZ R219, R104, R219 ;  /* 0x000000db68db7221 */ /* 0x000fe20000010000 */
[-C--:B------:R-:W-:Y:S01]  /*3b40*/  FFMA.FTZ R218, R179, R104.reuse, R252 ;  /* 0x00000068b3da7223 */ /* 0x080fe200000100fc */
[----:B------:R-:W-:Y:S01]  /*3b50*/  FMUL.FTZ R104, R96, R104 ;  /* 0x0000006860687220 */ /* 0x000fe20000410000 */
[----:B------:R-:W-:Y:S01]  /*3b60*/  FADD.FTZ R252, R220, R248 ;  /* 0x000000f8dcfc7221 */ /* 0x000fe20000010000 */
[----:B------:R-:W-:Y:S02]  /*3b70*/  HADD2.F32 R184, -RZ, R184.H1_H1 ;  /* 0x300000b8ffb87230 */ /* 0x000fe40000004100 */
[----:B------:R-:W-:Y:S01]  /*3b80*/  FFMA.FTZ R104, R56, R220, R104 ;  /* 0x000000dc38687223 */ /* 0x000fe20000010068 */
[----:B------:R-:W-:Y:S01]  /*3b90*/  FADD.FTZ R220, -R9, R105 ;  /* 0x0000006909dc7221 */ /* 0x000fe20000010100 */
[----:B------:R-:W-:-:S03]  /*3ba0*/  HADD2.F32 R105, -RZ, R180.H1_H1 ;  /* 0x300000b4ff697230 */ /* 0x000fc60000004100 */
[----:B------:R-:W-:Y:S01]  /*3bb0*/  FMUL.FTZ R180, R5, R220 ;  /* 0x000000dc05b47220 */ /* 0x000fe20000410000 */
[----:B------:R-:W-:Y:S01]  /*3bc0*/  FMUL.FTZ R220, R97, R184 ;  /* 0x000000b861dc7220 */ /* 0x000fe20000410000 */
[----:B------:R-:W-:Y:S01]  /*3bd0*/  FADD.FTZ R223, R105, R223 ;  /* 0x000000df69df7221 */ /* 0x000fe20000010000 */
[----:B------:R-:W-:Y:S01]  /*3be0*/  FADD.FTZ R106, -R9, R106 ;  /* 0x0000006a096a7221 */ /* 0x000fe20000010100 */
[-C--:B------:R-:W-:Y:S01]  /*3bf0*/  FFMA.FTZ R222, R180, R105.reuse, R222 ;  /* 0x00000069b4de7223 */ /* 0x080fe200000100de */
[----:B------:R-:W-:Y:S01]  /*3c00*/  FFMA.FTZ R105, R57, R105, R220 ;  /* 0x0000006939697223 */ /* 0x000fe200000100dc */
[----:B------:R-:W-:Y:S01]  /*3c10*/  FADD.FTZ R221, R184, R221 ;  /* 0x000000ddb8dd7221 */ /* 0x000fe20000010000 */
[----:B------:R-:W-:Y:S01]  /*3c20*/  FMUL.FTZ R106, R5, R106 ;  /* 0x0000006a056a7220 */ /* 0x000fe20000410000 */
[----:B------:R-:W-:Y:S01]  /*3c30*/  FADD.FTZ R107, -R9, R107 ;  /* 0x0000006b096b7221 */ /* 0x000fe20000010100 */
[----:B---3--:R-:W-:Y:S01]  /*3c40*/  FFMA.FTZ R220, R180, R184, R245 ;  /* 0x000000b8b4dc7223 */ /* 0x008fe200000100f5 */
[----:B------:R-:W-:-:S02]  /*3c50*/  HADD2.F32 R184, -RZ, R185.H0_H0 ;  /* 0x200000b9ffb87230 */ /* 0x000fc40000004100 */
[----:B------:R-:W-:Y:S01]  /*3c60*/  FMUL.FTZ R107, R5, R107 ;  /* 0x0000006b056b7220 */ /* 0x000fe20000410000 */
[----:B------:R-:W-:Y:S02]  /*3c70*/  HADD2.F32 R185, -RZ, R185.H1_H1 ;  /* 0x300000b9ffb97230 */ /* 0x000fe40000004100 */
[--C-:B------:R-:W-:Y:S02]  /*3c80*/  HADD2.F32 R245, -RZ, R181.reuse.H0_H0 ;  /* 0x200000b5fff57230 */ /* 0x100fe40000004100 */
[----:B------:R-:W-:Y:S01]  /*3c90*/  FADD.FTZ R227, R184, R227 ;  /* 0x000000e3b8e37221 */ /* 0x000fe20000010000 */
[-C--:B------:R-:W-:Y:S01]  /*3ca0*/  FFMA.FTZ R226, R106, R184.reuse, R226 ;  /* 0x000000b86ae27223 */ /* 0x080fe200000100e2 */
[----:B------:R-:W-:Y:S01]  /*3cb0*/  FMUL.FTZ R184, R98, R184 ;  /* 0x000000b862b87220 */ /* 0x000fe20000410000 */
[----:B------:R-:W-:Y:S02]  /*3cc0*/  HADD2.F32 R181, -RZ, R181.H1_H1 ;  /* 0x300000b5ffb57230 */ /* 0x000fe40000004100 */
[----:B------:R-:W-:Y:S01]  /*3cd0*/  FADD.FTZ R231, R185, R231 ;  /* 0x000000e7b9e77221 */ /* 0x000fe20000010000 */
[----:B------:R-:W-:Y:S01]  /*3ce0*/  FFMA.FTZ R230, R107, R185, R230 ;  /* 0x000000b96be67223 */ /* 0x000fe200000100e6 */
[----:B------:R-:W-:Y:S01]  /*3cf0*/  FADD.FTZ R225, R245, R225 ;  /* 0x000000e1f5e17221 */ /* 0x000fe20000010000 */
[-C--:B------:R-:W-:Y:S01]  /*3d00*/  FFMA.FTZ R224, R106, R245.reuse, R224 ;  /* 0x000000f56ae07223 */ /* 0x080fe200000100e0 */
[----:B------:R-:W-:Y:S01]  /*3d10*/  FFMA.FTZ R184, R58, R245, R184 ;  /* 0x000000f53ab87223 */ /* 0x000fe200000100b8 */
[----:B------:R-:W-:Y:S01]  /*3d20*/  FMUL.FTZ R185, R99, R185 ;  /* 0x000000b963b97220 */ /* 0x000fe20000410000 */
[C---:B------:R-:W-:Y:S01]  /*3d30*/  FADD.FTZ R245, -R9.reuse, R202 ;  /* 0x000000ca09f57221 */ /* 0x040fe20000010100 */
[----:B------:R-:W-:Y:S01]  /*3d40*/  FADD.FTZ R200, -R9, R200 ;  /* 0x000000c809c87221 */ /* 0x000fe20000010100 */
[----:B------:R-:W-:-:S02]  /*3d50*/  HADD2.F32 R202, -RZ, R186.H0_H0 ;  /* 0x200000baffca7230 */ /* 0x000fc40000004100 */
[----:B------:R-:W-:Y:S01]  /*3d60*/  FADD.FTZ R229, R181, R229 ;  /* 0x000000e5b5e57221 */ /* 0x000fe20000010000 */
[-C--:B------:R-:W-:Y:S01]  /*3d70*/  FFMA.FTZ R228, R107, R181.reuse, R228 ;  /* 0x000000b56be47223 */ /* 0x080fe200000100e4 */
[----:B------:R-:W-:Y:S01]  /*3d80*/  FFMA.FTZ R181, R59, R181, R185 ;  /* 0x000000b53bb57223 */ /* 0x000fe200000100b9 */
[C---:B------:R-:W-:Y:S01]  /*3d90*/  FADD.FTZ R201, -R9.reuse, R201 ;  /* 0x000000c909c97221 */ /* 0x040fe20000010100 */
[----:B------:R-:W-:Y:S01]  /*3da0*/  FADD.FTZ R248, -R9, R203 ;  /* 0x000000cb09f87221 */ /* 0x000fe20000010100 */
[----:B------:R-:W-:Y:S02]  /*3db0*/  HADD2.F32 R185, -RZ, R182.H0_H0 ;  /* 0x200000b6ffb97230 */ /* 0x000fe40000004100 */
[----:B------:R-:W-:Y:S01]  /*3dc0*/  FMUL.FTZ R9, R5, R200 ;  /* 0x000000c805097220 */ /* 0x000fe20000410000 */
[----:B------:R-:W-:Y:S02]  /*3dd0*/  FMUL.FTZ R200, R100, R202 ;  /* 0x000000ca64c87220 */ /* 0x000fe40000410000 */
[----:B------:R-:W-:Y:S01]  /*3de0*/  FADD.FTZ R233, R185, R233 ;  /* 0x000000e9b9e97221 */ /* 0x000fe20000010000 */
[-C--:B------:R-:W-:Y:S01]  /*3df0*/  FFMA.FTZ R232, R9, R185.reuse, R232 ;  /* 0x000000b909e87223 */ /* 0x080fe200000100e8 */
[----:B------:R-:W-:Y:S01]  /*3e00*/  FFMA.FTZ R185, R60, R185, R200 ;  /* 0x000000b93cb97223 */ /* 0x000fe200000100c8 */
[----:B------:R-:W-:-:S02]  /*3e10*/  HADD2.F32 R200, -RZ, R186.H1_H1 ;  /* 0x300000baffc87230 */ /* 0x000fc40000004100 */
[----:B------:R-:W-:Y:S02]  /*3e20*/  HADD2.F32 R186, -RZ, R182.H1_H1 ;  /* 0x300000b6ffba7230 */ /* 0x000fe40000004100 */
[----:B------:R-:W-:Y:S01]  /*3e30*/  FMUL.FTZ R182, R5, R201 ;  /* 0x000000c905b67220 */ /* 0x000fe20000410000 */
[----:B------:R-:W-:Y:S01]  /*3e40*/  FADD.FTZ R203, R202, R243 ;  /* 0x000000f3cacb7221 */ /* 0x000fe20000010000 */
[-C--:B------:R-:W-:Y:S01]  /*3e50*/  FMUL.FTZ R201, R101, R200.reuse ;  /* 0x000000c865c97220 */ /* 0x080fe20000410000 */
[----:B------:R-:W-:Y:S01]  /*3e60*/  FADD.FTZ R239, R200, R239 ;  /* 0x000000efc8ef7221 */ /* 0x000fe20000010000 */
[----:B------:R-:W-:Y:S01]  /*3e70*/  FFMA.FTZ R238, R182, R200, R238 ;  /* 0x000000c8b6ee7223 */ /* 0x000fe200000100ee */
[--C-:B------:R-:W-:Y:S02]  /*3e80*/  HADD2.F32 R243, -RZ, R187.reuse.H0_H0 ;  /* 0x200000bbfff37230 */ /* 0x100fe40000004100 */
[----:B------:R-:W-:Y:S01]  /*3e90*/  FMUL.FTZ R200, R5, R245 ;  /* 0x000000f505c87220 */ /* 0x000fe20000410000 */
[----:B--2---:R-:W-:-:S02]  /*3ea0*/  HADD2.F32 R246, -RZ, R187.H1_H1 ;  /* 0x300000bbfff67230 */ /* 0x004fc40000004100 */
[----:B------:R-:W-:Y:S01]  /*3eb0*/  FADD.FTZ R241, R186, R241 ;  /* 0x000000f1baf17221 */ /* 0x000fe20000010000 */
[-C--:B------:R-:W-:Y:S01]  /*3ec0*/  FFMA.FTZ R240, R182, R186.reuse, R240 ;  /* 0x000000bab6f07223 */ /* 0x080fe200000100f0 */
[----:B------:R-:W-:Y:S01]  /*3ed0*/  FFMA.FTZ R186, R61, R186, R201 ;  /* 0x000000ba3dba7223 */ /* 0x000fe200000100c9 */
[----:B------:R-:W-:Y:S01]  /*3ee0*/  FFMA.FTZ R202, R9, R202, R244 ;  /* 0x000000ca09ca7223 */ /* 0x000fe200000100f4 */
[--C-:B------:R-:W-:Y:S02]  /*3ef0*/  HADD2.F32 R201, -RZ, R183.reuse.H0_H0 ;  /* 0x200000b7ffc97230 */ /* 0x100fe40000004100 */
[-C--:B------:R-:W-:Y:S01]  /*3f00*/  FMUL.FTZ R244, R102, R243.reuse ;  /* 0x000000f366f47220 */ /* 0x080fe20000410000 */
[----:B------:R-:W-:Y:S02]  /*3f10*/  HADD2.F32 R187, -RZ, R183.H1_H1 ;  /* 0x300000b7ffbb7230 */ /* 0x000fe40000004100 */
[----:B------:R-:W-:Y:S01]  /*3f20*/  FADD.FTZ R235, R243, R235 ;  /* 0x000000ebf3eb7221 */ /* 0x000fe20000010000 */
[----:B------:R-:W-:Y:S01]  /*3f30*/  FFMA.FTZ R234, R200, R243, R234 ;  /* 0x000000f3c8ea7223 */ /* 0x000fe200000100ea */
[----:B------:R-:W-:Y:S01]  /*3f40*/  FMUL.FTZ R183, R5, R248 ;  /* 0x000000f805b77220 */ /* 0x000fe20000410000 */
[----:B------:R-:W-:Y:S01]  /*3f50*/  FMUL.FTZ R243, R103, R246 ;  /* 0x000000f667f37220 */ /* 0x000fe20000410000 */
        /* <DEDUP_REMOVED lines=28> */
[-C--:B------:R-:W-:Y:S01]  /*4120*/  FFMA.FTZ R248, R183, R187.reuse, R251 ;  /* 0x000000bbb7f87223 */ /* 0x080fe200000100fb */
        /* <DEDUP_REMOVED lines=58> */
[----:B----4-:R-:W-:Y:S01]  /*44d0*/  FFMA.FTZ R246, R183, R246, R250 ;  /* 0x000000f6b7f67223 */ /* 0x010fe200000100fa */
        /* <DEDUP_REMOVED lines=23> */
[----:B------:R0:W-:Y:S02]  /*4650*/  STL [R1], R252 ;  /* 0x000000fc01007387 */ /* 0x0001e40000100800 */
[----:B0-----:R-:W-:-:S02]  /*4660*/  MOV R252, R218 ;  /* 0x000000da00fc7202 */ /* 0x001fc40000000f00 */
[----:B------:R-:W0:Y:S04]  /*4670*/  SHFL.BFLY PT, R218, R250, 0x10, 0x1f ;  /* 0x0e001f00fada7f89 */ /* 0x000e2800000e0000 */
[----:B--2---:R1:W-:Y:S04]  /*4680*/  STL [R1+0x4], R242 ;  /* 0x000004f201007387 */ /* 0x0043e80000100800 */
[----:B------:R2:W-:Y:S04]  /*4690*/  STL [R1+0x8], R220 ;  /* 0x000008dc01007387 */ /* 0x0005e80000100800 */
[----:B------:R2:W-:Y:S01]  /*46a0*/  STL [R1+0xc], R248 ;  /* 0x00000cf801007387 */ /* 0x0005e20000100800 */
[----:B-1----:R-:W-:-:S03]  /*46b0*/  MOV R242, R249 ;  /* 0x000000f900f27202 */ /* 0x002fc60000000f00 */
[----:B------:R2:W1:Y:S04]  /*46c0*/  SHFL.BFLY PT, R220, R251, 0x10, 0x1f ;  /* 0x0e001f00fbdc7f89 */ /* 0x00046800000e0000 */
[----:B0-----:R2:W-:Y:S02]  /*46d0*/  STL [R1+0x20], R246 ;  /* 0x000020f601007387 */ /* 0x0015e40000100800 */
.L_x_4521:
[----:B------:R-:W-:Y:S01]  /*46e0*/  FADD.FTZ R218, R250, R218 ;  /* 0x000000dafada7221 */ /* 0x000fe20000010000 */
        /* <DEDUP_REMOVED lines=42> */
.L_x_4471:
        /* <DEDUP_REMOVED lines=31> */
[----:B-----5:R-:W-:Y:S01]  /*4b80*/  MOV R188, R12 ;  /* 0x0000000c00bc7202 */ /* 0x020fe20000000f00 */
[----:B------:R-:W-:Y:S06]  /*4b90*/  BRA `(.L_x_4472) ;  /* 0x0000000c001c7947 */ /* 0x000fec0003800000 */
.L_x_4470:
        /* <DEDUP_REMOVED lines=32> */
.L_x_4473:
        /* <DEDUP_REMOVED lines=31> */
[----:B-----5:R-:W-:Y:S01]  /*4f90*/  MOV R188, R12 ;  /* 0x0000000c00bc7202 */ /* 0x020fe20000000f00 */
[----:B------:R-:W-:Y:S06]  /*4fa0*/  BRA `(.L_x_4472) ;  /* 0x0000000800187947 */ /* 0x000fec0003800000 */
.L_x_4469:
        /* <DEDUP_REMOVED lines=37> */
.L_x_4475:
        /* <DEDUP_REMOVED lines=33> */
.L_x_4474:
        /* <DEDUP_REMOVED lines=32> */
.L_x_4476:
        /* <DEDUP_REMOVED lines=32> */
.L_x_4472:
        /* <DEDUP_REMOVED lines=13> */
[----:B-----5:R0:W-:Y:S01]  /*58e0*/  @P2 STG.E.128 desc[UR10][R10.64], R188 ;  /* 0x000000bc0a002986 */ /* 0x0201e2000c101d0a */
        /* <DEDUP_REMOVED lines=36> */
.L_x_4479:
        /* <DEDUP_REMOVED lines=29> */
.L_x_4478:
        /* <DEDUP_REMOVED lines=34> */
.L_x_4481:
        /* <DEDUP_REMOVED lines=29> */
.L_x_4477:
        /* <DEDUP_REMOVED lines=35> */
.L_x_4483:
        /* <DEDUP_REMOVED lines=29> */
.L_x_4482:
        /* <DEDUP_REMOVED lines=34> */
.L_x_4484:
        /* <DEDUP_REMOVED lines=28> */
.L_x_4480:
        /* <DEDUP_REMOVED lines=45> */
.L_x_4487:
        /* <DEDUP_REMOVED lines=29> */
.L_x_4486:
        /* <DEDUP_REMOVED lines=34> */
.L_x_4489:
        /* <DEDUP_REMOVED lines=29> */
.L_x_4485:
        /* <DEDUP_REMOVED lines=35> */
.L_x_4491:
        /* <DEDUP_REMOVED lines=29> */
.L_x_4490:
        /* <DEDUP_REMOVED lines=34> */
.L_x_4492:
        /* <DEDUP_REMOVED lines=28> */
.L_x_4488:
        /* <DEDUP_REMOVED lines=45> */
.L_x_4495:
        /* <DEDUP_REMOVED lines=29> */
.L_x_4494:
        /* <DEDUP_REMOVED lines=34> */
.L_x_4497:
        /* <DEDUP_REMOVED lines=29> */
.L_x_4493:
        /* <DEDUP_REMOVED lines=35> */
.L_x_4499:
        /* <DEDUP_REMOVED lines=29> */
.L_x_4498:
        /* <DEDUP_REMOVED lines=34> */
.L_x_4500:
        /* <DEDUP_REMOVED lines=28> */
.L_x_4496:
        /* <DEDUP_REMOVED lines=45> */
.L_x_4503:
        /* <DEDUP_REMOVED lines=29> */
.L_x_4502:
        /* <DEDUP_REMOVED lines=34> */
.L_x_4505:
        /* <DEDUP_REMOVED lines=29> */
.L_x_4501:
        /* <DEDUP_REMOVED lines=35> */
.L_x_4507:
        /* <DEDUP_REMOVED lines=29> */
.L_x_4506:
        /* <DEDUP_REMOVED lines=34> */
.L_x_4508:
        /* <DEDUP_REMOVED lines=28> */
.L_x_4504:
        /* <DEDUP_REMOVED lines=14> */
.L_x_4467:
        /* <DEDUP_REMOVED lines=128> */
[----:B--2---:R-:W-:-:S03]  /*a300*/  MOV R246, R235 ;  /* 0x000000eb00f67202 */ /* 0x004fc60000000f00 */
[----:B------:R0:W5:Y:S04]  /*a310*/  LDL.LU R132, [R1+0x4] ;  /* 0x0000040001847983 */ /* 0x0001680000300800 */
[----:B------:R0:W5:Y:S01]  /*a320*/  LDL.LU R136, [R1] ;  /* 0x0000000001887983 */ /* 0x0001620000300800 */
[----:B------:R-:W-:Y:S02]  /*a330*/  MOV R133, R222 ;  /* 0x000000de00857202 */ /* 0x000fe40000000f00 */
[----:B------:R-:W-:Y:S01]  /*a340*/  MOV R137, R223 ;  /* 0x000000df00897202 */ /* 0x000fe20000000f00 */
[----:B------:R0:W5:Y:S01]  /*a350*/  LDL.LU R141, [R1+0x8] ;  /* 0x00000800018d7983 */ /* 0x0001620000300800 */
[----:B------:R-:W-:Y:S02]  /*a360*/  MOV R140, R252 ;  /* 0x000000fc008c7202 */ /* 0x000fe40000000f00 */
[----:B------:R-:W-:Y:S01]  /*a370*/  MOV R220, R219 ;  /* 0x000000db00dc7202 */ /* 0x000fe20000000f00 */
        /* <DEDUP_REMOVED lines=21> */
.L_x_4466:
[----:B------:R-:W-:Y:S05]  /*a4d0*/  BSYNC B0 ;  /* 0x0000000000007941 */ /* 0x000fea0003800000 */
.L_x_4465:
        /* <DEDUP_REMOVED lines=435> */
.L_x_4468:
[----:B------:R-:W-:Y:S01]  /*c010*/  HFMA2 R244, -RZ, RZ, 0, 5.9604644775390625e-08 ;  /* 0x00000001fff47431 */ /* 0x000fe200000001ff */
[----:B------:R-:W-:Y:S01]  /*c020*/  BSSY B2, `(.L_x_4510) ;  /* 0x0000006000027945 */ /* 0x000fe20003800000 */
[----:B------:R-:W-:Y:S02]  /*c030*/  MOV R243, 0x1f ;  /* 0x0000001f00f37802 */ /* 0x000fe40000000f00 */
[----:B------:R-:W-:-:S07]  /*c040*/  MOV R242, 0xffffffff ;  /* 0xffffffff00f27802 */ /* 0x000fce0000000f00 */
[----:B-----5:R-:W-:Y:S05]  /*c050*/  WARPSYNC.COLLECTIVE R242, `(.L_x_4511) ;  /* 0x00000000f2087348 */ /* 0x020fea0003c00000 */
[----:B------:R0:W1:Y:S02]  /*c060*/  SHFL.BFLY P3, R242, R245, R244, R243 ;  /* 0x0c0000f4f5f27389 */ /* 0x00006400000600f3 */
[----:B01---5:R-:W-:Y:S05]  /*c070*/  ENDCOLLECTIVE ;  /* 0x000000000000791b */ /* 0x023fea0003800000 */
.L_x_4511:
[----:B------:R-:W-:Y:S05]  /*c080*/  BSYNC B2 ;  /* 0x0000000000027941 */ /* 0x000fea0003800000 */
.L_x_4510:
        /* <DEDUP_REMOVED lines=8> */
.L_x_4512:
[----:B------:R-:W-:Y:S01]  /*c110*/  HFMA2 R244, -RZ, RZ, 0, 1.1920928955078125e-07 ;  /* 0x00000002fff47431 */ /* 0x000fe200000001ff */
[----:B------:R-:W-:Y:S01]  /*c120*/  MOV R245, R250 ;  /* 0x000000fa00f57202 */ /* 0x000fe20000000f00 */
[----:B------:R-:W-:Y:S01]  /*c130*/  FADD.FTZ R251, R251, R242 ;  /* 0x000000f2fbfb7221 */ /* 0x000fe20000010000 */
[----:B------:R-:W-:-:S07]  /*c140*/  MOV R242, 0xffffffff ;  /* 0xffffffff00f27802 */ /* 0x000fce0000000f00 */
[----:B------:R-:W-:Y:S05]  /*c150*/  WARPSYNC.COLLECTIVE R242, `(.L_x_4513) ;  /* 0x00000000f2087348 */ /* 0x000fea0003c00000 */
[----:B------:R0:W1:Y:S02]  /*c160*/  SHFL.BFLY P3, R242, R245, R244, R243 ;  /* 0x0c0000f4f5f27389 */ /* 0x00006400000600f3 */
[----:B01----:R-:W-:Y:S05]  /*c170*/  ENDCOLLECTIVE ;  /* 0x000000000000791b */ /* 0x003fea0003800000 */
.L_x_4513:
[----:B------:R-:W-:Y:S01]  /*c180*/  MOV R245, R251 ;  /* 0x000000fb00f57202 */ /* 0x000fe20000000f00 */
[----:B------:R-:W-:Y:S01]  /*c190*/  FADD.FTZ R250, R250, R242 ;  /* 0x000000f2fafa7221 */ /* 0x000fe20000010000 */
[----:B------:R-:W-:-:S07]  /*c1a0*/  MOV R242, 0xffffffff ;  /* 0xffffffff00f27802 */ /* 0x000fce0000000f00 */
[----:B------:R-:W-:Y:S05]  /*c1b0*/  WARPSYNC.COLLECTIVE R242, `(.L_x_4514) ;  /* 0x00000000f2087348 */ /* 0x000fea0003c00000 */
[----:B------:R0:W1:Y:S02]  /*c1c0*/  SHFL.BFLY P3, R242, R245, R244, R243 ;  /* 0x0c0000f4f5f27389 */ /* 0x00006400000600f3 */
[----:B01----:R-:W-:Y:S05]  /*c1d0*/  ENDCOLLECTIVE ;  /* 0x000000000000791b */ /* 0x003fea0003800000 */
.L_x_4514:
[----:B------:R-:W-:Y:S01]  /*c1e0*/  HFMA2 R244, -RZ, RZ, 0, 2.384185791015625e-07 ;  /* 0x00000004fff47431 */ /* 0x000fe200000001ff */
[----:B------:R-:W-:Y:S01]  /*c1f0*/  MOV R245, R250 ;  /* 0x000000fa00f57202 */ /* 0x000fe20000000f00 */
[----:B------:R-:W-:Y:S01]  /*c200*/  FADD.FTZ R251, R251, R242 ;  /* 0x000000f2fbfb7221 */ /* 0x000fe20000010000 */
[----:B------:R-:W-:-:S07]  /*c210*/  MOV R242, 0xffffffff ;  /* 0xffffffff00f27802 */ /* 0x000fce0000000f00 */
[----:B------:R-:W-:Y:S05]  /*c220*/  WARPSYNC.COLLECTIVE R242, `(.L_x_4515) ;  /* 0x00000000f2087348 */ /* 0x000fea0003c00000 */
[----:B------:R0:W1:Y:S02]  /*c230*/  SHFL.BFLY P3, R242, R245, R244, R243 ;  /* 0x0c0000f4f5f27389 */ /* 0x00006400000600f3 */
[----:B01----:R-:W-:Y:S05]  /*c240*/  ENDCOLLECTIVE ;  /* 0x000000000000791b */ /* 0x003fea0003800000 */
.L_x_4515:
[----:B------:R-:W-:Y:S01]  /*c250*/  MOV R245, R251 ;  /* 0x000000fb00f57202 */ /* 0x000fe20000000f00 */
[----:B------:R-:W-:Y:S01]  /*c260*/  FADD.FTZ R250, R250, R242 ;  /* 0x000000f2fafa7221 */ /* 0x000fe20000010000 */
[----:B------:R-:W-:-:S07]  /*c270*/  MOV R242, 0xffffffff ;  /* 0xffffffff00f27802 */ /* 0x000fce0000000f00 */
[----:B------:R-:W-:Y:S05]  /*c280*/  WARPSYNC.COLLECTIVE R242, `(.L_x_4516) ;  /* 0x00000000f2087348 */ /* 0x000fea0003c00000 */
[----:B------:R0:W1:Y:S02]  /*c290*/  SHFL.BFLY P3, R242, R245, R244, R243 ;  /* 0x0c0000f4f5f27389 */ /* 0x00006400000600f3 */
[----:B01----:R-:W-:Y:S05]  /*c2a0*/  ENDCOLLECTIVE ;  /* 0x000000000000791b */ /* 0x003fea0003800000 */
.L_x_4516:
[----:B------:R-:W-:Y:S01]  /*c2b0*/  HFMA2 R244, -RZ, RZ, 0, 4.76837158203125e-07 ;  /* 0x00000008fff47431 */ /* 0x000fe200000001ff */
[----:B------:R-:W-:Y:S01]  /*c2c0*/  MOV R245, R250 ;  /* 0x000000fa00f57202 */ /* 0x000fe20000000f00 */
[----:B------:R-:W-:Y:S01]  /*c2d0*/  FADD.FTZ R251, R251, R242 ;  /* 0x000000f2fbfb7221 */ /* 0x000fe20000010000 */
[----:B------:R-:W-:-:S07]  /*c2e0*/  MOV R242, 0xffffffff ;  /* 0xffffffff00f27802 */ /* 0x000fce0000000f00 */
[----:B------:R-:W-:Y:S05]  /*c2f0*/  WARPSYNC.COLLECTIVE R242, `(.L_x_4517) ;  /* 0x00000000f2087348 */ /* 0x000fea0003c00000 */
[----:B------:R0:W1:Y:S02]  /*c300*/  SHFL.BFLY P3, R242, R245, R244, R243 ;  /* 0x0c0000f4f5f27389 */ /* 0x00006400000600f3 */
[----:B01----:R-:W-:Y:S05]  /*c310*/  ENDCOLLECTIVE ;  /* 0x000000000000791b */ /* 0x003fea0003800000 */
.L_x_4517:
[----:B------:R-:W-:Y:S01]  /*c320*/  MOV R245, R251 ;  /* 0x000000fb00f57202 */ /* 0x000fe20000000f00 */
[----:B------:R-:W-:Y:S01]  /*c330*/  FADD.FTZ R250, R250, R242 ;  /* 0x000000f2fafa7221 */ /* 0x000fe20000010000 */
[----:B------:R-:W-:-:S07]  /*c340*/  MOV R242, 0xffffffff ;  /* 0xffffffff00f27802 */ /* 0x000fce0000000f00 */
[----:B------:R-:W-:Y:S05]  /*c350*/  WARPSYNC.COLLECTIVE R242, `(.L_x_4518) ;  /* 0x00000000f2087348 */ /* 0x000fea0003c00000 */
[----:B------:R0:W1:Y:S02]  /*c360*/  SHFL.BFLY P3, R242, R245, R244, R243 ;  /* 0x0c0000f4f5f27389 */ /* 0x00006400000600f3 */
[----:B01----:R-:W-:Y:S05]  /*c370*/  ENDCOLLECTIVE ;  /* 0x000000000000791b */ /* 0x003fea0003800000 */
.L_x_4518:
[----:B------:R-:W-:Y:S02]  /*c380*/  FADD.FTZ R251, R251, R242 ;  /* 0x000000f2fbfb7221 */ /* 0x000fe40000010000 */
[----:B------:R-:W2:Y:S01]  /*c390*/  LDL.LU R242, [R1] ;  /* 0x0000000001f27983 */ /* 0x000ea20000300800 */
[----:B------:R-:W-:Y:S01]  /*c3a0*/  HFMA2 R244, -RZ, RZ, 0, 9.5367431640625e-07 ;  /* 0x00000010fff47431 */ /* 0x000fe200000001ff */
[----:B------:R-:W-:Y:S02]  /*c3b0*/  MOV R245, R250 ;  /* 0x000000fa00f57202 */ /* 0x000fe40000000f00 */
[----:B------:R0:W-:Y:S02]  /*c3c0*/  STL [R1], R252 ;  /* 0x000000fc01007387 */ /* 0x0001e40000100800 */
[----:B0-----:R-:W-:Y:S02]  /*c3d0*/  MOV R252, R218 ;  /* 0x000000da00fc7202 */ /* 0x001fe40000000f00 */
[----:B--2---:R0:W-:Y:S04]  /*c3e0*/  STL [R1+0x4], R242 ;  /* 0x000004f201007387 */ /* 0x0041e80000100800 */
[----:B------:R1:W-:Y:S04]  /*c3f0*/  STL [R1+0x8], R220 ;  /* 0x000008dc01007387 */ /* 0x0003e80000100800 */
[----:B------:R1:W-:Y:S01]  /*c400*/  STL [R1+0xc], R248 ;  /* 0x00000cf801007387 */ /* 0x0003e20000100800 */
[----:B0-----:R-:W-:-:S03]  /*c410*/  MOV R242, 0xffffffff ;  /* 0xffffffff00f27802 */ /* 0x001fc60000000f00 */
[----:B------:R1:W-:Y:S04]  /*c420*/  STL [R1+0x20], R246 ;  /* 0x000020f601007387 */ /* 0x0003e80000100800 */
[----:B-1----:R-:W-:Y:S05]  /*c430*/  WARPSYNC.COLLECTIVE R242, `(.L_x_4519) ;  /* 0x00000000f2087348 */ /* 0x002fea0003c00000 */
[----:B------:R0:W2:Y:S02]  /*c440*/  SHFL.BFLY P3, R242, R245, R244, R243 ;  /* 0x0c0000f4f5f27389 */ /* 0x0000a400000600f3 */
[----:B012---:R-:W-:Y:S05]  /*c450*/  ENDCOLLECTIVE ;  /* 0x000000000000791b */ /* 0x007fea0003800000 */
.L_x_4519:
[----:B------:R-:W-:Y:S02]  /*c460*/  MOV R245, R251 ;  /* 0x000000fb00f57202 */ /* 0x000fe40000000f00 */
[----:B------:R-:W-:Y:S02]  /*c470*/  MOV R218, R242 ;  /* 0x000000f200da7202 */ /* 0x000fe40000000f00 */
[----:B------:R-:W-:-:S07]  /*c480*/  MOV R242, 0xffffffff ;  /* 0xffffffff00f27802 */ /* 0x000fce0000000f00 */
[----:B------:R-:W-:Y:S05]  /*c490*/  WARPSYNC.COLLECTIVE R242, `(.L_x_4520) ;  /* 0x00000000f2087348 */ /* 0x000fea0003c00000 */
[----:B------:R0:W1:Y:S02]  /*c4a0*/  SHFL.BFLY P3, R242, R245, R244, R243 ;  /* 0x0c0000f4f5f27389 */ /* 0x00006400000600f3 */
[----:B01----:R-:W-:Y:S05]  /*c4b0*/  ENDCOLLECTIVE ;  /* 0x000000000000791b */ /* 0x003fea0003800000 */
.L_x_4520:
[----:B------:R-:W-:Y:S02]  /*c4c0*/  MOV R244, R202 ;  /* 0x000000ca00f47202 */ /* 0x000fe40000000f00 */
[----:B------:R-:W-:Y:S02]  /*c4d0*/  MOV R243, R203 ;  /* 0x000000cb00f37202 */ /* 0x000fe40000000f00 */
[----:B------:R-:W-:Y:S02]  /*c4e0*/  MOV R220, R242 ;  /* 0x000000f200dc7202 */ /* 0x000fe40000000f00 */
[----:B------:R-:W-:Y:S01]  /*c4f0*/  MOV R242, R249 ;  /* 0x000000f900f27202 */ /* 0x000fe20000000f00 */
[----:B------:R-:W-:Y:S06]  /*c500*/  BRA `(.L_x_4521) ;  /* 0xffffff8000747947 */ /* 0x000fec000383ffff */
.L_x_4522:
        /* <DEDUP_REMOVED lines=15> */
.L_x_7151:


//--------------------- .text._ZN10layer_norm31ln_parallel_residual_bwd_kernelINS_13Kernel_traitsIf6__halffS2_fjLj1280ELj1ELj4ELj1ELj16ENS_18Kernel_traits_baseILj1280EfS2_fS2_fjLj128EEEEELb0ELb1ELb0EEEvNS_9BwdParamsE --------------------------
	.section	.text._ZN10layer_norm31ln_parallel_residual_bwd_kernelINS_13Kernel_traitsIf6__halffS2_fjLj1280ELj1ELj4ELj1ELj16ENS_18Kernel_traits_baseILj1280EfS2_fS2_fjLj128EEEEELb0ELb1ELb0EEEvNS_9BwdParamsE,"ax",@progbits
	.align	128
        .global         _ZN10layer_norm31ln_parallel_residual_bwd_kernelINS_13Kernel_traitsIf6__halffS2_fjLj1280ELj1ELj4ELj1ELj16ENS_18Kernel_traits_baseILj1280EfS2_fS2_fjLj128EEEEELb0ELb1ELb0EEEvNS_9BwdParamsE
        .type           _ZN10layer_norm31ln_parallel_residual_bwd_kernelINS_13Kernel_traitsIf6__halffS2_fjLj1280ELj1ELj4ELj1ELj16ENS_18Kernel_traits_baseILj1280EfS2_fS2_fjLj128EEEEELb0ELb1ELb0EEEvNS_9BwdParamsE,@function
        .size           _ZN10layer_norm31ln_parallel_residual_bwd_kernelINS_13Kernel_traitsIf6__halffS2_fjLj1280ELj1ELj4ELj1ELj16ENS_18Kernel_traits_baseILj1280EfS2_fS2_fjLj128EEEEELb0ELb1ELb0EEEvNS_9BwdParamsE,(.L_x_7152 - _ZN10layer_norm31ln_parallel_residual_bwd_kernelINS_13Kernel_traitsIf6__halffS2_fjLj1280ELj1ELj4ELj1ELj16ENS_18Kernel_traits_baseILj1280EfS2_fS2_fjLj128EEEEELb0ELb1ELb0EEEvNS_9BwdParamsE)
        .other          _ZN10layer_norm31ln_parallel_residual_bwd_kernelINS_13Kernel_traitsIf6__halffS2_fjLj1280ELj1ELj4ELj1ELj16ENS_18Kernel_traits_baseILj1280EfS2_fS2_fjLj128EEEEELb0ELb1ELb0EEEvNS_9BwdParamsE,@"STO_CUDA_ENTRY STV_DEFAULT"
_ZN10layer_norm31ln_parallel_residual_bwd_kernelINS_13Kernel_traitsIf6__halffS2_fjLj1280ELj1ELj4ELj1ELj16ENS_18Kernel_traits_baseILj1280EfS2_fS2_fjLj128EEEEELb0ELb1ELb0EEEvNS_9BwdParamsE:
.text._ZN10layer_norm31ln_parallel_residual_bwd_kernelINS_13Kernel_traitsIf6__halffS2_fjLj1280ELj1ELj4ELj1ELj16ENS_18Kernel_traits_baseILj1280EfS2_fS2_fjLj128EEEEELb0ELb1ELb0EEEvNS_9BwdParamsE:
        /* <DEDUP_REMOVED lines=162> */
.L_x_4586:
        /* <DEDUP_REMOVED lines=43> */
[C---:B------:R-:W-:Y:S01]  /*0cd0*/  FADD.FTZ R4, -R195.reuse, R6 ;  /* 0x00000006c3047221 */ /* 0x040fe20000010100 */
[----:B------:R-:W-:Y:S02]  /*0ce0*/  FADD.FTZ R3, -R195, R5 ;  /* 0x00000005c3037221 */ /* 0x000fe40000010100 */
[----:B-----5:R-:W-:Y:S01]  /*0cf0*/  FMUL.FTZ R0, R163, R0 ;  /* 0x00000000a3007220 */ /* 0x020fe20000410000 */
[----:B------:R-:W-:Y:S01]  /*0d00*/  FADD.FTZ R5, -R195, R7 ;  /* 0x00000007c3057221 */ /* 0x000fe20000010100 */
[----:B---3--:R-:W-:-:S02]  /*0d10*/  HADD2.F32 R6, -RZ, R8.H0_H0 ;  /* 0x20000008ff067230 */ /* 0x008fc40000004100 */
[----:B------:R-:W-:Y:S01]  /*0d20*/  FMUL.FTZ R3, R163, R3 ;  /* 0x00000003a3037220 */ /* 0x000fe20000410000 */
[----:B------:R-:W-:Y:S02]  /*0d30*/  HADD2.F32 R7, -RZ, R8.H1_H1 ;  /* 0x30000008ff077230 */ /* 0x000fe40000004100 */
[----:B------:R-:W-:Y:S01]  /*0d40*/  FADD.FTZ R44, R44, R6 ;  /* 0x000000062c2c7221 */ /* 0x000fe20000010000 */
[-C--:B------:R-:W-:Y:S01]  /*0d50*/  FFMA.FTZ R228, R0, R6.reuse, R228 ;  /* 0x0000000600e47223 */ /* 0x080fe200000100e4 */
[----:B------:R-:W-:Y:S01]  /*0d60*/  FMUL.FTZ R6, R147, R6 ;  /* 0x0000000693067220 */ /* 0x000fe20000410000 */
[--C-:B------:R-:W-:Y:S02]  /*0d70*/  HADD2.F32 R8, -RZ, R9.reuse.H0_H0 ;  /* 0x20000009ff087230 */ /* 0x100fe40000004100 */
[----:B0-----:R-:W-:Y:S02]  /*0d80*/  HADD2.F32 R17, -RZ, R9.H1_H1 ;  /* 0x30000009ff117230 */ /* 0x001fe40000004100 */
[C---:B----4-:R-:W-:Y:S01]  /*0d90*/  FADD.FTZ R9, -R195.reuse, R12 ;  /* 0x0000000cc3097221 */ /* 0x050fe20000010100 */
[C---:B------:R-:W-:Y:S01]  /*0da0*/  FADD.FTZ R12, -R195.reuse, R13 ;  /* 0x0000000dc30c7221 */ /* 0x040fe20000010100 */
[----:B------:R-:W-:Y:S01]  /*0db0*/  FADD.FTZ R136, -R195, R15 ;  /* 0x0000000fc3887221 */ /* 0x000fe20000010100 */
[C---:B------:R-:W-:Y:S01]  /*0dc0*/  FMUL.FTZ R4, R163.reuse, R4 ;  /* 0x00000004a3047220 */ /* 0x040fe20000410000 */
[----:B------:R-:W-:Y:S01]  /*0dd0*/  FMUL.FTZ R5, R163, R5 ;  /* 0x00000005a3057220 */ /* 0x000fe20000410000 */
[----:B------:R-:W-:Y:S01]  /*0de0*/  FADD.FTZ R45, R45, R7 ;  /* 0x000000072d2d7221 */ /* 0x000fe20000010000 */
[-C--:B------:R-:W-:Y:S01]  /*0df0*/  FFMA.FTZ R229, R3, R7.reuse, R229 ;  /* 0x0000000703e57223 */ /* 0x080fe200000100e5 */
[----:B------:R-:W-:Y:S01]  /*0e00*/  FMUL.FTZ R7, R146, R7 ;  /* 0x0000000792077220 */ /* 0x000fe20000410000 */
[----:B------:R-:W-:Y:S01]  /*0e10*/  FADD.FTZ R13, RZ, R6 ;  /* 0x00000006ff0d7221 */ /* 0x000fe20000010000 */
[----:B------:R-:W-:Y:S01]  /*0e20*/  FFMA.FTZ R15, R0, R6, RZ ;  /* 0x00000006000f7223 */ /* 0x000fe200000100ff */
[----:B------:R-:W-:-:S02]  /*0e30*/  HADD2.F32 R16, -RZ, R10.H0_H0 ;  /* 0x2000000aff107230 */ /* 0x000fc40000004100 */
[----:B------:R-:W-:Y:S01]  /*0e40*/  FADD.FTZ R46, R46, R8 ;  /* 0x000000082e2e7221 */ /* 0x000fe20000010000 */
[----:B------:R-:W-:Y:S02]  /*0e50*/  HADD2.F32 R137, -RZ, R10.H1_H1 ;  /* 0x3000000aff897230 */ /* 0x000fe40000004100 */
        /* <DEDUP_REMOVED lines=10> */
[--C-:B------:R-:W-:Y:S02]  /*0f00*/  HADD2.F32 R138, -RZ, R11.reuse.H0_H0 ;  /* 0x2000000bff8a7230 */ /* 0x100fe40000004100 */
[----:B------:R-:W-:Y:S01]  /*0f10*/  FADD.FTZ R48, R48, R16 ;  /* 0x0000001030307221 */ /* 0x000fe20000010000 */
[----:B------:R-:W-:Y:S02]  /*0f20*/  HADD2.F32 R139, -RZ, R11.H1_H1 ;  /* 0x3000000bff8b7230 */ /* 0x000fe40000004100 */
        /* <DEDUP_REMOVED lines=8> */
[----:B------:R-:W-:Y:S01]  /*0fb0*/  FADD.FTZ R14, -R195, R14 ;  /* 0x0000000ec30e7221 */ /* 0x000fe20000010100 */
        /* <DEDUP_REMOVED lines=16> */
.L_x_4526:
[----:B------:R-:W-:Y:S05]  /*10c0*/  BSYNC.RECONVERGENT B1 ;  /* 0x0000000000017941 */ /* 0x000fea0003800200 */
.L_x_4525:
        /* <DEDUP_REMOVED lines=29> */
[----:B------:R-:W-:Y:S01]  /*12a0*/  FMUL.FTZ R19, R163, R19 ;  /* 0x00000013a3137220 */ /* 0x000fe20000410000 */
[----:B---3--:R-:W-:-:S02]  /*12b0*/  HADD2.F32 R22, -RZ, R24.H0_H0 ;  /* 0x20000018ff167230 */ /* 0x008fc40000004100 */
[----:B------:R-:W-:-:S03]  /*12c0*/  HADD2.F32 R23, -RZ, R24.H1_H1 ;  /* 0x30000018ff177230 */ /* 0x000fc60000004100 */
[----:B------:R-:W-:Y:S01]  /*12d0*/  FADD.FTZ R52, R52, R22 ;  /* 0x0000001634347221 */ /* 0x000fe20000010000 */
[-C--:B------:R-:W-:Y:S01]  /*12e0*/  FFMA.FTZ R220, R18, R22.reuse, R220 ;  /* 0x0000001612dc7223 */ /* 0x080fe200000100dc */
[----:B------:R-:W-:Y:S01]  /*12f0*/  FMUL.FTZ R22, R147, R22 ;  /* 0x0000001693167220 */ /* 0x000fe20000410000 */
[--C-:B------:R-:W-:Y:S02]  /*1300*/  HADD2.F32 R24, -RZ, R25.reuse.H0_H0 ;  /* 0x20000019ff187230 */ /* 0x100fe40000004100 */
[----:B------:R-:W-:Y:S02]  /*1310*/  HADD2.F32 R33, -RZ, R25.H1_H1 ;  /* 0x30000019ff217230 */ /* 0x000fe40000004100 */
[C---:B------:R-:W-:Y:S01]  /*1320*/  FADD.FTZ R25, -R195.reuse, R28 ;  /* 0x0000001cc3197221 */ /* 0x040fe20000010100 */
[C---:B------:R-:W-:Y:S01]  /*1330*/  FADD.FTZ R28, -R195.reuse, R29 ;  /* 0x0000001dc31c7221 */ /* 0x040fe20000010100 */
[----:B------:R-:W-:Y:S01]  /*1340*/  FADD.FTZ R32, -R195, R31 ;  /* 0x0000001fc3207221 */ /* 0x000fe20000010100 */
[C---:B------:R-:W-:Y:S01]  /*1350*/  FMUL.FTZ R20, R163.reuse, R20 ;  /* 0x00000014a3147220 */ /* 0x040fe20000410000 */
[----:B------:R-:W-:Y:S01]  /*1360*/  FMUL.FTZ R21, R163, R21 ;  /* 0x00000015a3157220 */ /* 0x000fe20000410000 */
[----:B------:R-:W-:Y:S01]  /*1370*/  FADD.FTZ R53, R53, R23 ;  /* 0x0000001735357221 */ /* 0x000fe20000010000 */
[-C--:B------:R-:W-:Y:S01]  /*1380*/  FFMA.FTZ R221, R19, R23.reuse, R221 ;  /* 0x0000001713dd7223 */ /* 0x080fe200000100dd */
[----:B------:R-:W-:Y:S01]  /*1390*/  FMUL.FTZ R23, R146, R23 ;  /* 0x0000001792177220 */ /* 0x000fe20000410000 */
[----:B------:R-:W-:Y:S01]  /*13a0*/  FADD.FTZ R29, R212, R22 ;  /* 0x00000016d41d7221 */ /* 0x000fe20000010000 */
[----:B------:R-:W-:Y:S01]  /*13b0*/  FFMA.FTZ R31, R18, R22, R213 ;  /* 0x00000016121f7223 */ /* 0x000fe200000100d5 */
[----:B------:R-:W-:-:S02]  /*13c0*/  HADD2.F32 R136, -RZ, R26.H0_H0 ;  /* 0x2000001aff887230 */ /* 0x000fc40000004100 */
[----:B------:R-:W-:Y:S01]  /*13d0*/  FADD.FTZ R54, R54, R24 ;  /* 0x0000001836367221 */ /* 0x000fe20000010000 */
[----:B------:R-:W-:Y:S02]  /*13e0*/  HADD2.F32 R137, -RZ, R26.H1_H1 ;  /* 0x3000001aff897230 */ /* 0x000fe40000004100 */
[-C--:B------:R-:W-:Y:S01]  /*13f0*/  FFMA.FTZ R222, R20, R24.reuse, R222 ;  /* 0x0000001814de7223 */ /* 0x080fe200000100de */
[----:B------:R-:W-:Y:S01]  /*1400*/  FADD.FTZ R55, R55, R33 ;  /* 0x0000002137377221 */ /* 0x000fe20000010000 */
[-C--:B------:R-:W-:Y:S01]  /*1410*/  FFMA.FTZ R223, R21, R33.reuse, R223 ;  /* 0x0000002115df7223 */ /* 0x080fe200000100df */
[----:B----4-:R-:W-:Y:S01]  /*1420*/  FMUL.FTZ R26, R144, R33 ;  /* 0x00000021901a7220 */ /* 0x010fe20000410000 */
        /* <DEDUP_REMOVED lines=11> */
[----:B------:R-:W-:Y:S01]  /*14e0*/  FADD.FTZ R33, R33, R26 ;  /* 0x0000001a21217221 */ /* 0x000fe20000010000 */
[----:B------:R-:W-:Y:S01]  /*14f0*/  FFMA.FTZ R136, R21, R26, R31 ;  /* 0x0000001a15887223 */ /* 0x000fe2000001001f */
[----:B------:R-:W-:Y:S01]  /*1500*/  FMUL.FTZ R28, R163, R28 ;  /* 0x0000001ca31c7220 */ /* 0x000fe20000410000 */
[----:B------:R-:W-:Y:S01]  /*1510*/  FADD.FTZ R30, -R195, R30 ;  /* 0x0000001ec31e7221 */ /* 0x000fe20000010100 */
[----:B------:R-:W-:Y:S01]  /*1520*/  FMUL.FTZ R29, R142, R137 ;  /* 0x000000898e1d7220 */ /* 0x000fe20000410000 */
[----:B------:R-:W-:Y:S01]  /*1530*/  FADD.FTZ R33, R33, R27 ;  /* 0x0000001b21217221 */ /* 0x000fe20000010000 */
[----:B------:R-:W-:Y:S01]  /*1540*/  FFMA.FTZ R136, R25, R27, R136 ;  /* 0x0000001b19887223 */ /* 0x000fe20000010088 */
[----:B------:R-:W-:Y:S01]  /*1550*/  FADD.FTZ R57, R57, R137 ;  /* 0x0000008939397221 */ /* 0x000fe20000010000 */
[C---:B------:R-:W-:Y:S01]  /*1560*/  FFMA.FTZ R217, R28.reuse, R137, R217 ;  /* 0x000000891cd97223 */ /* 0x040fe200000100d9 */
        /* <DEDUP_REMOVED lines=14> */
.L_x_4528:
[----:B------:R-:W-:Y:S05]  /*1650*/  BSYNC.RECONVERGENT B1 ;  /* 0x0000000000017941 */ /* 0x000fea0003800200 */
.L_x_4527:
        /* <DEDUP_REMOVED lines=8> */
[----:B------:R-:W4:Y:S04]  /*16e0*/  LDL R160, [R1] ;  /* 0x0000000001a07983 */ /* 0x000f280000100800 */
[----:B------:R-:W4:Y:S01]  /*16f0*/  LDL R161, [R1+0x4] ;  /* 0x0000040001a17983 */ /* 0x000f220000100800 */
[----:B0-----:R-:W-:-:S03]  /*1700*/  IMAD.WIDE.U32 R34, R214, 0x20, R34 ;  /* 0x00000020d6227825 */ /* 0x001fc600078e0022 */
[----:B------:R-:W4:Y:S04]  /*1710*/  LDL R252, [R1+0x8] ;  /* 0x0000080001fc7983 */ /* 0x000f280000100800 */
[----:B------:R-:W2:Y:S01]  /*1720*/  LDG.E.128 R136, desc[UR10][R34.64] ;  /* 0x0000000a22887981 */ /* 0x000ea2000c1e1d00 */
[----:B-1----:R-:W-:-:S03]  /*1730*/  IMAD.WIDE.U32 R140, R214, 0x10, R140 ;  /* 0x00000010d68c7825 */ /* 0x002fc600078e008c */
[----:B------:R0:W4:Y:S04]  /*1740*/  LDG.E.128 R144, desc[UR10][R34.64+0x10] ;  /* 0x0000100a22907981 */ /* 0x000128000c1e1d00 */
        /* <DEDUP_REMOVED lines=10> */
[C---:B0-----:R-:W-:Y:S01]  /*17f0*/  FADD.FTZ R34, -R195.reuse, R136 ;  /* 0x00000088c3227221 */ /* 0x041fe20000010100 */
[C---:B------:R-:W-:Y:S01]  /*1800*/  FADD.FTZ R35, -R195.reuse, R137 ;  /* 0x00000089c3237221 */ /* 0x040fe20000010100 */
[----:B------:R-:W-:Y:S02]  /*1810*/  FADD.FTZ R149, -R195, R139 ;  /* 0x0000008bc3957221 */ /* 0x000fe40000010100 */
[C---:B-----5:R-:W-:Y:S01]  /*1820*/  FMUL.FTZ R34, R163.reuse, R34 ;  /* 0x00000022a3227220 */ /* 0x060fe20000410000 */
[----:B------:R-:W-:Y:S01]  /*1830*/  FMUL.FTZ R35, R163, R35 ;  /* 0x00000023a3237220 */ /* 0x000fe20000410000 */
[----:B---3--:R-:W-:-:S02]  /*1840*/  HADD2.F32 R138, -RZ, R140.H0_H0 ;  /* 0x2000008cff8a7230 */ /* 0x008fc40000004100 */
[----:B------:R-:W-:-:S03]  /*1850*/  HADD2.F32 R139, -RZ, R140.H1_H1 ;  /* 0x3000008cff8b7230 */ /* 0x000fc60000004100 */
[----:B------:R-:W-:Y:S01]  /*1860*/  FMUL.FTZ R150, R153, R138 ;  /* 0x0000008a99967220 */ /* 0x000fe20000410000 */
[--C-:B------:R-:W-:Y:S02]  /*1870*/  HADD2.F32 R152, -RZ, R141.reuse.H0_H0 ;  /* 0x2000008dff987230 */ /* 0x100fe40000004100 */
        /* <DEDUP_REMOVED lines=9> */
[----:B----4-:R-:W-:Y:S01]  /*1910*/  FADD.FTZ R141, -R195, R144 ;  /* 0x00000090c38d7221 */ /* 0x010fe20000010100 */
[----:B------:R-:W-:Y:S01]  /*1920*/  FMUL.FTZ R149, R163, R149 ;  /* 0x00000095a3957220 */ /* 0x000fe20000410000 */
[----:B------:R-:W-:Y:S01]  /*1930*/  FADD.FTZ R62, R62, R152 ;  /* 0x000000983e3e7221 */ /* 0x000fe20000010000 */
[-C--:B------:R-:W-:Y:S01]  /*1940*/  FFMA.FTZ R210, R148, R152.reuse, R210 ;  /* 0x0000009894d27223 */ /* 0x080fe200000100d2 */
[----:B------:R-:W-:Y:S01]  /*1950*/  FMUL.FTZ R152, R157, R152 ;  /* 0x000000989d987220 */ /* 0x000fe20000410000 */
[----:B------:R-:W-:Y:S01]  /*1960*/  FADD.FTZ R138, R138, R151 ;  /* 0x000000978a8a7221 */ /* 0x000fe20000010000 */
[----:B------:R-:W-:Y:S01]  /*1970*/  FFMA.FTZ R139, R35, R151, R139 ;  /* 0x00000097238b7223 */ /* 0x000fe2000001008b */
[--C-:B------:R-:W-:Y:S02]  /*1980*/  HADD2.F32 R155, -RZ, R142.reuse.H0_H0 ;  /* 0x2000008eff9b7230 */ /* 0x100fe40000004100 */
[----:B------:R-:W-:Y:S01]  /*1990*/  FMUL.FTZ R153, R163, R141 ;  /* 0x0000008da3997220 */ /* 0x000fe20000410000 */
[----:B------:R-:W-:Y:S01]  /*19a0*/  FADD.FTZ R63, R63, R154 ;  /* 0x0000009a3f3f7221 */ /* 0x000fe20000010000 */
        /* <DEDUP_REMOVED lines=35> */
.L_x_4530:
[----:B------:R-:W-:Y:S05]  /*1be0*/  BSYNC.RECONVERGENT B1 ;  /* 0x0000000000017941 */ /* 0x000fea0003800200 */
.L_x_4529:
        /* <DEDUP_REMOVED lines=18> */
[C---:B------:R-:W-:Y:S01]  /*1d10*/  FADD.FTZ R164, -R195.reuse, R137 ;  /* 0x00000089c3a47221 */ /* 0x040fe20000010100 */
[----:B------:R-:W-:Y:S02]  /*1d20*/  FADD.FTZ R166, -R195, R139 ;  /* 0x0000008bc3a67221 */ /* 0x000fe40000010100 */
[----:B-----5:R-:W-:Y:S01]  /*1d30*/  FMUL.FTZ R162, R163, R162 ;  /* 0x000000a2a3a27220 */ /* 0x020fe20000410000 */
[----:B---3--:R-:W-:-:S02]  /*1d40*/  HADD2.F32 R138, -RZ, R140.H0_H0 ;  /* 0x2000008cff8a7230 */ /* 0x008fc40000004100 */
[C---:B------:R-:W-:Y:S01]  /*1d50*/  FMUL.FTZ R164, R163.reuse, R164 ;  /* 0x000000a4a3a47220 */ /* 0x040fe20000410000 */
[----:B------:R-:W-:Y:S02]  /*1d60*/  HADD2.F32 R139, -RZ, R140.H1_H1 ;  /* 0x3000008cff8b7230 */ /* 0x000fe40000004100 */
[-C--:B------:R-:W-:Y:S01]  /*1d70*/  FMUL.FTZ R167, R248, R138.reuse ;  /* 0x0000008af8a77220 */ /* 0x080fe20000410000 */
        /* <DEDUP_REMOVED lines=25> */
[C---:B------:R-:W-:Y:S01]  /*1f10*/  FADD.FTZ R137, -R195.reuse, R146 ;  /* 0x00000092c3897221 */ /* 0x040fe20000010100 */
        /* <DEDUP_REMOVED lines=29> */
.L_x_4532:
[----:B------:R-:W-:Y:S05]  /*20f0*/  BSYNC.RECONVERGENT B1 ;  /* 0x0000000000017941 */ /* 0x000fea0003800200 */
.L_x_4531:
        /* <DEDUP_REMOVED lines=16> */
[C---:B------:R-:W-:Y:S01]  /*2200*/  FADD.FTZ R179, -R195.reuse, R136 ;  /* 0x00000088c3b37221 */ /* 0x040fe20000010100 */
[C---:B------:R-:W-:Y:S01]  /*2210*/  FADD.FTZ R137, -R195.reuse, R137 ;  /* 0x00000089c3897221 */ /* 0x040fe20000010100 */
[----:B------:R-:W-:Y:S01]  /*2220*/  FADD.FTZ R138, -R195, R138 ;  /* 0x0000008ac38a7221 */ /* 0x000fe20000010100 */
[C---:B-----5:R-:W-:Y:S01]  /*2230*/  FMUL.FTZ R182, R163.reuse, R139 ;  /* 0x0000008ba3b67220 */ /* 0x060fe20000410000 */
[----:B------:R-:W-:Y:S01]  /*2240*/  FMUL.FTZ R179, R163, R179 ;  /* 0x000000b3a3b37220 */ /* 0x000fe20000410000 */
[----:B---3--:R-:W-:-:S02]  /*2250*/  HADD2.F32 R136, -RZ, R145.H1_H1 ;  /* 0x30000091ff887230 */ /* 0x008fc40000004100 */
[----:B----4-:R-:W-:Y:S01]  /*2260*/  FADD.FTZ R186, -R195, R143 ;  /* 0x0000008fc3ba7221 */ /* 0x010fe20000010100 */
[--C-:B------:R-:W-:Y:S02]  /*2270*/  HADD2.F32 R143, -RZ, R144.reuse.H0_H0 ;  /* 0x20000090ff8f7230 */ /* 0x100fe40000004100 */
[----:B------:R-:W-:-:S03]  /*2280*/  HADD2.F32 R144, -RZ, R144.H1_H1 ;  /* 0x30000090ff907230 */ /* 0x000fc60000004100 */
[----:B------:R-:W-:Y:S01]  /*2290*/  FMUL.FTZ R187, R240, R143 ;  /* 0x0000008ff0bb7220 */ /* 0x000fe20000410000 */
[----:B------:R-:W-:Y:S02]  /*22a0*/  HADD2.F32 R189, -RZ, R145.H0_H0 ;  /* 0x20000091ffbd7230 */ /* 0x000fe40000004100 */
[C---:B0-----:R-:W-:Y:S01]  /*22b0*/  FMUL.FTZ R180, R163.reuse, R137 ;  /* 0x00000089a3b47220 */ /* 0x041fe20000410000 */
        /* <DEDUP_REMOVED lines=12> */
[----:B------:R-:W-:-:S02]  /*2380*/  HADD2.F32 R145, -RZ, R146.H0_H0 ;  /* 0x20000092ff917230 */ /* 0x000fc40000004100 */
[----:B------:R-:W-:Y:S01]  /*2390*/  FADD.FTZ R140, -R195, R140 ;  /* 0x0000008cc38c7221 */ /* 0x000fe20000010100 */
[----:B------:R-:W-:Y:S01]  /*23a0*/  FADD.FTZ R136, R136, R189 ;  /* 0x000000bd88887221 */ /* 0x000fe20000010000 */
[----:B------:R-:W-:Y:S01]  /*23b0*/  FFMA.FTZ R137, R181, R189, R137 ;  /* 0x000000bdb5897223 */ /* 0x000fe20000010089 */
[C---:B------:R-:W-:Y:S01]  /*23c0*/  FADD.FTZ R142, -R195.reuse, R142 ;  /* 0x0000008ec38e7221 */ /* 0x040fe20000010100 */
[----:B------:R-:W-:Y:S02]  /*23d0*/  HADD2.F32 R146, -RZ, R146.H1_H1 ;  /* 0x30000092ff927230 */ /* 0x000fe40000004100 */
[----:B------:R-:W-:Y:S01]  /*23e0*/  FADD.FTZ R141, -R195, R141 ;  /* 0x0000008dc38d7221 */ /* 0x000fe20000010100 */
[----:B------:R-:W-:Y:S01]  /*23f0*/  FMUL.FTZ R183, R163, R140 ;  /* 0x0000008ca3b77220 */ /* 0x000fe20000410000 */
[----:B------:R-:W-:Y:S01]  /*2400*/  FMUL.FTZ R191, R236, R145 ;  /* 0x00000091ecbf7220 */ /* 0x000fe20000410000 */
[----:B------:R-:W-:Y:S01]  /*2410*/  FADD.FTZ R136, R136, R190 ;  /* 0x000000be88887221 */ /* 0x000fe20000010000 */
[----:B------:R-:W-:Y:S01]  /*2420*/  FFMA.FTZ R137, R182, R190, R137 ;  /* 0x000000beb6897223 */ /* 0x000fe20000010089 */
[----:B------:R-:W-:-:S02]  /*2430*/  HADD2.F32 R193, -RZ, R147.H0_H0 ;  /* 0x20000093ffc17230 */ /* 0x000fc40000004100 */
[C---:B------:R-:W-:Y:S01]  /*2440*/  FMUL.FTZ R185, R163.reuse, R142 ;  /* 0x0000008ea3b97220 */ /* 0x040fe20000410000 */
[----:B------:R-:W-:Y:S01]  /*2450*/  FMUL.FTZ R184, R163, R141 ;  /* 0x0000008da3b87220 */ /* 0x000fe20000410000 */
[----:B------:R-:W-:Y:S01]  /*2460*/  FMUL.FTZ R192, R237, R146 ;  /* 0x00000092edc07220 */ /* 0x000fe20000410000 */
[----:B------:R-:W-:Y:S01]  /*2470*/  FADD.FTZ R136, R136, R191 ;  /* 0x000000bf88887221 */ /* 0x000fe20000010000 */
[----:B------:R-:W-:Y:S01]  /*2480*/  FFMA.FTZ R137, R183, R191, R137 ;  /* 0x000000bfb7897223 */ /* 0x000fe20000010089 */
[----:B------:R-:W-:Y:S02]  /*2490*/  HADD2.F32 R147, -RZ, R147.H1_H1 ;  /* 0x30000093ff937230 */ /* 0x000fe40000004100 */
        /* <DEDUP_REMOVED lines=21> */
.L_x_4534:
[----:B------:R-:W-:Y:S05]  /*25f0*/  BSYNC.RECONVERGENT B1 ;  /* 0x0000000000017941 */ /* 0x000fea0003800200 */
.L_x_4533:
        /* <DEDUP_REMOVED lines=23> */
.L_x_4598:
        /* <DEDUP_REMOVED lines=47> */
.L_x_4540:
        /* <DEDUP_REMOVED lines=14> */
[----:B------:R-:W-:Y:S01]  /*2b40*/  FFMA.FTZ R125, R16, R141, R140 ;  /* 0x0000008d107d7223 */ /* 0x000fe2000001008c */
[----:B------:R-:W-:Y:S02]  /*2b50*/  F2FP.F16.F32.PACK_AB R138, R127, R126 ;  /* 0x0000007e7f8a723e */ /* 0x000fe400000000ff */
[----:B------:R-:W-:Y:S01]  /*2b60*/  FADD.FTZ R124, R15, -R124 ;  /* 0x8000007c0f7c7221 */ /* 0x000fe20000010000 */
[----:B------:R-:W-:Y:S01]  /*2b70*/  FADD.FTZ R125, R17, -R125 ;  /* 0x8000007d117d7221 */ /* 0x000fe20000010000 */
[----:B------:R-:W-:Y:S02]  /*2b80*/  MOV R126, R138 ;  /* 0x0000008a007e7202 */ /* 0x000fe40000000f00 */
[C---:B------:R-:W-:Y:S01]  /*2b90*/  FMUL.FTZ R124, R163.reuse, R124 ;  /* 0x0000007ca37c7220 */ /* 0x040fe20000410000 */
[----:B------:R-:W-:-:S05]  /*2ba0*/  FMUL.FTZ R125, R163, R125 ;  /* 0x0000007da37d7220 */ /* 0x000fca0000410000 */
[----:B------:R-:W-:Y:S01]  /*2bb0*/  F2FP.F16.F32.PACK_AB R139, R125, R124 ;  /* 0x0000007c7d8b723e */ /* 0x000fe200000000ff */
[-CC-:B------:R-:W-:Y:S01]  /*2bc0*/  FFMA.FTZ R125, R0, R141.reuse, R140.reuse ;  /* 0x0000008d007d7223 */ /* 0x180fe2000001008c */
[----:B------:R-:W-:Y:S02]  /*2bd0*/  FFMA.FTZ R124, R3, R141, R140 ;  /* 0x0000008d037c7223 */ /* 0x000fe4000001008c */
[----:B------:R-:W-:Y:S01]  /*2be0*/  MOV R127, R139 ;  /* 0x0000008b007f7202 */ /* 0x000fe20000000f00 */
[----:B------:R-:W-:Y:S01]  /*2bf0*/  FADD.FTZ R125, R6, -R125 ;  /* 0x8000007d067d7221 */ /* 0x000fe20000010000 */
[----:B------:R-:W-:-:S03]  /*2c00*/  FADD.FTZ R124, R7, -R124 ;  /* 0x8000007c077c7221 */ /* 0x000fc60000010000 */
[C---:B------:R-:W-:Y:S01]  /*2c10*/  FMUL.FTZ R125, R163.reuse, R125 ;  /* 0x0000007da37d7220 */ /* 0x040fe20000410000 */
[----:B------:R-:W-:-:S05]  /*2c20*/  FMUL.FTZ R124, R163, R124 ;  /* 0x0000007ca37c7220 */ /* 0x000fca0000410000 */
[----:B------:R-:W-:Y:S02]  /*2c30*/  F2FP.F16.F32.PACK_AB R136, R124, R125 ;  /* 0x0000007d7c88723e */ /* 0x000fe400000000ff */
[----:B------:R-:W-:Y:S02]  /*2c40*/  MOV R125, R137 ;  /* 0x00000089007d7202 */ /* 0x000fe40000000f00 */
[----:B------:R-:W-:Y:S01]  /*2c50*/  MOV R124, R136 ;  /* 0x00000088007c7202 */ /* 0x000fe20000000f00 */
[----:B------:R-:W-:Y:S06]  /*2c60*/  BRA `(.L_x_4541) ;  /* 0x0000000c001c7947 */ /* 0x000fec0003800000 */
.L_x_4539:
        /* <DEDUP_REMOVED lines=32> */
.L_x_4542:
        /* <DEDUP_REMOVED lines=33> */
.L_x_4538:
        /* <DEDUP_REMOVED lines=37> */
.L_x_4544:
        /* <DEDUP_REMOVED lines=14> */
[----:B------:R-:W-:Y:S01]  /*33b0*/  FFMA.FTZ R125, R16, R141, R140 ;  /* 0x0000008d107d7223 */ /* 0x000fe2000001008c */
[----:B------:R-:W-:Y:S02]  /*33c0*/  F2FP.F16.F32.PACK_AB R138, R127, R126 ;  /* 0x0000007e7f8a723e */ /* 0x000fe400000000ff */
[----:B------:R-:W-:Y:S01]  /*33d0*/  FADD.FTZ R124, R15, -R124 ;  /* 0x8000007c0f7c7221 */ /* 0x000fe20000010000 */
[----:B------:R-:W-:Y:S01]  /*33e0*/  FADD.FTZ R125, R17, -R125 ;  /* 0x8000007d117d7221 */ /* 0x000fe20000010000 */
[----:B------:R-:W-:Y:S02]  /*33f0*/  MOV R126, R138 ;  /* 0x0000008a007e7202 */ /* 0x000fe40000000f00 */
[C---:B------:R-:W-:Y:S01]  /*3400*/  FFMA.FTZ R124, R163.reuse, R124, R94 ;  /* 0x0000007ca37c7223 */ /* 0x040fe2000001005e */
[----:B------:R-:W-:-:S05]  /*3410*/  FFMA.FTZ R125, R163, R125, R95 ;  /* 0x0000007da37d7223 */ /* 0x000fca000001005f */
[----:B------:R-:W-:Y:S01]  /*3420*/  F2FP.F16.F32.PACK_AB R139, R125, R124 ;  /* 0x0000007c7d8b723e */ /* 0x000fe200000000ff */
[-CC-:B------:R-:W-:Y:S01]  /*3430*/  FFMA.FTZ R125, R0, R141.reuse, R140.reuse ;  /* 0x0000008d007d7223 */ /* 0x180fe2000001008c */
[----:B------:R-:W-:Y:S02]  /*3440*/  FFMA.FTZ R124, R3, R141, R140 ;  /* 0x0000008d037c7223 */ /* 0x000fe4000001008c */
[----:B------:R-:W-:Y:S01]  /*3450*/  MOV R127, R139 ;  /* 0x0000008b007f7202 */ /* 0x000fe20000000f00 */
[----:B------:R-:W-:Y:S01]  /*3460*/  FADD.FTZ R125, R6, -R125 ;  /* 0x8000007d067d7221 */ /* 0x000fe20000010000 */
[----:B------:R-:W-:-:S03]  /*3470*/  FADD.FTZ R124, R7, -R124 ;  /* 0x8000007c077c7221 */ /* 0x000fc60000010000 */
[C---:B------:R-:W-:Y:S01]  /*3480*/  FFMA.FTZ R125, R163.reuse, R125, R88 ;  /* 0x0000007da37d7223 */ /* 0x040fe20000010058 */
[----:B------:R-:W-:-:S05]  /*3490*/  FFMA.FTZ R124, R163, R124, R89 ;  /* 0x0000007ca37c7223 */ /* 0x000fca0000010059 */
[----:B------:R-:W-:Y:S02]  /*34a0*/  F2FP.F16.F32.PACK_AB R136, R124, R125 ;  /* 0x0000007d7c88723e */ /* 0x000fe400000000ff */
[----:B------:R-:W-:Y:S02]  /*34b0*/  MOV R125, R137 ;  /* 0x00000089007d7202 */ /* 0x000fe40000000f00 */
[----:B------:R-:W-:Y:S01]  /*34c0*/  MOV R124, R136 ;  /* 0x00000088007c7202 */ /* 0x000fe20000000f00 */
[----:B------:R-:W-:Y:S06]  /*34d0*/  BRA `(.L_x_4541) ;  /* 0x0000000400007947 */ /* 0x000fec0003800000 */
.L_x_4543:
        /* <DEDUP_REMOVED lines=32> */
.L_x_4545:
        /* <DEDUP_REMOVED lines=32> */
.L_x_4541:
        /* <DEDUP_REMOVED lines=15> */
.L_x_4537:
[----:B------:R-:W-:Y:S05]  /*39d0*/  BSYNC.RECONVERGENT B1 ;  /* 0x0000000000017941 */ /* 0x000fea0003800200 */
.L_x_4536:
        /* <DEDUP_REMOVED lines=46> */
.L_x_4550:
        /* <DEDUP_REMOVED lines=29> */
.L_x_4549:
        /* <DEDUP_REMOVED lines=37> */
.L_x_4552:
        /* <DEDUP_REMOVED lines=29> */
.L_x_4548:
        /* <DEDUP_REMOVED lines=41> */
.L_x_4554:
        /* <DEDUP_REMOVED lines=29> */
.L_x_4553:
        /* <DEDUP_REMOVED lines=37> */
.L_x_4555:
        /* <DEDUP_REMOVED lines=28> */
.L_x_4551:
        /* <DEDUP_REMOVED lines=11> */
.L_x_4547:
[----:B------:R-:W-:Y:S05]  /*4bd0*/  BSYNC.RECONVERGENT B1 ;  /* 0x0000000000017941 */ /* 0x000fea0003800200 */
.L_x_4546:
        /* <DEDUP_REMOVED lines=46> */
.L_x_4560:
        /* <DEDUP_REMOVED lines=26> */
[----:B01----:R-:W-:Y:S02]  /*5060*/  F2FP.F16.F32.PACK_AB R137, R123, R122 ;  /* 0x0000007a7b89723e */ /* 0x003fe400000000ff */
[----:B------:R-:W-:Y:S01]  /*5070*/  F2FP.F16.F32.PACK_AB R136, R121, R120 ;  /* 0x000000787988723e */ /* 0x000fe200000000ff */
[----:B------:R-:W-:Y:S06]  /*5080*/  BRA `(.L_x_4561) ;  /* 0x0000000c00247947 */ /* 0x000fec0003800000 */
.L_x_4559:
        /* <DEDUP_REMOVED lines=37> */
.L_x_4562:
        /* <DEDUP_REMOVED lines=29> */
.L_x_4558:
        /* <DEDUP_REMOVED lines=41> */
.L_x_4564:
        /* <DEDUP_REMOVED lines=29> */
.L_x_4563:
        /* <DEDUP_REMOVED lines=37> */
.L_x_4565:
        /* <DEDUP_REMOVED lines=28> */
.L_x_4561:
        /* <DEDUP_REMOVED lines=11> */
.L_x_4557:
[----:B------:R-:W-:Y:S05]  /*5dd0*/  BSYNC.RECONVERGENT B1 ;  /* 0x0000000000017941 */ /* 0x000fea0003800200 */
.L_x_4556:
        /* <DEDUP_REMOVED lines=46> */
.L_x_4570:
        /* <DEDUP_REMOVED lines=26> */
[----:B012---:R-:W-:Y:S02]  /*6260*/  F2FP.F16.F32.PACK_AB R137, R123, R122 ;  /* 0x0000007a7b89723e */ /* 0x007fe400000000ff */
[----:B------:R-:W-:Y:S01]  /*6270*/  F2FP.F16.F32.PACK_AB R136, R121, R120 ;  /* 0x000000787988723e */ /* 0x000fe200000000ff */
[----:B------:R-:W-:Y:S06]  /*6280*/  BRA `(.L_x_4571) ;  /* 0x0000000c00247947 */ /* 0x000fec0003800000 */
.L_x_4569:
        /* <DEDUP_REMOVED lines=37> */
.L_x_4572:
        /* <DEDUP_REMOVED lines=29> */
.L_x_4568:
        /* <DEDUP_REMOVED lines=41> */
.L_x_4574:
        /* <DEDUP_REMOVED lines=29> */
.L_x_4573:
        /* <DEDUP_REMOVED lines=37> */
.L_x_4575:
        /* <DEDUP_REMOVED lines=28> */
.L_x_4571:
        /* <DEDUP_REMOVED lines=11> */
.L_x_4567:
[----:B------:R-:W-:Y:S05]  /*6fd0*/  BSYNC.RECONVERGENT B1 ;  /* 0x0000000000017941 */ /* 0x000fea0003800200 */
.L_x_4566:
        /* <DEDUP_REMOVED lines=46> */
.L_x_4580:
        /* <DEDUP_REMOVED lines=24> */
[----:B0123--:R-:W-:-:S02]  /*7440*/  F2FP.F16.F32.PACK_AB R136, R121, R120 ;  /* 0x000000787988723e */ /* 0x00ffc400000000ff */
[----:B------:R-:W-:Y:S02]  /*7450*/  F2FP.F16.F32.PACK_AB R137, R123, R122 ;  /* 0x0000007a7b89723e */ /* 0x000fe400000000ff */
[----:B------:R-:W-:Y:S02]  /*7460*/  F2FP.F16.F32.PACK_AB R139, R135, R134 ;  /* 0x00000086878b723e */ /* 0x000fe400000000ff */
[----:B------:R-:W-:Y:S01]  /*7470*/  F2FP.F16.F32.PACK_AB R138, R133, R132 ;  /* 0x00000084858a723e */ /* 0x000fe200000000ff */
[----:B------:R-:W-:Y:S06]  /*7480*/  BRA `(.L_x_4581) ;  /* 0x0000000c00247947 */ /* 0x000fec0003800000 */
.L_x_4579:
        /* <DEDUP_REMOVED lines=34> */
[----:B------:R-:W-:Y:S02]  /*76b0*/  MOV R127, R139 ;  /* 0x0000008b007f7202 */ /* 0x000fe40000000f00 */
[----:B------:R-:W-:Y:S01]  /*76c0*/  MOV R124, R136 ;  /* 0x00000088007c7202 */ /* 0x000fe20000000f00 */
[----:B------:R-:W-:Y:S06]  /*76d0*/  BRA `(.L_x_4581) ;  /* 0x0000000800907947 */ /* 0x000fec0003800000 */
.L_x_4582:
        /* <DEDUP_REMOVED lines=28> */
[----:B------:R-:W-:Y:S06]  /*78a0*/  BRA `(.L_x_4581) ;  /* 0x00000008001c7947 */ /* 0x000fec0003800000 */
.L_x_4578:
        /* <DEDUP_REMOVED lines=41> */
.L_x_4584:
        /* <DEDUP_REMOVED lines=29> */
.L_x_4583:
        /* <DEDUP_REMOVED lines=34> */
[----:B------:R-:W-:Y:S02]  /*7f30*/  MOV R127, R139 ;  /* 0x0000008b007f7202 */ /* 0x000fe40000000f00 */
[----:B------:R-:W-:Y:S01]  /*7f40*/  MOV R124, R136 ;  /* 0x00000088007c7202 */ /* 0x000fe20000000f00 */
[----:B------:R-:W-:Y:S06]  /*7f50*/  BRA `(.L_x_4581) ;  /* 0x0000000000707947 */ /* 0x000fec0003800000 */
.L_x_4585:
        /* <DEDUP_REMOVED lines=27> */
[----:B------:R-:W-:-:S07]  /*8110*/  F2FP.F16.F32.PACK_AB R139, R139, R140 ;  /* 0x0000008c8b8b723e */ /* 0x000fce00000000ff */
.L_x_4581:
        /* <DEDUP_REMOVED lines=10> */
.L_x_4577:
[----:B------:R-:W-:Y:S05]  /*81c0*/  BSYNC.RECONVERGENT B1 ;  /* 0x0000000000017941 */ /* 0x000fea0003800200 */
.L_x_4576:
[----:B01234-:R-:W0:Y:S02]  /*81d0*/  LDC.64 R136, c[0x0][0x380] ;  /* 0x0000e000ff887b82 */ /* 0x01fe240000000a00 */
[----:B0-----:R-:W-:-:S04]  /*81e0*/  LEA R215, R136, R215, 0x2 ;  /* 0x000000d788d77211 */ /* 0x001fc800078e10ff */
[----:B------:R-:W-:-:S13]  /*81f0*/  ISETP.GE.AND P0, PT, R215, R137, PT ;  /* 0x00000089d700720c */ /* 0x000fda0003f06270 */
[----:B------:R-:W-:Y:S05]  /*8200*/  @!P0 BRA `(.L_x_4586) ;  /* 0xffffff8800048947 */ /* 0x000fea000383ffff */
.L_x_4524:
[----:B------:R-:W-:Y:S05]  /*8210*/  BSYNC B0 ;  /* 0x0000000000007941 */ /* 0x000fea0003800000 */
.L_x_4523:
        /* <DEDUP_REMOVED lines=12> */
[----:B------:R2:W-:Y:S04]  /*82e0*/  STS.128 [R0], R44 ;  /* 0x0000002c00007388 */ /* 0x0005e80000000c00 */
[----:B------:R-:W-:Y:S04]  /*82f0*/  STS.128 [R0+0x10], R48 ;  /* 0x0000103000007388 */ /* 0x000fe80000000c00 */
[----:B------:R0:W-:Y:S04]  /*8300*/  STS.128 [R0+0x400], R52 ;  /* 0x0004003400007388 */ /* 0x0001e80000000c00 */
[----:B------:R1:W-:Y:S04]  /*8310*/  STS.128 [R0+0x410], R56 ;  /* 0x0004103800007388 */ /* 0x0003e80000000c00 */
[----:B------:R-:W-:Y:S01]  /*8320*/  STS.128 [R0+0x800], R60 ;  /* 0x0008003c00007388 */ /* 0x000fe20000000c00 */
[----:B--2---:R-:W-:-:S03]  /*8330*/  IMAD R47, R233, UR4, RZ ;  /* 0x00000004e92f7c24 */ /* 0x004fc6000f8e02ff */
[----:B------:R-:W-:Y:S04]  /*8340*/  STS.128 [R0+0x810], R64 ;  /* 0x0008104000007388 */ /* 0x000fe80000000c00 */
[----:B------:R-:W-:Y:S01]  /*8350*/  STS.128 [R0+0xc00], R68 ;  /* 0x000c004400007388 */ /* 0x000fe20000000c00 */
[----:B0-----:R-:W-:Y:S02]  /*8360*/  IADD3 R54, P0, PT, R47, R88, RZ ;  /* 0x000000582f367210 */ /* 0x001fe40007f1e0ff */
[----:B------:R-:W-:Y:S01]  /*8370*/  LOP3.LUT R52, R88, 0x7f, RZ, 0x3c, !PT ;  /* 0x0000007f58347812 */ /* 0x000fe200078e3cff */
[----:B------:R-:W-:Y:S01]  /*8380*/  STS.128 [R0+0xc10], R72 ;  /* 0x000c104800007388 */ /* 0x000fe20000000c00 */
[----:B-1----:R-:W-:Y:S02]  /*8390*/  IADD3.X R57, PT, PT, RZ, RZ, RZ, P0, !PT ;  /* 0x000000ffff397210 */ /* 0x002fe400007fe4ff */
[----:B------:R-:W-:Y:S01]  /*83a0*/  IADD3 R52, PT, PT, R52, R233, RZ ;  /* 0x000000e934347210 */ /* 0x000fe20007ffe0ff */
[----:B------:R-:W-:Y:S01]  /*83b0*/  STS.128 [R0+0x1000], R128 ;  /* 0x0010008000007388 */ /* 0x000fe20000000c00 */
[----:B------:R-:W-:-:S02]  /*83c0*/  SHF.L.U64.HI R57, R54, 0x2, R57 ;  /* 0x0000000236397819 */ /* 0x000fc40000010239 */
[----:B------:R-:W-:Y:S01]  /*83d0*/  SHF.L.U32 R54, R54, 0x2, RZ ;  /* 0x0000000236367819 */ /* 0x000fe200000006ff */
[----:B------:R-:W-:Y:S01]  /*83e0*/  STS.128 [R0+0x1010], R84 ;  /* 0x0010105400007388 */ /* 0x000fe20000000c00 */
[----:B------:R-:W-:Y:S02]  /*83f0*/  BAR.SYNC.DEFER_BLOCKING 0x0 ;  /* 0x0000000000007b1d */ /* 0x000fe40000010000 */
[C---:B---3--:R-:W-:Y:S02]  /*8400*/  IADD3 R56, P0, PT, R54.reuse, UR18, RZ ;  /* 0x0000001236387c10 */ /* 0x048fe4000ff1e0ff */
[----:B------:R-:W-:Y:S02]  /*8410*/  IADD3 R54, P1, PT, R54, UR16, RZ ;  /* 0x0000001036367c10 */ /* 0x000fe4000ff3e0ff */
[----:B------:R-:W-:Y:S02]  /*8420*/  IADD3.X R59, PT, PT, R57, UR19, RZ, P0, !PT ;  /* 0x00000013393b7c10 */ /* 0x000fe400087fe4ff */
[----:B------:R-:W-:-:S02]  /*8430*/  ISETP.GE.U32.AND P0, PT, R52, 0x80, PT ;  /* 0x000000803400780c */ /* 0x000fc40003f06070 */
[----:B------:R-:W-:Y:S02]  /*8440*/  IADD3.X R57, PT, PT, R57, UR17, RZ, P1, !PT ;  /* 0x0000001139397c10 */ /* 0x000fe40008ffe4ff */
[C---:B------:R-:W-:Y:S02]  /*8450*/  ISETP.GE.U32.AND P1, PT, R52.reuse, 0x100, PT ;  /* 0x000001003400780c */ /* 0x040fe40003f26070 */
[C---:B------:R-:W-:Y:S02]  /*8460*/  ISETP.GE.U32.AND P5, PT, R52.reuse, 0x180, PT ;  /* 0x000001803400780c */ /* 0x040fe40003fa6070 */
[----:B------:R-:W-:Y:S01]  /*8470*/  ISETP.GE.U32.AND P4, PT, R52, 0x280, PT ;  /* 0x000002803400780c */ /* 0x000fe20003f86070 */
        /* <DEDUP_REMOVED lines=276> */
.L_x_4535:
        /* <DEDUP_REMOVED lines=8> */
.L_x_4588:
[----:B------:R-:W-:Y:S05]  /*9640*/  BSYNC B1 ;  /* 0x0000000000017941 */ /* 0x000fea0003800000 */
.L_x_4587:
        /* <DEDUP_REMOVED lines=9> */
.L_x_4589:
        /* <DEDUP_REMOVED lines=8> */
.L_x_4590:
[----:B------:R-:W-:Y:S02]  /*9760*/  MOV R139, R141 ;  /* 0x0000008d008b7202 */ /* 0x000fe40000000f00 */
[----:B------:R-:W-:-:S05]  /*9770*/  MOV R136, R142 ;  /* 0x0000008e00887202 */ /* 0x000fca0000000f00 */
[----:B------:R-:W-:Y:S01]  /*9780*/  FADD.FTZ R140, R140, R136 ;  /* 0x000000888c8c7221 */ /* 0x000fe20000010000 */
[----:B------:R-:W-:-:S07]  /*9790*/  MOV R136, 0xffffffff ;  /* 0xffffffff00887802 */ /* 0x000fce0000000f00 */
[----:B------:R-:W-:Y:S05]  /*97a0*/  WARPSYNC.COLLECTIVE R136, `(.L_x_4591) ;  /* 0x0000000088087348 */ /* 0x000fea0003c00000 */
[----:B------:R0:W1:Y:S02]  /*97b0*/  SHFL.BFLY P0, R142, R139, R138, R137 ;  /* 0x0c00008a8b8e7389 */ /* 0x0000640000000089 */
[----:B01----:R-:W-:Y:S05]  /*97c0*/  ENDCOLLECTIVE ;  /* 0x000000000000791b */ /* 0x003fea0003800000 */
.L_x_4591:
        /* <DEDUP_REMOVED lines=8> */
.L_x_4592:
[----:B------:R-:W-:Y:S02]  /*9850*/  MOV R139, R141 ;  /* 0x0000008d008b7202 */ /* 0x000fe40000000f00 */
[----:B------:R-:W-:-:S05]  /*9860*/  MOV R136, R142 ;  /* 0x0000008e00887202 */ /* 0x000fca0000000f00 */
[----:B------:R-:W-:Y:S01]  /*9870*/  FADD.FTZ R140, R140, R136 ;  /* 0x000000888c8c7221 */ /* 0x000fe20000010000 */
[----:B------:R-:W-:-:S07]  /*9880*/  MOV R136, 0xffffffff ;  /* 0xffffffff00887802 */ /* 0x000fce0000000f00 */
[----:B------:R-:W-:Y:S05]  /*9890*/  WARPSYNC.COLLECTIVE R136, `(.L_x_4593) ;  /* 0x0000000088087348 */ /* 0x000fea0003c00000 */
[----:B------:R0:W1:Y:S02]  /*98a0*/  SHFL.BFLY P0, R142, R139, R138, R137 ;  /* 0x0c00008a8b8e7389 */ /* 0x0000640000000089 */
[----:B01----:R-:W-:Y:S05]  /*98b0*/  ENDCOLLECTIVE ;  /* 0x000000000000791b */ /* 0x003fea0003800000 */
.L_x_4593:
        /* <DEDUP_REMOVED lines=8> */
.L_x_4594:
[----:B------:R-:W-:Y:S02]  /*9940*/  MOV R139, R141 ;  /* 0x0000008d008b7202 */ /* 0x000fe40000000f00 */
[----:B------:R-:W-:-:S05]  /*9950*/  MOV R136, R142 ;  /* 0x0000008e00887202 */ /* 0x000fca0000000f00 */
[----:B------:R-:W-:Y:S01]  /*9960*/  FADD.FTZ R140, R140, R136 ;  /* 0x000000888c8c7221 */ /* 0x000fe20000010000 */
[----:B------:R-:W-:-:S07]  /*9970*/  MOV R136, 0xffffffff ;  /* 0xffffffff00887802 */ /* 0x000fce0000000f00 */
[----:B------:R-:W-:Y:S05]  /*9980*/  WARPSYNC.COLLECTIVE R136, `(.L_x_4595) ;  /* 0x0000000088087348 */ /* 0x000fea0003c00000 */
[----:B------:R0:W1:Y:S02]  /*9990*/  SHFL.BFLY P0, R142, R139, R138, R137 ;  /* 0x0c00008a8b8e7389 */ /* 0x0000640000000089 */
[----:B01----:R-:W-:Y:S05]  /*99a0*/  ENDCOLLECTIVE ;  /* 0x000000000000791b */ /* 0x003fea0003800000 */
.L_x_4595:
        /* <DEDUP_REMOVED lines=8> */
.L_x_4596:
[----:B------:R-:W-:Y:S02]  /*9a30*/  MOV R139, R141 ;  /* 0x0000008d008b7202 */ /* 0x000fe40000000f00 */
[----:B------:R-:W-:-:S07]  /*9a40*/  MOV R143, R142 ;  /* 0x0000008e008f7202 */ /* 0x000fce0000000f00 */
[----:B------:R-:W-:Y:S05]  /*9a50*/  WARPSYNC.COLLECTIVE R136, `(.L_x_4597) ;  /* 0x0000000088087348 */ /* 0x000fea0003c00000 */
[----:B------:R0:W1:Y:S02]  /*9a60*/  SHFL.BFLY P0, R142, R139, R138, R137 ;  /* 0x0c00008a8b8e7389 */ /* 0x0000640000000089 */
[----:B01----:R-:W-:Y:S05]  /*9a70*/  ENDCOLLECTIVE ;  /* 0x000000000000791b */ /* 0x003fea0003800000 */
.L_x_4597:
[----:B------:R-:W-:Y:S01]  /*9a80*/  MOV R136, R142 ;  /* 0x0000008e00887202 */ /* 0x000fe20000000f00 */
[----:B------:R-:W-:Y:S06]  /*9a90*/  BRA `(.L_x_4598) ;  /* 0xffffff8c00347947 */ /* 0x000fec000383ffff */
.L_x_4599:
        /* <DEDUP_REMOVED lines=14> */
.L_x_7152:


//--------------------- .text._ZN10layer_norm31ln_parallel_residual_bwd_kernelINS_13Kernel_traitsIf6__halffS2_fjLj1280ELj1ELj4ELj1ELj16ENS_18Kernel_traits_baseILj1280EfS2_fS2_fjLj128EEEEELb0ELb1ELb1EEEvNS_9BwdParamsE --------------------------
	.section	.text._ZN10layer_norm31ln_parallel_residual_bwd_kernelINS_13Kernel_traitsIf6__halffS2_fjLj1280ELj1ELj4ELj1ELj16ENS_18Kernel_traits_baseILj1280EfS2_fS2_fjLj128EEEEELb0ELb1ELb1EEEvNS_9BwdParamsE,"ax",@progbits
	.align	128
        .global         _ZN10layer_norm31ln_parallel_residual_bwd_kernelINS_13Kernel_traitsIf6__halffS2_fjLj1280ELj1ELj4ELj1ELj16ENS_18Kernel_traits_baseILj1280EfS2_fS2_fjLj128EEEEELb0ELb1ELb1EEEvNS_9BwdParamsE
        .type           _ZN10layer_norm31ln_parallel_residual_bwd_kernelINS_13Kernel_traitsIf6__halffS2_fjLj1280ELj1ELj4ELj1ELj16ENS_18Kernel_traits_baseILj1280EfS2_fS2_fjLj128EEEEELb0ELb1ELb1EEEvNS_9BwdParamsE,@function
        .size           _ZN10layer_norm31ln_parallel_residual_bwd_kernelINS_13Kernel_traitsIf6__halffS2_fjLj1280ELj1ELj4ELj1ELj16ENS_18Kernel_traits_baseILj1280EfS2_fS2_fjLj128EEEEELb0ELb1ELb1EEEvNS_9BwdParamsE,(.L_x_7153 - _ZN10layer_norm31ln_parallel_residual_bwd_kernelINS_13Kernel_traitsIf6__halffS2_fjLj1280ELj1ELj4ELj1ELj16ENS_18Kernel_traits_baseILj1280EfS2_fS2_fjLj128EEEEELb0ELb1ELb1EEEvNS_9BwdParamsE)
        .other          _ZN10layer_norm31ln_parallel_residual_bwd_kernelINS_13Kernel_traitsIf6__halffS2_fjLj1280ELj1ELj4ELj1ELj16ENS_18Kernel_traits_baseILj1280EfS2_fS2_fjLj128EEEEELb0ELb1ELb1EEEvNS_9BwdParamsE,@"STO_CUDA_ENTRY STV_DEFAULT"
_ZN10layer_norm31ln_parallel_residual_bwd_kernelINS_13Kernel_traitsIf6__halffS2_fjLj1280ELj1ELj4ELj1ELj16ENS_18Kernel_traits_baseILj1280EfS2_fS2_fjLj128EEEEELb0ELb1ELb1EEEvNS_9BwdParamsE:
.text._ZN10layer_norm31ln_parallel_residual_bwd_kernelINS_13Kernel_traitsIf6__halffS2_fjLj1280ELj1ELj4ELj1ELj16ENS_18Kernel_traits_baseILj1280EfS2_fS2_fjLj128EEEEELb0ELb1ELb1EEEvNS_9BwdParamsE:
        /* <DEDUP_REMOVED lines=92> */
[----:B------:R-:W5:Y:S01]  /*05c0*/  LDG.E.128 R80, desc[UR10][R2.64+0x410] ;  /* 0x0004100a02507981 */ /* 0x000f62000c1e1d00 */
[----:B------:R-:W-:Y:S02]  /*05d0*/  MOV R235, RZ ;  /* 0x000000ff00eb7202 */ /* 0x000fe40000000f00 */
        /* <DEDUP_REMOVED lines=27> */
[----:B01----:R-:W-:-:S07]  /*0790*/  CS2R R2, SRZ ;  /* 0x0000000000027805 */ /* 0x003fce000001ff00 */
.L_x_4644:
[----:B0-----:R-:W0:Y:S01]  /*07a0*/  S2R R122, SR_TID.X ;  /* 0x00000000007a7919 */ /* 0x001e220000002100 */
[----:B------:R-:W1:Y:S01]  /*07b0*/  LDC.64 R120, c[0x0][0x3c0] ;  /* 0x0000f000ff787b82 */ /* 0x000e620000000a00 */
[----:B------:R-:W-:-:S05]  /*07c0*/  IMAD R0, R211, UR13, RZ ;  /* 0x0000000dd3007c24 */ /* 0x000fca000f8e02ff */
[----:B------:R-:W-:Y:S02]  /*07d0*/  SHF.R.S32.HI R123, RZ, 0x1f, R0 ;  /* 0x0000001fff7b7819 */ /* 0x000fe40000011400 */
[----:B------:R-:W2:Y:S02]  /*07e0*/  LDC.64 R164, c[0x0][0x3a8] ;  /* 0x0000ea00ffa47b82 */ /* 0x000ea40000000a00 */
[----:B------:R-:W-:-:S06]  /*07f0*/  LEA.HI R123, R123, R0, RZ, 0x3 ;  /* 0x000000007b7b7211 */ /* 0x000fcc00078f18ff */
[----:B------:R-:W3:Y:S08]  /*0800*/  LDC.64 R176, c[0x0][0x428] ;  /* 0x00010a00ffb07b82 */ /* 0x000ef00000000a00 */
[----:B------:R-:W4:Y:S01]  /*0810*/  LDC.64 R202, c[0x0][0x3c8] ;  /* 0x0000f200ffca7b82 */ /* 0x000f220000000a00 */
[----:B-1----:R-:W-:-:S05]  /*0820*/  IMAD.WIDE R120, R211, 0x4, R120 ;  /* 0x00000004d3787825 */ /* 0x002fca00078e0278 */
[----:B------:R-:W4:Y:S01]  /*0830*/  LDG.E R0, desc[UR10][R120.64] ;  /* 0x0000000a78007981 */ /* 0x000f22000c1e1900 */
[----:B0-----:R-:W-:-:S04]  /*0840*/  LOP3.LUT R122, R122, 0x1f, RZ, 0xc0, !PT ;  /* 0x0000001f7a7a7812 */ /* 0x001fc800078ec0ff */
[----:B------:R-:W-:-:S04]  /*0850*/  LEA.HI.SX32 R216, R123, R122, 0x1d ;  /* 0x0000007a7bd87211 */ /* 0x000fc800078feaff */
[C---:B------:R-:W-:Y:S02]  /*0860*/  IADD3 R215, PT, PT, R216.reuse, 0x20, RZ ;  /* 0x00000020d8d77810 */ /* 0x040fe40007ffe0ff */
[C---:B------:R-:W-:Y:S02]  /*0870*/  IADD3 R214, PT, PT, R216.reuse, 0x40, RZ ;  /* 0x00000040d8d67810 */ /* 0x040fe40007ffe0ff */
[C---:B------:R-:W-:Y:S01]  /*0880*/  IADD3 R213, PT, PT, R216.reuse, 0x60, RZ ;  /* 0x00000060d8d57810 */ /* 0x040fe20007ffe0ff */
[C---:B--2---:R-:W-:Y:S01]  /*0890*/  IMAD.WIDE.U32 R128, R216.reuse, 0x20, R164 ;  /* 0x00000020d8807825 */ /* 0x044fe200078e00a4 */
[----:B------:R-:W-:-:S03]  /*08a0*/  IADD3 R212, PT, PT, R216, 0x80, RZ ;  /* 0x00000080d8d47810 */ /* 0x000fc60007ffe0ff */
[--C-:B------:R-:W-:Y:S01]  /*08b0*/  IMAD.WIDE.U32 R140, R215, 0x20, R164.reuse ;  /* 0x00000020d78c7825 */ /* 0x100fe200078e00a4 */
[----:B------:R-:W2:Y:S03]  /*08c0*/  LDG.E.128 R120, desc[UR10][R128.64] ;  /* 0x0000000a80787981 */ /* 0x000ea6000c1e1d00 */
[--C-:B------:R-:W-:Y:S01]  /*08d0*/  IMAD.WIDE.U32 R148, R214, 0x20, R164.reuse ;  /* 0x00000020d6947825 */ /* 0x100fe200078e00a4 */
[----:B------:R-:W2:Y:S03]  /*08e0*/  LDG.E.128 R132, desc[UR10][R140.64] ;  /* 0x0000000a8c847981 */ /* 0x000ea6000c1e1d00 */
[C-C-:B------:R-:W-:Y:S01]  /*08f0*/  IMAD.WIDE.U32 R156, R213.reuse, 0x20, R164.reuse ;  /* 0x00000020d59c7825 */ /* 0x140fe200078e00a4 */
[----:B------:R-:W2:Y:S03]  /*0900*/  LDG.E.128 R144, desc[UR10][R148.64] ;  /* 0x0000000a94907981 */ /* 0x000ea6000c1e1d00 */
[----:B------:R-:W-:Y:S01]  /*0910*/  IMAD.WIDE.U32 R164, R212, 0x20, R164 ;  /* 0x00000020d4a47825 */ /* 0x000fe200078e00a4 */
[----:B------:R-:W2:Y:S03]  /*0920*/  LDG.E.128 R152, desc[UR10][R156.64] ;  /* 0x0000000a9c987981 */ /* 0x000ea6000c1e1d00 */
[--C-:B---3--:R-:W-:Y:S01]  /*0930*/  IMAD.WIDE.U32 R168, R214, 0x10, R176.reuse ;  /* 0x00000010d6a87825 */ /* 0x108fe200078e00b0 */
[----:B------:R-:W3:Y:S03]  /*0940*/  LDG.E.128 R160, desc[UR10][R164.64] ;  /* 0x0000000aa4a07981 */ /* 0x000ee6000c1e1d00 */
[--C-:B------:R-:W-:Y:S01]  /*0950*/  IMAD.WIDE.U32 R172, R213, 0x10, R176.reuse ;  /* 0x00000010d5ac7825 */ /* 0x100fe200078e00b0 */
[----:B------:R-:W3:Y:S04]  /*0960*/  LDG.E.128 R128, desc[UR10][R128.64+0x10] ;  /* 0x0000100a80807981 */ /* 0x000ee8000c1e1d00 */
[----:B------:R-:W3:Y:S01]  /*0970*/  LDG.E.128 R156, desc[UR10][R156.64+0x10] ;  /* 0x0000100a9c9c7981 */ /* 0x000ee2000c1e1d00 */
[----:B------:R-:W-:-:S03]  /*0980*/  IMAD.WIDE.U32 R124, R216, 0x10, R176 ;  /* 0x00000010d87c7825 */ /* 0x000fc600078e00b0 */
[----:B------:R-:W3:Y:S01]  /*0990*/  LDG.E.128 R164, desc[UR10][R164.64+0x10] ;  /* 0x0000100aa4a47981 */ /* 0x000ee2000c1e1d00 */
[----:B------:R-:W-:-:S03]  /*09a0*/  IMAD.WIDE.U32 R136, R215, 0x10, R176 ;  /* 0x00000010d7887825 */ /* 0x000fc600078e00b0 */
[----:B------:R-:W3:Y:S01]  /*09b0*/  LDG.E.128 R140, desc[UR10][R140.64+0x10] ;  /* 0x0000100a8c8c7981 */ /* 0x000ee2000c1e1d00 */
[----:B------:R-:W-:-:S03]  /*09c0*/  IMAD.WIDE.U32 R176, R212, 0x10, R176 ;  /* 0x00000010d4b07825 */ /* 0x000fc600078e00b0 */
[----:B------:R-:W3:Y:S01]  /*09d0*/  LDG.E.128 R148, desc[UR10][R148.64+0x10] ;  /* 0x0000100a94947981 */ /* 0x000ee2000c1e1d00 */
[----:B----4-:R-:W-:-:S03]  /*09e0*/  IMAD.WIDE R202, R211, 0x4, R202 ;  /* 0x00000004d3ca7825 */ /* 0x010fc600078e02ca */
[----:B------:R-:W4:Y:S04]  /*09f0*/  LDG.E.128 R168, desc[UR10][R168.64] ;  /* 0x0000000aa8a87981 */ /* 0x000f28000c1e1d00 */
[----:B------:R-:W4:Y:S04]  /*0a00*/  LDG.E.128 R172, desc[UR10][R172.64] ;  /* 0x0000000aacac7981 */ /* 0x000f28000c1e1d00 */
[----:B------:R-:W4:Y:S04]  /*0a10*/  LDG.E.128 R176, desc[UR10][R176.64] ;  /* 0x0000000ab0b07981 */ /* 0x000f28000c1e1d00 */
[----:B------:R-:W4:Y:S04]  /*0a20*/  LDG.E.128 R124, desc[UR10][R124.64] ;  /* 0x0000000a7c7c7981 */ /* 0x000f28000c1e1d00 */
[----:B------:R0:W4:Y:S01]  /*0a30*/  LDG.E R217, desc[UR10][R202.64] ;  /* 0x0000000acad97981 */ /* 0x000122000c1e1900 */
[----:B------:R-:W-:-:S02]  /*0a40*/  ISETP.NE.U32.AND P0, PT, RZ, UR14, PT ;  /* 0x0000000eff007c0c */ /* 0x000fc4000bf05070 */
[----:B------:R-:W-:Y:S01]  /*0a50*/  ISETP.NE.AND P2, PT, RZ, UR12, PT ;  /* 0x0000000cff007c0c */ /* 0x000fe2000bf45270 */
[----:B------:R-:W4:Y:S01]  /*0a60*/  LDG.E.128 R136, desc[UR10][R136.64] ;  /* 0x0000000a88887981 */ /* 0x000f22000c1e1d00 */
[----:B------:R-:W-:-:S13]  /*0a70*/  ISETP.NE.AND.EX P0, PT, RZ, UR15, PT, P0 ;  /* 0x0000000fff007c0c */ /* 0x000fda000bf05300 */
[----:B------:R-:W1:Y:S08]  /*0a80*/  @P0 LDC.64 R220, c[0x0][0x438] ;  /* 0x00010e00ffdc0b82 */ /* 0x000e700000000a00 */
[----:B------:R-:W1:Y:S08]  /*0a90*/  @P0 LDC.64 R222, c[0x0][0x438] ;  /* 0x00010e00ffde0b82 */ /* 0x000e700000000a00 */
[----:B------:R-:W3:Y:S08]  /*0aa0*/  @P0 LDC.64 R246, c[0x0][0x438] ;  /* 0x00010e00fff60b82 */ /* 0x000ef00000000a00 */
[----:B------:R-:W1:Y:S08]  /*0ab0*/  @P0 LDC.64 R204, c[0x0][0x438] ;  /* 0x00010e00ffcc0b82 */ /* 0x000e700000000a00 */
[----:B0-----:R-:W0:Y:S01]  /*0ac0*/  @P0 LDC.64 R202, c[0x0][0x438] ;  /* 0x00010e00ffca0b82 */ /* 0x001e220000000a00 */
[----:B-1----:R-:W-:-:S05]  /*0ad0*/  @P0 IMAD.WIDE.U32 R204, R215, 0x20, R204 ;  /* 0x00000020d7cc0825 */ /* 0x002fca00078e00cc */
[----:B-----5:R-:W5:Y:S04]  /*0ae0*/  @P0 LDG.E.128 R56, desc[UR10][R204.64] ;  /* 0x0000000acc380981 */ /* 0x020f68000c1e1d00 */
[----:B------:R-:W5:Y:S01]  /*0af0*/  @P0 LDG.E.128 R52, desc[UR10][R204.64+0x10] ;  /* 0x0000100acc340981 */ /* 0x000f62000c1e1d00 */
[----:B------:R-:W-:-:S05]  /*0b00*/  FSEL R0, R0, RZ, !P2 ;  /* 0x000000ff00007208 */ /* 0x000fca0005000000 */
[C---:B--2---:R-:W-:Y:S01]  /*0b10*/  FADD.FTZ R231, -R0.reuse, R120 ;  /* 0x0000007800e77221 */ /* 0x044fe20000010100 */
[----:B------:R-:W-:Y:S01]  /*0b20*/  FADD.FTZ R229, -R0, R121 ;  /* 0x0000007900e57221 */ /* 0x000fe20000010100 */
[----:B------:R-:W-:-:S04]  /*0b30*/  @P0 IMAD.WIDE.U32 R120, R214, 0x20, R220 ;  /* 0x00000020d6780825 */ /* 0x000fc800078e00dc */
[C---:B------:R-:W-:Y:S01]  /*0b40*/  FADD.FTZ R228, -R0.reuse, R122 ;  /* 0x0000007a00e47221 */ /* 0x040fe20000010100 */
[----:B------:R-:W-:Y:S01]  /*0b50*/  FADD.FTZ R225, -R0, R123 ;  /* 0x0000007b00e17221 */ /* 0x000fe20000010100 */
[----:B------:R-:W-:-:S04]  /*0b60*/  @P0 IMAD.WIDE.U32 R122, R213, 0x20, R222 ;  /* 0x00000020d57a0825 */ /* 0x000fc800078e00de */
[C---:B------:R-:W-:Y:S01]  /*0b70*/  FADD.FTZ R223, -R0.reuse, R132 ;  /* 0x0000008400df7221 */ /* 0x040fe20000010100 */
[C---:B------:R-:W-:Y:S01]  /*0b80*/  FADD.FTZ R221, -R0.reuse, R134 ;  /* 0x0000008600dd7221 */ /* 0x040fe20000010100 */
[----:B------:R-:W5:Y:S01]  /*0b90*/  @P0 LDG.E.128 R48, desc[UR10][R120.64] ;  /* 0x0000000a78300981 */ /* 0x000f62000c1e1d00 */
[C---:B------:R-:W-:Y:S01]  /*0ba0*/  FADD.FTZ R222, -R0.reuse, R133 ;  /* 0x0000008500de7221 */ /* 0x040fe20000010100 */
[C---:B------:R-:W-:Y:S02]  /*0bb0*/  FADD.FTZ R132, -R0.reuse, R152 ;  /* 0x0000009800847221 */ /* 0x040fe40000010100 */
[----:B------:R1:W5:Y:S01]  /*0bc0*/  @P0 LDG.E.128 R44, desc[UR10][R120.64+0x10] ;  /* 0x0000100a782c0981 */ /* 0x000362000c1e1d00 */
[C---:B------:R-:W-:Y:S01]  /*0bd0*/  FADD.FTZ R134, -R0.reuse, R154 ;  /* 0x0000009a00867221 */ /* 0x040fe20000010100 */
[C---:B---3--:R-:W-:Y:S01]  /*0be0*/  FADD.FTZ R161, -R0.reuse, R161 ;  /* 0x000000a100a17221 */ /* 0x048fe20000010100 */
[C---:B------:R-:W-:Y:S01]  /*0bf0*/  FADD.FTZ R163, -R0.reuse, R163 ;  /* 0x000000a300a37221 */ /* 0x040fe20000010100 */
[C---:B------:R-:W-:Y:S01]  /*0c00*/  FADD.FTZ R248, -R0.reuse, R153 ;  /* 0x0000009900f87221 */ /* 0x040fe20000010100 */
[C---:B------:R-:W-:Y:S01]  /*0c10*/  FADD.FTZ R218, -R0.reuse, R128 ;  /* 0x0000008000da7221 */ /* 0x040fe20000010100 */
[----:B------:R-:W-:Y:S01]  /*0c20*/  FADD.FTZ R159, -R0, R159 ;  /* 0x0000009f009f7221 */ /* 0x000fe20000010100 */
        /* <DEDUP_REMOVED lines=8> */
[----:B------:R-:W-:Y:S01]  /*0cb0*/  MOV R162, R159 ;  /* 0x0000009f00a27202 */ /* 0x000fe20000000f00 */
[C---:B------:R-:W-:Y:S01]  /*0cc0*/  FADD.FTZ R237, -R0.reuse, R148 ;  /* 0x0000009400ed7221 */ /* 0x040fe20000010100 */
[C---:B------:R-:W-:Y:S01]  /*0cd0*/  FADD.FTZ R238, -R0.reuse, R149 ;  /* 0x0000009500ee7221 */ /* 0x040fe20000010100 */
[C---:B------:R-:W-:Y:S01]  /*0ce0*/  FADD.FTZ R247, -R0.reuse, R150 ;  /* 0x0000009600f77221 */ /* 0x040fe20000010100 */
[----:B------:R-:W-:Y:S01]  /*0cf0*/  FADD.FTZ R249, -R0, R151 ;  /* 0x0000009700f97221 */ /* 0x000fe20000010100 */
[----:B----4-:R-:W-:-:S02]  /*0d00*/  HADD2.F32 R151, -RZ, R170.H0_H0 ;  /* 0x200000aaff977230 */ /* 0x010fc40000004100 */
[C---:B------:R-:W-:Y:S01]  /*0d10*/  FADD.FTZ R232, -R0.reuse, R156 ;  /* 0x0000009c00e87221 */ /* 0x040fe20000010100 */
[----:B------:R-:W-:Y:S01]  /*0d20*/  HADD2.F32 R150, -RZ, R170.H1_H1 ;  /* 0x300000aaff967230 */ /* 0x000fe20000004100 */
[----:B------:R-:W-:Y:S01]  /*0d30*/  MOV R170, R164 ;  /* 0x000000a400aa7202 */ /* 0x000fe20000000f00 */
[--C-:B------:R-:W-:Y:S02]  /*0d40*/  HADD2.F32 R149, -RZ, R171.reuse.H0_H0 ;  /* 0x200000abff957230 */ /* 0x100fe40000004100 */
[----:B------:R-:W-:Y:S01]  /*0d50*/  FADD.FTZ R130, -R0, R130 ;  /* 0x0000008200827221 */ /* 0x000fe20000010100 */
[----:B------:R-:W-:Y:S01]  /*0d60*/  HADD2.F32 R148, -RZ, R171.H1_H1 ;  /* 0x300000abff947230 */ /* 0x000fe20000004100 */
[----:B------:R-:W-:Y:S01]  /*0d70*/  MOV R171, R165 ;  /* 0x000000a500ab7202 */ /* 0x000fe20000000f00 */
[--C-:B------:R-:W-:Y:S01]  /*0d80*/  HADD2.F32 R157, -RZ, R174.reuse.H0_H0 ;  /* 0x200000aeff9d7230 */ /* 0x100fe20000004100 */
[----:B------:R-:W-:Y:S01]  /*0d90*/  MOV R165, R163 ;  /* 0x000000a300a57202 */ /* 0x000fe20000000f00 */
[----:B------:R-:W-:Y:S01]  /*0da0*/  HADD2.F32 R159, -RZ, R174.H1_H1 ;  /* 0x300000aeff9f7230 */ /* 0x000fe20000004100 */
[----:B------:R-:W-:Y:S01]  /*0db0*/  MOV R164, R161 ;  /* 0x000000a100a47202 */ /* 0x000fe20000000f00 */
[--C-:B------:R-:W-:Y:S01]  /*0dc0*/  HADD2.F32 R154, -RZ, R173.reuse.H0_H0 ;  /* 0x200000adff9a7230 */ /* 0x100fe20000004100 */
[----:B------:R-:W-:Y:S01]  /*0dd0*/  MOV R174, R132 ;  /* 0x0000008400ae7202 */ /* 0x000fe20000000f00 */
[----:B------:R-:W-:Y:S01]  /*0de0*/  HADD2.F32 R155, -RZ, R173.H1_H1 ;  /* 0x300000adff9b7230 */ /* 0x000fe20000004100 */
[----:B------:R-:W-:Y:S01]  /*0df0*/  MOV R173, R134 ;  /* 0x0000008600ad7202 */ /* 0x000fe20000000f00 */
[----:B------:R-:W-:-:S02]  /*0e00*/  HADD2.F32 R161, -RZ, R175.H0_H0 ;  /* 0x200000afffa17230 */ /* 0x000fc40000004100 */
[C---:B------:R-:W-:Y:S01]  /*0e10*/  FADD.FTZ R131, -R0.reuse, R131 ;  /* 0x0000008300837221 */ /* 0x040fe20000010100 */
[----:B------:R-:W-:Y:S01]  /*0e20*/  HADD2.F32 R163, -RZ, R175.H1_H1 ;  /* 0x300000afffa37230 */ /* 0x000fe20000004100 */
[----:B------:R-:W-:Y:S01]  /*0e30*/  MOV R175, R248 ;  /* 0x000000f800af7202 */ /* 0x000fe20000000f00 */
[--C-:B------:R-:W-:Y:S02]  /*0e40*/  HADD2.F32 R246, -RZ, R178.reuse.H0_H0 ;  /* 0x200000b2fff67230 */ /* 0x100fe40000004100 */
[C---:B------:R-:W-:Y:S01]  /*0e50*/  FADD.FTZ R204, -R0.reuse, R140 ;  /* 0x0000008c00cc7221 */ /* 0x040fe20000010100 */
[----:B------:R-:W-:Y:S01]  /*0e60*/  HADD2.F32 R248, -RZ, R178.H1_H1 ;  /* 0x300000b2fff87230 */ /* 0x000fe20000004100 */
[----:B------:R-:W-:Y:S01]  /*0e70*/  MOV R178, R174 ;  /* 0x000000ae00b27202 */ /* 0x000fe20000000f00 */
[--C-:B------:R-:W-:Y:S02]  /*0e80*/  HADD2.F32 R233, -RZ, R127.reuse.H0_H0 ;  /* 0x2000007fffe97230 */ /* 0x100fe40000004100 */
[----:B------:R-:W-:Y:S01]  /*0e90*/  FADD.FTZ R234, -R0, R167 ;  /* 0x000000a700ea7221 */ /* 0x000fe20000010100 */
[----:B------:R-:W-:Y:S01]  /*0ea0*/  FMUL.FTZ R140, R217, R229 ;  /* 0x000000e5d98c7220 */ /* 0x000fe20000410000 */
[----:B------:R-:W-:Y:S01]  /*0eb0*/  MOV R174, R173 ;  /* 0x000000ad00ae7202 */ /* 0x000fe20000000f00 */
[----:B------:R-:W-:-:S02]  /*0ec0*/  HADD2.F32 R127, -RZ, R127.H1_H1 ;  /* 0x3000007fff7f7230 */ /* 0x000fc40000004100 */
[C---:B------:R-:W-:Y:S01]  /*0ed0*/  FMUL.FTZ R229, R217.reuse, R130 ;  /* 0x00000082d9e57220 */ /* 0x040fe20000410000 */
[----:B------:R-:W-:Y:S01]  /*0ee0*/  MOV R173, R232 ;  /* 0x000000e800ad7202 */ /* 0x000fe20000000f00 */
[----:B------:R-:W-:Y:S01]  /*0ef0*/  FMUL.FTZ R232, R217, R131 ;  /* 0x00000083d9e87220 */ /* 0x000fe20000410000 */
[----:B------:R-:W-:Y:S01]  /*0f00*/  MOV R130, R175 ;  /* 0x000000af00827202 */ /* 0x000fe20000000f00 */
[----:B0-----:R-:W-:Y:S01]  /*0f10*/  @P0 IMAD.WIDE.U32 R202, R216, 0x20, R202 ;  /* 0x00000020d8ca0825 */ /* 0x001fe200078e00ca */
[----:B------:R-:W-:Y:S01]  /*0f20*/  MOV R175, R171 ;  /* 0x000000ab00af7202 */ /* 0x000fe20000000f00 */
[----:B------:R-:W5:Y:S01]  /*0f30*/  @P0 LDG.E.128 R40, desc[UR10][R122.64] ;  /* 0x0000000a7a280981 */ /* 0x000f62000c1e1d00 */
[----:B------:R-:W-:Y:S01]  /*0f40*/  MOV R171, R170 ;  /* 0x000000aa00ab7202 */ /* 0x000fe20000000f00 */
[----:B------:R-:W-:Y:S01]  /*0f50*/  FADD.FTZ R239, R127, R239 ;  /* 0x000000ef7fef7221 */ /* 0x000fe20000010000 */
[----:B------:R-:W-:Y:S01]  /*0f60*/  MOV R170, R234 ;  /* 0x000000ea00aa7202 */ /* 0x000fe20000000f00 */
[-C--:B------:R-:W-:Y:S01]  /*0f70*/  FFMA.FTZ R9, R232, R127.reuse, R9 ;  /* 0x0000007fe8097223 */ /* 0x080fe20000010009 */
[----:B------:R-:W-:Y:S01]  /*0f80*/  FMUL.FTZ R234, R75, R127 ;  /* 0x0000007f4bea7220 */ /* 0x000fe20000410000 */
[----:B------:R0:W5:Y:S04]  /*0f90*/  @P0 LDG.E.128 R36, desc[UR10][R122.64+0x10] ;  /* 0x0000100a7a240981 */ /* 0x000168000c1e1d00 */
[----:B------:R-:W2:Y:S01]  /*0fa0*/  LDL.LU R127, [R1] ;  /* 0x00000000017f7983 */ /* 0x000ea20000300800 */
[----:B------:R-:W-:Y:S01]  /*0fb0*/  FADD.FTZ R227, -R0, R129 ;  /* 0x0000008100e37221 */ /* 0x000fe20000010100 */
[----:B------:R-:W-:-:S02]  /*0fc0*/  HADD2.F32 R230, -RZ, R126.H0_H0 ;  /* 0x2000007effe67230 */ /* 0x000fc40000004100 */
[C---:B------:R-:W-:Y:S01]  /*0fd0*/  FADD.FTZ R220, -R0.reuse, R135 ;  /* 0x0000008700dc7221 */ /* 0x040fe20000010100 */
[----:B------:R-:W5:Y:S01]  /*0fe0*/  @P0 LDG.E.128 R64, desc[UR10][R202.64] ;  /* 0x0000000aca400981 */ /* 0x000f62000c1e1d00 */
[C---:B0-----:R-:W-:Y:S01]  /*0ff0*/  FADD.FTZ R123, -R0.reuse, R166 ;  /* 0x000000a6007b7221 */ /* 0x041fe20000010100 */
[----:B------:R-:W-:Y:S02]  /*1000*/  HADD2.F32 R166, -RZ, R168.H0_H0 ;  /* 0x200000a8ffa67230 */ /* 0x000fe40000004100 */
[----:B------:R0:W5:Y:S01]  /*1010*/  @P0 LDG.E.128 R60, desc[UR10][R202.64+0x10] ;  /* 0x0000100aca3c0981 */ /* 0x000162000c1e1d00 */
[----:B------:R-:W-:Y:S02]  /*1020*/  HADD2.F32 R126, -RZ, R126.H1_H1 ;  /* 0x3000007eff7e7230 */ /* 0x000fe40000004100 */
[----:B------:R-:W-:Y:S01]  /*1030*/  FMUL.FTZ R227, R217, R227 ;  /* 0x000000e3d9e37220 */ /* 0x000fe20000410000 */
[--C-:B------:R-:W-:Y:S02]  /*1040*/  HADD2.F32 R219, -RZ, R136.reuse.H0_H0 ;  /* 0x20000088ffdb7230 */ /* 0x100fe40000004100 */
[----:B------:R-:W-:Y:S01]  /*1050*/  FADD.FTZ R135, -R0, R158 ;  /* 0x0000009e00877221 */ /* 0x000fe20000010100 */
[----:B------:R-:W-:-:S02]  /*1060*/  HADD2.F32 R136, -RZ, R136.H1_H1 ;  /* 0x30000088ff887230 */ /* 0x000fc40000004100 */
[C---:B------:R-:W-:Y:S01]  /*1070*/  FADD.FTZ R129, -R0.reuse, R141 ;  /* 0x0000008d00817221 */ /* 0x040fe20000010100 */
[C---:B------:R-:W-:Y:S01]  /*1080*/  FADD.FTZ R144, -R0.reuse, R144 ;  /* 0x0000009000907221 */ /* 0x040fe20000010100 */
[C---:B------:R-:W-:Y:S01]  /*1090*/  FADD.FTZ R145, -R0.reuse, R145 ;  /* 0x0000009100917221 */ /* 0x040fe20000010100 */
[C---:B------:R-:W-:Y:S01]  /*10a0*/  FADD.FTZ R146, -R0.reuse, R146 ;  /* 0x0000009200927221 */ /* 0x040fe20000010100 */
[--C-:B0-----:R-:W-:Y:S02]  /*10b0*/  HADD2.F32 R202, -RZ, R124.reuse.H1_H1 ;  /* 0x3000007cffca7230 */ /* 0x101fe40000004100 */
[C---:B------:R-:W-:Y:S01]  /*10c0*/  FADD.FTZ R147, -R0.reuse, R147 ;  /* 0x0000009300937221 */ /* 0x040fe20000010100 */
[----:B------:R-:W-:Y:S01]  /*10d0*/  FADD.FTZ R158, -R0, R160 ;  /* 0x000000a0009e7221 */ /* 0x000fe20000010100 */
[C---:B------:R-:W-:Y:S01]  /*10e0*/  FMUL.FTZ R222, R217.reuse, R222 ;  /* 0x000000ded9de7220 */ /* 0x040fe20000410000 */
[----:B------:R-:W-:Y:S02]  /*10f0*/  HADD2.F32 R203, -RZ, R124.H0_H0 ;  /* 0x2000007cffcb7230 */ /* 0x000fe40000004100 */
[----:B------:R-:W-:Y:S01]  /*1100*/  FMUL.FTZ R0, R217, R231 ;  /* 0x000000e7d9007220 */ /* 0x000fe20000410000 */
[----:B------:R-:W-:-:S02]  /*1110*/  HADD2.F32 R124, -RZ, R138.H0_H0 ;  /* 0x2000008aff7c7230 */ /* 0x000fc40000004100 */
[----:B------:R-:W-:Y:S01]  /*1120*/  FADD.FTZ R235, R126, R235 ;  /* 0x000000eb7eeb7221 */ /* 0x000fe20000010000 */
[-C--:B------:R-:W-:Y:S01]  /*1130*/  FFMA.FTZ R7, R227, R126.reuse, R7 ;  /* 0x0000007ee3077223 */ /* 0x080fe20000010007 */
[----:B------:R-:W-:Y:S01]  /*1140*/  FMUL.FTZ R231, R73, R126 ;  /* 0x0000007e49e77220 */ /* 0x000fe20000410000 */
[----:B------:R-:W5:Y:S01]  /*1150*/  @P0 LDG.E.128 R32, desc[UR10][R120.64] ;  /* 0x0000000a78200981 */ /* 0x000f62000c1e1d00 */
[--C-:B------:R-:W-:Y:S02]  /*1160*/  HADD2.F32 R152, -RZ, R172.reuse.H0_H0 ;  /* 0x200000acff987230 */ /* 0x100fe40000004100 */
[C---:B------:R-:W-:Y:S01]  /*1170*/  FMUL.FTZ R141, R217.reuse, R218 ;  /* 0x000000dad98d7220 */ /* 0x040fe20000410000 */
[----:B------:R-:W-:Y:S01]  /*1180*/  HADD2.F32 R153, -RZ, R172.H1_H1 ;  /* 0x300000acff997230 */ /* 0x000fe20000004100 */
[----:B------:R0:W5:Y:S01]  /*1190*/  @P0 LDG.E.128 R28, desc[UR10][R120.64+0x10] ;  /* 0x0000100a781c0981 */ /* 0x000162000c1e1d00 */
[----:B------:R-:W-:Y:S01]  /*11a0*/  FMUL.FTZ R204, R217, R204 ;  /* 0x000000ccd9cc7220 */ /* 0x000fe20000410000 */
[----:B------:R-:W-:Y:S01]  /*11b0*/  MOV R126, R174 ;  /* 0x000000ae007e7202 */ /* 0x000fe20000000f00 */
[----:B------:R-:W-:Y:S01]  /*11c0*/  FADD.FTZ R195, R202, R195 ;  /* 0x000000c3cac37221 */ /* 0x000fe20000010000 */
[----:B------:R-:W-:Y:S01]  /*11d0*/  MOV R160, R135 ;  /* 0x0000008700a07202 */ /* 0x000fe20000000f00 */
[----:B------:R-:W-:Y:S01]  /*11e0*/  FFMA.FTZ R3, R140, R202, R3 ;  /* 0x000000ca8c037223 */ /* 0x000fe20000010003 */
[----:B------:R-:W-:Y:S01]  /*11f0*/  MOV R172, R133 ;  /* 0x0000008500ac7202 */ /* 0x000fe20000000f00 */
[----:B------:R-:W-:Y:S01]  /*1200*/  FADD.FTZ R241, R136, R241 ;  /* 0x000000f188f17221 */ /* 0x000fe20000010000 */
[-C--:B------:R-:W-:Y:S01]  /*1210*/  FFMA.FTZ R11, R222, R136.reuse, R11 ;  /* 0x00000088de0b7223 */ /* 0x080fe2000001000b */
[----:B------:R-:W-:Y:S01]  /*1220*/  FMUL.FTZ R218, R77, R136 ;  /* 0x000000884dda7220 */ /* 0x000fe20000410000 */
[----:B0-----:R-:W-:Y:S01]  /*1230*/  FMUL.FTZ R120, R69, R202 ;  /* 0x000000ca45787220 */ /* 0x001fe20000410000 */
[----:B------:R-:W3:Y:S01]  /*1240*/  LDL.LU R174, [R1+0x4] ;  /* 0x0000040001ae7983 */ /* 0x000ee20000300800 */
[--C-:B------:R-:W-:Y:S01]  /*1250*/  HADD2.F32 R132, -RZ, R176.reuse.H0_H0 ;  /* 0x200000b0ff847230 */ /* 0x100fe20000004100 */
[----:B------:R-:W-:Y:S01]  /*1260*/  MOV R136, R178 ;  /* 0x000000b200887202 */ /* 0x000fe20000000f00 */
[----:B------:R-:W-:-:S02]  /*1270*/  HADD2.F32 R133, -RZ, R176.H1_H1 ;  /* 0x300000b0ff857230 */ /* 0x000fc40000004100 */
[C---:B------:R-:W-:Y:S01]  /*1280*/  FMUL.FTZ R202, R217.reuse, R129 ;  /* 0x00000081d9ca7220 */ /* 0x040fe20000410000 */
[--C-:B------:R-:W-:Y:S02]  /*1290*/  HADD2.F32 R134, -RZ, R177.reuse.H0_H0 ;  /* 0x200000b1ff867230 */ /* 0x100fe40000004100 */
[----:B------:R-:W-:Y:S01]  /*12a0*/  FMUL.FTZ R178, R217, R128 ;  /* 0x00000080d9b27220 */ /* 0x000fe20000410000 */
[----:B------:R-:W-:Y:S02]  /*12b0*/  HADD2.F32 R135, -RZ, R177.H1_H1 ;  /* 0x300000b1ff877230 */ /* 0x000fe40000004100 */
[----:B------:R-:W-:Y:S01]  /*12c0*/  FADD.FTZ R244, R124, R244 ;  /* 0x000000f47cf47221 */ /* 0x000fe20000010000 */
[--C-:B------:R-:W-:Y:S02]  /*12d0*/  HADD2.F32 R176, -RZ, R179.reuse.H0_H0 ;  /* 0x200000b3ffb07230 */ /* 0x100fe40000004100 */
[----:B------:R-:W-:Y:S01]  /*12e0*/  FFMA.FTZ R14, R204, R124, R14 ;  /* 0x0000007ccc0e7223 */ /* 0x000fe2000001000e */
[----:B------:R-:W-:-:S02]  /*12f0*/  HADD2.F32 R177, -RZ, R179.H1_H1 ;  /* 0x300000b3ffb17230 */ /* 0x000fc40000004100 */
[----:B------:R-:W-:Y:S01]  /*1300*/  FMUL.FTZ R179, R80, R124 ;  /* 0x0000007c50b37220 */ /* 0x000fe20000410000 */
[----:B--2---:R-:W-:-:S05]  /*1310*/  FADD.FTZ R127, R166, R127 ;  /* 0x0000007fa67f7221 */ /* 0x004fca0000010000 */
[----:B------:R0:W-:Y:S04]  /*1320*/  STL [R1], R127 ;  /* 0x0000007f01007387 */ /* 0x0001e80000100800 */
[----:B------:R-:W2:Y:S04]  /*1330*/  LDL.LU R129, [R1+0x8] ;  /* 0x0000080001817983 */ /* 0x000ea80000300800 */
[----:B------:R-:W4:Y:S04]  /*1340*/  LDL.LU R128, [R1+0xc] ;  /* 0x00000c0001807983 */ /* 0x000f280000300800 */
[----:B------:R-:W4:Y:S01]  /*1350*/  LDL.LU R124, [R1+0x10] ;  /* 0x00001000017c7983 */ /* 0x000f220000300800 */
[----:B------:R-:W-:-:S02]  /*1360*/  HADD2.F32 R167, -RZ, R168.H1_H1 ;  /* 0x300000a8ffa77230 */ /* 0x000fc40000004100 */
[----:B------:R-:W-:Y:S02]  /*1370*/  HADD2.F32 R168, -RZ, R169.H0_H0 ;  /* 0x200000a9ffa87230 */ /* 0x000fe40000004100 */
[----:B------:R-:W-:Y:S02]  /*1380*/  HADD2.F32 R226, -RZ, R125.H0_H0 ;  /* 0x2000007dffe27230 */ /* 0x000fe40000004100 */
[----:B------:R-:W-:Y:S02]  /*1390*/  HADD2.F32 R156, -RZ, R169.H1_H1 ;  /* 0x300000a9ff9c7230 */ /* 0x000fe40000004100 */
[C---:B------:R-:W-:Y:S01]  /*13a0*/  FMUL.FTZ R122, R217.reuse, R225 ;  /* 0x000000e1d97a7220 */ /* 0x040fe20000410000 */
[----:B------:R-:W-:Y:S01]  /*13b0*/  HADD2.F32 R125, -RZ, R125.H1_H1 ;  /* 0x3000007dff7d7230 */ /* 0x000fe20000004100 */
[----:B------:R-:W-:Y:S01]  /*13c0*/  MOV R169, R123 ;  /* 0x0000007b00a97202 */ /* 0x000fe20000000f00 */
[--C-:B------:R-:W-:Y:S02]  /*13d0*/  HADD2.F32 R205, -RZ, R137.reuse.H0_H0 ;  /* 0x20000089ffcd7230 */ /* 0x100fe40000004100 */
[----:B------:R-:W-:Y:S01]  /*13e0*/  FMUL.FTZ R123, R217, R228 ;  /* 0x000000e4d97b7220 */ /* 0x000fe20000410000 */
[----:B------:R-:W-:-:S02]  /*13f0*/  HADD2.F32 R137, -RZ, R137.H1_H1 ;  /* 0x30000089ff897230 */ /* 0x000fc40000004100 */
[----:B------:R-:W-:Y:S01]  /*1400*/  FMUL.FTZ R220, R217, R220 ;  /* 0x000000dcd9dc7220 */ /* 0x000fe20000410000 */
[----:B------:R-:W-:Y:S02]  /*1410*/  HADD2.F32 R138, -RZ, R138.H1_H1 ;  /* 0x3000008aff8a7230 */ /* 0x000fe40000004100 */
[----:B------:R-:W-:Y:S01]  /*1420*/  FADD.FTZ R197, R125, R197 ;  /* 0x000000c57dc57221 */ /* 0x000fe20000010000 */
[-C--:B------:R-:W-:Y:S01]  /*1430*/  FFMA.FTZ R5, R122, R125.reuse, R5 ;  /* 0x0000007d7a057223 */ /* 0x080fe20000010005 */
[----:B------:R-:W-:Y:S01]  /*1440*/  FMUL.FTZ R228, R71, R125 ;  /* 0x0000007d47e47220 */ /* 0x000fe20000410000 */
[----:B------:R-:W-:Y:S01]  /*1450*/  MOV R125, R172 ;  /* 0x000000ac007d7202 */ /* 0x000fe20000000f00 */
[----:B------:R-:W-:Y:S01]  /*1460*/  FADD.FTZ R194, R203, R194 ;  /* 0x000000c2cbc27221 */ /* 0x000fe20000010000 */
[-C--:B------:R-:W-:Y:S01]  /*1470*/  FFMA.FTZ R2, R0, R203.reuse, R2 ;  /* 0x000000cb00027223 */ /* 0x080fe20000010002 */
[----:B---3--:R-:W-:Y:S01]  /*1480*/  FADD.FTZ R174, R167, R174 ;  /* 0x000000aea7ae7221 */ /* 0x008fe20000010000 */
[----:B------:R-:W-:Y:S01]  /*1490*/  FMUL.FTZ R121, R68, R203 ;  /* 0x000000cb44797220 */ /* 0x000fe20000410000 */
[----:B------:R-:W-:Y:S01]  /*14a0*/  MOV R172, R158 ;  /* 0x0000009e00ac7202 */ /* 0x000fe20000000f00 */
[----:B------:R-:W-:Y:S01]  /*14b0*/  FADD.FTZ R243, R137, R243 ;  /* 0x000000f389f37221 */ /* 0x000fe20000010000 */
[-C--:B------:R-:W-:Y:S01]  /*14c0*/  FFMA.FTZ R13, R220, R137.reuse, R13 ;  /* 0x00000089dc0d7223 */ /* 0x080fe2000001000d */
[----:B------:R1:W-:Y:S01]  /*14d0*/  STL [R1+0x4], R174 ;  /* 0x000004ae01007387 */ /* 0x0003e20000100800 */
[----:B------:R-:W-:Y:S01]  /*14e0*/  FMUL.FTZ R203, R79, R137 ;  /* 0x000000894fcb7220 */ /* 0x000fe20000410000 */
[----:B------:R-:W-:Y:S01]  /*14f0*/  MOV R158, R143 ;  /* 0x0000008f009e7202 */ /* 0x000fe20000000f00 */
[----:B------:R-:W-:Y:S01]  /*1500*/  FADD.FTZ R245, R138, R245 ;  /* 0x000000f58af57221 */ /* 0x000fe20000010000 */
[----:B------:R-:W-:Y:S01]  /*1510*/  MOV R137, R177 ;  /* 0x000000b100897202 */ /* 0x000fe20000000f00 */
[-C--:B------:R-:W-:Y:S01]  /*1520*/  FFMA.FTZ R15, R202, R138.reuse, R15 ;  /* 0x0000008aca0f7223 */ /* 0x080fe2000001000f */
[----:B------:R-:W-:Y:S01]  /*1530*/  FMUL.FTZ R143, R81, R138 ;  /* 0x0000008a518f7220 */ /* 0x000fe20000410000 */
[----:B------:R-:W-:Y:S01]  /*1540*/  MOV R177, R165 ;  /* 0x000000a500b17202 */ /* 0x000fe20000000f00 */
[----:B------:R-:W-:Y:S01]  /*1550*/  FMUL.FTZ R165, R217, R147 ;  /* 0x00000093d9a57220 */ /* 0x000fe20000410000 */
[----:B------:R-:W-:Y:S01]  /*1560*/  MOV R138, R130 ;  /* 0x00000082008a7202 */ /* 0x000fe20000000f00 */
[----:B--2---:R-:W-:Y:S01]  /*1570*/  FADD.FTZ R129, R168, R129 ;  /* 0x00000081a8817221 */ /* 0x004fe20000010000 */
[----:B----4-:R-:W-:-:S04]  /*1580*/  FADD.FTZ R128, R156, R128 ;  /* 0x000000809c807221 */ /* 0x010fc80000010000 */
[----:B------:R-:W-:Y:S01]  /*1590*/  STL [R1+0x8], R129 ;  /* 0x0000088101007387 */ /* 0x000fe20000100800 */
[----:B------:R-:W-:-:S03]  /*15a0*/  FADD.FTZ R124, R151, R124 ;  /* 0x0000007c977c7221 */ /* 0x000fc60000010000 */
[----:B------:R2:W-:Y:S04]  /*15b0*/  STL [R1+0xc], R128 ;  /* 0x00000c8001007387 */ /* 0x0005e80000100800 */
[----:B------:R-:W-:Y:S04]  /*15c0*/  STL [R1+0x10], R124 ;  /* 0x0000107c01007387 */ /* 0x000fe80000100800 */
[----:B------:R-:W3:Y:S04]  /*15d0*/  LDL.LU R130, [R1+0x14] ;  /* 0x0000140001827983 */ /* 0x000ee80000300800 */
[----:B------:R-:W4:Y:S01]  /*15e0*/  LDL.LU R147, [R1+0x18] ;  /* 0x0000180001937983 */ /* 0x000f220000300800 */
[----:B------:R-:W-:Y:S01]  /*15f0*/  MOV R131, R176 ;  /* 0x000000b000837202 */ /* 0x000fe20000000f00 */
[----:B------:R-:W-:-:S02]  /*1600*/  HADD2.F32 R224, -RZ, R139.H0_H0 ;  /* 0x2000008bffe07230 */ /* 0x000fc40000004100 */
[C---:B------:R-:W-:Y:S01]  /*1610*/  FMUL.FTZ R142, R217.reuse, R142 ;  /* 0x0000008ed98e7220 */ /* 0x040fe20000410000 */
[----:B------:R-:W-:Y:S01]  /*1620*/  HADD2.F32 R139, -RZ, R139.H1_H1 ;  /* 0x3000008bff8b7230 */ /* 0x000fe20000004100 */
[----:B0-----:R-:W-:Y:S02]  /*1630*/  MOV R127, R131 ;  /* 0x00000083007f7202 */ /* 0x001fe40000000f00 */
[----:B------:R-:W-:Y:S02]  /*1640*/  MOV R131, R126 ;  /* 0x0000007e00837202 */ /* 0x000fe40000000f00 */
[----:B------:R-:W-:Y:S02]  /*1650*/  MOV R126, R125 ;  /* 0x0000007d007e7202 */ /* 0x000fe40000000f00 */
[----:B------:R-:W-:Y:S02]  /*1660*/  MOV R125, R177 ;  /* 0x000000b1007d7202 */ /* 0x000fe40000000f00 */
[----:B------:R-:W-:Y:S01]  /*1670*/  MOV R176, R164 ;  /* 0x000000a400b07202 */ /* 0x000fe20000000f00 */
[----:B------:R-:W-:Y:S01]  /*1680*/  FMUL.FTZ R164, R217, R146 ;  /* 0x00000092d9a47220 */ /* 0x000fe20000410000 */
[----:B------:R-:W-:Y:S01]  /*1690*/  MOV R177, R173 ;  /* 0x000000ad00b17202 */ /* 0x000fe20000000f00 */
[----:B------:R-:W-:Y:S01]  /*16a0*/  FADD.FTZ R251, R139, R251 ;  /* 0x000000fb8bfb7221 */ /* 0x000fe20000010000 */
[----:B------:R-:W-:Y:S01]  /*16b0*/  MOV R173, R169 ;  /* 0x000000a900ad7202 */ /* 0x000fe20000000f00 */
[-C--:B------:R-:W-:Y:S01]  /*16c0*/  FFMA.FTZ R17, R142, R139.reuse, R17 ;  /* 0x0000008b8e117223 */ /* 0x080fe20000010011 */
[----:B------:R-:W-:Y:S01]  /*16d0*/  FMUL.FTZ R225, R83, R139 ;  /* 0x0000008b53e17220 */ /* 0x000fe20000410000 */
[----:B------:R-:W-:Y:S01]  /*16e0*/  FMUL.FTZ R169, R217, R237 ;  /* 0x000000edd9a97220 */ /* 0x000fe20000410000 */
[----:B------:R-:W-:-:S02]  /*16f0*/  MOV R146, R136 ;  /* 0x0000008800927202 */ /* 0x000fc40000000f00 */
[----:B------:R-:W-:Y:S02]  /*1700*/  MOV R139, R137 ;  /* 0x00000089008b7202 */ /* 0x000fe40000000f00 */
[----:B------:R-:W-:Y:S01]  /*1710*/  MOV R137, R176 ;  /* 0x000000b000897202 */ /* 0x000fe20000000f00 */
[----:B------:R-:W-:Y:S01]  /*1720*/  FFMA.FTZ R22, R169, R151, R22 ;  /* 0x00000097a9167223 */ /* 0x000fe20000010016 */
[----:B------:R-:W-:Y:S01]  /*1730*/  MOV R176, R171 ;  /* 0x000000ab00b07202 */ /* 0x000fe20000000f00 */
[----:B------:R-:W-:Y:S01]  /*1740*/  FMUL.FTZ R171, R88, R151 ;  /* 0x0000009758ab7220 */ /* 0x000fe20000410000 */
[----:B------:R-:W-:Y:S01]  /*1750*/  MOV R151, R146 ;  /* 0x0000009200977202 */ /* 0x000fe20000000f00 */
[----:B---3--:R-:W-:Y:S01]  /*1760*/  FADD.FTZ R130, R150, R130 ;  /* 0x0000008296827221 */ /* 0x008fe20000010000 */
[----:B----4-:R-:W-:-:S04]  /*1770*/  FADD.FTZ R147, R149, R147 ;  /* 0x0000009395937221 */ /* 0x010fc80000010000 */
[----:B------:R-:W-:Y:S04]  /*1780*/  STL [R1+0x14], R130 ;  /* 0x0000148201007387 */ /* 0x000fe80000100800 */
[----:B------:R-:W-:Y:S04]  /*1790*/  STL [R1+0x18], R147 ;  /* 0x0000189301007387 */ /* 0x000fe80000100800 */
[----:B------:R-:W3:Y:S01]  /*17a0*/  LDL.LU R146, [R1+0x1c] ;  /* 0x00001c0001927983 */ /* 0x000ee20000300800 */
[----:B-1----:R-:W-:Y:S02]  /*17b0*/  MOV R174, R170 ;  /* 0x000000aa00ae7202 */ /* 0x002fe40000000f00 */
[----:B--2---:R-:W-:Y:S01]  /*17c0*/  MOV R128, R127 ;  /* 0x0000007f00807202 */ /* 0x004fe20000000f00 */
[----:B---3--:R-:W-:-:S05]  /*17d0*/  FADD.FTZ R146, R148, R146 ;  /* 0x0000009294927221 */ /* 0x008fca0000010000 */
[----:B------:R0:W-:Y:S04]  /*17e0*/  STL [R1+0x1c], R146 ;  /* 0x00001c9201007387 */ /* 0x0001e80000100800 */
[----:B0-----:R-:W2:Y:S01]  /*17f0*/  LDL.LU R146, [R1+0x20] ;  /* 0x0000200001927983 */ /* 0x001ea20000300800 */
[----:B------:R-:W-:Y:S01]  /*1800*/  MOV R129, R131 ;  /* 0x0000008300817202 */ /* 0x000fe20000000f00 */
[-C--:B------:R-:W-:Y:S01]  /*1810*/  FFMA.FTZ R21, R165, R156.reuse, R21 ;  /* 0x0000009ca5157223 */ /* 0x080fe20000010015 */
[----:B------:R-:W-:Y:S01]  /*1820*/  FMUL.FTZ R170, R87, R156 ;  /* 0x0000009c57aa7220 */ /* 0x000fe20000410000 */
[----:B------:R-:W-:Y:S01]  /*1830*/  MOV R131, R174 ;  /* 0x000000ae00837202 */ /* 0x000fe20000000f00 */
[----:B------:R-:W-:Y:S01]  /*1840*/  FMUL.FTZ R174, R217, R247 ;  /* 0x000000f7d9ae7220 */ /* 0x000fe20000410000 */
[----:B------:R-:W-:-:S02]  /*1850*/  MOV R156, R138 ;  /* 0x0000008a009c7202 */ /* 0x000fc40000000f00 */
[----:B------:R-:W-:Y:S02]  /*1860*/  MOV R138, R128 ;  /* 0x00000080008a7202 */ /* 0x000fe40000000f00 */
[----:B------:R-:W-:Y:S01]  /*1870*/  MOV R128, R137 ;  /* 0x0000008900807202 */ /* 0x000fe20000000f00 */
[----:B------:R-:W-:Y:S01]  /*1880*/  FFMA.FTZ R24, R174, R149, R24 ;  /* 0x00000095ae187223 */ /* 0x000fe20000010018 */
[----:B------:R-:W-:Y:S01]  /*1890*/  MOV R137, R175 ;  /* 0x000000af00897202 */ /* 0x000fe20000000f00 */
[----:B------:R-:W-:Y:S01]  /*18a0*/  FMUL.FTZ R175, R90, R149 ;  /* 0x000000955aaf7220 */ /* 0x000fe20000410000 */
[----:B------:R-:W-:Y:S02]  /*18b0*/  FMUL.FTZ R149, R217, R156 ;  /* 0x0000009cd9957220 */ /* 0x000fe40000410000 */
[----:B------:R-:W3:Y:S01]  /*18c0*/  LDL.LU R156, [R1+0x24] ;  /* 0x00002400019c7983 */ /* 0x000ee20000300800 */
[----:B--2---:R-:W-:-:S05]  /*18d0*/  FADD.FTZ R146, R152, R146 ;  /* 0x0000009298927221 */ /* 0x004fca0000010000 */
[----:B------:R0:W-:Y:S04]  /*18e0*/  STL [R1+0x20], R146 ;  /* 0x0000209201007387 */ /* 0x0001e80000100800 */
[----:B0-----:R-:W2:Y:S01]  /*18f0*/  LDL.LU R146, [R1+0x28] ;  /* 0x0000280001927983 */ /* 0x001ea20000300800 */
[----:B---3--:R-:W-:Y:S01]  /*1900*/  FADD.FTZ R156, R153, R156 ;  /* 0x0000009c999c7221 */ /* 0x008fe20000010000 */
[----:B------:R-:W-:Y:S01]  /*1910*/  MOV R136, R172 ;  /* 0x000000ac00887202 */ /* 0x000fe20000000f00 */
[----:B------:R-:W-:-:S03]  /*1920*/  FMUL.FTZ R172, R217, R238 ;  /* 0x000000eed9ac7220 */ /* 0x000fc60000410000 */
[----:B------:R-:W-:Y:S01]  /*1930*/  STL [R1+0x24], R156 ;  /* 0x0000249c01007387 */ /* 0x000fe20000100800 */
[----:B------:R-:W-:-:S03]  /*1940*/  MOV R237, R129 ;  /* 0x0000008100ed7202 */ /* 0x000fc60000000f00 */
[----:B------:R-:W3:Y:S01]  /*1950*/  LDL.LU R238, [R1+0x2c] ;  /* 0x00002c0001ee7983 */ /* 0x000ee20000300800 */
[----:B------:R-:W-:Y:S01]  /*1960*/  MOV R130, R173 ;  /* 0x000000ad00827202 */ /* 0x000fe20000000f00 */
[-C--:B------:R-:W-:Y:S01]  /*1970*/  FFMA.FTZ R23, R172, R150.reuse, R23 ;  /* 0x00000096ac177223 */ /* 0x080fe20000010017 */
[----:B------:R-:W-:Y:S01]  /*1980*/  FMUL.FTZ R173, R89, R150 ;  /* 0x0000009659ad7220 */ /* 0x000fe20000410000 */
[----:B------:R-:W-:Y:S01]  /*1990*/  FMUL.FTZ R150, R217, R237 ;  /* 0x000000edd9967220 */ /* 0x000fe20000410000 */
[----:B------:R-:W-:Y:S01]  /*19a0*/  MOV R127, R125 ;  /* 0x0000007d007f7202 */ /* 0x000fe20000000f00 */
[----:B------:R-:W-:Y:S01]  /*19b0*/  FFMA.FTZ R125, R0, R121, RZ ;  /* 0x00000079007d7223 */ /* 0x000fe200000100ff */
[----:B------:R-:W-:Y:S01]  /*19c0*/  FADD.FTZ R124, RZ, R121 ;  /* 0x00000079ff7c7221 */ /* 0x000fe20000010000 */
[----:B------:R-:W-:Y:S01]  /*19d0*/  FADD.FTZ R196, R226, R196 ;  /* 0x000000c4e2c47221 */ /* 0x000fe20000010000 */
[-C--:B------:R-:W-:Y:S01]  /*19e0*/  FFMA.FTZ R4, R123, R226.reuse, R4 ;  /* 0x000000e27b047223 */ /* 0x080fe20000010004 */
[----:B------:R-:W-:Y:S01]  /*19f0*/  FMUL.FTZ R226, R70, R226 ;  /* 0x000000e246e27220 */ /* 0x000fe20000410000 */
[----:B------:R-:W-:Y:S01]  /*1a00*/  FFMA.FTZ R125, R140, R120, R125 ;  /* 0x000000788c7d7223 */ /* 0x000fe2000001007d */
[----:B------:R-:W-:-:S03]  /*1a10*/  FADD.FTZ R124, R120, R124 ;  /* 0x0000007c787c7221 */ /* 0x000fc60000010000 */
[----:B------:R-:W-:Y:S01]  /*1a20*/  FFMA.FTZ R125, R123, R226, R125 ;  /* 0x000000e27b7d7223 */ /* 0x000fe2000001007d */
[----:B------:R-:W-:Y:S01]  /*1a30*/  FADD.FTZ R124, R226, R124 ;  /* 0x0000007ce27c7221 */ /* 0x000fe20000010000 */
[----:B------:R-:W-:Y:S01]  /*1a40*/  FADD.FTZ R198, R230, R198 ;  /* 0x000000c6e6c67221 */ /* 0x000fe20000010000 */
[-C--:B------:R-:W-:Y:S01]  /*1a50*/  FFMA.FTZ R6, R141, R230.reuse, R6 ;  /* 0x000000e68d067223 */ /* 0x080fe20000010006 */
[----:B------:R-:W-:Y:S01]  /*1a60*/  FMUL.FTZ R230, R72, R230 ;  /* 0x000000e648e67220 */ /* 0x000fe20000410000 */
[----:B------:R-:W-:Y:S01]  /*1a70*/  FFMA.FTZ R125, R122, R228, R125 ;  /* 0x000000e47a7d7223 */ /* 0x000fe2000001007d */
[----:B------:R-:W-:Y:S01]  /*1a80*/  FADD.FTZ R124, R228, R124 ;  /* 0x0000007ce47c7221 */ /* 0x000fe20000010000 */
[----:B--2---:R-:W-:-:S05]  /*1a90*/  FADD.FTZ R146, R154, R146 ;  /* 0x000000929a927221 */ /* 0x004fca0000010000 */
[----:B------:R0:W-:Y:S04]  /*1aa0*/  STL [R1+0x28], R146 ;  /* 0x0000289201007387 */ /* 0x0001e80000100800 */
[----:B------:R-:W2:Y:S01]  /*1ab0*/  LDL.LU R237, [R1+0x30] ;  /* 0x0000300001ed7983 */ /* 0x000ea20000300800 */
[----:B------:R-:W-:Y:S01]  /*1ac0*/  FFMA.FTZ R125, R141, R230, R125 ;  /* 0x000000e68d7d7223 */ /* 0x000fe2000001007d */
[----:B------:R-:W-:Y:S01]  /*1ad0*/  FADD.FTZ R124, R230, R124 ;  /* 0x0000007ce67c7221 */ /* 0x000fe20000010000 */
        /* <DEDUP_REMOVED lines=19> */
[----:B------:R-:W-:Y:S01]  /*1c10*/  FFMA.FTZ R125, R222, R218, R125 ;  /* 0x000000dade7d7223 */ /* 0x000fe2000001007d */
[----:B------:R-:W-:-:S03]  /*1c20*/  FADD.FTZ R124, R218, R124 ;  /* 0x0000007cda7c7221 */ /* 0x000fc60000010000 */
[----:B------:R-:W-:Y:S01]  /*1c30*/  FFMA.FTZ R125, R221, R205, R125 ;  /* 0x000000cddd7d7223 */ /* 0x000fe2000001007d */
[----:B------:R-:W-:Y:S01]  /*1c40*/  FADD.FTZ R124, R205, R124 ;  /* 0x0000007ccd7c7221 */ /* 0x000fe20000010000 */
[----:B------:R-:W-:Y:S01]  /*1c50*/  MOV R129, R136 ;  /* 0x0000008800817202 */ /* 0x000fe20000000f00 */
[----:B---3--:R-:W-:Y:S01]  /*1c60*/  FADD.FTZ R238, R155, R238 ;  /* 0x000000ee9bee7221 */ /* 0x008fe20000010000 */
[----:B------:R-:W-:Y:S01]  /*1c70*/  MOV R136, R176 ;  /* 0x000000b000887202 */ /* 0x000fe20000000f00 */
[----:B------:R-:W-:Y:S01]  /*1c80*/  FFMA.FTZ R125, R220, R203, R125 ;  /* 0x000000cbdc7d7223 */ /* 0x000fe2000001007d */
[----:B------:R-:W-:Y:S01]  /*1c90*/  MOV R147, R177 ;  /* 0x000000b100937202 */ /* 0x000fe20000000f00 */
[----:B------:R-:W-:Y:S01]  /*1ca0*/  FADD.FTZ R124, R203, R124 ;  /* 0x0000007ccb7c7221 */ /* 0x000fe20000010000 */
[----:B0-----:R-:W-:Y:S01]  /*1cb0*/  MOV R146, R128 ;  /* 0x0000008000927202 */ /* 0x001fe20000000f00 */
[----:B------:R-:W-:Y:S01]  /*1cc0*/  STL [R1+0x2c], R238 ;  /* 0x00002cee01007387 */ /* 0x000fe20000100800 */
[----:B------:R-:W-:-:S02]  /*1cd0*/  MOV R156, R147 ;  /* 0x00000093009c7202 */ /* 0x000fc40000000f00 */
[----:B------:R-:W-:Y:S01]  /*1ce0*/  MOV R128, R136 ;  /* 0x0000008800807202 */ /* 0x000fe20000000f00 */
[----:B------:R-:W-:Y:S01]  /*1cf0*/  FFMA.FTZ R136, R204, R179, R125 ;  /* 0x000000b3cc887223 */ /* 0x000fe2000001007d */
[----:B------:R-:W-:Y:S01]  /*1d00*/  MOV R147, R129 ;  /* 0x0000008100937202 */ /* 0x000fe20000000f00 */
[----:B------:R-:W3:Y:S01]  /*1d10*/  LDL.LU R125, [R1+0x34] ;  /* 0x00003400017d7983 */ /* 0x000ee20000300800 */
[----:B------:R-:W-:Y:S01]  /*1d20*/  MOV R129, R137 ;  /* 0x0000008900817202 */ /* 0x000fe20000000f00 */
[----:B------:R-:W-:Y:S01]  /*1d30*/  FMUL.FTZ R176, R217, R249 ;  /* 0x000000f9d9b07220 */ /* 0x000fe20000410000 */
[----:B------:R-:W-:Y:S02]  /*1d40*/  FADD.FTZ R137, R179, R124 ;  /* 0x0000007cb3897221 */ /* 0x000fe40000010000 */
[----:B------:R-:W4:Y:S01]  /*1d50*/  LDL.LU R124, [R1+0x38] ;  /* 0x00003800017c7983 */ /* 0x000f220000300800 */
[-C--:B------:R-:W-:Y:S01]  /*1d60*/  FFMA.FTZ R25, R176, R148.reuse, R25 ;  /* 0x00000094b0197223 */ /* 0x080fe20000010019 */
[----:B------:R-:W-:Y:S01]  /*1d70*/  FMUL.FTZ R177, R91, R148 ;  /* 0x000000945bb17220 */ /* 0x000fe20000410000 */
[C---:B------:R-:W-:Y:S01]  /*1d80*/  FMUL.FTZ R148, R217.reuse, R151 ;  /* 0x00000097d9947220 */ /* 0x040fe20000410000 */
[----:B------:R-:W-:Y:S01]  /*1d90*/  FMUL.FTZ R151, R217, R252 ;  /* 0x000000fcd9977220 */ /* 0x000fe20000410000 */
[----:B------:R-:W-:Y:S01]  /*1da0*/  FADD.FTZ R250, R224, R250 ;  /* 0x000000fae0fa7221 */ /* 0x000fe20000010000 */
[-C--:B------:R-:W-:Y:S01]  /*1db0*/  FFMA.FTZ R16, R178, R224.reuse, R16 ;  /* 0x000000e0b2107223 */ /* 0x080fe20000010010 */
[----:B------:R-:W-:Y:S01]  /*1dc0*/  FMUL.FTZ R224, R82, R224 ;  /* 0x000000e052e07220 */ /* 0x000fe20000410000 */
[----:B------:R-:W-:Y:S01]  /*1dd0*/  FFMA.FTZ R136, R202, R143, R136 ;  /* 0x0000008fca887223 */ /* 0x000fe20000010088 */
[----:B------:R-:W-:Y:S01]  /*1de0*/  FADD.FTZ R137, R143, R137 ;  /* 0x000000898f897221 */ /* 0x000fe20000010000 */
[----:B------:R-:W-:Y:S01]  /*1df0*/  FMUL.FTZ R144, R217, R144 ;  /* 0x00000090d9907220 */ /* 0x000fe20000410000 */
[----:B--2---:R-:W-:-:S05]  /*1e00*/  FADD.FTZ R237, R157, R237 ;  /* 0x000000ed9ded7221 */ /* 0x004fca0000010000 */
[----:B------:R-:W-:Y:S04]  /*1e10*/  STL [R1+0x30], R237 ;  /* 0x000030ed01007387 */ /* 0x000fe80000100800 */
[----:B------:R-:W2:Y:S01]  /*1e20*/  LDL.LU R252, [R1+0x3c] ;  /* 0x00003c0001fc7983 */ /* 0x000ea20000300800 */
        /* <DEDUP_REMOVED lines=47> */
[----:B---3--:R-:W-:Y:S01]  /*2120*/  FADD.FTZ R125, R159, R125 ;  /* 0x0000007d9f7d7221 */ /* 0x008fe20000010000 */
[-C--:B------:R-:W-:Y:S01]  /*2130*/  FFMA.FTZ R183, R158, R159.reuse, R183 ;  /* 0x0000009f9eb77223 */ /* 0x080fe200000100b7 */
[----:B------:R-:W-:Y:S01]  /*2140*/  FMUL.FTZ R160, R217, R160 ;  /* 0x000000a0d9a07220 */ /* 0x000fe20000410000 */
[----:B------:R-:W-:Y:S01]  /*2150*/  FMUL.FTZ R159, R97, R159 ;  /* 0x0000009f619f7220 */ /* 0x000fe20000410000 */
[----:B------:R-:W-:Y:S01]  /*2160*/  FFMA.FTZ R136, R156, R157, R136 ;  /* 0x0000009d9c887223 */ /* 0x000fe20000010088 */
[----:B----4-:R-:W-:Y:S01]  /*2170*/  FADD.FTZ R124, R161, R124 ;  /* 0x0000007ca17c7221 */ /* 0x010fe20000010000 */
[----:B------:R-:W-:Y:S01]  /*2180*/  FADD.FTZ R137, R137, R157 ;  /* 0x0000009d89897221 */ /* 0x000fe20000010000 */
[-C--:B------:R-:W-:Y:S01]  /*2190*/  FFMA.FTZ R184, R160, R161.reuse, R184 ;  /* 0x000000a1a0b87223 */ /* 0x080fe200000100b8 */
[----:B------:R-:W-:Y:S01]  /*21a0*/  FMUL.FTZ R162, R217, R162 ;  /* 0x000000a2d9a27220 */ /* 0x000fe20000410000 */
[----:B------:R-:W-:Y:S01]  /*21b0*/  FMUL.FTZ R161, R98, R161 ;  /* 0x000000a162a17220 */ /* 0x000fe20000410000 */
[----:B------:R-:W-:Y:S01]  /*21c0*/  FFMA.FTZ R136, R158, R159, R136 ;  /* 0x0000009f9e887223 */ /* 0x000fe20000010088 */
[----:B------:R0:W-:Y:S01]  /*21d0*/  STL [R1+0x34], R125 ;  /* 0x0000347d01007387 */ /* 0x0001e20000100800 */
[----:B------:R-:W-:Y:S01]  /*21e0*/  FADD.FTZ R137, R137, R159 ;  /* 0x0000009f89897221 */ /* 0x000fe20000010000 */
[----:B------:R-:W-:-:S02]  /*21f0*/  FFMA.FTZ R185, R162, R163, R185 ;  /* 0x000000a3a2b97223 */ /* 0x000fc400000100b9 */
[----:B------:R1:W-:Y:S01]  /*2200*/  STL [R1+0x38], R124 ;  /* 0x0000387c01007387 */ /* 0x0003e20000100800 */
[----:B------:R-:W-:Y:S01]  /*2210*/  FFMA.FTZ R136, R160, R161, R136 ;  /* 0x000000a1a0887223 */ /* 0x000fe20000010088 */
[----:B------:R-:W-:Y:S01]  /*2220*/  FADD.FTZ R137, R137, R161 ;  /* 0x000000a189897221 */ /* 0x000fe20000010000 */
[----:B------:R-:W-:Y:S01]  /*2230*/  FADD.FTZ R199, R132, R199 ;  /* 0x000000c784c77221 */ /* 0x000fe20000010000 */
[C---:B0-----:R-:W-:Y:S01]  /*2240*/  FMUL.FTZ R125, R217.reuse, R146 ;  /* 0x00000092d97d7220 */ /* 0x041fe20000410000 */
[----:B-1----:R-:W-:-:S04]  /*2250*/  FMUL.FTZ R124, R217, R147 ;  /* 0x00000093d97c7220 */ /* 0x002fc80000410000 */
[-C--:B------:R-:W-:Y:S01]  /*2260*/  FFMA.FTZ R186, R124, R132.reuse, R186 ;  /* 0x000000847cba7223 */ /* 0x080fe200000100ba */
[----:B------:R-:W-:Y:S01]  /*2270*/  FMUL.FTZ R132, R100, R132 ;  /* 0x0000008464847220 */ /* 0x000fe20000410000 */
[----:B------:R-:W-:Y:S01]  /*2280*/  FMUL.FTZ R126, R217, R126 ;  /* 0x0000007ed97e7220 */ /* 0x000fe20000410000 */
[----:B------:R-:W-:Y:S01]  /*2290*/  FADD.FTZ R200, R133, R200 ;  /* 0x000000c885c87221 */ /* 0x000fe20000010000 */
[-C--:B------:R-:W-:Y:S01]  /*22a0*/  FFMA.FTZ R187, R125, R133.reuse, R187 ;  /* 0x000000857dbb7223 */ /* 0x080fe200000100bb */
[----:B------:R-:W-:Y:S01]  /*22b0*/  FMUL.FTZ R133, R101, R133 ;  /* 0x0000008565857220 */ /* 0x000fe20000410000 */
[----:B------:R-:W-:Y:S01]  /*22c0*/  FMUL.FTZ R127, R217, R127 ;  /* 0x0000007fd97f7220 */ /* 0x000fe20000410000 */
[----:B------:R-:W-:Y:S01]  /*22d0*/  MOV R147, R138 ;  /* 0x0000008a00937202 */ /* 0x000fe20000000f00 */
[----:B------:R-:W-:Y:S01]  /*22e0*/  FADD.FTZ R201, R134, R201 ;  /* 0x000000c986c97221 */ /* 0x000fe20000010000 */
[-C--:B------:R-:W-:Y:S01]  /*22f0*/  FFMA.FTZ R188, R126, R134.reuse, R188 ;  /* 0x000000867ebc7223 */ /* 0x080fe200000100bc */
[----:B------:R-:W-:Y:S01]  /*2300*/  FMUL.FTZ R134, R102, R134 ;  /* 0x0000008666867220 */ /* 0x000fe20000410000 */
[----:B------:R-:W-:Y:S01]  /*2310*/  FADD.FTZ R206, R135, R206 ;  /* 0x000000ce87ce7221 */ /* 0x000fe20000010000 */
[----:B------:R-:W-:Y:S01]  /*2320*/  FFMA.FTZ R189, R127, R135, R189 ;  /* 0x000000877fbd7223 */ /* 0x000fe200000100bd */
[----:B------:R-:W-:Y:S01]  /*2330*/  MOV R237, R139 ;  /* 0x0000008b00ed7202 */ /* 0x000fe20000000f00 */
[----:B------:R-:W-:Y:S01]  /*2340*/  FMUL.FTZ R135, R103, R135 ;  /* 0x0000008767877220 */ /* 0x000fe20000410000 */
[C---:B------:R-:W-:Y:S01]  /*2350*/  FMUL.FTZ R128, R217.reuse, R128 ;  /* 0x00000080d9807220 */ /* 0x040fe20000410000 */
[C---:B------:R-:W-:Y:S01]  /*2360*/  FMUL.FTZ R129, R217.reuse, R129 ;  /* 0x00000081d9817220 */ /* 0x040fe20000410000 */
[C---:B------:R-:W-:Y:S01]  /*2370*/  FMUL.FTZ R130, R217.reuse, R130 ;  /* 0x00000082d9827220 */ /* 0x040fe20000410000 */
[----:B------:R-:W-:Y:S01]  /*2380*/  FMUL.FTZ R131, R217, R131 ;  /* 0x00000083d9837220 */ /* 0x000fe20000410000 */
[----:B------:R-:W-:-:S02]  /*2390*/  FADD.FTZ R209, R147, R209 ;  /* 0x000000d193d17221 */ /* 0x000fc40000010000 */
        /* <DEDUP_REMOVED lines=8> */
[----:B------:R-:W-:Y:S01]  /*2420*/  ISETP.NE.AND.EX P1, PT, RZ, UR15, PT, P1 ;  /* 0x0000000fff007c0c */ /* 0x000fe2000bf25310 */
[----:B------:R-:W-:Y:S01]  /*2430*/  FFMA.FTZ R191, R129, R248, R191 ;  /* 0x000000f881bf7223 */ /* 0x000fe200000100bf */
[----:B--2---:R-:W-:Y:S01]  /*2440*/  FADD.FTZ R252, R163, R252 ;  /* 0x000000fca3fc7221 */ /* 0x004fe20000010000 */
[----:B------:R-:W-:-:S04]  /*2450*/  FMUL.FTZ R163, R99, R163 ;  /* 0x000000a363a37220 */ /* 0x000fc80000410000 */
[----:B------:R-:W-:Y:S01]  /*2460*/  FFMA.FTZ R136, R162, R163, R136 ;  /* 0x000000a3a2887223 */ /* 0x000fe20000010088 */
[----:B------:R-:W-:-:S03]  /*2470*/  FADD.FTZ R137, R137, R163 ;  /* 0x000000a389897221 */ /* 0x000fc60000010000 */
[----:B------:R-:W-:Y:S01]  /*2480*/  FFMA.FTZ R136, R124, R132, R136 ;  /* 0x000000847c887223 */ /* 0x000fe20000010088 */
[----:B------:R-:W-:-:S03]  /*2490*/  FADD.FTZ R137, R137, R132 ;  /* 0x0000008489897221 */ /* 0x000fc60000010000 */
[----:B------:R-:W-:Y:S01]  /*24a0*/  FFMA.FTZ R138, R125, R133, R136 ;  /* 0x000000857d8a7223 */ /* 0x000fe20000010088 */
[----:B------:R-:W-:Y:S01]  /*24b0*/  FADD.FTZ R137, R137, R133 ;  /* 0x0000008589897221 */ /* 0x000fe20000010000 */
[----:B------:R0:W-:Y:S02]  /*24c0*/  STL [R1+0x3c], R252 ;  /* 0x00003cfc01007387 */ /* 0x0001e40000100800 */
[----:B------:R-:W-:Y:S01]  /*24d0*/  FFMA.FTZ R138, R126, R134, R138 ;  /* 0x000000867e8a7223 */ /* 0x000fe2000001008a */
[----:B------:R-:W-:Y:S01]  /*24e0*/  FADD.FTZ R139, R137, R134 ;  /* 0x00000086898b7221 */ /* 0x000fe20000010000 */
[----:B------:R-:W-:Y:S02]  /*24f0*/  FMUL.FTZ R136, R104, R246 ;  /* 0x000000f668887220 */ /* 0x000fe40000410000 */
[----:B------:R-:W-:Y:S01]  /*2500*/  FFMA.FTZ R138, R127, R135, R138 ;  /* 0x000000877f8a7223 */ /* 0x000fe2000001008a */
[----:B------:R-:W-:Y:S01]  /*2510*/  FADD.FTZ R139, R139, R135 ;  /* 0x000000878b8b7221 */ /* 0x000fe20000010000 */
[----:B------:R-:W-:-:S02]  /*2520*/  FMUL.FTZ R137, R105, R248 ;  /* 0x000000f869897220 */ /* 0x000fc40000410000 */
[----:B------:R-:W-:Y:S01]  /*2530*/  FFMA.FTZ R146, R128, R136, R138 ;  /* 0x0000008880927223 */ /* 0x000fe2000001008a */
[----:B------:R-:W-:Y:S01]  /*2540*/  FADD.FTZ R139, R139, R136 ;  /* 0x000000888b8b7221 */ /* 0x000fe20000010000 */
[----:B------:R-:W-:Y:S02]  /*2550*/  FMUL.FTZ R138, R106, R147 ;  /* 0x000000936a8a7220 */ /* 0x000fe40000410000 */
[----:B------:R-:W-:Y:S01]  /*2560*/  FFMA.FTZ R146, R129, R137, R146 ;  /* 0x0000008981927223 */ /* 0x000fe20000010092 */
[----:B------:R-:W-:Y:S01]  /*2570*/  FADD.FTZ R147, R139, R137 ;  /* 0x000000898b937221 */ /* 0x000fe20000010000 */
[----:B------:R-:W-:Y:S02]  /*2580*/  FMUL.FTZ R139, R107, R237 ;  /* 0x000000ed6b8b7220 */ /* 0x000fe40000410000 */
        /* <DEDUP_REMOVED lines=23> */
.L_x_4656:
        /* <DEDUP_REMOVED lines=43> */
.L_x_4606:
        /* <DEDUP_REMOVED lines=33> */
.L_x_4605:
        /* <DEDUP_REMOVED lines=32> */
.L_x_4608:
        /* <DEDUP_REMOVED lines=33> */
.L_x_4604:
        /* <DEDUP_REMOVED lines=37> */
.L_x_4610:
        /* <DEDUP_REMOVED lines=33> */
.L_x_4609:
        /* <DEDUP_REMOVED lines=32> */
.L_x_4611:
        /* <DEDUP_REMOVED lines=32> */
.L_x_4607:
        /* <DEDUP_REMOVED lines=50> */
.L_x_4614:
        /* <DEDUP_REMOVED lines=29> */
.L_x_4613:
        /* <DEDUP_REMOVED lines=8> */
[----:B------:R-:W-:Y:S01]  /*3da0*/  FADD.FTZ R142, R225, -R142 ;  /* 0x8000008ee18e7221 */ /* 0x000fe20000010000 */
[-C--:B------:R-:W-:Y:S01]  /*3db0*/  FFMA.FTZ R0, R221, R146.reuse, R147 ;  /* 0x00000092dd007223 */ /* 0x080fe20000010093 */
        /* <DEDUP_REMOVED lines=10> */
[C---:B------:R-:W-:Y:S01]  /*3e60*/  FFMA.FTZ R120, R217.reuse, R219, R56 ;  /* 0x000000dbd9787223 */ /* 0x040fe20000010038 */
[C---:B------:R-:W-:Y:S01]  /*3e70*/  FFMA.FTZ R121, R217.reuse, R205, R58 ;  /* 0x000000cdd9797223 */ /* 0x040fe2000001003a */
[C---:B------:R-:W-:Y:S01]  /*3e80*/  FFMA.FTZ R122, R217.reuse, R179, R52 ;  /* 0x000000b3d97a7223 */ /* 0x040fe20000010034 */
[C---:B------:R-:W-:Y:S01]  /*3e90*/  FFMA.FTZ R115, R217.reuse, R202, R53 ;  /* 0x000000cad9737223 */ /* 0x040fe20000010035 */
[C---:B------:R-:W-:Y:S01]  /*3ea0*/  FFMA.FTZ R0, R217.reuse, R0, R59 ;  /* 0x00000000d9007223 */ /* 0x040fe2000001003b */
[----:B------:R-:W-:-:S03]  /*3eb0*/  FFMA.FTZ R113, R217, R218, R57 ;  /* 0x000000dad9717223 */ /* 0x000fc60000010039 */
        /* <DEDUP_REMOVED lines=8> */
.L_x_4616:
        /* <DEDUP_REMOVED lines=27> */
[----:B------:R-:W-:Y:S01]  /*40f0*/  F2FP.F16.F32.PACK_AB R120, R141, R120 ;  /* 0x000000788d78723e */ /* 0x000fe200000000ff */
[----:B------:R-:W-:Y:S06]  /*4100*/  BRA `(.L_x_4615) ;  /* 0x0000000400f87947 */ /* 0x000fec0003800000 */
.L_x_4612:
        /* <DEDUP_REMOVED lines=35> */
.L_x_4618:
        /* <DEDUP_REMOVED lines=29> */
.L_x_4617:
        /* <DEDUP_REMOVED lines=34> */
.L_x_4619:
        /* <DEDUP_REMOVED lines=28> */
.L_x_4615:
        /* <DEDUP_REMOVED lines=45> */
.L_x_4622:
        /* <DEDUP_REMOVED lines=29> */
.L_x_4621:
        /* <DEDUP_REMOVED lines=34> */
.L_x_4624:
        /* <DEDUP_REMOVED lines=29> */
.L_x_4620:
[----:B------:R-:W-:Y:S05]  /*5180*/  @!P1 BRA `(.L_x_4625) ;  /* 0x0000000000fc9947 */ /* 0x000fea0003800000 */
        /* <DEDUP_REMOVED lines=34> */
.L_x_4626:
        /* <DEDUP_REMOVED lines=29> */
.L_x_4625:
        /* <DEDUP_REMOVED lines=34> */
.L_x_4627:
        /* <DEDUP_REMOVED lines=28> */
.L_x_4623:
        /* <DEDUP_REMOVED lines=45> */
.L_x_4630:
        /* <DEDUP_REMOVED lines=29> */
.L_x_4629:
        /* <DEDUP_REMOVED lines=34> */
.L_x_4632:
        /* <DEDUP_REMOVED lines=29> */
.L_x_4628:
        /* <DEDUP_REMOVED lines=35> */
.L_x_4634:
        /* <DEDUP_REMOVED lines=29> */
.L_x_4633:
        /* <DEDUP_REMOVED lines=34> */
.L_x_4635:
        /* <DEDUP_REMOVED lines=28> */
.L_x_4631:
        /* <DEDUP_REMOVED lines=45> */
.L_x_4638:
        /* <DEDUP_REMOVED lines=29> */
.L_x_4637:
        /* <DEDUP_REMOVED lines=34> */
.L_x_4640:
        /* <DEDUP_REMOVED lines=29> */
.L_x_4636:
        /* <DEDUP_REMOVED lines=35> */
.L_x_4642:
        /* <DEDUP_REMOVED lines=29> */
.L_x_4641:
        /* <DEDUP_REMOVED lines=34> */
.L_x_4643:
        /* <DEDUP_REMOVED lines=28> */
.L_x_4639:
        /* <DEDUP_REMOVED lines=14> */
.L_x_4602:
        /* <DEDUP_REMOVED lines=41> */
[----:B------:R1:W5:Y:S01]  /*7db0*/  LDL.LU R70, [R1+0x38] ;  /* 0x0000380001467983 */ /* 0x0003620000300800 */
        /* <DEDUP_REMOVED lines=32> */
.L_x_4601:
[----:B------:R-:W-:Y:S05]  /*7fc0*/  BSYNC B0 ;  /* 0x0000000000007941 */ /* 0x000fea0003800000 */
.L_x_4600:
        /* <DEDUP_REMOVED lines=226> */
.L_x_4603:
        /* <DEDUP_REMOVED lines=8> */
.L_x_4646:
[----:B------:R-:W-:Y:S05]  /*8e70*/  BSYNC B2 ;  /* 0x0000000000027941 */ /* 0x000fea0003800000 */
.L_x_4645:
        /* <DEDUP_REMOVED lines=8> */
.L_x_4647:
[----:B------:R-:W-:Y:S01]  /*8f00*/  HFMA2 R247, -RZ, RZ, 0, 1.1920928955078125e-07 ;  /* 0x00000002fff77431 */ /* 0x000fe200000001ff */
[----:B------:R-:W-:Y:S01]  /*8f10*/  MOV R248, R146 ;  /* 0x0000009200f87202 */ /* 0x000fe20000000f00 */
[----:B------:R-:W-:-:S07]  /*8f20*/  FADD.FTZ R147, R147, R249 ;  /* 0x000000f993937221 */ /* 0x000fce0000010000 */
[----:B------:R-:W-:Y:S05]  /*8f30*/  WARPSYNC.COLLECTIVE R238, `(.L_x_4648) ;  /* 0x00000000ee087348 */ /* 0x000fea0003c00000 */
[----:B------:R0:W1:Y:S02]  /*8f40*/  SHFL.BFLY P3, R249, R248, R247, R246 ;  /* 0x0c0000f7f8f97389 */ /* 0x00006400000600f6 */
[----:B01----:R-:W-:Y:S05]  /*8f50*/  ENDCOLLECTIVE ;  /* 0x000000000000791b */ /* 0x003fea0003800000 */
.L_x_4648:
[----:B------:R-:W-:Y:S01]  /*8f60*/  MOV R248, R147 ;  /* 0x0000009300f87202 */ /* 0x000fe20000000f00 */
[----:B------:R-:W-:-:S07]  /*8f70*/  FADD.FTZ R146, R146, R249 ;  /* 0x000000f992927221 */ /* 0x000fce0000010000 */
[----:B------:R-:W-:Y:S05]  /*8f80*/  WARPSYNC.COLLECTIVE R238, `(.L_x_4649) ;  /* 0x00000000ee087348 */ /* 0x000fea0003c00000 */
[----:B------:R0:W1:Y:S02]  /*8f90*/  SHFL.BFLY P3, R249, R248, R247, R246 ;  /* 0x0c0000f7f8f97389 */ /* 0x00006400000600f6 */
[----:B01----:R-:W-:Y:S05]  /*8fa0*/  ENDCOLLECTIVE ;  /* 0x000000000000791b */ /* 0x003fea0003800000 */
.L_x_4649:
[----:B------:R-:W-:Y:S01]  /*8fb0*/  HFMA2 R247, -RZ, RZ, 0, 2.384185791015625e-07 ;  /* 0x00000004fff77431 */ /* 0x000fe200000001ff */
[----:B------:R-:W-:Y:S01]  /*8fc0*/  MOV R248, R146 ;  /* 0x0000009200f87202 */ /* 0x000fe20000000f00 */
[----:B------:R-:W-:-:S07]  /*8fd0*/  FADD.FTZ R147, R147, R249 ;  /* 0x000000f993937221 */ /* 0x000fce0000010000 */
[----:B------:R-:W-:Y:S05]  /*8fe0*/  WARPSYNC.COLLECTIVE R238, `(.L_x_4650) ;  /* 0x00000000ee087348 */ /* 0x000fea0003c00000 */
[----:B------:R0:W1:Y:S02]  /*8ff0*/  SHFL.BFLY P3, R249, R248, R247, R246 ;  /* 0x0c0000f7f8f97389 */ /* 0x00006400000600f6 */
[----:B01----:R-:W-:Y:S05]  /*9000*/  ENDCOLLECTIVE ;  /* 0x000000000000791b */ /* 0x003fea0003800000 */
.L_x_4650:
[----:B------:R-:W-:Y:S01]  /*9010*/  MOV R248, R147 ;  /* 0x0000009300f87202 */ /* 0x000fe20000000f00 */
[----:B------:R-:W-:-:S07]  /*9020*/  FADD.FTZ R146, R146, R249 ;  /* 0x000000f992927221 */ /* 0x000fce0000010000 */
[----:B------:R-:W-:Y:S05]  /*9030*/  WARPSYNC.COLLECTIVE R238, `(.L_x_4651) ;  /* 0x00000000ee087348 */ /* 0x000fea0003c00000 */
[----:B------:R0:W1:Y:S02]  /*9040*/  SHFL.BFLY P3, R249, R248, R247, R246 ;  /* 0x0c0000f7f8f97389 */ /* 0x00006400000600f6 */
[----:B01----:R-:W-:Y:S05]  /*9050*/  ENDCOLLECTIVE ;  /* 0x000000000000791b */ /* 0x003fea0003800000 */
.L_x_4651:
[----:B------:R-:W-:Y:S01]  /*9060*/  HFMA2 R247, -RZ, RZ, 0, 4.76837158203125e-07 ;  /* 0x00000008fff77431 */ /* 0x000fe200000001ff */
[----:B------:R-:W-:Y:S01]  /*9070*/  MOV R248, R146 ;  /* 0x0000009200f87202 */ /* 0x000fe20000000f00 */
[----:B------:R-:W-:-:S07]  /*9080*/  FADD.FTZ R147, R147, R249 ;  /* 0x000000f993937221 */ /* 0x000fce0000010000 */
[----:B------:R-:W-:Y:S05]  /*9090*/  WARPSYNC.COLLECTIVE R238, `(.L_x_4652) ;  /* 0x00000000ee087348 */ /* 0x000fea0003c00000 */
[----:B------:R0:W1:Y:S02]  /*90a0*/  SHFL.BFLY P3, R249, R248, R247, R246 ;  /* 0x0c0000f7f8f97389 */ /* 0x00006400000600f6 */
[----:B01----:R-:W-:Y:S05]  /*90b0*/  ENDCOLLECTIVE ;  /* 0x000000000000791b */ /* 0x003fea0003800000 */
.L_x_4652:
[----:B------:R-:W-:Y:S01]  /*90c0*/  MOV R248, R147 ;  /* 0x0000009300f87202 */ /* 0x000fe20000000f00 */
[----:B------:R-:W-:-:S07]  /*90d0*/  FADD.FTZ R146, R146, R249 ;  /* 0x000000f992927221 */ /* 0x000fce0000010000 */
[----:B------:R-:W-:Y:S05]  /*90e0*/  WARPSYNC.COLLECTIVE R238, `(.L_x_4653) ;  /* 0x00000000ee087348 */ /* 0x000fea0003c00000 */
[----:B------:R0:W1:Y:S02]  /*90f0*/  SHFL.BFLY P3, R249, R248, R247, R246 ;  /* 0x0c0000f7f8f97389 */ /* 0x00006400000600f6 */
[----:B01----:R-:W-:Y:S05]  /*9100*/  ENDCOLLECTIVE ;  /* 0x000000000000791b */ /* 0x003fea0003800000 */
.L_x_4653:
[----:B------:R-:W-:Y:S01]  /*9110*/  HFMA2 R247, -RZ, RZ, 0, 9.5367431640625e-07 ;  /* 0x00000010fff77431 */ /* 0x000fe200000001ff */
[----:B------:R-:W-:Y:S01]  /*9120*/  MOV R248, R146 ;  /* 0x0000009200f87202 */ /* 0x000fe20000000f00 */
[----:B------:R-:W-:-:S07]  /*9130*/  FADD.FTZ R147, R147, R249 ;  /* 0x000000f993937221 */ /* 0x000fce0000010000 */
[----:B------:R-:W-:Y:S05]  /*9140*/  WARPSYNC.COLLECTIVE R238, `(.L_x_4654) ;  /* 0x00000000ee087348 */ /* 0x000fea0003c00000 */
[----:B------:R0:W1:Y:S02]  /*9150*/  SHFL.BFLY P3, R249, R248, R247, R246 ;  /* 0x0c0000f7f8f97389 */ /* 0x00006400000600f6 */
[----:B01----:R-:W-:Y:S05]  /*9160*/  ENDCOLLECTIVE ;  /* 0x000000000000791b */ /* 0x003fea0003800000 */
.L_x_4654:
[----:B------:R-:W-:Y:S02]  /*9170*/  MOV R248, R147 ;  /* 0x0000009300f87202 */ /* 0x000fe40000000f00 */
[----:B------:R-:W-:-:S07]  /*9180*/  MOV R237, R249 ;  /* 0x000000f900ed7202 */ /* 0x000fce0000000f00 */
[----:B------:R-:W-:Y:S05]  /*9190*/  WARPSYNC.COLLECTIVE R238, `(.L_x_4655) ;  /* 0x00000000ee087348 */ /* 0x000fea0003c00000 */
[----:B------:R0:W1:Y:S02]  /*91a0*/  SHFL.BFLY P3, R249, R248, R247, R246 ;  /* 0x0c0000f7f8f97389 */ /* 0x00006400000600f6 */
[----:B01----:R-:W-:Y:S05]  /*91b0*/  ENDCOLLECTIVE ;  /* 0x000000000000791b */ /* 0x003fea0003800000 */
.L_x_4655:
[----:B------:R-:W-:Y:S01]  /*91c0*/  MOV R238, R249 ;  /* 0x000000f900ee7202 */ /* 0x000fe20000000f00 */
[----:B------:R-:W-:Y:S06]  /*91d0*/  BRA `(.L_x_4656) ;  /* 0xffffff9400487947 */ /* 0x000fec000383ffff */
.L_x_4657:
        /* <DEDUP_REMOVED lines=10> */
.L_x_7153:


//--------------------- .text._ZN10layer_norm31ln_parallel_residual_bwd_kernelINS_13Kernel_traitsIf6__halffS2_fjLj1280ELj1ELj4ELj1ELj16ENS_18Kernel_traits_baseILj1280EfS2_fS2_fjLj128EEEEELb1ELb0ELb0EEEvNS_9BwdParamsE --------------------------
	.section	.text._ZN10layer_norm31ln_parallel_residual_bwd_kernelINS_13Kernel_traitsIf6__halffS2_fjLj1280ELj1ELj4ELj1ELj16ENS_18Kernel_traits_baseILj1280EfS2_fS2_fjLj128EEEEELb1ELb0ELb0EEEvNS_9BwdParamsE,"ax",@progbits
	.align	128
        .global         _ZN10layer_norm31ln_parallel_residual_bwd_kernelINS_13Kernel_traitsIf6__halffS2_fjLj1280ELj1ELj4ELj1ELj16ENS_18Kernel_traits_baseILj1280EfS2_fS2_fjLj128EEEEELb1ELb0ELb0EEEvNS_9BwdParamsE
        .type           _ZN10layer_norm31ln_parallel_residual_bwd_kernelINS_13Kernel_traitsIf6__halffS2_fjLj1280ELj1ELj4ELj1ELj16ENS_18Kernel_traits_baseILj1280EfS2_fS2_fjLj128EEEEELb1ELb0ELb0EEEvNS_9BwdParamsE,@function
        .size           _ZN10layer_norm31ln_parallel_residual_bwd_kernelINS_13Kernel_traitsIf6__halffS2_fjLj1280ELj1ELj4ELj1ELj16ENS_18Kernel_traits_baseILj1280EfS2_fS2_fjLj128EEEEELb1ELb0ELb0EEEvNS_9BwdParamsE,(.L_x_7154 - _ZN10layer_norm31ln_parallel_residual_bwd_kernelINS_13Kernel_traitsIf6__halffS2_fjLj1280ELj1ELj4ELj1ELj16ENS_18Kernel_traits_baseILj1280EfS2_fS2_fjLj128EEEEELb1ELb0ELb0EEEvNS_9BwdParamsE)
        .other          _ZN10layer_norm31ln_parallel_residual_bwd_kernelINS_13Kernel_traitsIf6__halffS2_fjLj1280ELj1ELj4ELj1ELj16ENS_18Kernel_traits_baseILj1280EfS2_fS2_fjLj128EEEEELb1ELb0ELb0EEEvNS_9BwdParamsE,@"STO_CUDA_ENTRY STV_DEFAULT"
_ZN10layer_norm31ln_parallel_residual_bwd_kernelINS_13Kernel_traitsIf6__halffS2_fjLj1280ELj1ELj4ELj1ELj16ENS_18Kernel_traits_baseILj1280EfS2_fS2_fjLj128EEEEELb1ELb0ELb0EEEvNS_9BwdParamsE:
.text._ZN10layer_norm31ln_parallel_residual_bwd_kernelINS_13Kernel_traitsIf6__halffS2_fjLj1280ELj1ELj4ELj1ELj16ENS_18Kernel_traits_baseILj1280EfS2_fS2_fjLj128EEEEELb1ELb0ELb0EEEvNS_9BwdParamsE:
        /* <DEDUP_REMOVED lines=404> */
.L_x_4721:
        /* <DEDUP_REMOVED lines=24> */
[----:B------:R2:W-:Y:S04]  /*1ac0*/  STL [R1+0x29c], R4 ;  /* 0x00029c0401007387 */ /* 0x0005e80000100800 */
[----:B------:R3:W-:Y:S03]  /*1ad0*/  STL [R1+0x298], R3 ;  /* 0x0002980301007387 */ /* 0x0007e60000100800 */
[----:B------:R-:W4:Y:S01]  /*1ae0*/  LDC.64 R124, c[0x0][0x3a8] ;  /* 0x0000ea00ff7c7b82 */ /* 0x000f220000000a00 */
[----:B------:R-:W4:Y:S04]  /*1af0*/  LDL R12, [R1+0x268] ;  /* 0x00026800010c7983 */ /* 0x000f280000100800 */
[----:B--2---:R-:W2:Y:S03]  /*1b00*/  LDL.LU R4, [R1+0xa4] ;  /* 0x0000a40001047983 */ /* 0x004ea60000300800 */
[----:B------:R-:W0:Y:S01]  /*1b10*/  LDC.64 R120, c[0x0][0x430] ;  /* 0x00010c00ff787b82 */ /* 0x000e220000000a00 */
[----:B---3--:R-:W3:Y:S04]  /*1b20*/  LDL.LU R3, [R1+0x144] ;  /* 0x0001440001037983 */ /* 0x008ee80000300800 */
[----:B------:R-:W3:Y:S01]  /*1b30*/  LDL R20, [R1+0x288] ;  /* 0x0002880001147983 */ /* 0x000ee20000100800 */
[----:B-1----:R-:W-:-:S03]  /*1b40*/  IMAD.WIDE.U32 R116, R2, 0x10, R116 ;  /* 0x0000001002747825 */ /* 0x002fc600078e0074 */
[----:B------:R-:W3:Y:S01]  /*1b50*/  LDL.LU R19, [R1] ;  /* 0x0000000001137983 */ /* 0x000ee20000300800 */
[----:B------:R-:W-:Y:S02]  /*1b60*/  ISETP.NE.U32.AND P3, PT, RZ, UR10, PT ;  /* 0x0000000aff007c0c */ /* 0x000fe4000bf65070 */
[----:B------:R-:W-:Y:S01]  /*1b70*/  ISETP.NE.U32.AND P0, PT, RZ, UR24, PT ;  /* 0x00000018ff007c0c */ /* 0x000fe2000bf05070 */
[----:B------:R-:W3:Y:S01]  /*1b80*/  LDL.LU R202, [R1+0x148] ;  /* 0x0001480001ca7983 */ /* 0x000ee20000300800 */
[----:B----4-:R-:W-:-:S03]  /*1b90*/  IMAD.WIDE.U32 R124, R2, 0x20, R124 ;  /* 0x00000020027c7825 */ /* 0x010fc600078e007c */
[----:B------:R-:W4:Y:S04]  /*1ba0*/  LDG.E.128 R116, desc[UR8][R116.64] ;  /* 0x0000000874747981 */ /* 0x000f28000c1e1d00 */
[----:B------:R-:W2:Y:S01]  /*1bb0*/  LDG.E.128 R128, desc[UR8][R124.64] ;  /* 0x000000087c807981 */ /* 0x000ea2000c1e1d00 */
[----:B0-----:R-:W-:-:S06]  /*1bc0*/  IMAD.WIDE.U32 R120, R2, 0x10, R120 ;  /* 0x0000001002787825 */ /* 0x001fcc00078e0078 */
[----:B------:R-:W3:Y:S01]  /*1bd0*/  LDG.E.128 R120, desc[UR8][R120.64] ;  /* 0x0000000878787981 */ /* 0x000ee2000c1e1d00 */
[----:B------:R-:W-:Y:S02]  /*1be0*/  ISETP.NE.AND.EX P3, PT, RZ, UR11, PT, P3 ;  /* 0x0000000bff007c0c */ /* 0x000fe4000bf65330 */
[----:B------:R-:W-:Y:S01]  /*1bf0*/  ISETP.NE.AND.EX P0, PT, RZ, UR25, PT, P0 ;  /* 0x00000019ff007c0c */ /* 0x000fe2000bf05300 */
[----:B------:R-:W3:Y:S10]  /*1c00*/  LDG.E.128 R124, desc[UR8][R124.64+0x10] ;  /* 0x000010087c7c7981 */ /* 0x000ef4000c1e1d00 */
        /* <DEDUP_REMOVED lines=8> */
[----:B0-----:R-:W-:-:S02]  /*1c90*/  IMAD.WIDE.U32 R132, R2, 0x8, R200 ;  /* 0x0000000802847825 */ /* 0x001fc400078e00c8 */
[----:B------:R-:W3:Y:S04]  /*1ca0*/  LDL R201, [R1+0x28c] ;  /* 0x00028c0001c97983 */ /* 0x000ee80000100800 */
[----:B------:R-:W3:Y:S04]  /*1cb0*/  LDL.LU R31, [R1+0x4] ;  /* 0x00000400011f7983 */ /* 0x000ee80000300800 */
[----:B------:R-:W3:Y:S04]  /*1cc0*/  LDL R32, [R1+0x270] ;  /* 0x0002700001207983 */ /* 0x000ee80000100800 */
[----:B------:R-:W3:Y:S04]  /*1cd0*/  LDL.LU R200, [R1+0xac] ;  /* 0x0000ac0001c87983 */ /* 0x000ee80000300800 */
[----:B------:R-:W3:Y:S04]  /*1ce0*/  LDL.LU R174, [R1+0x14c] ;  /* 0x00014c0001ae7983 */ /* 0x000ee80000300800 */
[----:B------:R-:W3:Y:S04]  /*1cf0*/  LDL R173, [R1+0x290] ;  /* 0x0002900001ad7983 */ /* 0x000ee80000100800 */
[----:B------:R-:W3:Y:S04]  /*1d00*/  LDL.LU R168, [R1+0x8] ;  /* 0x0000080001a87983 */ /* 0x000ee80000300800 */
[----:B------:R-:W3:Y:S04]  /*1d10*/  LDL R167, [R1+0x274] ;  /* 0x0002740001a77983 */ /* 0x000ee80000100800 */
[----:B------:R-:W3:Y:S04]  /*1d20*/  LDL.LU R160, [R1+0xb0] ;  /* 0x0000b00001a07983 */ /* 0x000ee80000300800 */
[----:B------:R-:W3:Y:S04]  /*1d30*/  LDL.LU R159, [R1+0x150] ;  /* 0x00015000019f7983 */ /* 0x000ee80000300800 */
[----:B------:R-:W3:Y:S04]  /*1d40*/  LDL R142, [R1+0x294] ;  /* 0x00029400018e7983 */ /* 0x000ee80000100800 */
[----:B------:R-:W3:Y:S04]  /*1d50*/  LDL.LU R141, [R1+0xc] ;  /* 0x00000c00018d7983 */ /* 0x000ee80000300800 */
[----:B------:R-:W5:Y:S01]  /*1d60*/  LDG.E.64 R132, desc[UR8][R132.64] ;  /* 0x0000000884847981 */ /* 0x000f62000c1e1b00 */
[----:B----4-:R-:W-:-:S02]  /*1d70*/  HADD2.F32 R9, -RZ, R116.H0_H0 ;  /* 0x20000074ff097230 */ /* 0x010fc40000004100 */
[----:B--2---:R-:W-:-:S03]  /*1d80*/  FADD.FTZ R0, -R183, R128 ;  /* 0x00000080b7007221 */ /* 0x004fc60000010100 */
[----:B------:R-:W-:Y:S01]  /*1d90*/  FADD.FTZ R4, R4, R9 ;  /* 0x0000000904047221 */ /* 0x000fe20000010000 */
[----:B------:R-:W2:Y:S01]  /*1da0*/  LDL.LU R128, [R1+0xa8] ;  /* 0x0000a80001807983 */ /* 0x000ea20000300800 */
[----:B-----5:R-:W-:-:S04]  /*1db0*/  FMUL.FTZ R0, R11, R0 ;  /* 0x000000000b007220 */ /* 0x020fc80000410000 */
[-C--:B---3--:R-:W-:Y:S01]  /*1dc0*/  FFMA.FTZ R3, R0, R9.reuse, R3 ;  /* 0x0000000900037223 */ /* 0x088fe20000010003 */
[----:B------:R-:W-:Y:S01]  /*1dd0*/  HADD2.F32 R10, -RZ, R120.H0_H0 ;  /* 0x20000078ff0a7230 */ /* 0x000fe20000004100 */
[----:B------:R0:W-:Y:S04]  /*1de0*/  STL [R1+0xa4], R4 ;  /* 0x0000a40401007387 */ /* 0x0001e80000100800 */
[-C--:B------:R-:W-:Y:S01]  /*1df0*/  FMUL.FTZ R12, R12, R10.reuse ;  /* 0x0000000a0c0c7220 */ /* 0x080fe20000410000 */
[----:B------:R-:W-:Y:S01]  /*1e00*/  FADD.FTZ R212, R212, R10 ;  /* 0x0000000ad4d47221 */ /* 0x000fe20000010000 */
[----:B------:R-:W-:Y:S01]  /*1e10*/  FFMA.FTZ R19, R0, R10, R19 ;  /* 0x0000000a00137223 */ /* 0x000fe20000010013 */
[----:B------:R-:W-:Y:S01]  /*1e20*/  FADD.FTZ R10, -R183, R129 ;  /* 0x00000081b70a7221 */ /* 0x000fe20000010100 */
[----:B0-----:R1:W5:Y:S04]  /*1e30*/  LDL.LU R4, [R1+0x29c] ;  /* 0x00029c0001047983 */ /* 0x0013680000300800 */
[----:B------:R0:W-:Y:S04]  /*1e40*/  STL [R1+0x144], R3 ;  /* 0x0001440301007387 */ /* 0x0001e80000100800 */
[----:B0-----:R1:W5:Y:S04]  /*1e50*/  LDL.LU R3, [R1+0x298] ;  /* 0x0002980001037983 */ /* 0x0013680000300800 */
[----:B------:R-:W3:Y:S01]  /*1e60*/  LDL R129, [R1+0x26c] ;  /* 0x00026c0001817983 */ /* 0x000ee20000100800 */
[----:B------:R-:W-:Y:S01]  /*1e70*/  FFMA.FTZ R9, R20, R9, R12 ;  /* 0x0000000914097223 */ /* 0x000fe2000001000c */
[----:B------:R-:W-:-:S02]  /*1e80*/  HADD2.F32 R20, -RZ, R116.H1_H1 ;  /* 0x30000074ff147230 */ /* 0x000fc40000004100 */
[----:B------:R0:W-:Y:S01]  /*1e90*/  STL [R1], R19 ;  /* 0x0000001301007387 */ /* 0x0001e20000100800 */
[----:B------:R-:W-:Y:S01]  /*1ea0*/  FMUL.FTZ R12, R11, R10 ;  /* 0x0000000a0b0c7220 */ /* 0x000fe20000410000 */
[----:B0-----:R-:W-:-:S03]  /*1eb0*/  HADD2.F32 R19, -RZ, R120.H1_H1 ;  /* 0x30000078ff137230 */ /* 0x001fc60000004100 */
[C---:B------:R-:W-:Y:S02]  /*1ec0*/  FFMA.FTZ R202, R12.reuse, R20, R202 ;  /* 0x000000140cca7223 */ /* 0x040fe400000100ca */
[----:B------:R-:W-:Y:S01]  /*1ed0*/  FADD.FTZ R213, R213, R19 ;  /* 0x00000013d5d57221 */ /* 0x000fe20000010000 */
[----:B------:R-:W-:Y:S02]  /*1ee0*/  HADD2.F32 R116, -RZ, R121.H1_H1 ;  /* 0x30000079ff747230 */ /* 0x000fe40000004100 */
[----:B------:R-:W-:Y:S01]  /*1ef0*/  FFMA.FTZ R31, R12, R19, R31 ;  /* 0x000000130c1f7223 */ /* 0x000fe2000001001f */
[----:B------:R-:W-:Y:S01]  /*1f00*/  FADD.FTZ R120, -R183, R124 ;  /* 0x0000007cb7787221 */ /* 0x000fe20000010100 */
[----:B--2---:R-:W-:-:S05]  /*1f10*/  FADD.FTZ R128, R128, R20 ;  /* 0x0000001480807221 */ /* 0x004fca0000010000 */
[----:B------:R-:W-:Y:S04]  /*1f20*/  STL [R1+0xa8], R128 ;  /* 0x0000a88001007387 */ /* 0x000fe80000100800 */
[----:B------:R-:W-:Y:S04]  /*1f30*/  STL [R1+0x148], R202 ;  /* 0x000148ca01007387 */ /* 0x000fe80000100800 */
[----:B------:R0:W-:Y:S02]  /*1f40*/  STL [R1+0x4], R31 ;  /* 0x0000041f01007387 */ /* 0x0001e40000100800 */
[----:B0-----:R-:W-:-:S02]  /*1f50*/  HADD2.F32 R31, -RZ, R121.H0_H0 ;  /* 0x20000079ff1f7230 */ /* 0x001fc40000004100 */
[----:B---3--:R-:W-:-:S04]  /*1f60*/  FMUL.FTZ R10, R129, R19 ;  /* 0x00000013810a7220 */ /* 0x008fc80000410000 */
[----:B------:R-:W-:Y:S01]  /*1f70*/  FFMA.FTZ R10, R201, R20, R10 ;  /* 0x00000014c90a7223 */ /* 0x000fe2000001000a */
[----:B------:R-:W-:Y:S01]  /*1f80*/  FADD.FTZ R20, -R183, R130 ;  /* 0x00000082b7147221 */ /* 0x000fe20000010100 */
[----:B------:R-:W-:-:S03]  /*1f90*/  HADD2.F32 R19, -RZ, R117.H0_H0 ;  /* 0x20000075ff137230 */ /* 0x000fc60000004100 */
[----:B------:R-:W-:Y:S01]  /*1fa0*/  FMUL.FTZ R20, R11, R20 ;  /* 0x000000140b147220 */ /* 0x000fe20000410000 */
[-C--:B------:R-:W-:Y:S01]  /*1fb0*/  FMUL.FTZ R32, R32, R31.reuse ;  /* 0x0000001f20207220 */ /* 0x080fe20000410000 */
[----:B------:R-:W-:Y:S02]  /*1fc0*/  FADD.FTZ R214, R214, R31 ;  /* 0x0000001fd6d67221 */ /* 0x000fe40000010000 */
[----:B------:R-:W-:Y:S01]  /*1fd0*/  FFMA.FTZ R168, R20, R31, R168 ;  /* 0x0000001f14a87223 */ /* 0x000fe200000100a8 */
[----:B------:R-:W-:Y:S01]  /*1fe0*/  FADD.FTZ R31, -R183, R131 ;  /* 0x00000083b71f7221 */ /* 0x000fe20000010100 */
[----:B------:R-:W-:Y:S01]  /*1ff0*/  FADD.FTZ R200, R200, R19 ;  /* 0x00000013c8c87221 */ /* 0x000fe20000010000 */
[-C--:B------:R-:W-:Y:S01]  /*2000*/  FFMA.FTZ R174, R20, R19.reuse, R174 ;  /* 0x0000001314ae7223 */ /* 0x080fe200000100ae */
[----:B------:R-:W-:Y:S02]  /*2010*/  HADD2.F32 R117, -RZ, R117.H1_H1 ;  /* 0x30000075ff757230 */ /* 0x000fe40000004100 */
[----:B------:R-:W-:Y:S01]  /*2020*/  FFMA.FTZ R19, R173, R19, R32 ;  /* 0x00000013ad137223 */ /* 0x000fe20000010020 */
[----:B------:R-:W-:Y:S01]  /*2030*/  FMUL.FTZ R32, R11, R31 ;  /* 0x0000001f0b207220 */ /* 0x000fe20000410000 */
[----:B------:R-:W-:Y:S01]  /*2040*/  STL [R1+0xac], R200 ;  /* 0x0000acc801007387 */ /* 0x000fe20000100800 */
[----:B------:R-:W-:-:S02]  /*2050*/  FADD.FTZ R160, R160, R117 ;  /* 0x00000075a0a07221 */ /* 0x000fc40000010000 */
[C---:B------:R-:W-:Y:S01]  /*2060*/  FFMA.FTZ R159, R32.reuse, R117, R159 ;  /* 0x00000075209f7223 */ /* 0x040fe2000001009f */
[----:B------:R-:W-:Y:S01]  /*2070*/  STL [R1+0x14c], R174 ;  /* 0x00014cae01007387 */ /* 0x000fe20000100800 */
[----:B------:R-:W-:-:S03]  /*2080*/  FFMA.FTZ R141, R32, R116, R141 ;  /* 0x00000074208d7223 */ /* 0x000fc6000001008d */
[----:B------:R-:W-:Y:S04]  /*2090*/  STL [R1+0x8], R168 ;  /* 0x000008a801007387 */ /* 0x000fe80000100800 */
[----:B------:R0:W-:Y:S04]  /*20a0*/  STL [R1+0xb0], R160 ;  /* 0x0000b0a001007387 */ /* 0x0001e80000100800 */
[----:B------:R-:W-:Y:S04]  /*20b0*/  STL [R1+0x150], R159 ;  /* 0x0001509f01007387 */ /* 0x000fe80000100800 */
[----:B------:R-:W2:Y:S04]  /*20c0*/  LDL.LU R202, [R1+0x94] ;  /* 0x0000940001ca7983 */ /* 0x000ea80000300800 */
        /* <DEDUP_REMOVED lines=18> */
[----:B------:R-:W-:-:S02]  /*21f0*/  HADD2.F32 R116, -RZ, R122.H0_H0 ;  /* 0x2000007aff747230 */ /* 0x000fc40000004100 */
[----:B------:R-:W-:Y:S01]  /*2200*/  FFMA.FTZ R31, R142, R117, R31 ;  /* 0x000000758e1f7223 */ /* 0x000fe2000001001f */
        /* <DEDUP_REMOVED lines=63> */
.L_x_4661:
[----:B------:R-:W-:Y:S05]  /*2600*/  BSYNC.RECONVERGENT B1 ;  /* 0x0000000000017941 */ /* 0x000fea0003800200 */
.L_x_4660:
[----:B------:R-:W-:Y:S04]  /*2610*/  BSSY.RECONVERGENT B1, `(.L_x_4662) ;  /* 0x00000af000017945 */ /* 0x000fe80003800200 */
[----:B------:R-:W-:Y:S05]  /*2620*/  @!P6 BRA `(.L_x_4663) ;  /* 0x0000000800b4e947 */ /* 0x000fea0003800000 */
[----:B------:R-:W1:Y:S01]  /*2630*/  LDC.64 R48, c[0x0][0x3a8] ;  /* 0x0000ea00ff307b82 */ /* 0x000e620000000a00 */
[----:B------:R2:W-:Y:S04]  /*2640*/  STL [R1+0x29c], R2 ;  /* 0x00029c0201007387 */ /* 0x0005e80000100800 */
[----:B------:R3:W-:Y:S03]  /*2650*/  STL [R1+0x298], R0 ;  /* 0x0002980001007387 */ /* 0x0007e60000100800 */
[----:B------:R-:W4:Y:S01]  /*2660*/  LDC.64 R120, c[0x0][0x430] ;  /* 0x00010c00ff787b82 */ /* 0x000f220000000a00 */
[----:B------:R-:W3:Y:S04]  /*2670*/  LDL R14, [R1+0x228] ;  /* 0x00022800010e7983 */ /* 0x000ee80000100800 */
[----:B--2---:R-:W2:Y:S03]  /*2680*/  LDL.LU R2, [R1+0x84] ;  /* 0x0000840001027983 */ /* 0x004ea60000300800 */
[----:B------:R-:W0:Y:S01]  /*2690*/  LDC.64 R116, c[0x0][0x428] ;  /* 0x00010a00ff747b82 */ /* 0x000e220000000a00 */
[----:B------:R-:W2:Y:S04]  /*26a0*/  LDL R21, [R1+0x248] ;  /* 0x0002480001157983 */ /* 0x000ea80000100800 */
[----:B------:R-:W2:Y:S01]  /*26b0*/  LDL R22, [R1+0x22c] ;  /* 0x00022c0001167983 */ /* 0x000ea20000100800 */
[----:B-1----:R-:W-:-:S03]  /*26c0*/  IMAD.WIDE.U32 R48, R202, 0x20, R48 ;  /* 0x00000020ca307825 */ /* 0x002fc600078e0030 */
[----:B------:R-:W2:Y:S04]  /*26d0*/  LDL.LU R176, [R1+0x88] ;  /* 0x0000880001b07983 */ /* 0x000ea80000300800 */
[----:B------:R-:W2:Y:S01]  /*26e0*/  LDG.E.128 R128, desc[UR8][R48.64] ;  /* 0x0000000830807981 */ /* 0x000ea2000c1e1d00 */
[----:B----4-:R-:W-:-:S03]  /*26f0*/  IMAD.WIDE.U32 R120, R202, 0x10, R120 ;  /* 0x00000010ca787825 */ /* 0x010fc600078e0078 */
[----:B------:R-:W4:Y:S04]  /*2700*/  LDL.LU R175, [R1+0x128] ;  /* 0x0001280001af7983 */ /* 0x000f280000300800 */
[----:B------:R-:W4:Y:S01]  /*2710*/  LDL R29, [R1+0x24c] ;  /* 0x00024c00011d7983 */ /* 0x000f220000100800 */
[----:B0-----:R-:W-:-:S03]  /*2720*/  IMAD.WIDE.U32 R116, R202, 0x10, R116 ;  /* 0x00000010ca747825 */ /* 0x001fc600078e0074 */
[----:B------:R-:W4:Y:S04]  /*2730*/  LDG.E.128 R120, desc[UR8][R120.64] ;  /* 0x0000000878787981 */ /* 0x000f28000c1e1d00 */
[----:B------:R-:W4:Y:S04]  /*2740*/  LDL R30, [R1+0x230] ;  /* 0x00023000011e7983 */ /* 0x000f280000100800 */
[----:B------:R-:W4:Y:S04]  /*2750*/  LDL.LU R166, [R1+0x8c] ;  /* 0x00008c0001a67983 */ /* 0x000f280000300800 */
[----:B------:R-:W4:Y:S04]  /*2760*/  LDG.E.128 R116, desc[UR8][R116.64] ;  /* 0x0000000874747981 */ /* 0x000f28000c1e1d00 */
[----:B------:R-:W4:Y:S04]  /*2770*/  LDL.LU R165, [R1+0x12c] ;  /* 0x00012c0001a57983 */ /* 0x000f280000300800 */
[----:B------:R-:W4:Y:S04]  /*2780*/  LDL R158, [R1+0x250] ;  /* 0x00025000019e7983 */ /* 0x000f280000100800 */
[----:B------:R-:W4:Y:S04]  /*2790*/  LDL R157, [R1+0x234] ;  /* 0x00023400019d7983 */ /* 0x000f280000100800 */
[----:B------:R-:W4:Y:S04]  /*27a0*/  LDL.LU R140, [R1+0x90] ;  /* 0x00009000018c7983 */ /* 0x000f280000300800 */
[----:B------:R-:W4:Y:S04]  /*27b0*/  LDL.LU R139, [R1+0x130] ;  /* 0x00013000018b7983 */ /* 0x000f280000300800 */
[----:B---3--:R-:W3:Y:S04]  /*27c0*/  LDL R0, [R1+0x254] ;  /* 0x0002540001007983 */ /* 0x008ee80000100800 */
[----:B------:R-:W3:Y:S01]  /*27d0*/  LDG.E.128 R124, desc[UR8][R48.64+0x10] ;  /* 0x00001008307c7981 */ /* 0x000ee2000c1e1d00 */
[----:B--2---:R-:W-:-:S03]  /*27e0*/  FADD.FTZ R8, -R183, R128 ;  /* 0x00000080b7087221 */ /* 0x004fc60000010100 */
[----:B------:R-:W2:Y:S01]  /*27f0*/  LDL.LU R128, [R1+0x124] ;  /* 0x0001240001807983 */ /* 0x000ea20000300800 */
[----:B-----5:R-:W-:Y:S01]  /*2800*/  FMUL.FTZ R8, R11, R8 ;  /* 0x000000080b087220 */ /* 0x020fe20000410000 */
[----:B----4-:R-:W-:-:S05]  /*2810*/  HADD2.F32 R13, -RZ, R120.H0_H0 ;  /* 0x20000078ff0d7230 */ /* 0x010fca0000004100 */
[-C--:B------:R-:W-:Y:S01]  /*2820*/  FMUL.FTZ R14, R14, R13.reuse ;  /* 0x0000000d0e0e7220 */ /* 0x080fe20000410000 */
[----:B------:R-:W-:Y:S01]  /*2830*/  FADD.FTZ R204, R204, R13 ;  /* 0x0000000dcccc7221 */ /* 0x000fe20000010000 */
[----:B------:R-:W-:Y:S02]  /*2840*/  HADD2.F32 R7, -RZ, R116.H0_H0 ;  /* 0x20000074ff077230 */ /* 0x000fe40000004100 */
[----:B------:R-:W-:Y:S01]  /*2850*/  FFMA.FTZ R244, R8, R13, R244 ;  /* 0x0000000d08f47223 */ /* 0x000fe200000100f4 */
[----:B------:R-:W-:Y:S02]  /*2860*/  FADD.FTZ R13, -R183, R129 ;  /* 0x00000081b70d7221 */ /* 0x000fe40000010100 */
[----:B------:R-:W-:Y:S02]  /*2870*/  FADD.FTZ R2, R2, R7 ;  /* 0x0000000702027221 */ /* 0x000fe40000010000 */
[----:B------:R-:W-:-:S03]  /*2880*/  FMUL.FTZ R13, R11, R13 ;  /* 0x0000000d0b0d7220 */ /* 0x000fc60000410000 */
[----:B------:R0:W-:Y:S04]  /*2890*/  STL [R1+0x84], R2 ;  /* 0x0000840201007387 */ /* 0x0001e80000100800 */
[----:B0-----:R-:W5:Y:S01]  /*28a0*/  LDL.LU R2, [R1+0x29c] ;  /* 0x00029c0001027983 */ /* 0x001f620000300800 */
[-C--:B--2---:R-:W-:Y:S01]  /*28b0*/  FFMA.FTZ R128, R8, R7.reuse, R128 ;  /* 0x0000000708807223 */ /* 0x084fe20000010080 */
[----:B------:R-:W-:Y:S01]  /*28c0*/  FFMA.FTZ R7, R21, R7, R14 ;  /* 0x0000000715077223 */ /* 0x000fe2000001000e */
[----:B------:R-:W-:Y:S02]  /*28d0*/  HADD2.F32 R21, -RZ, R120.H1_H1 ;  /* 0x30000078ff157230 */ /* 0x000fe40000004100 */
[----:B------:R-:W-:-:S03]  /*28e0*/  HADD2.F32 R14, -RZ, R116.H1_H1 ;  /* 0x30000074ff0e7230 */ /* 0x000fc60000004100 */
[-C--:B------:R-:W-:Y:S01]  /*28f0*/  FMUL.FTZ R22, R22, R21.reuse ;  /* 0x0000001516167220 */ /* 0x080fe20000410000 */
[----:B------:R-:W-:Y:S01]  /*2900*/  FADD.FTZ R205, R205, R21 ;  /* 0x00000015cdcd7221 */ /* 0x000fe20000010000 */
[----:B------:R-:W-:Y:S01]  /*2910*/  FADD.FTZ R176, R176, R14 ;  /* 0x0000000eb0b07221 */ /* 0x000fe20000010000 */
[-C--:B------:R-:W-:Y:S01]  /*2920*/  FFMA.FTZ R175, R13, R14.reuse, R175 ;  /* 0x0000000e0daf7223 */ /* 0x080fe200000100af */
[----:B------:R-:W-:Y:S01]  /*2930*/  FFMA.FTZ R14, R29, R14, R22 ;  /* 0x0000000e1d0e7223 */ /* 0x000fe20000010016 */
[----:B------:R-:W-:Y:S01]  /*2940*/  FFMA.FTZ R245, R13, R21, R245 ;  /* 0x000000150df57223 */ /* 0x000fe200000100f5 */
[----:B------:R-:W-:Y:S01]  /*2950*/  FADD.FTZ R21, -R183, R130 ;  /* 0x00000082b7157221 */ /* 0x000fe20000010100 */
[----:B------:R-:W-:Y:S02]  /*2960*/  HADD2.F32 R29, -RZ, R121.H0_H0 ;  /* 0x20000079ff1d7230 */ /* 0x000fe40000004100 */
[----:B------:R-:W-:Y:S02]  /*2970*/  HADD2.F32 R22, -RZ, R117.H0_H0 ;  /* 0x20000075ff167230 */ /* 0x000fe40000004100 */
[----:B------:R-:W-:Y:S01]  /*2980*/  FMUL.FTZ R21, R11, R21 ;  /* 0x000000150b157220 */ /* 0x000fe20000410000 */
[----:B------:R-:W-:-:S02]  /*2990*/  FMUL.FTZ R30, R30, R29 ;  /* 0x0000001d1e1e7220 */ /* 0x000fc40000410000 */
[----:B------:R-:W-:Y:S01]  /*29a0*/  FADD.FTZ R166, R166, R22 ;  /* 0x00000016a6a67221 */ /* 0x000fe20000010000 */
[CC--:B------:R-:W-:Y:S01]  /*29b0*/  FFMA.FTZ R165, R21.reuse, R22.reuse, R165 ;  /* 0x0000001615a57223 */ /* 0x0c0fe200000100a5 */
[----:B------:R-:W-:Y:S01]  /*29c0*/  FFMA.FTZ R22, R158, R22, R30 ;  /* 0x000000169e167223 */ /* 0x000fe2000001001e */
[----:B------:R-:W-:Y:S01]  /*29d0*/  FADD.FTZ R206, R206, R29 ;  /* 0x0000001dcece7221 */ /* 0x000fe20000010000 */
[----:B------:R-:W-:Y:S01]  /*29e0*/  FFMA.FTZ R246, R21, R29, R246 ;  /* 0x0000001d15f67223 */ /* 0x000fe200000100f6 */
[----:B------:R-:W-:Y:S01]  /*29f0*/  FADD.FTZ R30, -R183, R131 ;  /* 0x00000083b71e7221 */ /* 0x000fe20000010100 */
[----:B------:R-:W-:Y:S02]  /*2a00*/  HADD2.F32 R116, -RZ, R121.H1_H1 ;  /* 0x30000079ff747230 */ /* 0x000fe40000004100 */
[----:B------:R-:W-:Y:S02]  /*2a10*/  HADD2.F32 R29, -RZ, R117.H1_H1 ;  /* 0x30000075ff1d7230 */ /* 0x000fe40000004100 */
[----:B------:R-:W-:Y:S01]  /*2a20*/  FMUL.FTZ R30, R11, R30 ;  /* 0x0000001e0b1e7220 */ /* 0x000fe20000410000 */
[----:B------:R-:W-:Y:S01]  /*2a30*/  STL [R1+0x124], R128 ;  /* 0x0001248001007387 */ /* 0x000fe20000100800 */
[----:B------:R-:W-:Y:S01]  /*2a40*/  FMUL.FTZ R117, R157, R116 ;  /* 0x000000749d757220 */ /* 0x000fe20000410000 */
[----:B------:R-:W-:-:S02]  /*2a50*/  FADD.FTZ R140, R140, R29 ;  /* 0x0000001d8c8c7221 */ /* 0x000fc40000010000 */
[----:B------:R-:W-:Y:S01]  /*2a60*/  STL [R1+0x88], R176 ;  /* 0x000088b001007387 */ /* 0x000fe20000100800 */
[-C--:B------:R-:W-:Y:S01]  /*2a70*/  FFMA.FTZ R139, R30, R29.reuse, R139 ;  /* 0x0000001d1e8b7223 */ /* 0x080fe2000001008b */
[----:B---3--:R-:W-:Y:S02]  /*2a80*/  FFMA.FTZ R29, R0, R29, R117 ;  /* 0x0000001d001d7223 */ /* 0x008fe40000010075 */
[----:B------:R-:W-:Y:S04]  /*2a90*/  STL [R1+0x128], R175 ;  /* 0x000128af01007387 */ /* 0x000fe80000100800 */
[----:B------:R-:W-:Y:S04]  /*2aa0*/  STL [R1+0x8c], R166 ;  /* 0x00008ca601007387 */ /* 0x000fe80000100800 */
[----:B------:R-:W-:Y:S04]  /*2ab0*/  STL [R1+0x12c], R165 ;  /* 0x00012ca501007387 */ /* 0x000fe80000100800 */
[----:B------:R-:W2:Y:S04]  /*2ac0*/  LDL.LU R0, [R1+0x74] ;  /* 0x0000740001007983 */ /* 0x000ea80000300800 */
[----:B------:R-:W-:Y:S04]  /*2ad0*/  STL [R1+0x90], R140 ;  /* 0x0000908c01007387 */ /* 0x000fe80000100800 */
[----:B------:R-:W3:Y:S04]  /*2ae0*/  LDL.LU R158, [R1+0x114] ;  /* 0x00011400019e7983 */ /* 0x000ee80000300800 */
[----:B------:R0:W-:Y:S01]  /*2af0*/  STL [R1+0x130], R139 ;  /* 0x0001308b01007387 */ /* 0x0001e20000100800 */
[----:B------:R-:W-:-:S03]  /*2b00*/  FADD.FTZ R120, -R183, R124 ;  /* 0x0000007cb7787221 */ /* 0x000fc60000010100 */
[----:B0-----:R-:W4:Y:S04]  /*2b10*/  LDL R139, [R1+0x238] ;  /* 0x00023800018b7983 */ /* 0x001f280000100800 */
        /* <DEDUP_REMOVED lines=13> */
[----:B------:R-:W-:-:S04]  /*2bf0*/  ISETP.NE.U32.AND P0, PT, RZ, UR10, PT ;  /* 0x0000000aff007c0c */ /* 0x000fc8000bf05070 */
[----:B------:R-:W-:-:S13]  /*2c00*/  ISETP.NE.AND.EX P3, PT, RZ, UR11, PT, P0 ;  /* 0x0000000bff007c0c */ /* 0x000fda000bf65300 */
[----:B------:R-:W0:Y:S01]  /*2c10*/  @P3 LDC.64 R48, c[0x0][0x3b8] ;  /* 0x0000ee00ff303b82 */ /* 0x000e220000000a00 */
[----:B------:R-:W-:Y:S01]  /*2c20*/  ISETP.NE.U32.AND P0, PT, RZ, UR24, PT ;  /* 0x00000018ff007c0c */ /* 0x000fe2000bf05070 */
[----:B------:R-:W-:Y:S01]  /*2c30*/  FADD.FTZ R207, R207, R116 ;  /* 0x00000074cfcf7221 */ /* 0x000fe20000010000 */
[----:B------:R-:W-:Y:S01]  /*2c40*/  FFMA.FTZ R247, R30, R116, R247 ;  /* 0x000000741ef77223 */ /* 0x000fe200000100f7 */
[----:B------:R-:W-:Y:S01]  /*2c50*/  HADD2.F32 R117, -RZ, R118.H0_H0 ;  /* 0x20000076ff757230 */ /* 0x000fe20000004100 */
[----:B------:R-:W-:Y:S01]  /*2c60*/  ISETP.NE.AND.EX P0, PT, RZ, UR25, PT, P0 ;  /* 0x00000019ff007c0c */ /* 0x000fe2000bf05300 */
[----:B------:R-:W-:Y:S02]  /*2c70*/  HADD2.F32 R116, -RZ, R122.H0_H0 ;  /* 0x2000007aff747230 */ /* 0x000fe40000004100 */
        /* <DEDUP_REMOVED lines=9> */
[----:B--2---:R-:W-:-:S05]  /*2d10*/  FADD.FTZ R0, R0, R117 ;  /* 0x0000007500007221 */ /* 0x004fca0000010000 */
[----:B------:R0:W-:Y:S04]  /*2d20*/  STL [R1+0x74], R0 ;  /* 0x0000740001007387 */ /* 0x0001e80000100800 */
[----:B0-----:R1:W5:Y:S01]  /*2d30*/  LDL.LU R0, [R1+0x298] ;  /* 0x0002980001007983 */ /* 0x0013620000300800 */
[----:B----4-:R-:W-:-:S04]  /*2d40*/  FMUL.FTZ R120, R120, R116 ;  /* 0x0000007478787220 */ /* 0x010fc80000410000 */
[-C--:B------:R-:W-:Y:S02]  /*2d50*/  FFMA.FTZ R139, R139, R117.reuse, R120 ;  /* 0x000000758b8b7223 */ /* 0x080fe40000010078 */
[----:B------:R-:W2:Y:S01]  /*2d60*/  LDL R120, [R1+0x21c] ;  /* 0x00021c0001787983 */ /* 0x000ea20000100800 */
[----:B---3--:R-:W-:Y:S01]  /*2d70*/  FFMA.FTZ R158, R140, R117, R158 ;  /* 0x000000758c9e7223 */ /* 0x008fe2000001009e */
[----:B------:R-:W-:Y:S01]  /*2d80*/  FADD.FTZ R196, R196, R116 ;  /* 0x00000074c4c47221 */ /* 0x000fe20000010000 */
[----:B------:R-:W-:Y:S01]  /*2d90*/  FFMA.FTZ R240, R140, R116, R240 ;  /* 0x000000748cf07223 */ /* 0x000fe200000100f0 */
[----:B------:R-:W-:Y:S02]  /*2da0*/  HADD2.F32 R116, -RZ, R122.H1_H1 ;  /* 0x3000007aff747230 */ /* 0x000fe40000004100 */
[----:B------:R-:W-:Y:S01]  /*2db0*/  FADD.FTZ R117, -R183, R125 ;  /* 0x0000007db7757221 */ /* 0x000fe20000010100 */
[----:B------:R-:W-:Y:S01]  /*2dc0*/  HADD2.F32 R118, -RZ, R118.H1_H1 ;  /* 0x30000076ff767230 */ /* 0x000fe20000004100 */
[----:B------:R0:W-:Y:S04]  /*2dd0*/  STL [R1+0x114], R158 ;  /* 0x0001149e01007387 */ /* 0x0001e80000100800 */
[----:B------:R-:W-:Y:S01]  /*2de0*/  FADD.FTZ R124, R124, R118 ;  /* 0x000000767c7c7221 */ /* 0x000fe20000010000 */
        /* <DEDUP_REMOVED lines=10> */
[----:B------:R-:W-:Y:S02]  /*2e90*/  HADD2.F32 R117, -RZ, R119.H0_H0 ;  /* 0x20000077ff757230 */ /* 0x000fe40000004100 */
[----:B------:R-:W-:Y:S02]  /*2ea0*/  HADD2.F32 R116, -RZ, R123.H0_H0 ;  /* 0x2000007bff747230 */ /* 0x000fe40000004100 */
[----:B0-----:R-:W-:-:S04]  /*2eb0*/  FMUL.FTZ R166, R11, R118 ;  /* 0x000000760ba67220 */ /* 0x001fc80000410000 */
[-C--:B------:R-:W-:Y:S01]  /*2ec0*/  FFMA.FTZ R165, R166, R117.reuse, R165 ;  /* 0x00000075a6a57223 */ /* 0x080fe200000100a5 */
[-C--:B------:R-:W-:Y:S01]  /*2ed0*/  FMUL.FTZ R118, R176, R116.reuse ;  /* 0x00000074b0767220 */ /* 0x080fe20000410000 */
[----:B------:R-:W-:Y:S01]  /*2ee0*/  FADD.FTZ R175, R175, R117 ;  /* 0x00000075afaf7221 */ /* 0x000fe20000010000 */
[----:B------:R-:W-:Y:S01]  /*2ef0*/  FADD.FTZ R198, R198, R116 ;  /* 0x00000074c6c67221 */ /* 0x000fe20000010000 */
[----:B------:R-:W-:Y:S01]  /*2f00*/  FFMA.FTZ R242, R166, R116, R242 ;  /* 0x00000074a6f27223 */ /* 0x000fe200000100f2 */
        /* <DEDUP_REMOVED lines=31> */
.L_x_4663:
[----:B------:R-:W-:Y:S05]  /*3100*/  BSYNC.RECONVERGENT B1 ;  /* 0x0000000000017941 */ /* 0x000fea0003800200 */
.L_x_4662:
[----:B------:R-:W-:Y:S04]  /*3110*/  BSSY.RECONVERGENT B1, `(.L_x_4664) ;  /* 0x00000af000017945 */ /* 0x000fe80003800200 */
[----:B------:R-:W-:Y:S05]  /*3120*/  @!P1 BRA `(.L_x_4665) ;  /* 0x0000000800b49947 */ /* 0x000fea0003800000 */
[----:B------:R-:W1:Y:S01]  /*3130*/  LDC.64 R44, c[0x0][0x3a8] ;  /* 0x0000ea00ff2c7b82 */ /* 0x000e620000000a00 */
[----:B-----5:R2:W-:Y:S04]  /*3140*/  STL [R1+0x29c], R2 ;  /* 0x00029c0201007387 */ /* 0x0205e80000100800 */
        /* <DEDUP_REMOVED lines=27> */
[----:B------:R-:W-:Y:S01]  /*3300*/  FMUL.FTZ R6, R11, R6 ;  /* 0x000000060b067220 */ /* 0x000fe20000410000 */
[----:B----4-:R-:W-:-:S05]  /*3310*/  HADD2.F32 R15, -RZ, R120.H0_H0 ;  /* 0x20000078ff0f7230 */ /* 0x010fca0000004100 */
[-C--:B------:R-:W-:Y:S01]  /*3320*/  FMUL.FTZ R16, R16, R15.reuse ;  /* 0x0000000f10107220 */ /* 0x080fe20000410000 */
[----:B------:R-:W-:Y:S01]  /*3330*/  FADD.FTZ R192, R192, R15 ;  /* 0x0000000fc0c07221 */ /* 0x000fe20000010000 */
[----:B------:R-:W-:Y:S01]  /*3340*/  FFMA.FTZ R236, R6, R15, R236 ;  /* 0x0000000f06ec7223 */ /* 0x000fe200000100ec */
[----:B------:R-:W-:Y:S02]  /*3350*/  HADD2.F32 R5, -RZ, R116.H0_H0 ;  /* 0x20000074ff057230 */ /* 0x000fe40000004100 */
[----:B------:R-:W-:-:S03]  /*3360*/  FADD.FTZ R15, -R183, R129 ;  /* 0x00000081b70f7221 */ /* 0x000fc60000010100 */
[----:B------:R-:W-:Y:S01]  /*3370*/  FADD.FTZ R2, R2, R5 ;  /* 0x0000000502027221 */ /* 0x000fe20000010000 */
[----:B------:R-:W-:-:S04]  /*3380*/  FMUL.FTZ R15, R11, R15 ;  /* 0x0000000f0b0f7220 */ /* 0x000fc80000410000 */
        /* <DEDUP_REMOVED lines=8> */
[----:B------:R-:W-:Y:S01]  /*3410*/  FFMA.FTZ R237, R15, R23, R237 ;  /* 0x000000170fed7223 */ /* 0x000fe200000100ed */
[----:B------:R-:W-:Y:S01]  /*3420*/  FADD.FTZ R23, -R183, R130 ;  /* 0x00000082b7177221 */ /* 0x000fe20000010100 */
[----:B------:R-:W-:Y:S01]  /*3430*/  FADD.FTZ R178, R178, R16 ;  /* 0x00000010b2b27221 */ /* 0x000fe20000010000 */
[-C--:B------:R-:W-:Y:S01]  /*3440*/  FFMA.FTZ R177, R15, R16.reuse, R177 ;  /* 0x000000100fb17223 */ /* 0x080fe200000100b1 */
[----:B------:R-:W-:Y:S01]  /*3450*/  FFMA.FTZ R16, R27, R16, R24 ;  /* 0x000000101b107223 */ /* 0x000fe20000010018 */
[----:B------:R-:W-:Y:S02]  /*3460*/  HADD2.F32 R27, -RZ, R121.H0_H0 ;  /* 0x20000079ff1b7230 */ /* 0x000fe40000004100 */
[----:B------:R-:W-:Y:S01]  /*3470*/  FMUL.FTZ R23, R11, R23 ;  /* 0x000000170b177220 */ /* 0x000fe20000410000 */
[----:B------:R-:W-:-:S02]  /*3480*/  HADD2.F32 R24, -RZ, R117.H0_H0 ;  /* 0x20000075ff187230 */ /* 0x000fc40000004100 */
[----:B------:R-:W-:Y:S02]  /*3490*/  HADD2.F32 R116, -RZ, R121.H1_H1 ;  /* 0x30000079ff747230 */ /* 0x000fe40000004100 */
[-C--:B------:R-:W-:Y:S01]  /*34a0*/  FMUL.FTZ R28, R28, R27.reuse ;  /* 0x0000001b1c1c7220 */ /* 0x080fe20000410000 */
[----:B------:R-:W-:Y:S01]  /*34b0*/  FADD.FTZ R194, R194, R27 ;  /* 0x0000001bc2c27221 */ /* 0x000fe20000010000 */
[----:B------:R-:W-:Y:S01]  /*34c0*/  FFMA.FTZ R238, R23, R27, R238 ;  /* 0x0000001b17ee7223 */ /* 0x000fe200000100ee */
[----:B------:R-:W-:Y:S01]  /*34d0*/  FADD.FTZ R27, -R183, R131 ;  /* 0x00000083b71b7221 */ /* 0x000fe20000010100 */
[----:B------:R-:W-:Y:S02]  /*34e0*/  HADD2.F32 R117, -RZ, R117.H1_H1 ;  /* 0x30000075ff757230 */ /* 0x000fe40000004100 */
[----:B------:R-:W-:Y:S01]  /*34f0*/  FADD.FTZ R164, R164, R24 ;  /* 0x00000018a4a47221 */ /* 0x000fe20000010000 */
[-C--:B------:R-:W-:Y:S01]  /*3500*/  FFMA.FTZ R163, R23, R24.reuse, R163 ;  /* 0x0000001817a37223 */ /* 0x080fe200000100a3 */
[----:B------:R-:W-:Y:S01]  /*3510*/  FFMA.FTZ R24, R156, R24, R28 ;  /* 0x000000189c187223 */ /* 0x000fe2000001001c */
        /* <DEDUP_REMOVED lines=110> */
.L_x_4665:
[----:B------:R-:W-:Y:S05]  /*3c00*/  BSYNC.RECONVERGENT B1 ;  /* 0x0000000000017941 */ /* 0x000fea0003800200 */
.L_x_4664:
        /* <DEDUP_REMOVED lines=11> */
[----:B------:R-:W2:Y:S04]  /*3cc0*/  LDL R18, [R1+0x1a8] ;  /* 0x0001a80001127983 */ /* 0x000ea80000100800 */
[----:B------:R-:W2:Y:S01]  /*3cd0*/  LDG.E.128 R128, desc[UR8][R40.64] ;  /* 0x0000000828807981 */ /* 0x000ea2000c1e1d00 */
[----:B----4-:R-:W-:-:S03]  /*3ce0*/  IMAD.WIDE.U32 R120, R202, 0x10, R120 ;  /* 0x00000010ca787825 */ /* 0x010fc600078e0078 */
[----:B------:R4:W2:Y:S01]  /*3cf0*/  LDG.E.128 R124, desc[UR8][R40.64+0x10] ;  /* 0x00001008287c7981 */ /* 0x0008a2000c1e1d00 */
[----:B------:R-:W-:-:S03]  /*3d00*/  ISETP.NE.U32.AND P0, PT, RZ, UR24, PT ;  /* 0x00000018ff007c0c */ /* 0x000fc6000bf05070 */
[----:B------:R-:W2:Y:S01]  /*3d10*/  LDG.E.128 R120, desc[UR8][R120.64] ;  /* 0x0000000878787981 */ /* 0x000ea2000c1e1d00 */
[----:B0-----:R-:W-:Y:S01]  /*3d20*/  IMAD.WIDE.U32 R116, R202, 0x10, R116 ;  /* 0x00000010ca747825 */ /* 0x001fe200078e0074 */
[----:B----4-:R-:W0:Y:S01]  /*3d30*/  @P3 LDC.64 R40, c[0x0][0x3b8] ;  /* 0x0000ee00ff283b82 */ /* 0x010e220000000a00 */
[----:B------:R-:W-:-:S04]  /*3d40*/  ISETP.NE.AND.EX P0, PT, RZ, UR25, PT, P0 ;  /* 0x00000019ff007c0c */ /* 0x000fc8000bf05300 */
[----:B------:R-:W4:Y:S01]  /*3d50*/  LDG.E.128 R116, desc[UR8][R116.64] ;  /* 0x0000000874747981 */ /* 0x000f22000c1e1d00 */
[----:B0-----:R-:W-:-:S05]  /*3d60*/  @P3 IMAD.WIDE.U32 R40, R202, 0x8, R40 ;  /* 0x00000008ca283825 */ /* 0x001fca00078e0028 */
[----:B------:R0:W5:Y:S03]  /*3d70*/  @P3 LDG.E.64 R42, desc[UR8][R40.64] ;  /* 0x00000008282a3981 */ /* 0x000166000c1e1b00 */
[----:B0-----:R-:W0:Y:S02]  /*3d80*/  @P0 LDC.64 R40, c[0x0][0x438] ;  /* 0x00010e00ff280b82 */ /* 0x001e240000000a00 */
[----:B0-----:R-:W-:-:S05]  /*3d90*/  @P0 IMAD.WIDE.U32 R40, R202, 0x20, R40 ;  /* 0x00000020ca280825 */ /* 0x001fca00078e0028 */
[----:B------:R-:W5:Y:S04]  /*3da0*/  @P0 LDG.E.128 R100, desc[UR8][R40.64] ;  /* 0x0000000828640981 */ /* 0x000f68000c1e1d00 */
[----:B------:R1:W5:Y:S02]  /*3db0*/  @P0 LDG.E.128 R104, desc[UR8][R40.64+0x10] ;  /* 0x0000100828680981 */ /* 0x000364000c1e1d00 */
[----:B-1----:R-:W-:Y:S02]  /*3dc0*/  IMAD.WIDE.U32 R40, R202, 0x8, R2 ;  /* 0x00000008ca287825 */ /* 0x002fe400078e0002 */
        /* <DEDUP_REMOVED lines=13> */
[----:B---3--:R-:W3:Y:S04]  /*3ea0*/  LDL R0, [R1+0x1d4] ;  /* 0x0001d40001007983 */ /* 0x008ee80000100800 */
[----:B------:R-:W5:Y:S01]  /*3eb0*/  LDG.E.64 R40, desc[UR8][R40.64] ;  /* 0x0000000828287981 */ /* 0x000f62000c1e1b00 */
[----:B--2---:R-:W-:-:S03]  /*3ec0*/  FADD.FTZ R4, -R183, R128 ;  /* 0x00000080b7047221 */ /* 0x004fc60000010100 */
[----:B------:R-:W2:Y:S01]  /*3ed0*/  LDL.LU R128, [R1+0xe4] ;  /* 0x0000e40001807983 */ /* 0x000ea20000300800 */
[----:B------:R-:W-:Y:S01]  /*3ee0*/  FMUL.FTZ R4, R11, R4 ;  /* 0x000000040b047220 */ /* 0x000fe20000410000 */
[----:B------:R-:W-:-:S05]  /*3ef0*/  HADD2.F32 R17, -RZ, R120.H0_H0 ;  /* 0x20000078ff117230 */ /* 0x000fca0000004100 */
[-C--:B------:R-:W-:Y:S01]  /*3f00*/  FMUL.FTZ R18, R18, R17.reuse ;  /* 0x0000001112127220 */ /* 0x080fe20000410000 */
[----:B----4-:R-:W-:Y:S02]  /*3f10*/  HADD2.F32 R3, -RZ, R116.H0_H0 ;  /* 0x20000074ff037230 */ /* 0x010fe40000004100 */
[----:B------:R-:W-:Y:S01]  /*3f20*/  FADD.FTZ R184, R184, R17 ;  /* 0x00000011b8b87221 */ /* 0x000fe20000010000 */
[----:B------:R-:W-:Y:S01]  /*3f30*/  FFMA.FTZ R228, R4, R17, R228 ;  /* 0x0000001104e47223 */ /* 0x000fe200000100e4 */
[----:B------:R-:W-:-:S04]  /*3f40*/  FADD.FTZ R17, -R183, R129 ;  /* 0x00000081b7117221 */ /* 0x000fc80000010100 */
[----:B------:R-:W-:Y:S01]  /*3f50*/  FMUL.FTZ R17, R11, R17 ;  /* 0x000000110b117220 */ /* 0x000fe20000410000 */
[----:B------:R-:W-:-:S05]  /*3f60*/  FADD.FTZ R2, R2, R3 ;  /* 0x0000000302027221 */ /* 0x000fca0000010000 */
[----:B------:R0:W-:Y:S04]  /*3f70*/  STL [R1+0x44], R2 ;  /* 0x0000440201007387 */ /* 0x0001e80000100800 */
[----:B0-----:R1:W5:Y:S01]  /*3f80*/  LDL.LU R2, [R1+0x29c] ;  /* 0x00029c0001027983 */ /* 0x0013620000300800 */
        /* <DEDUP_REMOVED lines=14> */
[-C--:B------:R-:W-:Y:S01]  /*4070*/  FMUL.FTZ R34, R34, R33.reuse ;  /* 0x0000002122227220 */ /* 0x080fe20000410000 */
[----:B------:R-:W-:Y:S01]  /*4080*/  FADD.FTZ R186, R186, R33 ;  /* 0x00000021baba7221 */ /* 0x000fe20000010000 */
[----:B------:R-:W-:Y:S01]  /*4090*/  FADD.FTZ R162, R162, R26 ;  /* 0x0000001aa2a27221 */ /* 0x000fe20000010000 */
[CC--:B------:R-:W-:Y:S01]  /*40a0*/  FFMA.FTZ R161, R25.reuse, R26.reuse, R161 ;  /* 0x0000001a19a17223 */ /* 0x0c0fe200000100a1 */
[----:B------:R-:W-:Y:S01]  /*40b0*/  FFMA.FTZ R230, R25, R33, R230 ;  /* 0x0000002119e67223 */ /* 0x000fe200000100e6 */
[----:B------:R-:W-:Y:S01]  /*40c0*/  FFMA.FTZ R26, R154, R26, R34 ;  /* 0x0000001a9a1a7223 */ /* 0x000fe20000010022 */
[----:B------:R-:W-:Y:S01]  /*40d0*/  FADD.FTZ R33, -R183, R131 ;  /* 0x00000083b7217221 */ /* 0x000fe20000010100 */
[----:B------:R-:W-:-:S02]  /*40e0*/  HADD2.F32 R116, -RZ, R121.H1_H1 ;  /* 0x30000079ff747230 */ /* 0x000fc40000004100 */
[----:B------:R-:W-:Y:S02]  /*40f0*/  HADD2.F32 R34, -RZ, R117.H1_H1 ;  /* 0x30000075ff227230 */ /* 0x000fe40000004100 */
[----:B------:R-:W-:Y:S01]  /*4100*/  FMUL.FTZ R33, R11, R33 ;  /* 0x000000210b217220 */ /* 0x000fe20000410000 */
[----:B------:R-:W-:Y:S01]  /*4110*/  STL [R1+0xe4], R128 ;  /* 0x0000e48001007387 */ /* 0x000fe20000100800 */
[----:B------:R-:W-:Y:S01]  /*4120*/  FMUL.FTZ R117, R153, R116 ;  /* 0x0000007499757220 */ /* 0x000fe20000410000 */
[----:B------:R-:W-:Y:S02]  /*4130*/  FADD.FTZ R144, R144, R34 ;  /* 0x0000002290907221 */ /* 0x000fe40000010000 */
[----:B------:R-:W-:Y:S01]  /*4140*/  STL [R1+0x48], R180 ;  /* 0x000048b401007387 */ /* 0x000fe20000100800 */
[-C--:B------:R-:W-:Y:S01]  /*4150*/  FFMA.FTZ R143, R33, R34.reuse, R143 ;  /* 0x00000022218f7223 */ /* 0x080fe2000001008f */
[----:B---3--:R-:W-:Y:S02]  /*4160*/  FFMA.FTZ R34, R0, R34, R117 ;  /* 0x0000002200227223 */ /* 0x008fe40000010075 */
[----:B------:R-:W-:Y:S04]  /*4170*/  STL [R1+0xe8], R179 ;  /* 0x0000e8b301007387 */ /* 0x000fe80000100800 */
[----:B------:R-:W-:Y:S04]  /*4180*/  STL [R1+0x4c], R162 ;  /* 0x00004ca201007387 */ /* 0x000fe80000100800 */
[----:B------:R-:W-:Y:S04]  /*4190*/  STL [R1+0xec], R161 ;  /* 0x0000eca101007387 */ /* 0x000fe80000100800 */
[----:B------:R-:W2:Y:S04]  /*41a0*/  LDL.LU R0, [R1+0x34] ;  /* 0x0000340001007983 */ /* 0x000ea80000300800 */
[----:B------:R0:W-:Y:S04]  /*41b0*/  STL [R1+0x50], R144 ;  /* 0x0000509001007387 */ /* 0x0001e80000100800 */
[----:B------:R-:W3:Y:S04]  /*41c0*/  LDL.LU R154, [R1+0xd4] ;  /* 0x0000d400019a7983 */ /* 0x000ee80000300800 */
[----:B------:R4:W-:Y:S04]  /*41d0*/  STL [R1+0xf0], R143 ;  /* 0x0000f08f01007387 */ /* 0x0009e80000100800 */
[----:B0-----:R-:W3:Y:S01]  /*41e0*/  LDL R144, [R1+0x1b8] ;  /* 0x0001b80001907983 */ /* 0x001ee20000100800 */
        /* <DEDUP_REMOVED lines=16> */
[----:B------:R-:W-:-:S02]  /*42f0*/  HADD2.F32 R117, -RZ, R118.H0_H0 ;  /* 0x20000076ff757230 */ /* 0x000fc40000004100 */
[----:B------:R-:W-:-:S03]  /*4300*/  HADD2.F32 R116, -RZ, R122.H0_H0 ;  /* 0x2000007aff747230 */ /* 0x000fc60000004100 */
[----:B--2---:R-:W-:-:S05]  /*4310*/  FADD.FTZ R0, R0, R117 ;  /* 0x0000007500007221 */ /* 0x004fca0000010000 */
[----:B------:R0:W-:Y:S04]  /*4320*/  STL [R1+0x34], R0 ;  /* 0x0000340001007387 */ /* 0x0001e80000100800 */
[----:B0-----:R1:W5:Y:S01]  /*4330*/  LDL.LU R0, [R1+0x298] ;  /* 0x0002980001007983 */ /* 0x0013620000300800 */
[----:B---3--:R-:W-:-:S04]  /*4340*/  FMUL.FTZ R120, R120, R116 ;  /* 0x0000007478787220 */ /* 0x008fc80000410000 */
[-C--:B------:R-:W-:Y:S02]  /*4350*/  FFMA.FTZ R144, R144, R117.reuse, R120 ;  /* 0x0000007590907223 */ /* 0x080fe40000010078 */
[----:B------:R-:W2:Y:S01]  /*4360*/  LDL R120, [R1+0x19c] ;  /* 0x00019c0001787983 */ /* 0x000ea20000100800 */
[C---:B------:R-:W-:Y:S01]  /*4370*/  FFMA.FTZ R154, R143.reuse, R117, R154 ;  /* 0x000000758f9a7223 */ /* 0x040fe2000001009a */
[----:B------:R-:W-:Y:S01]  /*4380*/  FADD.FTZ R60, R60, R116 ;  /* 0x000000743c3c7221 */ /* 0x000fe20000010000 */
[----:B------:R-:W-:Y:S01]  /*4390*/  FFMA.FTZ R224, R143, R116, R224 ;  /* 0x000000748fe07223 */ /* 0x000fe200000100e0 */
[----:B------:R-:W-:Y:S02]  /*43a0*/  HADD2.F32 R116, -RZ, R122.H1_H1 ;  /* 0x3000007aff747230 */ /* 0x000fe40000004100 */
[----:B------:R-:W-:Y:S01]  /*43b0*/  FADD.FTZ R117, -R183, R125 ;  /* 0x0000007db7757221 */ /* 0x000fe20000010100 */
[----:B------:R-:W-:Y:S01]  /*43c0*/  HADD2.F32 R118, -RZ, R118.H1_H1 ;  /* 0x30000076ff767230 */ /* 0x000fe20000004100 */
        /* <DEDUP_REMOVED lines=51> */
.L_x_4667:
[----:B------:R-:W-:Y:S05]  /*4700*/  BSYNC.RECONVERGENT B1 ;  /* 0x0000000000017941 */ /* 0x000fea0003800200 */
.L_x_4666:
        /* <DEDUP_REMOVED lines=20> */
[----:B------:R-:W4:Y:S01]  /*4850*/  LDL R170, [R1+0x190] ;  /* 0x0001900001aa7983 */ /* 0x000f220000100800 */
[----:B------:R-:W0:Y:S03]  /*4860*/  @P3 LDC.64 R36, c[0x0][0x3b8] ;  /* 0x0000ee00ff243b82 */ /* 0x000e260000000a00 */
[----:B------:R-:W4:Y:S04]  /*4870*/  LDL R171, [R1+0x174] ;  /* 0x0001740001ab7983 */ /* 0x000f280000100800 */
[----:B------:R-:W4:Y:S02]  /*4880*/  LDL.LU R172, [R1+0x2c] ;  /* 0x00002c0001ac7983 */ /* 0x000f240000300800 */
[----:B------:R-:W1:Y:S02]  /*4890*/  @P0 LDC.64 R146, c[0x0][0x438] ;  /* 0x00010e00ff920b82 */ /* 0x000e640000000a00 */
[----:B------:R-:W4:Y:S04]  /*48a0*/  LDL.LU R181, [R1+0xd0] ;  /* 0x0000d00001b57983 */ /* 0x000f280000300800 */
[----:B------:R-:W4:Y:S04]  /*48b0*/  LDL R182, [R1+0x194] ;  /* 0x0001940001b67983 */ /* 0x000f280000100800 */
[----:B------:R-:W4:Y:S04]  /*48c0*/  LDG.E.128 R120, desc[UR8][R120.64] ;  /* 0x0000000878787981 */ /* 0x000f28000c1e1d00 */
[----:B------:R-:W4:Y:S01]  /*48d0*/  LDG.E.128 R116, desc[UR8][R116.64] ;  /* 0x0000000874747981 */ /* 0x000f22000c1e1d00 */
        /* <DEDUP_REMOVED lines=21> */
[C---:B-----5:R-:W-:Y:S01]  /*4a30*/  FMUL.FTZ R35, R11.reuse, R35 ;  /* 0x000000230b237220 */ /* 0x060fe20000410000 */
[----:B------:R-:W-:Y:S01]  /*4a40*/  FMUL.FTZ R145, R11, R145 ;  /* 0x000000910b917220 */ /* 0x000fe20000410000 */
[----:B----4-:R-:W-:Y:S02]  /*4a50*/  HADD2.F32 R129, -RZ, R120.H0_H0 ;  /* 0x20000078ff817230 */ /* 0x010fe40000004100 */
[--C-:B------:R-:W-:Y:S02]  /*4a60*/  HADD2.F32 R128, -RZ, R116.reuse.H0_H0 ;  /* 0x20000074ff807230 */ /* 0x100fe40000004100 */
[----:B------:R-:W-:Y:S02]  /*4a70*/  HADD2.F32 R116, -RZ, R116.H1_H1 ;  /* 0x30000074ff747230 */ /* 0x000fe40000004100 */
[----:B------:R-:W-:Y:S02]  /*4a80*/  HADD2.F32 R120, -RZ, R120.H1_H1 ;  /* 0x30000078ff787230 */ /* 0x000fe40000004100 */
[-C--:B------:R-:W-:Y:S01]  /*4a90*/  FMUL.FTZ R136, R136, R128.reuse ;  /* 0x0000008088887220 */ /* 0x080fe20000410000 */
[----:B------:R-:W-:Y:S01]  /*4aa0*/  FADD.FTZ R64, R64, R128 ;  /* 0x0000008040407221 */ /* 0x000fe20000010000 */
[----:B------:R-:W-:Y:S01]  /*4ab0*/  FFMA.FTZ R220, R35, R128, R220 ;  /* 0x0000008023dc7223 */ /* 0x000fe200000100dc */
[----:B------:R-:W-:Y:S01]  /*4ac0*/  FADD.FTZ R65, R65, R116 ;  /* 0x0000007441417221 */ /* 0x000fe20000010000 */
[-C--:B------:R-:W-:Y:S01]  /*4ad0*/  FFMA.FTZ R221, R145, R116.reuse, R221 ;  /* 0x0000007491dd7223 */ /* 0x080fe200000100dd */
[----:B------:R-:W-:Y:S01]  /*4ae0*/  FMUL.FTZ R128, R202, R116 ;  /* 0x00000074ca807220 */ /* 0x000fe20000410000 */
[----:B------:R-:W-:-:S02]  /*4af0*/  HADD2.F32 R116, -RZ, R117.H0_H0 ;  /* 0x20000075ff747230 */ /* 0x000fc40000004100 */
[----:B------:R-:W-:Y:S01]  /*4b00*/  FADD.FTZ R148, R148, R120 ;  /* 0x0000007894947221 */ /* 0x000fe20000010000 */
[----:B------:R-:W-:Y:S02]  /*4b10*/  HADD2.F32 R117, -RZ, R117.H1_H1 ;  /* 0x30000075ff757230 */ /* 0x000fe40000004100 */
[----:B------:R-:W-:Y:S01]  /*4b20*/  FADD.FTZ R66, R66, R116 ;  /* 0x0000007442427221 */ /* 0x000fe20000010000 */
[----:B------:R-:W-:Y:S01]  /*4b30*/  FFMA.FTZ R149, R145, R120, R149 ;  /* 0x0000007891957223 */ /* 0x000fe20000010095 */
[-C--:B0-----:R-:W-:Y:S01]  /*4b40*/  FFMA.FTZ R146, R35, R129.reuse, R146 ;  /* 0x0000008123927223 */ /* 0x081fe20000010092 */
[----:B------:R-:W-:Y:S01]  /*4b50*/  FFMA.FTZ R136, R147, R129, R136 ;  /* 0x0000008193887223 */ /* 0x000fe20000010088 */
[----:B------:R-:W-:Y:S01]  /*4b60*/  FMUL.FTZ R147, R11, R126 ;  /* 0x0000007e0b937220 */ /* 0x000fe20000410000 */
[----:B------:R-:W-:-:S03]  /*4b70*/  FMUL.FTZ R126, R151, R116 ;  /* 0x00000074977e7220 */ /* 0x000fc60000410000 */
[----:B------:R-:W-:Y:S01]  /*4b80*/  FFMA.FTZ R222, R147, R116, R222 ;  /* 0x0000007493de7223 */ /* 0x000fe200000100de */
[----:B------:R-:W-:-:S05]  /*4b90*/  HADD2.F32 R116, -RZ, R121.H1_H1 ;  /* 0x30000079ff747230 */ /* 0x000fca0000004100 */
[----:B------:R-:W-:Y:S01]  /*4ba0*/  FADD.FTZ R172, R172, R116 ;  /* 0x00000074acac7221 */ /* 0x000fe20000010000 */
[----:B--2---:R-:W-:-:S05]  /*4bb0*/  FADD.FTZ R183, R183, R129 ;  /* 0x00000081b7b77221 */ /* 0x004fca0000010000 */
[----:B------:R-:W-:Y:S04]  /*4bc0*/  STL [R1+0x20], R183 ;  /* 0x000020b701007387 */ /* 0x000fe80000100800 */
[----:B------:R0:W-:Y:S04]  /*4bd0*/  STL [R1+0xc4], R146 ;  /* 0x0000c49201007387 */ /* 0x0001e80000100800 */
[----:B------:R1:W-:Y:S01]  /*4be0*/  STL [R1+0x24], R148 ;  /* 0x0000249401007387 */ /* 0x0003e20000100800 */
[----:B0-----:R-:W-:Y:S01]  /*4bf0*/  FFMA.FTZ R146, R152, R120, R128 ;  /* 0x0000007898927223 */ /* 0x001fe20000010080 */
[----:B------:R-:W-:-:S02]  /*4c00*/  HADD2.F32 R120, -RZ, R121.H0_H0 ;  /* 0x20000079ff787230 */ /* 0x000fc40000004100 */
[----:B------:R-:W-:-:S03]  /*4c10*/  FMUL.FTZ R152, R11, R127 ;  /* 0x0000007f0b987220 */ /* 0x000fc60000410000 */
        /* <DEDUP_REMOVED lines=30> */
[----:B------:R-:W-:-:S02]  /*4e00*/  HADD2.F32 R117, -RZ, R122.H0_H0 ;  /* 0x2000007aff757230 */ /* 0x000fc40000004100 */
[--C-:B------:R-:W-:Y:S02]  /*4e10*/  HADD2.F32 R116, -RZ, R118.reuse.H0_H0 ;  /* 0x20000076ff747230 */ /* 0x100fe40000004100 */
[----:B------:R-:W-:-:S03]  /*4e20*/  HADD2.F32 R118, -RZ, R118.H1_H1 ;  /* 0x30000076ff767230 */ /* 0x000fc60000004100 */
[----:B------:R-:W-:Y:S01]  /*4e30*/  FADD.FTZ R68, R68, R116 ;  /* 0x0000007444447221 */ /* 0x000fe20000010000 */
[-C--:B------:R-:W-:Y:S01]  /*4e40*/  FFMA.FTZ R216, R150, R116.reuse, R216 ;  /* 0x0000007496d87223 */ /* 0x080fe200000100d8 */
[----:B------:R-:W-:Y:S01]  /*4e50*/  FADD.FTZ R69, R69, R118 ;  /* 0x0000007645457221 */ /* 0x000fe20000010000 */
[----:B--2---:R-:W-:Y:S01]  /*4e60*/  FMUL.FTZ R120, R120, R116 ;  /* 0x0000007478787220 */ /* 0x004fe20000410000 */
[----:B------:R-:W-:Y:S02]  /*4e70*/  HADD2.F32 R116, -RZ, R122.H1_H1 ;  /* 0x3000007aff747230 */ /* 0x000fe40000004100 */
[-C--:B---3--:R-:W-:Y:S01]  /*4e80*/  FFMA.FTZ R169, R150, R117.reuse, R169 ;  /* 0x0000007596a97223 */ /* 0x088fe200000100a9 */
[----:B----4-:R-:W-:Y:S02]  /*4e90*/  FFMA.FTZ R149, R149, R117, R120 ;  /* 0x0000007595957223 */ /* 0x010fe40000010078 */
[----:B------:R-:W-:Y:S01]  /*4ea0*/  FADD.FTZ R183, R183, R116 ;  /* 0x00000074b7b77221 */ /* 0x000fe20000010000 */
[----:B------:R-:W-:-:S05]  /*4eb0*/  FADD.FTZ R125, R125, R117 ;  /* 0x000000757d7d7221 */ /* 0x000fca0000010000 */
[----:B------:R-:W-:Y:S04]  /*4ec0*/  STL [R1+0x10], R125 ;  /* 0x0000107d01007387 */ /* 0x000fe80000100800 */
[----:B------:R0:W-:Y:S01]  /*4ed0*/  STL [R1+0xb4], R169 ;  /* 0x0000b4a901007387 */ /* 0x0001e20000100800 */
[----:B------:R-:W-:Y:S01]  /*4ee0*/  FMUL.FTZ R117, R202, R118 ;  /* 0x00000076ca757220 */ /* 0x000fe20000410000 */
[----:B0-----:R-:W-:-:S04]  /*4ef0*/  FMUL.FTZ R169, R11, R124 ;  /* 0x0000007c0ba97220 */ /* 0x001fc80000410000 */
[-C--:B------:R-:W-:Y:S01]  /*4f00*/  FFMA.FTZ R171, R169, R116.reuse, R171 ;  /* 0x00000074a9ab7223 */ /* 0x080fe200000100ab */
[----:B------:R-:W-:Y:S01]  /*4f10*/  FFMA.FTZ R170, R170, R116, R117 ;  /* 0x00000074aaaa7223 */ /* 0x000fe20000010075 */
[----:B------:R-:W-:Y:S01]  /*4f20*/  STL [R1+0x14], R183 ;  /* 0x000014b701007387 */ /* 0x000fe20000100800 */
[----:B------:R-:W-:-:S03]  /*4f30*/  HADD2.F32 R117, -RZ, R123.H0_H0 ;  /* 0x2000007bff757230 */ /* 0x000fc60000004100 */
[----:B------:R0:W-:Y:S01]  /*4f40*/  STL [R1+0xb8], R171 ;  /* 0x0000b8ab01007387 */ /* 0x0001e20000100800 */
[--C-:B------:R-:W-:Y:S02]  /*4f50*/  HADD2.F32 R116, -RZ, R119.reuse.H0_H0 ;  /* 0x20000077ff747230 */ /* 0x100fe40000004100 */
[----:B------:R-:W-:Y:S01]  /*4f60*/  FFMA.FTZ R217, R169, R118, R217 ;  /* 0x00000076a9d97223 */ /* 0x000fe200000100d9 */
[----:B------:R-:W-:Y:S01]  /*4f70*/  FADD.FTZ R181, R181, R117 ;  /* 0x00000075b5b57221 */ /* 0x000fe20000010000 */
[----:B------:R-:W-:Y:S02]  /*4f80*/  HADD2.F32 R119, -RZ, R119.H1_H1 ;  /* 0x30000077ff777230 */ /* 0x000fe40000004100 */
[----:B0-----:R-:W-:Y:S01]  /*4f90*/  FMUL.FTZ R171, R11, R130 ;  /* 0x000000820bab7220 */ /* 0x001fe20000410000 */
[----:B------:R-:W-:-:S03]  /*4fa0*/  FMUL.FTZ R118, R182, R116 ;  /* 0x00000074b6767220 */ /* 0x000fc60000410000 */
[CC--:B------:R-:W-:Y:S01]  /*4fb0*/  FFMA.FTZ R172, R171.reuse, R117.reuse, R172 ;  /* 0x00000075abac7223 */ /* 0x0c0fe200000100ac */
[----:B------:R-:W-:Y:S01]  /*4fc0*/  FADD.FTZ R70, R70, R116 ;  /* 0x0000007446467221 */ /* 0x000fe20000010000 */
[----:B------:R-:W-:Y:S01]  /*4fd0*/  FFMA.FTZ R218, R171, R116, R218 ;  /* 0x00000074abda7223 */ /* 0x000fe200000100da */
[----:B------:R-:W-:Y:S02]  /*4fe0*/  HADD2.F32 R116, -RZ, R123.H1_H1 ;  /* 0x3000007bff747230 */ /* 0x000fe40000004100 */
[----:B------:R0:W-:Y:S04]  /*4ff0*/  STL [R1+0xbc], R172 ;  /* 0x0000bcac01007387 */ /* 0x0001e80000100800 */
[----:B------:R1:W-:Y:S01]  /*5000*/  STL [R1+0x18], R181 ;  /* 0x000018b501007387 */ /* 0x0003e20000100800 */
[----:B------:R-:W-:Y:S01]  /*5010*/  FADD.FTZ R127, R127, R116 ;  /* 0x000000747f7f7221 */ /* 0x000fe20000010000 */
[----:B0-----:R-:W-:Y:S01]  /*5020*/  FFMA.FTZ R172, R129, R117, R118 ;  /* 0x0000007581ac7223 */ /* 0x001fe20000010076 */
[----:B------:R-:W-:Y:S01]  /*5030*/  FMUL.FTZ R117, R128, R119 ;  /* 0x0000007780757220 */ /* 0x000fe20000410000 */
[----:B-1----:R-:W-:-:S03]  /*5040*/  FMUL.FTZ R181, R11, R131 ;  /* 0x000000830bb57220 */ /* 0x002fc60000410000 */
[----:B------:R-:W-:Y:S01]  /*5050*/  FFMA.FTZ R182, R121, R116, R117 ;  /* 0x0000007479b67223 */ /* 0x000fe20000010075 */
[----:B------:R-:W-:Y:S01]  /*5060*/  FFMA.FTZ R117, R35, R136, R201 ;  /* 0x0000008823757223 */ /* 0x000fe200000100c9 */
[----:B------:R-:W-:Y:S01]  /*5070*/  FFMA.FTZ R126, R181, R116, R126 ;  /* 0x00000074b57e7223 */ /* 0x000fe2000001007e */
[----:B------:R-:W-:Y:S02]  /*5080*/  FADD.FTZ R116, R200, R136 ;  /* 0x00000088c8747221 */ /* 0x000fe40000010000 */
[----:B------:R-:W-:Y:S02]  /*5090*/  FFMA.FTZ R117, R145, R146, R117 ;  /* 0x0000009291757223 */ /* 0x000fe40000010075 */
        /* <DEDUP_REMOVED lines=13> */
[----:B------:R-:W-:Y:S01]  /*5170*/  FADD.FTZ R71, R71, R119 ;  /* 0x0000007747477221 */ /* 0x000fe20000010000 */
[C---:B------:R-:W-:Y:S01]  /*5180*/  FFMA.FTZ R219, R181.reuse, R119, R219 ;  /* 0x00000077b5db7223 */ /* 0x040fe200000100db */
[----:B------:R-:W-:Y:S01]  /*5190*/  FFMA.FTZ R201, R181, R182, R117 ;  /* 0x000000b6b5c97223 */ /* 0x000fe20000010075 */
[----:B-1----:R-:W-:-:S07]  /*51a0*/  FADD.FTZ R200, R116, R182 ;  /* 0x000000b674c87221 */ /* 0x002fce0000010000 */
.L_x_4669:
[----:B------:R-:W-:Y:S05]  /*51b0*/  BSYNC.RECONVERGENT B1 ;  /* 0x0000000000017941 */ /* 0x000fea0003800200 */
.L_x_4668:
        /* <DEDUP_REMOVED lines=23> */
.L_x_4751:
        /* <DEDUP_REMOVED lines=72> */
.L_x_4675:
        /* <DEDUP_REMOVED lines=54> */
.L_x_4674:
        /* <DEDUP_REMOVED lines=59> */
.L_x_4677:
        /* <DEDUP_REMOVED lines=54> */
.L_x_4673:
        /* <DEDUP_REMOVED lines=83> */
.L_x_4679:
        /* <DEDUP_REMOVED lines=75> */
.L_x_4678:
        /* <DEDUP_REMOVED lines=80> */
.L_x_4680:
        /* <DEDUP_REMOVED lines=74> */
.L_x_4676:
        /* <DEDUP_REMOVED lines=15> */
.L_x_4672:
[----:B------:R-:W-:Y:S05]  /*7690*/  BSYNC.RECONVERGENT B1 ;  /* 0x0000000000017941 */ /* 0x000fea0003800200 */
.L_x_4671:
        /* <DEDUP_REMOVED lines=86> */
.L_x_4685:
        /* <DEDUP_REMOVED lines=75> */
.L_x_4684:
        /* <DEDUP_REMOVED lines=78> */
.L_x_4687:
        /* <DEDUP_REMOVED lines=75> */
.L_x_4683:
        /* <DEDUP_REMOVED lines=60> */
.L_x_4689:
        /* <DEDUP_REMOVED lines=54> */
.L_x_4688:
        /* <DEDUP_REMOVED lines=57> */
.L_x_4690:
        /* <DEDUP_REMOVED lines=53> */
.L_x_4686:
        /* <DEDUP_REMOVED lines=15> */
.L_x_4682:
[----:B------:R-:W-:Y:S05]  /*9930*/  BSYNC.RECONVERGENT B1 ;  /* 0x0000000000017941 */ /* 0x000fea0003800200 */
.L_x_4681:
        /* <DEDUP_REMOVED lines=87> */
.L_x_4695:
        /* <DEDUP_REMOVED lines=75> */
.L_x_4694:
        /* <DEDUP_REMOVED lines=79> */
.L_x_4697:
        /* <DEDUP_REMOVED lines=75> */
.L_x_4693:
        /* <DEDUP_REMOVED lines=61> */
.L_x_4699:
        /* <DEDUP_REMOVED lines=54> */
.L_x_4698:
        /* <DEDUP_REMOVED lines=58> */
.L_x_4700:
        /* <DEDUP_REMOVED lines=53> */
.L_x_4696:
        /* <DEDUP_REMOVED lines=11> */
.L_x_4692:
[----:B------:R-:W-:Y:S05]  /*bbd0*/  BSYNC.RECONVERGENT B1 ;  /* 0x0000000000017941 */ /* 0x000fea0003800200 */
.L_x_4691:
        /* <DEDUP_REMOVED lines=87> */
.L_x_4705:
        /* <DEDUP_REMOVED lines=75> */
.L_x_4704:
        /* <DEDUP_REMOVED lines=79> */
.L_x_4707:
        /* <DEDUP_REMOVED lines=75> */
.L_x_4703:
        /* <DEDUP_REMOVED lines=61> */
.L_x_4709:
        /* <DEDUP_REMOVED lines=54> */
.L_x_4708:
        /* <DEDUP_REMOVED lines=58> */
.L_x_4710:
        /* <DEDUP_REMOVED lines=53> */
.L_x_4706:
        /* <DEDUP_REMOVED lines=11> */
.L_x_4702:
[----:B------:R-:W-:Y:S05]  /*de70*/  BSYNC.RECONVERGENT B1 ;  /* 0x0000000000017941 */ /* 0x000fea0003800200 */
.L_x_4701:
        /* <DEDUP_REMOVED lines=87> */
.L_x_4715:
        /* <DEDUP_REMOVED lines=75> */
.L_x_4714:
        /* <DEDUP_REMOVED lines=79> */
.L_x_4717:
        /* <DEDUP_REMOVED lines=75> */
.L_x_4713:
        /* <DEDUP_REMOVED lines=61> */
.L_x_4719:
        /* <DEDUP_REMOVED lines=54> */
.L_x_4718:
        /* <DEDUP_REMOVED lines=58> */
.L_x_4720:
        /* <DEDUP_REMOVED lines=53> */
.L_x_4716:
        /* <DEDUP_REMOVED lines=10> */
.L_x_4712:
[----:B------:R-:W-:Y:S05]  /*10100*/  BSYNC.RECONVERGENT B1 ;  /* 0x0000000000017941 */ /* 0x000fea0003800200 */
.L_x_4711:
[----:B-1234-:R-:W1:Y:S02]  /*10110*/  LDC.64 R116, c[0x0][0x380] ;  /* 0x0000e000ff747b82 */ /* 0x01ee640000000a00 */
[----:B-1----:R-:W-:-:S04]  /*10120*/  LEA R203, R116, R203, 0x2 ;  /* 0x000000cb74cb7211 */ /* 0x002fc800078e10ff */
[----:B------:R-:W-:-:S13]  /*10130*/  ISETP.GE.AND P0, PT, R203, R117, PT ;  /* 0x00000075cb00720c */ /* 0x000fda0003f06270 */
[----:B------:R-:W-:Y:S05]  /*10140*/  @!P0 BRA `(.L_x_4721) ;  /* 0xffffff1400fc8947 */ /* 0x000fea000383ffff */
.L_x_4659:
[----:B------:R-:W-:Y:S05]  /*10150*/  BSYNC B0 ;  /* 0x0000000000007941 */ /* 0x000fea0003800000 */
.L_x_4658:
        /* <DEDUP_REMOVED lines=368> */
.L_x_4723:
[----:B------:R-:W-:Y:S05]  /*11860*/  BSYNC.RECONVERGENT B0 ;  /* 0x0000000000007941 */ /* 0x000fea0003800200 */
.L_x_4722:
        /* <DEDUP_REMOVED lines=22> */
.L_x_4725:
[----:B------:R-:W-:Y:S05]  /*119d0*/  BSYNC.RECONVERGENT B0 ;  /* 0x0000000000007941 */ /* 0x000fea0003800200 */
.L_x_4724:
        /* <DEDUP_REMOVED lines=22> */
.L_x_4727:
[----:B------:R-:W-:Y:S05]  /*11b40*/  BSYNC.RECONVERGENT B0 ;  /* 0x0000000000007941 */ /* 0x000fea0003800200 */
.L_x_4726:
        /* <DEDUP_REMOVED lines=167> */
.L_x_4729:
[----:B------:R-:W-:Y:S05]  /*125c0*/  BSYNC.RECONVERGENT B0 ;  /* 0x0000000000007941 */ /* 0x000fea0003800200 */
.L_x_4728:
        /* <DEDUP_REMOVED lines=22> */
.L_x_4731:
[----:B------:R-:W-:Y:S05]  /*12730*/  BSYNC.RECONVERGENT B0 ;  /* 0x0000000000007941 */ /* 0x000fea0003800200 */
.L_x_4730:
        /* <DEDUP_REMOVED lines=22> */
.L_x_4733:
[----:B------:R-:W-:Y:S05]  /*128a0*/  BSYNC.RECONVERGENT B0 ;  /* 0x0000000000007941 */ /* 0x000fea0003800200 */
.L_x_4732:
        /* <DEDUP_REMOVED lines=22> */
.L_x_4735:
[----:B------:R-:W-:Y:S05]  /*12a10*/  BSYNC.RECONVERGENT B0 ;  /* 0x0000000000007941 */ /* 0x000fea0003800200 */
.L_x_4734:
        /* <DEDUP_REMOVED lines=22> */
.L_x_4737:
[----:B------:R-:W-:Y:S05]  /*12b80*/  BSYNC.RECONVERGENT B0 ;  /* 0x0000000000007941 */ /* 0x000fea0003800200 */
.L_x_4736:
        /* <DEDUP_REMOVED lines=22> */
.L_x_4739:
[----:B------:R-:W-:Y:S05]  /*12cf0*/  BSYNC.RECONVERGENT B0 ;  /* 0x0000000000007941 */ /* 0x000fea0003800200 */
.L_x_4738:
        /* <DEDUP_REMOVED lines=9> */
.L_x_4670:
        /* <DEDUP_REMOVED lines=8> */
.L_x_4741:
[----:B------:R-:W-:Y:S05]  /*12e10*/  BSYNC B1 ;  /* 0x0000000000017941 */ /* 0x000fea0003800000 */
.L_x_4740:
        /* <DEDUP_REMOVED lines=9> */
.L_x_4742:
        /* <DEDUP_REMOVED lines=8> */
.L_x_4743:
[----:B------:R-:W-:Y:S02]  /*12f30*/  MOV R119, R121 ;  /* 0x0000007900777202 */ /* 0x000fe40000000f00 */
[----:B------:R-:W-:-:S05]  /*12f40*/  MOV R116, R122 ;  /* 0x0000007a00747202 */ /* 0x000fca0000000f00 */
[----:B------:R-:W-:Y:S01]  /*12f50*/  FADD.FTZ R120, R120, R116 ;  /* 0x0000007478787221 */ /* 0x000fe20000010000 */
[----:B------:R-:W-:-:S07]  /*12f60*/  MOV R116, 0xffffffff ;  /* 0xffffffff00747802 */ /* 0x000fce0000000f00 */
[----:B------:R-:W-:Y:S05]  /*12f70*/  WARPSYNC.COLLECTIVE R116, `(.L_x_4744) ;  /* 0x0000000074087348 */ /* 0x000fea0003c00000 */
[----:B------:R0:W1:Y:S02]  /*12f80*/  SHFL.BFLY P0, R122, R119, R118, R117 ;  /* 0x0c000076777a7389 */ /* 0x0000640000000075 */
[----:B01----:R-:W-:Y:S05]  /*12f90*/  ENDCOLLECTIVE ;  /* 0x000000000000791b */ /* 0x003fea0003800000 */
.L_x_4744:
        /* <DEDUP_REMOVED lines=8> */
.L_x_4745:
[----:B------:R-:W-:Y:S02]  /*13020*/  MOV R119, R121 ;  /* 0x0000007900777202 */ /* 0x000fe40000000f00 */
[----:B------:R-:W-:-:S05]  /*13030*/  MOV R116, R122 ;  /* 0x0000007a00747202 */ /* 0x000fca0000000f00 */
[----:B------:R-:W-:Y:S01]  /*13040*/  FADD.FTZ R120, R120, R116 ;  /* 0x0000007478787221 */ /* 0x000fe20000010000 */
[----:B------:R-:W-:-:S07]  /*13050*/  MOV R116, 0xffffffff ;  /* 0xffffffff00747802 */ /* 0x000fce0000000f00 */
[----:B------:R-:W-:Y:S05]  /*13060*/  WARPSYNC.COLLECTIVE R116, `(.L_x_4746) ;  /* 0x0000000074087348 */ /* 0x000fea0003c00000 */
[----:B------:R0:W1:Y:S02]  /*13070*/  SHFL.BFLY P0, R122, R119, R118, R117 ;  /* 0x0c000076777a7389 */ /* 0x0000640000000075 */
[----:B01----:R-:W-:Y:S05]  /*13080*/  ENDCOLLECTIVE ;  /* 0x000000000000791b */ /* 0x003fea0003800000 */
.L_x_4746:
        /* <DEDUP_REMOVED lines=8> */
.L_x_4747:
[----:B------:R-:W-:Y:S02]  /*13110*/  MOV R119, R121 ;  /* 0x0000007900777202 */ /* 0x000fe40000000f00 */
[----:B------:R-:W-:-:S05]  /*13120*/  MOV R116, R122 ;  /* 0x0000007a00747202 */ /* 0x000fca0000000f00 */
[----:B------:R-:W-:Y:S01]  /*13130*/  FADD.FTZ R120, R120, R116 ;  /* 0x0000007478787221 */ /* 0x000fe20000010000 */
[----:B------:R-:W-:-:S07]  /*13140*/  MOV R116, 0xffffffff ;  /* 0xffffffff00747802 */ /* 0x000fce0000000f00 */
[----:B------:R-:W-:Y:S05]  /*13150*/  WARPSYNC.COLLECTIVE R116, `(.L_x_4748) ;  /* 0x0000000074087348 */ /* 0x000fea0003c00000 */
[----:B------:R0:W1:Y:S02]  /*13160*/  SHFL.BFLY P0, R122, R119, R118, R117 ;  /* 0x0c000076777a7389 */ /* 0x0000640000000075 */
[----:B01----:R-:W-:Y:S05]  /*13170*/  ENDCOLLECTIVE ;  /* 0x000000000000791b */ /* 0x003fea0003800000 */
.L_x_4748:
        /* <DEDUP_REMOVED lines=8> */
.L_x_4749:
[----:B------:R-:W-:Y:S02]  /*13200*/  MOV R119, R121 ;  /* 0x0000007900777202 */ /* 0x000fe40000000f00 */
[----:B------:R-:W-:-:S07]  /*13210*/  MOV R123, R122 ;  /* 0x0000007a007b7202 */ /* 0x000fce0000000f00 */
[----:B------:R-:W-:Y:S05]  /*13220*/  WARPSYNC.COLLECTIVE R116, `(.L_x_4750) ;  /* 0x0000000074087348 */ /* 0x000fea0003c00000 */
[----:B------:R0:W1:Y:S02]  /*13230*/  SHFL.BFLY P0, R122, R119, R118, R117 ;  /* 0x0c000076777a7389 */ /* 0x0000640000000075 */
[----:B01----:R-:W-:Y:S05]  /*13240*/  ENDCOLLECTIVE ;  /* 0x000000000000791b */ /* 0x003fea0003800000 */
.L_x_4750:
[----:B------:R-:W-:Y:S01]  /*13250*/  MOV R116, R122 ;  /* 0x0000007a00747202 */ /* 0x000fe20000000f00 */
[----:B------:R-:W-:Y:S06]  /*13260*/  BRA `(.L_x_4751) ;  /* 0xffffff2000307947 */ /* 0x000fec000383ffff */
.L_x_4752:
        /* <DEDUP_REMOVED lines=9> */
.L_x_7154:


//--------------------- .text._ZN10layer_norm31ln_parallel_residual_bwd_kernelINS_13Kernel_traitsIf6__halffS2_fjLj1280ELj1ELj4ELj1ELj16ENS_18Kernel_traits_baseILj1280EfS2_fS2_fjLj128EEEEELb1ELb0ELb1EEEvNS_9BwdParamsE --------------------------
	.section	.text._ZN10layer_norm31ln_parallel_residual_bwd_kernelINS_13Kernel_traitsIf6__halffS2_fjLj1280ELj1ELj4ELj1ELj16ENS_18Kernel_traits_baseILj1280EfS2_fS2_fjLj128EEEEELb1ELb0ELb1EEEvNS_9BwdParamsE,"ax",@progbits
	.align	128
        .global         _ZN10layer_norm31ln_parallel_residual_bwd_kernelINS_13Kernel_traitsIf6__halffS2_fjLj1280ELj1ELj4ELj1ELj16ENS_18Kernel_traits_baseILj1280EfS2_fS2_fjLj128EEEEELb1ELb0ELb1EEEvNS_9BwdParamsE
        .type           _ZN10layer_norm31ln_parallel_residual_bwd_kernelINS_13Kernel_traitsIf6__halffS2_fjLj1280ELj1ELj4ELj1ELj16ENS_18Kernel_traits_baseILj1280EfS2_fS2_fjLj128EEEEELb1ELb0ELb1EEEvNS_9BwdParamsE,@function
        .size           _ZN10layer_norm31ln_parallel_residual_bwd_kernelINS_13Kernel_traitsIf6__halffS2_fjLj1280ELj1ELj4ELj1ELj16ENS_18Kernel_traits_baseILj1280EfS2_fS2_fjLj128EEEEELb1ELb0ELb1EEEvNS_9BwdParamsE,(.L_x_7155 - _ZN10layer_norm31ln_parallel_residual_bwd_kernelINS_13Kernel_traitsIf6__halffS2_fjLj1280ELj1ELj4ELj1ELj16ENS_18Kernel_traits_baseILj1280EfS2_fS2_fjLj128EEEEELb1ELb0ELb1EEEvNS_9BwdParamsE)
        .other          _ZN10layer_norm31ln_parallel_residual_bwd_kernelINS_13Kernel_traitsIf6__halffS2_fjLj1280ELj1ELj4ELj1ELj16ENS_18Kernel_traits_baseILj1280EfS2_fS2_fjLj128EEEEELb1ELb0ELb1EEEvNS_9BwdParamsE,@"STO_CUDA_ENTRY STV_DEFAULT"
_ZN10layer_norm31ln_parallel_residual_bwd_kernelINS_13Kernel_traitsIf6__halffS2_fjLj1280ELj1ELj4ELj1ELj16ENS_18Kernel_traits_baseILj1280EfS2_fS2_fjLj128EEEEELb1ELb0ELb1EEEvNS_9BwdParamsE:
.text._ZN10layer_norm31ln_parallel_residual_bwd_kernelINS_13Kernel_traitsIf6__halffS2_fjLj1280ELj1ELj4ELj1ELj16ENS_18Kernel_traits_baseILj1280EfS2_fS2_fjLj128EEEEELb1ELb0ELb1EEEvNS_9BwdParamsE:
        /* <DEDUP_REMOVED lines=286> */
.L_x_4797:
[----:B0-----:R-:W0:Y:S01]  /*11e0*/  S2R R4, SR_TID.X ;  /* 0x0000000000047919 */ /* 0x001e220000002100 */
[----:B-12---:R-:W1:Y:S01]  /*11f0*/  LDC.64 R2, c[0x0][0x3c0] ;  /* 0x0000f000ff027b82 */ /* 0x006e620000000a00 */
[----:B------:R-:W-:Y:S01]  /*1200*/  IMAD R5, R6, UR12, RZ ;  /* 0x0000000c06057c24 */ /* 0x000fe2000f8e02ff */
[----:B------:R2:W-:Y:S04]  /*1210*/  STL [R1+0x27c], R117 ;  /* 0x00027c7501007387 */ /* 0x0005e80000100800 */
[----:B------:R-:W-:Y:S01]  /*1220*/  SHF.R.S32.HI R0, RZ, 0x1f, R5 ;  /* 0x0000001fff007819 */ /* 0x000fe20000011405 */
[----:B------:R3:W-:Y:S01]  /*1230*/  STL [R1+0x278], R116 ;  /* 0x0002787401007387 */ /* 0x0007e20000100800 */
[----:B------:R-:W4:Y:S02]  /*1240*/  LDC.64 R206, c[0x0][0x3a8] ;  /* 0x0000ea00ffce7b82 */ /* 0x000f240000000a00 */
[----:B------:R-:W-:Y:S01]  /*1250*/  LEA.HI R5, R0, R5, RZ, 0x3 ;  /* 0x0000000500057211 */ /* 0x000fe200078f18ff */
[----:B------:R-:W3:Y:S04]  /*1260*/  LDL.LU R186, [R1+0x84] ;  /* 0x0000840001ba7983 */ /* 0x000ee80000300800 */
[----:B------:R-:W3:Y:S01]  /*1270*/  LDL.LU R185, [R1+0x80] ;  /* 0x0000800001b97983 */ /* 0x000ee20000300800 */
[----:B------:R-:W2:Y:S03]  /*1280*/  LDC.64 R202, c[0x0][0x430] ;  /* 0x00010c00ffca7b82 */ /* 0x000ea60000000a00 */
[----:B------:R-:W3:Y:S04]  /*1290*/  LDL R184, [R1+0x50] ;  /* 0x0000500001b87983 */ /* 0x000ee80000100800 */
[----:B------:R-:W3:Y:S01]  /*12a0*/  LDL.LU R183, [R1+0x1c] ;  /* 0x00001c0001b77983 */ /* 0x000ee20000300800 */
[----:B------:R-:W2:Y:S01]  /*12b0*/  LDC.64 R204, c[0x0][0x428] ;  /* 0x00010a00ffcc7b82 */ /* 0x000ea20000000a00 */
[----:B-1----:R-:W-:-:S02]  /*12c0*/  IMAD.WIDE R2, R6, 0x4, R2 ;  /* 0x0000000406027825 */ /* 0x002fc400078e0202 */
[----:B------:R-:W3:Y:S01]  /*12d0*/  LDL R181, [R1+0x54] ;  /* 0x0000540001b57983 */ /* 0x000ee20000100800 */
[----:B0-----:R-:W-:-:S04]  /*12e0*/  LOP3.LUT R4, R4, 0x1f, RZ, 0xc0, !PT ;  /* 0x0000001f04047812 */ /* 0x001fc800078ec0ff */
[----:B------:R-:W0:Y:S01]  /*12f0*/  LDC.64 R8, c[0x0][0x3c8] ;  /* 0x0000f200ff087b82 */ /* 0x000e220000000a00 */
[----:B------:R0:W3:Y:S01]  /*1300*/  LDG.E R0, desc[UR10][R2.64] ;  /* 0x0000000a02007981 */ /* 0x0000e2000c1e1900 */
[----:B------:R-:W-:-:S03]  /*1310*/  LEA.HI.SX32 R5, R5, R4, 0x1d ;  /* 0x0000000405057211 */ /* 0x000fc600078feaff */
[----:B------:R-:W3:Y:S02]  /*1320*/  LDL.LU R180, [R1+0x18] ;  /* 0x0000180001b47983 */ /* 0x000ee40000300800 */
[C---:B----4-:R-:W-:Y:S02]  /*1330*/  IMAD.WIDE.U32 R132, R5.reuse, 0x20, R206 ;  /* 0x0000002005847825 */ /* 0x050fe400078e00ce */
[----:B------:R-:W4:Y:S01]  /*1340*/  LDL R179, [R1+0x70] ;  /* 0x0000700001b37983 */ /* 0x000f220000100800 */
[----:B------:R-:W1:Y:S01]  /*1350*/  LDC.64 R200, c[0x0][0x438] ;  /* 0x00010e00ffc87b82 */ /* 0x000e620000000a00 */
[C---:B--2---:R-:W-:Y:S02]  /*1360*/  IMAD.WIDE.U32 R128, R5.reuse, 0x10, R202 ;  /* 0x0000001005807825 */ /* 0x044fe400078e00ca */
[----:B------:R-:W2:Y:S02]  /*1370*/  LDG.E.128 R12, desc[UR10][R132.64] ;  /* 0x0000000a840c7981 */ /* 0x000ea4000c1e1d00 */
[----:B------:R-:W-:-:S02]  /*1380*/  IMAD.WIDE.U32 R20, R5, 0x10, R204 ;  /* 0x0000001005147825 */ /* 0x000fc400078e00cc */
[----:B------:R-:W4:Y:S04]  /*1390*/  LDL.LU R178, [R1+0x8c] ;  /* 0x00008c0001b27983 */ /* 0x000f280000300800 */
[----:B------:R-:W4:Y:S01]  /*13a0*/  LDG.E.128 R128, desc[UR10][R128.64] ;  /* 0x0000000a80807981 */ /* 0x000f22000c1e1d00 */
[----:B0-----:R-:W-:-:S03]  /*13b0*/  IMAD.WIDE R2, R6, 0x4, R8 ;  /* 0x0000000406027825 */ /* 0x001fc600078e0208 */
[----:B------:R-:W4:Y:S04]  /*13c0*/  LDG.E.128 R20, desc[UR10][R20.64] ;  /* 0x0000000a14147981 */ /* 0x000f28000c1e1d00 */
[----:B------:R0:W4:Y:S04]  /*13d0*/  LDG.E R4, desc[UR10][R2.64] ;  /* 0x0000000a02047981 */ /* 0x000128000c1e1900 */
[----:B------:R-:W4:Y:S04]  /*13e0*/  LDL.LU R177, [R1+0x88] ;  /* 0x0000880001b17983 */ /* 0x000f280000300800 */
[----:B------:R-:W4:Y:S04]  /*13f0*/  LDL R176, [R1+0x74] ;  /* 0x0000740001b07983 */ /* 0x000f280000100800 */
[----:B------:R-:W4:Y:S04]  /*1400*/  LDL.LU R117, [R1+0x94] ;  /* 0x0000940001757983 */ /* 0x000f280000300800 */
[----:B---3--:R-:W3:Y:S01]  /*1410*/  LDL.LU R116, [R1+0x90] ;  /* 0x0000900001747983 */ /* 0x008ee20000300800 */
[----:B0-----:R-:W-:-:S02]  /*1420*/  IADD3 R2, PT, PT, R5, 0x40, RZ ;  /* 0x0000004005027810 */ /* 0x001fc40007ffe0ff */
[----:B------:R-:W-:Y:S01]  /*1430*/  ISETP.NE.AND P3, PT, RZ, UR7, PT ;  /* 0x00000007ff007c0c */ /* 0x000fe2000bf65270 */
[----:B------:R-:W3:Y:S02]  /*1440*/  LDG.E.128 R132, desc[UR10][R132.64+0x10] ;  /* 0x0000100a84847981 */ /* 0x000ee4000c1e1d00 */
[----:B------:R-:W-:-:S05]  /*1450*/  IMAD.WIDE.U32 R8, R2, 0x10, R202 ;  /* 0x0000001002087825 */ /* 0x000fca00078e00ca */
[----:B------:R0:W3:Y:S01]  /*1460*/  LDG.E.128 R156, desc[UR10][R8.64] ;  /* 0x0000000a089c7981 */ /* 0x0000e2000c1e1d00 */
[----:B------:R-:W-:-:S05]  /*1470*/  IMAD.WIDE.U32 R10, R2, 0x20, R206 ;  /* 0x00000020020a7825 */ /* 0x000fca00078e00ce */
[----:B------:R-:W3:Y:S01]  /*1480*/  LDG.E.128 R152, desc[UR10][R10.64] ;  /* 0x0000000a0a987981 */ /* 0x000ee2000c1e1d00 */
[----:B0-----:R-:W-:-:S03]  /*1490*/  IMAD.WIDE.U32 R8, R2, 0x10, R204 ;  /* 0x0000001002087825 */ /* 0x001fc600078e00cc */
[----:B------:R-:W3:Y:S04]  /*14a0*/  LDG.E.128 R164, desc[UR10][R10.64+0x10] ;  /* 0x0000100a0aa47981 */ /* 0x000ee8000c1e1d00 */
[----:B------:R0:W3:Y:S02]  /*14b0*/  LDG.E.128 R160, desc[UR10][R8.64] ;  /* 0x0000000a08a07981 */ /* 0x0000e4000c1e1d00 */
[----:B0-----:R-:W-:-:S05]  /*14c0*/  FSEL R9, R0, RZ, !P3 ;  /* 0x000000ff00097208 */ /* 0x001fca0005800000 */
[C---:B--2---:R-:W-:Y:S01]  /*14d0*/  FADD.FTZ R0, -R9.reuse, R12 ;  /* 0x0000000c09007221 */ /* 0x044fe20000010100 */
[----:B------:R-:W-:Y:S01]  /*14e0*/  FADD.FTZ R10, -R9, R13 ;  /* 0x0000000d090a7221 */ /* 0x000fe20000010100 */
[----:B----4-:R-:W-:Y:S02]  /*14f0*/  HADD2.F32 R7, -RZ, R128.H0_H0 ;  /* 0x20000080ff077230 */ /* 0x010fe40000004100 */
[----:B------:R-:W-:-:S03]  /*1500*/  HADD2.F32 R11, -RZ, R20.H0_H0 ;  /* 0x20000014ff0b7230 */ /* 0x000fc60000004100 */
[----:B------:R-:W-:Y:S01]  /*1510*/  FADD.FTZ R186, R7, R186 ;  /* 0x000000ba07ba7221 */ /* 0x000fe20000010000 */
[----:B------:R-:W-:Y:S02]  /*1520*/  HADD2.F32 R12, -RZ, R20.H1_H1 ;  /* 0x30000014ff0c7230 */ /* 0x000fe40000004100 */
[C---:B------:R-:W-:Y:S01]  /*1530*/  FMUL.FTZ R0, R4.reuse, R0 ;  /* 0x0000000004007220 */ /* 0x040fe20000410000 */
[----:B------:R-:W-:Y:S01]  /*1540*/  FMUL.FTZ R10, R4, R10 ;  /* 0x0000000a040a7220 */ /* 0x000fe20000410000 */
[----:B------:R-:W-:Y:S02]  /*1550*/  FADD.FTZ R183, R11, R183 ;  /* 0x000000b70bb77221 */ /* 0x000fe40000010000 */
[C---:B------:R-:W-:Y:S01]  /*1560*/  FFMA.FTZ R185, R0.reuse, R7, R185 ;  /* 0x0000000700b97223 */ /* 0x040fe200000100b9 */
[----:B------:R-:W-:Y:S02]  /*1570*/  HADD2.F32 R128, -RZ, R128.H1_H1 ;  /* 0x30000080ff807230 */ /* 0x000fe40000004100 */
[----:B------:R-:W-:Y:S01]  /*1580*/  FFMA.FTZ R180, R0, R11, R180 ;  /* 0x0000000b00b47223 */ /* 0x000fe200000100b4 */
[----:B------:R-:W-:Y:S01]  /*1590*/  FADD.FTZ R178, R12, R178 ;  /* 0x000000b20cb27221 */ /* 0x000fe20000010000 */
[----:B------:R0:W-:Y:S01]  /*15a0*/  STL [R1+0x84], R186 ;  /* 0x000084ba01007387 */ /* 0x0001e20000100800 */
[----:B------:R-:W-:-:S03]  /*15b0*/  FFMA.FTZ R177, R10, R12, R177 ;  /* 0x0000000c0ab17223 */ /* 0x000fc600000100b1 */
[----:B------:R2:W-:Y:S01]  /*15c0*/  STL [R1+0x80], R185 ;  /* 0x000080b901007387 */ /* 0x0005e20000100800 */
[----:B------:R-:W-:-:S03]  /*15d0*/  FADD.FTZ R117, R128, R117 ;  /* 0x0000007580757221 */ /* 0x000fc60000010000 */
[----:B------:R4:W-:Y:S01]  /*15e0*/  STL [R1+0x1c], R183 ;  /* 0x00001cb701007387 */ /* 0x0009e20000100800 */
[----:B---3--:R-:W-:-:S03]  /*15f0*/  FFMA.FTZ R116, R10, R128, R116 ;  /* 0x000000800a747223 */ /* 0x008fc60000010074 */
[----:B------:R-:W-:Y:S04]  /*1600*/  STL [R1+0x18], R180 ;  /* 0x000018b401007387 */ /* 0x000fe80000100800 */
[----:B------:R-:W-:Y:S04]  /*1610*/  STL [R1+0x8c], R178 ;  /* 0x00008cb201007387 */ /* 0x000fe80000100800 */
[----:B------:R-:W-:Y:S04]  /*1620*/  STL [R1+0x88], R177 ;  /* 0x000088b101007387 */ /* 0x000fe80000100800 */
[----:B------:R-:W3:Y:S04]  /*1630*/  LDL.LU R209, [R1+0xa4] ;  /* 0x0000a40001d17983 */ /* 0x000ee80000300800 */
[----:B------:R-:W3:Y:S04]  /*1640*/  LDL.LU R208, [R1+0xa0] ;  /* 0x0000a00001d07983 */ /* 0x000ee80000300800 */
[----:B------:R1:W-:Y:S01]  /*1650*/  STL [R1+0x94], R117 ;  /* 0x0000947501007387 */ /* 0x0003e20000100800 */
[----:B------:R-:W-:-:S03]  /*1660*/  FMUL.FTZ R8, R184, R7 ;  /* 0x00000007b8087220 */ /* 0x000fc60000410000 */
[----:B------:R-:W3:Y:S04]  /*1670*/  LDL R20, [R1+0x58] ;  /* 0x0000580001147983 */ /* 0x000ee80000100800 */
[----:B------:R1:W-:Y:S04]  /*1680*/  STL [R1+0x90], R116 ;  /* 0x0000907401007387 */ /* 0x0003e80000100800 */
[----:B------:R-:W3:Y:S04]  /*1690*/  LDL.LU R189, [R1+0x9c] ;  /* 0x00009c0001bd7983 */ /* 0x000ee80000300800 */
[----:B------:R-:W3:Y:S04]  /*16a0*/  LDL.LU R184, [R1+0x98] ;  /* 0x0000980001b87983 */ /* 0x000ee80000300800 */
[----:B------:R-:W3:Y:S04]  /*16b0*/  LDL R188, [R1+0x78] ;  /* 0x0000780001bc7983 */ /* 0x000ee80000100800 */
[----:B------:R-:W3:Y:S04]  /*16c0*/  LDL R187, [R1+0x5c] ;  /* 0x00005c0001bb7983 */ /* 0x000ee80000100800 */
[----:B0-----:R-:W3:Y:S04]  /*16d0*/  LDL.LU R186, [R1+0xac] ;  /* 0x0000ac0001ba7983 */ /* 0x001ee80000300800 */
[----:B--2---:R-:W2:Y:S04]  /*16e0*/  LDL.LU R185, [R1+0xa8] ;  /* 0x0000a80001b97983 */ /* 0x004ea80000300800 */
[----:B----4-:R-:W4:Y:S04]  /*16f0*/  LDL R183, [R1+0x7c] ;  /* 0x00007c0001b77983 */ /* 0x010f280000100800 */
[----:B-1----:R-:W4:Y:S04]  /*1700*/  LDL.LU R117, [R1+0xb4] ;  /* 0x0000b40001757983 */ /* 0x002f280000300800 */
[----:B------:R-:W4:Y:S01]  /*1710*/  LDL.LU R116, [R1+0xb0] ;  /* 0x0000b00001747983 */ /* 0x000f220000300800 */
[----:B------:R-:W-:-:S04]  /*1720*/  ISETP.NE.U32.AND P0, PT, RZ, UR14, PT ;  /* 0x0000000eff007c0c */ /* 0x000fc8000bf05070 */
[----:B------:R-:W-:Y:S02]  /*1730*/  ISETP.NE.AND.EX P0, PT, RZ, UR15, PT, P0 ;  /* 0x0000000fff007c0c */ /* 0x000fe4000bf05300 */
[----:B------:R-:W-:-:S04]  /*1740*/  ISETP.NE.U32.AND P2, PT, R200, RZ, PT ;  /* 0x000000ffc800720c */ /* 0x000fc80003f45070 */
[----:B------:R-:W-:-:S07]  /*1750*/  ISETP.NE.AND.EX P2, PT, R201, RZ, PT, P2 ;  /* 0x000000ffc900720c */ /* 0x000fce0003f45320 */
[----:B------:R-:W0:Y:S08]  /*1760*/  @P0 LDC.64 R18, c[0x0][0x3b8] ;  /* 0x0000ee00ff120b82 */ /* 0x000e300000000a00 */
[----:B------:R-:W1:Y:S08]  /*1770*/  @P0 LDC.64 R172, c[0x0][0x3b8] ;  /* 0x0000ee00ffac0b82 */ /* 0x000e700000000a00 */
[----:B------:R-:W1:Y:S01]  /*1780*/  @P0 LDC.64 R174, c[0x0][0x3b8] ;  /* 0x0000ee00ffae0b82 */ /* 0x000e620000000a00 */
[C---:B------:R-:W-:Y:S01]  /*1790*/  FADD.FTZ R13, -R9.reuse, R14 ;  /* 0x0000000e090d7221 */ /* 0x040fe20000010100 */
[----:B------:R-:W-:-:S06]  /*17a0*/  FADD.FTZ R182, -R9, R15 ;  /* 0x0000000f09b67221 */ /* 0x000fcc0000010100 */
[----:B------:R-:W1:Y:S01]  /*17b0*/  @P0 LDC.64 R16, c[0x0][0x3b8] ;  /* 0x0000ee00ff100b82 */ /* 0x000e620000000a00 */
[----:B------:R-:W-:Y:S01]  /*17c0*/  FFMA.FTZ R11, R179, R11, R8 ;  /* 0x0000000bb30b7223 */ /* 0x000fe20000010008 */
[----:B------:R-:W-:-:S06]  /*17d0*/  IADD3 R8, PT, PT, R5, 0x60, RZ ;  /* 0x0000006005087810 */ /* 0x000fcc0007ffe0ff */
[----:B------:R-:W1:Y:S01]  /*17e0*/  @P2 LDC.64 R14, c[0x0][0x438] ;  /* 0x00010e00ff0e2b82 */ /* 0x000e620000000a00 */
[----:B------:R-:W-:Y:S01]  /*17f0*/  IADD3 R3, PT, PT, R5, 0x20, RZ ;  /* 0x0000002005037810 */ /* 0x000fe20007ffe0ff */
[----:B0-----:R-:W-:-:S04]  /*1800*/  @P0 IMAD.WIDE.U32 R18, R8, 0x8, R18 ;  /* 0x0000000808120825 */ /* 0x001fc800078e0012 */
[----:B-1----:R-:W-:Y:S01]  /*1810*/  @P0 IMAD.WIDE.U32 R172, R5, 0x8, R172 ;  /* 0x0000000805ac0825 */ /* 0x002fe200078e00ac */
[----:B-----5:R0:W5:Y:S03]  /*1820*/  @P0 LDG.E.64 R192, desc[UR10][R18.64] ;  /* 0x0000000a12c00981 */ /* 0x020166000c1e1b00 */
[----:B------:R-:W-:Y:S01]  /*1830*/  FMUL.FTZ R7, R181, R128 ;  /* 0x00000080b5077220 */ /* 0x000fe20000410000 */
[----:B------:R-:W-:Y:S01]  /*1840*/  FADD.FTZ R133, -R9, R133 ;  /* 0x0000008509857221 */ /* 0x000fe20000010100 */
[----:B------:R-:W-:Y:S01]  /*1850*/  @P0 IMAD.WIDE.U32 R174, R3, 0x8, R174 ;  /* 0x0000000803ae0825 */ /* 0x000fe200078e00ae */
[----:B------:R-:W5:Y:S03]  /*1860*/  @P0 LDG.E.64 R198, desc[UR10][R172.64] ;  /* 0x0000000aacc60981 */ /* 0x000f66000c1e1b00 */
[C---:B------:R-:W-:Y:S01]  /*1870*/  FADD.FTZ R153, -R9.reuse, R153 ;  /* 0x0000009909997221 */ /* 0x040fe20000010100 */
[C---:B------:R-:W-:Y:S01]  /*1880*/  FADD.FTZ R155, -R9.reuse, R155 ;  /* 0x0000009b099b7221 */ /* 0x040fe20000010100 */
[----:B------:R-:W-:Y:S01]  /*1890*/  FADD.FTZ R164, -R9, R164 ;  /* 0x000000a409a47221 */ /* 0x000fe20000010100 */
[----:B------:R-:W5:Y:S01]  /*18a0*/  @P0 LDG.E.64 R196, desc[UR10][R174.64] ;  /* 0x0000000aaec40981 */ /* 0x000f62000c1e1b00 */
[----:B------:R-:W1:Y:S01]  /*18b0*/  @P0 LDC.64 R168, c[0x0][0x3b8] ;  /* 0x0000ee00ffa80b82 */ /* 0x000e620000000a00 */
[----:B0-----:R-:W-:-:S04]  /*18c0*/  IMAD.WIDE.U32 R18, R8, 0x10, R202 ;  /* 0x0000001008127825 */ /* 0x001fc800078e00ca */
[----:B------:R-:W-:-:S04]  /*18d0*/  @P0 IMAD.WIDE.U32 R16, R2, 0x8, R16 ;  /* 0x0000000802100825 */ /* 0x000fc800078e0010 */
[----:B------:R-:W-:Y:S01]  /*18e0*/  FMUL.FTZ R13, R4, R13 ;  /* 0x0000000d040d7220 */ /* 0x000fe20000410000 */
[----:B------:R-:W0:Y:S01]  /*18f0*/  @P2 LDC.64 R170, c[0x0][0x438] ;  /* 0x00010e00ffaa2b82 */ /* 0x000e220000000a00 */
[----:B------:R1:W4:Y:S01]  /*1900*/  LDG.E.128 R172, desc[UR10][R18.64] ;  /* 0x0000000a12ac7981 */ /* 0x000322000c1e1d00 */
[----:B------:R-:W-:-:S03]  /*1910*/  @P2 IMAD.WIDE.U32 R14, R3, 0x20, R14 ;  /* 0x00000020030e2825 */ /* 0x000fc600078e000e */
[----:B------:R1:W5:Y:S04]  /*1920*/  @P0 LDG.E.64 R194, desc[UR10][R16.64] ;  /* 0x0000000a10c20981 */ /* 0x000368000c1e1b00 */
[----:B------:R-:W5:Y:S01]  /*1930*/  @P2 LDG.E.128 R44, desc[UR10][R14.64] ;  /* 0x0000000a0e2c2981 */ /* 0x000f62000c1e1d00 */
[----:B-1----:R-:W-:Y:S02]  /*1940*/  HADD2.F32 R19, -RZ, R129.H0_H0 ;  /* 0x20000081ff137230 */ /* 0x002fe40000004100 */
[--C-:B------:R-:W-:Y:S01]  /*1950*/  HADD2.F32 R18, -RZ, R21.reuse.H0_H0 ;  /* 0x20000015ff127230 */ /* 0x100fe20000004100 */
[----:B------:R1:W5:Y:S01]  /*1960*/  @P2 LDG.E.128 R40, desc[UR10][R14.64+0x10] ;  /* 0x0000100a0e282981 */ /* 0x000362000c1e1d00 */
[----:B------:R-:W0:Y:S01]  /*1970*/  @P2 LDC.64 R16, c[0x0][0x438] ;  /* 0x00010e00ff102b82 */ /* 0x000e220000000a00 */
[----:B------:R-:W-:-:S02]  /*1980*/  HADD2.F32 R21, -RZ, R21.H1_H1 ;  /* 0x30000015ff157230 */ /* 0x000fc40000004100 */
[----:B------:R-:W-:Y:S01]  /*1990*/  FFMA.FTZ R12, R176, R12, R7 ;  /* 0x0000000cb00c7223 */ /* 0x000fe20000010007 */
[----:B-1----:R-:W-:-:S05]  /*19a0*/  IMAD.WIDE.U32 R14, R8, 0x10, R204 ;  /* 0x00000010080e7825 */ /* 0x002fca00078e00cc */
[----:B------:R1:W4:Y:S02]  /*19b0*/  LDG.E.128 R176, desc[UR10][R14.64] ;  /* 0x0000000a0eb07981 */ /* 0x000324000c1e1d00 */
[----:B-1----:R-:W-:Y:S01]  /*19c0*/  FMUL.FTZ R15, R4, R182 ;  /* 0x000000b6040f7220 */ /* 0x002fe20000410000 */
[----:B---3--:R-:W-:Y:S01]  /*19d0*/  FADD.FTZ R209, R19, R209 ;  /* 0x000000d113d17221 */ /* 0x008fe20000010000 */
[----:B------:R-:W-:-:S04]  /*19e0*/  FFMA.FTZ R208, R13, R19, R208 ;  /* 0x000000130dd07223 */ /* 0x000fc800000100d0 */
[----:B------:R-:W-:Y:S04]  /*19f0*/  STL [R1+0xa4], R209 ;  /* 0x0000a4d101007387 */ /* 0x000fe80000100800 */
[----:B------:R1:W-:Y:S01]  /*1a00*/  STL [R1+0xa0], R208 ;  /* 0x0000a0d001007387 */ /* 0x0003e20000100800 */
[----:B------:R-:W-:-:S03]  /*1a10*/  FADD.FTZ R189, R18, R189 ;  /* 0x000000bd12bd7221 */ /* 0x000fc60000010000 */
[----:B-1----:R-:W3:Y:S01]  /*1a20*/  LDL R208, [R1+0x40] ;  /* 0x0000400001d07983 */ /* 0x002ee20000100800 */
[----:B------:R-:W-:-:S03]  /*1a30*/  FFMA.FTZ R184, R13, R18, R184 ;  /* 0x000000120db87223 */ /* 0x000fc600000100b8 */
[----:B------:R1:W-:Y:S01]  /*1a40*/  STL [R1+0x9c], R189 ;  /* 0x00009cbd01007387 */ /* 0x0003e20000100800 */
[----:B------:R-:W-:Y:S01]  /*1a50*/  FMUL.FTZ R14, R20, R19 ;  /* 0x00000013140e7220 */ /* 0x000fe20000410000 */
[----:B------:R-:W-:Y:S02]  /*1a60*/  HADD2.F32 R20, -RZ, R129.H1_H1 ;  /* 0x30000081ff147230 */ /* 0x000fe40000004100 */
[----:B-1----:R-:W3:Y:S01]  /*1a70*/  LDL.LU R189, [R1+0xbc] ;  /* 0x0000bc0001bd7983 */ /* 0x002ee20000300800 */
[----:B------:R-:W-:-:S03]  /*1a80*/  FADD.FTZ R186, R21, R186 ;  /* 0x000000ba15ba7221 */ /* 0x000fc60000010000 */
[----:B------:R1:W-:Y:S01]  /*1a90*/  STL [R1+0x98], R184 ;  /* 0x000098b801007387 */ /* 0x0003e20000100800 */
[----:B--2---:R-:W-:Y:S01]  /*1aa0*/  FFMA.FTZ R185, R15, R21, R185 ;  /* 0x000000150fb97223 */ /* 0x004fe200000100b9 */
[----:B------:R-:W-:Y:S01]  /*1ab0*/  FFMA.FTZ R14, R188, R18, R14 ;  /* 0x00000012bc0e7223 */ /* 0x000fe2000001000e */
[----:B------:R-:W-:Y:S01]  /*1ac0*/  FMUL.FTZ R128, R187, R20 ;  /* 0x00000014bb807220 */ /* 0x000fe20000410000 */
[----:B-1----:R-:W2:Y:S04]  /*1ad0*/  LDL.LU R184, [R1+0xb8] ;  /* 0x0000b80001b87983 */ /* 0x002ea80000300800 */
[----:B------:R-:W2:Y:S04]  /*1ae0*/  LDL R212, [R1+0x60] ;  /* 0x0000600001d47983 */ /* 0x000ea80000100800 */
[----:B------:R1:W-:Y:S04]  /*1af0*/  STL [R1+0xac], R186 ;  /* 0x0000acba01007387 */ /* 0x0003e80000100800 */
[----:B------:R-:W2:Y:S01]  /*1b00*/  LDL R188, [R1+0x44] ;  /* 0x0000440001bc7983 */ /* 0x000ea20000100800 */
[----:B0-----:R-:W-:-:S03]  /*1b10*/  @P2 IMAD.WIDE.U32 R18, R2, 0x20, R16 ;  /* 0x0000002002122825 */ /* 0x001fc600078e0010 */
[----:B------:R0:W-:Y:S01]  /*1b20*/  STL [R1+0xa8], R185 ;  /* 0x0000a8b901007387 */ /* 0x0001e20000100800 */
[----:B----4-:R-:W-:-:S03]  /*1b30*/  FADD.FTZ R117, R20, R117 ;  /* 0x0000007514757221 */ /* 0x010fc60000010000 */
[----:B------:R-:W4:Y:S01]  /*1b40*/  LDL.LU R187, [R1+0xcc] ;  /* 0x0000cc0001bb7983 */ /* 0x000f220000300800 */
[----:B------:R-:W-:-:S03]  /*1b50*/  FFMA.FTZ R16, R183, R21, R128 ;  /* 0x00000015b7107223 */ /* 0x000fc60000010080 */
[----:B-1----:R-:W4:Y:S01]  /*1b60*/  LDL.LU R186, [R1+0xc8] ;  /* 0x0000c80001ba7983 */ /* 0x002f220000300800 */
[----:B------:R-:W-:Y:S01]  /*1b70*/  FFMA.FTZ R116, R15, R20, R116 ;  /* 0x000000140f747223 */ /* 0x000fe20000010074 */
[----:B------:R-:W-:Y:S02]  /*1b80*/  FADD.FTZ R17, -R9, R132 ;  /* 0x0000008409117221 */ /* 0x000fe40000010100 */
[----:B------:R-:W5:Y:S04]  /*1b90*/  @P2 LDG.E.128 R36, desc[UR10][R18.64] ;  /* 0x0000000a12242981 */ /* 0x000f68000c1e1d00 */
[----:B------:R1:W5:Y:S01]  /*1ba0*/  @P2 LDG.E.128 R32, desc[UR10][R18.64+0x10] ;  /* 0x0000100a12202981 */ /* 0x000362000c1e1d00 */
[----:B------:R-:W-:Y:S01]  /*1bb0*/  HADD2.F32 R21, -RZ, R130.H1_H1 ;  /* 0x30000082ff157230 */ /* 0x000fe20000004100 */
[----:B------:R-:W4:Y:S02]  /*1bc0*/  @P2 LDC.64 R128, c[0x0][0x438] ;  /* 0x00010e00ff802b82 */ /* 0x000f240000000a00 */
[----:B0-----:R-:W4:Y:S04]  /*1bd0*/  LDL R185, [R1+0x64] ;  /* 0x0000640001b97983 */ /* 0x001f280000100800 */
[----:B------:R-:W4:Y:S04]  /*1be0*/  LDL.LU R183, [R1+0xc4] ;  /* 0x0000c40001b77983 */ /* 0x000f280000300800 */
[----:B------:R-:W4:Y:S04]  /*1bf0*/  LDL.LU R182, [R1+0xc0] ;  /* 0x0000c00001b67983 */ /* 0x000f280000300800 */
[----:B------:R0:W-:Y:S04]  /*1c00*/  STL [R1+0xb4], R117 ;  /* 0x0000b47501007387 */ /* 0x0001e80000100800 */
[----:B0-----:R-:W4:Y:S04]  /*1c10*/  LDL.LU R117, [R1+0xd4] ;  /* 0x0000d40001757983 */ /* 0x001f280000300800 */
[----:B------:R0:W-:Y:S04]  /*1c20*/  STL [R1+0xb0], R116 ;  /* 0x0000b07401007387 */ /* 0x0001e80000100800 */
[----:B0-----:R-:W4:Y:S01]  /*1c30*/  LDL.LU R116, [R1+0xd0] ;  /* 0x0000d00001747983 */ /* 0x001f220000300800 */
[----:B-1----:R-:W-:-:S02]  /*1c40*/  HADD2.F32 R18, -RZ, R22.H0_H0 ;  /* 0x20000016ff127230 */ /* 0x002fc40000004100 */
[----:B------:R-:W-:Y:S01]  /*1c50*/  FMUL.FTZ R17, R4, R17 ;  /* 0x0000001104117220 */ /* 0x000fe20000410000 */
[----:B------:R-:W-:Y:S01]  /*1c60*/  HADD2.F32 R132, -RZ, R130.H0_H0 ;  /* 0x20000082ff847230 */ /* 0x000fe20000004100 */
[----:B------:R-:W4:Y:S01]  /*1c70*/  LDL R211, [R1+0x48] ;  /* 0x0000480001d37983 */ /* 0x000f220000100800 */
[----:B------:R-:W-:-:S03]  /*1c80*/  HADD2.F32 R20, -RZ, R22.H1_H1 ;  /* 0x30000016ff147230 */ /* 0x000fc60000004100 */
[----:B------:R-:W4:Y:S01]  /*1c90*/  LDL.LU R210, [R1+0xdc] ;  /* 0x0000dc0001d27983 */ /* 0x000f220000300800 */
[----:B---3--:R-:W-:Y:S01]  /*1ca0*/  FMUL.FTZ R19, R208, R132 ;  /* 0x00000084d0137220 */ /* 0x008fe20000410000 */
[----:B------:R-:W-:-:S05]  /*1cb0*/  FADD.FTZ R189, R18, R189 ;  /* 0x000000bd12bd7221 */ /* 0x000fca0000010000 */
[----:B------:R0:W-:Y:S04]  /*1cc0*/  STL [R1+0xbc], R189 ;  /* 0x0000bcbd01007387 */ /* 0x0001e80000100800 */
[----:B------:R-:W3:Y:S01]  /*1cd0*/  LDL.LU R209, [R1+0xd8] ;  /* 0x0000d80001d17983 */ /* 0x000ee20000300800 */
[-C--:B--2---:R-:W-:Y:S01]  /*1ce0*/  FFMA.FTZ R184, R17, R18.reuse, R184 ;  /* 0x0000001211b87223 */ /* 0x084fe200000100b8 */
[----:B------:R-:W-:-:S04]  /*1cf0*/  FFMA.FTZ R18, R212, R18, R19 ;  /* 0x00000012d4127223 */ /* 0x000fc80000010013 */
[----:B------:R1:W-:Y:S01]  /*1d00*/  STL [R1+0xb8], R184 ;  /* 0x0000b8b801007387 */ /* 0x0003e20000100800 */
[----:B------:R-:W-:-:S03]  /*1d10*/  FMUL.FTZ R19, R4, R133 ;  /* 0x0000008504137220 */ /* 0x000fc60000410000 */
[----:B------:R-:W2:Y:S04]  /*1d20*/  LDL R208, [R1+0x68] ;  /* 0x0000680001d07983 */ /* 0x000ea80000100800 */
[----:B0-----:R-:W2:Y:S04]  /*1d30*/  LDL.LU R189, [R1+0xe4] ;  /* 0x0000e40001bd7983 */ /* 0x001ea80000300800 */
[----:B-1----:R-:W2:Y:S01]  /*1d40*/  LDL.LU R184, [R1+0xe0] ;  /* 0x0000e00001b87983 */ /* 0x002ea20000300800 */
[----:B----4-:R-:W-:Y:S01]  /*1d50*/  FADD.FTZ R187, R20, R187 ;  /* 0x000000bb14bb7221 */ /* 0x010fe20000010000 */
[----:B------:R-:W-:Y:S01]  /*1d60*/  FMUL.FTZ R22, R188, R21 ;  /* 0x00000015bc167220 */ /* 0x000fe20000410000 */
[----:B------:R-:W-:-:S03]  /*1d70*/  FFMA.FTZ R186, R19, R20, R186 ;  /* 0x0000001413ba7223 */ /* 0x000fc600000100ba */
[----:B------:R0:W-:Y:S04]  /*1d80*/  STL [R1+0xcc], R187 ;  /* 0x0000ccbb01007387 */ /* 0x0001e80000100800 */
[----:B------:R-:W4:Y:S04]  /*1d90*/  LDL R188, [R1+0x4c] ;  /* 0x00004c0001bc7983 */ /* 0x000f280000100800 */
[----:B------:R1:W-:Y:S04]  /*1da0*/  STL [R1+0xc8], R186 ;  /* 0x0000c8ba01007387 */ /* 0x0003e80000100800 */
[----:B0-----:R-:W4:Y:S01]  /*1db0*/  LDL.LU R187, [R1+0xec] ;  /* 0x0000ec0001bb7983 */ /* 0x001f220000300800 */
[----:B------:R-:W-:Y:S01]  /*1dc0*/  FADD.FTZ R183, R132, R183 ;  /* 0x000000b784b77221 */ /* 0x000fe20000010000 */
[----:B------:R-:W-:Y:S01]  /*1dd0*/  FFMA.FTZ R20, R185, R20, R22 ;  /* 0x00000014b9147223 */ /* 0x000fe20000010016 */
[----:B------:R-:W-:-:S03]  /*1de0*/  FFMA.FTZ R182, R17, R132, R182 ;  /* 0x0000008411b67223 */ /* 0x000fc600000100b6 */
[----:B------:R-:W-:Y:S04]  /*1df0*/  STL [R1+0xc4], R183 ;  /* 0x0000c4b701007387 */ /* 0x000fe80000100800 */
[----:B-1----:R-:W4:Y:S04]  /*1e00*/  LDL.LU R186, [R1+0xe8] ;  /* 0x0000e80001ba7983 */ /* 0x002f280000300800 */
[----:B------:R-:W4:Y:S01]  /*1e10*/  LDL R185, [R1+0x6c] ;  /* 0x00006c0001b97983 */ /* 0x000f220000100800 */
[----:B------:R-:W-:-:S03]  /*1e20*/  FADD.FTZ R117, R21, R117 ;  /* 0x0000007515757221 */ /* 0x000fc60000010000 */
[----:B------:R-:W-:Y:S04]  /*1e30*/  STL [R1+0xc0], R182 ;  /* 0x0000c0b601007387 */ /* 0x000fe80000100800 */
[----:B------:R0:W-:Y:S01]  /*1e40*/  STL [R1+0xd4], R117 ;  /* 0x0000d47501007387 */ /* 0x0001e20000100800 */
[----:B------:R-:W-:-:S03]  /*1e50*/  FFMA.FTZ R116, R19, R21, R116 ;  /* 0x0000001513747223 */ /* 0x000fc60000010074 */
[----:B0-----:R-:W4:Y:S04]  /*1e60*/  LDL.LU R117, [R1+0xf4] ;  /* 0x0000f40001757983 */ /* 0x001f280000300800 */
[----:B------:R0:W-:Y:S04]  /*1e70*/  STL [R1+0xd0], R116 ;  /* 0x0000d07401007387 */ /* 0x0001e80000100800 */
[----:B0-----:R-:W4:Y:S01]  /*1e80*/  LDL.LU R116, [R1+0xf0] ;  /* 0x0000f00001747983 */ /* 0x001f220000300800 */
[----:B------:R-:W-:Y:S01]  /*1e90*/  FADD.FTZ R21, -R9, R134 ;  /* 0x0000008609157221 */ /* 0x000fe20000010100 */
[----:B------:R-:W-:-:S03]  /*1ea0*/  HADD2.F32 R22, -RZ, R23.H0_H0 ;  /* 0x20000017ff167230 */ /* 0x000fc60000004100 */
[----:B------:R-:W-:Y:S01]  /*1eb0*/  FMUL.FTZ R21, R4, R21 ;  /* 0x0000001504157220 */ /* 0x000fe20000410000 */
[----:B------:R-:W-:-:S04]  /*1ec0*/  IMAD.WIDE.U32 R148, R3, 0x20, R206 ;  /* 0x0000002003947825 */ /* 0x000fc800078e00ce */
[----:B------:R-:W-:Y:S01]  /*1ed0*/  FADD.FTZ R210, R22, R210 ;  /* 0x000000d216d27221 */ /* 0x000fe20000010000 */
[----:B------:R-:W-:Y:S01]  /*1ee0*/  HADD2.F32 R130, -RZ, R131.H0_H0 ;  /* 0x20000083ff827230 */ /* 0x000fe20000004100 */
[----:B------:R-:W4:Y:S01]  /*1ef0*/  LDG.E.128 R136, desc[UR10][R148.64] ;  /* 0x0000000a94887981 */ /* 0x000f22000c1e1d00 */
[----:B------:R-:W-:-:S04]  /*1f00*/  IMAD.WIDE.U32 R140, R3, 0x10, R202 ;  /* 0x00000010038c7825 */ /* 0x000fc800078e00ca */
[----:B------:R-:W-:Y:S01]  /*1f10*/  @P2 IMAD.WIDE.U32 R132, R8, 0x20, R128 ;  /* 0x0000002008842825 */ /* 0x000fe200078e0080 */
[----:B------:R-:W-:Y:S01]  /*1f20*/  STL [R1+0xdc], R210 ;  /* 0x0000dcd201007387 */ /* 0x000fe20000100800 */
[----:B------:R-:W0:Y:S02]  /*1f30*/  @P2 LDC.64 R128, c[0x0][0x438] ;  /* 0x00010e00ff802b82 */ /* 0x000e240000000a00 */
[----:B------:R-:W-:Y:S01]  /*1f40*/  IMAD.WIDE.U32 R144, R3, 0x10, R204 ;  /* 0x0000001003907825 */ /* 0x000fe200078e00cc */
[----:B------:R-:W4:Y:S04]  /*1f50*/  LDG.E.128 R140, desc[UR10][R140.64] ;  /* 0x0000000a8c8c7981 */ /* 0x000f28000c1e1d00 */
[----:B------:R-:W5:Y:S01]  /*1f60*/  @P2 LDG.E.128 R28, desc[UR10][R132.64] ;  /* 0x0000000a841c2981 */ /* 0x000f62000c1e1d00 */
[----:B------:R-:W-:-:S03]  /*1f70*/  HADD2.F32 R23, -RZ, R23.H1_H1 ;  /* 0x30000017ff177230 */ /* 0x000fc60000004100 */
[----:B------:R1:W5:Y:S04]  /*1f80*/  @P2 LDG.E.128 R24, desc[UR10][R132.64+0x10] ;  /* 0x0000100a84182981 */ /* 0x000368000c1e1d00 */
[----:B------:R-:W4:Y:S01]  /*1f90*/  LDG.E.128 R144, desc[UR10][R144.64] ;  /* 0x0000000a90907981 */ /* 0x000f22000c1e1d00 */
[----:B------:R-:W-:Y:S01]  /*1fa0*/  HADD2.F32 R131, -RZ, R131.H1_H1 ;  /* 0x30000083ff837230 */ /* 0x000fe20000004100 */
[----:B------:R-:W-:Y:S02]  /*1fb0*/  IADD3 R7, PT, PT, R5, 0x80, RZ ;  /* 0x0000008005077810 */ /* 0x000fe40007ffe0ff */
[----:B------:R-:W4:Y:S01]  /*1fc0*/  LDG.E.128 R148, desc[UR10][R148.64+0x10] ;  /* 0x0000100a94947981 */ /* 0x000f22000c1e1d00 */
[----:B-1----:R-:W-:Y:S01]  /*1fd0*/  FMUL.FTZ R132, R211, R130 ;  /* 0x00000082d3847220 */ /* 0x002fe20000410000 */
[----:B---3--:R-:W-:-:S05]  /*1fe0*/  FFMA.FTZ R209, R21, R22, R209 ;  /* 0x0000001615d17223 */ /* 0x008fca00000100d1 */
[----:B------:R-:W-:Y:S04]  /*1ff0*/  STL [R1+0xd8], R209 ;  /* 0x0000d8d101007387 */ /* 0x000fe80000100800 */
[----:B------:R-:W3:Y:S04]  /*2000*/  LDL.LU R215, [R1+0x104] ;  /* 0x0001040001d77983 */ /* 0x000ee80000300800 */
[----:B------:R-:W3:Y:S01]  /*2010*/  LDL.LU R214, [R1+0x100] ;  /* 0x0001000001d67983 */ /* 0x000ee20000300800 */
[----:B--2---:R-:W-:Y:S01]  /*2020*/  FADD.FTZ R189, R130, R189 ;  /* 0x000000bd82bd7221 */ /* 0x004fe20000010000 */
[----:B------:R-:W-:Y:S01]  /*2030*/  FFMA.FTZ R184, R21, R130, R184 ;  /* 0x0000008215b87223 */ /* 0x000fe200000100b8 */
[----:B------:R-:W-:-:S03]  /*2040*/  FADD.FTZ R130, -R9, R135 ;  /* 0x0000008709827221 */ /* 0x000fc60000010100 */
[----:B------:R-:W-:Y:S01]  /*2050*/  STL [R1+0xe4], R189 ;  /* 0x0000e4bd01007387 */ /* 0x000fe20000100800 */
[----:B------:R-:W-:-:S03]  /*2060*/  FFMA.FTZ R22, R208, R22, R132 ;  /* 0x00000016d0167223 */ /* 0x000fc60000010084 */
[----:B------:R1:W-:Y:S04]  /*2070*/  STL [R1+0xe0], R184 ;  /* 0x0000e0b801007387 */ /* 0x0003e80000100800 */
[----:B------:R-:W2:Y:S04]  /*2080*/  LDL R213, [R1] ;  /* 0x0000000001d57983 */ /* 0x000ea80000100800 */
[----:B------:R-:W2:Y:S01]  /*2090*/  LDL.LU R212, [R1+0xfc] ;  /* 0x0000fc0001d47983 */ /* 0x000ea20000300800 */
[----:B-1----:R-:W-:-:S03]  /*20a0*/  FMUL.FTZ R184, R4, R130 ;  /* 0x0000008204b87220 */ /* 0x002fc60000410000 */
[----:B------:R-:W2:Y:S01]  /*20b0*/  LDL.LU R132, [R1+0xf8] ;  /* 0x0000f80001847983 */ /* 0x000ea20000300800 */
[----:B----4-:R-:W-:-:S05]  /*20c0*/  FADD.FTZ R187, R23, R187 ;  /* 0x000000bb17bb7221 */ /* 0x010fca0000010000 */
[----:B------:R1:W-:Y:S04]  /*20d0*/  STL [R1+0xec], R187 ;  /* 0x0000ecbb01007387 */ /* 0x0003e80000100800 */
[----:B------:R-:W4:Y:S01]  /*20e0*/  LDL R211, [R1+0x30] ;  /* 0x0000300001d37983 */ /* 0x000f220000100800 */
[----:B------:R-:W-:-:S05]  /*20f0*/  FFMA.FTZ R186, R184, R23, R186 ;  /* 0x00000017b8ba7223 */ /* 0x000fca00000100ba */
[----:B------:R-:W-:Y:S04]  /*2100*/  STL [R1+0xe8], R186 ;  /* 0x0000e8ba01007387 */ /* 0x000fe80000100800 */
[----:B------:R-:W4:Y:S04]  /*2110*/  LDL R210, [R1+0x4] ;  /* 0x0000040001d27983 */ /* 0x000f280000100800 */
[----:B------:R-:W4:Y:S01]  /*2120*/  LDL.LU R209, [R1+0x10c] ;  /* 0x00010c0001d17983 */ /* 0x000f220000300800 */
[----:B------:R-:W-:-:S05]  /*2130*/  FADD.FTZ R117, R131, R117 ;  /* 0x0000007583757221 */ /* 0x000fca0000010000 */
[----:B------:R0:W-:Y:S04]  /*2140*/  STL [R1+0xf4], R117 ;  /* 0x0000f47501007387 */ /* 0x0001e80000100800 */
[----:B------:R-:W4:Y:S04]  /*2150*/  LDL.LU R208, [R1+0x108] ;  /* 0x0001080001d07983 */ /* 0x000f280000300800 */
[----:B-1----:R-:W4:Y:S01]  /*2160*/  LDL R187, [R1+0x34] ;  /* 0x0000340001bb7983 */ /* 0x002f220000100800 */
[----:B------:R-:W-:-:S05]  /*2170*/  FFMA.FTZ R116, R184, R131, R116 ;  /* 0x00000083b8747223 */ /* 0x000fca0000010074 */
[----:B------:R1:W-:Y:S04]  /*2180*/  STL [R1+0xf0], R116 ;  /* 0x0000f07401007387 */ /* 0x0003e80000100800 */
[----:B------:R-:W4:Y:S01]  /*2190*/  LDL.LU R189, [R1+0x114] ;  /* 0x0001140001bd7983 */ /* 0x000f220000300800 */
[----:B------:R-:W-:-:S03]  /*21a0*/  FMUL.FTZ R130, R188, R131 ;  /* 0x00000083bc827220 */ /* 0x000fc60000410000 */
[----:B------:R-:W4:Y:S01]  /*21b0*/  LDL.LU R135, [R1+0x110] ;  /* 0x0001100001877983 */ /* 0x000f220000300800 */
[----:B------:R-:W-:-:S03]  /*21c0*/  FFMA.FTZ R23, R185, R23, R130 ;  /* 0x00000017b9177223 */ /* 0x000fc60000010082 */
[----:B------:R-:W4:Y:S04]  /*21d0*/  LDL.LU R134, [R1+0x124] ;  /* 0x0001240001867983 */ /* 0x000f280000300800 */
[----:B------:R-:W4:Y:S04]  /*21e0*/  LDL.LU R133, [R1+0x120] ;  /* 0x0001200001857983 */ /* 0x000f280000300800 */
[----:B------:R-:W4:Y:S04]  /*21f0*/  LDL R130, [R1+0x8] ;  /* 0x0000080001827983 */ /* 0x000f280000100800 */
[----:B0-----:R-:W4:Y:S04]  /*2200*/  LDL.LU R117, [R1+0x11c] ;  /* 0x00011c0001757983 */ /* 0x001f280000300800 */
[----:B-1----:R-:W4:Y:S01]  /*2210*/  LDL.LU R116, [R1+0x118] ;  /* 0x0001180001747983 */ /* 0x002f220000300800 */
[----:B------:R-:W-:-:S04]  /*2220*/  @P2 IMAD.WIDE.U32 R128, R7, 0x20, R128 ;  /* 0x0000002007802825 */ /* 0x000fc800078e0080 */
[C---:B------:R-:W-:Y:S01]  /*2230*/  FADD.FTZ R136, -R9.reuse, R136 ;  /* 0x0000008809887221 */ /* 0x040fe20000010100 */
[----:B------:R-:W5:Y:S03]  /*2240*/  @P2 LDG.E.128 R108, desc[UR10][R128.64] ;  /* 0x0000000a806c2981 */ /* 0x000f66000c1e1d00 */
[----:B------:R-:W-:Y:S01]  /*2250*/  FMUL.FTZ R185, R4, R136 ;  /* 0x0000008804b97220 */ /* 0x000fe20000410000 */
[----:B------:R0:W5:Y:S01]  /*2260*/  @P2 LDG.E.128 R112, desc[UR10][R128.64+0x10] ;  /* 0x0000100a80702981 */ /* 0x000162000c1e1d00 */
[----:B------:R-:W-:Y:S02]  /*2270*/  HADD2.F32 R186, -RZ, R144.H0_H0 ;  /* 0x20000090ffba7230 */ /* 0x000fe40000004100 */
[--C-:B0-----:R-:W-:Y:S01]  /*2280*/  HADD2.F32 R128, -RZ, R140.reuse.H0_H0 ;  /* 0x2000008cff807230 */ /* 0x101fe20000004100 */
[----:B------:R-:W4:Y:S01]  /*2290*/  LDL R129, [R1+0x38] ;  /* 0x0000380001817983 */ /* 0x000f220000100800 */
[----:B------:R-:W-:Y:S01]  /*22a0*/  FADD.FTZ R137, -R9, R137 ;  /* 0x0000008909897221 */ /* 0x000fe20000010100 */
[----:B------:R-:W-:-:S02]  /*22b0*/  HADD2.F32 R140, -RZ, R140.H1_H1 ;  /* 0x3000008cff8c7230 */ /* 0x000fc40000004100 */
[----:B------:R-:W-:Y:S02]  /*22c0*/  HADD2.F32 R188, -RZ, R144.H1_H1 ;  /* 0x30000090ffbc7230 */ /* 0x000fe40000004100 */
[----:B------:R-:W-:Y:S01]  /*22d0*/  FMUL.FTZ R144, R4, R137 ;  /* 0x0000008904907220 */ /* 0x000fe20000410000 */
[----:B------:R-:W-:Y:S01]  /*22e0*/  FADD.FTZ R138, -R9, R138 ;  /* 0x0000008a098a7221 */ /* 0x000fe20000010100 */
[----:B---3--:R-:W-:Y:S01]  /*22f0*/  FADD.FTZ R215, R128, R215 ;  /* 0x000000d780d77221 */ /* 0x008fe20000010000 */
[----:B------:R-:W-:-:S04]  /*2300*/  FFMA.FTZ R214, R185, R128, R214 ;  /* 0x00000080b9d67223 */ /* 0x000fc800000100d6 */
[----:B------:R-:W-:Y:S04]  /*2310*/  STL [R1+0x104], R215 ;  /* 0x000104d701007387 */ /* 0x000fe80000100800 */
[----:B------:R-:W-:Y:S01]  /*2320*/  STL [R1+0x100], R214 ;  /* 0x000100d601007387 */ /* 0x000fe20000100800 */
[----:B--2---:R-:W-:Y:S01]  /*2330*/  FMUL.FTZ R128, R213, R128 ;  /* 0x00000080d5807220 */ /* 0x004fe20000410000 */
[----:B------:R-:W-:Y:S01]  /*2340*/  FFMA.FTZ R132, R185, R186, R132 ;  /* 0x000000bab9847223 */ /* 0x000fe20000010084 */
[----:B------:R-:W-:-:S04]  /*2350*/  FADD.FTZ R212, R186, R212 ;  /* 0x000000d4bad47221 */ /* 0x000fc80000010000 */
[----:B------:R0:W-:Y:S01]  /*2360*/  STL [R1+0xf8], R132 ;  /* 0x0000f88401007387 */ /* 0x0001e20000100800 */
[----:B----4-:R-:W-:-:S03]  /*2370*/  FFMA.FTZ R186, R211, R186, R128 ;  /* 0x000000bad3ba7223 */ /* 0x010fc60000010080 */
[----:B0-----:R-:W2:Y:S04]  /*2380*/  LDL.LU R132, [R1+0x134] ;  /* 0x0001340001847983 */ /* 0x001ea80000300800 */
[----:B------:R-:W-:Y:S01]  /*2390*/  STL [R1+0xfc], R212 ;  /* 0x0000fcd401007387 */ /* 0x000fe20000100800 */
[----:B------:R-:W-:-:S03]  /*23a0*/  FMUL.FTZ R128, R210, R140 ;  /* 0x0000008cd2807220 */ /* 0x000fc60000410000 */
[----:B------:R-:W3:Y:S01]  /*23b0*/  LDL.LU R131, [R1+0x130] ;  /* 0x0001300001837983 */ /* 0x000ee20000300800 */
[----:B------:R-:W-:-:S05]  /*23c0*/  FADD.FTZ R209, R188, R209 ;  /* 0x000000d1bcd17221 */ /* 0x000fca0000010000 */
[----:B------:R-:W-:Y:S01]  /*23d0*/  STL [R1+0x10c], R209 ;  /* 0x00010cd101007387 */ /* 0x000fe20000100800 */
[-C--:B------:R-:W-:Y:S01]  /*23e0*/  FFMA.FTZ R208, R144, R188.reuse, R208 ;  /* 0x000000bc90d07223 */ /* 0x080fe200000100d0 */
[----:B------:R-:W-:Y:S01]  /*23f0*/  FFMA.FTZ R188, R187, R188, R128 ;  /* 0x000000bcbbbc7223 */ /* 0x000fe20000010080 */
[----:B------:R-:W-:Y:S02]  /*2400*/  HADD2.F32 R128, -RZ, R141.H0_H0 ;  /* 0x2000008dff807230 */ /* 0x000fe40000004100 */
[----:B------:R-:W-:Y:S01]  /*2410*/  FMUL.FTZ R187, R4, R138 ;  /* 0x0000008a04bb7220 */ /* 0x000fe20000410000 */
[----:B------:R-:W-:Y:S01]  /*2420*/  STL [R1+0x108], R208 ;  /* 0x000108d001007387 */ /* 0x000fe20000100800 */
[----:B------:R-:W-:Y:S01]  /*2430*/  FADD.FTZ R189, R140, R189 ;  /* 0x000000bd8cbd7221 */ /* 0x000fe20000010000 */
[----:B------:R-:W-:-:S04]  /*2440*/  FFMA.FTZ R135, R144, R140, R135 ;  /* 0x0000008c90877223 */ /* 0x000fc80000010087 */
[----:B------:R0:W-:Y:S01]  /*2450*/  STL [R1+0x114], R189 ;  /* 0x000114bd01007387 */ /* 0x0001e20000100800 */
[----:B------:R-:W-:-:S03]  /*2460*/  FADD.FTZ R134, R128, R134 ;  /* 0x0000008680867221 */ /* 0x000fc60000010000 */
[----:B------:R-:W-:Y:S01]  /*2470*/  STL [R1+0x110], R135 ;  /* 0x0001108701007387 */ /* 0x000fe20000100800 */
[----:B------:R-:W-:Y:S01]  /*2480*/  FFMA.FTZ R133, R187, R128, R133 ;  /* 0x00000080bb857223 */ /* 0x000fe20000010085 */
[----:B0-----:R-:W-:Y:S02]  /*2490*/  HADD2.F32 R189, -RZ, R145.H0_H0 ;  /* 0x20000091ffbd7230 */ /* 0x001fe40000004100 */
[----:B------:R-:W-:Y:S03]  /*24a0*/  STL [R1+0x124], R134 ;  /* 0x0001248601007387 */ /* 0x000fe60000100800 */
[----:B------:R-:W-:Y:S01]  /*24b0*/  FADD.FTZ R117, R189, R117 ;  /* 0x00000075bd757221 */ /* 0x000fe20000010000 */
[----:B------:R-:W-:Y:S04]  /*24c0*/  STL [R1+0x120], R133 ;  /* 0x0001208501007387 */ /* 0x000fe80000100800 */
[----:B------:R-:W4:Y:S04]  /*24d0*/  LDL R245, [R1+0xc] ;  /* 0x00000c0001f57983 */ /* 0x000f280000100800 */
[----:B------:R-:W4:Y:S04]  /*24e0*/  LDL.LU R217, [R1+0x12c] ;  /* 0x00012c0001d97983 */ /* 0x000f280000300800 */
[----:B------:R-:W4:Y:S04]  /*24f0*/  LDL.LU R209, [R1+0x128] ;  /* 0x0001280001d17983 */ /* 0x000f280000300800 */
[----:B------:R0:W-:Y:S04]  /*2500*/  STL [R1+0x11c], R117 ;  /* 0x00011c7501007387 */ /* 0x0001e80000100800 */
[----:B------:R-:W4:Y:S04]  /*2510*/  LDL R208, [R1+0x3c] ;  /* 0x00003c0001d07983 */ /* 0x000f280000100800 */
[----:B0-----:R-:W4:Y:S01]  /*2520*/  LDL.LU R117, [R1+0x13c] ;  /* 0x00013c0001757983 */ /* 0x001f220000300800 */
[----:B------:R-:W-:-:S05]  /*2530*/  FFMA.FTZ R116, R187, R189, R116 ;  /* 0x000000bdbb747223 */ /* 0x000fca0000010074 */
[----:B------:R0:W-:Y:S04]  /*2540*/  STL [R1+0x118], R116 ;  /* 0x0001187401007387 */ /* 0x0001e80000100800 */
[----:B0-----:R-:W4:Y:S01]  /*2550*/  LDL.LU R116, [R1+0x138] ;  /* 0x0001380001747983 */ /* 0x001f220000300800 */
[----:B------:R-:W-:Y:S02]  /*2560*/  HADD2.F32 R141, -RZ, R141.H1_H1 ;  /* 0x3000008dff8d7230 */ /* 0x000fe40000004100 */
[----:B------:R-:W-:Y:S01]  /*2570*/  FMUL.FTZ R128, R130, R128 ;  /* 0x0000008082807220 */ /* 0x000fe20000410000 */
[----:B------:R-:W-:Y:S01]  /*2580*/  FADD.FTZ R130, -R9, R139 ;  /* 0x0000008b09827221 */ /* 0x000fe20000010100 */
[----:B------:R-:W4:Y:S02]  /*2590*/  LDL R216, [R1+0x20] ;  /* 0x0000200001d87983 */ /* 0x000f240000100800 */
[----:B------:R-:W-:Y:S01]  /*25a0*/  FFMA.FTZ R189, R129, R189, R128 ;  /* 0x000000bd81bd7223 */ /* 0x000fe20000010080 */
[----:B------:R-:W-:-:S04]  /*25b0*/  IMAD.WIDE.U32 R128, R7, 0x10, R202 ;  /* 0x0000001007807825 */ /* 0x000fc800078e00ca */
[----:B------:R-:W-:Y:S01]  /*25c0*/  FMUL.FTZ R202, R4, R130 ;  /* 0x0000008204ca7220 */ /* 0x000fe20000410000 */
[----:B------:R-:W4:Y:S01]  /*25d0*/  LDL.LU R215, [R1+0x144] ;  /* 0x0001440001d77983 */ /* 0x000f220000300800 */
[----:B------:R-:W-:Y:S02]  /*25e0*/  HADD2.F32 R140, -RZ, R145.H1_H1 ;  /* 0x30000091ff8c7230 */ /* 0x000fe40000004100 */
[----:B------:R-:W-:-:S04]  /*25f0*/  IMAD.WIDE.U32 R136, R7, 0x10, R204 ;  /* 0x0000001007887825 */ /* 0x000fc800078e00cc */
[----:B------:R-:W-:-:S04]  /*2600*/  FADD.FTZ R148, -R9, R148 ;  /* 0x0000009409947221 */ /* 0x000fc80000010100 */
[----:B------:R-:W-:Y:S01]  /*2610*/  FMUL.FTZ R203, R4, R148 ;  /* 0x0000009404cb7220 */ /* 0x000fe20000410000 */
[----:B------:R-:W-:Y:S01]  /*2620*/  FADD.FTZ R151, -R9, R151 ;  /* 0x0000009709977221 */ /* 0x000fe20000010100 */
[----:B------:R-:W-:-:S04]  /*2630*/  IMAD.WIDE.U32 R180, R8, 0x20, R206 ;  /* 0x0000002008b47825 */ /* 0x000fc800078e00ce */
[C---:B------:R-:W-:Y:S01]  /*2640*/  FMUL.FTZ R155, R4.reuse, R155 ;  /* 0x0000009b049b7220 */ /* 0x040fe20000410000 */
[----:B------:R-:W-:Y:S01]  /*2650*/  FMUL.FTZ R164, R4, R164 ;  /* 0x000000a404a47220 */ /* 0x000fe20000410000 */
[----:B--2---:R-:W-:Y:S01]  /*2660*/  FADD.FTZ R132, R141, R132 ;  /* 0x000000848d847221 */ /* 0x004fe20000010000 */
[C---:B------:R-:W-:Y:S01]  /*2670*/  FADD.FTZ R165, -R9.reuse, R165 ;  /* 0x000000a509a57221 */ /* 0x040fe20000010100 */
[----:B------:R-:W-:Y:S01]  /*2680*/  FADD.FTZ R166, -R9, R166 ;  /* 0x000000a609a67221 */ /* 0x000fe20000010100 */
[----:B------:R-:W-:Y:S01]  /*2690*/  @P0 IMAD.WIDE.U32 R168, R7, 0x8, R168 ;  /* 0x0000000807a80825 */ /* 0x000fe200078e00a8 */
[----:B------:R-:W2:Y:S04]  /*26a0*/  LDG.E.128 R136, desc[UR10][R136.64] ;  /* 0x0000000a88887981 */ /* 0x000ea8000c1e1d00 */
[----:B------:R-:W-:Y:S01]  /*26b0*/  STL [R1+0x134], R132 ;  /* 0x0001348401007387 */ /* 0x000fe20000100800 */
[----:B---3--:R-:W-:-:S03]  /*26c0*/  FFMA.FTZ R131, R202, R141, R131 ;  /* 0x0000008dca837223 */ /* 0x008fc60000010083 */
[----:B------:R-:W3:Y:S04]  /*26d0*/  LDL.LU R214, [R1+0x140] ;  /* 0x0001400001d67983 */ /* 0x000ee80000300800 */
[----:B------:R-:W-:Y:S04]  /*26e0*/  STL [R1+0x130], R131 ;  /* 0x0001308301007387 */ /* 0x000fe80000100800 */
[----:B------:R-:W2:Y:S04]  /*26f0*/  LDL.LU R213, [R1+0x14c] ;  /* 0x00014c0001d57983 */ /* 0x000ea80000300800 */
[----:B------:R-:W2:Y:S04]  /*2700*/  LDL.LU R212, [R1+0x148] ;  /* 0x0001480001d47983 */ /* 0x000ea80000300800 */
[----:B------:R-:W2:Y:S04]  /*2710*/  LDL R211, [R1+0x24] ;  /* 0x0000240001d37983 */ /* 0x000ea80000100800 */
[----:B------:R-:W2:Y:S04]  /*2720*/  LDL.LU R210, [R1+0x154] ;  /* 0x0001540001d27983 */ /* 0x000ea80000300800 */
[----:B------:R-:W2:Y:S01]  /*2730*/  LDL.LU R204, [R1+0x150] ;  /* 0x0001500001cc7983 */ /* 0x000ea20000300800 */
[----:B----4-:R-:W-:Y:S01]  /*2740*/  FADD.FTZ R217, R140, R217 ;  /* 0x000000d98cd97221 */ /* 0x010fe20000010000 */
[----:B------:R-:W-:Y:S01]  /*2750*/  FMUL.FTZ R141, R245, R141 ;  /* 0x0000008df58d7220 */ /* 0x000fe20000410000 */
[----:B------:R-:W-:-:S03]  /*2760*/  FFMA.FTZ R209, R202, R140, R209 ;  /* 0x0000008ccad17223 */ /* 0x000fc600000100d1 */
[----:B------:R-:W-:Y:S04]  /*2770*/  STL [R1+0x12c], R217 ;  /* 0x00012cd901007387 */ /* 0x000fe80000100800 */
[----:B------:R0:W-:Y:S01]  /*2780*/  STL [R1+0x128], R209 ;  /* 0x000128d101007387 */ /* 0x0001e20000100800 */
[----:B------:R-:W-:Y:S01]  /*2790*/  FFMA.FTZ R145, R208, R140, R141 ;  /* 0x0000008cd0917223 */ /* 0x000fe2000001008d */
[----:B------:R-:W-:Y:S02]  /*27a0*/  HADD2.F32 R141, -RZ, R146.H0_H0 ;  /* 0x20000092ff8d7230 */ /* 0x000fe40000004100 */
[----:B------:R-:W-:Y:S01]  /*27b0*/  FMUL.FTZ R151, R4, R151 ;  /* 0x0000009704977220 */ /* 0x000fe20000410000 */
[----:B------:R-:W-:Y:S01]  /*27c0*/  IMAD.WIDE.U32 R206, R7, 0x20, R206 ;  /* 0x0000002007ce7825 */ /* 0x000fe200078e00ce */
[----:B------:R-:W5:Y:S03]  /*27d0*/  @P0 LDG.E.64 R190, desc[UR10][R168.64] ;  /* 0x0000000aa8be0981 */ /* 0x000f66000c1e1b00 */
[----:B------:R-:W-:Y:S01]  /*27e0*/  FADD.FTZ R117, R141, R117 ;  /* 0x000000758d757221 */ /* 0x000fe20000010000 */
[----:B0-----:R-:W4:Y:S04]  /*27f0*/  LDL.LU R209, [R1+0x15c] ;  /* 0x00015c0001d17983 */ /* 0x001f280000300800 */
[----:B------:R-:W4:Y:S04]  /*2800*/  LDL.LU R208, [R1+0x158] ;  /* 0x0001580001d07983 */ /* 0x000f280000300800 */
[----:B------:R0:W-:Y:S01]  /*2810*/  STL [R1+0x13c], R117 ;  /* 0x00013c7501007387 */ /* 0x0001e20000100800 */
[----:B------:R-:W-:-:S03]  /*2820*/  HADD2.F32 R140, -RZ, R142.H0_H0 ;  /* 0x2000008eff8c7230 */ /* 0x000fc60000004100 */
[----:B------:R-:W4:Y:S01]  /*2830*/  LDG.E.128 R132, desc[UR10][R206.64] ;  /* 0x0000000ace847981 */ /* 0x000f22000c1e1d00 */
[----:B------:R-:W-:-:S03]  /*2840*/  @P2 IMAD.WIDE.U32 R170, R5, 0x20, R170 ;  /* 0x0000002005aa2825 */ /* 0x000fc600078e00aa */
[----:B------:R-:W4:Y:S04]  /*2850*/  LDG.E.128 R128, desc[UR10][R128.64] ;  /* 0x0000000a80807981 */ /* 0x000f28000c1e1d00 */
[----:B0-----:R-:W4:Y:S01]  /*2860*/  LDL.LU R117, [R1+0x164] ;  /* 0x0001640001757983 */ /* 0x001f220000300800 */
[----:B------:R-:W-:-:S03]  /*2870*/  FFMA.FTZ R116, R203, R141, R116 ;  /* 0x0000008dcb747223 */ /* 0x000fc60000010074 */
[----:B------:R-:W4:Y:S04]  /*2880*/  LDL R205, [R1+0x28] ;  /* 0x0000280001cd7983 */ /* 0x000f280000100800 */
[----:B------:R0:W-:Y:S01]  /*2890*/  STL [R1+0x138], R116 ;  /* 0x0001387401007387 */ /* 0x0001e20000100800 */
[----:B------:R-:W-:Y:S01]  /*28a0*/  FMUL.FTZ R148, R80, R140 ;  /* 0x0000008c50947220 */ /* 0x000fe20000410000 */
[----:B------:R-:W-:Y:S01]  /*28b0*/  FADD.FTZ R215, R140, R215 ;  /* 0x000000d78cd77221 */ /* 0x000fe20000010000 */
[----:B------:R-:W-:Y:S01]  /*28c0*/  HADD2.F32 R142, -RZ, R142.H1_H1 ;  /* 0x3000008eff8e7230 */ /* 0x000fe20000004100 */
[----:B------:R-:W5:Y:S04]  /*28d0*/  @P2 LDG.E.128 R52, desc[UR10][R170.64] ;  /* 0x0000000aaa342981 */ /* 0x000f68000c1e1d00 */
[----:B------:R-:W5:Y:S04]  /*28e0*/  @P2 LDG.E.128 R48, desc[UR10][R170.64+0x10] ;  /* 0x0000100aaa302981 */ /* 0x000f68000c1e1d00 */
[----:B0-----:R-:W4:Y:S01]  /*28f0*/  LDL.LU R116, [R1+0x160] ;  /* 0x0001600001747983 */ /* 0x001f220000300800 */
[----:B------:R-:W-:Y:S01]  /*2900*/  FFMA.FTZ R148, R216, R141, R148 ;  /* 0x0000008dd8947223 */ /* 0x000fe20000010094 */
[----:B------:R-:W-:-:S04]  /*2910*/  FADD.FTZ R141, -R9, R149 ;  /* 0x00000095098d7221 */ /* 0x000fc80000010100 */
[----:B------:R-:W-:Y:S01]  /*2920*/  FMUL.FTZ R149, R4, R141 ;  /* 0x0000008d04957220 */ /* 0x000fe20000410000 */
[----:B------:R-:W-:Y:S01]  /*2930*/  STL [R1+0x144], R215 ;  /* 0x000144d701007387 */ /* 0x000fe20000100800 */
[----:B------:R-:W-:-:S03]  /*2940*/  FMUL.FTZ R141, R81, R142 ;  /* 0x0000008e518d7220 */ /* 0x000fc60000410000 */
[----:B------:R-:W4:Y:S04]  /*2950*/  LDG.E.128 R168, desc[UR10][R180.64] ;  /* 0x0000000ab4a87981 */ /* 0x000f28000c1e1d00 */
[----:B------:R-:W4:Y:S01]  /*2960*/  LDG.E.128 R180, desc[UR10][R180.64+0x10] ;  /* 0x0000100ab4b47981 */ /* 0x000f22000c1e1d00 */
[----:B---3--:R-:W-:Y:S01]  /*2970*/  FFMA.FTZ R214, R203, R140, R214 ;  /* 0x0000008ccbd67223 */ /* 0x008fe200000100d6 */
[----:B------:R-:W-:-:S05]  /*2980*/  HADD2.F32 R140, -RZ, R146.H1_H1 ;  /* 0x30000092ff8c7230 */ /* 0x000fca0000004100 */
[----:B--2---:R-:W-:Y:S01]  /*2990*/  FADD.FTZ R213, R140, R213 ;  /* 0x000000d58cd57221 */ /* 0x004fe20000010000 */
[----:B------:R0:W-:Y:S01]  /*29a0*/  STL [R1+0x140], R214 ;  /* 0x000140d601007387 */ /* 0x0001e20000100800 */
[----:B------:R-:W-:-:S03]  /*29b0*/  FFMA.FTZ R212, R149, R140, R212 ;  /* 0x0000008c95d47223 */ /* 0x000fc600000100d4 */
[----:B------:R1:W-:Y:S04]  /*29c0*/  STL [R1+0x14c], R213 ;  /* 0x00014cd501007387 */ /* 0x0003e80000100800 */
[----:B------:R-:W2:Y:S01]  /*29d0*/  LDL.LU R216, [R1+0x16c] ;  /* 0x00016c0001d87983 */ /* 0x000ea20000300800 */
[----:B------:R-:W-:-:S03]  /*29e0*/  FADD.FTZ R210, R142, R210 ;  /* 0x000000d28ed27221 */ /* 0x000fc60000010000 */
[----:B------:R3:W-:Y:S04]  /*29f0*/  STL [R1+0x148], R212 ;  /* 0x000148d401007387 */ /* 0x0007e80000100800 */
[----:B0-----:R-:W2:Y:S01]  /*2a00*/  LDL.LU R214, [R1+0x168] ;  /* 0x0001680001d67983 */ /* 0x001ea20000300800 */
[----:B------:R-:W-:-:S03]  /*2a10*/  FFMA.FTZ R146, R211, R140, R141 ;  /* 0x0000008cd3927223 */ /* 0x000fc6000001008d */
[----:B-1----:R-:W2:Y:S01]  /*2a20*/  LDL R213, [R1+0x2c] ;  /* 0x00002c0001d57983 */ /* 0x002ea20000100800 */
[----:B------:R-:W-:Y:S01]  /*2a30*/  FFMA.FTZ R204, R149, R142, R204 ;  /* 0x0000008e95cc7223 */ /* 0x000fe200000100cc */
[----:B------:R-:W-:Y:S02]  /*2a40*/  HADD2.F32 R141, -RZ, R147.H0_H0 ;  /* 0x20000093ff8d7230 */ /* 0x000fe40000004100 */
[----:B------:R0:W-:Y:S01]  /*2a50*/  STL [R1+0x154], R210 ;  /* 0x000154d201007387 */ /* 0x0001e20000100800 */
[----:B------:R-:W-:-:S03]  /*2a60*/  FADD.FTZ R142, -R9, R150 ;  /* 0x00000096098e7221 */ /* 0x000fc60000010100 */
[----:B---3--:R-:W3:Y:S04]  /*2a70*/  LDL.LU R212, [R1+0x174] ;  /* 0x0001740001d47983 */ /* 0x008ee80000300800 */
[----:B0-----:R-:W3:Y:S01]  /*2a80*/  LDL.LU R210, [R1+0x170] ;  /* 0x0001700001d27983 */ /* 0x001ee20000300800 */
[----:B------:R-:W-:-:S03]  /*2a90*/  HADD2.F32 R140, -RZ, R143.H0_H0 ;  /* 0x2000008fff8c7230 */ /* 0x000fc60000004100 */
[----:B------:R0:W-:Y:S02]  /*2aa0*/  STL [R1+0x150], R204 ;  /* 0x000150cc01007387 */ /* 0x0001e40000100800 */
[----:B0-----:R-:W-:Y:S01]  /*2ab0*/  FMUL.FTZ R204, R4, R142 ;  /* 0x0000008e04cc7220 */ /* 0x001fe20000410000 */
[----:B----4-:R-:W-:-:S03]  /*2ac0*/  FADD.FTZ R209, R141, R209 ;  /* 0x000000d18dd17221 */ /* 0x010fc60000010000 */
[----:B------:R-:W-:Y:S02]  /*2ad0*/  FFMA.FTZ R208, R204, R141, R208 ;  /* 0x0000008dccd07223 */ /* 0x000fe400000100d0 */
[----:B------:R0:W-:Y:S04]  /*2ae0*/  STL [R1+0x15c], R209 ;  /* 0x00015cd101007387 */ /* 0x0001e80000100800 */
[----:B0-----:R-:W4:Y:S01]  /*2af0*/  LDL.LU R209, [R1+0x184] ;  /* 0x0001840001d17983 */ /* 0x001f220000300800 */
[----:B------:R-:W-:-:S03]  /*2b00*/  FADD.FTZ R117, R140, R117 ;  /* 0x000000758c757221 */ /* 0x000fc60000010000 */
[----:B------:R0:W-:Y:S04]  /*2b10*/  STL [R1+0x158], R208 ;  /* 0x000158d001007387 */ /* 0x0001e80000100800 */
[----:B0-----:R-:W4:Y:S04]  /*2b20*/  LDL.LU R208, [R1+0x180] ;  /* 0x0001800001d07983 */ /* 0x001f280000300800 */
[----:B------:R-:W4:Y:S04]  /*2b30*/  LDL.LU R215, [R1+0x17c] ;  /* 0x00017c0001d77983 */ /* 0x000f280000300800 */
[----:B------:R0:W-:Y:S04]  /*2b40*/  STL [R1+0x164], R117 ;  /* 0x0001647501007387 */ /* 0x0001e80000100800 */
[----:B------:R-:W4:Y:S01]  /*2b50*/  LDL.LU R211, [R1+0x178] ;  /* 0x0001780001d37983 */ /* 0x000f220000300800 */
[----:B------:R-:W-:-:S03]  /*2b60*/  FFMA.FTZ R116, R204, R140, R116 ;  /* 0x0000008ccc747223 */ /* 0x000fc60000010074 */
[----:B0-----:R-:W4:Y:S04]  /*2b70*/  LDL.LU R117, [R1+0x18c] ;  /* 0x00018c0001757983 */ /* 0x001f280000300800 */
[----:B------:R0:W-:Y:S04]  /*2b80*/  STL [R1+0x160], R116 ;  /* 0x0001607401007387 */ /* 0x0001e80000100800 */
[----:B0-----:R-:W4:Y:S01]  /*2b90*/  LDL.LU R116, [R1+0x188] ;  /* 0x0001880001747983 */ /* 0x001f220000300800 */
[----:B------:R-:W-:Y:S01]  /*2ba0*/  FMUL.FTZ R142, R82, R140 ;  /* 0x0000008c528e7220 */ /* 0x000fe20000410000 */
[----:B------:R-:W-:-:S03]  /*2bb0*/  HADD2.F32 R147, -RZ, R147.H1_H1 ;  /* 0x30000093ff937230 */ /* 0x000fc60000004100 */
[----:B------:R-:W-:Y:S01]  /*2bc0*/  FFMA.FTZ R150, R205, R141, R142 ;  /* 0x0000008dcd967223 */ /* 0x000fe2000001008e */
[----:B------:R-:W-:Y:S02]  /*2bd0*/  HADD2.F32 R205, -RZ, R143.H1_H1 ;  /* 0x3000008fffcd7230 */ /* 0x000fe40000004100 */
[----:B------:R0:W4:Y:S03]  /*2be0*/  LDG.E.128 R140, desc[UR10][R206.64+0x10] ;  /* 0x0000100ace8c7981 */ /* 0x000126000c1e1d00 */
[----:B0-----:R-:W-:Y:S01]  /*2bf0*/  FMUL.FTZ R206, R83, R205 ;  /* 0x000000cd53ce7220 */ /* 0x001fe20000410000 */
[----:B--2---:R-:W-:Y:S01]  /*2c00*/  FADD.FTZ R216, R147, R216 ;  /* 0x000000d893d87221 */ /* 0x004fe20000010000 */
[----:B------:R-:W-:-:S05]  /*2c10*/  FFMA.FTZ R214, R151, R147, R214 ;  /* 0x0000009397d67223 */ /* 0x000fca00000100d6 */
[----:B------:R0:W-:Y:S01]  /*2c20*/  STL [R1+0x168], R214 ;  /* 0x000168d601007387 */ /* 0x0001e20000100800 */
[----:B------:R-:W-:-:S03]  /*2c30*/  FFMA.FTZ R147, R213, R147, R206 ;  /* 0x00000093d5937223 */ /* 0x000fc600000100ce */
[----:B------:R-:W-:Y:S01]  /*2c40*/  STL [R1+0x16c], R216 ;  /* 0x00016cd801007387 */ /* 0x000fe20000100800 */
[----:B---3--:R-:W-:-:S03]  /*2c50*/  FADD.FTZ R212, R205, R212 ;  /* 0x000000d4cdd47221 */ /* 0x008fc60000010000 */
[----:B0-----:R-:W2:Y:S01]  /*2c60*/  LDL.LU R214, [R1+0x194] ;  /* 0x0001940001d67983 */ /* 0x001ea20000300800 */
[----:B------:R-:W-:-:S03]  /*2c70*/  FFMA.FTZ R210, R151, R205, R210 ;  /* 0x000000cd97d27223 */ /* 0x000fc600000100d2 */
[----:B------:R-:W3:Y:S01]  /*2c80*/  LDL.LU R213, [R1+0x190] ;  /* 0x0001900001d57983 */ /* 0x000ee20000300800 */
[----:B------:R-:W-:Y:S01]  /*2c90*/  FADD.FTZ R205, -R9, R152 ;  /* 0x0000009809cd7221 */ /* 0x000fe20000010100 */
[----:B------:R-:W-:Y:S02]  /*2ca0*/  HADD2.F32 R152, -RZ, R156.H0_H0 ;  /* 0x2000009cff987230 */ /* 0x000fe40000004100 */
[----:B------:R0:W-:Y:S01]  /*2cb0*/  STL [R1+0x174], R212 ;  /* 0x000174d401007387 */ /* 0x0001e20000100800 */
[----:B------:R-:W-:Y:S01]  /*2cc0*/  FMUL.FTZ R205, R4, R205 ;  /* 0x000000cd04cd7220 */ /* 0x000fe20000410000 */
[--C-:B------:R-:W-:Y:S02]  /*2cd0*/  HADD2.F32 R206, -RZ, R160.reuse.H0_H0 ;  /* 0x200000a0ffce7230 */ /* 0x100fe40000004100 */
[----:B0-----:R-:W3:Y:S04]  /*2ce0*/  LDL.LU R212, [R1+0x1a4] ;  /* 0x0001a40001d47983 */ /* 0x001ee80000300800 */
[----:B------:R0:W-:Y:S04]  /*2cf0*/  STL [R1+0x170], R210 ;  /* 0x000170d201007387 */ /* 0x0001e80000100800 */
[----:B0-----:R-:W3:Y:S01]  /*2d00*/  LDL.LU R210, [R1+0x1a0] ;  /* 0x0001a00001d27983 */ /* 0x001ee20000300800 */
[----:B------:R-:W-:-:S02]  /*2d10*/  HADD2.F32 R160, -RZ, R160.H1_H1 ;  /* 0x300000a0ffa07230 */ /* 0x000fc40000004100 */
[----:B----4-:R-:W-:-:S05]  /*2d20*/  FADD.FTZ R209, R152, R209 ;  /* 0x000000d198d17221 */ /* 0x010fca0000010000 */
[----:B------:R0:W-:Y:S04]  /*2d30*/  STL [R1+0x184], R209 ;  /* 0x000184d101007387 */ /* 0x0001e80000100800 */
[----:B0-----:R-:W4:Y:S01]  /*2d40*/  LDL.LU R209, [R1+0x19c] ;  /* 0x00019c0001d17983 */ /* 0x001f220000300800 */
[-C--:B------:R-:W-:Y:S01]  /*2d50*/  FFMA.FTZ R208, R205, R152.reuse, R208 ;  /* 0x00000098cdd07223 */ /* 0x080fe200000100d0 */
[----:B------:R-:W-:Y:S01]  /*2d60*/  FMUL.FTZ R152, R76, R152 ;  /* 0x000000984c987220 */ /* 0x000fe20000410000 */
[----:B------:R-:W-:-:S03]  /*2d70*/  FADD.FTZ R215, R206, R215 ;  /* 0x000000d7ced77221 */ /* 0x000fc60000010000 */
[----:B------:R0:W-:Y:S01]  /*2d80*/  STL [R1+0x180], R208 ;  /* 0x000180d001007387 */ /* 0x0001e20000100800 */
[-C--:B------:R-:W-:Y:S01]  /*2d90*/  FFMA.FTZ R152, R104, R206.reuse, R152 ;  /* 0x000000ce68987223 */ /* 0x080fe20000010098 */
[----:B------:R-:W-:Y:S02]  /*2da0*/  FFMA.FTZ R211, R205, R206, R211 ;  /* 0x000000cecdd37223 */ /* 0x000fe400000100d3 */
[----:B0-----:R-:W4:Y:S01]  /*2db0*/  LDL.LU R208, [R1+0x198] ;  /* 0x0001980001d07983 */ /* 0x001f220000300800 */
[----:B------:R-:W-:-:S03]  /*2dc0*/  FADD.FTZ R117, R160, R117 ;  /* 0x00000075a0757221 */ /* 0x000fc60000010000 */
[----:B------:R-:W-:Y:S01]  /*2dd0*/  STL [R1+0x17c], R215 ;  /* 0x00017cd701007387 */ /* 0x000fe20000100800 */
[----:B------:R-:W-:-:S03]  /*2de0*/  HADD2.F32 R206, -RZ, R156.H1_H1 ;  /* 0x3000009cffce7230 */ /* 0x000fc60000004100 */
[----:B------:R0:W-:Y:S01]  /*2df0*/  STL [R1+0x178], R211 ;  /* 0x000178d301007387 */ /* 0x0001e20000100800 */
[----:B------:R-:W-:-:S03]  /*2e00*/  FMUL.FTZ R156, R4, R153 ;  /* 0x00000099049c7220 */ /* 0x000fc60000410000 */
[----:B0-----:R-:W4:Y:S04]  /*2e10*/  LDL.LU R211, [R1+0x1b4] ;  /* 0x0001b40001d37983 */ /* 0x001f280000300800 */
[----:B------:R-:W4:Y:S04]  /*2e20*/  LDL.LU R207, [R1+0x1b0] ;  /* 0x0001b00001cf7983 */ /* 0x000f280000300800 */
[----:B------:R0:W-:Y:S01]  /*2e30*/  STL [R1+0x18c], R117 ;  /* 0x00018c7501007387 */ /* 0x0001e20000100800 */
[----:B------:R-:W-:-:S03]  /*2e40*/  FFMA.FTZ R116, R156, R160, R116 ;  /* 0x000000a09c747223 */ /* 0x000fc60000010074 */
[----:B0-----:R-:W4:Y:S04]  /*2e50*/  LDL.LU R117, [R1+0x1ac] ;  /* 0x0001ac0001757983 */ /* 0x001f280000300800 */
[----:B------:R0:W-:Y:S04]  /*2e60*/  STL [R1+0x188], R116 ;  /* 0x0001887401007387 */ /* 0x0001e80000100800 */
[----:B0-----:R-:W4:Y:S01]  /*2e70*/  LDL.LU R116, [R1+0x1a8] ;  /* 0x0001a80001747983 */ /* 0x001f220000300800 */
[----:B------:R-:W-:-:S04]  /*2e80*/  FMUL.FTZ R153, R77, R206 ;  /* 0x000000ce4d997220 */ /* 0x000fc80000410000 */
[----:B------:R-:W-:Y:S01]  /*2e90*/  FFMA.FTZ R153, R105, R160, R153 ;  /* 0x000000a069997223 */ /* 0x000fe20000010099 */
[----:B------:R-:W-:Y:S01]  /*2ea0*/  FADD.FTZ R160, -R9, R154 ;  /* 0x0000009a09a07221 */ /* 0x000fe20000010100 */
[----:B------:R-:W-:-:S03]  /*2eb0*/  HADD2.F32 R154, -RZ, R157.H0_H0 ;  /* 0x2000009dff9a7230 */ /* 0x000fc60000004100 */
[----:B------:R-:W-:Y:S01]  /*2ec0*/  FMUL.FTZ R160, R4, R160 ;  /* 0x000000a004a07220 */ /* 0x000fe20000410000 */
[----:B------:R-:W-:Y:S02]  /*2ed0*/  HADD2.F32 R157, -RZ, R157.H1_H1 ;  /* 0x3000009dff9d7230 */ /* 0x000fe40000004100 */
[----:B--2---:R-:W-:Y:S01]  /*2ee0*/  FADD.FTZ R214, R206, R214 ;  /* 0x000000d6ced67221 */ /* 0x004fe20000010000 */
[----:B---3--:R-:W-:-:S04]  /*2ef0*/  FFMA.FTZ R213, R156, R206, R213 ;  /* 0x000000ce9cd57223 */ /* 0x008fc800000100d5 */
[----:B------:R-:W-:Y:S01]  /*2f00*/  STL [R1+0x194], R214 ;  /* 0x000194d601007387 */ /* 0x000fe20000100800 */
[----:B------:R-:W-:-:S03]  /*2f10*/  HADD2.F32 R206, -RZ, R161.H0_H0 ;  /* 0x200000a1ffce7230 */ /* 0x000fc60000004100 */
[----:B------:R-:W-:Y:S04]  /*2f20*/  STL [R1+0x190], R213 ;  /* 0x000190d501007387 */ /* 0x000fe80000100800 */
[----:B------:R-:W2:Y:S01]  /*2f30*/  LDL.LU R216, [R1+0x1bc] ;  /* 0x0001bc0001d87983 */ /* 0x000ea20000300800 */
[----:B------:R-:W-:-:S05]  /*2f40*/  FADD.FTZ R212, R154, R212 ;  /* 0x000000d49ad47221 */ /* 0x000fca0000010000 */
[----:B------:R-:W-:Y:S01]  /*2f50*/  STL [R1+0x1a4], R212 ;  /* 0x0001a4d401007387 */ /* 0x000fe20000100800 */
[----:B------:R-:W-:-:S05]  /*2f60*/  FFMA.FTZ R210, R160, R154, R210 ;  /* 0x0000009aa0d27223 */ /* 0x000fca00000100d2 */
[----:B------:R0:W-:Y:S04]  /*2f70*/  STL [R1+0x1a0], R210 ;  /* 0x0001a0d201007387 */ /* 0x0001e80000100800 */
[----:B0-----:R-:W3:Y:S01]  /*2f80*/  LDL.LU R210, [R1+0x1b8] ;  /* 0x0001b80001d27983 */ /* 0x001ee20000300800 */
[----:B------:R-:W-:-:S03]  /*2f90*/  HADD2.F32 R161, -RZ, R161.H1_H1 ;  /* 0x300000a1ffa17230 */ /* 0x000fc60000004100 */
[----:B------:R-:W3:Y:S04]  /*2fa0*/  LDL.LU R215, [R1+0x1c4] ;  /* 0x0001c40001d77983 */ /* 0x000ee80000300800 */
[----:B------:R-:W3:Y:S01]  /*2fb0*/  LDL.LU R214, [R1+0x1c0] ;  /* 0x0001c00001d67983 */ /* 0x000ee20000300800 */
[----:B----4-:R-:W-:-:S05]  /*2fc0*/  FADD.FTZ R209, R206, R209 ;  /* 0x000000d1ced17221 */ /* 0x010fca0000010000 */
[----:B------:R0:W-:Y:S04]  /*2fd0*/  STL [R1+0x19c], R209 ;  /* 0x00019cd101007387 */ /* 0x0001e80000100800 */
[----:B------:R-:W4:Y:S04]  /*2fe0*/  LDL.LU R213, [R1+0x1cc] ;  /* 0x0001cc0001d57983 */ /* 0x000f280000300800 */
[----:B------:R-:W4:Y:S01]  /*2ff0*/  LDL.LU R212, [R1+0x1c8] ;  /* 0x0001c80001d47983 */ /* 0x000f220000300800 */
[----:B------:R-:W-:-:S03]  /*3000*/  FFMA.FTZ R208, R160, R206, R208 ;  /* 0x000000cea0d07223 */ /* 0x000fc600000100d0 */
[----:B0-----:R-:W4:Y:S04]  /*3010*/  LDL.LU R209, [R1+0x1d4] ;  /* 0x0001d40001d17983 */ /* 0x001f280000300800 */
[----:B------:R0:W-:Y:S04]  /*3020*/  STL [R1+0x198], R208 ;  /* 0x000198d001007387 */ /* 0x0001e80000100800 */
[----:B0-----:R-:W4:Y:S01]  /*3030*/  LDL.LU R208, [R1+0x1d0] ;  /* 0x0001d00001d07983 */ /* 0x001f220000300800 */
[----:B------:R-:W-:Y:S01]  /*3040*/  FADD.FTZ R211, R157, R211 ;  /* 0x000000d39dd37221 */ /* 0x000fe20000010000 */
[----:B------:R-:W-:-:S04]  /*3050*/  FFMA.FTZ R207, R155, R157, R207 ;  /* 0x0000009d9bcf7223 */ /* 0x000fc800000100cf */
[----:B------:R-:W-:Y:S04]  /*3060*/  STL [R1+0x1b4], R211 ;  /* 0x0001b4d301007387 */ /* 0x000fe80000100800 */
[----:B------:R-:W-:Y:S01]  /*3070*/  STL [R1+0x1b0], R207 ;  /* 0x0001b0cf01007387 */ /* 0x000fe20000100800 */
[----:B------:R-:W-:-:S05]  /*3080*/  FADD.FTZ R117, R161, R117 ;  /* 0x00000075a1757221 */ /* 0x000fca0000010000 */
[----:B------:R0:W-:Y:S04]  /*3090*/  STL [R1+0x1ac], R117 ;  /* 0x0001ac7501007387 */ /* 0x0001e80000100800 */
[----:B0-----:R-:W4:Y:S01]  /*30a0*/  LDL.LU R117, [R1+0x1dc] ;  /* 0x0001dc0001757983 */ /* 0x001f220000300800 */
[----:B------:R-:W-:-:S03]  /*30b0*/  FFMA.FTZ R116, R155, R161, R116 ;  /* 0x000000a19b747223 */ /* 0x000fc60000010074 */
[----:B------:R-:W4:Y:S04]  /*30c0*/  LDL.LU R211, [R1+0x1d8] ;  /* 0x0001d80001d37983 */ /* 0x000f280000300800 */
[----:B------:R0:W-:Y:S04]  /*30d0*/  STL [R1+0x1a8], R116 ;  /* 0x0001a87401007387 */ /* 0x0001e80000100800 */
[----:B0-----:R-:W4:Y:S01]  /*30e0*/  LDL.LU R116, [R1+0x1e4] ;  /* 0x0001e40001747983 */ /* 0x001f220000300800 */
[----:B------:R-:W-:-:S04]  /*30f0*/  FMUL.FTZ R157, R79, R157 ;  /* 0x0000009d4f9d7220 */ /* 0x000fc80000410000 */
[----:B------:R-:W-:Y:S01]  /*3100*/  FFMA.FTZ R157, R107, R161, R157 ;  /* 0x000000a16b9d7223 */ /* 0x000fe2000001009d */
[--C-:B------:R-:W-:Y:S02]  /*3110*/  HADD2.F32 R161, -RZ, R162.reuse.H0_H0 ;  /* 0x200000a2ffa17230 */ /* 0x100fe40000004100 */
[----:B------:R-:W-:Y:S01]  /*3120*/  FMUL.FTZ R154, R78, R154 ;  /* 0x0000009a4e9a7220 */ /* 0x000fe20000410000 */
[----:B------:R-:W-:-:S03]  /*3130*/  HADD2.F32 R162, -RZ, R162.H1_H1 ;  /* 0x300000a2ffa27230 */ /* 0x000fc60000004100 */
[----:B------:R-:W-:Y:S01]  /*3140*/  FFMA.FTZ R154, R106, R206, R154 ;  /* 0x000000ce6a9a7223 */ /* 0x000fe2000001009a */
[--C-:B------:R-:W-:Y:S02]  /*3150*/  HADD2.F32 R206, -RZ, R158.reuse.H0_H0 ;  /* 0x2000009effce7230 */ /* 0x100fe40000004100 */
[----:B------:R-:W-:-:S03]  /*3160*/  HADD2.F32 R158, -RZ, R158.H1_H1 ;  /* 0x3000009eff9e7230 */ /* 0x000fc60000004100 */
[----:B------:R-:W-:Y:S01]  /*3170*/  FMUL.FTZ R207, R72, R206 ;  /* 0x000000ce48cf7220 */ /* 0x000fe20000410000 */
[----:B--2---:R-:W-:Y:S01]  /*3180*/  FADD.FTZ R216, R161, R216 ;  /* 0x000000d8a1d87221 */ /* 0x004fe20000010000 */
[----:B---3--:R-:W-:-:S05]  /*3190*/  FFMA.FTZ R210, R164, R161, R210 ;  /* 0x000000a1a4d27223 */ /* 0x008fca00000100d2 */
[----:B------:R0:W-:Y:S01]  /*31a0*/  STL [R1+0x1b8], R210 ;  /* 0x0001b8d201007387 */ /* 0x0001e20000100800 */
[----:B------:R-:W-:Y:S01]  /*31b0*/  FADD.FTZ R215, R206, R215 ;  /* 0x000000d7ced77221 */ /* 0x000fe20000010000 */
[----:B------:R-:W-:Y:S01]  /*31c0*/  FFMA.FTZ R214, R164, R206, R214 ;  /* 0x000000cea4d67223 */ /* 0x000fe200000100d6 */
[----:B------:R-:W-:Y:S01]  /*31d0*/  FMUL.FTZ R206, R4, R165 ;  /* 0x000000a504ce7220 */ /* 0x000fe20000410000 */
[----:B------:R-:W-:Y:S01]  /*31e0*/  FMUL.FTZ R165, R73, R158 ;  /* 0x0000009e49a57220 */ /* 0x000fe20000410000 */
[----:B0-----:R-:W2:Y:S03]  /*31f0*/  LDL.LU R210, [R1+0x1e0] ;  /* 0x0001e00001d27983 */ /* 0x001ea60000300800 */
[-C--:B------:R-:W-:Y:S01]  /*3200*/  FFMA.FTZ R165, R101, R162.reuse, R165 ;  /* 0x000000a265a57223 */ /* 0x080fe200000100a5 */
[----:B------:R-:W-:Y:S04]  /*3210*/  STL [R1+0x1bc], R216 ;  /* 0x0001bcd801007387 */ /* 0x000fe80000100800 */
[----:B------:R-:W-:Y:S04]  /*3220*/  STL [R1+0x1c4], R215 ;  /* 0x0001c4d701007387 */ /* 0x000fe80000100800 */
[----:B------:R-:W-:Y:S01]  /*3230*/  STL [R1+0x1c0], R214 ;  /* 0x0001c0d601007387 */ /* 0x000fe20000100800 */
[----:B----4-:R-:W-:Y:S01]  /*3240*/  FADD.FTZ R213, R162, R213 ;  /* 0x000000d5a2d57221 */ /* 0x010fe20000010000 */
[----:B------:R-:W-:-:S04]  /*3250*/  FFMA.FTZ R212, R206, R162, R212 ;  /* 0x000000a2ced47223 */ /* 0x000fc800000100d4 */
[----:B------:R0:W-:Y:S01]  /*3260*/  STL [R1+0x1cc], R213 ;  /* 0x0001ccd501007387 */ /* 0x0001e20000100800 */
[----:B------:R-:W-:Y:S02]  /*3270*/  HADD2.F32 R162, -RZ, R163.H0_H0 ;  /* 0x200000a3ffa27230 */ /* 0x000fe40000004100 */
[----:B------:R-:W-:Y:S01]  /*3280*/  FADD.FTZ R209, R158, R209 ;  /* 0x000000d19ed17221 */ /* 0x000fe20000010000 */
[----:B0-----:R-:W3:Y:S04]  /*3290*/  LDL.LU R213, [R1+0x1ec] ;  /* 0x0001ec0001d57983 */ /* 0x001ee80000300800 */
[----:B------:R-:W-:Y:S01]  /*32a0*/  STL [R1+0x1c8], R212 ;  /* 0x0001c8d401007387 */ /* 0x000fe20000100800 */
[----:B------:R-:W-:-:S03]  /*32b0*/  FFMA.FTZ R208, R206, R158, R208 ;  /* 0x0000009eced07223 */ /* 0x000fc600000100d0 */
[----:B------:R0:W-:Y:S01]  /*32c0*/  STL [R1+0x1d4], R209 ;  /* 0x0001d4d101007387 */ /* 0x0001e20000100800 */
[----:B------:R-:W-:-:S03]  /*32d0*/  HADD2.F32 R158, -RZ, R159.H0_H0 ;  /* 0x2000009fff9e7230 */ /* 0x000fc60000004100 */
[----:B0-----:R-:W4:Y:S04]  /*32e0*/  LDL.LU R209, [R1+0x1e8] ;  /* 0x0001e80001d17983 */ /* 0x001f280000300800 */
[----:B------:R0:W-:Y:S04]  /*32f0*/  STL [R1+0x1d0], R208 ;  /* 0x0001d0d001007387 */ /* 0x0001e80000100800 */
[----:B------:R-:W4:Y:S01]  /*3300*/  LDL.LU R212, [R1+0x1f4] ;  /* 0x0001f40001d47983 */ /* 0x000f220000300800 */
[----:B0-----:R-:W-:Y:S01]  /*3310*/  FMUL.FTZ R208, R4, R166 ;  /* 0x000000a604d07220 */ /* 0x001fe20000410000 */
[----:B------:R-:W-:-:S05]  /*3320*/  FADD.FTZ R117, R162, R117 ;  /* 0x00000075a2757221 */ /* 0x000fca0000010000 */
[----:B------:R0:W-:Y:S01]  /*3330*/  STL [R1+0x1dc], R117 ;  /* 0x0001dc7501007387 */ /* 0x0001e20000100800 */
[----:B------:R-:W-:-:S03]  /*3340*/  FFMA.FTZ R211, R208, R162, R211 ;  /* 0x000000a2d0d37223 */ /* 0x000fc600000100d3 */
[----:B0-----:R-:W4:Y:S01]  /*3350*/  LDL.LU R117, [R1+0x1f0] ;  /* 0x0001f00001757983 */ /* 0x001f220000300800 */
[----:B------:R-:W-:-:S03]  /*3360*/  FADD.FTZ R116, R158, R116 ;  /* 0x000000749e747221 */ /* 0x000fc60000010000 */
[----:B------:R-:W4:Y:S04]  /*3370*/  LDL.LU R217, [R1+0x204] ;  /* 0x0002040001d97983 */ /* 0x000f280000300800 */
[----:B------:R-:W-:Y:S04]  /*3380*/  STL [R1+0x1d8], R211 ;  /* 0x0001d8d301007387 */ /* 0x000fe80000100800 */
[----:B------:R0:W-:Y:S04]  /*3390*/  STL [R1+0x1e4], R116 ;  /* 0x0001e47401007387 */ /* 0x0001e80000100800 */
[----:B0-----:R-:W4:Y:S04]  /*33a0*/  LDL.LU R116, [R1+0x200] ;  /* 0x0002000001747983 */ /* 0x001f280000300800 */
[----:B------:R-:W4:Y:S04]  /*33b0*/  LDL.LU R216, [R1+0x1fc] ;  /* 0x0001fc0001d87983 */ /* 0x000f280000300800 */
[----:B------:R-:W4:Y:S01]  /*33c0*/  LDL.LU R211, [R1+0x1f8] ;  /* 0x0001f80001d37983 */ /* 0x000f220000300800 */
[----:B------:R-:W-:Y:S01]  /*33d0*/  FMUL.FTZ R166, R74, R158 ;  /* 0x0000009e4aa67220 */ /* 0x000fe20000410000 */
[----:B------:R-:W-:-:S03]  /*33e0*/  FFMA.FTZ R161, R100, R161, R207 ;  /* 0x000000a164a17223 */ /* 0x000fc600000100cf */
[----:B------:R-:W-:Y:S01]  /*33f0*/  FFMA.FTZ R207, R102, R162, R166 ;  /* 0x000000a266cf7223 */ /* 0x000fe200000100a6 */
[----:B------:R-:W-:Y:S01]  /*3400*/  FADD.FTZ R162, -R9, R167 ;  /* 0x000000a709a27221 */ /* 0x000fe20000010100 */
[----:B------:R-:W-:Y:S02]  /*3410*/  HADD2.F32 R159, -RZ, R159.H1_H1 ;  /* 0x3000009fff9f7230 */ /* 0x000fe40000004100 */
[----:B--2---:R-:W-:Y:S01]  /*3420*/  FFMA.FTZ R210, R208, R158, R210 ;  /* 0x0000009ed0d27223 */ /* 0x004fe200000100d2 */
[----:B------:R-:W-:-:S04]  /*3430*/  HADD2.F32 R158, -RZ, R163.H1_H1 ;  /* 0x300000a3ff9e7230 */ /* 0x000fc80000004100 */
[----:B------:R0:W-:Y:S04]  /*3440*/  STL [R1+0x1e0], R210 ;  /* 0x0001e0d201007387 */ /* 0x0001e80000100800 */
[----:B------:R-:W2:Y:S04]  /*3450*/  LDL.LU R215, [R1+0x20c] ;  /* 0x00020c0001d77983 */ /* 0x000ea80000300800 */
[----:B------:R-:W2:Y:S01]  /*3460*/  LDL.LU R214, [R1+0x208] ;  /* 0x0002080001d67983 */ /* 0x000ea20000300800 */
[----:B0-----:R-:W-:Y:S01]  /*3470*/  FMUL.FTZ R210, R4, R162 ;  /* 0x000000a204d27220 */ /* 0x001fe20000410000 */
[----:B------:R-:W-:Y:S01]  /*3480*/  FMUL.FTZ R162, R75, R159 ;  /* 0x0000009f4ba27220 */ /* 0x000fe20000410000 */
[----:B---3--:R-:W-:-:S05]  /*3490*/  FADD.FTZ R213, R158, R213 ;  /* 0x000000d59ed57221 */ /* 0x008fca0000010000 */
[----:B------:R0:W-:Y:S04]  /*34a0*/  STL [R1+0x1ec], R213 ;  /* 0x0001ecd501007387 */ /* 0x0001e80000100800 */
[----:B0-----:R-:W3:Y:S01]  /*34b0*/  LDL.LU R213, [R1+0x214] ;  /* 0x0002140001d57983 */ /* 0x001ee20000300800 */
[----:B----4-:R-:W-:-:S03]  /*34c0*/  FFMA.FTZ R209, R210, R158, R209 ;  /* 0x0000009ed2d17223 */ /* 0x010fc600000100d1 */
[----:B------:R-:W4:Y:S04]  /*34d0*/  LDL.LU R167, [R1+0x210] ;  /* 0x0002100001a77983 */ /* 0x000f280000300800 */
[----:B------:R0:W-:Y:S01]  /*34e0*/  STL [R1+0x1e8], R209 ;  /* 0x0001e8d101007387 */ /* 0x0001e20000100800 */
[----:B------:R-:W-:-:S03]  /*34f0*/  FADD.FTZ R212, R159, R212 ;  /* 0x000000d49fd47221 */ /* 0x000fc60000010000 */
[----:B------:R-:W4:Y:S04]  /*3500*/  LDL.LU R166, [R1+0x224] ;  /* 0x0002240001a67983 */ /* 0x000f280000300800 */
[----:B------:R-:W4:Y:S01]  /*3510*/  LDL.LU R163, [R1+0x220] ;  /* 0x0002200001a37983 */ /* 0x000f220000300800 */
[----:B0-----:R-:W-:Y:S01]  /*3520*/  FFMA.FTZ R209, R103, R158, R162 ;  /* 0x0000009e67d17223 */ /* 0x001fe200000100a2 */
[----:B------:R-:W-:Y:S02]  /*3530*/  HADD2.F32 R158, -RZ, R172.H0_H0 ;  /* 0x200000acff9e7230 */ /* 0x000fe40000004100 */
[----:B------:R0:W-:Y:S01]  /*3540*/  STL [R1+0x1f4], R212 ;  /* 0x0001f4d401007387 */ /* 0x0001e20000100800 */
[----:B------:R-:W-:Y:S01]  /*3550*/  FFMA.FTZ R117, R210, R159, R117 ;  /* 0x0000009fd2757223 */ /* 0x000fe20000010075 */
[----:B------:R-:W-:-:S04]  /*3560*/  FADD.FTZ R159, -R9, R168 ;  /* 0x000000a8099f7221 */ /* 0x000fc80000010100 */
[----:B0-----:R-:W-:Y:S01]  /*3570*/  FMUL.FTZ R212, R4, R159 ;  /* 0x0000009f04d47220 */ /* 0x001fe20000410000 */
[----:B------:R0:W-:Y:S01]  /*3580*/  STL [R1+0x1f0], R117 ;  /* 0x0001f07501007387 */ /* 0x0001e20000100800 */
[----:B------:R-:W-:-:S03]  /*3590*/  FADD.FTZ R217, R158, R217 ;  /* 0x000000d99ed97221 */ /* 0x000fc60000010000 */
[----:B0-----:R-:W4:Y:S01]  /*35a0*/  LDL.LU R117, [R1+0x21c] ;  /* 0x00021c0001757983 */ /* 0x001f220000300800 */
[----:B------:R-:W-:-:S05]  /*35b0*/  FFMA.FTZ R116, R212, R158, R116 ;  /* 0x0000009ed4747223 */ /* 0x000fca0000010074 */
[----:B------:R0:W-:Y:S04]  /*35c0*/  STL [R1+0x200], R116 ;  /* 0x0002007401007387 */ /* 0x0001e80000100800 */
[----:B------:R-:W-:Y:S04]  /*35d0*/  STL [R1+0x204], R217 ;  /* 0x000204d901007387 */ /* 0x000fe80000100800 */
[----:B0-----:R-:W4:Y:S01]  /*35e0*/  LDL.LU R116, [R1+0x218] ;  /* 0x0002180001747983 */ /* 0x001f220000300800 */
[----:B------:R-:W-:Y:S02]  /*35f0*/  HADD2.F32 R159, -RZ, R176.H0_H0 ;  /* 0x200000b0ff9f7230 */ /* 0x000fe40000004100 */
[----:B------:R-:W-:-:S03]  /*3600*/  FMUL.FTZ R158, R68, R158 ;  /* 0x0000009e449e7220 */ /* 0x000fc60000410000 */
[----:B------:R-:W-:Y:S01]  /*3610*/  FFMA.FTZ R211, R212, R159, R211 ;  /* 0x0000009fd4d37223 */ /* 0x000fe200000100d3 */
[----:B------:R-:W-:Y:S01]  /*3620*/  FADD.FTZ R216, R159, R216 ;  /* 0x000000d89fd87221 */ /* 0x000fe20000010000 */
[----:B------:R-:W-:-:S03]  /*3630*/  HADD2.F32 R162, -RZ, R176.H1_H1 ;  /* 0x300000b0ffa27230 */ /* 0x000fc60000004100 */
[----:B------:R0:W-:Y:S02]  /*3640*/  STL [R1+0x1f8], R211 ;  /* 0x0001f8d301007387 */ /* 0x0001e40000100800 */
[----:B0-----:R-:W-:Y:S01]  /*3650*/  FFMA.FTZ R211, R96, R159, R158 ;  /* 0x0000009f60d37223 */ /* 0x001fe2000001009e */
[----:B------:R-:W-:Y:S01]  /*3660*/  FADD.FTZ R159, -R9, R169 ;  /* 0x000000a9099f7221 */ /* 0x000fe20000010100 */
[----:B------:R-:W-:-:S03]  /*3670*/  HADD2.F32 R158, -RZ, R172.H1_H1 ;  /* 0x300000acff9e7230 */ /* 0x000fc60000004100 */
[----:B------:R-:W-:Y:S01]  /*3680*/  FMUL.FTZ R172, R4, R159 ;  /* 0x0000009f04ac7220 */ /* 0x000fe20000410000 */
[----:B------:R-:W-:Y:S01]  /*3690*/  STL [R1+0x1fc], R216 ;  /* 0x0001fcd801007387 */ /* 0x000fe20000100800 */
[----:B------:R-:W-:-:S04]  /*36a0*/  FMUL.FTZ R159, R69, R158 ;  /* 0x0000009e459f7220 */ /* 0x000fc80000410000 */
[-C--:B------:R-:W-:Y:S01]  /*36b0*/  FFMA.FTZ R176, R97, R162.reuse, R159 ;  /* 0x000000a261b07223 */ /* 0x080fe2000001009f */
[----:B------:R-:W-:Y:S01]  /*36c0*/  FADD.FTZ R159, -R9, R170 ;  /* 0x000000aa099f7221 */ /* 0x000fe20000010100 */
[----:B--2---:R-:W-:Y:S01]  /*36d0*/  FADD.FTZ R215, R162, R215 ;  /* 0x000000d7a2d77221 */ /* 0x004fe20000010000 */
[----:B------:R-:W-:-:S04]  /*36e0*/  FFMA.FTZ R214, R172, R162, R214 ;  /* 0x000000a2acd67223 */ /* 0x000fc800000100d6 */
[----:B------:R0:W-:Y:S04]  /*36f0*/  STL [R1+0x20c], R215 ;  /* 0x00020cd701007387 */ /* 0x0001e80000100800 */
[----:B0-----:R-:W2:Y:S04]  /*3700*/  LDL.LU R215, [R1+0x234] ;  /* 0x0002340001d77983 */ /* 0x001ea80000300800 */
[----:B------:R-:W-:Y:S04]  /*3710*/  STL [R1+0x208], R214 ;  /* 0x000208d601007387 */ /* 0x000fe80000100800 */
[----:B------:R-:W2:Y:S01]  /*3720*/  LDL.LU R162, [R1+0x230] ;  /* 0x0002300001a27983 */ /* 0x000ea20000300800 */
[----:B---3--:R-:W-:Y:S01]  /*3730*/  FADD.FTZ R213, R158, R213 ;  /* 0x000000d59ed57221 */ /* 0x008fe20000010000 */
[----:B----4-:R-:W-:Y:S01]  /*3740*/  FFMA.FTZ R167, R172, R158, R167 ;  /* 0x0000009eaca77223 */ /* 0x010fe200000100a7 */
[----:B------:R-:W-:-:S03]  /*3750*/  HADD2.F32 R158, -RZ, R173.H0_H0 ;  /* 0x200000adff9e7230 */ /* 0x000fc60000004100 */
[----:B------:R0:W-:Y:S04]  /*3760*/  STL [R1+0x214], R213 ;  /* 0x000214d501007387 */ /* 0x0001e80000100800 */
[----:B------:R-:W3:Y:S01]  /*3770*/  LDL.LU R169, [R1+0x22c] ;  /* 0x00022c0001a97983 */ /* 0x000ee20000300800 */
[----:B------:R-:W-:-:S03]  /*3780*/  FADD.FTZ R166, R158, R166 ;  /* 0x000000a69ea67221 */ /* 0x000fc60000010000 */
[----:B------:R-:W4:Y:S01]  /*3790*/  LDL.LU R168, [R1+0x228] ;  /* 0x0002280001a87983 */ /* 0x000f220000300800 */
[----:B0-----:R-:W-:Y:S01]  /*37a0*/  FMUL.FTZ R213, R4, R159 ;  /* 0x0000009f04d57220 */ /* 0x001fe20000410000 */
[----:B------:R-:W-:Y:S02]  /*37b0*/  HADD2.F32 R159, -RZ, R177.H0_H0 ;  /* 0x200000b1ff9f7230 */ /* 0x000fe40000004100 */
[----:B------:R0:W-:Y:S01]  /*37c0*/  STL [R1+0x210], R167 ;  /* 0x000210a701007387 */ /* 0x0001e20000100800 */
[----:B------:R-:W-:-:S03]  /*37d0*/  FFMA.FTZ R163, R213, R158, R163 ;  /* 0x0000009ed5a37223 */ /* 0x000fc600000100a3 */
[----:B------:R1:W-:Y:S04]  /*37e0*/  STL [R1+0x224], R166 ;  /* 0x000224a601007387 */ /* 0x0003e80000100800 */
[----:B------:R-:W4:Y:S04]  /*37f0*/  LDL.LU R217, [R1+0x23c] ;  /* 0x00023c0001d97983 */ /* 0x000f280000300800 */
[----:B------:R1:W-:Y:S04]  /*3800*/  STL [R1+0x220], R163 ;  /* 0x000220a301007387 */ /* 0x0003e80000100800 */
[----:B------:R-:W4:Y:S04]  /*3810*/  LDL.LU R216, [R1+0x238] ;  /* 0x0002380001d87983 */ /* 0x000f280000300800 */
[----:B------:R-:W4:Y:S01]  /*3820*/  LDL.LU R170, [R1+0x244] ;  /* 0x0002440001aa7983 */ /* 0x000f220000300800 */
[----:B------:R-:W-:-:S05]  /*3830*/  FADD.FTZ R117, R159, R117 ;  /* 0x000000759f757221 */ /* 0x000fca0000010000 */
[----:B------:R1:W-:Y:S04]  /*3840*/  STL [R1+0x21c], R117 ;  /* 0x00021c7501007387 */ /* 0x0003e80000100800 */
[----:B0-----:R-:W4:Y:S04]  /*3850*/  LDL.LU R167, [R1+0x240] ;  /* 0x0002400001a77983 */ /* 0x001f280000300800 */
[----:B-1----:R-:W4:Y:S04]  /*3860*/  LDL.LU R166, [R1+0x24c] ;  /* 0x00024c0001a67983 */ /* 0x002f280000300800 */
[----:B------:R-:W4:Y:S01]  /*3870*/  LDL.LU R163, [R1+0x248] ;  /* 0x0002480001a37983 */ /* 0x000f220000300800 */
[----:B------:R-:W-:-:S03]  /*3880*/  FFMA.FTZ R116, R213, R159, R116 ;  /* 0x0000009fd5747223 */ /* 0x000fc60000010074 */
[----:B------:R-:W4:Y:S04]  /*3890*/  LDL.LU R117, [R1+0x254] ;  /* 0x0002540001757983 */ /* 0x000f280000300800 */
[----:B------:R0:W-:Y:S04]  /*38a0*/  STL [R1+0x218], R116 ;  /* 0x0002187401007387 */ /* 0x0001e80000100800 */
[----:B0-----:R-:W4:Y:S01]  /*38b0*/  LDL.LU R116, [R1+0x250] ;  /* 0x0002500001747983 */ /* 0x001f220000300800 */
[----:B------:R-:W-:-:S04]  /*38c0*/  FMUL.FTZ R158, R70, R158 ;  /* 0x0000009e469e7220 */ /* 0x000fc80000410000 */
[----:B------:R-:W-:Y:S01]  /*38d0*/  FFMA.FTZ R214, R98, R159, R158 ;  /* 0x0000009f62d67223 */ /* 0x000fe2000001009e */
[----:B------:R-:W-:Y:S01]  /*38e0*/  FADD.FTZ R159, -R9, R171 ;  /* 0x000000ab099f7221 */ /* 0x000fe20000010100 */
[----:B------:R-:W-:-:S03]  /*38f0*/  HADD2.F32 R158, -RZ, R173.H1_H1 ;  /* 0x300000adff9e7230 */ /* 0x000fc60000004100 */
[----:B------:R-:W-:Y:S01]  /*3900*/  FMUL.FTZ R173, R4, R159 ;  /* 0x0000009f04ad7220 */ /* 0x000fe20000410000 */
[----:B------:R-:W-:Y:S02]  /*3910*/  HADD2.F32 R159, -RZ, R177.H1_H1 ;  /* 0x300000b1ff9f7230 */ /* 0x000fe40000004100 */
[----:B--2---:R-:W-:Y:S01]  /*3920*/  FADD.FTZ R215, R158, R215 ;  /* 0x000000d79ed77221 */ /* 0x004fe20000010000 */
[-C--:B------:R-:W-:Y:S01]  /*3930*/  FFMA.FTZ R162, R173, R158.reuse, R162 ;  /* 0x0000009eada27223 */ /* 0x080fe200000100a2 */
[----:B------:R-:W-:-:S04]  /*3940*/  FMUL.FTZ R158, R71, R158 ;  /* 0x0000009e479e7220 */ /* 0x000fc80000410000 */
[----:B------:R0:W-:Y:S04]  /*3950*/  STL [R1+0x230], R162 ;  /* 0x000230a201007387 */ /* 0x0001e80000100800 */
[----:B------:R1:W-:Y:S01]  /*3960*/  STL [R1+0x234], R215 ;  /* 0x000234d701007387 */ /* 0x0003e20000100800 */
[----:B0-----:R-:W-:Y:S01]  /*3970*/  FADD.FTZ R162, -R9, R180 ;  /* 0x000000b409a27221 */ /* 0x001fe20000010100 */
[----:B-1----:R-:W-:Y:S01]  /*3980*/  FFMA.FTZ R215, R99, R159, R158 ;  /* 0x0000009f63d77223 */ /* 0x002fe2000001009e */
[----:B------:R-:W-:Y:S02]  /*3990*/  HADD2.F32 R158, -RZ, R174.H0_H0 ;  /* 0x200000aeff9e7230 */ /* 0x000fe40000004100 */
[----:B------:R-:W-:-:S03]  /*39a0*/  FMUL.FTZ R180, R4, R162 ;  /* 0x000000a204b47220 */ /* 0x000fc60000410000 */
[----:B------:R-:W-:Y:S01]  /*39b0*/  FMUL.FTZ R162, R64, R158 ;  /* 0x0000009e40a27220 */ /* 0x000fe20000410000 */
[----:B---3--:R-:W-:Y:S01]  /*39c0*/  FADD.FTZ R169, R159, R169 ;  /* 0x000000a99fa97221 */ /* 0x008fe20000010000 */
[----:B----4-:R-:W-:Y:S01]  /*39d0*/  FFMA.FTZ R168, R173, R159, R168 ;  /* 0x0000009fada87223 */ /* 0x010fe200000100a8 */
[----:B------:R-:W-:-:S05]  /*39e0*/  HADD2.F32 R159, -RZ, R178.H0_H0 ;  /* 0x200000b2ff9f7230 */ /* 0x000fca0000004100 */
[-C--:B------:R-:W-:Y:S01]  /*39f0*/  FFMA.FTZ R177, R92, R159.reuse, R162 ;  /* 0x0000009f5cb17223 */ /* 0x080fe200000100a2 */
[----:B------:R-:W-:Y:S01]  /*3a00*/  FADD.FTZ R162, -R9, R181 ;  /* 0x000000b509a27221 */ /* 0x000fe20000010100 */
[----:B------:R-:W-:Y:S01]  /*3a10*/  FADD.FTZ R217, R159, R217 ;  /* 0x000000d99fd97221 */ /* 0x000fe20000010000 */
[----:B------:R-:W-:Y:S01]  /*3a20*/  STL [R1+0x22c], R169 ;  /* 0x00022ca901007387 */ /* 0x000fe20000100800 */
[----:B------:R-:W-:Y:S01]  /*3a30*/  FFMA.FTZ R216, R180, R159, R216 ;  /* 0x0000009fb4d87223 */ /* 0x000fe200000100d8 */
[----:B------:R-:W-:Y:S02]  /*3a40*/  HADD2.F32 R159, -RZ, R178.H1_H1 ;  /* 0x300000b2ff9f7230 */ /* 0x000fe40000004100 */
[----:B------:R-:W-:Y:S01]  /*3a50*/  FMUL.FTZ R178, R4, R162 ;  /* 0x000000a204b27220 */ /* 0x000fe20000410000 */
[----:B------:R-:W-:Y:S01]  /*3a60*/  FADD.FTZ R170, R158, R170 ;  /* 0x000000aa9eaa7221 */ /* 0x000fe20000010000 */
[----:B------:R0:W-:Y:S04]  /*3a70*/  STL [R1+0x228], R168 ;  /* 0x000228a801007387 */ /* 0x0001e80000100800 */
[----:B------:R-:W-:Y:S04]  /*3a80*/  STL [R1+0x23c], R217 ;  /* 0x00023cd901007387 */ /* 0x000fe80000100800 */
[----:B------:R-:W-:Y:S01]  /*3a90*/  STL [R1+0x238], R216 ;  /* 0x000238d801007387 */ /* 0x000fe20000100800 */
[----:B------:R-:W-:Y:S01]  /*3aa0*/  FFMA.FTZ R167, R180, R158, R167 ;  /* 0x0000009eb4a77223 */ /* 0x000fe200000100a7 */
[----:B------:R-:W-:-:S02]  /*3ab0*/  HADD2.F32 R158, -RZ, R174.H1_H1 ;  /* 0x300000aeff9e7230 */ /* 0x000fc40000004100 */
[----:B------:R-:W-:Y:S01]  /*3ac0*/  FADD.FTZ R166, R159, R166 ;  /* 0x000000a69fa67221 */ /* 0x000fe20000010000 */
[----:B------:R-:W-:Y:S01]  /*3ad0*/  STL [R1+0x244], R170 ;  /* 0x000244aa01007387 */ /* 0x000fe20000100800 */
[C---:B------:R-:W-:Y:S01]  /*3ae0*/  FADD.FTZ R182, -R9.reuse, R182 ;  /* 0x000000b609b67221 */ /* 0x040fe20000010100 */
[----:B------:R-:W-:Y:S02]  /*3af0*/  HADD2.F32 R181, -RZ, R179.H0_H0 ;  /* 0x200000b3ffb57230 */ /* 0x000fe40000004100 */
[----:B------:R-:W-:Y:S01]  /*3b00*/  FFMA.FTZ R163, R178, R159, R163 ;  /* 0x0000009fb2a37223 */ /* 0x000fe200000100a3 */
[----:B------:R-:W-:Y:S01]  /*3b10*/  STL [R1+0x240], R167 ;  /* 0x000240a701007387 */ /* 0x000fe20000100800 */
[----:B------:R-:W-:Y:S01]  /*3b20*/  FADD.FTZ R183, -R9, R183 ;  /* 0x000000b709b77221 */ /* 0x000fe20000010100 */
[----:B0-----:R-:W0:Y:S01]  /*3b30*/  LDC.64 R168, c[0x0][0x3b0] ;  /* 0x0000ec00ffa87b82 */ /* 0x001e220000000a00 */
[----:B------:R-:W-:Y:S01]  /*3b40*/  FADD.FTZ R117, R158, R117 ;  /* 0x000000759e757221 */ /* 0x000fe20000010000 */
[----:B------:R-:W-:Y:S04]  /*3b50*/  STL [R1+0x24c], R166 ;  /* 0x00024ca601007387 */ /* 0x000fe80000100800 */
[----:B------:R-:W-:Y:S04]  /*3b60*/  STL [R1+0x248], R163 ;  /* 0x000248a301007387 */ /* 0x000fe80000100800 */
[----:B------:R1:W-:Y:S01]  /*3b70*/  STL [R1+0x254], R117 ;  /* 0x0002547501007387 */ /* 0x0003e20000100800 */
[----:B------:R-:W-:-:S03]  /*3b80*/  FFMA.FTZ R116, R178, R158, R116 ;  /* 0x0000009eb2747223 */ /* 0x000fc60000010074 */
[----:B-1----:R-:W2:Y:S04]  /*3b90*/  LDL.LU R117, [R1+0x25c] ;  /* 0x00025c0001757983 */ /* 0x002ea80000300800 */
[----:B------:R1:W-:Y:S04]  /*3ba0*/  STL [R1+0x250], R116 ;  /* 0x0002507401007387 */ /* 0x0003e80000100800 */
[----:B-1----:R-:W3:Y:S04]  /*3bb0*/  LDL.LU R116, [R1+0x258] ;  /* 0x0002580001747983 */ /* 0x002ee80000300800 */
[----:B------:R-:W4:Y:S01]  /*3bc0*/  LDL.LU R246, [R1+0x260] ;  /* 0x0002600001f67983 */ /* 0x000f220000300800 */
[----:B------:R-:W-:-:S02]  /*3bd0*/  HADD2.F32 R216, -RZ, R175.H0_H0 ;  /* 0x200000afffd87230 */ /* 0x000fc40000004100 */
[----:B------:R-:W-:Y:S01]  /*3be0*/  FMUL.FTZ R182, R4, R182 ;  /* 0x000000b604b67220 */ /* 0x000fe20000410000 */
[----:B------:R-:W4:Y:S02]  /*3bf0*/  LDL.LU R251, [R1+0x26c] ;  /* 0x00026c0001fb7983 */ /* 0x000f240000300800 */
[----:B------:R-:W-:Y:S02]  /*3c00*/  FMUL.FTZ R217, R66, R216 ;  /* 0x000000d842d97220 */ /* 0x000fe40000410000 */
[----:B------:R-:W4:Y:S04]  /*3c10*/  LDL.LU R250, [R1+0x268] ;  /* 0x0002680001fa7983 */ /* 0x000f280000300800 */
[----:B------:R-:W4:Y:S04]  /*3c20*/  LDL.LU R249, [R1+0x274] ;  /* 0x0002740001f97983 */ /* 0x000f280000300800 */
[----:B------:R-:W4:Y:S01]  /*3c30*/  LDL.LU R245, [R1+0x270] ;  /* 0x0002700001f57983 */ /* 0x000f220000300800 */
[----:B--2---:R-:W-:-:S05]  /*3c40*/  FADD.FTZ R117, R181, R117 ;  /* 0x00000075b5757221 */ /* 0x004fca0000010000 */
[----:B------:R1:W-:Y:S01]  /*3c50*/  STL [R1+0x25c], R117 ;  /* 0x00025c7501007387 */ /* 0x0003e20000100800 */
[----:B---3--:R-:W-:-:S03]  /*3c60*/  FFMA.FTZ R116, R182, R181, R116 ;  /* 0x000000b5b6747223 */ /* 0x008fc60000010074 */
[----:B-1----:R1:W5:Y:S01]  /*3c70*/  LDL.LU R117, [R1+0x27c] ;  /* 0x00027c0001757983 */ /* 0x0023620000300800 */
[----:B------:R-:W-:-:S03]  /*3c80*/  FFMA.FTZ R181, R94, R181, R217 ;  /* 0x000000b55eb57223 */ /* 0x000fc600000100d9 */
[----:B------:R2:W-:Y:S04]  /*3c90*/  STL [R1+0x258], R116 ;  /* 0x0002587401007387 */ /* 0x0005e80000100800 */
[----:B--2---:R1:W5:Y:S04]  /*3ca0*/  LDL.LU R116, [R1+0x278] ;  /* 0x0002780001747983 */ /* 0x0043680000300800 */
[----:B------:R-:W2:Y:S01]  /*3cb0*/  LDL.LU R217, [R1+0x264] ;  /* 0x0002640001d97983 */ /* 0x000ea20000300800 */
[----:B----4-:R-:W-:-:S05]  /*3cc0*/  FFMA.FTZ R246, R182, R216, R246 ;  /* 0x000000d8b6f67223 */ /* 0x010fca00000100f6 */
[----:B------:R3:W-:Y:S04]  /*3cd0*/  STL [R1+0x260], R246 ;  /* 0x000260f601007387 */ /* 0x0007e80000100800 */
[----:B---3--:R-:W3:Y:S01]  /*3ce0*/  LDL.LU R246, [R1+0x10] ;  /* 0x0000100001f67983 */ /* 0x008ee20000300800 */
        /* <DEDUP_REMOVED lines=12> */
[----:B------:R-:W-:-:S04]  /*3db0*/  FADD.FTZ R132, -R9, R132 ;  /* 0x0000008409847221 */ /* 0x000fc80000010100 */
[----:B------:R-:W-:Y:S01]  /*3dc0*/  FMUL.FTZ R132, R4, R132 ;  /* 0x0000008404847220 */ /* 0x000fe20000410000 */
[----:B--2---:R-:W-:Y:S01]  /*3dd0*/  FADD.FTZ R217, R216, R217 ;  /* 0x000000d9d8d97221 */ /* 0x004fe20000010000 */
[----:B------:R-:W-:Y:S02]  /*3de0*/  HADD2.F32 R216, -RZ, R175.H1_H1 ;  /* 0x300000afffd87230 */ /* 0x000fe40000004100 */
[----:B------:R-:W-:Y:S02]  /*3df0*/  HADD2.F32 R175, -RZ, R179.H1_H1 ;  /* 0x300000b3ffaf7230 */ /* 0x000fe40000004100 */
[----:B------:R-:W-:Y:S01]  /*3e00*/  FMUL.FTZ R179, R4, R183 ;  /* 0x000000b704b37220 */ /* 0x000fe20000410000 */
[----:B------:R-:W-:Y:S02]  /*3e10*/  FADD.FTZ R249, R216, R249 ;  /* 0x000000f9d8f97221 */ /* 0x000fe40000010000 */
[----:B------:R-:W-:Y:S01]  /*3e20*/  FADD.FTZ R251, R175, R251 ;  /* 0x000000fbaffb7221 */ /* 0x000fe20000010000 */
[C---:B------:R-:W-:Y:S01]  /*3e30*/  FFMA.FTZ R250, R179.reuse, R175, R250 ;  /* 0x000000afb3fa7223 */ /* 0x040fe200000100fa */
[-C--:B------:R-:W-:Y:S01]  /*3e40*/  FFMA.FTZ R245, R179, R216.reuse, R245 ;  /* 0x000000d8b3f57223 */ /* 0x080fe200000100f5 */
[----:B------:R-:W-:Y:S04]  /*3e50*/  STL [R1+0x264], R217 ;  /* 0x000264d901007387 */ /* 0x000fe80000100800 */
[----:B------:R-:W-:Y:S04]  /*3e60*/  STL [R1+0x26c], R251 ;  /* 0x00026cfb01007387 */ /* 0x000fe80000100800 */
[----:B------:R0:W-:Y:S04]  /*3e70*/  STL [R1+0x268], R250 ;  /* 0x000268fa01007387 */ /* 0x0001e80000100800 */
[----:B------:R-:W-:Y:S04]  /*3e80*/  STL [R1+0x274], R249 ;  /* 0x000274f901007387 */ /* 0x000fe80000100800 */
[----:B------:R2:W-:Y:S04]  /*3e90*/  STL [R1+0x270], R245 ;  /* 0x000270f501007387 */ /* 0x0005e80000100800 */
[----:B0-----:R-:W4:Y:S01]  /*3ea0*/  LDL.LU R250, [R1+0x14] ;  /* 0x0000140001fa7983 */ /* 0x001f220000300800 */
[----:B------:R-:W-:-:S04]  /*3eb0*/  FMUL.FTZ R183, R67, R216 ;  /* 0x000000d843b77220 */ /* 0x000fc80000410000 */
[----:B------:R-:W-:Y:S01]  /*3ec0*/  FFMA.FTZ R175, R95, R175, R183 ;  /* 0x000000af5faf7223 */ /* 0x000fe200000100b7 */
[----:B------:R-:W-:Y:S02]  /*3ed0*/  HADD2.F32 R183, -RZ, R128.H0_H0 ;  /* 0x20000080ffb77230 */ /* 0x000fe40000004100 */
[----:B--2---:R-:W-:-:S03]  /*3ee0*/  HADD2.F32 R245, -RZ, R136.H0_H0 ;  /* 0x20000088fff57230 */ /* 0x004fc60000004100 */
[----:B------:R-:W-:Y:S01]  /*3ef0*/  FADD.FTZ R219, R183, R219 ;  /* 0x000000dbb7db7221 */ /* 0x000fe20000010000 */
[-C--:B------:R-:W-:Y:S01]  /*3f00*/  FFMA.FTZ R218, R132, R183.reuse, R218 ;  /* 0x000000b784da7223 */ /* 0x080fe200000100da */
[----:B------:R-:W-:Y:S01]  /*3f10*/  FMUL.FTZ R183, R60, R183 ;  /* 0x000000b73cb77220 */ /* 0x000fe20000410000 */
[----:B------:R-:W-:Y:S01]  /*3f20*/  FADD.FTZ R217, R245, R252 ;  /* 0x000000fcf5d97221 */ /* 0x000fe20000010000 */
[-C--:B---3--:R-:W-:Y:S01]  /*3f30*/  FFMA.FTZ R216, R132, R245.reuse, R246 ;  /* 0x000000f584d87223 */ /* 0x088fe200000100f6 */
[----:B------:R-:W-:Y:S01]  /*3f40*/  FADD.FTZ R246, -R9, R133 ;  /* 0x0000008509f67221 */ /* 0x000fe20000010100 */
[----:B------:R-:W-:Y:S01]  /*3f50*/  FFMA.FTZ R183, R88, R245, R183 ;  /* 0x000000f558b77223 */ /* 0x000fe200000100b7 */
[----:B------:R-:W-:Y:S02]  /*3f60*/  HADD2.F32 R245, -RZ, R128.H1_H1 ;  /* 0x30000080fff57230 */ /* 0x000fe40000004100 */
[----:B------:R-:W-:Y:S02]  /*3f70*/  HADD2.F32 R133, -RZ, R136.H1_H1 ;  /* 0x30000088ff857230 */ /* 0x000fe40000004100 */
[----:B------:R-:W-:Y:S01]  /*3f80*/  FMUL.FTZ R128, R4, R246 ;  /* 0x000000f604807220 */ /* 0x000fe20000410000 */
[----:B------:R-:W-:Y:S01]  /*3f90*/  FMUL.FTZ R136, R61, R245 ;  /* 0x000000f53d887220 */ /* 0x000fe20000410000 */
[----:B------:R-:W-:Y:S01]  /*3fa0*/  FADD.FTZ R134, -R9, R134 ;  /* 0x0000008609867221 */ /* 0x000fe20000010100 */
[----:B------:R-:W-:Y:S01]  /*3fb0*/  FADD.FTZ R223, R133, R223 ;  /* 0x000000df85df7221 */ /* 0x000fe20000010000 */
[-C--:B------:R-:W-:Y:S01]  /*3fc0*/  FFMA.FTZ R222, R128, R133.reuse, R222 ;  /* 0x0000008580de7223 */ /* 0x080fe200000100de */
[----:B------:R-:W-:Y:S01]  /*3fd0*/  FFMA.FTZ R133, R89, R133, R136 ;  /* 0x0000008559857223 */ /* 0x000fe20000010088 */
[----:B------:R-:W-:-:S02]  /*3fe0*/  HADD2.F32 R136, -RZ, R129.H0_H0 ;  /* 0x20000081ff887230 */ /* 0x000fc40000004100 */
[----:B------:R-:W-:Y:S01]  /*3ff0*/  FMUL.FTZ R134, R4, R134 ;  /* 0x0000008604867220 */ /* 0x000fe20000410000 */
[----:B------:R-:W-:Y:S01]  /*4000*/  FADD.FTZ R221, R245, R221 ;  /* 0x000000ddf5dd7221 */ /* 0x000fe20000010000 */
[----:B------:R-:W-:Y:S01]  /*4010*/  FFMA.FTZ R220, R128, R245, R220 ;  /* 0x000000f580dc7223 */ /* 0x000fe200000100dc */
[----:B------:R-:W-:Y:S02]  /*4020*/  HADD2.F32 R245, -RZ, R137.H0_H0 ;  /* 0x20000089fff57230 */ /* 0x000fe40000004100 */
[----:B------:R-:W-:Y:S01]  /*4030*/  FADD.FTZ R227, R136, R227 ;  /* 0x000000e388e37221 */ /* 0x000fe20000010000 */
[-C--:B------:R-:W-:Y:S01]  /*4040*/  FFMA.FTZ R226, R134, R136.reuse, R226 ;  /* 0x0000008886e27223 */ /* 0x080fe200000100e2 */
[----:B------:R-:W-:Y:S01]  /*4050*/  FMUL.FTZ R136, R62, R136 ;  /* 0x000000883e887220 */ /* 0x000fe20000410000 */
[----:B------:R-:W-:Y:S01]  /*4060*/  FADD.FTZ R225, R245, R225 ;  /* 0x000000e1f5e17221 */ /* 0x000fe20000010000 */
[-C--:B------:R-:W-:Y:S02]  /*4070*/  FFMA.FTZ R224, R134, R245.reuse, R224 ;  /* 0x000000f586e07223 */ /* 0x080fe400000100e0 */
[----:B------:R-:W-:Y:S01]  /*4080*/  FFMA.FTZ R136, R90, R245, R136 ;  /* 0x000000f55a887223 */ /* 0x000fe20000010088 */
[----:B------:R-:W-:Y:S01]  /*4090*/  FADD.FTZ R245, -R9, R135 ;  /* 0x0000008709f57221 */ /* 0x000fe20000010100 */
[----:B------:R-:W-:-:S03]  /*40a0*/  HADD2.F32 R135, -RZ, R129.H1_H1 ;  /* 0x30000081ff877230 */ /* 0x000fc60000004100 */
[----:B------:R-:W-:Y:S01]  /*40b0*/  FMUL.FTZ R129, R4, R245 ;  /* 0x000000f504817220 */ /* 0x000fe20000410000 */
[----:B------:R-:W-:Y:S02]  /*40c0*/  HADD2.F32 R137, -RZ, R137.H1_H1 ;  /* 0x30000089ff897230 */ /* 0x000fe40000004100 */
[----:B------:R-:W-:Y:S01]  /*40d0*/  FADD.FTZ R231, R135, R231 ;  /* 0x000000e787e77221 */ /* 0x000fe20000010000 */
[-C--:B------:R-:W-:Y:S01]  /*40e0*/  FFMA.FTZ R230, R129, R135.reuse, R230 ;  /* 0x0000008781e67223 */ /* 0x080fe200000100e6 */
[----:B------:R-:W-:Y:S01]  /*40f0*/  FMUL.FTZ R135, R63, R135 ;  /* 0x000000873f877220 */ /* 0x000fe20000410000 */
[C---:B------:R-:W-:Y:S01]  /*4100*/  FADD.FTZ R245, -R9.reuse, R142 ;  /* 0x0000008e09f57221 */ /* 0x040fe20000010100 */
[----:B------:R-:W-:Y:S01]  /*4110*/  FADD.FTZ R140, -R9, R140 ;  /* 0x0000008c098c7221 */ /* 0x000fe20000010100 */
[----:B------:R-:W-:Y:S02]  /*4120*/  HADD2.F32 R142, -RZ, R130.H0_H0 ;  /* 0x20000082ff8e7230 */ /* 0x000fe40000004100 */
[----:B------:R-:W-:Y:S01]  /*4130*/  FADD.FTZ R229, R137, R229 ;  /* 0x000000e589e57221 */ /* 0x000fe20000010000 */
[-C--:B------:R-:W-:Y:S01]  /*4140*/  FFMA.FTZ R228, R129, R137.reuse, R228 ;  /* 0x0000008981e47223 */ /* 0x080fe200000100e4 */
[----:B------:R-:W-:Y:S01]  /*4150*/  FFMA.FTZ R135, R91, R137, R135 ;  /* 0x000000895b877223 */ /* 0x000fe20000010087 */
[C---:B------:R-:W-:Y:S01]  /*4160*/  FADD.FTZ R141, -R9.reuse, R141 ;  /* 0x0000008d098d7221 */ /* 0x040fe20000010100 */
[----:B------:R-:W-:Y:S01]  /*4170*/  FADD.FTZ R246, -R9, R143 ;  /* 0x0000008f09f67221 */ /* 0x000fe20000010100 */
[----:B------:R-:W-:-:S02]  /*4180*/  HADD2.F32 R137, -RZ, R138.H0_H0 ;  /* 0x2000008aff897230 */ /* 0x000fc40000004100 */
[----:B------:R-:W-:Y:S01]  /*4190*/  FMUL.FTZ R9, R4, R140 ;  /* 0x0000008c04097220 */ /* 0x000fe20000410000 */
[----:B------:R-:W-:Y:S02]  /*41a0*/  FMUL.FTZ R140, R56, R142 ;  /* 0x0000008e388c7220 */ /* 0x000fe40000410000 */
[----:B------:R-:W-:Y:S01]  /*41b0*/  FADD.FTZ R233, R137, R233 ;  /* 0x000000e989e97221 */ /* 0x000fe20000010000 */
[-C--:B------:R-:W-:Y:S01]  /*41c0*/  FFMA.FTZ R232, R9, R137.reuse, R232 ;  /* 0x0000008909e87223 */ /* 0x080fe200000100e8 */
[----:B------:R-:W-:Y:S01]  /*41d0*/  FFMA.FTZ R137, R84, R137, R140 ;  /* 0x0000008954897223 */ /* 0x000fe2000001008c */
[----:B------:R-:W-:Y:S02]  /*41e0*/  HADD2.F32 R140, -RZ, R130.H1_H1 ;  /* 0x30000082ff8c7230 */ /* 0x000fe40000004100 */
[----:B------:R-:W-:Y:S01]  /*41f0*/  FMUL.FTZ R130, R4, R141 ;  /* 0x0000008d04827220 */ /* 0x000fe20000410000 */
[----:B------:R-:W-:Y:S02]  /*4200*/  HADD2.F32 R138, -RZ, R138.H1_H1 ;  /* 0x3000008aff8a7230 */ /* 0x000fe40000004100 */
[----:B------:R-:W-:Y:S01]  /*4210*/  FADD.FTZ R143, R142, R243 ;  /* 0x000000f38e8f7221 */ /* 0x000fe20000010000 */
[----:B------:R-:W-:-:S02]  /*4220*/  HADD2.F32 R243, -RZ, R131.H0_H0 ;  /* 0x20000083fff37230 */ /* 0x000fc40000004100 */
[-C--:B------:R-:W-:Y:S01]  /*4230*/  FMUL.FTZ R141, R57, R140.reuse ;  /* 0x0000008c398d7220 */ /* 0x080fe20000410000 */
[----:B------:R-:W-:Y:S01]  /*4240*/  FADD.FTZ R239, R140, R239 ;  /* 0x000000ef8cef7221 */ /* 0x000fe20000010000 */
[----:B------:R-:W-:Y:S01]  /*4250*/  FFMA.FTZ R238, R130, R140, R238 ;  /* 0x0000008c82ee7223 */ /* 0x000fe200000100ee */
[----:B------:R-:W-:Y:S01]  /*4260*/  FMUL.FTZ R140, R4, R245 ;  /* 0x000000f5048c7220 */ /* 0x000fe20000410000 */
[----:B------:R-:W-:Y:S01]  /*4270*/  FADD.FTZ R241, R138, R241 ;  /* 0x000000f18af17221 */ /* 0x000fe20000010000 */
[-C--:B------:R-:W-:Y:S01]  /*4280*/  FFMA.FTZ R240, R130, R138.reuse, R240 ;  /* 0x0000008a82f07223 */ /* 0x080fe200000100f0 */
[----:B------:R-:W-:Y:S01]  /*4290*/  FFMA.FTZ R138, R85, R138, R141 ;  /* 0x0000008a558a7223 */ /* 0x000fe2000001008d */
[----:B------:R-:W-:Y:S01]  /*42a0*/  FFMA.FTZ R142, R9, R142, R244 ;  /* 0x0000008e098e7223 */ /* 0x000fe200000100f4 */
[----:B------:R-:W-:Y:S02]  /*42b0*/  HADD2.F32 R141, -RZ, R139.H0_H0 ;  /* 0x2000008bff8d7230 */ /* 0x000fe40000004100 */
[-C--:B------:R-:W-:Y:S01]  /*42c0*/  FMUL.FTZ R244, R58, R243.reuse ;  /* 0x000000f33af47220 */ /* 0x080fe20000410000 */
[----:B------:R-:W-:Y:S01]  /*42d0*/  FADD.FTZ R235, R243, R235 ;  /* 0x000000ebf3eb7221 */ /* 0x000fe20000010000 */
[----:B------:R-:W-:Y:S01]  /*42e0*/  FFMA.FTZ R234, R140, R243, R234 ;  /* 0x000000f38cea7223 */ /* 0x000fe200000100ea */
[----:B------:R-:W-:-:S02]  /*42f0*/  HADD2.F32 R243, -RZ, R131.H1_H1 ;  /* 0x30000083fff37230 */ /* 0x000fc40000004100 */
[----:B------:R-:W-:Y:S01]  /*4300*/  FMUL.FTZ R131, R4, R246 ;  /* 0x000000f604837220 */ /* 0x000fe20000410000 */
[----:B------:R-:W-:Y:S02]  /*4310*/  HADD2.F32 R139, -RZ, R139.H1_H1 ;  /* 0x3000008bff8b7230 */ /* 0x000fe40000004100 */
[----:B------:R-:W-:Y:S01]  /*4320*/  FADD.FTZ R237, R141, R237 ;  /* 0x000000ed8ded7221 */ /* 0x000fe20000010000 */
[-C--:B------:R-:W-:Y:S01]  /*4330*/  FFMA.FTZ R236, R140, R141.reuse, R236 ;  /* 0x0000008d8cec7223 */ /* 0x080fe200000100ec */
[----:B------:R-:W-:Y:S01]  /*4340*/  FFMA.FTZ R141, R86, R141, R244 ;  /* 0x0000008d568d7223 */ /* 0x000fe200000100f4 */
[----:B------:R-:W-:Y:S01]  /*4350*/  FMUL.FTZ R244, R59, R243 ;  /* 0x000000f33bf47220 */ /* 0x000fe20000410000 */
[----:B------:R-:W-:Y:S01]  /*4360*/  FADD.FTZ R249, R139, R242 ;  /* 0x000000f28bf97221 */ /* 0x000fe20000010000 */
        /* <DEDUP_REMOVED lines=78> */
[-C--:B------:R-:W-:Y:S01]  /*4850*/  FFMA.FTZ R248, R131, R139.reuse, R248 ;  /* 0x0000008b83f87223 */ /* 0x080fe200000100f8 */
[----:B------:R-:W-:Y:S01]  /*4860*/  UMOV UR4, 0xffffffff ;  /* 0xffffffff00047882 */ /* 0x000fe20000000000 */
[----:B------:R-:W-:Y:S01]  /*4870*/  FFMA.FTZ R139, R87, R139, R244 ;  /* 0x0000008b578b7223 */ /* 0x000fe200000100f4 */
[----:B------:R-:W-:Y:S01]  /*4880*/  ISETP.NE.U32.AND P1, PT, RZ, UR14, PT ;  /* 0x0000000eff007c0c */ /* 0x000fe2000bf25070 */
[----:B------:R-:W-:Y:S01]  /*4890*/  FADD.FTZ R243, R243, R141 ;  /* 0x0000008df3f37221 */ /* 0x000fe20000010000 */
[----:B------:R-:W-:Y:S02]  /*48a0*/  FFMA.FTZ R242, R140, R141, R242 ;  /* 0x0000008d8cf27223 */ /* 0x000fe400000100f2 */
[----:B------:R-:W-:Y:S01]  /*48b0*/  ISETP.NE.AND.EX P1, PT, RZ, UR15, PT, P1 ;  /* 0x0000000fff007c0c */ /* 0x000fe2000bf25310 */
[----:B------:R-:W-:Y:S01]  /*48c0*/  FADD.FTZ R245, R243, R139 ;  /* 0x0000008bf3f57221 */ /* 0x000fe20000010000 */
[----:B------:R-:W-:Y:S01]  /*48d0*/  FFMA.FTZ R251, R131, R139, R242 ;  /* 0x0000008b83fb7223 */ /* 0x000fe200000100f2 */
[----:B-1----:R-:W-:Y:S10]  /*48e0*/  BRA.DIV UR4, `(.L_x_4756) ;  /* 0x000000ce04a87947 */ /* 0x002ff4000b800000 */
[----:B------:R-:W0:Y:S01]  /*48f0*/  SHFL.BFLY PT, R242, R245, 0x1, 0x1f ;  /* 0x0c201f00f5f27f89 */ /* 0x000e2200000e0000 */
[----:B------:R-:W-:Y:S02]  /*4900*/  MOV R252, R217 ;  /* 0x000000d900fc7202 */ /* 0x000fe40000000f00 */
[----:B------:R-:W-:Y:S01]  /*4910*/  MOV R244, R142 ;  /* 0x0000008e00f47202 */ /* 0x000fe20000000f00 */
[----:B------:R-:W-:Y:S01]  /*4920*/  STL [R1+0x10], R216 ;  /* 0x000010d801007387 */ /* 0x000fe20000100800 */
[----:B------:R-:W-:-:S03]  /*4930*/  MOV R243, R143 ;  /* 0x0000008f00f37202 */ /* 0x000fc60000000f00 */
[----:B------:R-:W-:Y:S01]  /*4940*/  STL [R1+0x14], R246 ;  /* 0x000014f601007387 */ /* 0x000fe20000100800 */
[----:B0-----:R-:W-:-:S03]  /*4950*/  FADD.FTZ R250, R245, R242 ;  /* 0x000000f2f5fa7221 */ /* 0x001fc60000010000 */
        /* <DEDUP_REMOVED lines=14> */
[----:B0-----:R-:W-:Y:S01]  /*4a40*/  FADD.FTZ R251, R251, R242 ;  /* 0x000000f2fbfb7221 */ /* 0x001fe20000010000 */
[----:B------:R-:W-:-:S04]  /*4a50*/  MOV R242, R249 ;  /* 0x000000f900f27202 */ /* 0x000fc80000000f00 */
[----:B--2---:R1:W0:Y:S03]  /*4a60*/  SHFL.BFLY PT, R217, R251, 0x10, 0x1f ;  /* 0x0e001f00fbd97f89 */ /* 0x00422600000e0000 */
.L_x_4809:
        /* <DEDUP_REMOVED lines=24> */
[----:B------:R-:W-:Y:S01]  /*4bf0*/  FMUL.FTZ R14, R4, R19 ;  /* 0x00000013040e7220 */ /* 0x000fe20000410000 */
[----:B------:R-:W-:Y:S01]  /*4c00*/  FFMA.FTZ R18, R184, R142, R143 ;  /* 0x0000008eb8127223 */ /* 0x000fe2000001008f */
[----:B-----5:R-:W-:Y:S01]  /*4c10*/  LOP3.LUT P4, RZ, R171, 0xff, RZ, 0xc0, !PT ;  /* 0x000000ffabff7812 */ /* 0x020fe2000788c0ff */
[----:B------:R-:W-:Y:S01]  /*4c20*/  FMUL.FTZ R12, R4, R12 ;  /* 0x0000000c040c7220 */ /* 0x000fe20000410000 */
[----:B------:R-:W-:Y:S01]  /*4c30*/  FMUL.FTZ R14, R14, UR6 ;  /* 0x000000060e0e7c20 */ /* 0x000fe20008410000 */
[----:B------:R-:W-:Y:S01]  /*4c40*/  FADD.FTZ R18, R23, -R18 ;  /* 0x8000001217127221 */ /* 0x000fe20000010000 */
[----:B------:R-:W-:Y:S01]  /*4c50*/  LOP3.LUT P3, RZ, R171, 0xff00, RZ, 0xc0, !PT ;  /* 0x0000ff00abff7812 */ /* 0x000fe2000786c0ff */
[----:B------:R-:W-:Y:S01]  /*4c60*/  FMUL.FTZ R12, R12, UR6 ;  /* 0x000000060c0c7c20 */ /* 0x000fe20008410000 */
[----:B------:R-:W-:Y:S01]  /*4c70*/  FADD.FTZ R17, R22, -R17 ;  /* 0x8000001116117221 */ /* 0x000fe20000010000 */
[----:B------:R-:W-:Y:S01]  /*4c80*/  FFMA.FTZ R15, R15, R142, R143 ;  /* 0x0000008e0f0f7223 */ /* 0x000fe2000001008f */
[----:B------:R-:W-:Y:S01]  /*4c90*/  FADD.FTZ R0, R11, -R0 ;  /* 0x800000000b007221 */ /* 0x000fe20000010000 */
[----:B------:R-:W-:Y:S01]  /*4ca0*/  FMUL.FTZ R18, R4, R18 ;  /* 0x0000001204127220 */ /* 0x000fe20000410000 */
[----:B------:R-:W-:Y:S01]  /*4cb0*/  FSEL R12, R12, RZ, P4 ;  /* 0x000000ff0c0c7208 */ /* 0x000fe20002000000 */
[----:B------:R-:W-:Y:S01]  /*4cc0*/  FMUL.FTZ R17, R4, R17 ;  /* 0x0000001104117220 */ /* 0x000fe20000410000 */
[----:B------:R-:W-:Y:S01]  /*4cd0*/  FSEL R11, R14, RZ, P3 ;  /* 0x000000ff0e0b7208 */ /* 0x000fe20001800000 */
[----:B------:R-:W-:Y:S01]  /*4ce0*/  FADD.FTZ R16, R16, -R15 ;  /* 0x8000000f10107221 */ /* 0x000fe20000010000 */
[----:B------:R-:W-:Y:S01]  /*4cf0*/  ISETP.GE.U32.AND P1, PT, R170, RZ, PT ;  /* 0x000000ffaa00720c */ /* 0x000fe20003f26070 */
[----:B------:R-:W-:Y:S01]  /*4d00*/  FMUL.FTZ R18, R18, UR6 ;  /* 0x0000000612127c20 */ /* 0x000fe20008410000 */
[----:B------:R-:W-:Y:S01]  /*4d10*/  F2FP.F16.F32.PACK_AB R14, R11, R12 ;  /* 0x0000000c0b0e723e */ /* 0x000fe200000000ff */
[----:B------:R-:W-:Y:S01]  /*4d20*/  FMUL.FTZ R17, R17, UR6 ;  /* 0x0000000611117c20 */ /* 0x000fe20008410000 */
[C---:B------:R-:W-:Y:S01]  /*4d30*/  ISETP.GE.U32.AND.EX P1, PT, R171.reuse, 0x1000000, PT, P1 ;  /* 0x01000000ab00780c */ /* 0x040fe20003f26110 */
[C---:B------:R-:W-:Y:S01]  /*4d40*/  FMUL.FTZ R11, R4.reuse, R13 ;  /* 0x0000000d040b7220 */ /* 0x040fe20000410000 */
[C---:B------:R-:W-:Y:S01]  /*4d50*/  FMUL.FTZ R12, R4.reuse, R16 ;  /* 0x00000010040c7220 */ /* 0x040fe20000410000 */
[----:B------:R-:W-:Y:S01]  /*4d60*/  LOP3.LUT P5, RZ, R171, 0xff0000, RZ, 0xc0, !PT ;  /* 0x00ff0000abff7812 */ /* 0x000fe200078ac0ff */
[C---:B------:R-:W-:Y:S01]  /*4d70*/  FMUL.FTZ R0, R4.reuse, R0 ;  /* 0x0000000004007220 */ /* 0x040fe20000410000 */
[----:B------:R-:W-:Y:S01]  /*4d80*/  FMUL.FTZ R10, R4, R10 ;  /* 0x0000000a040a7220 */ /* 0x000fe20000410000 */
[----:B------:R-:W-:Y:S01]  /*4d90*/  FSEL R18, R18, RZ, P1 ;  /* 0x000000ff12127208 */ /* 0x000fe20000800000 */
[----:B------:R-:W-:Y:S01]  /*4da0*/  FMUL.FTZ R11, R11, UR6 ;  /* 0x000000060b0b7c20 */ /* 0x000fe20008410000 */
[----:B------:R-:W-:Y:S01]  /*4db0*/  FMUL.FTZ R12, R12, UR6 ;  /* 0x000000060c0c7c20 */ /* 0x000fe20008410000 */
[----:B------:R-:W-:Y:S01]  /*4dc0*/  LOP3.LUT P6, RZ, R170, 0xff0000, RZ, 0xc0, !PT ;  /* 0x00ff0000aaff7812 */ /* 0x000fe200078cc0ff */
        /* <DEDUP_REMOVED lines=14> */
.L_x_4759:
[-CC-:B------:R-:W-:Y:S01]  /*4eb0*/  FFMA.FTZ R10, R10, R142.reuse, R143.reuse ;  /* 0x0000008e0a0a7223 */ /* 0x180fe2000001008f */
[-CC-:B------:R-:W-:Y:S01]  /*4ec0*/  FFMA.FTZ R19, R19, R142.reuse, R143.reuse ;  /* 0x0000008e13137223 */ /* 0x180fe2000001008f */
[-CC-:B------:R-:W-:Y:S01]  /*4ed0*/  FFMA.FTZ R0, R0, R142.reuse, R143.reuse ;  /* 0x0000008e00007223 */ /* 0x180fe2000001008f */
[----:B-----5:R-:W-:Y:S01]  /*4ee0*/  ISETP.GE.U32.AND P1, PT, R170, RZ, PT ;  /* 0x000000ffaa00720c */ /* 0x020fe20003f26070 */
[----:B------:R-:W-:Y:S01]  /*4ef0*/  FADD.FTZ R10, R12, -R10 ;  /* 0x8000000a0c0a7221 */ /* 0x000fe20000010000 */
[-C--:B------:R-:W-:Y:S01]  /*4f00*/  FFMA.FTZ R12, R17, R142.reuse, R143 ;  /* 0x0000008e110c7223 */ /* 0x080fe2000001008f */
[----:B------:R-:W-:Y:S01]  /*4f10*/  FADD.FTZ R19, R20, -R19 ;  /* 0x8000001314137221 */ /* 0x000fe20000010000 */
[-CC-:B------:R-:W-:Y:S01]  /*4f20*/  FFMA.FTZ R17, R21, R142.reuse, R143.reuse ;  /* 0x0000008e15117223 */ /* 0x180fe2000001008f */
[----:B------:R-:W-:Y:S01]  /*4f30*/  LOP3.LUT P6, RZ, R171, 0xff, RZ, 0xc0, !PT ;  /* 0x000000ffabff7812 */ /* 0x000fe200078cc0ff */
[----:B------:R-:W-:Y:S01]  /*4f40*/  FADD.FTZ R12, R18, -R12 ;  /* 0x8000000c120c7221 */ /* 0x000fe20000010000 */
[----:B------:R-:W-:Y:S01]  /*4f50*/  FFMA.FTZ R18, R184, R142, R143 ;  /* 0x0000008eb8127223 */ /* 0x000fe2000001008f */
[----:B------:R-:W-:Y:S01]  /*4f60*/  FMUL.FTZ R117, R4, R19 ;  /* 0x0000001304757220 */ /* 0x000fe20000410000 */
[----:B------:R-:W-:Y:S01]  /*4f70*/  FADD.FTZ R17, R22, -R17 ;  /* 0x8000001116117221 */ /* 0x000fe20000010000 */
[----:B------:R-:W-:Y:S01]  /*4f80*/  FMUL.FTZ R116, R4, R12 ;  /* 0x0000000c04747220 */ /* 0x000fe20000410000 */
[----:B------:R-:W-:Y:S01]  /*4f90*/  FADD.FTZ R18, R23, -R18 ;  /* 0x8000001217127221 */ /* 0x000fe20000010000 */
[-CC-:B------:R-:W-:Y:S01]  /*4fa0*/  FFMA.FTZ R13, R13, R142.reuse, R143.reuse ;  /* 0x0000008e0d0d7223 */ /* 0x180fe2000001008f */
[----:B------:R-:W-:Y:S01]  /*4fb0*/  FFMA.FTZ R15, R15, R142, R143 ;  /* 0x0000008e0f0f7223 */ /* 0x000fe2000001008f */
[----:B------:R-:W-:Y:S01]  /*4fc0*/  FMUL.FTZ R12, R116, UR6 ;  /* 0x00000006740c7c20 */ /* 0x000fe20008410000 */
[----:B------:R-:W-:Y:S01]  /*4fd0*/  FMUL.FTZ R119, R4, R18 ;  /* 0x0000001204777220 */ /* 0x000fe20000410000 */
[----:B------:R-:W-:Y:S01]  /*4fe0*/  FADD.FTZ R0, R11, -R0 ;  /* 0x800000000b007221 */ /* 0x000fe20000010000 */
[----:B------:R-:W-:Y:S01]  /*4ff0*/  ISETP.GE.U32.AND.EX P1, PT, R171, 0x1000000, PT, P1 ;  /* 0x01000000ab00780c */ /* 0x000fe20003f26110 */
[----:B------:R-:W-:Y:S01]  /*5000*/  FMUL.FTZ R11, R117, UR6 ;  /* 0x00000006750b7c20 */ /* 0x000fe20008410000 */
[----:B------:R-:W-:Y:S01]  /*5010*/  FMUL.FTZ R18, R119, UR6 ;  /* 0x0000000677127c20 */ /* 0x000fe20008410000 */
[----:B------:R-:W-:Y:S01]  /*5020*/  FSEL R12, R12, RZ, P6 ;  /* 0x000000ff0c0c7208 */ /* 0x000fe20003000000 */
[----:B------:R-:W-:Y:S01]  /*5030*/  FMUL.FTZ R118, R4, R17 ;  /* 0x0000001104767220 */ /* 0x000fe20000410000 */
[----:B------:R-:W-:Y:S01]  /*5040*/  LOP3.LUT P6, RZ, R171, 0xff00, RZ, 0xc0, !PT ;  /* 0x0000ff00abff7812 */ /* 0x000fe200078cc0ff */
[----:B------:R-:W-:Y:S01]  /*5050*/  FADD.FTZ R13, R14, -R13 ;  /* 0x8000000d0e0d7221 */ /* 0x000fe20000010000 */
        /* <DEDUP_REMOVED lines=9> */
[----:B------:R-:W-:Y:S01]  /*50f0*/  F2FP.F16.F32.PACK_AB R14, R11, R12 ;  /* 0x0000000c0b0e723e */ /* 0x000fe200000000ff */
        /* <DEDUP_REMOVED lines=17> */
.L_x_4758:
        /* <DEDUP_REMOVED lines=13> */
[-C--:B------:R-:W-:Y:S01]  /*52e0*/  FFMA.FTZ R17, R21, R142.reuse, R143 ;  /* 0x0000008e15117223 */ /* 0x080fe2000001008f */
[----:B------:R-:W-:Y:S01]  /*52f0*/  FADD.FTZ R12, R18, -R12 ;  /* 0x8000000c120c7221 */ /* 0x000fe20000010000 */
[----:B-----5:R-:W-:Y:S01]  /*5300*/  FFMA.FTZ R14, R4, R19, R49 ;  /* 0x00000013040e7223 */ /* 0x020fe20000010031 */
[----:B------:R-:W-:Y:S01]  /*5310*/  FFMA.FTZ R18, R184, R142, R143 ;  /* 0x0000008eb8127223 */ /* 0x000fe2000001008f */
[----:B------:R-:W-:Y:S01]  /*5320*/  LOP3.LUT P4, RZ, R171, 0xff, RZ, 0xc0, !PT ;  /* 0x000000ffabff7812 */ /* 0x000fe2000788c0ff */
[----:B------:R-:W-:Y:S01]  /*5330*/  FFMA.FTZ R12, R4, R12, R48 ;  /* 0x0000000c040c7223 */ /* 0x000fe20000010030 */
[----:B------:R-:W-:Y:S01]  /*5340*/  FMUL.FTZ R14, R14, UR6 ;  /* 0x000000060e0e7c20 */ /* 0x000fe20008410000 */
[----:B------:R-:W-:Y:S01]  /*5350*/  FADD.FTZ R18, R23, -R18 ;  /* 0x8000001217127221 */ /* 0x000fe20000010000 */
[----:B------:R-:W-:Y:S01]  /*5360*/  LOP3.LUT P3, RZ, R171, 0xff00, RZ, 0xc0, !PT ;  /* 0x0000ff00abff7812 */ /* 0x000fe2000786c0ff */
[----:B------:R-:W-:Y:S01]  /*5370*/  FMUL.FTZ R12, R12, UR6 ;  /* 0x000000060c0c7c20 */ /* 0x000fe20008410000 */
[----:B------:R-:W-:Y:S01]  /*5380*/  FADD.FTZ R17, R22, -R17 ;  /* 0x8000001116117221 */ /* 0x000fe20000010000 */
[----:B------:R-:W-:Y:S01]  /*5390*/  FFMA.FTZ R15, R15, R142, R143 ;  /* 0x0000008e0f0f7223 */ /* 0x000fe2000001008f */
[----:B------:R-:W-:Y:S01]  /*53a0*/  FADD.FTZ R0, R11, -R0 ;  /* 0x800000000b007221 */ /* 0x000fe20000010000 */
        /* <DEDUP_REMOVED lines=8> */
[----:B------:R-:W-:Y:S01]  /*5430*/  FMUL.FTZ R17, R17, UR6 ;  /* 0x0000000611117c20 */ /* 0x000fe20008410000 */
[C---:B------:R-:W-:Y:S01]  /*5440*/  ISETP.GE.U32.AND.EX P1, PT, R171.reuse, 0x1000000, PT, P1 ;  /* 0x01000000ab00780c */ /* 0x040fe20003f26110 */
[C---:B------:R-:W-:Y:S01]  /*5450*/  FFMA.FTZ R11, R4.reuse, R13, R54 ;  /* 0x0000000d040b7223 */ /* 0x040fe20000010036 */
[C---:B------:R-:W-:Y:S01]  /*5460*/  FFMA.FTZ R12, R4.reuse, R16, R55 ;  /* 0x00000010040c7223 */ /* 0x040fe20000010037 */
[----:B------:R-:W-:Y:S01]  /*5470*/  LOP3.LUT P5, RZ, R171, 0xff0000, RZ, 0xc0, !PT ;  /* 0x00ff0000abff7812 */ /* 0x000fe200078ac0ff */
[C---:B------:R-:W-:Y:S01]  /*5480*/  FFMA.FTZ R0, R4.reuse, R0, R52 ;  /* 0x0000000004007223 */ /* 0x040fe20000010034 */
[----:B------:R-:W-:Y:S01]  /*5490*/  FFMA.FTZ R10, R4, R10, R53 ;  /* 0x0000000a040a7223 */ /* 0x000fe20000010035 */
        /* <DEDUP_REMOVED lines=18> */
.L_x_4761:
        /* <DEDUP_REMOVED lines=11> */
[----:B------:R-:W-:Y:S01]  /*5670*/  FFMA.FTZ R117, R4, R19, R49 ;  /* 0x0000001304757223 */ /* 0x000fe20000010031 */
[----:B------:R-:W-:Y:S01]  /*5680*/  FADD.FTZ R17, R22, -R17 ;  /* 0x8000001116117221 */ /* 0x000fe20000010000 */
[----:B------:R-:W-:Y:S01]  /*5690*/  FFMA.FTZ R116, R4, R12, R48 ;  /* 0x0000000c04747223 */ /* 0x000fe20000010030 */
[----:B------:R-:W-:Y:S01]  /*56a0*/  FADD.FTZ R18, R23, -R18 ;  /* 0x8000001217127221 */ /* 0x000fe20000010000 */
[-CC-:B------:R-:W-:Y:S01]  /*56b0*/  FFMA.FTZ R13, R13, R142.reuse, R143.reuse ;  /* 0x0000008e0d0d7223 */ /* 0x180fe2000001008f */
[----:B------:R-:W-:Y:S01]  /*56c0*/  FFMA.FTZ R15, R15, R142, R143 ;  /* 0x0000008e0f0f7223 */ /* 0x000fe2000001008f */
[----:B------:R-:W-:Y:S01]  /*56d0*/  FMUL.FTZ R12, R116, UR6 ;  /* 0x00000006740c7c20 */ /* 0x000fe20008410000 */
[----:B------:R-:W-:Y:S01]  /*56e0*/  FFMA.FTZ R119, R4, R18, R51 ;  /* 0x0000001204777223 */ /* 0x000fe20000010033 */
[----:B------:R-:W-:Y:S01]  /*56f0*/  FADD.FTZ R0, R11, -R0 ;  /* 0x800000000b007221 */ /* 0x000fe20000010000 */
[----:B------:R-:W-:Y:S01]  /*5700*/  ISETP.GE.U32.AND.EX P1, PT, R171, 0x1000000, PT, P1 ;  /* 0x01000000ab00780c */ /* 0x000fe20003f26110 */
[----:B------:R-:W-:Y:S01]  /*5710*/  FMUL.FTZ R11, R117, UR6 ;  /* 0x00000006750b7c20 */ /* 0x000fe20008410000 */
[----:B------:R-:W-:Y:S01]  /*5720*/  FMUL.FTZ R18, R119, UR6 ;  /* 0x0000000677127c20 */ /* 0x000fe20008410000 */
[----:B------:R-:W-:Y:S01]  /*5730*/  FSEL R12, R12, RZ, P6 ;  /* 0x000000ff0c0c7208 */ /* 0x000fe20003000000 */
[----:B------:R-:W-:Y:S01]  /*5740*/  FFMA.FTZ R118, R4, R17, R50 ;  /* 0x0000001104767223 */ /* 0x000fe20000010032 */
[----:B------:R-:W-:Y:S01]  /*5750*/  LOP3.LUT P6, RZ, R171, 0xff00, RZ, 0xc0, !PT ;  /* 0x0000ff00abff7812 */ /* 0x000fe200078cc0ff */
[----:B------:R-:W-:Y:S01]  /*5760*/  FADD.FTZ R13, R14, -R13 ;  /* 0x8000000d0e0d7221 */ /* 0x000fe20000010000 */
        /* <DEDUP_REMOVED lines=27> */
.L_x_4757:
        /* <DEDUP_REMOVED lines=11> */
[----:B-----5:R-:W-:Y:S01]  /*59d0*/  LOP3.LUT P3, RZ, R171, 0xff0000, RZ, 0xc0, !PT ;  /* 0x00ff0000abff7812 */ /* 0x020fe2000786c0ff */
[----:B------:R-:W-:Y:S01]  /*59e0*/  FADD.FTZ R10, R12, -R10 ;  /* 0x8000000a0c0a7221 */ /* 0x000fe20000010000 */
[-CC-:B------:R-:W-:Y:S01]  /*59f0*/  FFMA.FTZ R12, R17, R142.reuse, R143.reuse ;  /* 0x0000008e110c7223 */ /* 0x180fe2000001008f */
[-C--:B------:R-:W-:Y:S01]  /*5a00*/  FFMA.FTZ R17, R184, R142.reuse, R143 ;  /* 0x0000008eb8117223 */ /* 0x080fe2000001008f */
[----:B------:R-:W-:Y:S01]  /*5a10*/  FADD.FTZ R19, R20, -R19 ;  /* 0x8000001314137221 */ /* 0x000fe20000010000 */
[----:B------:R-:W-:Y:S01]  /*5a20*/  FADD.FTZ R13, R14, -R13 ;  /* 0x8000000d0e0d7221 */ /* 0x000fe20000010000 */
[----:B------:R-:W-:Y:S01]  /*5a30*/  FADD.FTZ R12, R18, -R12 ;  /* 0x8000000c120c7221 */ /* 0x000fe20000010000 */
[----:B------:R-:W-:Y:S01]  /*5a40*/  FFMA.FTZ R18, R21, R142, R143 ;  /* 0x0000008e15127223 */ /* 0x000fe2000001008f */
[----:B------:R-:W-:Y:S01]  /*5a50*/  FADD.FTZ R17, R23, -R17 ;  /* 0x8000001117117221 */ /* 0x000fe20000010000 */
[----:B------:R-:W-:Y:S01]  /*5a60*/  FMUL.FTZ R14, R4, R19 ;  /* 0x00000013040e7220 */ /* 0x000fe20000410000 */
[----:B------:R-:W-:Y:S01]  /*5a70*/  ISETP.GE.U32.AND P1, PT, R170, RZ, PT ;  /* 0x000000ffaa00720c */ /* 0x000fe20003f26070 */
[----:B------:R-:W-:Y:S01]  /*5a80*/  FADD.FTZ R18, R22, -R18 ;  /* 0x8000001216127221 */ /* 0x000fe20000010000 */
[C---:B------:R-:W-:Y:S01]  /*5a90*/  FMUL.FTZ R17, R4.reuse, R17 ;  /* 0x0000001104117220 */ /* 0x040fe20000410000 */
[----:B------:R-:W-:Y:S01]  /*5aa0*/  FMUL.FTZ R12, R4, R12 ;  /* 0x0000000c040c7220 */ /* 0x000fe20000410000 */
[--C-:B------:R-:W-:Y:S01]  /*5ab0*/  FFMA.FTZ R0, R0, R142, R143.reuse ;  /* 0x0000008e00007223 */ /* 0x100fe2000001008f */
[----:B------:R-:W-:Y:S01]  /*5ac0*/  FMUL.FTZ R18, R4, R18 ;  /* 0x0000001204127220 */ /* 0x000fe20000410000 */
[----:B------:R-:W-:Y:S01]  /*5ad0*/  FMUL.FTZ R23, R17, UR6 ;  /* 0x0000000611177c20 */ /* 0x000fe20008410000 */
[----:B------:R-:W-:Y:S01]  /*5ae0*/  FMUL.FTZ R14, R14, UR6 ;  /* 0x000000060e0e7c20 */ /* 0x000fe20008410000 */
[----:B------:R-:W-:Y:S01]  /*5af0*/  ISETP.GE.U32.AND.EX P4, PT, R171, 0x1000000, PT, P1 ;  /* 0x01000000ab00780c */ /* 0x000fe20003f86110 */
[----:B------:R-:W-:Y:S01]  /*5b00*/  FMUL.FTZ R22, R18, UR6 ;  /* 0x0000000612167c20 */ /* 0x000fe20008410000 */
[----:B------:R-:W-:Y:S01]  /*5b10*/  FMUL.FTZ R17, R12, UR6 ;  /* 0x000000060c117c20 */ /* 0x000fe20008410000 */
        /* <DEDUP_REMOVED lines=8> */
[----:B------:R-:W-:Y:S01]  /*5ba0*/  FMUL.FTZ R0, R4, R0 ;  /* 0x0000000004007220 */ /* 0x000fe20000410000 */
[----:B------:R-:W-:-:S02]  /*5bb0*/  FSEL R11, R14, RZ, P3 ;  /* 0x000000ff0e0b7208 */ /* 0x000fc40001800000 */
[C---:B------:R-:W-:Y:S02]  /*5bc0*/  LOP3.LUT P4, RZ, R199.reuse, 0xff, RZ, 0xc0, !PT ;  /* 0x000000ffc7ff7812 */ /* 0x040fe4000788c0ff */
[----:B------:R-:W-:Y:S02]  /*5bd0*/  LOP3.LUT P3, RZ, R199, 0xff00, RZ, 0xc0, !PT ;  /* 0x0000ff00c7ff7812 */ /* 0x000fe4000786c0ff */
[C---:B------:R-:W-:Y:S02]  /*5be0*/  FSEL R12, R17.reuse, RZ, P5 ;  /* 0x000000ff110c7208 */ /* 0x040fe40002800000 */
[----:B------:R-:W-:Y:S02]  /*5bf0*/  FSEL R17, R17, RZ, P4 ;  /* 0x000000ff11117208 */ /* 0x000fe40002000000 */
[----:B------:R-:W-:Y:S02]  /*5c00*/  FSEL R14, R14, RZ, P3 ;  /* 0x000000ff0e0e7208 */ /* 0x000fe40001800000 */
[----:B------:R-:W-:-:S02]  /*5c10*/  LOP3.LUT P6, RZ, R199, 0xff0000, RZ, 0xc0, !PT ;  /* 0x00ff0000c7ff7812 */ /* 0x000fc400078cc0ff */
[----:B------:R-:W-:Y:S02]  /*5c20*/  F2FP.F16.F32.PACK_AB R126, R14, R17 ;  /* 0x000000110e7e723e */ /* 0x000fe400000000ff */
[----:B------:R-:W-:Y:S01]  /*5c30*/  F2FP.F16.F32.PACK_AB R14, R11, R12 ;  /* 0x0000000c0b0e723e */ /* 0x000fe200000000ff */
[----:B------:R-:W-:Y:S01]  /*5c40*/  FMUL.FTZ R11, R4, R13 ;  /* 0x0000000d040b7220 */ /* 0x000fe20000410000 */
[----:B------:R-:W-:Y:S01]  /*5c50*/  ISETP.GE.U32.AND P1, PT, R198, RZ, PT ;  /* 0x000000ffc600720c */ /* 0x000fe20003f26070 */
[----:B------:R-:W-:Y:S01]  /*5c60*/  FMUL.FTZ R13, R4, R16 ;  /* 0x00000010040d7220 */ /* 0x000fe20000410000 */
[----:B------:R-:W-:Y:S01]  /*5c70*/  FSEL R22, R22, RZ, P6 ;  /* 0x000000ff16167208 */ /* 0x000fe20003000000 */
[----:B------:R-:W-:Y:S01]  /*5c80*/  FMUL.FTZ R12, R11, UR6 ;  /* 0x000000060b0c7c20 */ /* 0x000fe20008410000 */
[----:B------:R-:W-:Y:S01]  /*5c90*/  LOP3.LUT P6, RZ, R170, 0xff0000, RZ, 0xc0, !PT ;  /* 0x00ff0000aaff7812 */ /* 0x000fe200078cc0ff */
[----:B------:R-:W-:Y:S01]  /*5ca0*/  FMUL.FTZ R13, R13, UR6 ;  /* 0x000000060d0d7c20 */ /* 0x000fe20008410000 */
[----:B------:R-:W-:-:S02]  /*5cb0*/  ISETP.GE.U32.AND.EX P1, PT, R199, 0x1000000, PT, P1 ;  /* 0x01000000c700780c */ /* 0x000fc40003f26110 */
[----:B------:R-:W-:Y:S02]  /*5cc0*/  FSEL R11, R12, RZ, P6 ;  /* 0x000000ff0c0b7208 */ /* 0x000fe40003000000 */
[----:B------:R-:W-:Y:S02]  /*5cd0*/  FSEL R23, R23, RZ, P1 ;  /* 0x000000ff17177208 */ /* 0x000fe40000800000 */
[----:B------:R-:W-:Y:S02]  /*5ce0*/  LOP3.LUT P6, RZ, R198, 0xff000000, RZ, 0xc0, !PT ;  /* 0xff000000c6ff7812 */ /* 0x000fe400078cc0ff */
[----:B------:R-:W-:Y:S02]  /*5cf0*/  LOP3.LUT P1, RZ, R170, 0xff000000, RZ, 0xc0, !PT ;  /* 0xff000000aaff7812 */ /* 0x000fe4000782c0ff */
[C---:B------:R-:W-:Y:S02]  /*5d00*/  FSEL R16, R13.reuse, RZ, P6 ;  /* 0x000000ff0d107208 */ /* 0x040fe40003000000 */
[----:B------:R-:W-:-:S02]  /*5d10*/  FSEL R13, R13, RZ, P1 ;  /* 0x000000ff0d0d7208 */ /* 0x000fc40000800000 */
[----:B------:R-:W-:Y:S02]  /*5d20*/  LOP3.LUT P3, RZ, R198, 0xff0000, RZ, 0xc0, !PT ;  /* 0x00ff0000c6ff7812 */ /* 0x000fe4000786c0ff */
[----:B------:R-:W-:Y:S01]  /*5d30*/  F2FP.F16.F32.PACK_AB R13, R13, R11 ;  /* 0x0000000b0d0d723e */ /* 0x000fe200000000ff */
[----:B------:R-:W-:Y:S01]  /*5d40*/  FMUL.FTZ R11, R10, UR6 ;  /* 0x000000060a0b7c20 */ /* 0x000fe20008410000 */
[----:B------:R-:W-:Y:S01]  /*5d50*/  LOP3.LUT P5, RZ, R170, 0xff00, RZ, 0xc0, !PT ;  /* 0x0000ff00aaff7812 */ /* 0x000fe200078ac0ff */
[----:B------:R-:W-:Y:S01]  /*5d60*/  FMUL.FTZ R10, R0, UR6 ;  /* 0x00000006000a7c20 */ /* 0x000fe20008410000 */
[----:B------:R-:W-:Y:S02]  /*5d70*/  FSEL R12, R12, RZ, P3 ;  /* 0x000000ff0c0c7208 */ /* 0x000fe40001800000 */
[C---:B------:R-:W-:Y:S02]  /*5d80*/  LOP3.LUT P3, RZ, R198.reuse, 0xff00, RZ, 0xc0, !PT ;  /* 0x0000ff00c6ff7812 */ /* 0x040fe4000786c0ff */
        /* <DEDUP_REMOVED lines=12> */
.L_x_4763:
[-CC-:B------:R-:W-:Y:S01]  /*5e50*/  FFMA.FTZ R10, R10, R142.reuse, R143.reuse ;  /* 0x0000008e0a0a7223 */ /* 0x180fe2000001008f */
[-CC-:B------:R-:W-:Y:S01]  /*5e60*/  FFMA.FTZ R13, R13, R142.reuse, R143.reuse ;  /* 0x0000008e0d0d7223 */ /* 0x180fe2000001008f */
[----:B-----5:R-:W-:Y:S01]  /*5e70*/  ISETP.GE.U32.AND P3, PT, R170, RZ, PT ;  /* 0x000000ffaa00720c */ /* 0x020fe20003f66070 */
[-CC-:B------:R-:W-:Y:S01]  /*5e80*/  FFMA.FTZ R0, R0, R142.reuse, R143.reuse ;  /* 0x0000008e00007223 */ /* 0x180fe2000001008f */
[----:B------:R-:W-:Y:S01]  /*5e90*/  FADD.FTZ R10, R12, -R10 ;  /* 0x8000000a0c0a7221 */ /* 0x000fe20000010000 */
[-C--:B------:R-:W-:Y:S01]  /*5ea0*/  FFMA.FTZ R12, R17, R142.reuse, R143 ;  /* 0x0000008e110c7223 */ /* 0x080fe2000001008f */
[----:B------:R-:W-:Y:S01]  /*5eb0*/  FADD.FTZ R14, R14, -R13 ;  /* 0x8000000d0e0e7221 */ /* 0x000fe20000010000 */
[-CC-:B------:R-:W-:Y:S01]  /*5ec0*/  FFMA.FTZ R13, R21, R142.reuse, R143.reuse ;  /* 0x0000008e150d7223 */ /* 0x180fe2000001008f */
[-CC-:B------:R-:W-:Y:S01]  /*5ed0*/  FFMA.FTZ R17, R19, R142.reuse, R143.reuse ;  /* 0x0000008e13117223 */ /* 0x180fe2000001008f */
[----:B------:R-:W-:Y:S01]  /*5ee0*/  FADD.FTZ R12, R18, -R12 ;  /* 0x8000000c120c7221 */ /* 0x000fe20000010000 */
[----:B------:R-:W-:Y:S01]  /*5ef0*/  FFMA.FTZ R18, R184, R142, R143 ;  /* 0x0000008eb8127223 */ /* 0x000fe2000001008f */
[----:B------:R-:W-:Y:S01]  /*5f00*/  FADD.FTZ R13, R22, -R13 ;  /* 0x8000000d160d7221 */ /* 0x000fe20000010000 */
[----:B------:R-:W-:Y:S01]  /*5f10*/  ISETP.GE.U32.AND P1, PT, R198, RZ, PT ;  /* 0x000000ffc600720c */ /* 0x000fe20003f26070 */
[----:B------:R-:W-:Y:S01]  /*5f20*/  FADD.FTZ R17, R20, -R17 ;  /* 0x8000001114117221 */ /* 0x000fe20000010000 */
[----:B------:R-:W-:Y:S01]  /*5f30*/  FADD.FTZ R19, R23, -R18 ;  /* 0x8000001217137221 */ /* 0x000fe20000010000 */
[C---:B------:R-:W-:Y:S01]  /*5f40*/  FMUL.FTZ R118, R4.reuse, R13 ;  /* 0x0000000d04767220 */ /* 0x040fe20000410000 */
[----:B------:R-:W-:Y:S01]  /*5f50*/  ISETP.GE.U32.AND.EX P3, PT, R171, 0x1000000, PT, P3 ;  /* 0x01000000ab00780c */ /* 0x000fe20003f66130 */
[C---:B------:R-:W-:Y:S01]  /*5f60*/  FMUL.FTZ R116, R4.reuse, R12 ;  /* 0x0000000c04747220 */ /* 0x040fe20000410000 */
[----:B------:R-:W-:Y:S01]  /*5f70*/  FMUL.FTZ R119, R4, R19 ;  /* 0x0000001304777220 */ /* 0x000fe20000410000 */
[----:B------:R-:W-:Y:S01]  /*5f80*/  FMUL.FTZ R18, R118, UR6 ;  /* 0x0000000676127c20 */ /* 0x000fe20008410000 */
[----:B------:R-:W-:Y:S01]  /*5f90*/  ISETP.GE.U32.AND.EX P1, PT, R199, 0x1000000, PT, P1 ;  /* 0x01000000c700780c */ /* 0x000fe20003f26110 */
[----:B------:R-:W-:Y:S01]  /*5fa0*/  FMUL.FTZ R117, R4, R17 ;  /* 0x0000001104757220 */ /* 0x000fe20000410000 */
[----:B------:R-:W-:Y:S01]  /*5fb0*/  FMUL.FTZ R13, R119, UR6 ;  /* 0x00000006770d7c20 */ /* 0x000fe20008410000 */
[----:B------:R-:W-:Y:S01]  /*5fc0*/  LOP3.LUT P4, RZ, R199, 0xff0000, RZ, 0xc0, !PT ;  /* 0x00ff0000c7ff7812 */ /* 0x000fe2000788c0ff */
[----:B------:R-:W-:Y:S01]  /*5fd0*/  FMUL.FTZ R17, R116, UR6 ;  /* 0x0000000674117c20 */ /* 0x000fe20008410000 */
[----:B------:R-:W-:Y:S01]  /*5fe0*/  LOP3.LUT P5, RZ, R171, 0xff, RZ, 0xc0, !PT ;  /* 0x000000ffabff7812 */ /* 0x000fe200078ac0ff */
[----:B------:R-:W-:Y:S01]  /*5ff0*/  FFMA.FTZ R15, R15, R142, R143 ;  /* 0x0000008e0f0f7223 */ /* 0x000fe2000001008f */
[----:B------:R-:W-:Y:S01]  /*6000*/  FSEL R20, R13, RZ, P3 ;  /* 0x000000ff0d147208 */ /* 0x000fe20001800000 */
[----:B------:R-:W-:Y:S01]  /*6010*/  FADD.FTZ R0, R11, -R0 ;  /* 0x800000000b007221 */ /* 0x000fe20000010000 */
[----:B------:R-:W-:Y:S01]  /*6020*/  FSEL R22, R13, RZ, P1 ;  /* 0x000000ff0d167208 */ /* 0x000fe20000800000 */
[----:B------:R-:W-:Y:S01]  /*6030*/  FMUL.FTZ R13, R117, UR6 ;  /* 0x00000006750d7c20 */ /* 0x000fe20008410000 */
[----:B------:R-:W-:Y:S01]  /*6040*/  FSEL R21, R18, RZ, P4 ;  /* 0x000000ff12157208 */ /* 0x000fe20002000000 */
[----:B------:R-:W-:Y:S01]  /*6050*/  FMUL.FTZ R122, R4, R14 ;  /* 0x0000000e047a7220 */ /* 0x000fe20000410000 */
[----:B------:R-:W-:Y:S01]  /*6060*/  LOP3.LUT P4, RZ, R171, 0xff00, RZ, 0xc0, !PT ;  /* 0x0000ff00abff7812 */ /* 0x000fe2000788c0ff */
[----:B------:R-:W-:Y:S01]  /*6070*/  FADD.FTZ R16, R16, -R15 ;  /* 0x8000000f10107221 */ /* 0x000fe20000010000 */
[----:B------:R-:W-:Y:S01]  /*6080*/  FSEL R12, R17, RZ, P5 ;  /* 0x000000ff110c7208 */ /* 0x000fe20002800000 */
[C---:B------:R-:W-:Y:S01]  /*6090*/  FMUL.FTZ R121, R4.reuse, R10 ;  /* 0x0000000a04797220 */ /* 0x040fe20000410000 */
[----:B------:R-:W-:Y:S01]  /*60a0*/  FSEL R11, R13, RZ, P4 ;  /* 0x000000ff0d0b7208 */ /* 0x000fe20002000000 */
[C---:B------:R-:W-:Y:S01]  /*60b0*/  FMUL.FTZ R123, R4.reuse, R16 ;  /* 0x00000010047b7220 */ /* 0x040fe20000410000 */
[----:B------:R-:W-:Y:S01]  /*60c0*/  LOP3.LUT P6, RZ, R171, 0xff0000, RZ, 0xc0, !PT ;  /* 0x00ff0000abff7812 */ /* 0x000fe200078cc0ff */
[----:B------:R-:W-:Y:S01]  /*60d0*/  FMUL.FTZ R120, R4, R0 ;  /* 0x0000000004787220 */ /* 0x000fe20000410000 */
[----:B------:R-:W-:Y:S01]  /*60e0*/  F2FP.F16.F32.PACK_AB R14, R11, R12 ;  /* 0x0000000c0b0e723e */ /* 0x000fe200000000ff */
[----:B------:R-:W-:Y:S01]  /*60f0*/  FMUL.FTZ R12, R122, UR6 ;  /* 0x000000067a0c7c20 */ /* 0x000fe20008410000 */
[----:B------:R-:W-:Y:S01]  /*6100*/  LOP3.LUT P3, RZ, R199, 0xff00, RZ, 0xc0, !PT ;  /* 0x0000ff00c7ff7812 */ /* 0x000fe2000786c0ff */
[----:B------:R-:W-:Y:S01]  /*6110*/  FMUL.FTZ R10, R120, UR6 ;  /* 0x00000006780a7c20 */ /* 0x000fe20008410000 */
[----:B------:R-:W-:-:S02]  /*6120*/  LOP3.LUT P1, RZ, R170, 0xff0000, RZ, 0xc0, !PT ;  /* 0x00ff0000aaff7812 */ /* 0x000fc4000782c0ff */
[----:B------:R-:W-:Y:S02]  /*6130*/  FSEL R19, R18, RZ, P6 ;  /* 0x000000ff12137208 */ /* 0x000fe40003000000 */
[----:B------:R-:W-:Y:S01]  /*6140*/  FSEL R18, R13, RZ, P3 ;  /* 0x000000ff0d127208 */ /* 0x000fe20001800000 */
[----:B------:R-:W-:Y:S01]  /*6150*/  FMUL.FTZ R13, R123, UR6 ;  /* 0x000000067b0d7c20 */ /* 0x000fe20008410000 */
[----:B------:R-:W-:Y:S02]  /*6160*/  FSEL R11, R12, RZ, P1 ;  /* 0x000000ff0c0b7208 */ /* 0x000fe40000800000 */
[----:B------:R-:W-:Y:S02]  /*6170*/  LOP3.LUT P1, RZ, R198, 0xff000000, RZ, 0xc0, !PT ;  /* 0xff000000c6ff7812 */ /* 0x000fe4000782c0ff */
[----:B------:R-:W-:Y:S02]  /*6180*/  LOP3.LUT P5, RZ, R170, 0xff000000, RZ, 0xc0, !PT ;  /* 0xff000000aaff7812 */ /* 0x000fe400078ac0ff */
        /* <DEDUP_REMOVED lines=9> */
[C---:B------:R-:W-:Y:S02]  /*6220*/  LOP3.LUT P4, RZ, R198.reuse, 0xff00, RZ, 0xc0, !PT ;  /* 0x0000ff00c6ff7812 */ /* 0x040fe4000788c0ff */
[----:B------:R-:W-:Y:S02]  /*6230*/  LOP3.LUT P1, RZ, R198, 0xff, RZ, 0xc0, !PT ;  /* 0x000000ffc6ff7812 */ /* 0x000fe4000782c0ff */
        /* <DEDUP_REMOVED lines=10> */
[----:B------:R-:W-:Y:S01]  /*62e0*/  F2FP.F16.F32.PACK_AB R12, R0, R10 ;  /* 0x0000000a000c723e */ /* 0x000fe200000000ff */
[----:B------:R-:W-:Y:S06]  /*62f0*/  BRA `(.L_x_4760) ;  /* 0x0000000800687947 */ /* 0x000fec0003800000 */
.L_x_4762:
        /* <DEDUP_REMOVED lines=17> */
[----:B------:R-:W-:Y:S01]  /*6410*/  FFMA.FTZ R14, R4, R19, R49 ;  /* 0x00000013040e7223 */ /* 0x000fe20000010031 */
[----:B------:R-:W-:Y:S01]  /*6420*/  ISETP.GE.U32.AND P1, PT, R170, RZ, PT ;  /* 0x000000ffaa00720c */ /* 0x000fe20003f26070 */
[----:B------:R-:W-:Y:S01]  /*6430*/  FADD.FTZ R18, R22, -R18 ;  /* 0x8000001216127221 */ /* 0x000fe20000010000 */
[C---:B------:R-:W-:Y:S01]  /*6440*/  FFMA.FTZ R17, R4.reuse, R17, R51 ;  /* 0x0000001104117223 */ /* 0x040fe20000010033 */
[----:B------:R-:W-:Y:S01]  /*6450*/  FFMA.FTZ R12, R4, R12, R48 ;  /* 0x0000000c040c7223 */ /* 0x000fe20000010030 */
[--C-:B------:R-:W-:Y:S01]  /*6460*/  FFMA.FTZ R0, R0, R142, R143.reuse ;  /* 0x0000008e00007223 */ /* 0x100fe2000001008f */
[----:B------:R-:W-:Y:S01]  /*6470*/  FFMA.FTZ R18, R4, R18, R50 ;  /* 0x0000001204127223 */ /* 0x000fe20000010032 */
        /* <DEDUP_REMOVED lines=9> */
[----:B------:R-:W-:Y:S01]  /*6510*/  FFMA.FTZ R10, R4, R10, R53 ;  /* 0x0000000a040a7223 */ /* 0x000fe20000010035 */
[----:B------:R-:W-:Y:S01]  /*6520*/  LOP3.LUT P3, RZ, R171, 0xff00, RZ, 0xc0, !PT ;  /* 0x0000ff00abff7812 */ /* 0x000fe2000786c0ff */
[----:B------:R-:W-:Y:S01]  /*6530*/  FADD.FTZ R16, R16, -R15 ;  /* 0x8000000f10107221 */ /* 0x000fe20000010000 */
[----:B------:R-:W-:Y:S01]  /*6540*/  FSEL R18, R23, RZ, P4 ;  /* 0x000000ff17127208 */ /* 0x000fe20002000000 */
[----:B------:R-:W-:Y:S01]  /*6550*/  FFMA.FTZ R0, R4, R0, R52 ;  /* 0x0000000004007223 */ /* 0x000fe20000010034 */
        /* <DEDUP_REMOVED lines=9> */
[----:B------:R-:W-:Y:S01]  /*65f0*/  FFMA.FTZ R11, R4, R13, R54 ;  /* 0x0000000d040b7223 */ /* 0x000fe20000010036 */
[----:B------:R-:W-:Y:S01]  /*6600*/  ISETP.GE.U32.AND P1, PT, R198, RZ, PT ;  /* 0x000000ffc600720c */ /* 0x000fe20003f26070 */
[----:B------:R-:W-:Y:S01]  /*6610*/  FFMA.FTZ R13, R4, R16, R55 ;  /* 0x00000010040d7223 */ /* 0x000fe20000010037 */
        /* <DEDUP_REMOVED lines=30> */
.L_x_4764:
        /* <DEDUP_REMOVED lines=15> */
[C---:B------:R-:W-:Y:S01]  /*68f0*/  FFMA.FTZ R118, R4.reuse, R13, R50 ;  /* 0x0000000d04767223 */ /* 0x040fe20000010032 */
[----:B------:R-:W-:Y:S01]  /*6900*/  ISETP.GE.U32.AND.EX P3, PT, R171, 0x1000000, PT, P3 ;  /* 0x01000000ab00780c */ /* 0x000fe20003f66130 */
[C---:B------:R-:W-:Y:S01]  /*6910*/  FFMA.FTZ R116, R4.reuse, R12, R48 ;  /* 0x0000000c04747223 */ /* 0x040fe20000010030 */
[----:B------:R-:W-:Y:S01]  /*6920*/  FFMA.FTZ R119, R4, R19, R51 ;  /* 0x0000001304777223 */ /* 0x000fe20000010033 */
[----:B------:R-:W-:Y:S01]  /*6930*/  FMUL.FTZ R18, R118, UR6 ;  /* 0x0000000676127c20 */ /* 0x000fe20008410000 */
[----:B------:R-:W-:Y:S01]  /*6940*/  ISETP.GE.U32.AND.EX P1, PT, R199, 0x1000000, PT, P1 ;  /* 0x01000000c700780c */ /* 0x000fe20003f26110 */
[----:B------:R-:W-:Y:S01]  /*6950*/  FFMA.FTZ R117, R4, R17, R49 ;  /* 0x0000001104757223 */ /* 0x000fe20000010031 */
        /* <DEDUP_REMOVED lines=10> */
[----:B------:R-:W-:Y:S01]  /*6a00*/  FFMA.FTZ R122, R4, R14, R54 ;  /* 0x0000000e047a7223 */ /* 0x000fe20000010036 */
[----:B------:R-:W-:Y:S01]  /*6a10*/  LOP3.LUT P4, RZ, R171, 0xff00, RZ, 0xc0, !PT ;  /* 0x0000ff00abff7812 */ /* 0x000fe2000788c0ff */
[----:B------:R-:W-:Y:S01]  /*6a20*/  FADD.FTZ R16, R16, -R15 ;  /* 0x8000000f10107221 */ /* 0x000fe20000010000 */
[----:B------:R-:W-:Y:S01]  /*6a30*/  FSEL R12, R17, RZ, P5 ;  /* 0x000000ff110c7208 */ /* 0x000fe20002800000 */
[C---:B------:R-:W-:Y:S01]  /*6a40*/  FFMA.FTZ R121, R4.reuse, R10, R53 ;  /* 0x0000000a04797223 */ /* 0x040fe20000010035 */
[----:B------:R-:W-:Y:S01]  /*6a50*/  FSEL R11, R13, RZ, P4 ;  /* 0x000000ff0d0b7208 */ /* 0x000fe20002000000 */
[C---:B------:R-:W-:Y:S01]  /*6a60*/  FFMA.FTZ R123, R4.reuse, R16, R55 ;  /* 0x00000010047b7223 */ /* 0x040fe20000010037 */
[----:B------:R-:W-:Y:S01]  /*6a70*/  LOP3.LUT P6, RZ, R171, 0xff0000, RZ, 0xc0, !PT ;  /* 0x00ff0000abff7812 */ /* 0x000fe200078cc0ff */
[----:B------:R-:W-:Y:S01]  /*6a80*/  FFMA.FTZ R120, R4, R0, R52 ;  /* 0x0000000004787223 */ /* 0x000fe20000010034 */
        /* <DEDUP_REMOVED lines=32> */
[----:B------:R-:W-:-:S07]  /*6c90*/  F2FP.F16.F32.PACK_AB R12, R0, R10 ;  /* 0x0000000a000c723e */ /* 0x000fce00000000ff */
.L_x_4760:
        /* <DEDUP_REMOVED lines=76> */
[----:B------:R-:W-:Y:S02]  /*7160*/  LOP3.LUT P5, RZ, R196, 0xff, RZ, 0xc0, !PT ;  /* 0x000000ffc4ff7812 */ /* 0x000fe400078ac0ff */
[----:B------:R-:W-:-:S02]  /*7170*/  LOP3.LUT P3, RZ, R158, 0xff, RZ, 0xc0, !PT ;  /* 0x000000ff9eff7812 */ /* 0x000fc4000786c0ff */
[----:B------:R-:W-:Y:S02]  /*7180*/  LOP3.LUT P6, RZ, R196, 0xff00, RZ, 0xc0, !PT ;  /* 0x0000ff00c4ff7812 */ /* 0x000fe400078cc0ff */
[----:B------:R-:W-:Y:S02]  /*7190*/  F2FP.F16.F32.PACK_AB R127, R12, R127 ;  /* 0x0000007f0c7f723e */ /* 0x000fe400000000ff */
        /* <DEDUP_REMOVED lines=10> */
.L_x_4767:
        /* <DEDUP_REMOVED lines=28> */
[C---:B------:R-:W-:Y:S01]  /*7400*/  LOP3.LUT P5, RZ, R159.reuse, 0xff, RZ, 0xc0, !PT ;  /* 0x000000ff9fff7812 */ /* 0x040fe200078ac0ff */
        /* <DEDUP_REMOVED lines=21> */
[----:B------:R-:W-:Y:S01]  /*7560*/  F2FP.F16.F32.PACK_AB R126, R10, R126 ;  /* 0x0000007e0a7e723e */ /* 0x000fe200000000ff */
[----:B------:R-:W-:Y:S01]  /*7570*/  FFMA.FTZ R10, R4, R145, R47 ;  /* 0x00000091040a7223 */ /* 0x000fe2000001002f */
[----:B------:R-:W-:-:S02]  /*7580*/  LOP3.LUT P5, RZ, R196, 0xff0000, RZ, 0xc0, !PT ;  /* 0x00ff0000c4ff7812 */ /* 0x000fc400078ac0ff */
[----:B------:R-:W-:Y:S01]  /*7590*/  LOP3.LUT P4, RZ, R158, 0xff000000, RZ, 0xc0, !PT ;  /* 0xff0000009eff7812 */ /* 0x000fe2000788c0ff */
[----:B------:R-:W-:Y:S01]  /*75a0*/  FMUL.FTZ R10, R10, UR6 ;  /* 0x000000060a0a7c20 */ /* 0x000fe20008410000 */
[----:B------:R-:W-:Y:S02]  /*75b0*/  FSEL R125, R189, RZ, P5 ;  /* 0x000000ffbd7d7208 */ /* 0x000fe40002800000 */
[----:B------:R-:W-:Y:S02]  /*75c0*/  LOP3.LUT P5, RZ, R196, 0xff000000, RZ, 0xc0, !PT ;  /* 0xff000000c4ff7812 */ /* 0x000fe400078ac0ff */
[----:B------:R-:W-:Y:S02]  /*75d0*/  F2FP.F16.F32.PACK_AB R14, R5, R14 ;  /* 0x0000000e050e723e */ /* 0x000fe400000000ff */
[C---:B------:R-:W-:Y:S02]  /*75e0*/  FSEL R5, R10.reuse, RZ, P5 ;  /* 0x000000ff0a057208 */ /* 0x040fe40002800000 */
        /* <DEDUP_REMOVED lines=16> */
.L_x_4766:
        /* <DEDUP_REMOVED lines=76> */
.L_x_4769:
        /* <DEDUP_REMOVED lines=50> */
[----:B------:R-:W-:Y:S01]  /*7ed0*/  F2FP.F16.F32.PACK_AB R126, R10, R126 ;  /* 0x0000007e0a7e723e */ /* 0x000fe200000000ff */
[----:B------:R-:W-:Y:S01]  /*7ee0*/  FMUL.FTZ R10, R4, R145 ;  /* 0x00000091040a7220 */ /* 0x000fe20000410000 */
        /* <DEDUP_REMOVED lines=23> */
.L_x_4765:
        /* <DEDUP_REMOVED lines=30> */
[----:B0-----:R-:W-:Y:S01]  /*8240*/  FMUL.FTZ R10, R118, UR6 ;  /* 0x00000006760a7c20 */ /* 0x001fe20008410000 */
[----:B------:R-:W-:Y:S01]  /*8250*/  FSEL R14, R14, RZ, P4 ;  /* 0x000000ff0e0e7208 */ /* 0x000fe20002000000 */
[C---:B------:R-:W-:Y:S01]  /*8260*/  FFMA.FTZ R120, R4.reuse, R120, R44 ;  /* 0x0000007804787223 */ /* 0x040fe2000001002c */
[----:B------:R-:W-:Y:S01]  /*8270*/  FSEL R5, R5, RZ, P3 ;  /* 0x000000ff05057208 */ /* 0x000fe20001800000 */
[C---:B------:R-:W-:Y:S01]  /*8280*/  FFMA.FTZ R122, R4.reuse, R122, R46 ;  /* 0x0000007a047a7223 */ /* 0x040fe2000001002e */
[----:B------:R-:W-:Y:S01]  /*8290*/  LOP3.LUT P6, RZ, R159, 0xff0000, RZ, 0xc0, !PT ;  /* 0x00ff00009fff7812 */ /* 0x000fe200078cc0ff */
        /* <DEDUP_REMOVED lines=20> */
.L_x_4771:
[-CC-:B------:R-:W-:Y:S01]  /*83e0*/  FFMA.FTZ R5, R203, R142.reuse, R143.reuse ;  /* 0x0000008ecb057223 */ /* 0x180fe2000001008f */
[-CC-:B0-----:R-:W-:Y:S01]  /*83f0*/  FFMA.FTZ R10, R149, R142.reuse, R143.reuse ;  /* 0x0000008e950a7223 */ /* 0x181fe2000001008f */
        /* <DEDUP_REMOVED lines=52> */
.L_x_4770:
        /* <DEDUP_REMOVED lines=29> */
[----:B0-----:R-:W-:Y:S01]  /*8910*/  FMUL.FTZ R10, R118, UR6 ;  /* 0x00000006760a7c20 */ /* 0x001fe20008410000 */
[----:B------:R-:W-:Y:S01]  /*8920*/  FSEL R14, R14, RZ, P4 ;  /* 0x000000ff0e0e7208 */ /* 0x000fe20002000000 */
[C---:B------:R-:W-:Y:S01]  /*8930*/  FMUL.FTZ R120, R4.reuse, R120 ;  /* 0x0000007804787220 */ /* 0x040fe20000410000 */
[----:B------:R-:W-:Y:S01]  /*8940*/  FSEL R5, R5, RZ, P3 ;  /* 0x000000ff05057208 */ /* 0x000fe20001800000 */
[C---:B------:R-:W-:Y:S01]  /*8950*/  FMUL.FTZ R122, R4.reuse, R122 ;  /* 0x0000007a047a7220 */ /* 0x040fe20000410000 */
[----:B------:R-:W-:Y:S01]  /*8960*/  LOP3.LUT P6, RZ, R159, 0xff0000, RZ, 0xc0, !PT ;  /* 0x00ff00009fff7812 */ /* 0x000fe200078cc0ff */
        /* <DEDUP_REMOVED lines=20> */
.L_x_4772:
        /* <DEDUP_REMOVED lines=53> */
.L_x_4768:
        /* <DEDUP_REMOVED lines=61> */
[----:B------:R-:W-:Y:S01]  /*91d0*/  F2FP.F16.F32.PACK_AB R14, R0, R14 ;  /* 0x0000000e000e723e */ /* 0x000fe200000000ff */
[----:B------:R-:W-:Y:S01]  /*91e0*/  FMUL.FTZ R0, R123, UR6 ;  /* 0x000000067b007c20 */ /* 0x000fe20008410000 */
[----:B------:R-:W-:Y:S02]  /*91f0*/  FSEL R126, R126, RZ, P5 ;  /* 0x000000ff7e7e7208 */ /* 0x000fe40002800000 */
[----:B------:R-:W-:Y:S02]  /*9200*/  FSEL R3, R3, RZ, P3 ;  /* 0x000000ff03037208 */ /* 0x000fe40001800000 */
[----:B------:R-:W-:Y:S02]  /*9210*/  FSEL R125, R125, RZ, P6 ;  /* 0x000000ff7d7d7208 */ /* 0x000fe40003000000 */
[----:B------:R-:W-:-:S02]  /*9220*/  LOP3.LUT P6, RZ, R194, 0xff000000, RZ, 0xc0, !PT ;  /* 0xff000000c2ff7812 */ /* 0x000fc400078cc0ff */
[----:B------:R-:W-:Y:S02]  /*9230*/  LOP3.LUT P5, RZ, R162, 0xff000000, RZ, 0xc0, !PT ;  /* 0xff000000a2ff7812 */ /* 0x000fe400078ac0ff */
        /* <DEDUP_REMOVED lines=19> */
.L_x_4775:
        /* <DEDUP_REMOVED lines=59> */
[----:B------:R-:W-:Y:S01]  /*9720*/  FFMA.FTZ R0, R4, R152, R36 ;  /* 0x0000009804007223 */ /* 0x000fe20000010024 */
        /* <DEDUP_REMOVED lines=15> */
.L_x_4774:
        /* <DEDUP_REMOVED lines=76> */
.L_x_4777:
        /* <DEDUP_REMOVED lines=75> */
.L_x_4773:
        /* <DEDUP_REMOVED lines=56> */
.L_x_4779:
        /* <DEDUP_REMOVED lines=54> */
.L_x_4778:
        /* <DEDUP_REMOVED lines=55> */
.L_x_4780:
        /* <DEDUP_REMOVED lines=53> */
.L_x_4776:
        /* <DEDUP_REMOVED lines=87> */
.L_x_4783:
        /* <DEDUP_REMOVED lines=75> */
.L_x_4782:
        /* <DEDUP_REMOVED lines=76> */
.L_x_4785:
        /* <DEDUP_REMOVED lines=75> */
.L_x_4781:
        /* <DEDUP_REMOVED lines=56> */
.L_x_4787:
        /* <DEDUP_REMOVED lines=54> */
.L_x_4786:
        /* <DEDUP_REMOVED lines=55> */
.L_x_4788:
        /* <DEDUP_REMOVED lines=53> */
.L_x_4784:
        /* <DEDUP_REMOVED lines=60> */
[----:B------:R-:W-:Y:S02]  /*d420*/  LOP3.LUT P4, RZ, R191, 0xff00, RZ, 0xc0, !PT ;  /* 0x0000ff00bfff7812 */ /* 0x000fe4000788c0ff */
[----:B------:R-:W-:Y:S02]  /*d430*/  F2FP.F16.F32.PACK_AB R127, R2, R127 ;  /* 0x0000007f027f723e */ /* 0x000fe400000000ff */
[----:B------:R-:W-:Y:S02]  /*d440*/  FSEL R2, R0, RZ, P2 ;  /* 0x000000ff00027208 */ /* 0x000fe40001000000 */
[----:B------:R-:W-:Y:S02]  /*d450*/  FSEL R4, R4, RZ, P4 ;  /* 0x000000ff04047208 */ /* 0x000fe40002000000 */
[----:B------:R-:W-:Y:S02]  /*d460*/  FSEL R0, R0, RZ, P3 ;  /* 0x000000ff00007208 */ /* 0x000fe40001800000 */
[----:B------:R-:W-:-:S02]  /*d470*/  LOP3.LUT P6, RZ, R169, 0xff, RZ, 0xc0, !PT ;  /* 0x000000ffa9ff7812 */ /* 0x000fc400078cc0ff */
[----:B------:R-:W-:Y:S02]  /*d480*/  LOP3.LUT P4, RZ, R190, 0xff0000, RZ, 0xc0, !PT ;  /* 0x00ff0000beff7812 */ /* 0x000fe4000788c0ff */
[----:B------:R-:W-:Y:S02]  /*d490*/  LOP3.LUT P5, RZ, R191, 0xff, RZ, 0xc0, !PT ;  /* 0x000000ffbfff7812 */ /* 0x000fe400078ac0ff */
[----:B------:R-:W-:Y:S01]  /*d4a0*/  F2FP.F16.F32.PACK_AB R9, R0, R9 ;  /* 0x000000090009723e */ /* 0x000fe200000000ff */
        /* <DEDUP_REMOVED lines=18> */
.L_x_4791:
        /* <DEDUP_REMOVED lines=22> */
[-C--:B------:R-:W-:Y:S01]  /*d730*/  FFMA.FTZ R128, R128, R142.reuse, R143 ;  /* 0x0000008e80807223 */ /* 0x080fe2000001008f */
        /* <DEDUP_REMOVED lines=10> */
[----:B------:R-:W-:Y:S01]  /*d7e0*/  ISETP.GE.U32.AND.EX P2, PT, R191, 0x1000000, PT, P2 ;  /* 0x01000000bf00780c */ /* 0x000fe20003f46120 */
        /* <DEDUP_REMOVED lines=41> */
.L_x_4790:
        /* <DEDUP_REMOVED lines=76> */
.L_x_4793:
        /* <DEDUP_REMOVED lines=75> */
.L_x_4789:
        /* <DEDUP_REMOVED lines=56> */
.L_x_4795:
        /* <DEDUP_REMOVED lines=54> */
.L_x_4794:
        /* <DEDUP_REMOVED lines=55> */
.L_x_4796:
        /* <DEDUP_REMOVED lines=53> */
.L_x_4792:
        /* <DEDUP_REMOVED lines=14> */
.L_x_4755:
        /* <DEDUP_REMOVED lines=158> */
.L_x_4754:
[----:B------:R-:W-:Y:S05]  /*fc50*/  BSYNC B0 ;  /* 0x0000000000007941 */ /* 0x000fea0003800000 */
.L_x_4753:
        /* <DEDUP_REMOVED lines=435> */
.L_x_4756:
[----:B------:R-:W-:Y:S01]  /*11790*/  HFMA2 R244, -RZ, RZ, 0, 5.9604644775390625e-08 ;  /* 0x00000001fff47431 */ /* 0x000fe200000001ff */
[----:B------:R-:W-:Y:S01]  /*117a0*/  BSSY B2, `(.L_x_4798) ;  /* 0x0000006000027945 */ /* 0x000fe20003800000 */
[----:B------:R-:W-:Y:S02]  /*117b0*/  MOV R243, 0x1f ;  /* 0x0000001f00f37802 */ /* 0x000fe40000000f00 */
[----:B------:R-:W-:-:S07]  /*117c0*/  MOV R242, 0xffffffff ;  /* 0xffffffff00f27802 */ /* 0x000fce0000000f00 */
[----:B-----5:R-:W-:Y:S05]  /*117d0*/  WARPSYNC.COLLECTIVE R242, `(.L_x_4799) ;  /* 0x00000000f2087348 */ /* 0x020fea0003c00000 */
[----:B------:R0:W1:Y:S02]  /*117e0*/  SHFL.BFLY P4, R242, R245, R244, R243 ;  /* 0x0c0000f4f5f27389 */ /* 0x00006400000800f3 */
[----:B01---5:R-:W-:Y:S05]  /*117f0*/  ENDCOLLECTIVE ;  /* 0x000000000000791b */ /* 0x023fea0003800000 */
.L_x_4799:
[----:B------:R-:W-:Y:S05]  /*11800*/  BSYNC B2 ;  /* 0x0000000000027941 */ /* 0x000fea0003800000 */
.L_x_4798:
        /* <DEDUP_REMOVED lines=11> */
.L_x_4800:
[----:B------:R-:W-:Y:S01]  /*118c0*/  HFMA2 R244, -RZ, RZ, 0, 1.1920928955078125e-07 ;  /* 0x00000002fff47431 */ /* 0x000fe200000001ff */
[----:B------:R-:W-:Y:S01]  /*118d0*/  MOV R245, R250 ;  /* 0x000000fa00f57202 */ /* 0x000fe20000000f00 */
[----:B------:R-:W-:Y:S01]  /*118e0*/  FADD.FTZ R251, R251, R242 ;  /* 0x000000f2fbfb7221 */ /* 0x000fe20000010000 */
[----:B------:R-:W-:-:S07]  /*118f0*/  MOV R242, 0xffffffff ;  /* 0xffffffff00f27802 */ /* 0x000fce0000000f00 */
[----:B------:R-:W-:Y:S05]  /*11900*/  WARPSYNC.COLLECTIVE R242, `(.L_x_4801) ;  /* 0x00000000f2087348 */ /* 0x000fea0003c00000 */
[----:B------:R0:W1:Y:S02]  /*11910*/  SHFL.BFLY P4, R242, R245, R244, R243 ;  /* 0x0c0000f4f5f27389 */ /* 0x00006400000800f3 */
[----:B01----:R-:W-:Y:S05]  /*11920*/  ENDCOLLECTIVE ;  /* 0x000000000000791b */ /* 0x003fea0003800000 */
.L_x_4801:
[----:B------:R-:W-:Y:S01]  /*11930*/  MOV R245, R251 ;  /* 0x000000fb00f57202 */ /* 0x000fe20000000f00 */
[----:B------:R-:W-:Y:S01]  /*11940*/  FADD.FTZ R250, R250, R242 ;  /* 0x000000f2fafa7221 */ /* 0x000fe20000010000 */
[----:B------:R-:W-:-:S07]  /*11950*/  MOV R242, 0xffffffff ;  /* 0xffffffff00f27802 */ /* 0x000fce0000000f00 */
[----:B------:R-:W-:Y:S05]  /*11960*/  WARPSYNC.COLLECTIVE R242, `(.L_x_4802) ;  /* 0x00000000f2087348 */ /* 0x000fea0003c00000 */
[----:B------:R0:W1:Y:S02]  /*11970*/  SHFL.BFLY P4, R242, R245, R244, R243 ;  /* 0x0c0000f4f5f27389 */ /* 0x00006400000800f3 */
[----:B01----:R-:W-:Y:S05]  /*11980*/  ENDCOLLECTIVE ;  /* 0x000000000000791b */ /* 0x003fea0003800000 */
.L_x_4802:
[----:B------:R-:W-:Y:S01]  /*11990*/  HFMA2 R244, -RZ, RZ, 0, 2.384185791015625e-07 ;  /* 0x00000004fff47431 */ /* 0x000fe200000001ff */
[----:B------:R-:W-:Y:S01]  /*119a0*/  MOV R245, R250 ;  /* 0x000000fa00f57202 */ /* 0x000fe20000000f00 */
[----:B------:R-:W-:Y:S01]  /*119b0*/  FADD.FTZ R251, R251, R242 ;  /* 0x000000f2fbfb7221 */ /* 0x000fe20000010000 */
[----:B------:R-:W-:-:S07]  /*119c0*/  MOV R242, 0xffffffff ;  /* 0xffffffff00f27802 */ /* 0x000fce0000000f00 */
[----:B------:R-:W-:Y:S05]  /*119d0*/  WARPSYNC.COLLECTIVE R242, `(.L_x_4803) ;  /* 0x00000000f2087348 */ /* 0x000fea0003c00000 */
[----:B------:R0:W1:Y:S02]  /*119e0*/  SHFL.BFLY P4, R242, R245, R244, R243 ;  /* 0x0c0000f4f5f27389 */ /* 0x00006400000800f3 */
[----:B01----:R-:W-:Y:S05]  /*119f0*/  ENDCOLLECTIVE ;  /* 0x000000000000791b */ /* 0x003fea0003800000 */
.L_x_4803:
[----:B------:R-:W-:Y:S01]  /*11a00*/  MOV R245, R251 ;  /* 0x000000fb00f57202 */ /* 0x000fe20000000f00 */
[----:B------:R-:W-:Y:S01]  /*11a10*/  FADD.FTZ R250, R250, R242 ;  /* 0x000000f2fafa7221 */ /* 0x000fe20000010000 */
[----:B------:R-:W-:-:S07]  /*11a20*/  MOV R242, 0xffffffff ;  /* 0xffffffff00f27802 */ /* 0x000fce0000000f00 */
[----:B------:R-:W-:Y:S05]  /*11a30*/  WARPSYNC.COLLECTIVE R242, `(.L_x_4804) ;  /* 0x00000000f2087348 */ /* 0x000fea0003c00000 */
[----:B------:R0:W1:Y:S02]  /*11a40*/  SHFL.BFLY P4, R242, R245, R244, R243 ;  /* 0x0c0000f4f5f27389 */ /* 0x00006400000800f3 */
[----:B01----:R-:W-:Y:S05]  /*11a50*/  ENDCOLLECTIVE ;  /* 0x000000000000791b */ /* 0x003fea0003800000 */
.L_x_4804:
[----:B------:R-:W-:Y:S01]  /*11a60*/  HFMA2 R244, -RZ, RZ, 0, 4.76837158203125e-07 ;  /* 0x00000008fff47431 */ /* 0x000fe200000001ff */
[----:B------:R-:W-:Y:S01]  /*11a70*/  MOV R245, R250 ;  /* 0x000000fa00f57202 */ /* 0x000fe20000000f00 */
[----:B------:R-:W-:Y:S01]  /*11a80*/  FADD.FTZ R251, R251, R242 ;  /* 0x000000f2fbfb7221 */ /* 0x000fe20000010000 */
[----:B------:R-:W-:-:S07]  /*11a90*/  MOV R242, 0xffffffff ;  /* 0xffffffff00f27802 */ /* 0x000fce0000000f00 */
[----:B------:R-:W-:Y:S05]  /*11aa0*/  WARPSYNC.COLLECTIVE R242, `(.L_x_4805) ;  /* 0x00000000f2087348 */ /* 0x000fea0003c00000 */
[----:B------:R0:W1:Y:S02]  /*11ab0*/  SHFL.BFLY P4, R242, R245, R244, R243 ;  /* 0x0c0000f4f5f27389 */ /* 0x00006400000800f3 */
[----:B01----:R-:W-:Y:S05]  /*11ac0*/  ENDCOLLECTIVE ;  /* 0x000000000000791b */ /* 0x003fea0003800000 */
.L_x_4805:
[----:B------:R-:W-:Y:S01]  /*11ad0*/  MOV R245, R251 ;  /* 0x000000fb00f57202 */ /* 0x000fe20000000f00 */
[----:B------:R-:W-:Y:S01]  /*11ae0*/  FADD.FTZ R250, R250, R242 ;  /* 0x000000f2fafa7221 */ /* 0x000fe20000010000 */
[----:B------:R-:W-:-:S07]  /*11af0*/  MOV R242, 0xffffffff ;  /* 0xffffffff00f27802 */ /* 0x000fce0000000f00 */
[----:B------:R-:W-:Y:S05]  /*11b00*/  WARPSYNC.COLLECTIVE R242, `(.L_x_4806) ;  /* 0x00000000f2087348 */ /* 0x000fea0003c00000 */
[----:B------:R0:W1:Y:S02]  /*11b10*/  SHFL.BFLY P4, R242, R245, R244, R243 ;  /* 0x0c0000f4f5f27389 */ /* 0x00006400000800f3 */
[----:B01----:R-:W-:Y:S05]  /*11b20*/  ENDCOLLECTIVE ;  /* 0x000000000000791b */ /* 0x003fea0003800000 */
.L_x_4806:
[----:B------:R-:W-:Y:S01]  /*11b30*/  HFMA2 R244, -RZ, RZ, 0, 9.5367431640625e-07 ;  /* 0x00000010fff47431 */ /* 0x000fe200000001ff */
[----:B------:R-:W-:Y:S01]  /*11b40*/  MOV R245, R250 ;  /* 0x000000fa00f57202 */ /* 0x000fe20000000f00 */
[----:B------:R-:W-:Y:S01]  /*11b50*/  FADD.FTZ R251, R251, R242 ;  /* 0x000000f2fbfb7221 */ /* 0x000fe20000010000 */
[----:B------:R-:W-:-:S07]  /*11b60*/  MOV R242, 0xffffffff ;  /* 0xffffffff00f27802 */ /* 0x000fce0000000f00 */
[----:B------:R-:W-:Y:S05]  /*11b70*/  WARPSYNC.COLLECTIVE R242, `(.L_x_4807) ;  /* 0x00000000f2087348 */ /* 0x000fea0003c00000 */
[----:B------:R0:W1:Y:S02]  /*11b80*/  SHFL.BFLY P4, R242, R245, R244, R243 ;  /* 0x0c0000f4f5f27389 */ /* 0x00006400000800f3 */
[----:B01----:R-:W-:Y:S05]  /*11b90*/  ENDCOLLECTIVE ;  /* 0x000000000000791b */ /* 0x003fea0003800000 */
.L_x_4807:
[----:B------:R-:W-:Y:S02]  /*11ba0*/  MOV R245, R251 ;  /* 0x000000fb00f57202 */ /* 0x000fe40000000f00 */
[----:B------:R-:W-:Y:S02]  /*11bb0*/  MOV R216, R242 ;  /* 0x000000f200d87202 */ /* 0x000fe40000000f00 */
[----:B------:R-:W-:-:S07]  /*11bc0*/  MOV R242, 0xffffffff ;  /* 0xffffffff00f27802 */ /* 0x000fce0000000f00 */
[----:B------:R-:W-:Y:S05]  /*11bd0*/  WARPSYNC.COLLECTIVE R242, `(.L_x_4808) ;  /* 0x00000000f2087348 */ /* 0x000fea0003c00000 */
[----:B------:R0:W1:Y:S02]  /*11be0*/  SHFL.BFLY P4, R242, R245, R244, R243 ;  /* 0x0c0000f4f5f27389 */ /* 0x00006400000800f3 */
[----:B01----:R-:W-:Y:S05]  /*11bf0*/  ENDCOLLECTIVE ;  /* 0x000000000000791b */ /* 0x003fea0003800000 */
.L_x_4808:
[----:B------:R-:W-:Y:S02]  /*11c00*/  MOV R244, R142 ;  /* 0x0000008e00f47202 */ /* 0x000fe40000000f00 */
[----:B------:R-:W-:Y:S02]  /*11c10*/  MOV R243, R143 ;  /* 0x0000008f00f37202 */ /* 0x000fe40000000f00 */
[----:B------:R-:W-:Y:S02]  /*11c20*/  MOV R217, R242 ;  /* 0x000000f200d97202 */ /* 0x000fe40000000f00 */
[----:B------:R-:W-:Y:S01]  /*11c30*/  MOV R242, R249 ;  /* 0x000000f900f27202 */ /* 0x000fe20000000f00 */
[----:B------:R-:W-:Y:S06]  /*11c40*/  BRA `(.L_x_4809) ;  /* 0xffffff2c00887947 */ /* 0x000fec000383ffff */
.L_x_4810:
        /* <DEDUP_REMOVED lines=11> */
.L_x_7155:


//--------------------- .text._ZN10layer_norm22ln_bwd_finalize_kernelINS_22Kernel_traits_finalizeILj1280Ef6__halffS2_fjLb0ELj1024ELj4ENS_18Kernel_traits_baseILj1280EfS2_fS2_fjLj1024EEEEELb0ELb0EEEvNS_9BwdParamsE --------------------------
	.section	.text._ZN10layer_norm22ln_bwd_finalize_kernelINS_22Kernel_traits_finalizeILj1280Ef6__halffS2_fjLb0ELj1024ELj4ENS_18Kernel_traits_baseILj1280EfS2_fS2_fjLj1024EEEEELb0ELb0EEEvNS_9BwdParamsE,"ax",@progbits
	.align	128
        .global         _ZN10layer_norm22ln_bwd_finalize_kernelINS_22Kernel_traits_finalizeILj1280Ef6__halffS2_fjLb0ELj1024ELj4ENS_18Kernel_traits_baseILj1280EfS2_fS2_fjLj1024EEEEELb0ELb0EEEvNS_9BwdParamsE
        .type           _ZN10layer_norm22ln_bwd_finalize_kernelINS_22Kernel_traits_finalizeILj1280Ef6__halffS2_fjLb0ELj1024ELj4ENS_18Kernel_traits_baseILj1280EfS2_fS2_fjLj1024EEEEELb0ELb0EEEvNS_9BwdParamsE,@function
        .size           _ZN10layer_norm22ln_bwd_finalize_kernelINS_22Kernel_traits_finalizeILj1280Ef6__halffS2_fjLb0ELj1024ELj4ENS_18Kernel_traits_baseILj1280EfS2_fS2_fjLj1024EEEEELb0ELb0EEEvNS_9BwdParamsE,(.L_x_7156 - _ZN10layer_norm22ln_bwd_finalize_kernelINS_22Kernel_traits_finalizeILj1280Ef6__halffS2_fjLb0ELj1024ELj4ENS_18Kernel_traits_baseILj1280EfS2_fS2_fjLj1024EEEEELb0ELb0EEEvNS_9BwdParamsE)
        .other          _ZN10layer_norm22ln_bwd_finalize_kernelINS_22Kernel_traits_finalizeILj1280Ef6__halffS2_fjLb0ELj1024ELj4ENS_18Kernel_traits_baseILj1280EfS2_fS2_fjLj1024EEEEELb0ELb0EEEvNS_9BwdParamsE,@"STO_CUDA_ENTRY STV_DEFAULT"
_ZN10layer_norm22ln_bwd_finalize_kernelINS_22Kernel_traits_finalizeILj1280Ef6__halffS2_fjLb0ELj1024ELj4ENS_18Kernel_traits_baseILj1280EfS2_fS2_fjLj1024EEEEELb0ELb0EEEvNS_9BwdParamsE:
.text._ZN10layer_norm22ln_bwd_finalize_kernelINS_22Kernel_traits_finalizeILj1280Ef6__halffS2_fjLb0ELj1024ELj4ENS_18Kernel_traits_baseILj1280EfS2_fS2_fjLj1024EEEEELb0ELb0EEEvNS_9BwdParamsE:
        /* <DEDUP_REMOVED lines=78> */
.L_x_4815:
        /* <DEDUP_REMOVED lines=118> */
.L_x_4814:
[----:B------:R-:W-:Y:S05]  /*0c40*/  BSYNC.RECONVERGENT B1 ;  /* 0x0000000000017941 */ /* 0x000fea0003800200 */
.L_x_4813:
        /* <DEDUP_REMOVED lines=68> */
.L_x_4817:
[----:B------:R-:W-:Y:S05]  /*1090*/  BSYNC.RECONVERGENT B1 ;  /* 0x0000000000017941 */ /* 0x000fea0003800200 */
.L_x_4816:
        /* <DEDUP_REMOVED lines=37> */
.L_x_4819:
[----:B------:R-:W-:Y:S05]  /*12f0*/  BSYNC.RECONVERGENT B1 ;  /* 0x0000000000017941 */ /* 0x000fea0003800200 */
.L_x_4818:
[----:B------:R-:W-:Y:S05]  /*1300*/  @!P1 BRA `(.L_x_4812) ;  /* 0x00000000003c9947 */ /* 0x000fea0003800000 */
[----:B------:R-:W0:Y:S01]  /*1310*/  LDC.64 R8, c[0x0][0x440] ;  /* 0x00011000ff087b82 */ /* 0x000e220000000a00 */
[----:B------:R-:W-:Y:S01]  /*1320*/  IMAD R0, R3, R54, R0 ;  /* 0x0000003603007224 */ /* 0x000fe200078e0200 */
[----:B------:R-:W-:-:S04]  /*1330*/  IADD3 R12, PT, PT, -R55, RZ, RZ ;  /* 0x000000ff370c7210 */ /* 0x000fc80007ffe1ff */
[----:B------:R-:W-:Y:S02]  /*1340*/  IADD3 R3, PT, PT, R57, R0, RZ ;  /* 0x0000000039037210 */ /* 0x000fe40007ffe0ff */
[----:B------:R-:W1:Y:S05]  /*1350*/  LDC.64 R10, c[0x0][0x448] ;  /* 0x00011200ff0a7b82 */ /* 0x000e6a0000000a00 */
.L_x_4820:
        /* <DEDUP_REMOVED lines=10> */
.L_x_4812:
[----:B------:R-:W-:Y:S05]  /*1400*/  BSYNC.RECONVERGENT B0 ;  /* 0x0000000000007941 */ /* 0x000fea0003800200 */
.L_x_4811:
        /* <DEDUP_REMOVED lines=60> */
.L_x_4821:
        /* <DEDUP_REMOVED lines=11> */
.L_x_7156:


//--------------------- .text._ZN10layer_norm40ln_parallel_residual_bwd_finalize_kernelINS_22Kernel_traits_finalizeILj1280Ef6__halffS2_fjLb0ELj1024ELj4ENS_18Kernel_traits_baseILj1280EfS2_fS2_fjLj1024EEEEELb0EEEvNS_9BwdParamsE --------------------------
	.section	.text._ZN10layer_norm40ln_parallel_residual_bwd_finalize_kernelINS_22Kernel_traits_finalizeILj1280Ef6__halffS2_fjLb0ELj1024ELj4ENS_18Kernel_traits_baseILj1280EfS2_fS2_fjLj1024EEEEELb0EEEvNS_9BwdParamsE,"ax",@progbits
	.align	128
        .global         _ZN10layer_norm40ln_parallel_residual_bwd_finalize_kernelINS_22Kernel_traits_finalizeILj1280Ef6__halffS2_fjLb0ELj1024ELj4ENS_18Kernel_traits_baseILj1280EfS2_fS2_fjLj1024EEEEELb0EEEvNS_9BwdParamsE
        .type           _ZN10layer_norm40ln_parallel_residual_bwd_finalize_kernelINS_22Kernel_traits_finalizeILj1280Ef6__halffS2_fjLb0ELj1024ELj4ENS_18Kernel_traits_baseILj1280EfS2_fS2_fjLj1024EEEEELb0EEEvNS_9BwdParamsE,@function
        .size           _ZN10layer_norm40ln_parallel_residual_bwd_finalize_kernelINS_22Kernel_traits_finalizeILj1280Ef6__halffS2_fjLb0ELj1024ELj4ENS_18Kernel_traits_baseILj1280EfS2_fS2_fjLj1024EEEEELb0EEEvNS_9BwdParamsE,(.L_x_7157 - _ZN10layer_norm40ln_parallel_residual_bwd_finalize_kernelINS_22Kernel_traits_finalizeILj1280Ef6__halffS2_fjLb0ELj1024ELj4ENS_18Kernel_traits_baseILj1280EfS2_fS2_fjLj1024EEEEELb0EEEvNS_9BwdParamsE)
        .other          _ZN10layer_norm40ln_parallel_residual_bwd_finalize_kernelINS_22Kernel_traits_finalizeILj1280Ef6__halffS2_fjLb0ELj1024ELj4ENS_18Kernel_traits_baseILj1280EfS2_fS2_fjLj1024EEEEELb0EEEvNS_9BwdParamsE,@"STO_CUDA_ENTRY STV_DEFAULT"
_ZN10layer_norm40ln_parallel_residual_bwd_finalize_kernelINS_22Kernel_traits_finalizeILj1280Ef6__halffS2_fjLb0ELj1024ELj4ENS_18Kernel_traits_baseILj1280EfS2_fS2_fjLj1024EEEEELb0EEEvNS_9BwdParamsE:
.text._ZN10layer_norm40ln_parallel_residual_bwd_finalize_kernelINS_22Kernel_traits_finalizeILj1280Ef6__halffS2_fjLb0ELj1024ELj4ENS_18Kernel_traits_baseILj1280EfS2_fS2_fjLj1024EEEEELb0EEEvNS_9BwdParamsE:
        /* <DEDUP_REMOVED lines=58> */
.L_x_4826:
        /* <DEDUP_REMOVED lines=112> */
.L_x_4825:
[----:B------:R-:W-:Y:S05]  /*0aa0*/  BSYNC.RECONVERGENT B1 ;  /* 0x0000000000017941 */ /* 0x000fea0003800200 */
.L_x_4824:
        /* <DEDUP_REMOVED lines=66> */
.L_x_4828:
[----:B------:R-:W-:Y:S05]  /*0ed0*/  BSYNC.RECONVERGENT B1 ;  /* 0x0000000000017941 */ /* 0x000fea0003800200 */
.L_x_4827:
        /* <DEDUP_REMOVED lines=36> */
.L_x_4830:
[----:B------:R-:W-:Y:S05]  /*1120*/  BSYNC.RECONVERGENT B1 ;  /* 0x0000000000017941 */ /* 0x000fea0003800200 */
.L_x_4829:
        /* <DEDUP_REMOVED lines=18> */
.L_x_4823:
[----:B------:R-:W-:Y:S05]  /*1250*/  BSYNC.RECONVERGENT B0 ;  /* 0x0000000000007941 */ /* 0x000fea0003800200 */
.L_x_4822:
        /* <DEDUP_REMOVED lines=92> */
.L_x_4831:
        /* <DEDUP_REMOVED lines=14> */
.L_x_7157:


//--------------------- .text._ZN10layer_norm31ln_parallel_residual_bwd_kernelINS_13Kernel_traitsIf6__halffS2_fjLj1280ELj1ELj4ELj1ELj16ENS_18Kernel_traits_baseILj1280EfS2_fS2_fjLj128EEEEELb1ELb1ELb0EEEvNS_9BwdParamsE --------------------------
	.section	.text._ZN10layer_norm31ln_parallel_residual_bwd_kernelINS_13Kernel_traitsIf6__halffS2_fjLj1280ELj1ELj4ELj1ELj16ENS_18Kernel_traits_baseILj1280EfS2_fS2_fjLj128EEEEELb1ELb1ELb0EEEvNS_9BwdParamsE,"ax",@progbits
	.align	128
        .global         _ZN10layer_norm31ln_parallel_residual_bwd_kernelINS_13Kernel_traitsIf6__halffS2_fjLj1280ELj1ELj4ELj1ELj16ENS_18Kernel_traits_baseILj1280EfS2_fS2_fjLj128EEEEELb1ELb1ELb0EEEvNS_9BwdParamsE
        .type           _ZN10layer_norm31ln_parallel_residual_bwd_kernelINS_13Kernel_traitsIf6__halffS2_fjLj1280ELj1ELj4ELj1ELj16ENS_18Kernel_traits_baseILj1280EfS2_fS2_fjLj128EEEEELb1ELb1ELb0EEEvNS_9BwdParamsE,@function
        .size           _ZN10layer_norm31ln_parallel_residual_bwd_kernelINS_13Kernel_traitsIf6__halffS2_fjLj1280ELj1ELj4ELj1ELj16ENS_18Kernel_traits_baseILj1280EfS2_fS2_fjLj128EEEEELb1ELb1ELb0EEEvNS_9BwdParamsE,(.L_x_7158 - _ZN10layer_norm31ln_parallel_residual_bwd_kernelINS_13Kernel_traitsIf6__halffS2_fjLj1280ELj1ELj4ELj1ELj16ENS_18Kernel_traits_baseILj1280EfS2_fS2_fjLj128EEEEELb1ELb1ELb0EEEvNS_9BwdParamsE)
        .other          _ZN10layer_norm31ln_parallel_residual_bwd_kernelINS_13Kernel_traitsIf6__halffS2_fjLj1280ELj1ELj4ELj1ELj16ENS_18Kernel_traits_baseILj1280EfS2_fS2_fjLj128EEEEELb1ELb1ELb0EEEvNS_9BwdParamsE,@"STO_CUDA_ENTRY STV_DEFAULT"
_ZN10layer_norm31ln_parallel_residual_bwd_kernelINS_13Kernel_traitsIf6__halffS2_fjLj1280ELj1ELj4ELj1ELj16ENS_18Kernel_traits_baseILj1280EfS2_fS2_fjLj128EEEEELb1ELb1ELb0EEEvNS_9BwdParamsE:
.text._ZN10layer_norm31ln_parallel_residual_bwd_kernelINS_13Kernel_traitsIf6__halffS2_fjLj1280ELj1ELj4ELj1ELj16ENS_18Kernel_traits_baseILj1280EfS2_fS2_fjLj128EEEEELb1ELb1ELb0EEEvNS_9BwdParamsE:
        /* <DEDUP_REMOVED lines=112> */
[----:B------:R-:W-:Y:S04]  /*0700*/  @P3 STL.64 [R1+0xa0], R54 ;  /* 0x0000a03601003387 */ /* 0x000fe80000100a00 */
        /* <DEDUP_REMOVED lines=21> */
[----:B------:R-:W-:Y:S02]  /*0860*/  CS2R R52, SRZ ;  /* 0x0000000000347805 */ /* 0x000fe4000001ff00 */
[----:B------:R-:W-:-:S05]  /*0870*/  CS2R R54, SRZ ;  /* 0x0000000000367805 */ /* 0x000fca000001ff00 */
[----:B--2---:R-:W-:Y:S05]  /*0880*/  @P0 BRA `(.L_x_4833) ;  /* 0x000000d000740947 */ /* 0x004fea0003800000 */
        /* <DEDUP_REMOVED lines=43> */
.L_x_4895:
        /* <DEDUP_REMOVED lines=55> */
[----:B------:R-:W-:Y:S02]  /*0eb0*/  FADD.FTZ R3, -R195, R5 ;  /* 0x00000005c3037221 */ /* 0x000fe40000010100 */
[----:B-----5:R-:W-:Y:S01]  /*0ec0*/  FMUL.FTZ R0, R137, R0 ;  /* 0x0000000089007220 */ /* 0x020fe20000410000 */
[--C-:B---3--:R-:W-:Y:S02]  /*0ed0*/  HADD2.F32 R6, -RZ, R8.reuse.H0_H0 ;  /* 0x20000008ff067230 */ /* 0x108fe40000004100 */
[----:B------:R-:W-:Y:S01]  /*0ee0*/  FADD.FTZ R5, -R195, R7 ;  /* 0x00000007c3057221 */ /* 0x000fe20000010100 */
[----:B------:R-:W-:-:S02]  /*0ef0*/  HADD2.F32 R7, -RZ, R8.H1_H1 ;  /* 0x30000008ff077230 */ /* 0x000fc40000004100 */
[----:B------:R-:W-:Y:S01]  /*0f00*/  FMUL.FTZ R3, R137, R3 ;  /* 0x0000000389037220 */ /* 0x000fe20000410000 */
        /* <DEDUP_REMOVED lines=56> */
.L_x_4835:
[----:B------:R-:W-:Y:S05]  /*1290*/  BSYNC.RECONVERGENT B1 ;  /* 0x0000000000017941 */ /* 0x000fea0003800200 */
.L_x_4834:
        /* <DEDUP_REMOVED lines=36> */
[----:B------:R-:W-:Y:S01]  /*14e0*/  FADD.FTZ R21, -R195, R23 ;  /* 0x00000017c3157221 */ /* 0x000fe20000010100 */
[--C-:B----4-:R-:W-:Y:S02]  /*14f0*/  HADD2.F32 R22, -RZ, R24.reuse.H0_H0 ;  /* 0x20000018ff167230 */ /* 0x110fe40000004100 */
[----:B------:R-:W-:Y:S01]  /*1500*/  FMUL.FTZ R19, R137, R19 ;  /* 0x0000001389137220 */ /* 0x000fe20000410000 */
[----:B------:R-:W-:-:S02]  /*1510*/  HADD2.F32 R23, -RZ, R24.H1_H1 ;  /* 0x30000018ff177230 */ /* 0x000fc40000004100 */
[----:B------:R-:W-:Y:S01]  /*1520*/  FADD.FTZ R196, R196, R22 ;  /* 0x00000016c4c47221 */ /* 0x000fe20000010000 */
[-C--:B------:R-:W-:Y:S01]  /*1530*/  FFMA.FTZ R240, R18, R22.reuse, R240 ;  /* 0x0000001612f07223 */ /* 0x080fe200000100f0 */
[----:B------:R-:W-:Y:S01]  /*1540*/  FMUL.FTZ R22, R131, R22 ;  /* 0x0000001683167220 */ /* 0x000fe20000410000 */
[--C-:B------:R-:W-:Y:S02]  /*1550*/  HADD2.F32 R24, -RZ, R25.reuse.H0_H0 ;  /* 0x20000019ff187230 */ /* 0x100fe40000004100 */
[----:B------:R-:W-:Y:S02]  /*1560*/  HADD2.F32 R33, -RZ, R25.H1_H1 ;  /* 0x30000019ff217230 */ /* 0x000fe40000004100 */
[C---:B---3--:R-:W-:Y:S01]  /*1570*/  FADD.FTZ R25, -R195.reuse, R28 ;  /* 0x0000001cc3197221 */ /* 0x048fe20000010100 */
        /* <DEDUP_REMOVED lines=50> */
.L_x_4837:
[----:B------:R-:W-:Y:S05]  /*18a0*/  BSYNC.RECONVERGENT B1 ;  /* 0x0000000000017941 */ /* 0x000fea0003800200 */
.L_x_4836:
        /* <DEDUP_REMOVED lines=15> */
[----:B-1----:R-:W-:-:S05]  /*19a0*/  IMAD.WIDE.U32 R34, R214, 0x20, R34 ;  /* 0x00000020d6227825 */ /* 0x002fca00078e0022 */
[----:B------:R-:W3:Y:S01]  /*19b0*/  LDG.E.128 R124, desc[UR8][R34.64+0x10] ;  /* 0x00001008227c7981 */ /* 0x000ee2000c1e1d00 */
[----:B------:R-:W-:Y:S02]  /*19c0*/  ISETP.NE.AND.EX P3, PT, RZ, UR11, PT, P0 ;  /* 0x0000000bff007c0c */ /* 0x000fe4000bf65300 */
[----:B------:R-:W-:Y:S01]  /*19d0*/  ISETP.NE.U32.AND P0, PT, RZ, UR20, PT ;  /* 0x00000014ff007c0c */ /* 0x000fe2000bf05070 */
[----:B------:R0:W4:Y:S03]  /*19e0*/  LDG.E.128 R36, desc[UR8][R34.64] ;  /* 0x0000000822247981 */ /* 0x000126000c1e1d00 */
        /* <DEDUP_REMOVED lines=8> */
[----:B0-----:R-:W-:-:S05]  /*1a70*/  IMAD.WIDE.U32 R34, R214, 0x8, R130 ;  /* 0x00000008d6227825 */ /* 0x001fca00078e0082 */
[----:B------:R4:W5:Y:S01]  /*1a80*/  LDG.E.64 R148, desc[UR8][R34.64] ;  /* 0x0000000822947981 */ /* 0x000962000c1e1b00 */
[--C-:B--2---:R-:W-:Y:S02]  /*1a90*/  HADD2.F32 R130, -RZ, R122.reuse.H0_H0 ;  /* 0x2000007aff827230 */ /* 0x104fe40000004100 */
[----:B------:R-:W-:Y:S02]  /*1aa0*/  HADD2.F32 R131, -RZ, R122.H1_H1 ;  /* 0x3000007aff837230 */ /* 0x000fe40000004100 */
[C---:B---3--:R-:W-:Y:S02]  /*1ab0*/  FADD.FTZ R122, -R195.reuse, R125 ;  /* 0x0000007dc37a7221 */ /* 0x048fe40000010100 */
[----:B------:R-:W2:Y:S01]  /*1ac0*/  LDL R125, [R1+0x54] ;  /* 0x00005400017d7983 */ /* 0x000ea20000100800 */
[C---:B----4-:R-:W-:Y:S01]  /*1ad0*/  FADD.FTZ R34, -R195.reuse, R36 ;  /* 0x00000024c3227221 */ /* 0x050fe20000010100 */
[----:B------:R-:W-:Y:S01]  /*1ae0*/  FADD.FTZ R36, -R195, R38 ;  /* 0x00000026c3247221 */ /* 0x000fe20000010100 */
[----:B------:R-:W-:-:S02]  /*1af0*/  HADD2.F32 R38, -RZ, R120.H0_H0 ;  /* 0x20000078ff267230 */ /* 0x000fc40000004100 */
[----:B------:R-:W-:Y:S01]  /*1b00*/  FADD.FTZ R35, -R195, R37 ;  /* 0x00000025c3237221 */ /* 0x000fe20000010100 */
[----:B-----5:R-:W-:Y:S01]  /*1b10*/  FMUL.FTZ R34, R137, R34 ;  /* 0x0000002289227220 */ /* 0x020fe20000410000 */
[----:B------:R-:W-:Y:S01]  /*1b20*/  FADD.FTZ R37, -R195, R39 ;  /* 0x00000027c3257221 */ /* 0x000fe20000010100 */
[----:B------:R-:W-:Y:S02]  /*1b30*/  HADD2.F32 R39, -RZ, R120.H1_H1 ;  /* 0x30000078ff277230 */ /* 0x000fe40000004100 */
[----:B------:R-:W-:Y:S01]  /*1b40*/  FMUL.FTZ R35, R137, R35 ;  /* 0x0000002389237220 */ /* 0x000fe20000410000 */
[--C-:B------:R-:W-:Y:S02]  /*1b50*/  HADD2.F32 R160, -RZ, R123.reuse.H0_H0 ;  /* 0x2000007bffa07230 */ /* 0x100fe40000004100 */
[----:B------:R-:W-:Y:S01]  /*1b60*/  FADD.FTZ R52, R52, R38 ;  /* 0x0000002634347221 */ /* 0x000fe20000010000 */
[----:B------:R-:W-:Y:S02]  /*1b70*/  HADD2.F32 R162, -RZ, R123.H1_H1 ;  /* 0x3000007bffa27230 */ /* 0x000fe40000004100 */
[----:B------:R-:W-:Y:S01]  /*1b80*/  FADD.FTZ R123, -R195, R124 ;  /* 0x0000007cc37b7221 */ /* 0x000fe20000010100 */
[-C--:B------:R-:W-:Y:S01]  /*1b90*/  FFMA.FTZ R232, R34, R38.reuse, R232 ;  /* 0x0000002622e87223 */ /* 0x080fe200000100e8 */
[----:B------:R-:W-:Y:S01]  /*1ba0*/  FMUL.FTZ R38, R133, R38 ;  /* 0x0000002685267220 */ /* 0x000fe20000410000 */
[----:B------:R-:W-:-:S02]  /*1bb0*/  HADD2.F32 R129, -RZ, R121.H1_H1 ;  /* 0x30000079ff817230 */ /* 0x000fc40000004100 */
[----:B------:R-:W-:Y:S01]  /*1bc0*/  FADD.FTZ R53, R53, R39 ;  /* 0x0000002735357221 */ /* 0x000fe20000010000 */
[----:B------:R-:W-:Y:S02]  /*1bd0*/  HADD2.F32 R128, -RZ, R121.H0_H0 ;  /* 0x20000079ff807230 */ /* 0x000fe40000004100 */
[----:B------:R-:W-:Y:S01]  /*1be0*/  FFMA.FTZ R233, R35, R39, R233 ;  /* 0x0000002723e97223 */ /* 0x000fe200000100e9 */
[C---:B------:R-:W-:Y:S01]  /*1bf0*/  FMUL.FTZ R133, R137.reuse, R123 ;  /* 0x0000007b89857220 */ /* 0x040fe20000410000 */
[----:B------:R-:W-:Y:S01]  /*1c00*/  FMUL.FTZ R39, R134, R39 ;  /* 0x0000002786277220 */ /* 0x000fe20000410000 */
[----:B------:R-:W-:Y:S01]  /*1c10*/  FADD.FTZ R123, R212, R38 ;  /* 0x00000026d47b7221 */ /* 0x000fe20000010000 */
[----:B------:R-:W-:Y:S01]  /*1c20*/  FFMA.FTZ R124, R34, R38, R213 ;  /* 0x00000026227c7223 */ /* 0x000fe200000100d5 */
[----:B------:R-:W-:Y:S01]  /*1c30*/  FMUL.FTZ R134, R136, R129 ;  /* 0x0000008188867220 */ /* 0x000fe20000410000 */
[C---:B------:R-:W-:Y:S01]  /*1c40*/  FMUL.FTZ R136, R137.reuse, R122 ;  /* 0x0000007a89887220 */ /* 0x040fe20000410000 */
[----:B------:R-:W-:Y:S01]  /*1c50*/  FMUL.FTZ R36, R137, R36 ;  /* 0x0000002489247220 */ /* 0x000fe20000410000 */
        /* <DEDUP_REMOVED lines=33> */
[----:B------:R-:W-:Y:S01]  /*1e70*/  IADD3 R214, PT, PT, R214, 0x20, RZ ;  /* 0x00000020d6d67810 */ /* 0x000fe20007ffe0ff */
[----:B--2---:R-:W-:-:S04]  /*1e80*/  FMUL.FTZ R162, R125, R162 ;  /* 0x000000a27da27220 */ /* 0x004fc80000410000 */
[----:B------:R-:W-:Y:S01]  /*1e90*/  FADD.FTZ R212, R123, R162 ;  /* 0x000000a27bd47221 */ /* 0x000fe20000010000 */
[----:B------:R-:W-:-:S07]  /*1ea0*/  FFMA.FTZ R213, R161, R162, R122 ;  /* 0x000000a2a1d57223 */ /* 0x000fce000001007a */
.L_x_4839:
[----:B------:R-:W-:Y:S05]  /*1eb0*/  BSYNC.RECONVERGENT B1 ;  /* 0x0000000000017941 */ /* 0x000fea0003800200 */
.L_x_4838:
[----:B------:R-:W-:Y:S04]  /*1ec0*/  BSSY.RECONVERGENT B1, `(.L_x_4840) ;  /* 0x0000060000017945 */ /* 0x000fe80003800200 */
[----:B------:R-:W-:Y:S05]  /*1ed0*/  @!P2 BRA `(.L_x_4841) ;  /* 0x000000040078a947 */ /* 0x000fea0003800000 */
[----:B------:R-:W-:Y:S01]  /*1ee0*/  ISETP.NE.U32.AND P0, PT, RZ, UR10, PT ;  /* 0x0000000aff007c0c */ /* 0x000fe2000bf05070 */
[----:B------:R-:W0:Y:S01]  /*1ef0*/  LDC.64 R128, c[0x0][0x3a8] ;  /* 0x0000ea00ff807b82 */ /* 0x000e220000000a00 */
[----:B------:R-:W2:Y:S02]  /*1f00*/  LDL R168, [R1+0x34] ;  /* 0x0000340001a87983 */ /* 0x000ea40000100800 */
[----:B------:R-:W-:Y:S02]  /*1f10*/  ISETP.NE.AND.EX P3, PT, RZ, UR11, PT, P0 ;  /* 0x0000000bff007c0c */ /* 0x000fe4000bf65300 */
[----:B------:R-:W-:Y:S01]  /*1f20*/  ISETP.NE.U32.AND P0, PT, RZ, UR20, PT ;  /* 0x00000014ff007c0c */ /* 0x000fe2000bf05070 */
[----:B------:R-:W3:Y:S02]  /*1f30*/  LDL R170, [R1+0x38] ;  /* 0x0000380001aa7983 */ /* 0x000ee40000100800 */
[----:B------:R-:W1:Y:S01]  /*1f40*/  LDC.64 R124, c[0x0][0x428] ;  /* 0x00010a00ff7c7b82 */ /* 0x000e620000000a00 */
[----:B------:R-:W-:Y:S01]  /*1f50*/  ISETP.NE.AND.EX P0, PT, RZ, UR21, PT, P0 ;  /* 0x00000015ff007c0c */ /* 0x000fe2000bf05300 */
[----:B------:R-:W4:Y:S04]  /*1f60*/  LDL R173, [R1+0x3c] ;  /* 0x00003c0001ad7983 */ /* 0x000f280000100800 */
[----:B------:R-:W4:Y:S02]  /*1f70*/  LDL R174, [R1+0x20] ;  /* 0x0000200001ae7983 */ /* 0x000f240000100800 */
[----:B------:R-:W1:Y:S02]  /*1f80*/  @P3 LDC.64 R152, c[0x0][0x3b8] ;  /* 0x0000ee00ff983b82 */ /* 0x000e640000000a00 */
[----:B------:R-:W4:Y:S04]  /*1f90*/  LDL R175, [R1+0x24] ;  /* 0x0000240001af7983 */ /* 0x000f280000100800 */
[----:B------:R-:W4:Y:S02]  /*1fa0*/  LDL R177, [R1+0x28] ;  /* 0x0000280001b17983 */ /* 0x000f240000100800 */
[----:B------:R-:W1:Y:S02]  /*1fb0*/  @P0 LDC.64 R164, c[0x0][0x438] ;  /* 0x00010e00ffa40b82 */ /* 0x000e640000000a00 */
[----:B------:R-:W4:Y:S01]  /*1fc0*/  LDL R178, [R1+0x2c] ;  /* 0x00002c0001b27983 */ /* 0x000f220000100800 */
[----:B0-----:R-:W-:-:S05]  /*1fd0*/  IMAD.WIDE.U32 R128, R214, 0x20, R128 ;  /* 0x00000020d6807825 */ /* 0x001fca00078e0080 */
[----:B------:R-:W0:Y:S01]  /*1fe0*/  LDC.64 R166, c[0x0][0x3b0] ;  /* 0x0000ec00ffa67b82 */ /* 0x000e220000000a00 */
[C---:B-1----:R-:W-:Y:S01]  /*1ff0*/  IMAD.WIDE.U32 R124, R214.reuse, 0x10, R124 ;  /* 0x00000010d67c7825 */ /* 0x042fe200078e007c */
[----:B------:R-:W2:Y:S05]  /*2000*/  LDG.E.128 R120, desc[UR8][R128.64] ;  /* 0x0000000880787981 */ /* 0x000eaa000c1e1d00 */
[----:B------:R-:W3:Y:S01]  /*2010*/  LDG.E.128 R124, desc[UR8][R124.64] ;  /* 0x000000087c7c7981 */ /* 0x000ee2000c1e1d00 */
[----:B------:R-:W-:-:S03]  /*2020*/  @P3 IMAD.WIDE.U32 R152, R214, 0x8, R152 ;  /* 0x00000008d6983825 */ /* 0x000fc600078e0098 */
[----:B------:R-:W4:Y:S04]  /*2030*/  LDG.E.128 R128, desc[UR8][R128.64+0x10] ;  /* 0x0000100880807981 */ /* 0x000f28000c1e1d00 */
[----:B------:R1:W5:Y:S02]  /*2040*/  @P3 LDG.E.64 R150, desc[UR8][R152.64] ;  /* 0x0000000898963981 */ /* 0x000364000c1e1b00 */
[----:B-1----:R-:W-:-:S05]  /*2050*/  @P0 IMAD.WIDE.U32 R152, R214, 0x20, R164 ;  /* 0x00000020d6980825 */ /* 0x002fca00078e00a4 */
[----:B------:R-:W5:Y:S04]  /*2060*/  @P0 LDG.E.128 R100, desc[UR8][R152.64] ;  /* 0x0000000898640981 */ /* 0x000f68000c1e1d00 */
[----:B------:R0:W5:Y:S02]  /*2070*/  @P0 LDG.E.128 R104, desc[UR8][R152.64+0x10] ;  /* 0x0000100898680981 */ /* 0x000164000c1e1d00 */
[C---:B0-----:R-:W-:Y:S02]  /*2080*/  IMAD.WIDE.U32 R152, R214.reuse, 0x8, R166 ;  /* 0x00000008d6987825 */ /* 0x041fe400078e00a6 */
[----:B------:R-:W4:Y:S04]  /*2090*/  LDL R167, [R1+0x30] ;  /* 0x0000300001a77983 */ /* 0x000f280000100800 */
[----:B------:R-:W5:Y:S01]  /*20a0*/  LDG.E.64 R152, desc[UR8][R152.64] ;  /* 0x0000000898987981 */ /* 0x000f62000c1e1b00 */
[----:B------:R-:W-:Y:S01]  /*20b0*/  IADD3 R214, PT, PT, R214, 0x20, RZ ;  /* 0x00000020d6d67810 */ /* 0x000fe20007ffe0ff */
[C---:B--2---:R-:W-:Y:S01]  /*20c0*/  FADD.FTZ R165, -R195.reuse, R122 ;  /* 0x0000007ac3a57221 */ /* 0x044fe20000010100 */
[C---:B------:R-:W-:Y:S01]  /*20d0*/  FADD.FTZ R163, -R195.reuse, R120 ;  /* 0x00000078c3a37221 */ /* 0x040fe20000010100 */
[C---:B------:R-:W-:Y:S01]  /*20e0*/  FADD.FTZ R164, -R195.reuse, R121 ;  /* 0x00000079c3a47221 */ /* 0x040fe20000010100 */
[----:B------:R-:W-:Y:S01]  /*20f0*/  FADD.FTZ R166, -R195, R123 ;  /* 0x0000007bc3a67221 */ /* 0x000fe20000010100 */
[----:B-----5:R-:W-:Y:S01]  /*2100*/  FMUL.FTZ R165, R137, R165 ;  /* 0x000000a589a57220 */ /* 0x020fe20000410000 */
[----:B---3--:R-:W-:-:S02]  /*2110*/  HADD2.F32 R122, -RZ, R124.H0_H0 ;  /* 0x2000007cff7a7230 */ /* 0x008fc40000004100 */
[C---:B------:R-:W-:Y:S01]  /*2120*/  FMUL.FTZ R163, R137.reuse, R163 ;  /* 0x000000a389a37220 */ /* 0x040fe20000410000 */
[----:B------:R-:W-:Y:S02]  /*2130*/  HADD2.F32 R123, -RZ, R124.H1_H1 ;  /* 0x3000007cff7b7230 */ /* 0x000fe40000004100 */
[----:B------:R-:W-:Y:S01]  /*2140*/  FMUL.FTZ R164, R137, R164 ;  /* 0x000000a489a47220 */ /* 0x000fe20000410000 */
[--C-:B------:R-:W-:Y:S02]  /*2150*/  HADD2.F32 R169, -RZ, R125.reuse.H0_H0 ;  /* 0x2000007dffa97230 */ /* 0x100fe40000004100 */
[----:B------:R-:W-:Y:S01]  /*2160*/  FADD.FTZ R60, R60, R122 ;  /* 0x0000007a3c3c7221 */ /* 0x000fe20000010000 */
[----:B------:R-:W-:Y:S01]  /*2170*/  FFMA.FTZ R224, R163, R122, R224 ;  /* 0x0000007aa3e07223 */ /* 0x000fe200000100e0 */
[----:B------:R-:W-:Y:S01]  /*2180*/  FADD.FTZ R61, R61, R123 ;  /* 0x0000007b3d3d7221 */ /* 0x000fe20000010000 */
[-C--:B------:R-:W-:Y:S01]  /*2190*/  FFMA.FTZ R225, R164, R123.reuse, R225 ;  /* 0x0000007ba4e17223 */ /* 0x080fe200000100e1 */
[----:B------:R-:W-:Y:S01]  /*21a0*/  FMUL.FTZ R168, R168, R123 ;  /* 0x0000007ba8a87220 */ /* 0x000fe20000410000 */
[----:B------:R-:W-:-:S02]  /*21b0*/  HADD2.F32 R171, -RZ, R125.H1_H1 ;  /* 0x3000007dffab7230 */ /* 0x000fc40000004100 */
[----:B----4-:R-:W-:Y:S01]  /*21c0*/  FADD.FTZ R125, -R195, R128 ;  /* 0x00000080c37d7221 */ /* 0x010fe20000010100 */
[----:B------:R-:W-:Y:S01]  /*21d0*/  FMUL.FTZ R166, R137, R166 ;  /* 0x000000a689a67220 */ /* 0x000fe20000410000 */
[----:B------:R-:W-:Y:S01]  /*21e0*/  FADD.FTZ R62, R62, R169 ;  /* 0x000000a93e3e7221 */ /* 0x000fe20000010000 */
[-C--:B------:R-:W-:Y:S01]  /*21f0*/  FFMA.FTZ R226, R165, R169.reuse, R226 ;  /* 0x000000a9a5e27223 */ /* 0x080fe200000100e2 */
[----:B------:R-:W-:Y:S01]  /*2200*/  FMUL.FTZ R169, R170, R169 ;  /* 0x000000a9aaa97220 */ /* 0x000fe20000410000 */
[--C-:B------:R-:W-:Y:S02]  /*2210*/  HADD2.F32 R172, -RZ, R126.reuse.H0_H0 ;  /* 0x2000007effac7230 */ /* 0x100fe40000004100 */
[----:B------:R-:W-:Y:S01]  /*2220*/  FMUL.FTZ R170, R137, R125 ;  /* 0x0000007d89aa7220 */ /* 0x000fe20000410000 */
[----:B------:R-:W-:Y:S01]  /*2230*/  FADD.FTZ R63, R63, R171 ;  /* 0x000000ab3f3f7221 */ /* 0x000fe20000010000 */
[-C--:B------:R-:W-:Y:S01]  /*2240*/  FFMA.FTZ R227, R166, R171.reuse, R227 ;  /* 0x000000aba6e37223 */ /* 0x080fe200000100e3 */
[----:B------:R-:W-:Y:S01]  /*2250*/  FMUL.FTZ R171, R173, R171 ;  /* 0x000000abadab7220 */ /* 0x000fe20000410000 */
[----:B------:R-:W-:-:S02]  /*2260*/  HADD2.F32 R126, -RZ, R126.H1_H1 ;  /* 0x3000007eff7e7230 */ /* 0x000fc40000004100 */
[C---:B------:R-:W-:Y:S01]  /*2270*/  FADD.FTZ R121, -R195.reuse, R130 ;  /* 0x00000082c3797221 */ /* 0x040fe20000010100 */
[----:B------:R-:W-:Y:S01]  /*2280*/  FADD.FTZ R64, R64, R172 ;  /* 0x000000ac40407221 */ /* 0x000fe20000010000 */
[-C--:B------:R-:W-:Y:S01]  /*2290*/  FFMA.FTZ R220, R170, R172.reuse, R220 ;  /* 0x000000acaadc7223 */ /* 0x080fe200000100dc */
[----:B------:R-:W-:Y:S01]  /*22a0*/  FADD.FTZ R124, -R195, R129 ;  /* 0x00000081c37c7221 */ /* 0x000fe20000010100 */
[----:B------:R-:W-:Y:S01]  /*22b0*/  FMUL.FTZ R172, R174, R172 ;  /* 0x000000acaeac7220 */ /* 0x000fe20000410000 */
[--C-:B------:R-:W-:Y:S02]  /*22c0*/  HADD2.F32 R176, -RZ, R127.reuse.H0_H0 ;  /* 0x2000007fffb07230 */ /* 0x100fe40000004100 */
[----:B------:R-:W-:Y:S01]  /*22d0*/  FMUL.FTZ R174, R175, R126 ;  /* 0x0000007eafae7220 */ /* 0x000fe20000410000 */
[C---:B------:R-:W-:Y:S01]  /*22e0*/  FMUL.FTZ R175, R137.reuse, R121 ;  /* 0x0000007989af7220 */ /* 0x040fe20000410000 */
[----:B------:R-:W-:Y:S01]  /*22f0*/  FMUL.FTZ R173, R137, R124 ;  /* 0x0000007c89ad7220 */ /* 0x000fe20000410000 */
[----:B------:R-:W-:-:S02]  /*2300*/  HADD2.F32 R127, -RZ, R127.H1_H1 ;  /* 0x3000007fff7f7230 */ /* 0x000fc40000004100 */
[----:B------:R-:W-:Y:S01]  /*2310*/  FADD.FTZ R66, R66, R176 ;  /* 0x000000b042427221 */ /* 0x000fe20000010000 */
[-C--:B------:R-:W-:Y:S01]  /*2320*/  FFMA.FTZ R222, R175, R176.reuse, R222 ;  /* 0x000000b0afde7223 */ /* 0x080fe200000100de */
[----:B------:R-:W-:Y:S01]  /*2330*/  FADD.FTZ R120, -R195, R131 ;  /* 0x00000083c3787221 */ /* 0x000fe20000010100 */
[----:B------:R-:W-:Y:S01]  /*2340*/  FMUL.FTZ R176, R177, R176 ;  /* 0x000000b0b1b07220 */ /* 0x000fe20000410000 */
[-C--:B------:R-:W-:Y:S01]  /*2350*/  FMUL.FTZ R178, R178, R127.reuse ;  /* 0x0000007fb2b27220 */ /* 0x080fe20000410000 */
[----:B------:R-:W-:Y:S01]  /*2360*/  FADD.FTZ R65, R65, R126 ;  /* 0x0000007e41417221 */ /* 0x000fe20000010000 */
[----:B------:R-:W-:Y:S01]  /*2370*/  FMUL.FTZ R177, R137, R120 ;  /* 0x0000007889b17220 */ /* 0x000fe20000410000 */
[----:B------:R-:W-:Y:S01]  /*2380*/  FFMA.FTZ R221, R173, R126, R221 ;  /* 0x0000007eaddd7223 */ /* 0x000fe200000100dd */
[----:B------:R-:W-:Y:S01]  /*2390*/  FMUL.FTZ R167, R167, R122 ;  /* 0x0000007aa7a77220 */ /* 0x000fe20000410000 */
[----:B------:R-:W-:Y:S01]  /*23a0*/  FADD.FTZ R67, R67, R127 ;  /* 0x0000007f43437221 */ /* 0x000fe20000010000 */
[----:B------:R-:W-:-:S02]  /*23b0*/  FFMA.FTZ R223, R177, R127, R223 ;  /* 0x0000007fb1df7223 */ /* 0x000fc400000100df */
        /* <DEDUP_REMOVED lines=16> */
.L_x_4841:
[----:B------:R-:W-:Y:S05]  /*24c0*/  BSYNC.RECONVERGENT B1 ;  /* 0x0000000000017941 */ /* 0x000fea0003800200 */
.L_x_4840:
        /* <DEDUP_REMOVED lines=8> */
[----:B------:R-:W4:Y:S02]  /*2550*/  LDL R191, [R1] ;  /* 0x0000000001bf7983 */ /* 0x000f240000100800 */
        /* <DEDUP_REMOVED lines=8> */
[----:B------:R-:W-:Y:S01]  /*25e0*/  ISETP.NE.AND.EX P0, PT, RZ, UR21, PT, P0 ;  /* 0x00000015ff007c0c */ /* 0x000fe2000bf05300 */
[----:B-1----:R-:W-:-:S06]  /*25f0*/  IMAD.WIDE.U32 R128, R214, 0x10, R128 ;  /* 0x00000010d6807825 */ /* 0x002fcc00078e0080 */
[----:B------:R-:W0:Y:S01]  /*2600*/  @P3 LDC.64 R156, c[0x0][0x3b8] ;  /* 0x0000ee00ff9c3b82 */ /* 0x000e220000000a00 */
[----:B------:R-:W4:Y:S07]  /*2610*/  LDG.E.128 R128, desc[UR8][R128.64] ;  /* 0x0000000880807981 */ /* 0x000f2e000c1e1d00 */
        /* <DEDUP_REMOVED lines=19> */
[----:B------:R-:W-:Y:S01]  /*2750*/  FMUL.FTZ R179, R137, R179 ;  /* 0x000000b389b37220 */ /* 0x000fe20000410000 */
[--C-:B----4-:R-:W-:Y:S02]  /*2760*/  HADD2.F32 R127, -RZ, R128.reuse.H0_H0 ;  /* 0x20000080ff7f7230 */ /* 0x110fe40000004100 */
[--C-:B------:R-:W-:Y:S02]  /*2770*/  HADD2.F32 R120, -RZ, R129.reuse.H1_H1 ;  /* 0x30000081ff787230 */ /* 0x100fe40000004100 */
[----:B------:R-:W-:Y:S02]  /*2780*/  HADD2.F32 R128, -RZ, R128.H1_H1 ;  /* 0x30000080ff807230 */ /* 0x000fe40000004100 */
[----:B------:R-:W-:Y:S01]  /*2790*/  FMUL.FTZ R187, R187, R127 ;  /* 0x0000007fbbbb7220 */ /* 0x000fe20000410000 */
[----:B------:R-:W-:-:S02]  /*27a0*/  HADD2.F32 R189, -RZ, R129.H0_H0 ;  /* 0x20000081ffbd7230 */ /* 0x000fc40000004100 */
        /* <DEDUP_REMOVED lines=12> */
[----:B------:R-:W-:-:S02]  /*2870*/  HADD2.F32 R129, -RZ, R130.H0_H0 ;  /* 0x20000082ff817230 */ /* 0x000fc40000004100 */
[----:B------:R-:W-:Y:S01]  /*2880*/  FMUL.FTZ R183, R137, R124 ;  /* 0x0000007c89b77220 */ /* 0x000fe20000410000 */
[----:B------:R-:W-:Y:S02]  /*2890*/  HADD2.F32 R130, -RZ, R130.H1_H1 ;  /* 0x30000082ff827230 */ /* 0x000fe40000004100 */
[----:B------:R-:W-:Y:S01]  /*28a0*/  FMUL.FTZ R191, R191, R129 ;  /* 0x00000081bfbf7220 */ /* 0x000fe20000410000 */
[--C-:B------:R-:W-:Y:S02]  /*28b0*/  HADD2.F32 R193, -RZ, R131.reuse.H0_H0 ;  /* 0x20000083ffc17230 */ /* 0x100fe40000004100 */
[C---:B------:R-:W-:Y:S01]  /*28c0*/  FMUL.FTZ R185, R137.reuse, R126 ;  /* 0x0000007e89b97220 */ /* 0x040fe20000410000 */
[----:B------:R-:W-:Y:S01]  /*28d0*/  FMUL.FTZ R184, R137, R125 ;  /* 0x0000007d89b87220 */ /* 0x000fe20000410000 */
        /* <DEDUP_REMOVED lines=11> */
[----:B------:R-:W-:Y:S01]  /*2990*/  FMUL.FTZ R193, R214, R193 ;  /* 0x000000c1d6c17220 */ /* 0x000fe20000410000 */
[----:B------:R-:W-:Y:S01]  /*29a0*/  FFMA.FTZ R208, R183, R129, R208 ;  /* 0x00000081b7d07223 */ /* 0x000fe200000100d0 */
[----:B------:R-:W-:Y:S01]  /*29b0*/  FADD.FTZ R69, R69, R130 ;  /* 0x0000008245457221 */ /* 0x000fe20000010000 */
[----:B------:R-:W-:Y:S01]  /*29c0*/  FFMA.FTZ R209, R184, R130, R209 ;  /* 0x00000082b8d17223 */ /* 0x000fe200000100d1 */
[----:B------:R-:W-:Y:S01]  /*29d0*/  FADD.FTZ R71, R71, R131 ;  /* 0x0000008347477221 */ /* 0x000fe20000010000 */
[----:B------:R-:W-:Y:S01]  /*29e0*/  FFMA.FTZ R211, R186, R131, R211 ;  /* 0x00000083bad37223 */ /* 0x000fe200000100d3 */
        /* <DEDUP_REMOVED lines=13> */
.L_x_4843:
[----:B------:R-:W-:Y:S05]  /*2ac0*/  BSYNC.RECONVERGENT B1 ;  /* 0x0000000000017941 */ /* 0x000fea0003800200 */
.L_x_4842:
        /* <DEDUP_REMOVED lines=23> */
.L_x_4907:
        /* <DEDUP_REMOVED lines=72> */
.L_x_4849:
        /* <DEDUP_REMOVED lines=49> */
[----:B------:R-:W-:Y:S01]  /*33d0*/  FMUL.FTZ R127, R117, UR13 ;  /* 0x0000000d757f7c20 */ /* 0x000fe20008410000 */
[----:B------:R-:W-:-:S04]  /*33e0*/  LOP3.LUT P0, RZ, R139, 0xff00, RZ, 0xc0, !PT ;  /* 0x0000ff008bff7812 */ /* 0x000fc8000780c0ff */
[----:B------:R-:W-:-:S04]  /*33f0*/  FSEL R127, R127, RZ, P0 ;  /* 0x000000ff7f7f7208 */ /* 0x000fc80000000000 */
[----:B------:R-:W-:Y:S01]  /*3400*/  F2FP.F16.F32.PACK_AB R122, R127, R122 ;  /* 0x0000007a7f7a723e */ /* 0x000fe200000000ff */
[----:B------:R-:W-:Y:S06]  /*3410*/  BRA `(.L_x_4850) ;  /* 0x0000001800a47947 */ /* 0x000fec0003800000 */
.L_x_4848:
        /* <DEDUP_REMOVED lines=59> */
.L_x_4851:
        /* <DEDUP_REMOVED lines=49> */
[----:B------:R-:W-:Y:S01]  /*3ae0*/  FMUL.FTZ R127, R117, UR13 ;  /* 0x0000000d757f7c20 */ /* 0x000fe20008410000 */
[----:B------:R-:W-:-:S04]  /*3af0*/  LOP3.LUT P0, RZ, R139, 0xff00, RZ, 0xc0, !PT ;  /* 0x0000ff008bff7812 */ /* 0x000fc8000780c0ff */
[----:B------:R-:W-:-:S04]  /*3b00*/  FSEL R127, R127, RZ, P0 ;  /* 0x000000ff7f7f7208 */ /* 0x000fc80000000000 */
[----:B------:R-:W-:Y:S01]  /*3b10*/  F2FP.F16.F32.PACK_AB R122, R127, R122 ;  /* 0x0000007a7f7a723e */ /* 0x000fe200000000ff */
[----:B------:R-:W-:Y:S06]  /*3b20*/  BRA `(.L_x_4850) ;  /* 0x0000001000e07947 */ /* 0x000fec0003800000 */
.L_x_4847:
        /* <DEDUP_REMOVED lines=62> */
[--C-:B------:R-:W-:Y:S01]  /*3f10*/  FFMA.FTZ R72, R3, R124, R125.reuse ;  /* 0x0000007c03487223 */ /* 0x100fe2000001007d */
        /* <DEDUP_REMOVED lines=20> */
.L_x_4853:
        /* <DEDUP_REMOVED lines=75> */
.L_x_4852:
        /* <DEDUP_REMOVED lines=80> */
.L_x_4854:
        /* <DEDUP_REMOVED lines=74> */
.L_x_4850:
        /* <DEDUP_REMOVED lines=15> */
.L_x_4846:
[----:B------:R-:W-:Y:S05]  /*4fa0*/  BSYNC.RECONVERGENT B1 ;  /* 0x0000000000017941 */ /* 0x000fea0003800200 */
.L_x_4845:
        /* <DEDUP_REMOVED lines=86> */
.L_x_4859:
        /* <DEDUP_REMOVED lines=75> */
.L_x_4858:
        /* <DEDUP_REMOVED lines=78> */
.L_x_4861:
        /* <DEDUP_REMOVED lines=75> */
.L_x_4857:
        /* <DEDUP_REMOVED lines=60> */
.L_x_4863:
        /* <DEDUP_REMOVED lines=54> */
.L_x_4862:
        /* <DEDUP_REMOVED lines=57> */
.L_x_4864:
        /* <DEDUP_REMOVED lines=53> */
.L_x_4860:
        /* <DEDUP_REMOVED lines=15> */
.L_x_4856:
[----:B------:R-:W-:Y:S05]  /*7240*/  BSYNC.RECONVERGENT B1 ;  /* 0x0000000000017941 */ /* 0x000fea0003800200 */
.L_x_4855:
        /* <DEDUP_REMOVED lines=87> */
.L_x_4869:
        /* <DEDUP_REMOVED lines=75> */
.L_x_4868:
        /* <DEDUP_REMOVED lines=79> */
.L_x_4871:
        /* <DEDUP_REMOVED lines=75> */
.L_x_4867:
        /* <DEDUP_REMOVED lines=61> */
.L_x_4873:
        /* <DEDUP_REMOVED lines=54> */
.L_x_4872:
        /* <DEDUP_REMOVED lines=58> */
.L_x_4874:
        /* <DEDUP_REMOVED lines=53> */
.L_x_4870:
        /* <DEDUP_REMOVED lines=11> */
.L_x_4866:
[----:B------:R-:W-:Y:S05]  /*94e0*/  BSYNC.RECONVERGENT B1 ;  /* 0x0000000000017941 */ /* 0x000fea0003800200 */
.L_x_4865:
        /* <DEDUP_REMOVED lines=52> */
[C---:B------:R-:W-:Y:S02]  /*9830*/  LOP3.LUT P2, RZ, R150.reuse, 0xff0000, RZ, 0xc0, !PT ;  /* 0x00ff000096ff7812 */ /* 0x040fe4000784c0ff */
        /* <DEDUP_REMOVED lines=34> */
.L_x_4879:
        /* <DEDUP_REMOVED lines=75> */
.L_x_4878:
        /* <DEDUP_REMOVED lines=79> */
.L_x_4881:
        /* <DEDUP_REMOVED lines=75> */
.L_x_4877:
        /* <DEDUP_REMOVED lines=61> */
.L_x_4883:
        /* <DEDUP_REMOVED lines=54> */
.L_x_4882:
        /* <DEDUP_REMOVED lines=58> */
.L_x_4884:
        /* <DEDUP_REMOVED lines=53> */
.L_x_4880:
        /* <DEDUP_REMOVED lines=11> */
.L_x_4876:
[----:B------:R-:W-:Y:S05]  /*b780*/  BSYNC.RECONVERGENT B1 ;  /* 0x0000000000017941 */ /* 0x000fea0003800200 */
.L_x_4875:
        /* <DEDUP_REMOVED lines=29> */
[----:B------:R-:W-:Y:S01]  /*b960*/  F2FP.F16.F32.PACK_AB R123, R72, R73 ;  /* 0x00000049487b723e */ /* 0x000fe200000000ff */
[-CC-:B------:R-:W-:Y:S01]  /*b970*/  FFMA.FTZ R73, R183, R124.reuse, R125.reuse ;  /* 0x0000007cb7497223 */ /* 0x180fe2000001007d */
[----:B------:R-:W-:Y:S01]  /*b980*/  FFMA.FTZ R72, R184, R124, R125 ;  /* 0x0000007cb8487223 */ /* 0x000fe2000001007d */
[----:B------:R-:W-:-:S02]  /*b990*/  FSEL R75, R75, RZ, P5 ;  /* 0x000000ff4b4b7208 */ /* 0x000fc40002800000 */
[----:B------:R-:W-:Y:S01]  /*b9a0*/  FADD.FTZ R73, R191, -R73 ;  /* 0x80000049bf497221 */ /* 0x000fe20000010000 */
[----:B------:R-:W-:Y:S01]  /*b9b0*/  FADD.FTZ R72, R192, -R72 ;  /* 0x80000048c0487221 */ /* 0x000fe20000010000 */
[----:B------:R-:W-:Y:S02]  /*b9c0*/  F2FP.F16.F32.PACK_AB R75, R75, R74 ;  /* 0x0000004a4b4b723e */ /* 0x000fe400000000ff */
        /* <DEDUP_REMOVED lines=12> */
[----:B------:R-:W-:Y:S01]  /*ba90*/  F2FP.F16.F32.PACK_AB R122, R73, R72 ;  /* 0x00000048497a723e */ /* 0x000fe200000000ff */
[-CC-:B------:R-:W-:Y:S01]  /*baa0*/  FFMA.FTZ R73, R181, R124.reuse, R125.reuse ;  /* 0x0000007cb5497223 */ /* 0x180fe2000001007d */
[----:B------:R-:W-:Y:S01]  /*bab0*/  FFMA.FTZ R72, R182, R124, R125 ;  /* 0x0000007cb6487223 */ /* 0x000fe2000001007d */
[----:B------:R-:W-:Y:S02]  /*bac0*/  LOP3.LUT P6, RZ, R156, 0xff0000, RZ, 0xc0, !PT ;  /* 0x00ff00009cff7812 */ /* 0x000fe400078cc0ff */
[----:B------:R-:W-:Y:S01]  /*bad0*/  FADD.FTZ R73, R189, -R73 ;  /* 0x80000049bd497221 */ /* 0x000fe20000010000 */
[----:B------:R-:W-:Y:S01]  /*bae0*/  FADD.FTZ R72, R190, -R72 ;  /* 0x80000048be487221 */ /* 0x000fe20000010000 */
[----:B------:R-:W-:Y:S02]  /*baf0*/  F2FP.F16.F32.PACK_AB R74, R108, R74 ;  /* 0x0000004a6c4a723e */ /* 0x000fe400000000ff */
        /* <DEDUP_REMOVED lines=11> */
[----:B------:R-:W-:Y:S01]  /*bbb0*/  F2FP.F16.F32.PACK_AB R121, R108, R72 ;  /* 0x000000486c79723e */ /* 0x000fe200000000ff */
[-CC-:B------:R-:W-:Y:S01]  /*bbc0*/  FFMA.FTZ R72, R180, R124.reuse, R125.reuse ;  /* 0x0000007cb4487223 */ /* 0x180fe2000001007d */
[----:B------:R-:W-:Y:S01]  /*bbd0*/  FFMA.FTZ R108, R179, R124, R125 ;  /* 0x0000007cb36c7223 */ /* 0x000fe2000001007d */
[----:B------:R-:W-:-:S02]  /*bbe0*/  F2FP.F16.F32.PACK_AB R73, R109, R73 ;  /* 0x000000496d49723e */ /* 0x000fc400000000ff */
        /* <DEDUP_REMOVED lines=17> */
.L_x_4889:
        /* <DEDUP_REMOVED lines=75> */
.L_x_4888:
        /* <DEDUP_REMOVED lines=79> */
.L_x_4891:
        /* <DEDUP_REMOVED lines=75> */
.L_x_4887:
        /* <DEDUP_REMOVED lines=40> */
[----:B------:R-:W-:Y:S01]  /*cdd0*/  F2FP.F16.F32.PACK_AB R122, R120, R122 ;  /* 0x0000007a787a723e */ /* 0x000fe200000000ff */
[----:B------:R-:W-:Y:S01]  /*cde0*/  FMUL.FTZ R120, R108, UR13 ;  /* 0x0000000d6c787c20 */ /* 0x000fe20008410000 */
[----:B------:R-:W-:Y:S01]  /*cdf0*/  FSEL R121, R121, RZ, P6 ;  /* 0x000000ff79797208 */ /* 0x000fe20003000000 */
[C---:B------:R-:W-:Y:S01]  /*ce00*/  FFMA.FTZ R109, R137.reuse, R109, R45 ;  /* 0x0000006d896d7223 */ /* 0x040fe2000001002d */
[C---:B------:R-:W-:Y:S01]  /*ce10*/  FFMA.FTZ R110, R137.reuse, R110, R46 ;  /* 0x0000006e896e7223 */ /* 0x040fe2000001002e */
[----:B------:R-:W-:Y:S01]  /*ce20*/  FFMA.FTZ R111, R137, R111, R47 ;  /* 0x0000006f896f7223 */ /* 0x000fe2000001002f */
[----:B------:R-:W-:Y:S01]  /*ce30*/  LOP3.LUT P6, RZ, R156, 0xff, RZ, 0xc0, !PT ;  /* 0x000000ff9cff7812 */ /* 0x000fe200078cc0ff */
[----:B------:R-:W-:Y:S01]  /*ce40*/  FMUL.FTZ R124, R109, UR13 ;  /* 0x0000000d6d7c7c20 */ /* 0x000fe20008410000 */
[----:B------:R-:W-:Y:S01]  /*ce50*/  F2FP.F16.F32.PACK_AB R123, R123, R121 ;  /* 0x000000797b7b723e */ /* 0x000fe200000000ff */
        /* <DEDUP_REMOVED lines=12> */
.L_x_4893:
        /* <DEDUP_REMOVED lines=54> */
.L_x_4892:
        /* <DEDUP_REMOVED lines=40> */
[C---:B------:R-:W-:Y:S01]  /*d500*/  FMUL.FTZ R109, R137.reuse, R109 ;  /* 0x0000006d896d7220 */ /* 0x040fe20000410000 */
[C---:B------:R-:W-:Y:S01]  /*d510*/  FMUL.FTZ R110, R137.reuse, R110 ;  /* 0x0000006e896e7220 */ /* 0x040fe20000410000 */
[----:B------:R-:W-:Y:S01]  /*d520*/  FMUL.FTZ R111, R137, R111 ;  /* 0x0000006f896f7220 */ /* 0x000fe20000410000 */
        /* <DEDUP_REMOVED lines=15> */
.L_x_4894:
        /* <DEDUP_REMOVED lines=53> */
.L_x_4890:
        /* <DEDUP_REMOVED lines=10> */
.L_x_4886:
[----:B------:R-:W-:Y:S05]  /*da10*/  BSYNC.RECONVERGENT B1 ;  /* 0x0000000000017941 */ /* 0x000fea0003800200 */
.L_x_4885:
[----:B01234-:R-:W0:Y:S02]  /*da20*/  LDC.64 R120, c[0x0][0x380] ;  /* 0x0000e000ff787b82 */ /* 0x01fe240000000a00 */
[----:B0-----:R-:W-:-:S04]  /*da30*/  LEA R215, R120, R215, 0x2 ;  /* 0x000000d778d77211 */ /* 0x001fc800078e10ff */
[----:B------:R-:W-:-:S13]  /*da40*/  ISETP.GE.AND P0, PT, R215, R121, PT ;  /* 0x00000079d700720c */ /* 0x000fda0003f06270 */
[----:B------:R-:W-:Y:S05]  /*da50*/  @!P0 BRA `(.L_x_4895) ;  /* 0xffffff3000388947 */ /* 0x000fea000383ffff */
.L_x_4833:
[----:B------:R-:W-:Y:S05]  /*da60*/  BSYNC B0 ;  /* 0x0000000000007941 */ /* 0x000fea0003800000 */
.L_x_4832:
        /* <DEDUP_REMOVED lines=315> */
.L_x_4844:
        /* <DEDUP_REMOVED lines=8> */
.L_x_4897:
[----:B------:R-:W-:Y:S05]  /*eea0*/  BSYNC B1 ;  /* 0x0000000000017941 */ /* 0x000fea0003800000 */
.L_x_4896:
        /* <DEDUP_REMOVED lines=9> */
.L_x_4898:
        /* <DEDUP_REMOVED lines=8> */
.L_x_4899:
[----:B------:R-:W-:Y:S02]  /*efc0*/  MOV R123, R125 ;  /* 0x0000007d007b7202 */ /* 0x000fe40000000f00 */
[----:B------:R-:W-:-:S05]  /*efd0*/  MOV R120, R126 ;  /* 0x0000007e00787202 */ /* 0x000fca0000000f00 */
[----:B------:R-:W-:Y:S01]  /*efe0*/  FADD.FTZ R124, R124, R120 ;  /* 0x000000787c7c7221 */ /* 0x000fe20000010000 */
[----:B------:R-:W-:-:S07]  /*eff0*/  MOV R120, 0xffffffff ;  /* 0xffffffff00787802 */ /* 0x000fce0000000f00 */
[----:B------:R-:W-:Y:S05]  /*f000*/  WARPSYNC.COLLECTIVE R120, `(.L_x_4900) ;  /* 0x0000000078087348 */ /* 0x000fea0003c00000 */
[----:B------:R0:W1:Y:S02]  /*f010*/  SHFL.BFLY P0, R126, R123, R122, R121 ;  /* 0x0c00007a7b7e7389 */ /* 0x0000640000000079 */
[----:B01----:R-:W-:Y:S05]  /*f020*/  ENDCOLLECTIVE ;  /* 0x000000000000791b */ /* 0x003fea0003800000 */
.L_x_4900:
        /* <DEDUP_REMOVED lines=8> */
.L_x_4901:
[----:B------:R-:W-:Y:S02]  /*f0b0*/  MOV R123, R125 ;  /* 0x0000007d007b7202 */ /* 0x000fe40000000f00 */
[----:B------:R-:W-:-:S05]  /*f0c0*/  MOV R120, R126 ;  /* 0x0000007e00787202 */ /* 0x000fca0000000f00 */
[----:B------:R-:W-:Y:S01]  /*f0d0*/  FADD.FTZ R124, R124, R120 ;  /* 0x000000787c7c7221 */ /* 0x000fe20000010000 */
[----:B------:R-:W-:-:S07]  /*f0e0*/  MOV R120, 0xffffffff ;  /* 0xffffffff00787802 */ /* 0x000fce0000000f00 */
[----:B------:R-:W-:Y:S05]  /*f0f0*/  WARPSYNC.COLLECTIVE R120, `(.L_x_4902) ;  /* 0x0000000078087348 */ /* 0x000fea0003c00000 */
[----:B------:R0:W1:Y:S02]  /*f100*/  SHFL.BFLY P0, R126, R123, R122, R121 ;  /* 0x0c00007a7b7e7389 */ /* 0x0000640000000079 */
[----:B01----:R-:W-:Y:S05]  /*f110*/  ENDCOLLECTIVE ;  /* 0x000000000000791b */ /* 0x003fea0003800000 */
.L_x_4902:
        /* <DEDUP_REMOVED lines=8> */
.L_x_4903:
[----:B------:R-:W-:Y:S02]  /*f1a0*/  MOV R123, R125 ;  /* 0x0000007d007b7202 */ /* 0x000fe40000000f00 */
[----:B------:R-:W-:-:S05]  /*f1b0*/  MOV R120, R126 ;  /* 0x0000007e00787202 */ /* 0x000fca0000000f00 */
[----:B------:R-:W-:Y:S01]  /*f1c0*/  FADD.FTZ R124, R124, R120 ;  /* 0x000000787c7c7221 */ /* 0x000fe20000010000 */
[----:B------:R-:W-:-:S07]  /*f1d0*/  MOV R120, 0xffffffff ;  /* 0xffffffff00787802 */ /* 0x000fce0000000f00 */
[----:B------:R-:W-:Y:S05]  /*f1e0*/  WARPSYNC.COLLECTIVE R120, `(.L_x_4904) ;  /* 0x0000000078087348 */ /* 0x000fea0003c00000 */
[----:B------:R0:W1:Y:S02]  /*f1f0*/  SHFL.BFLY P0, R126, R123, R122, R121 ;  /* 0x0c00007a7b7e7389 */ /* 0x0000640000000079 */
[----:B01----:R-:W-:Y:S05]  /*f200*/  ENDCOLLECTIVE ;  /* 0x000000000000791b */ /* 0x003fea0003800000 */
.L_x_4904:
        /* <DEDUP_REMOVED lines=8> */
.L_x_4905:
[----:B------:R-:W-:Y:S02]  /*f290*/  MOV R123, R125 ;  /* 0x0000007d007b7202 */ /* 0x000fe40000000f00 */
[----:B------:R-:W-:-:S07]  /*f2a0*/  MOV R127, R126 ;  /* 0x0000007e007f7202 */ /* 0x000fce0000000f00 */
[----:B------:R-:W-:Y:S05]  /*f2b0*/  WARPSYNC.COLLECTIVE R120, `(.L_x_4906) ;  /* 0x0000000078087348 */ /* 0x000fea0003c00000 */
[----:B------:R0:W1:Y:S02]  /*f2c0*/  SHFL.BFLY P0, R126, R123, R122, R121 ;  /* 0x0c00007a7b7e7389 */ /* 0x0000640000000079 */
[----:B01----:R-:W-:Y:S05]  /*f2d0*/  ENDCOLLECTIVE ;  /* 0x000000000000791b */ /* 0x003fea0003800000 */
.L_x_4906:
[----:B------:R-:W-:Y:S01]  /*f2e0*/  MOV R120, R126 ;  /* 0x0000007e00787202 */ /* 0x000fe20000000f00 */
[----:B------:R-:W-:Y:S06]  /*f2f0*/  BRA `(.L_x_4907) ;  /* 0xffffff3800507947 */ /* 0x000fec000383ffff */
.L_x_4908:
        /* <DEDUP_REMOVED lines=16> */
.L_x_7158:


//--------------------- .text._ZN10layer_norm22ln_bwd_finalize_kernelINS_22Kernel_traits_finalizeILj1280Ef6__halffS2_fjLb0ELj1024ELj4ENS_18Kernel_traits_baseILj1280EfS2_fS2_fjLj1024EEEEELb0ELb1EEEvNS_9BwdParamsE --------------------------
	.section	.text._ZN10layer_norm22ln_bwd_finalize_kernelINS_22Kernel_traits_finalizeILj1280Ef6__halffS2_fjLb0ELj1024ELj4ENS_18Kernel_traits_baseILj1280EfS2_fS2_fjLj1024EEEEELb0ELb1EEEvNS_9BwdParamsE,"ax",@progbits
	.align	128
        .global         _ZN10layer_norm22ln_bwd_finalize_kernelINS_22Kernel_traits_finalizeILj1280Ef6__halffS2_fjLb0ELj1024ELj4ENS_18Kernel_traits_baseILj1280EfS2_fS2_fjLj1024EEEEELb0ELb1EEEvNS_9BwdParamsE
        .type           _ZN10layer_norm22ln_bwd_finalize_kernelINS_22Kernel_traits_finalizeILj1280Ef6__halffS2_fjLb0ELj1024ELj4ENS_18Kernel_traits_baseILj1280EfS2_fS2_fjLj1024EEEEELb0ELb1EEEvNS_9BwdParamsE,@function
        .size           _ZN10layer_norm22ln_bwd_finalize_kernelINS_22Kernel_traits_finalizeILj1280Ef6__halffS2_fjLb0ELj1024ELj4ENS_18Kernel_traits_baseILj1280EfS2_fS2_fjLj1024EEEEELb0ELb1EEEvNS_9BwdParamsE,(.L_x_7159 - _ZN10layer_norm22ln_bwd_finalize_kernelINS_22Kernel_traits_finalizeILj1280Ef6__halffS2_fjLb0ELj1024ELj4ENS_18Kernel_traits_baseILj1280EfS2_fS2_fjLj1024EEEEELb0ELb1EEEvNS_9BwdParamsE)
        .other          _ZN10layer_norm22ln_bwd_finalize_kernelINS_22Kernel_traits_finalizeILj1280Ef6__halffS2_fjLb0ELj1024ELj4ENS_18Kernel_traits_baseILj1280EfS2_fS2_fjLj1024EEEEELb0ELb1EEEvNS_9BwdParamsE,@"STO_CUDA_ENTRY STV_DEFAULT"
_ZN10layer_norm22ln_bwd_finalize_kernelINS_22Kernel_traits_finalizeILj1280Ef6__halffS2_fjLb0ELj1024ELj4ENS_18Kernel_traits_baseILj1280EfS2_fS2_fjLj1024EEEEELb0ELb1EEEvNS_9BwdParamsE:
.text._ZN10layer_norm22ln_bwd_finalize_kernelINS_22Kernel_traits_finalizeILj1280Ef6__halffS2_fjLb0ELj1024ELj4ENS_18Kernel_traits_baseILj1280EfS2_fS2_fjLj1024EEEEELb0ELb1EEEvNS_9BwdParamsE:
        /* <DEDUP_REMOVED lines=77> */
.L_x_4913:
        /* <DEDUP_REMOVED lines=118> */
.L_x_4912:
[----:B------:R-:W-:Y:S05]  /*0c30*/  BSYNC.RECONVERGENT B1 ;  /* 0x0000000000017941 */ /* 0x000fea0003800200 */
.L_x_4911:
        /* <DEDUP_REMOVED lines=69> */
.L_x_4915:
[----:B------:R-:W-:Y:S05]  /*1090*/  BSYNC.RECONVERGENT B1 ;  /* 0x0000000000017941 */ /* 0x000fea0003800200 */
.L_x_4914:
        /* <DEDUP_REMOVED lines=38> */
.L_x_4917:
[----:B------:R-:W-:Y:S05]  /*1300*/  BSYNC.RECONVERGENT B1 ;  /* 0x0000000000017941 */ /* 0x000fea0003800200 */
.L_x_4916:
[----:B------:R-:W-:Y:S05]  /*1310*/  @!P1 BRA `(.L_x_4910) ;  /* 0x0000000000409947 */ /* 0x000fea0003800000 */
[----:B------:R-:W0:Y:S01]  /*1320*/  LDC R14, c[0x0][0x388] ;  /* 0x0000e200ff0e7b82 */ /* 0x000e220000000800 */
[----:B------:R-:W-:-:S07]  /*1330*/  IADD3 R12, PT, PT, -R54, RZ, RZ ;  /* 0x000000ff360c7210 */ /* 0x000fce0007ffe1ff */
[----:B------:R-:W1:Y:S08]  /*1340*/  LDC.64 R8, c[0x0][0x440] ;  /* 0x00011000ff087b82 */ /* 0x000e700000000a00 */
[----:B------:R-:W2:Y:S01]  /*1350*/  LDC.64 R10, c[0x0][0x448] ;  /* 0x00011200ff0a7b82 */ /* 0x000ea20000000a00 */
[----:B0-----:R-:W-:-:S05]  /*1360*/  IMAD R0, R3, R14, R0 ;  /* 0x0000000e03007224 */ /* 0x001fca00078e0200 */
[----:B------:R-:W-:-:S07]  /*1370*/  IADD3 R3, PT, PT, R57, R0, RZ ;  /* 0x0000000039037210 */ /* 0x000fce0007ffe0ff */
.L_x_4918:
        /* <DEDUP_REMOVED lines=10> */
.L_x_4910:
[----:B------:R-:W-:Y:S05]  /*1420*/  BSYNC.RECONVERGENT B0 ;  /* 0x0000000000007941 */ /* 0x000fea0003800200 */
.L_x_4909:
        /* <DEDUP_REMOVED lines=57> */
.L_x_4919:
        /* <DEDUP_REMOVED lines=12> */
.L_x_7159:


//--------------------- .text._ZN10layer_norm40ln_parallel_residual_bwd_finalize_kernelINS_22Kernel_traits_finalizeILj1280Ef6__halffS2_fjLb0ELj1024ELj4ENS_18Kernel_traits_baseILj1280EfS2_fS2_fjLj1024EEEEELb1EEEvNS_9BwdParamsE --------------------------
	.section	.text._ZN10layer_norm40ln_parallel_residual_bwd_finalize_kernelINS_22Kernel_traits_finalizeILj1280Ef6__halffS2_fjLb0ELj1024ELj4ENS_18Kernel_traits_baseILj1280EfS2_fS2_fjLj1024EEEEELb1EEEvNS_9BwdParamsE,"ax",@progbits
	.align	128
        .global         _ZN10layer_norm40ln_parallel_residual_bwd_finalize_kernelINS_22Kernel_traits_finalizeILj1280Ef6__halffS2_fjLb0ELj1024ELj4ENS_18Kernel_traits_baseILj1280EfS2_fS2_fjLj1024EEEEELb1EEEvNS_9BwdParamsE
        .type           _ZN10layer_norm40ln_parallel_residual_bwd_finalize_kernelINS_22Kernel_traits_finalizeILj1280Ef6__halffS2_fjLb0ELj1024ELj4ENS_18Kernel_traits_baseILj1280EfS2_fS2_fjLj1024EEEEELb1EEEvNS_9BwdParamsE,@function
        .size           _ZN10layer_norm40ln_parallel_residual_bwd_finalize_kernelINS_22Kernel_traits_finalizeILj1280Ef6__halffS2_fjLb0ELj1024ELj4ENS_18Kernel_traits_baseILj1280EfS2_fS2_fjLj1024EEEEELb1EEEvNS_9BwdParamsE,(.L_x_7160 - _ZN10layer_norm40ln_parallel_residual_bwd_finalize_kernelINS_22Kernel_traits_finalizeILj1280Ef6__halffS2_fjLb0ELj1024ELj4ENS_18Kernel_traits_baseILj1280EfS2_fS2_fjLj1024EEEEELb1EEEvNS_9BwdParamsE)
        .other          _ZN10layer_norm40ln_parallel_residual_bwd_finalize_kernelINS_22Kernel_traits_finalizeILj1280Ef6__halffS2_fjLb0ELj1024ELj4ENS_18Kernel_traits_baseILj1280EfS2_fS2_fjLj1024EEEEELb1EEEvNS_9BwdParamsE,@"STO_CUDA_ENTRY STV_DEFAULT"
_ZN10layer_norm40ln_parallel_residual_bwd_finalize_kernelINS_22Kernel_traits_finalizeILj1280Ef6__halffS2_fjLb0ELj1024ELj4ENS_18Kernel_traits_baseILj1280EfS2_fS2_fjLj1024EEEEELb1EEEvNS_9BwdParamsE:
.text._ZN10layer_norm40ln_parallel_residual_bwd_finalize_kernelINS_22Kernel_traits_finalizeILj1280Ef6__halffS2_fjLb0ELj1024ELj4ENS_18Kernel_traits_baseILj1280EfS2_fS2_fjLj1024EEEEELb1EEEvNS_9BwdParamsE:
        /* <DEDUP_REMOVED lines=57> */
.L_x_4924:
        /* <DEDUP_REMOVED lines=112> */
.L_x_4923:
[----:B------:R-:W-:Y:S05]  /*0a90*/  BSYNC.RECONVERGENT B1 ;  /* 0x0000000000017941 */ /* 0x000fea0003800200 */
.L_x_4922:
        /* <DEDUP_REMOVED lines=67> */
.L_x_4926:
[----:B------:R-:W-:Y:S05]  /*0ed0*/  BSYNC.RECONVERGENT B1 ;  /* 0x0000000000017941 */ /* 0x000fea0003800200 */
.L_x_4925:
        /* <DEDUP_REMOVED lines=37> */
.L_x_4928:
[----:B------:R-:W-:Y:S05]  /*1130*/  BSYNC.RECONVERGENT B1 ;  /* 0x0000000000017941 */ /* 0x000fea0003800200 */
.L_x_4927:
        /* <DEDUP_REMOVED lines=19> */
.L_x_4921:
[----:B------:R-:W-:Y:S05]  /*1270*/  BSYNC.RECONVERGENT B0 ;  /* 0x0000000000007941 */ /* 0x000fea0003800200 */
.L_x_4920:
        /* <DEDUP_REMOVED lines=89> */
.L_x_4929:
        /* <DEDUP_REMOVED lines=15> */
.L_x_7160:


//--------------------- .text._ZN10layer_norm31ln_parallel_residual_bwd_kernelINS_13Kernel_traitsIf6__halffS2_fjLj1280ELj1ELj4ELj1ELj16ENS_18Kernel_traits_baseILj1280EfS2_fS2_fjLj128EEEEELb1ELb1ELb1EEEvNS_9BwdParamsE --------------------------
	.section	.text._ZN10layer_norm31ln_parallel_residual_bwd_kernelINS_13Kernel_traitsIf6__halffS2_fjLj1280ELj1ELj4ELj1ELj16ENS_18Kernel_traits_baseILj1280EfS2_fS2_fjLj128EEEEELb1ELb1ELb1EEEvNS_9BwdParamsE,"ax",@progbits
	.align	128
        .global         _ZN10layer_norm31ln_parallel_residual_bwd_kernelINS_13Kernel_traitsIf6__halffS2_fjLj1280ELj1ELj4ELj1ELj16ENS_18Kernel_traits_baseILj1280EfS2_fS2_fjLj128EEEEELb1ELb1ELb1EEEvNS_9BwdParamsE
        .type           _ZN10layer_norm31ln_parallel_residual_bwd_kernelINS_13Kernel_traitsIf6__halffS2_fjLj1280ELj1ELj4ELj1ELj16ENS_18Kernel_traits_baseILj1280EfS2_fS2_fjLj128EEEEELb1ELb1ELb1EEEvNS_9BwdParamsE,@function
        .size           _ZN10layer_norm31ln_parallel_residual_bwd_kernelINS_13Kernel_traitsIf6__halffS2_fjLj1280ELj1ELj4ELj1ELj16ENS_18Kernel_traits_baseILj1280EfS2_fS2_fjLj128EEEEELb1ELb1ELb1EEEvNS_9BwdParamsE,(.L_x_7161 - _ZN10layer_norm31ln_parallel_residual_bwd_kernelINS_13Kernel_traitsIf6__halffS2_fjLj1280ELj1ELj4ELj1ELj16ENS_18Kernel_traits_baseILj1280EfS2_fS2_fjLj128EEEEELb1ELb1ELb1EEEvNS_9BwdParamsE)
        .other          _ZN10layer_norm31ln_parallel_residual_bwd_kernelINS_13Kernel_traitsIf6__halffS2_fjLj1280ELj1ELj4ELj1ELj16ENS_18Kernel_traits_baseILj1280EfS2_fS2_fjLj128EEEEELb1ELb1ELb1EEEvNS_9BwdParamsE,@"STO_CUDA_ENTRY STV_DEFAULT"
_ZN10layer_norm31ln_parallel_residual_bwd_kernelINS_13Kernel_traitsIf6__halffS2_fjLj1280ELj1ELj4ELj1ELj16ENS_18Kernel_traits_baseILj1280EfS2_fS2_fjLj128EEEEELb1ELb1ELb1EEEvNS_9BwdParamsE:
.text._ZN10layer_norm31ln_parallel_residual_bwd_kernelINS_13Kernel_traitsIf6__halffS2_fjLj1280ELj1ELj4ELj1ELj16ENS_18Kernel_traits_baseILj1280EfS2_fS2_fjLj128EEEEELb1ELb1ELb1EEEvNS_9BwdParamsE:
        /* <DEDUP_REMOVED lines=106> */
[----:B------:R-:W-:-:S03]  /*06a0*/  CS2R R186, SRZ ;  /* 0x0000000000ba7805 */ /* 0x000fc6000001ff00 */
        /* <DEDUP_REMOVED lines=15> */
[----:B------:R-:W-:-:S03]  /*07a0*/  MOV R251, RZ ;  /* 0x000000ff00fb7202 */ /* 0x000fc60000000f00 */
[----:B------:R1:W5:Y:S01]  /*07b0*/  LDG.E.128 R104, desc[UR10][R2.64+0x1010] ;  /* 0x0010100a02687981 */ /* 0x000362000c1e1d00 */
        /* <DEDUP_REMOVED lines=8> */
[----:B------:R-:W-:Y:S01]  /*0840*/  CS2R R6, SRZ ;  /* 0x0000000000067805 */ /* 0x000fe2000001ff00 */
[----:B-1----:R-:W-:Y:S01]  /*0850*/  HFMA2 R3, -RZ, RZ, 0, 0 ;  /* 0x00000000ff037431 */ /* 0x002fe200000001ff */
[----:B0-----:R-:W-:-:S07]  /*0860*/  CS2R R4, SRZ ;  /* 0x0000000000047805 */ /* 0x001fce000001ff00 */
.L_x_4974:
        /* <DEDUP_REMOVED lines=18> */
[----:B------:R-:W2:Y:S03]  /*0990*/  LDG.E.128 R120, desc[UR10][R128.64] ;  /* 0x0000000a80787981 */ /* 0x000ea6000c1e1d00 */
[--C-:B------:R-:W-:Y:S01]  /*09a0*/  IMAD.WIDE.U32 R148, R201, 0x20, R164.reuse ;  /* 0x00000020c9947825 */ /* 0x100fe200078e00a4 */
[----:B------:R-:W-:Y:S01]  /*09b0*/  ISETP.NE.AND P3, PT, RZ, UR7, PT ;  /* 0x00000007ff007c0c */ /* 0x000fe2000bf65270 */
[----:B------:R-:W2:Y:S02]  /*09c0*/  LDG.E.128 R132, desc[UR10][R140.64] ;  /* 0x0000000a8c847981 */ /* 0x000ea4000c1e1d00 */
[--C-:B------:R-:W-:Y:S02]  /*09d0*/  IMAD.WIDE.U32 R156, R199, 0x20, R164.reuse ;  /* 0x00000020c79c7825 */ /* 0x100fe400078e00a4 */
[----:B------:R-:W2:Y:S02]  /*09e0*/  LDG.E.128 R144, desc[UR10][R148.64] ;  /* 0x0000000a94907981 */ /* 0x000ea4000c1e1d00 */
[----:B------:R-:W-:-:S02]  /*09f0*/  IMAD.WIDE.U32 R164, R2, 0x20, R164 ;  /* 0x0000002002a47825 */ /* 0x000fc400078e00a4 */
[----:B------:R-:W2:Y:S02]  /*0a00*/  LDG.E.128 R152, desc[UR10][R156.64] ;  /* 0x0000000a9c987981 */ /* 0x000ea4000c1e1d00 */
[--C-:B---3--:R-:W-:Y:S02]  /*0a10*/  IMAD.WIDE.U32 R168, R201, 0x10, R176.reuse ;  /* 0x00000010c9a87825 */ /* 0x108fe400078e00b0 */
[----:B------:R-:W3:Y:S04]  /*0a20*/  LDG.E.128 R160, desc[UR10][R164.64] ;  /* 0x0000000aa4a07981 */ /* 0x000ee8000c1e1d00 */
[----:B------:R-:W2:Y:S04]  /*0a30*/  LDG.E.128 R168, desc[UR10][R168.64] ;  /* 0x0000000aa8a87981 */ /* 0x000ea8000c1e1d00 */
[----:B------:R-:W2:Y:S01]  /*0a40*/  LDG.E.128 R156, desc[UR10][R156.64+0x10] ;  /* 0x0000100a9c9c7981 */ /* 0x000ea2000c1e1d00 */
[----:B------:R-:W-:-:S03]  /*0a50*/  IMAD.WIDE.U32 R124, R215, 0x10, R176 ;  /* 0x00000010d77c7825 */ /* 0x000fc600078e00b0 */
[----:B------:R-:W2:Y:S04]  /*0a60*/  LDG.E.128 R128, desc[UR10][R128.64+0x10] ;  /* 0x0000100a80807981 */ /* 0x000ea8000c1e1d00 */
[----:B------:R-:W2:Y:S01]  /*0a70*/  LDG.E.128 R124, desc[UR10][R124.64] ;  /* 0x0000000a7c7c7981 */ /* 0x000ea2000c1e1d00 */
[----:B------:R-:W-:-:S03]  /*0a80*/  IMAD.WIDE.U32 R136, R214, 0x10, R176 ;  /* 0x00000010d6887825 */ /* 0x000fc600078e00b0 */
[----:B------:R-:W2:Y:S01]  /*0a90*/  LDG.E.128 R148, desc[UR10][R148.64+0x10] ;  /* 0x0000100a94947981 */ /* 0x000ea2000c1e1d00 */
[----:B------:R-:W-:-:S03]  /*0aa0*/  IMAD.WIDE.U32 R172, R199, 0x10, R176 ;  /* 0x00000010c7ac7825 */ /* 0x000fc600078e00b0 */
[----:B------:R-:W2:Y:S01]  /*0ab0*/  LDG.E.128 R136, desc[UR10][R136.64] ;  /* 0x0000000a88887981 */ /* 0x000ea2000c1e1d00 */
[----:B-1----:R-:W-:-:S03]  /*0ac0*/  IMAD.WIDE R202, R198, 0x4, R202 ;  /* 0x00000004c6ca7825 */ /* 0x002fc600078e02ca */
[----:B------:R-:W2:Y:S04]  /*0ad0*/  LDG.E.128 R172, desc[UR10][R172.64] ;  /* 0x0000000aacac7981 */ /* 0x000ea8000c1e1d00 */
[----:B------:R-:W2:Y:S04]  /*0ae0*/  LDG.E.128 R140, desc[UR10][R140.64+0x10] ;  /* 0x0000100a8c8c7981 */ /* 0x000ea8000c1e1d00 */
[----:B------:R-:W2:Y:S04]  /*0af0*/  LDG.E.128 R164, desc[UR10][R164.64+0x10] ;  /* 0x0000100aa4a47981 */ /* 0x000ea8000c1e1d00 */
[----:B------:R0:W2:Y:S01]  /*0b00*/  LDG.E R200, desc[UR10][R202.64] ;  /* 0x0000000acac87981 */ /* 0x0000a2000c1e1900 */
[----:B------:R-:W-:-:S04]  /*0b10*/  ISETP.NE.U32.AND P0, PT, RZ, UR14, PT ;  /* 0x0000000eff007c0c */ /* 0x000fc8000bf05070 */
[----:B------:R-:W-:Y:S01]  /*0b20*/  ISETP.NE.AND.EX P0, PT, RZ, UR15, PT, P0 ;  /* 0x0000000fff007c0c */ /* 0x000fe2000bf05300 */
[----:B0-----:R-:W0:-:S12]  /*0b30*/  LDC.64 R202, c[0x0][0x438] ;  /* 0x00010e00ffca7b82 */ /* 0x001e180000000a00 */
[----:B------:R-:W1:Y:S08]  /*0b40*/  @P0 LDC.64 R204, c[0x0][0x3b8] ;  /* 0x0000ee00ffcc0b82 */ /* 0x000e700000000a00 */
[----:B------:R-:W1:Y:S01]  /*0b50*/  @P0 LDC.64 R210, c[0x0][0x3b8] ;  /* 0x0000ee00ffd20b82 */ /* 0x000e620000000a00 */
[----:B----4-:R-:W-:-:S07]  /*0b60*/  FSEL R0, R0, RZ, !P3 ;  /* 0x000000ff00007208 */ /* 0x010fce0005800000 */
[----:B------:R-:W4:Y:S08]  /*0b70*/  @P0 LDC.64 R206, c[0x0][0x3b8] ;  /* 0x0000ee00ffce0b82 */ /* 0x000f300000000a00 */
[----:B------:R-:W4:Y:S08]  /*0b80*/  @P0 LDC.64 R208, c[0x0][0x3b8] ;  /* 0x0000ee00ffd00b82 */ /* 0x000f300000000a00 */
[----:B------:R-:W4:Y:S01]  /*0b90*/  @P0 LDC.64 R212, c[0x0][0x3b8] ;  /* 0x0000ee00ffd40b82 */ /* 0x000f220000000a00 */
[C---:B---3--:R-:W-:Y:S01]  /*0ba0*/  FADD.FTZ R236, -R0.reuse, R160 ;  /* 0x000000a000ec7221 */ /* 0x048fe20000010100 */
[----:B------:R-:W-:Y:S01]  /*0bb0*/  FADD.FTZ R250, -R0, R162 ;  /* 0x000000a200fa7221 */ /* 0x000fe20000010100 */
[----:B------:R-:W3:Y:S01]  /*0bc0*/  LDL.LU R160, [R1+0x24] ;  /* 0x0000240001a07983 */ /* 0x000ee20000300800 */
[----:B--2---:R-:W-:-:S02]  /*0bd0*/  HADD2.F32 R162, -RZ, R170.H0_H0 ;  /* 0x200000aaffa27230 */ /* 0x004fc40000004100 */
[----:B------:R-:W-:Y:S01]  /*0be0*/  FADD.FTZ R237, -R0, R158 ;  /* 0x0000009e00ed7221 */ /* 0x000fe20000010100 */
[----:B------:R-:W-:Y:S02]  /*0bf0*/  HADD2.F32 R158, -RZ, R170.H1_H1 ;  /* 0x300000aaff9e7230 */ /* 0x000fe40000004100 */
[----:B------:R-:W2:Y:S01]  /*0c00*/  LDL.LU R170, [R1+0x28] ;  /* 0x0000280001aa7983 */ /* 0x000ea20000300800 */
[--C-:B------:R-:W-:Y:S02]  /*0c10*/  HADD2.F32 R238, -RZ, R168.reuse.H0_H0 ;  /* 0x200000a8ffee7230 */ /* 0x100fe40000004100 */
[----:B------:R-:W-:Y:S02]  /*0c20*/  HADD2.F32 R239, -RZ, R168.H1_H1 ;  /* 0x300000a8ffef7230 */ /* 0x000fe40000004100 */
[----:B------:R-:W2:Y:S01]  /*0c30*/  LDL.LU R168, [R1+0x2c] ;  /* 0x00002c0001a87983 */ /* 0x000ea20000300800 */
[----:B0-----:R-:W-:-:S04]  /*0c40*/  ISETP.NE.U32.AND P2, PT, R202, RZ, PT ;  /* 0x000000ffca00720c */ /* 0x001fc80003f45070 */
[----:B------:R-:W-:Y:S01]  /*0c50*/  ISETP.NE.AND.EX P2, PT, R203, RZ, PT, P2 ;  /* 0x000000ffcb00720c */ /* 0x000fe20003f45320 */
[----:B-1----:R-:W-:-:S05]  /*0c60*/  @P0 IMAD.WIDE.U32 R204, R214, 0x8, R204 ;  /* 0x00000008d6cc0825 */ /* 0x002fca00078e00cc */
[----:B-----5:R0:W5:Y:S07]  /*0c70*/  @P0 LDG.E.64 R190, desc[UR10][R204.64] ;  /* 0x0000000accbe0981 */ /* 0x02016e000c1e1b00 */
[----:B0-----:R-:W0:Y:S01]  /*0c80*/  @P2 LDC.64 R204, c[0x0][0x438] ;  /* 0x00010e00ffcc2b82 */ /* 0x001e220000000a00 */
[----:B------:R-:W-:-:S04]  /*0c90*/  @P0 IMAD.WIDE.U32 R210, R2, 0x8, R210 ;  /* 0x0000000802d20825 */ /* 0x000fc800078e00d2 */
[----:B----4-:R-:W-:Y:S01]  /*0ca0*/  @P0 IMAD.WIDE.U32 R206, R201, 0x8, R206 ;  /* 0x00000008c9ce0825 */ /* 0x010fe200078e00ce */
[----:B------:R1:W5:Y:S03]  /*0cb0*/  @P0 LDG.E.64 R196, desc[UR10][R210.64] ;  /* 0x0000000ad2c40981 */ /* 0x000366000c1e1b00 */
[C---:B------:R-:W-:Y:S01]  /*0cc0*/  FADD.FTZ R227, -R0.reuse, R121 ;  /* 0x0000007900e37221 */ /* 0x040fe20000010100 */
[C---:B------:R-:W-:Y:S01]  /*0cd0*/  FADD.FTZ R235, -R0.reuse, R130 ;  /* 0x0000008200eb7221 */ /* 0x040fe20000010100 */
[----:B------:R-:W-:Y:S01]  /*0ce0*/  @P0 IMAD.WIDE.U32 R208, R199, 0x8, R208 ;  /* 0x00000008c7d00825 */ /* 0x000fe200078e00d0 */
[----:B------:R4:W5:Y:S03]  /*0cf0*/  @P0 LDG.E.64 R192, desc[UR10][R206.64] ;  /* 0x0000000acec00981 */ /* 0x000966000c1e1b00 */
[----:B------:R-:W-:Y:S01]  /*0d00*/  FADD.FTZ R233, -R0, R131 ;  /* 0x0000008300e97221 */ /* 0x000fe20000010100 */
[----:B------:R-:W-:Y:S01]  /*0d10*/  HADD2.F32 R234, -RZ, R126.H1_H1 ;  /* 0x3000007effea7230 */ /* 0x000fe20000004100 */
[----:B------:R-:W0:Y:S01]  /*0d20*/  @P2 LDC.64 R130, c[0x0][0x438] ;  /* 0x00010e00ff822b82 */ /* 0x000e220000000a00 */
[----:B------:R-:W-:-:S02]  /*0d30*/  HADD2.F32 R232, -RZ, R127.H0_H0 ;  /* 0x2000007fffe87230 */ /* 0x000fc40000004100 */
[C---:B-1----:R-:W-:Y:S01]  /*0d40*/  FADD.FTZ R210, -R0.reuse, R123 ;  /* 0x0000007b00d27221 */ /* 0x042fe20000010100 */
[----:B------:R-:W-:Y:S01]  /*0d50*/  FADD.FTZ R211, -R0, R120 ;  /* 0x0000007800d37221 */ /* 0x000fe20000010100 */
[--C-:B------:R-:W-:Y:S01]  /*0d60*/  HADD2.F32 R123, -RZ, R125.reuse.H0_H0 ;  /* 0x2000007dff7b7230 */ /* 0x100fe20000004100 */
[----:B------:R1:W5:Y:S01]  /*0d70*/  @P0 LDG.E.64 R194, desc[UR10][R208.64] ;  /* 0x0000000ad0c20981 */ /* 0x000362000c1e1b00 */
[----:B----4-:R-:W-:Y:S02]  /*0d80*/  HADD2.F32 R206, -RZ, R125.H1_H1 ;  /* 0x3000007dffce7230 */ /* 0x010fe40000004100 */
[----:B------:R-:W-:Y:S01]  /*0d90*/  HADD2.F32 R125, -RZ, R126.H0_H0 ;  /* 0x2000007eff7d7230 */ /* 0x000fe20000004100 */
[----:B------:R-:W4:Y:S01]  /*0da0*/  @P2 LDC.64 R120, c[0x0][0x438] ;  /* 0x00010e00ff782b82 */ /* 0x000f220000000a00 */
[----:B------:R-:W-:Y:S02]  /*0db0*/  HADD2.F32 R231, -RZ, R127.H1_H1 ;  /* 0x3000007fffe77230 */ /* 0x000fe40000004100 */
[----:B0-----:R-:W-:-:S04]  /*0dc0*/  @P2 IMAD.WIDE.U32 R204, R215, 0x20, R204 ;  /* 0x00000020d7cc2825 */ /* 0x001fc800078e00cc */
[C---:B------:R-:W-:Y:S01]  /*0dd0*/  FADD.FTZ R229, -R0.reuse, R129 ;  /* 0x0000008100e57221 */ /* 0x040fe20000010100 */
[----:B------:R-:W0:Y:S01]  /*0de0*/  @P2 LDC.64 R126, c[0x0][0x438] ;  /* 0x00010e00ff7e2b82 */ /* 0x000e220000000a00 */
[----:B-1----:R-:W-:Y:S01]  /*0df0*/  FADD.FTZ R208, -R0, R128 ;  /* 0x0000008000d07221 */ /* 0x002fe20000010100 */
[----:B------:R-:W5:Y:S04]  /*0e00*/  @P2 LDG.E.128 R64, desc[UR10][R204.64] ;  /* 0x0000000acc402981 */ /* 0x000f68000c1e1d00 */
[----:B------:R1:W5:Y:S02]  /*0e10*/  @P2 LDG.E.128 R60, desc[UR10][R204.64+0x10] ;  /* 0x0000100acc3c2981 */ /* 0x000364000c1e1d00 */
[----:B------:R-:W0:Y:S08]  /*0e20*/  @P2 LDC.64 R128, c[0x0][0x438] ;  /* 0x00010e00ff802b82 */ /* 0x000e300000000a00 */
[----:B-1----:R-:W1:Y:S01]  /*0e30*/  LDC.64 R204, c[0x0][0x3b0] ;  /* 0x0000ec00ffcc7b82 */ /* 0x002e620000000a00 */
[----:B------:R-:W-:-:S04]  /*0e40*/  @P0 IMAD.WIDE.U32 R212, R215, 0x8, R212 ;  /* 0x00000008d7d40825 */ /* 0x000fc800078e00d4 */
[----:B------:R-:W-:Y:S01]  /*0e50*/  FADD.FTZ R226, -R0, R122 ;  /* 0x0000007a00e27221 */ /* 0x000fe20000010100 */
[----:B----4-:R-:W-:Y:S01]  /*0e60*/  @P2 IMAD.WIDE.U32 R120, R214, 0x20, R120 ;  /* 0x00000020d6782825 */ /* 0x010fe200078e0078 */
[----:B------:R4:W5:Y:S03]  /*0e70*/  @P0 LDG.E.64 R188, desc[UR10][R212.64] ;  /* 0x0000000ad4bc0981 */ /* 0x000966000c1e1b00 */
[----:B------:R-:W-:-:S04]  /*0e80*/  @P2 IMAD.WIDE.U32 R130, R199, 0x20, R130 ;  /* 0x00000020c7822825 */ /* 0x000fc800078e0082 */
[C---:B------:R-:W-:Y:S01]  /*0e90*/  FADD.FTZ R207, -R0.reuse, R132 ;  /* 0x0000008400cf7221 */ /* 0x040fe20000010100 */
[C---:B------:R-:W-:Y:S01]  /*0ea0*/  FADD.FTZ R228, -R0.reuse, R134 ;  /* 0x0000008600e47221 */ /* 0x040fe20000010100 */
[C---:B------:R-:W-:Y:S01]  /*0eb0*/  FADD.FTZ R230, -R0.reuse, R135 ;  /* 0x0000008700e67221 */ /* 0x040fe20000010100 */
[----:B0-----:R-:W-:Y:S01]  /*0ec0*/  @P2 IMAD.WIDE.U32 R126, R201, 0x20, R126 ;  /* 0x00000020c97e2825 */ /* 0x001fe200078e007e */
[----:B------:R-:W5:Y:S03]  /*0ed0*/  @P2 LDG.E.128 R56, desc[UR10][R120.64] ;  /* 0x0000000a78382981 */ /* 0x000f66000c1e1d00 */
[--C-:B------:R-:W-:Y:S02]  /*0ee0*/  HADD2.F32 R122, -RZ, R124.reuse.H0_H0 ;  /* 0x2000007cff7a7230 */ /* 0x100fe40000004100 */
[----:B----4-:R-:W-:Y:S01]  /*0ef0*/  FADD.FTZ R212, -R0, R133 ;  /* 0x0000008500d47221 */ /* 0x010fe20000010100 */
[----:B------:R-:W-:Y:S01]  /*0f00*/  HADD2.F32 R124, -RZ, R124.H1_H1 ;  /* 0x3000007cff7c7230 */ /* 0x000fe20000004100 */
[----:B------:R1:W5:Y:S01]  /*0f10*/  @P2 LDG.E.128 R52, desc[UR10][R120.64+0x10] ;  /* 0x0000100a78342981 */ /* 0x000362000c1e1d00 */
[----:B------:R-:W-:-:S02]  /*0f20*/  HADD2.F32 R209, -RZ, R136.H0_H0 ;  /* 0x20000088ffd17230 */ /* 0x000fc40000004100 */
[----:B------:R-:W-:Y:S01]  /*0f30*/  HADD2.F32 R213, -RZ, R136.H1_H1 ;  /* 0x30000088ffd57230 */ /* 0x000fe20000004100 */
[----:B------:R-:W5:Y:S01]  /*0f40*/  @P2 LDG.E.128 R40, desc[UR10][R130.64] ;  /* 0x0000000a82282981 */ /* 0x000f62000c1e1d00 */
[--C-:B------:R-:W-:Y:S02]  /*0f50*/  HADD2.F32 R216, -RZ, R137.reuse.H0_H0 ;  /* 0x20000089ffd87230 */ /* 0x100fe40000004100 */
[----:B------:R-:W-:Y:S01]  /*0f60*/  HADD2.F32 R218, -RZ, R137.H1_H1 ;  /* 0x30000089ffda7230 */ /* 0x000fe20000004100 */
[----:B------:R-:W5:Y:S01]  /*0f70*/  @P2 LDG.E.128 R36, desc[UR10][R130.64+0x10] ;  /* 0x0000100a82242981 */ /* 0x000f62000c1e1d00 */
[----:B------:R-:W-:-:S04]  /*0f80*/  @P2 IMAD.WIDE.U32 R128, R2, 0x20, R128 ;  /* 0x0000002002802825 */ /* 0x000fc800078e0080 */
[----:B------:R-:W-:Y:S01]  /*0f90*/  FADD.FTZ R241, -R0, R159 ;  /* 0x0000009f00f17221 */ /* 0x000fe20000010100 */
[----:B------:R-:W5:Y:S01]  /*0fa0*/  @P2 LDG.E.128 R48, desc[UR10][R126.64] ;  /* 0x0000000a7e302981 */ /* 0x000f62000c1e1d00 */
[----:B-1----:R-:W-:-:S04]  /*0fb0*/  IMAD.WIDE.U32 R120, R215, 0x8, R204 ;  /* 0x00000008d7787825 */ /* 0x002fc800078e00cc */
[----:B------:R-:W-:Y:S01]  /*0fc0*/  FADD.FTZ R249, -R0, R163 ;  /* 0x000000a300f97221 */ /* 0x000fe20000010100 */
[----:B------:R0:W5:Y:S01]  /*0fd0*/  @P2 LDG.E.128 R44, desc[UR10][R126.64+0x10] ;  /* 0x0000100a7e2c2981 */ /* 0x000162000c1e1d00 */
[----:B------:R-:W-:-:S04]  /*0fe0*/  IMAD.WIDE.U32 R136, R214, 0x8, R204 ;  /* 0x00000008d6887825 */ /* 0x000fc800078e00cc */
[C---:B------:R-:W-:Y:S01]  /*0ff0*/  FADD.FTZ R217, -R0.reuse, R140 ;  /* 0x0000008c00d97221 */ /* 0x040fe20000010100 */
[----:B------:R-:W-:Y:S01]  /*1000*/  FADD.FTZ R219, -R0, R141 ;  /* 0x0000008d00db7221 */ /* 0x000fe20000010100 */
[----:B------:R-:W5:Y:S01]  /*1010*/  @P2 LDG.E.128 R32, desc[UR10][R128.64] ;  /* 0x0000000a80202981 */ /* 0x000f62000c1e1d00 */
[----:B------:R-:W-:-:S04]  /*1020*/  IMAD.WIDE.U32 R134, R201, 0x8, R204 ;  /* 0x00000008c9867825 */ /* 0x000fc800078e00cc */
[C---:B------:R-:W-:Y:S01]  /*1030*/  FADD.FTZ R221, -R0.reuse, R142 ;  /* 0x0000008e00dd7221 */ /* 0x040fe20000010100 */
[----:B------:R-:W-:Y:S01]  /*1040*/  FADD.FTZ R223, -R0, R143 ;  /* 0x0000008f00df7221 */ /* 0x000fe20000010100 */
[----:B------:R1:W5:Y:S01]  /*1050*/  @P2 LDG.E.128 R28, desc[UR10][R128.64+0x10] ;  /* 0x0000100a801c2981 */ /* 0x000362000c1e1d00 */
[----:B------:R-:W-:-:S04]  /*1060*/  IMAD.WIDE.U32 R132, R199, 0x8, R204 ;  /* 0x00000008c7847825 */ /* 0x000fc800078e00cc */
[C---:B0-----:R-:W-:Y:S01]  /*1070*/  FADD.FTZ R127, -R0.reuse, R151 ;  /* 0x00000097007f7221 */ /* 0x041fe20000010100 */
[----:B------:R-:W-:Y:S01]  /*1080*/  FADD.FTZ R151, -R0, R153 ;  /* 0x0000009900977221 */ /* 0x000fe20000010100 */
[----:B------:R-:W-:-:S04]  /*1090*/  IMAD.WIDE.U32 R130, R2, 0x8, R204 ;  /* 0x0000000802827825 */ /* 0x000fc800078e00cc */
[C---:B------:R-:W-:Y:S01]  /*10a0*/  FADD.FTZ R204, -R0.reuse, R150 ;  /* 0x0000009600cc7221 */ /* 0x040fe20000010100 */
[C---:B------:R-:W-:Y:S01]  /*10b0*/  FADD.FTZ R150, -R0.reuse, R152 ;  /* 0x0000009800967221 */ /* 0x040fe20000010100 */
[C---:B------:R-:W-:Y:S01]  /*10c0*/  FADD.FTZ R152, -R0.reuse, R154 ;  /* 0x0000009a00987221 */ /* 0x040fe20000010100 */
[C---:B------:R-:W-:Y:S01]  /*10d0*/  FADD.FTZ R153, -R0.reuse, R155 ;  /* 0x0000009b00997221 */ /* 0x040fe20000010100 */
[--C-:B------:R-:W-:Y:S02]  /*10e0*/  HADD2.F32 R159, -RZ, R174.reuse.H0_H0 ;  /* 0x200000aeff9f7230 */ /* 0x100fe40000004100 */
[C---:B------:R-:W-:Y:S01]  /*10f0*/  FADD.FTZ R147, -R0.reuse, R147 ;  /* 0x0000009300937221 */ /* 0x040fe20000010100 */
[----:B------:R-:W-:Y:S02]  /*1100*/  HADD2.F32 R163, -RZ, R174.H1_H1 ;  /* 0x300000aeffa37230 */ /* 0x000fe40000004100 */
[----:B-1----:R-:W-:Y:S01]  /*1110*/  FADD.FTZ R128, -R0, R144 ;  /* 0x0000009000807221 */ /* 0x002fe20000010100 */
[--C-:B------:R-:W-:Y:S01]  /*1120*/  HADD2.F32 R154, -RZ, R172.reuse.H0_H0 ;  /* 0x200000acff9a7230 */ /* 0x100fe20000004100 */
[----:B------:R-:W4:Y:S01]  /*1130*/  LDL.LU R174, [R1+0x30] ;  /* 0x0000300001ae7983 */ /* 0x000f220000300800 */
[----:B------:R-:W-:-:S02]  /*1140*/  HADD2.F32 R155, -RZ, R172.H1_H1 ;  /* 0x300000acff9b7230 */ /* 0x000fc40000004100 */
[C---:B------:R-:W-:Y:S01]  /*1150*/  FADD.FTZ R129, -R0.reuse, R145 ;  /* 0x0000009100817221 */ /* 0x040fe20000010100 */
[--C-:B------:R-:W-:Y:S01]  /*1160*/  HADD2.F32 R220, -RZ, R138.reuse.H0_H0 ;  /* 0x2000008affdc7230 */ /* 0x100fe20000004100 */
[----:B------:R-:W4:Y:S01]  /*1170*/  LDL.LU R172, [R1+0x34] ;  /* 0x0000340001ac7983 */ /* 0x000f220000300800 */
[----:B------:R-:W-:Y:S02]  /*1180*/  HADD2.F32 R222, -RZ, R138.H1_H1 ;  /* 0x3000008affde7230 */ /* 0x000fe40000004100 */
[C---:B------:R-:W-:Y:S01]  /*1190*/  FADD.FTZ R138, -R0.reuse, R146 ;  /* 0x00000092008a7221 */ /* 0x040fe20000010100 */
[--C-:B------:R-:W-:Y:S02]  /*11a0*/  HADD2.F32 R224, -RZ, R139.reuse.H0_H0 ;  /* 0x2000008bffe07230 */ /* 0x100fe40000004100 */
        /* <DEDUP_REMOVED lines=10> */
[----:B------:R-:W-:-:S04]  /*1250*/  IMAD.WIDE.U32 R176, R2, 0x10, R176 ;  /* 0x0000001002b07825 */ /* 0x000fc800078e00b0 */
[C---:B------:R-:W-:Y:S01]  /*1260*/  FMUL.FTZ R0, R200.reuse, R211 ;  /* 0x000000d3c8007220 */ /* 0x040fe20000410000 */
[----:B------:R-:W-:Y:S01]  /*1270*/  FMUL.FTZ R227, R200, R227 ;  /* 0x000000e3c8e37220 */ /* 0x000fe20000410000 */
[----:B---3--:R-:W-:Y:S01]  /*1280*/  FADD.FTZ R160, R122, R160 ;  /* 0x000000a07aa07221 */ /* 0x008fe20000010000 */
[--C-:B------:R-:W-:Y:S01]  /*1290*/  HADD2.F32 R156, -RZ, R173.reuse.H0_H0 ;  /* 0x200000adff9c7230 */ /* 0x100fe20000004100 */
[----:B------:R-:W3:Y:S01]  /*12a0*/  LDG.E.128 R176, desc[UR10][R176.64] ;  /* 0x0000000ab0b07981 */ /* 0x000ee2000c1e1d00 */
[----:B------:R-:W-:Y:S02]  /*12b0*/  HADD2.F32 R157, -RZ, R173.H1_H1 ;  /* 0x300000adff9d7230 */ /* 0x000fe40000004100 */
[----:B--2---:R-:W-:Y:S01]  /*12c0*/  FADD.FTZ R170, R124, R170 ;  /* 0x000000aa7caa7221 */ /* 0x004fe20000010000 */
[----:B------:R0:W-:Y:S04]  /*12d0*/  STL [R1+0x24], R160 ;  /* 0x000024a001007387 */ /* 0x0001e80000100800 */
[----:B------:R1:W-:Y:S01]  /*12e0*/  STL [R1+0x28], R170 ;  /* 0x000028aa01007387 */ /* 0x0003e20000100800 */
[----:B------:R-:W-:-:S03]  /*12f0*/  FADD.FTZ R168, R123, R168 ;  /* 0x000000a87ba87221 */ /* 0x000fc60000010000 */
[----:B------:R-:W2:Y:S01]  /*1300*/  LDL.LU R173, [R1+0x38] ;  /* 0x0000380001ad7983 */ /* 0x000ea20000300800 */
[-C--:B------:R-:W-:Y:S01]  /*1310*/  FFMA.FTZ R3, R0, R122.reuse, R3 ;  /* 0x0000007a00037223 */ /* 0x080fe20000010003 */
[----:B0-----:R-:W-:Y:S01]  /*1320*/  FMUL.FTZ R160, R68, R122 ;  /* 0x0000007a44a07220 */ /* 0x001fe20000410000 */
[-C--:B------:R-:W-:Y:S01]  /*1330*/  FFMA.FTZ R4, R227, R124.reuse, R4 ;  /* 0x0000007ce3047223 */ /* 0x080fe20000010004 */
[----:B------:R-:W-:Y:S01]  /*1340*/  FMUL.FTZ R122, R69, R124 ;  /* 0x0000007c457a7220 */ /* 0x000fe20000410000 */
[----:B------:R-:W-:Y:S01]  /*1350*/  FMUL.FTZ R226, R200, R226 ;  /* 0x000000e2c8e27220 */ /* 0x000fe20000410000 */
[----:B-1----:R-:W2:Y:S04]  /*1360*/  LDL.LU R170, [R1+0x3c] ;  /* 0x00003c0001aa7983 */ /* 0x002ea80000300800 */
[----:B------:R0:W-:Y:S04]  /*1370*/  STL [R1+0x2c], R168 ;  /* 0x00002ca801007387 */ /* 0x0001e80000100800 */
[----:B------:R-:W2:Y:S01]  /*1380*/  LDL.LU R124, [R1+0x40] ;  /* 0x00004000017c7983 */ /* 0x000ea20000300800 */
[----:B------:R-:W-:-:S02]  /*1390*/  HADD2.F32 R166, -RZ, R169.H0_H0 ;  /* 0x200000a9ffa67230 */ /* 0x000fc40000004100 */
[----:B------:R-:W-:Y:S01]  /*13a0*/  HADD2.F32 R164, -RZ, R169.H1_H1 ;  /* 0x300000a9ffa47230 */ /* 0x000fe20000004100 */
[----:B------:R-:W-:Y:S01]  /*13b0*/  MOV R169, R207 ;  /* 0x000000cf00a97202 */ /* 0x000fe20000000f00 */
[-C--:B------:R-:W-:Y:S01]  /*13c0*/  FFMA.FTZ R5, R226, R123.reuse, R5 ;  /* 0x0000007be2057223 */ /* 0x080fe20000010005 */
[----:B0-----:R-:W-:Y:S01]  /*13d0*/  MOV R168, R228 ;  /* 0x000000e400a87202 */ /* 0x001fe20000000f00 */
[----:B------:R-:W-:Y:S01]  /*13e0*/  FMUL.FTZ R228, R70, R123 ;  /* 0x0000007b46e47220 */ /* 0x000fe20000410000 */
[C---:B------:R-:W-:Y:S01]  /*13f0*/  FMUL.FTZ R123, R200.reuse, R208 ;  /* 0x000000d0c87b7220 */ /* 0x040fe20000410000 */
[C---:B------:R-:W-:Y:S01]  /*1400*/  FMUL.FTZ R208, R200.reuse, R169 ;  /* 0x000000a9c8d07220 */ /* 0x040fe20000410000 */
[----:B------:R-:W-:Y:S02]  /*1410*/  HADD2.F32 R205, -RZ, R171.H0_H0 ;  /* 0x200000abffcd7230 */ /* 0x000fe40000004100 */
[C---:B------:R-:W-:Y:S01]  /*1420*/  FMUL.FTZ R211, R200.reuse, R168 ;  /* 0x000000a8c8d37220 */ /* 0x040fe20000410000 */
[----:B------:R-:W-:Y:S01]  /*1430*/  FFMA.FTZ R7, R123, R125, R7 ;  /* 0x0000007d7b077223 */ /* 0x000fe20000010007 */
[C---:B------:R-:W-:Y:S01]  /*1440*/  FMUL.FTZ R151, R200.reuse, R151 ;  /* 0x00000097c8977220 */ /* 0x040fe20000410000 */
[C---:B------:R-:W-:Y:S01]  /*1450*/  FMUL.FTZ R229, R200.reuse, R229 ;  /* 0x000000e5c8e57220 */ /* 0x040fe20000410000 */
[C---:B------:R-:W-:Y:S01]  /*1460*/  FMUL.FTZ R235, R200.reuse, R235 ;  /* 0x000000ebc8eb7220 */ /* 0x040fe20000410000 */
[C---:B------:R-:W-:Y:S01]  /*1470*/  FMUL.FTZ R233, R200.reuse, R233 ;  /* 0x000000e9c8e97220 */ /* 0x040fe20000410000 */
[C---:B------:R-:W-:Y:S01]  /*1480*/  FMUL.FTZ R212, R200.reuse, R212 ;  /* 0x000000d4c8d47220 */ /* 0x040fe20000410000 */
[----:B------:R-:W-:Y:S01]  /*1490*/  FMUL.FTZ R217, R200, R217 ;  /* 0x000000d9c8d97220 */ /* 0x000fe20000410000 */
[----:B------:R-:W5:Y:S04]  /*14a0*/  LDG.E.64 R120, desc[UR10][R120.64] ;  /* 0x0000000a78787981 */ /* 0x000f68000c1e1b00 */
[----:B------:R-:W5:Y:S04]  /*14b0*/  LDG.E.64 R136, desc[UR10][R136.64] ;  /* 0x0000000a88887981 */ /* 0x000f68000c1e1b00 */
[----:B------:R-:W5:Y:S04]  /*14c0*/  LDG.E.64 R134, desc[UR10][R134.64] ;  /* 0x0000000a86867981 */ /* 0x000f68000c1e1b00 */
[----:B------:R-:W5:Y:S04]  /*14d0*/  LDG.E.64 R132, desc[UR10][R132.64] ;  /* 0x0000000a84847981 */ /* 0x000f68000c1e1b00 */
[----:B------:R-:W5:Y:S01]  /*14e0*/  LDG.E.64 R130, desc[UR10][R130.64] ;  /* 0x0000000a82827981 */ /* 0x000f62000c1e1b00 */
[----:B----4-:R-:W-:Y:S01]  /*14f0*/  FADD.FTZ R174, R206, R174 ;  /* 0x000000aeceae7221 */ /* 0x010fe20000010000 */
[----:B------:R-:W-:-:S04]  /*1500*/  FADD.FTZ R172, R125, R172 ;  /* 0x000000ac7dac7221 */ /* 0x000fc80000010000 */
[----:B------:R-:W-:Y:S04]  /*1510*/  STL [R1+0x30], R174 ;  /* 0x000030ae01007387 */ /* 0x000fe80000100800 */
[----:B------:R0:W-:Y:S02]  /*1520*/  STL [R1+0x34], R172 ;  /* 0x000034ac01007387 */ /* 0x0001e40000100800 */
[----:B0-----:R-:W-:Y:S01]  /*1530*/  MOV R172, R236 ;  /* 0x000000ec00ac7202 */ /* 0x001fe20000000f00 */
[----:B------:R-:W-:Y:S01]  /*1540*/  FMUL.FTZ R236, R72, R125 ;  /* 0x0000007d48ec7220 */ /* 0x000fe20000410000 */
[--C-:B---3--:R-:W-:Y:S02]  /*1550*/  HADD2.F32 R140, -RZ, R176.reuse.H0_H0 ;  /* 0x200000b0ff8c7230 */ /* 0x108fe40000004100 */
[----:B------:R-:W-:-:S02]  /*1560*/  HADD2.F32 R141, -RZ, R176.H1_H1 ;  /* 0x300000b0ff8d7230 */ /* 0x000fc40000004100 */
[----:B--2---:R-:W-:-:S05]  /*1570*/  FADD.FTZ R173, R234, R173 ;  /* 0x000000adeaad7221 */ /* 0x004fca0000010000 */
[----:B------:R0:W-:Y:S01]  /*1580*/  STL [R1+0x38], R173 ;  /* 0x000038ad01007387 */ /* 0x0001e20000100800 */
[----:B------:R-:W-:-:S03]  /*1590*/  FADD.FTZ R170, R232, R170 ;  /* 0x000000aae8aa7221 */ /* 0x000fc60000010000 */
[----:B------:R-:W2:Y:S04]  /*15a0*/  LDL.LU R176, [R1+0x44] ;  /* 0x0000440001b07983 */ /* 0x000ea80000300800 */
[----:B------:R-:W3:Y:S01]  /*15b0*/  LDL.LU R174, [R1+0x48] ;  /* 0x0000480001ae7983 */ /* 0x000ee20000300800 */
[----:B------:R-:W-:-:S03]  /*15c0*/  FADD.FTZ R124, R231, R124 ;  /* 0x0000007ce77c7221 */ /* 0x000fc60000010000 */
[----:B0-----:R-:W4:Y:S04]  /*15d0*/  LDL.LU R173, [R1+0x4c] ;  /* 0x00004c0001ad7983 */ /* 0x001f280000300800 */
[----:B------:R-:W-:Y:S04]  /*15e0*/  STL [R1+0x3c], R170 ;  /* 0x00003caa01007387 */ /* 0x000fe80000100800 */
[----:B------:R0:W-:Y:S04]  /*15f0*/  STL [R1+0x40], R124 ;  /* 0x0000407c01007387 */ /* 0x0001e80000100800 */
[----:B0-----:R-:W4:Y:S04]  /*1600*/  LDL.LU R124, [R1+0x50] ;  /* 0x00005000017c7983 */ /* 0x001f280000300800 */
[----:B------:R-:W4:Y:S04]  /*1610*/  LDL.LU R170, [R1+0x54] ;  /* 0x0000540001aa7983 */ /* 0x000f280000300800 */
[----:B------:R-:W4:Y:S04]  /*1620*/  LDL.LU R169, [R1+0x58] ;  /* 0x0000580001a97983 */ /* 0x000f280000300800 */
[----:B------:R-:W4:Y:S04]  /*1630*/  LDL.LU R168, [R1+0x5c] ;  /* 0x00005c0001a87983 */ /* 0x000f280000300800 */
[----:B------:R-:W4:Y:S01]  /*1640*/  LDL.LU R125, [R1+0x60] ;  /* 0x00006000017d7983 */ /* 0x000f220000300800 */
[----:B--2---:R-:W-:Y:S01]  /*1650*/  FADD.FTZ R176, R209, R176 ;  /* 0x000000b0d1b07221 */ /* 0x004fe20000010000 */
[----:B---3--:R-:W-:-:S04]  /*1660*/  FADD.FTZ R174, R213, R174 ;  /* 0x000000aed5ae7221 */ /* 0x008fc80000010000 */
[----:B------:R-:W-:Y:S01]  /*1670*/  STL [R1+0x44], R176 ;  /* 0x000044b001007387 */ /* 0x000fe20000100800 */
[----:B----4-:R-:W-:-:S03]  /*1680*/  FADD.FTZ R173, R216, R173 ;  /* 0x000000add8ad7221 */ /* 0x010fc60000010000 */
[----:B------:R-:W-:Y:S04]  /*1690*/  STL [R1+0x48], R174 ;  /* 0x000048ae01007387 */ /* 0x000fe80000100800 */
[----:B------:R-:W-:Y:S01]  /*16a0*/  STL [R1+0x4c], R173 ;  /* 0x00004cad01007387 */ /* 0x000fe20000100800 */
[----:B------:R-:W-:Y:S01]  /*16b0*/  FADD.FTZ R124, R218, R124 ;  /* 0x0000007cda7c7221 */ /* 0x000fe20000010000 */
[----:B------:R-:W-:-:S04]  /*16c0*/  FADD.FTZ R170, R220, R170 ;  /* 0x000000aadcaa7221 */ /* 0x000fc80000010000 */
[----:B------:R0:W-:Y:S01]  /*16d0*/  STL [R1+0x50], R124 ;  /* 0x0000507c01007387 */ /* 0x0001e20000100800 */
[----:B------:R-:W-:-:S03]  /*16e0*/  FADD.FTZ R169, R222, R169 ;  /* 0x000000a9dea97221 */ /* 0x000fc60000010000 */
[----:B0-----:R-:W2:Y:S04]  /*16f0*/  LDL.LU R124, [R1+0x64] ;  /* 0x00006400017c7983 */ /* 0x001ea80000300800 */
[----:B------:R-:W-:Y:S04]  /*1700*/  STL [R1+0x54], R170 ;  /* 0x000054aa01007387 */ /* 0x000fe80000100800 */
[----:B------:R-:W-:Y:S04]  /*1710*/  STL [R1+0x58], R169 ;  /* 0x000058a901007387 */ /* 0x000fe80000100800 */
[----:B------:R-:W3:Y:S01]  /*1720*/  LDL.LU R173, [R1+0x68] ;  /* 0x0000680001ad7983 */ /* 0x000ee20000300800 */
[----:B------:R-:W-:Y:S01]  /*1730*/  FADD.FTZ R168, R224, R168 ;  /* 0x000000a8e0a87221 */ /* 0x000fe20000010000 */
[----:B------:R-:W-:-:S04]  /*1740*/  FADD.FTZ R125, R225, R125 ;  /* 0x0000007de17d7221 */ /* 0x000fc80000010000 */
[----:B------:R-:W-:Y:S04]  /*1750*/  STL [R1+0x5c], R168 ;  /* 0x00005ca801007387 */ /* 0x000fe80000100800 */
[----:B------:R-:W4:Y:S04]  /*1760*/  LDL.LU R174, [R1+0x6c] ;  /* 0x00006c0001ae7983 */ /* 0x000f280000300800 */
[----:B------:R0:W-:Y:S04]  /*1770*/  STL [R1+0x60], R125 ;  /* 0x0000607d01007387 */ /* 0x0001e80000100800 */
[----:B0-----:R-:W4:Y:S01]  /*1780*/  LDL.LU R125, [R1+0x70] ;  /* 0x00007000017d7983 */ /* 0x001f220000300800 */
[----:B------:R-:W-:Y:S01]  /*1790*/  HADD2.F32 R207, -RZ, R171.H1_H1 ;  /* 0x300000abffcf7230 */ /* 0x000fe20000004100 */
[----:B------:R-:W-:-:S02]  /*17a0*/  MOV R171, R161 ;  /* 0x000000a100ab7202 */ /* 0x000fc40000000f00 */
[----:B------:R-:W-:Y:S02]  /*17b0*/  MOV R176, R172 ;  /* 0x000000ac00b07202 */ /* 0x000fe40000000f00 */
[----:B------:R-:W-:Y:S01]  /*17c0*/  MOV R172, R171 ;  /* 0x000000ab00ac7202 */ /* 0x000fe20000000f00 */
[C---:B------:R-:W-:Y:S01]  /*17d0*/  FMUL.FTZ R171, R200.reuse, R147 ;  /* 0x00000093c8ab7220 */ /* 0x040fe20000410000 */
[C---:B------:R-:W-:Y:S01]  /*17e0*/  FMUL.FTZ R161, R200.reuse, R210 ;  /* 0x000000d2c8a17220 */ /* 0x040fe20000410000 */
[--C-:B------:R-:W-:Y:S02]  /*17f0*/  HADD2.F32 R142, -RZ, R177.reuse.H0_H0 ;  /* 0x200000b1ff8e7230 */ /* 0x100fe40000004100 */
[----:B------:R-:W-:Y:S01]  /*1800*/  HADD2.F32 R143, -RZ, R177.H1_H1 ;  /* 0x300000b1ff8f7230 */ /* 0x000fe20000004100 */
[----:B------:R-:W-:Y:S01]  /*1810*/  MOV R177, R230 ;  /* 0x000000e600b17202 */ /* 0x000fe20000000f00 */
[-C--:B------:R-:W-:Y:S01]  /*1820*/  FFMA.FTZ R6, R161, R206.reuse, R6 ;  /* 0x000000cea1067223 */ /* 0x080fe20000010006 */
[----:B------:R-:W-:Y:S01]  /*1830*/  FMUL.FTZ R230, R71, R206 ;  /* 0x000000ce47e67220 */ /* 0x000fe20000410000 */
[----:B------:R-:W-:Y:S01]  /*1840*/  FMUL.FTZ R170, R200, R138 ;  /* 0x0000008ac8aa7220 */ /* 0x000fe20000410000 */
[----:B------:R-:W-:Y:S01]  /*1850*/  MOV R206, R176 ;  /* 0x000000b000ce7202 */ /* 0x000fe20000000f00 */
[-C--:B------:R-:W-:Y:S01]  /*1860*/  FFMA.FTZ R247, R171, R164.reuse, R247 ;  /* 0x000000a4abf77223 */ /* 0x080fe200000100f7 */
[----:B------:R-:W-:Y:S01]  /*1870*/  FMUL.FTZ R176, R87, R164 ;  /* 0x000000a457b07220 */ /* 0x000fe20000410000 */
[----:B--2---:R-:W-:-:S05]  /*1880*/  FADD.FTZ R124, R238, R124 ;  /* 0x0000007cee7c7221 */ /* 0x004fca0000010000 */
[----:B------:R0:W-:Y:S01]  /*1890*/  STL [R1+0x64], R124 ;  /* 0x0000647c01007387 */ /* 0x0001e20000100800 */
[----:B---3--:R-:W-:-:S03]  /*18a0*/  FADD.FTZ R173, R239, R173 ;  /* 0x000000adefad7221 */ /* 0x008fc60000010000 */
[----:B0-----:R-:W2:Y:S04]  /*18b0*/  LDL.LU R124, [R1+0x74] ;  /* 0x00007400017c7983 */ /* 0x001ea80000300800 */
[----:B------:R-:W-:Y:S04]  /*18c0*/  STL [R1+0x68], R173 ;  /* 0x000068ad01007387 */ /* 0x000fe80000100800 */
[----:B------:R-:W3:Y:S01]  /*18d0*/  LDL.LU R147, [R1+0x78] ;  /* 0x0000780001937983 */ /* 0x000ee20000300800 */
[----:B----4-:R-:W-:-:S05]  /*18e0*/  FADD.FTZ R174, R166, R174 ;  /* 0x000000aea6ae7221 */ /* 0x010fca0000010000 */
[----:B------:R-:W-:Y:S04]  /*18f0*/  STL [R1+0x6c], R174 ;  /* 0x00006cae01007387 */ /* 0x000fe80000100800 */
[----:B------:R-:W4:Y:S01]  /*1900*/  LDL.LU R138, [R1+0x7c] ;  /* 0x00007c00018a7983 */ /* 0x000f220000300800 */
[----:B------:R-:W-:-:S05]  /*1910*/  FADD.FTZ R125, R164, R125 ;  /* 0x0000007da47d7221 */ /* 0x000fca0000010000 */
[----:B------:R-:W-:Y:S04]  /*1920*/  STL [R1+0x70], R125 ;  /* 0x0000707d01007387 */ /* 0x000fe80000100800 */
[----:B------:R-:W4:Y:S01]  /*1930*/  LDL.LU R164, [R1+0x80] ;  /* 0x0000800001a47983 */ /* 0x000f220000300800 */
[--C-:B------:R-:W-:Y:S02]  /*1940*/  HADD2.F32 R165, -RZ, R175.reuse.H0_H0 ;  /* 0x200000afffa57230 */ /* 0x100fe40000004100 */
[----:B------:R-:W-:Y:S02]  /*1950*/  HADD2.F32 R167, -RZ, R175.H1_H1 ;  /* 0x300000afffa77230 */ /* 0x000fe40000004100 */
[----:B------:R-:W-:Y:S02]  /*1960*/  HADD2.F32 R175, -RZ, R179.H1_H1 ;  /* 0x300000b3ffaf7230 */ /* 0x000fe40000004100 */
[----:B------:R-:W-:-:S03]  /*1970*/  FMUL.FTZ R168, R200, R128 ;  /* 0x00000080c8a87220 */ /* 0x000fc60000410000 */
[----:B------:R-:W-:Y:S01]  /*1980*/  MOV R128, R175 ;  /* 0x000000af00807202 */ /* 0x000fe20000000f00 */
[C---:B------:R-:W-:Y:S02]  /*1990*/  FMUL.FTZ R175, R200.reuse, R148 ;  /* 0x00000094c8af7220 */ /* 0x040fe40000410000 */
[----:B------:R-:W4:Y:S01]  /*19a0*/  LDL.LU R148, [R1] ;  /* 0x0000000001947983 */ /* 0x000f220000300800 */
[--C-:B------:R-:W-:Y:S02]  /*19b0*/  HADD2.F32 R144, -RZ, R178.reuse.H0_H0 ;  /* 0x200000b2ff907230 */ /* 0x100fe40000004100 */
[----:B------:R-:W-:Y:S02]  /*19c0*/  HADD2.F32 R145, -RZ, R178.H1_H1 ;  /* 0x300000b2ff917230 */ /* 0x000fe40000004100 */
[C---:B------:R-:W-:Y:S01]  /*19d0*/  FMUL.FTZ R178, R200.reuse, R149 ;  /* 0x00000095c8b27220 */ /* 0x040fe20000410000 */
[----:B------:R-:W-:Y:S01]  /*19e0*/  FMUL.FTZ R210, R200, R177 ;  /* 0x000000b1c8d27220 */ /* 0x000fe20000410000 */
[-C--:B------:R-:W-:Y:S01]  /*19f0*/  FFMA.FTZ R248, R175, R162.reuse, R248 ;  /* 0x000000a2aff87223 */ /* 0x080fe200000100f8 */
[----:B------:R-:W-:Y:S01]  /*1a00*/  FMUL.FTZ R177, R88, R162 ;  /* 0x000000a258b17220 */ /* 0x000fe20000410000 */
[----:B--2---:R-:W-:Y:S01]  /*1a10*/  FADD.FTZ R124, R162, R124 ;  /* 0x0000007ca27c7221 */ /* 0x004fe20000010000 */
[----:B---3--:R-:W-:-:S04]  /*1a20*/  FADD.FTZ R147, R158, R147 ;  /* 0x000000939e937221 */ /* 0x008fc80000010000 */
[----:B------:R-:W-:Y:S04]  /*1a30*/  STL [R1+0x74], R124 ;  /* 0x0000747c01007387 */ /* 0x000fe80000100800 */
[----:B------:R0:W-:Y:S01]  /*1a40*/  STL [R1+0x78], R147 ;  /* 0x0000789301007387 */ /* 0x0001e20000100800 */
[----:B----4-:R-:W-:-:S03]  /*1a50*/  FADD.FTZ R138, R205, R138 ;  /* 0x0000008acd8a7221 */ /* 0x010fc60000010000 */
[----:B0-----:R-:W2:Y:S04]  /*1a60*/  LDL.LU R147, [R1+0x84] ;  /* 0x0000840001937983 */ /* 0x001ea80000300800 */
[----:B------:R0:W-:Y:S01]  /*1a70*/  STL [R1+0x7c], R138 ;  /* 0x00007c8a01007387 */ /* 0x0001e20000100800 */
[----:B------:R-:W-:-:S03]  /*1a80*/  FADD.FTZ R164, R207, R164 ;  /* 0x000000a4cfa47221 */ /* 0x000fc60000010000 */
[----:B------:R-:W3:Y:S04]  /*1a90*/  LDL.LU R149, [R1+0x4] ;  /* 0x0000040001957983 */ /* 0x000ee80000300800 */
[----:B------:R-:W-:Y:S01]  /*1aa0*/  STL [R1+0x80], R164 ;  /* 0x000080a401007387 */ /* 0x000fe20000100800 */
[----:B0-----:R-:W-:Y:S01]  /*1ab0*/  MOV R138, R206 ;  /* 0x000000ce008a7202 */ /* 0x001fe20000000f00 */
[----:B------:R-:W-:Y:S02]  /*1ac0*/  FMUL.FTZ R206, R200, R127 ;  /* 0x0000007fc8ce7220 */ /* 0x000fe40000410000 */
[----:B------:R-:W4:Y:S04]  /*1ad0*/  LDL.LU R162, [R1+0x88] ;  /* 0x0000880001a27983 */ /* 0x000f280000300800 */
[----:B------:R-:W4:Y:S01]  /*1ae0*/  LDL.LU R127, [R1+0x8] ;  /* 0x00000800017f7983 */ /* 0x000f220000300800 */
[----:B------:R-:W-:Y:S01]  /*1af0*/  FFMA.FTZ R148, R206, R207, R148 ;  /* 0x000000cfce947223 */ /* 0x000fe20000010094 */
[----:B------:R-:W-:-:S02]  /*1b00*/  HADD2.F32 R146, -RZ, R179.H0_H0 ;  /* 0x200000b3ff927230 */ /* 0x000fc40000004100 */
[----:B------:R-:W-:Y:S02]  /*1b10*/  FMUL.FTZ R150, R200, R150 ;  /* 0x00000096c8967220 */ /* 0x000fe40000410000 */
[----:B------:R0:W-:Y:S01]  /*1b20*/  STL [R1], R148 ;  /* 0x0000009401007387 */ /* 0x0001e20000100800 */
[-C--:B------:R-:W-:Y:S01]  /*1b30*/  FFMA.FTZ R251, R178, R158.reuse, R251 ;  /* 0x0000009eb2fb7223 */ /* 0x080fe200000100fb */
[----:B------:R-:W-:Y:S02]  /*1b40*/  FMUL.FTZ R179, R89, R158 ;  /* 0x0000009e59b37220 */ /* 0x000fe40000410000 */
[----:B0-----:R-:W4:Y:S01]  /*1b50*/  LDL.LU R148, [R1+0x8c] ;  /* 0x00008c0001947983 */ /* 0x001f220000300800 */
[----:B--2---:R-:W-:-:S05]  /*1b60*/  FADD.FTZ R147, R154, R147 ;  /* 0x000000939a937221 */ /* 0x004fca0000010000 */
[----:B------:R0:W-:Y:S01]  /*1b70*/  STL [R1+0x84], R147 ;  /* 0x0000849301007387 */ /* 0x0001e20000100800 */
[----:B---3--:R-:W-:-:S03]  /*1b80*/  FFMA.FTZ R149, R150, R154, R149 ;  /* 0x0000009a96957223 */ /* 0x008fc60000010095 */
[----:B0-----:R-:W2:Y:S04]  /*1b90*/  LDL.LU R147, [R1+0xc] ;  /* 0x00000c0001937983 */ /* 0x001ea80000300800 */
[----:B------:R-:W3:Y:S01]  /*1ba0*/  LDL.LU R158, [R1+0x90] ;  /* 0x00009000019e7983 */ /* 0x000ee20000300800 */
[----:B----4-:R-:W-:Y:S01]  /*1bb0*/  FADD.FTZ R162, R155, R162 ;  /* 0x000000a29ba27221 */ /* 0x010fe20000010000 */
[----:B------:R-:W-:Y:S02]  /*1bc0*/  FFMA.FTZ R127, R151, R155, R127 ;  /* 0x0000009b977f7223 */ /* 0x000fe4000001007f */
[----:B------:R0:W-:Y:S04]  /*1bd0*/  STL [R1+0x4], R149 ;  /* 0x0000049501007387 */ /* 0x0001e80000100800 */
[----:B0-----:R-:W4:Y:S04]  /*1be0*/  LDL.LU R149, [R1+0x10] ;  /* 0x0000100001957983 */ /* 0x001f280000300800 */
[----:B------:R-:W-:Y:S04]  /*1bf0*/  STL [R1+0x88], R162 ;  /* 0x000088a201007387 */ /* 0x000fe80000100800 */
[----:B------:R0:W-:Y:S04]  /*1c00*/  STL [R1+0x8], R127 ;  /* 0x0000087f01007387 */ /* 0x0001e80000100800 */
[----:B0-----:R-:W4:Y:S01]  /*1c10*/  LDL.LU R127, [R1+0x94] ;  /* 0x00009400017f7983 */ /* 0x001f220000300800 */
        /* <DEDUP_REMOVED lines=43> */
[----:B--2---:R-:W-:Y:S01]  /*1ed0*/  FFMA.FTZ R147, R152, R156, R147 ;  /* 0x0000009c98937223 */ /* 0x004fe20000010093 */
[----:B---3--:R-:W-:-:S04]  /*1ee0*/  FADD.FTZ R158, R157, R158 ;  /* 0x0000009e9d9e7221 */ /* 0x008fc80000010000 */
[----:B------:R-:W-:Y:S04]  /*1ef0*/  STL [R1+0xc], R147 ;  /* 0x00000c9301007387 */ /* 0x000fe80000100800 */
[----:B------:R-:W-:Y:S04]  /*1f00*/  STL [R1+0x8c], R148 ;  /* 0x00008c9401007387 */ /* 0x000fe80000100800 */
[----:B------:R0:W-:Y:S04]  /*1f10*/  STL [R1+0x90], R158 ;  /* 0x0000909e01007387 */ /* 0x0001e80000100800 */
[----:B------:R-:W2:Y:S01]  /*1f20*/  LDL.LU R162, [R1+0x14] ;  /* 0x0000140001a27983 */ /* 0x000ea20000300800 */
[----:B----4-:R-:W-:-:S03]  /*1f30*/  FFMA.FTZ R149, R153, R157, R149 ;  /* 0x0000009d99957223 */ /* 0x010fc60000010095 */
[----:B------:R-:W3:Y:S04]  /*1f40*/  LDL.LU R164, [R1+0x98] ;  /* 0x0000980001a47983 */ /* 0x000ee80000300800 */
[----:B------:R1:W-:Y:S01]  /*1f50*/  STL [R1+0x10], R149 ;  /* 0x0000109501007387 */ /* 0x0003e20000100800 */
[----:B0-----:R-:W-:Y:S01]  /*1f60*/  FMUL.FTZ R158, R200, R126 ;  /* 0x0000007ec89e7220 */ /* 0x001fe20000410000 */
[----:B------:R-:W-:Y:S01]  /*1f70*/  FFMA.FTZ R147, R217, R220, R125 ;  /* 0x000000dcd9937223 */ /* 0x000fe2000001007d */
[----:B------:R-:W-:Y:S01]  /*1f80*/  FADD.FTZ R148, R220, R124 ;  /* 0x0000007cdc947221 */ /* 0x000fe20000010000 */
[----:B-1----:R-:W4:Y:S01]  /*1f90*/  LDL.LU R149, [R1+0x18] ;  /* 0x0000180001957983 */ /* 0x002f220000300800 */
[----:B------:R-:W-:-:S05]  /*1fa0*/  FADD.FTZ R127, R159, R127 ;  /* 0x0000007f9f7f7221 */ /* 0x000fca0000010000 */
[----:B------:R0:W-:Y:S04]  /*1fb0*/  STL [R1+0x94], R127 ;  /* 0x0000947f01007387 */ /* 0x0001e80000100800 */
[----:B0-----:R-:W4:Y:S04]  /*1fc0*/  LDL.LU R127, [R1+0x9c] ;  /* 0x00009c00017f7983 */ /* 0x001f280000300800 */
[----:B------:R-:W4:Y:S04]  /*1fd0*/  LDL.LU R126, [R1+0x1c] ;  /* 0x00001c00017e7983 */ /* 0x000f280000300800 */
[----:B------:R-:W4:Y:S04]  /*1fe0*/  LDL.LU R125, [R1+0xa0] ;  /* 0x0000a000017d7983 */ /* 0x000f280000300800 */
[----:B------:R-:W4:Y:S01]  /*1ff0*/  LDL.LU R124, [R1+0x20] ;  /* 0x00002000017c7983 */ /* 0x000f220000300800 */
[C---:B------:R-:W-:Y:S01]  /*2000*/  FMUL.FTZ R219, R200.reuse, R219 ;  /* 0x000000dbc8db7220 */ /* 0x040fe20000410000 */
[----:B------:R-:W-:-:S03]  /*2010*/  FMUL.FTZ R221, R200, R221 ;  /* 0x000000ddc8dd7220 */ /* 0x000fc60000410000 */
[-C--:B------:R-:W-:Y:S01]  /*2020*/  FFMA.FTZ R16, R219, R222.reuse, R16 ;  /* 0x000000dedb107223 */ /* 0x080fe20000010010 */
[----:B------:R-:W-:Y:S01]  /*2030*/  FMUL.FTZ R222, R81, R222 ;  /* 0x000000de51de7220 */ /* 0x000fe20000410000 */
        /* <DEDUP_REMOVED lines=10> */
[----:B------:R-:W-:Y:S01]  /*20e0*/  MOV R129, R172 ;  /* 0x000000ac00817202 */ /* 0x000fe20000000f00 */
[----:B------:R-:W-:Y:S01]  /*20f0*/  FMUL.FTZ R172, R84, R238 ;  /* 0x000000ee54ac7220 */ /* 0x000fe20000410000 */
[----:B------:R-:W-:Y:S01]  /*2100*/  FFMA.FTZ R147, R223, R225, R147 ;  /* 0x000000e1df937223 */ /* 0x000fe20000010093 */
[----:B------:R-:W-:Y:S01]  /*2110*/  FADD.FTZ R148, R225, R148 ;  /* 0x00000094e1947221 */ /* 0x000fe20000010000 */
[----:B------:R-:W-:-:S02]  /*2120*/  FMUL.FTZ R173, R85, R239 ;  /* 0x000000ef55ad7220 */ /* 0x000fc40000410000 */
        /* <DEDUP_REMOVED lines=31> */
[----:B------:R-:W-:Y:S01]  /*2320*/  FFMA.FTZ R246, R170, R166, R246 ;  /* 0x000000a6aaf67223 */ /* 0x000fe200000100f6 */
[----:B------:R-:W-:Y:S01]  /*2330*/  FMUL.FTZ R166, R200, R241 ;  /* 0x000000f1c8a67220 */ /* 0x000fe20000410000 */
[----:B------:R-:W-:Y:S01]  /*2340*/  FFMA.FTZ R147, R153, R157, R147 ;  /* 0x0000009d99937223 */ /* 0x000fe20000010093 */
[----:B------:R-:W-:Y:S01]  /*2350*/  FADD.FTZ R148, R148, R157 ;  /* 0x0000009d94947221 */ /* 0x000fe20000010000 */
[----:B------:R-:W-:Y:S01]  /*2360*/  FADD.FTZ R180, R140, R180 ;  /* 0x000000b48cb47221 */ /* 0x000fe20000010000 */
[----:B------:R-:W-:Y:S01]  /*2370*/  FADD.FTZ R181, R141, R181 ;  /* 0x000000b58db57221 */ /* 0x000fe20000010000 */
[----:B------:R-:W-:Y:S01]  /*2380*/  FADD.FTZ R182, R142, R182 ;  /* 0x000000b68eb67221 */ /* 0x000fe20000010000 */
[----:B------:R-:W-:Y:S01]  /*2390*/  FFMA.FTZ R19, R168, R238, R19 ;  /* 0x000000eea8137223 */ /* 0x000fe20000010013 */
[----:B------:R-:W-:Y:S01]  /*23a0*/  MOV R238, R128 ;  /* 0x0000008000ee7202 */ /* 0x000fe20000000f00 */
[----:B------:R-:W-:Y:S01]  /*23b0*/  FMUL.FTZ R128, R200, R244 ;  /* 0x000000f4c8807220 */ /* 0x000fe20000410000 */
[----:B------:R-:W-:Y:S01]  /*23c0*/  FADD.FTZ R183, R143, R183 ;  /* 0x000000b78fb77221 */ /* 0x000fe20000010000 */
[----:B------:R-:W-:-:S02]  /*23d0*/  FADD.FTZ R184, R144, R184 ;  /* 0x000000b890b87221 */ /* 0x000fc40000010000 */
[-C--:B------:R-:W-:Y:S01]  /*23e0*/  FFMA.FTZ R24, R128, R144.reuse, R24 ;  /* 0x0000009080187223 */ /* 0x080fe20000010018 */
[----:B------:R-:W-:Y:S01]  /*23f0*/  FMUL.FTZ R144, R104, R144 ;  /* 0x0000009068907220 */ /* 0x000fe20000410000 */
[----:B------:R-:W-:Y:S01]  /*2400*/  FADD.FTZ R185, R145, R185 ;  /* 0x000000b991b97221 */ /* 0x000fe20000010000 */
[----:B------:R-:W-:Y:S01]  /*2410*/  FADD.FTZ R186, R146, R186 ;  /* 0x000000ba92ba7221 */ /* 0x000fe20000010000 */
[----:B------:R-:W-:Y:S01]  /*2420*/  UMOV UR4, 0xffffffff ;  /* 0xffffffff00047882 */ /* 0x000fe20000000000 */
[----:B------:R-:W-:Y:S01]  /*2430*/  ISETP.NE.U32.AND P1, PT, RZ, UR14, PT ;  /* 0x0000000eff007c0c */ /* 0x000fe2000bf25070 */
[----:B------:R-:W-:Y:S01]  /*2440*/  FFMA.FTZ R245, R169, R239, R245 ;  /* 0x000000efa9f57223 */ /* 0x000fe200000100f5 */
[----:B------:R-:W-:Y:S02]  /*2450*/  FADD.FTZ R187, R238, R187 ;  /* 0x000000bbeebb7221 */ /* 0x000fe40000010000 */
[----:B------:R-:W-:Y:S01]  /*2460*/  ISETP.NE.AND.EX P1, PT, RZ, UR15, PT, P1 ;  /* 0x0000000fff007c0c */ /* 0x000fe2000bf25310 */
[----:B--2---:R-:W-:Y:S01]  /*2470*/  FFMA.FTZ R162, R158, R159, R162 ;  /* 0x0000009f9ea27223 */ /* 0x004fe200000100a2 */
[----:B---3--:R-:W-:-:S04]  /*2480*/  FADD.FTZ R164, R163, R164 ;  /* 0x000000a4a3a47221 */ /* 0x008fc80000010000 */
[----:B------:R0:W-:Y:S01]  /*2490*/  STL [R1+0x14], R162 ;  /* 0x000014a201007387 */ /* 0x0001e20000100800 */
[----:B------:R-:W-:-:S03]  /*24a0*/  FMUL.FTZ R159, R96, R159 ;  /* 0x0000009f609f7220 */ /* 0x000fc60000410000 */
[----:B------:R1:W-:Y:S01]  /*24b0*/  STL [R1+0x98], R164 ;  /* 0x000098a401007387 */ /* 0x0003e20000100800 */
[C---:B0-----:R-:W-:Y:S01]  /*24c0*/  FMUL.FTZ R162, R200.reuse, R139 ;  /* 0x0000008bc8a27220 */ /* 0x041fe20000410000 */
[----:B-1----:R-:W-:-:S03]  /*24d0*/  FMUL.FTZ R164, R200, R237 ;  /* 0x000000edc8a47220 */ /* 0x002fc60000410000 */
[-C--:B----4-:R-:W-:Y:S01]  /*24e0*/  FFMA.FTZ R149, R162, R163.reuse, R149 ;  /* 0x000000a3a2957223 */ /* 0x090fe20000010095 */
[----:B------:R-:W-:Y:S01]  /*24f0*/  FMUL.FTZ R163, R97, R163 ;  /* 0x000000a361a37220 */ /* 0x000fe20000410000 */
[----:B------:R-:W-:Y:S01]  /*2500*/  FFMA.FTZ R147, R158, R159, R147 ;  /* 0x0000009f9e937223 */ /* 0x000fe20000010093 */
[----:B------:R-:W-:Y:S02]  /*2510*/  FADD.FTZ R148, R148, R159 ;  /* 0x0000009f94947221 */ /* 0x000fe40000010000 */
[----:B------:R-:W-:Y:S01]  /*2520*/  STL [R1+0x18], R149 ;  /* 0x0000189501007387 */ /* 0x000fe20000100800 */
[----:B------:R-:W-:Y:S01]  /*2530*/  FFMA.FTZ R147, R162, R163, R147 ;  /* 0x000000a3a2937223 */ /* 0x000fe20000010093 */
[----:B------:R-:W-:Y:S01]  /*2540*/  FADD.FTZ R148, R148, R163 ;  /* 0x000000a394947221 */ /* 0x000fe20000010000 */
[----:B------:R-:W-:Y:S01]  /*2550*/  FADD.FTZ R127, R165, R127 ;  /* 0x0000007fa57f7221 */ /* 0x000fe20000010000 */
[----:B------:R-:W-:-:S04]  /*2560*/  FFMA.FTZ R126, R164, R165, R126 ;  /* 0x000000a5a47e7223 */ /* 0x000fc8000001007e */
[----:B------:R-:W-:Y:S01]  /*2570*/  STL [R1+0x9c], R127 ;  /* 0x00009c7f01007387 */ /* 0x000fe20000100800 */
[----:B------:R-:W-:Y:S01]  /*2580*/  FADD.FTZ R125, R167, R125 ;  /* 0x0000007da77d7221 */ /* 0x000fe20000010000 */
[----:B------:R-:W-:Y:S01]  /*2590*/  FMUL.FTZ R165, R98, R165 ;  /* 0x000000a562a57220 */ /* 0x000fe20000410000 */
[-C--:B------:R-:W-:Y:S01]  /*25a0*/  FFMA.FTZ R124, R166, R167.reuse, R124 ;  /* 0x000000a7a67c7223 */ /* 0x080fe2000001007c */
[----:B------:R-:W-:Y:S01]  /*25b0*/  STL [R1+0x1c], R126 ;  /* 0x00001c7e01007387 */ /* 0x000fe20000100800 */
[----:B------:R-:W-:-:S03]  /*25c0*/  FMUL.FTZ R167, R99, R167 ;  /* 0x000000a763a77220 */ /* 0x000fc60000410000 */
[----:B------:R0:W-:Y:S01]  /*25d0*/  STL [R1+0xa0], R125 ;  /* 0x0000a07d01007387 */ /* 0x0001e20000100800 */
[----:B------:R-:W-:Y:S01]  /*25e0*/  FFMA.FTZ R147, R164, R165, R147 ;  /* 0x000000a5a4937223 */ /* 0x000fe20000010093 */
[----:B------:R-:W-:Y:S02]  /*25f0*/  FADD.FTZ R148, R148, R165 ;  /* 0x000000a594947221 */ /* 0x000fe40000010000 */
[----:B------:R1:W-:Y:S01]  /*2600*/  STL [R1+0x20], R124 ;  /* 0x0000207c01007387 */ /* 0x0003e20000100800 */
[----:B------:R-:W-:Y:S01]  /*2610*/  FFMA.FTZ R147, R166, R167, R147 ;  /* 0x000000a7a6937223 */ /* 0x000fe20000010093 */
[----:B------:R-:W-:Y:S01]  /*2620*/  FADD.FTZ R148, R148, R167 ;  /* 0x000000a794947221 */ /* 0x000fe20000010000 */
[C---:B0-----:R-:W-:Y:S01]  /*2630*/  FMUL.FTZ R125, R200.reuse, R129 ;  /* 0x00000081c87d7220 */ /* 0x041fe20000410000 */
[----:B-1----:R-:W-:-:S04]  /*2640*/  FMUL.FTZ R124, R200, R138 ;  /* 0x0000008ac87c7220 */ /* 0x002fc80000410000 */
[-C--:B------:R-:W-:Y:S01]  /*2650*/  FFMA.FTZ R20, R124, R140.reuse, R20 ;  /* 0x0000008c7c147223 */ /* 0x080fe20000010014 */
[----:B------:R-:W-:Y:S01]  /*2660*/  FMUL.FTZ R140, R100, R140 ;  /* 0x0000008c648c7220 */ /* 0x000fe20000410000 */
        /* <DEDUP_REMOVED lines=27> */
[----:B------:R-:W-:Y:S01]  /*2820*/  FMUL.FTZ R147, R107, R238 ;  /* 0x000000ee6b937220 */ /* 0x000fe20000410000 */
[----:B------:R-:W-:Y:S01]  /*2830*/  FFMA.FTZ R149, R138, R146, R149 ;  /* 0x000000928a957223 */ /* 0x000fe20000010095 */
[----:B------:R-:W-:Y:S01]  /*2840*/  FADD.FTZ R148, R148, R146 ;  /* 0x0000009294947221 */ /* 0x000fe20000010000 */
[----:B------:R-:W-:-:S02]  /*2850*/  FFMA.FTZ R27, R139, R238, R27 ;  /* 0x000000ee8b1b7223 */ /* 0x000fc4000001001b */
        /* <DEDUP_REMOVED lines=21> */
.L_x_4986:
        /* <DEDUP_REMOVED lines=68> */
.L_x_4936:
        /* <DEDUP_REMOVED lines=8> */
[----:B------:R-:W-:Y:S01]  /*2e70*/  FMUL.FTZ R112, R200, R112 ;  /* 0x00000070c8707220 */ /* 0x000fe20000410000 */
[----:B------:R-:W-:Y:S01]  /*2e80*/  FADD.FTZ R229, R234, -R229 ;  /* 0x800000e5eae57221 */ /* 0x000fe20000010000 */
[C---:B------:R-:W-:Y:S01]  /*2e90*/  FMUL.FTZ R115, R200.reuse, R233 ;  /* 0x000000e9c8737220 */ /* 0x040fe20000410000 */
[----:B------:R-:W-:Y:S01]  /*2ea0*/  FMUL.FTZ R114, R200, R235 ;  /* 0x000000ebc8727220 */ /* 0x000fe20000410000 */
[----:B-----5:R-:W-:Y:S01]  /*2eb0*/  ISETP.GE.U32.AND P1, PT, R120, RZ, PT ;  /* 0x000000ff7800720c */ /* 0x020fe20003f26070 */
[----:B------:R-:W-:Y:S01]  /*2ec0*/  FADD.FTZ R109, R122, -R109 ;  /* 0x8000006d7a6d7221 */ /* 0x000fe20000010000 */
        /* <DEDUP_REMOVED lines=18> */
[C---:B------:R-:W-:Y:S01]  /*2ff0*/  FMUL.FTZ R110, R200.reuse, R110 ;  /* 0x0000006ec86e7220 */ /* 0x040fe20000410000 */
[----:B------:R-:W-:Y:S01]  /*3000*/  F2FP.F16.F32.PACK_AB R123, R123, R108 ;  /* 0x0000006c7b7b723e */ /* 0x000fe200000000ff */
[----:B------:R-:W-:Y:S01]  /*3010*/  FMUL.FTZ R108, R200, R160 ;  /* 0x000000a0c86c7220 */ /* 0x000fe20000410000 */
[----:B------:R-:W-:Y:S01]  /*3020*/  FSEL R0, R0, RZ, P6 ;  /* 0x000000ff00007208 */ /* 0x000fe20003000000 */
        /* <DEDUP_REMOVED lines=18> */
.L_x_4935:
        /* <DEDUP_REMOVED lines=18> */
[C---:B-----5:R-:W-:Y:S01]  /*3270*/  FFMA.FTZ R122, R200.reuse, R122, R63 ;  /* 0x0000007ac87a7223 */ /* 0x060fe2000001003f */
[----:B------:R-:W-:Y:S01]  /*3280*/  FFMA.FTZ R235, R200, R235, R62 ;  /* 0x000000ebc8eb7223 */ /* 0x000fe2000001003e */
[----:B------:R-:W-:Y:S01]  /*3290*/  ISETP.GE.U32.AND P1, PT, R120, RZ, PT ;  /* 0x000000ff7800720c */ /* 0x000fe20003f26070 */
[C---:B------:R-:W-:Y:S01]  /*32a0*/  FFMA.FTZ R123, R200.reuse, R123, R60 ;  /* 0x0000007bc87b7223 */ /* 0x040fe2000001003c */
[----:B------:R-:W-:Y:S01]  /*32b0*/  FFMA.FTZ R229, R200, R229, R61 ;  /* 0x000000e5c8e57223 */ /* 0x000fe2000001003d */
        /* <DEDUP_REMOVED lines=36> */
.L_x_4938:
        /* <DEDUP_REMOVED lines=8> */
[----:B-----5:R-:W-:Y:S01]  /*3580*/  FFMA.FTZ R112, R200, R112, R60 ;  /* 0x00000070c8707223 */ /* 0x020fe2000001003c */
[----:B------:R-:W-:Y:S01]  /*3590*/  FADD.FTZ R229, R234, -R229 ;  /* 0x800000e5eae57221 */ /* 0x000fe20000010000 */
[C---:B------:R-:W-:Y:S01]  /*35a0*/  FFMA.FTZ R115, R200.reuse, R233, R63 ;  /* 0x000000e9c8737223 */ /* 0x040fe2000001003f */
[----:B------:R-:W-:Y:S01]  /*35b0*/  FFMA.FTZ R114, R200, R235, R62 ;  /* 0x000000ebc8727223 */ /* 0x000fe2000001003e */
[----:B------:R-:W-:Y:S01]  /*35c0*/  ISETP.GE.U32.AND P1, PT, R120, RZ, PT ;  /* 0x000000ff7800720c */ /* 0x000fe20003f26070 */
[----:B------:R-:W-:Y:S01]  /*35d0*/  FADD.FTZ R109, R122, -R109 ;  /* 0x8000006d7a6d7221 */ /* 0x000fe20000010000 */
        /* <DEDUP_REMOVED lines=18> */
[C---:B------:R-:W-:Y:S01]  /*3700*/  FFMA.FTZ R110, R200.reuse, R110, R66 ;  /* 0x0000006ec86e7223 */ /* 0x040fe20000010042 */
[----:B------:R-:W-:Y:S01]  /*3710*/  F2FP.F16.F32.PACK_AB R123, R123, R108 ;  /* 0x0000006c7b7b723e */ /* 0x000fe200000000ff */
[----:B------:R-:W-:Y:S01]  /*3720*/  FFMA.FTZ R108, R200, R160, R64 ;  /* 0x000000a0c86c7223 */ /* 0x000fe20000010040 */
[----:B------:R-:W-:Y:S01]  /*3730*/  FSEL R0, R0, RZ, P6 ;  /* 0x000000ff00007208 */ /* 0x000fe20003000000 */
        /* <DEDUP_REMOVED lines=18> */
.L_x_4934:
        /* <DEDUP_REMOVED lines=16> */
[----:B------:R-:W-:Y:S01]  /*3960*/  FADD.FTZ R123, R236, -R123 ;  /* 0x8000007bec7b7221 */ /* 0x000fe20000010000 */
[C---:B------:R-:W-:Y:S01]  /*3970*/  FMUL.FTZ R122, R200.reuse, R233 ;  /* 0x000000e9c87a7220 */ /* 0x040fe20000410000 */
[C---:B------:R-:W-:Y:S01]  /*3980*/  FMUL.FTZ R119, R200.reuse, R235 ;  /* 0x000000ebc8777220 */ /* 0x040fe20000410000 */
[----:B------:R-:W-:Y:S01]  /*3990*/  ISETP.GE.U32.AND.EX P4, PT, R121, 0x1000000, PT, P1 ;  /* 0x010000007900780c */ /* 0x000fe20003f86110 */
[----:B------:R-:W-:Y:S01]  /*39a0*/  FMUL.FTZ R118, R200, R123 ;  /* 0x0000007bc8767220 */ /* 0x000fe20000410000 */
[----:B------:R-:W-:Y:S01]  /*39b0*/  FMUL.FTZ R122, R122, UR6 ;  /* 0x000000067a7a7c20 */ /* 0x000fe20008410000 */
[----:B------:R-:W-:Y:S01]  /*39c0*/  ISETP.GE.U32.AND P1, PT, R188, RZ, PT ;  /* 0x000000ffbc00720c */ /* 0x000fe20003f26070 */
[----:B------:R-:W-:Y:S01]  /*39d0*/  FMUL.FTZ R119, R119, UR6 ;  /* 0x0000000677777c20 */ /* 0x000fe20008410000 */
[----:B------:R-:W-:Y:S01]  /*39e0*/  LOP3.LUT P3, RZ, R121, 0xff0000, RZ, 0xc0, !PT ;  /* 0x00ff000079ff7812 */ /* 0x000fe2000786c0ff */
[-C--:B------:R-:W-:Y:S01]  /*39f0*/  FFMA.FTZ R229, R229, R148.reuse, R149 ;  /* 0x00000094e5e57223 */ /* 0x080fe20000010095 */
[----:B------:R-:W-:Y:S01]  /*3a00*/  ISETP.GE.U32.AND.EX P1, PT, R189, 0x1000000, PT, P1 ;  /* 0x01000000bd00780c */ /* 0x000fe20003f26110 */
[----:B------:R-:W-:Y:S01]  /*3a10*/  FMUL.FTZ R118, R118, UR6 ;  /* 0x0000000676767c20 */ /* 0x000fe20008410000 */
[----:B------:R-:W-:Y:S01]  /*3a20*/  LOP3.LUT P5, RZ, R121, 0xff, RZ, 0xc0, !PT ;  /* 0x000000ff79ff7812 */ /* 0x000fe200078ac0ff */
[----:B------:R-:W-:Y:S01]  /*3a30*/  FADD.FTZ R229, R234, -R229 ;  /* 0x800000e5eae57221 */ /* 0x000fe20000010000 */
[----:B------:R-:W-:Y:S01]  /*3a40*/  FSEL R117, R122, RZ, P4 ;  /* 0x000000ff7a757208 */ /* 0x000fe20002000000 */
[-CC-:B------:R-:W-:Y:S01]  /*3a50*/  FFMA.FTZ R226, R226, R148.reuse, R149.reuse ;  /* 0x00000094e2e27223 */ /* 0x180fe20000010095 */
[C---:B------:R-:W-:Y:S01]  /*3a60*/  LOP3.LUT P6, RZ, R189.reuse, 0xff0000, RZ, 0xc0, !PT ;  /* 0x00ff0000bdff7812 */ /* 0x040fe200078cc0ff */
[-CC-:B------:R-:W-:Y:S01]  /*3a70*/  FFMA.FTZ R0, R0, R148.reuse, R149.reuse ;  /* 0x0000009400007223 */ /* 0x180fe20000010095 */
[----:B------:R-:W-:Y:S01]  /*3a80*/  LOP3.LUT P4, RZ, R189, 0xff, RZ, 0xc0, !PT ;  /* 0x000000ffbdff7812 */ /* 0x000fe2000788c0ff */
[----:B------:R-:W-:Y:S01]  /*3a90*/  FADD.FTZ R228, R228, -R226 ;  /* 0x800000e2e4e47221 */ /* 0x000fe20000010000 */
[----:B------:R-:W-:Y:S01]  /*3aa0*/  FSEL R123, R119, RZ, P3 ;  /* 0x000000ff777b7208 */ /* 0x000fe20001800000 */
[----:B------:R-:W-:Y:S01]  /*3ab0*/  FFMA.FTZ R161, R161, R148, R149 ;  /* 0x00000094a1a17223 */ /* 0x000fe20000010095 */
[----:B------:R-:W-:Y:S01]  /*3ac0*/  LOP3.LUT P3, RZ, R121, 0xff00, RZ, 0xc0, !PT ;  /* 0x0000ff0079ff7812 */ /* 0x000fe2000786c0ff */
[----:B------:R-:W-:Y:S01]  /*3ad0*/  FADD.FTZ R160, R160, -R0 ;  /* 0x80000000a0a07221 */ /* 0x000fe20000010000 */
[----:B------:R-:W-:Y:S01]  /*3ae0*/  FSEL R121, R122, RZ, P1 ;  /* 0x000000ff7a797208 */ /* 0x000fe20000800000 */
[----:B------:R-:W-:Y:S01]  /*3af0*/  FADD.FTZ R230, R230, -R161 ;  /* 0x800000a1e6e67221 */ /* 0x000fe20000010000 */
[----:B------:R-:W-:Y:S01]  /*3b00*/  FSEL R122, R118, RZ, P5 ;  /* 0x000000ff767a7208 */ /* 0x000fe20002800000 */
[----:B------:R-:W-:Y:S01]  /*3b10*/  FMUL.FTZ R116, R200, R116 ;  /* 0x00000074c8747220 */ /* 0x000fe20000410000 */
[----:B------:R-:W-:-:S02]  /*3b20*/  FSEL R119, R119, RZ, P6 ;  /* 0x000000ff77777208 */ /* 0x000fc40003000000 */
[----:B------:R-:W-:Y:S01]  /*3b30*/  FSEL R118, R118, RZ, P4 ;  /* 0x000000ff76767208 */ /* 0x000fe20002000000 */
[----:B------:R-:W-:Y:S01]  /*3b40*/  FMUL.FTZ R116, R116, UR6 ;  /* 0x0000000674747c20 */ /* 0x000fe20008410000 */
[C---:B------:R-:W-:Y:S02]  /*3b50*/  LOP3.LUT P6, RZ, R120.reuse, 0xff0000, RZ, 0xc0, !PT ;  /* 0x00ff000078ff7812 */ /* 0x040fe400078cc0ff */
[C---:B------:R-:W-:Y:S02]  /*3b60*/  LOP3.LUT P1, RZ, R120.reuse, 0xff000000, RZ, 0xc0, !PT ;  /* 0xff00000078ff7812 */ /* 0x040fe4000782c0ff */
[C---:B------:R-:W-:Y:S02]  /*3b70*/  LOP3.LUT P5, RZ, R120.reuse, 0xff00, RZ, 0xc0, !PT ;  /* 0x0000ff0078ff7812 */ /* 0x040fe400078ac0ff */
[----:B------:R-:W-:Y:S01]  /*3b80*/  LOP3.LUT P4, RZ, R120, 0xff, RZ, 0xc0, !PT ;  /* 0x000000ff78ff7812 */ /* 0x000fe2000788c0ff */
[C---:B------:R-:W-:Y:S01]  /*3b90*/  FMUL.FTZ R120, R200.reuse, R229 ;  /* 0x000000e5c8787220 */ /* 0x040fe20000410000 */
[----:B------:R-:W-:Y:S01]  /*3ba0*/  F2FP.F16.F32.PACK_AB R123, R117, R123 ;  /* 0x0000007b757b723e */ /* 0x000fe200000000ff */
[----:B------:R-:W-:Y:S01]  /*3bb0*/  FMUL.FTZ R117, R200, R228 ;  /* 0x000000e4c8757220 */ /* 0x000fe20000410000 */
[----:B------:R-:W-:Y:S01]  /*3bc0*/  F2FP.F16.F32.PACK_AB R119, R121, R119 ;  /* 0x000000777977723e */ /* 0x000fe200000000ff */
[----:B------:R-:W-:-:S02]  /*3bd0*/  FMUL.FTZ R120, R120, UR6 ;  /* 0x0000000678787c20 */ /* 0x000fc40008410000 */
[----:B------:R-:W-:-:S03]  /*3be0*/  FMUL.FTZ R117, R117, UR6 ;  /* 0x0000000675757c20 */ /* 0x000fc60008410000 */
[----:B------:R-:W-:Y:S02]  /*3bf0*/  FSEL R0, R120, RZ, P3 ;  /* 0x000000ff78007208 */ /* 0x000fe40001800000 */
[----:B------:R-:W-:Y:S02]  /*3c00*/  LOP3.LUT P3, RZ, R189, 0xff00, RZ, 0xc0, !PT ;  /* 0x0000ff00bdff7812 */ /* 0x000fe4000786c0ff */
[----:B------:R-:W-:Y:S01]  /*3c10*/  F2FP.F16.F32.PACK_AB R122, R0, R122 ;  /* 0x0000007a007a723e */ /* 0x000fe200000000ff */
[----:B------:R-:W-:Y:S01]  /*3c20*/  FMUL.FTZ R0, R200, R230 ;  /* 0x000000e6c8007220 */ /* 0x000fe20000410000 */
[----:B------:R-:W-:Y:S02]  /*3c30*/  FSEL R120, R120, RZ, P3 ;  /* 0x000000ff78787208 */ /* 0x000fe40001800000 */
[----:B------:R-:W-:Y:S01]  /*3c40*/  FSEL R121, R117, RZ, P6 ;  /* 0x000000ff75797208 */ /* 0x000fe20003000000 */
[----:B------:R-:W-:Y:S01]  /*3c50*/  FMUL.FTZ R0, R0, UR6 ;  /* 0x0000000600007c20 */ /* 0x000fe20008410000 */
[----:B------:R-:W-:-:S02]  /*3c60*/  LOP3.LUT P6, RZ, R188, 0xff000000, RZ, 0xc0, !PT ;  /* 0xff000000bcff7812 */ /* 0x000fc400078cc0ff */
[----:B------:R-:W-:Y:S02]  /*3c70*/  F2FP.F16.F32.PACK_AB R118, R120, R118 ;  /* 0x000000767876723e */ /* 0x000fe400000000ff */
[C---:B------:R-:W-:Y:S02]  /*3c80*/  FSEL R120, R0.reuse, RZ, P6 ;  /* 0x000000ff00787208 */ /* 0x040fe40003000000 */
[----:B------:R-:W-:Y:S02]  /*3c90*/  FSEL R0, R0, RZ, P1 ;  /* 0x000000ff00007208 */ /* 0x000fe40000800000 */
[----:B------:R-:W-:Y:S02]  /*3ca0*/  LOP3.LUT P3, RZ, R188, 0xff0000, RZ, 0xc0, !PT ;  /* 0x00ff0000bcff7812 */ /* 0x000fe4000786c0ff */
[----:B------:R-:W-:Y:S01]  /*3cb0*/  F2FP.F16.F32.PACK_AB R121, R0, R121 ;  /* 0x000000790079723e */ /* 0x000fe200000000ff */
[----:B------:R-:W-:Y:S01]  /*3cc0*/  FMUL.FTZ R0, R200, R160 ;  /* 0x000000a0c8007220 */ /* 0x000fe20000410000 */
[----:B------:R-:W-:-:S02]  /*3cd0*/  FSEL R117, R117, RZ, P3 ;  /* 0x000000ff75757208 */ /* 0x000fc40001800000 */
[----:B------:R-:W-:Y:S01]  /*3ce0*/  LOP3.LUT P1, RZ, R188, 0xff, RZ, 0xc0, !PT ;  /* 0x000000ffbcff7812 */ /* 0x000fe2000782c0ff */
[----:B------:R-:W-:Y:S01]  /*3cf0*/  FMUL.FTZ R0, R0, UR6 ;  /* 0x0000000600007c20 */ /* 0x000fe20008410000 */
[----:B------:R-:W-:Y:S02]  /*3d00*/  LOP3.LUT P3, RZ, R188, 0xff00, RZ, 0xc0, !PT ;  /* 0x0000ff00bcff7812 */ /* 0x000fe4000786c0ff */
[----:B------:R-:W-:Y:S02]  /*3d10*/  F2FP.F16.F32.PACK_AB R117, R120, R117 ;  /* 0x000000757875723e */ /* 0x000fe400000000ff */
[----:B------:R-:W-:Y:S02]  /*3d20*/  FSEL R120, R116, RZ, P5 ;  /* 0x000000ff74787208 */ /* 0x000fe40002800000 */
[----:B------:R-:W-:Y:S02]  /*3d30*/  FSEL R160, R0, RZ, P1 ;  /* 0x000000ff00a07208 */ /* 0x000fe40000800000 */
[----:B------:R-:W-:-:S02]  /*3d40*/  FSEL R116, R116, RZ, P3 ;  /* 0x000000ff74747208 */ /* 0x000fc40001800000 */
[----:B------:R-:W-:Y:S02]  /*3d50*/  FSEL R0, R0, RZ, P4 ;  /* 0x000000ff00007208 */ /* 0x000fe40002000000 */
[----:B------:R-:W-:Y:S02]  /*3d60*/  F2FP.F16.F32.PACK_AB R116, R116, R160 ;  /* 0x000000a07474723e */ /* 0x000fe400000000ff */
[----:B------:R-:W-:Y:S01]  /*3d70*/  F2FP.F16.F32.PACK_AB R120, R120, R0 ;  /* 0x000000007878723e */ /* 0x000fe200000000ff */
[----:B------:R-:W-:Y:S06]  /*3d80*/  BRA `(.L_x_4937) ;  /* 0x0000000c00947947 */ /* 0x000fec0003800000 */
.L_x_4940:
        /* <DEDUP_REMOVED lines=23> */
[-CC-:B------:R-:W-:Y:S01]  /*3f00*/  FFMA.FTZ R110, R226, R148.reuse, R149.reuse ;  /* 0x00000094e26e7223 */ /* 0x180fe20000010095 */
[----:B------:R-:W-:Y:S01]  /*3f10*/  LOP3.LUT P5, RZ, R189, 0xff0000, RZ, 0xc0, !PT ;  /* 0x00ff0000bdff7812 */ /* 0x000fe200078ac0ff */
[----:B------:R-:W-:Y:S01]  /*3f20*/  FFMA.FTZ R109, R227, R148, R149 ;  /* 0x00000094e36d7223 */ /* 0x000fe20000010095 */
[----:B------:R-:W-:Y:S01]  /*3f30*/  F2FP.F16.F32.PACK_AB R123, R108, R123 ;  /* 0x0000007b6c7b723e */ /* 0x000fe200000000ff */
[----:B------:R-:W-:Y:S01]  /*3f40*/  FMUL.FTZ R108, R113, UR6 ;  /* 0x00000006716c7c20 */ /* 0x000fe20008410000 */
[----:B------:R-:W-:Y:S01]  /*3f50*/  FSEL R119, R119, RZ, P5 ;  /* 0x000000ff77777208 */ /* 0x000fe20002800000 */
[----:B------:R-:W-:Y:S01]  /*3f60*/  FMUL.FTZ R118, R112, UR6 ;  /* 0x0000000670767c20 */ /* 0x000fe20008410000 */
[----:B------:R-:W-:Y:S01]  /*3f70*/  LOP3.LUT P5, RZ, R189, 0xff00, RZ, 0xc0, !PT ;  /* 0x0000ff00bdff7812 */ /* 0x000fe200078ac0ff */
[----:B------:R-:W-:Y:S01]  /*3f80*/  FADD.FTZ R111, R230, -R111 ;  /* 0x8000006fe66f7221 */ /* 0x000fe20000010000 */
[C---:B------:R-:W-:Y:S01]  /*3f90*/  LOP3.LUT P1, RZ, R121.reuse, 0xff, RZ, 0xc0, !PT ;  /* 0x000000ff79ff7812 */ /* 0x040fe2000782c0ff */
[----:B------:R-:W-:Y:S01]  /*3fa0*/  FADD.FTZ R110, R228, -R110 ;  /* 0x8000006ee46e7221 */ /* 0x000fe20000010000 */
[----:B------:R-:W-:Y:S01]  /*3fb0*/  LOP3.LUT P4, RZ, R121, 0xff00, RZ, 0xc0, !PT ;  /* 0x0000ff0079ff7812 */ /* 0x000fe2000788c0ff */
[----:B------:R-:W-:Y:S01]  /*3fc0*/  FADD.FTZ R109, R122, -R109 ;  /* 0x8000006d7a6d7221 */ /* 0x000fe20000010000 */
[----:B------:R-:W-:Y:S01]  /*3fd0*/  F2FP.F16.F32.PACK_AB R119, R116, R119 ;  /* 0x000000777477723e */ /* 0x000fe200000000ff */
[----:B------:R-:W-:Y:S01]  /*3fe0*/  FMUL.FTZ R111, R200, R111 ;  /* 0x0000006fc86f7220 */ /* 0x000fe20000410000 */
[----:B------:R-:W-:Y:S01]  /*3ff0*/  FSEL R116, R108, RZ, P5 ;  /* 0x000000ff6c747208 */ /* 0x000fe20002800000 */
[----:B------:R-:W-:Y:S01]  /*4000*/  FMUL.FTZ R110, R200, R110 ;  /* 0x0000006ec86e7220 */ /* 0x000fe20000410000 */
[----:B------:R-:W-:Y:S01]  /*4010*/  FSEL R122, R118, RZ, P1 ;  /* 0x000000ff767a7208 */ /* 0x000fe20000800000 */
[----:B------:R-:W-:Y:S01]  /*4020*/  FFMA.FTZ R0, R0, R148, R149 ;  /* 0x0000009400007223 */ /* 0x000fe20000010095 */
        /* <DEDUP_REMOVED lines=33> */
.L_x_4939:
        /* <DEDUP_REMOVED lines=14> */
[C---:B------:R-:W-:Y:S01]  /*4320*/  FFMA.FTZ R122, R200.reuse, R233, R63 ;  /* 0x000000e9c87a7223 */ /* 0x040fe2000001003f */
[C---:B------:R-:W-:Y:S01]  /*4330*/  FFMA.FTZ R119, R200.reuse, R235, R62 ;  /* 0x000000ebc8777223 */ /* 0x040fe2000001003e */
[----:B------:R-:W-:Y:S01]  /*4340*/  ISETP.GE.U32.AND.EX P4, PT, R121, 0x1000000, PT, P1 ;  /* 0x010000007900780c */ /* 0x000fe20003f86110 */
[----:B------:R-:W-:Y:S01]  /*4350*/  FFMA.FTZ R118, R200, R123, R60 ;  /* 0x0000007bc8767223 */ /* 0x000fe2000001003c */
        /* <DEDUP_REMOVED lines=22> */
[----:B------:R-:W-:Y:S01]  /*44c0*/  FFMA.FTZ R116, R200, R116, R65 ;  /* 0x00000074c8747223 */ /* 0x000fe20000010041 */
[----:B------:R-:W-:-:S02]  /*44d0*/  FSEL R119, R119, RZ, P6 ;  /* 0x000000ff77777208 */ /* 0x000fc40003000000 */
[----:B------:R-:W-:Y:S01]  /*44e0*/  FSEL R118, R118, RZ, P4 ;  /* 0x000000ff76767208 */ /* 0x000fe20002000000 */
[----:B------:R-:W-:Y:S01]  /*44f0*/  FMUL.FTZ R116, R116, UR6 ;  /* 0x0000000674747c20 */ /* 0x000fe20008410000 */
[C---:B------:R-:W-:Y:S02]  /*4500*/  LOP3.LUT P6, RZ, R120.reuse, 0xff0000, RZ, 0xc0, !PT ;  /* 0x00ff000078ff7812 */ /* 0x040fe400078cc0ff */
[C---:B------:R-:W-:Y:S02]  /*4510*/  LOP3.LUT P1, RZ, R120.reuse, 0xff000000, RZ, 0xc0, !PT ;  /* 0xff00000078ff7812 */ /* 0x040fe4000782c0ff */
[C---:B------:R-:W-:Y:S02]  /*4520*/  LOP3.LUT P5, RZ, R120.reuse, 0xff00, RZ, 0xc0, !PT ;  /* 0x0000ff0078ff7812 */ /* 0x040fe400078ac0ff */
[----:B------:R-:W-:Y:S01]  /*4530*/  LOP3.LUT P4, RZ, R120, 0xff, RZ, 0xc0, !PT ;  /* 0x000000ff78ff7812 */ /* 0x000fe2000788c0ff */
[C---:B------:R-:W-:Y:S01]  /*4540*/  FFMA.FTZ R120, R200.reuse, R229, R61 ;  /* 0x000000e5c8787223 */ /* 0x040fe2000001003d */
[----:B------:R-:W-:Y:S01]  /*4550*/  F2FP.F16.F32.PACK_AB R123, R117, R123 ;  /* 0x0000007b757b723e */ /* 0x000fe200000000ff */
[----:B------:R-:W-:Y:S01]  /*4560*/  FFMA.FTZ R117, R200, R228, R66 ;  /* 0x000000e4c8757223 */ /* 0x000fe20000010042 */
[----:B------:R-:W-:Y:S01]  /*4570*/  F2FP.F16.F32.PACK_AB R119, R121, R119 ;  /* 0x000000777977723e */ /* 0x000fe200000000ff */
[----:B------:R-:W-:-:S02]  /*4580*/  FMUL.FTZ R120, R120, UR6 ;  /* 0x0000000678787c20 */ /* 0x000fc40008410000 */
[----:B------:R-:W-:-:S03]  /*4590*/  FMUL.FTZ R117, R117, UR6 ;  /* 0x0000000675757c20 */ /* 0x000fc60008410000 */
[----:B------:R-:W-:Y:S02]  /*45a0*/  FSEL R0, R120, RZ, P3 ;  /* 0x000000ff78007208 */ /* 0x000fe40001800000 */
[----:B------:R-:W-:Y:S02]  /*45b0*/  LOP3.LUT P3, RZ, R189, 0xff00, RZ, 0xc0, !PT ;  /* 0x0000ff00bdff7812 */ /* 0x000fe4000786c0ff */
[----:B------:R-:W-:Y:S01]  /*45c0*/  F2FP.F16.F32.PACK_AB R122, R0, R122 ;  /* 0x0000007a007a723e */ /* 0x000fe200000000ff */
[----:B------:R-:W-:Y:S01]  /*45d0*/  FFMA.FTZ R0, R200, R230, R67 ;  /* 0x000000e6c8007223 */ /* 0x000fe20000010043 */
        /* <DEDUP_REMOVED lines=9> */
[----:B------:R-:W-:Y:S01]  /*4670*/  FFMA.FTZ R0, R200, R160, R64 ;  /* 0x000000a0c8007223 */ /* 0x000fe20000010040 */
        /* <DEDUP_REMOVED lines=12> */
.L_x_4941:
        /* <DEDUP_REMOVED lines=37> */
[----:B------:R-:W-:Y:S01]  /*4990*/  FFMA.FTZ R111, R200, R111, R67 ;  /* 0x0000006fc86f7223 */ /* 0x000fe20000010043 */
[----:B------:R-:W-:Y:S01]  /*49a0*/  FSEL R116, R108, RZ, P5 ;  /* 0x000000ff6c747208 */ /* 0x000fe20002800000 */
[----:B------:R-:W-:Y:S01]  /*49b0*/  FFMA.FTZ R110, R200, R110, R66 ;  /* 0x0000006ec86e7223 */ /* 0x000fe20000010042 */
        /* <DEDUP_REMOVED lines=34> */
.L_x_4937:
        /* <DEDUP_REMOVED lines=90> */
.L_x_4944:
        /* <DEDUP_REMOVED lines=75> */
.L_x_4943:
        /* <DEDUP_REMOVED lines=76> */
.L_x_4946:
        /* <DEDUP_REMOVED lines=75> */
.L_x_4942:
        /* <DEDUP_REMOVED lines=56> */
.L_x_4948:
        /* <DEDUP_REMOVED lines=54> */
.L_x_4947:
        /* <DEDUP_REMOVED lines=55> */
.L_x_4949:
        /* <DEDUP_REMOVED lines=53> */
.L_x_4945:
        /* <DEDUP_REMOVED lines=87> */
.L_x_4952:
        /* <DEDUP_REMOVED lines=40> */
[----:B------:R-:W-:Y:S01]  /*7530*/  FSEL R177, R177, RZ, P4 ;  /* 0x000000ffb1b17208 */ /* 0x000fe20002000000 */
[----:B------:R-:W-:Y:S01]  /*7540*/  FFMA.FTZ R121, R200, R121, R48 ;  /* 0x00000079c8797223 */ /* 0x000fe20000010030 */
        /* <DEDUP_REMOVED lines=12> */
[----:B------:R-:W-:Y:S02]  /*7610*/  F2FP.F16.F32.PACK_AB R119, R119, R120 ;  /* 0x000000787777723e */ /* 0x000fe400000000ff */
[----:B------:R-:W-:Y:S01]  /*7620*/  F2FP.F16.F32.PACK_AB R117, R136, R135 ;  /* 0x000000878875723e */ /* 0x000fe200000000ff */
        /* <DEDUP_REMOVED lines=19> */
.L_x_4951:
        /* <DEDUP_REMOVED lines=76> */
.L_x_4954:
        /* <DEDUP_REMOVED lines=10> */
[----:B------:R-:W-:Y:S01]  /*7cc0*/  FADD.FTZ R179, R179, -R178 ;  /* 0x800000b2b3b37221 */ /* 0x000fe20000010000 */
[-CC-:B0-----:R-:W-:Y:S01]  /*7cd0*/  FFMA.FTZ R119, R170, R148.reuse, R149.reuse ;  /* 0x00000094aa777223 */ /* 0x181fe20000010095 */
        /* <DEDUP_REMOVED lines=28> */
[----:B------:R-:W-:Y:S01]  /*7ea0*/  FSEL R177, R177, RZ, P4 ;  /* 0x000000ffb1b17208 */ /* 0x000fe20002000000 */
[----:B------:R-:W-:Y:S01]  /*7eb0*/  FMUL.FTZ R135, R200, R135 ;  /* 0x00000087c8877220 */ /* 0x000fe20000410000 */
[----:B------:R-:W-:Y:S02]  /*7ec0*/  FSEL R161, R179, RZ, P6 ;  /* 0x000000ffb3a17208 */ /* 0x000fe40003000000 */
[----:B------:R-:W-:Y:S01]  /*7ed0*/  LOP3.LUT P3, RZ, R193, 0xff00, RZ, 0xc0, !PT ;  /* 0x0000ff00c1ff7812 */ /* 0x000fe2000786c0ff */
[----:B------:R-:W-:Y:S01]  /*7ee0*/  FMUL.FTZ R135, R135, UR6 ;  /* 0x0000000687877c20 */ /* 0x000fe20008410000 */
        /* <DEDUP_REMOVED lines=11> */
[----:B------:R-:W-:Y:S01]  /*7fa0*/  FSEL R121, R0, RZ, P5 ;  /* 0x000000ff00797208 */ /* 0x000fe20002800000 */
[----:B------:R-:W-:Y:S01]  /*7fb0*/  FADD.FTZ R173, R173, -R134 ;  /* 0x80000086adad7221 */ /* 0x000fe20000010000 */
[----:B------:R-:W-:Y:S02]  /*7fc0*/  FSEL R116, R116, RZ, P3 ;  /* 0x000000ff74747208 */ /* 0x000fe40001800000 */
[----:B------:R-:W-:Y:S01]  /*7fd0*/  LOP3.LUT P5, RZ, R192, 0xff00, RZ, 0xc0, !PT ;  /* 0x0000ff00c0ff7812 */ /* 0x000fe200078ac0ff */
[----:B------:R-:W-:Y:S01]  /*7fe0*/  FMUL.FTZ R173, R200, R173 ;  /* 0x000000adc8ad7220 */ /* 0x000fe20000410000 */
[----:B------:R-:W-:-:S02]  /*7ff0*/  LOP3.LUT P3, RZ, R192, 0xff, RZ, 0xc0, !PT ;  /* 0x000000ffc0ff7812 */ /* 0x000fc4000786c0ff */
[----:B------:R-:W-:Y:S01]  /*8000*/  F2FP.F16.F32.PACK_AB R117, R137, R136 ;  /* 0x000000888975723e */ /* 0x000fe200000000ff */
[----:B------:R-:W-:Y:S01]  /*8010*/  FMUL.FTZ R173, R173, UR6 ;  /* 0x00000006adad7c20 */ /* 0x000fe20008410000 */
        /* <DEDUP_REMOVED lines=11> */
.L_x_4950:
        /* <DEDUP_REMOVED lines=56> */
.L_x_4956:
[-CC-:B------:R-:W-:Y:S01]  /*8450*/  FFMA.FTZ R206, R206, R148.reuse, R149.reuse ;  /* 0x00000094cece7223 */ /* 0x180fe20000010095 */
[----:B------:R-:W-:Y:S01]  /*8460*/  ISETP.GE.U32.AND P3, PT, R134, RZ, PT ;  /* 0x000000ff8600720c */ /* 0x000fe20003f66070 */
[-CC-:B------:R-:W-:Y:S01]  /*8470*/  FFMA.FTZ R0, R175, R148.reuse, R149.reuse ;  /* 0x00000094af007223 */ /* 0x180fe20000010095 */
[-CC-:B------:R-:W-:Y:S01]  /*8480*/  FFMA.FTZ R178, R178, R148.reuse, R149.reuse ;  /* 0x00000094b2b27223 */ /* 0x180fe20000010095 */
[-CC-:B------:R-:W-:Y:S01]  /*8490*/  FFMA.FTZ R204, R204, R148.reuse, R149.reuse ;  /* 0x00000094cccc7223 */ /* 0x180fe20000010095 */
[-C--:B0-----:R-:W-:Y:S01]  /*84a0*/  FFMA.FTZ R121, R170, R148.reuse, R149 ;  /* 0x00000094aa797223 */ /* 0x081fe20000010095 */
[----:B------:R-:W-:Y:S01]  /*84b0*/  FADD.FTZ R206, R207, -R206 ;  /* 0x800000cecfce7221 */ /* 0x000fe20000010000 */
[----:B------:R-:W-:Y:S01]  /*84c0*/  LOP3.LUT P4, RZ, R135, 0xff0000, RZ, 0xc0, !PT ;  /* 0x00ff000087ff7812 */ /* 0x000fe2000788c0ff */
[----:B------:R-:W-:Y:S01]  /*84d0*/  FADD.FTZ R177, R177, -R0 ;  /* 0x80000000b1b17221 */ /* 0x000fe20000010000 */
[----:B------:R-:W-:Y:S01]  /*84e0*/  LOP3.LUT P6, RZ, R135, 0xff, RZ, 0xc0, !PT ;  /* 0x000000ff87ff7812 */ /* 0x000fe200078cc0ff */
[----:B------:R-:W-:Y:S01]  /*84f0*/  FADD.FTZ R178, R179, -R178 ;  /* 0x800000b2b3b27221 */ /* 0x000fe20000010000 */
[----:B------:R-:W-:Y:S01]  /*8500*/  LOP3.LUT P5, RZ, R135, 0xff00, RZ, 0xc0, !PT ;  /* 0x0000ff0087ff7812 */ /* 0x000fe200078ac0ff */
[----:B------:R-:W-:Y:S01]  /*8510*/  FADD.FTZ R205, R205, -R204 ;  /* 0x800000cccdcd7221 */ /* 0x000fe20000010000 */
[----:B------:R-:W-:Y:S01]  /*8520*/  ISETP.GE.U32.AND.EX P3, PT, R135, 0x1000000, PT, P3 ;  /* 0x010000008700780c */ /* 0x000fe20003f66130 */
[----:B------:R-:W-:Y:S01]  /*8530*/  FADD.FTZ R135, R174, -R121 ;  /* 0x80000079ae877221 */ /* 0x000fe20000010000 */
        /* <DEDUP_REMOVED lines=39> */
.L_x_4955:
        /* <DEDUP_REMOVED lines=55> */
.L_x_4957:
[----:B------:R-:W-:Y:S01]  /*8b20*/  ISETP.GE.U32.AND P3, PT, R134, RZ, PT ;  /* 0x000000ff8600720c */ /* 0x000fe20003f66070 */
[-CC-:B------:R-:W-:Y:S01]  /*8b30*/  FFMA.FTZ R0, R175, R148.reuse, R149.reuse ;  /* 0x00000094af007223 */ /* 0x180fe20000010095 */
[-CC-:B------:R-:W-:Y:S01]  /*8b40*/  FFMA.FTZ R178, R178, R148.reuse, R149.reuse ;  /* 0x00000094b2b27223 */ /* 0x180fe20000010095 */
[-CC-:B------:R-:W-:Y:S01]  /*8b50*/  FFMA.FTZ R204, R204, R148.reuse, R149.reuse ;  /* 0x00000094cccc7223 */ /* 0x180fe20000010095 */
[-CC-:B------:R-:W-:Y:S01]  /*8b60*/  FFMA.FTZ R206, R206, R148.reuse, R149.reuse ;  /* 0x00000094cece7223 */ /* 0x180fe20000010095 */
[-C--:B0-----:R-:W-:Y:S01]  /*8b70*/  FFMA.FTZ R121, R170, R148.reuse, R149 ;  /* 0x00000094aa797223 */ /* 0x081fe20000010095 */
        /* <DEDUP_REMOVED lines=19> */
[----:B------:R-:W-:Y:S01]  /*8cb0*/  FMUL.FTZ R123, R207, UR6 ;  /* 0x00000006cf7b7c20 */ /* 0x000fe20008410000 */
[----:B------:R-:W-:Y:S01]  /*8cc0*/  FMUL.FTZ R205, R205, UR6 ;  /* 0x00000006cdcd7c20 */ /* 0x000fe20008410000 */
        /* <DEDUP_REMOVED lines=26> */
.L_x_4953:
        /* <DEDUP_REMOVED lines=14> */
[----:B------:R-:W-:Y:S01]  /*8f50*/  FFMA.FTZ R162, R162, R148, R149 ;  /* 0x00000094a2a27223 */ /* 0x000fe20000010095 */
[----:B------:R-:W-:Y:S01]  /*8f60*/  ISETP.GE.U32.AND P3, PT, R132, RZ, PT ;  /* 0x000000ff8400720c */ /* 0x000fe20003f66070 */
[----:B------:R-:W-:Y:S01]  /*8f70*/  FADD.FTZ R166, R167, -R166 ;  /* 0x800000a6a7a67221 */ /* 0x000fe20000010000 */
[----:B------:R-:W-:Y:S01]  /*8f80*/  FADD.FTZ R165, R165, -R164 ;  /* 0x800000a4a5a57221 */ /* 0x000fe20000010000 */
[----:B------:R-:W-:Y:S01]  /*8f90*/  ISETP.GE.U32.AND P4, PT, R194, RZ, PT ;  /* 0x000000ffc200720c */ /* 0x000fe20003f86070 */
[----:B------:R-:W-:Y:S01]  /*8fa0*/  FADD.FTZ R162, R163, -R162 ;  /* 0x800000a2a3a27221 */ /* 0x000fe20000010000 */
[----:B------:R-:W-:Y:S01]  /*8fb0*/  FFMA.FTZ R115, R200, R166, R39 ;  /* 0x000000a6c8737223 */ /* 0x000fe20000010027 */
[----:B------:R-:W-:Y:S01]  /*8fc0*/  FFMA.FTZ R158, R158, R148, R149 ;  /* 0x000000949e9e7223 */ /* 0x000fe20000010095 */
[C---:B------:R-:W-:Y:S01]  /*8fd0*/  FFMA.FTZ R114, R200.reuse, R165, R38 ;  /* 0x000000a5c8727223 */ /* 0x040fe20000010026 */
[----:B------:R-:W-:Y:S01]  /*8fe0*/  ISETP.GE.U32.AND.EX P3, PT, R133, 0x1000000, PT, P3 ;  /* 0x010000008500780c */ /* 0x000fe20003f66130 */
[----:B------:R-:W-:Y:S01]  /*8ff0*/  FMUL.FTZ R108, R115, UR6 ;  /* 0x00000006736c7c20 */ /* 0x000fe20008410000 */
[----:B------:R-:W-:Y:S01]  /*9000*/  ISETP.GE.U32.AND.EX P4, PT, R195, 0x1000000, PT, P4 ;  /* 0x01000000c300780c */ /* 0x000fe20003f86140 */
[----:B------:R-:W-:Y:S01]  /*9010*/  FFMA.FTZ R113, R200, R162, R37 ;  /* 0x000000a2c8717223 */ /* 0x000fe20000010025 */
[----:B------:R-:W-:Y:S01]  /*9020*/  FADD.FTZ R159, R159, -R158 ;  /* 0x8000009e9f9f7221 */ /* 0x000fe20000010000 */
[----:B------:R-:W-:Y:S01]  /*9030*/  FMUL.FTZ R0, R114, UR6 ;  /* 0x0000000672007c20 */ /* 0x000fe20008410000 */
[-C--:B------:R-:W-:Y:S01]  /*9040*/  FFMA.FTZ R109, R152, R148.reuse, R149 ;  /* 0x00000094986d7223 */ /* 0x080fe20000010095 */
[----:B------:R-:W-:Y:S01]  /*9050*/  LOP3.LUT P6, RZ, R133, 0xff0000, RZ, 0xc0, !PT ;  /* 0x00ff000085ff7812 */ /* 0x000fe200078cc0ff */
[----:B------:R-:W-:Y:S01]  /*9060*/  FFMA.FTZ R112, R200, R159, R36 ;  /* 0x0000009fc8707223 */ /* 0x000fe20000010024 */
[----:B0-----:R-:W-:Y:S01]  /*9070*/  FSEL R116, R108, RZ, P3 ;  /* 0x000000ff6c747208 */ /* 0x001fe20001800000 */
[----:B------:R-:W-:Y:S01]  /*9080*/  FADD.FTZ R109, R156, -R109 ;  /* 0x8000006d9c6d7221 */ /* 0x000fe20000010000 */
[----:B------:R-:W-:Y:S01]  /*9090*/  FSEL R120, R108, RZ, P4 ;  /* 0x000000ff6c787208 */ /* 0x000fe20002000000 */
[----:B------:R-:W-:Y:S01]  /*90a0*/  FMUL.FTZ R108, R113, UR6 ;  /* 0x00000006716c7c20 */ /* 0x000fe20008410000 */
[----:B------:R-:W-:Y:S01]  /*90b0*/  LOP3.LUT P5, RZ, R195, 0xff0000, RZ, 0xc0, !PT ;  /* 0x00ff0000c3ff7812 */ /* 0x000fe200078ac0ff */
[----:B------:R-:W-:Y:S01]  /*90c0*/  FFMA.FTZ R110, R200, R109, R42 ;  /* 0x0000006dc86e7223 */ /* 0x000fe2000001002a */
[----:B------:R-:W-:Y:S01]  /*90d0*/  LOP3.LUT P3, RZ, R133, 0xff00, RZ, 0xc0, !PT ;  /* 0x0000ff0085ff7812 */ /* 0x000fe2000786c0ff */
[----:B------:R-:W-:Y:S01]  /*90e0*/  FFMA.FTZ R109, R150, R148, R149 ;  /* 0x00000094966d7223 */ /* 0x000fe20000010095 */
[----:B------:R-:W-:-:S02]  /*90f0*/  LOP3.LUT P4, RZ, R195, 0xff00, RZ, 0xc0, !PT ;  /* 0x0000ff00c3ff7812 */ /* 0x000fc4000788c0ff */
[----:B------:R-:W-:Y:S01]  /*9100*/  FSEL R123, R0, RZ, P6 ;  /* 0x000000ff007b7208 */ /* 0x000fe20003000000 */
[----:B------:R-:W-:Y:S01]  /*9110*/  FADD.FTZ R117, R154, -R109 ;  /* 0x8000006d9a757221 */ /* 0x000fe20000010000 */
[----:B------:R-:W-:Y:S02]  /*9120*/  LOP3.LUT P6, RZ, R133, 0xff, RZ, 0xc0, !PT ;  /* 0x000000ff85ff7812 */ /* 0x000fe400078cc0ff */
[----:B------:R-:W-:Y:S01]  /*9130*/  FSEL R119, R0, RZ, P5 ;  /* 0x000000ff00777208 */ /* 0x000fe20002800000 */
[----:B------:R-:W-:Y:S01]  /*9140*/  FMUL.FTZ R0, R112, UR6 ;  /* 0x0000000670007c20 */ /* 0x000fe20008410000 */
[C---:B------:R-:W-:Y:S02]  /*9150*/  FSEL R133, R108.reuse, RZ, P3 ;  /* 0x000000ff6c857208 */ /* 0x040fe40001800000 */
[----:B------:R-:W-:Y:S01]  /*9160*/  FSEL R135, R108, RZ, P4 ;  /* 0x000000ff6c877208 */ /* 0x000fe20002000000 */
[----:B------:R-:W-:Y:S01]  /*9170*/  FFMA.FTZ R108, R153, R148, R149 ;  /* 0x00000094996c7223 */ /* 0x000fe20000010095 */
[----:B------:R-:W-:-:S02]  /*9180*/  LOP3.LUT P5, RZ, R195, 0xff, RZ, 0xc0, !PT ;  /* 0x000000ffc3ff7812 */ /* 0x000fc400078ac0ff */
[----:B------:R-:W-:Y:S01]  /*9190*/  FSEL R122, R0, RZ, P6 ;  /* 0x000000ff007a7208 */ /* 0x000fe20003000000 */
[----:B------:R-:W-:Y:S01]  /*91a0*/  FADD.FTZ R111, R157, -R108 ;  /* 0x8000006c9d6f7221 */ /* 0x000fe20000010000 */
[----:B------:R-:W-:Y:S01]  /*91b0*/  FMUL.FTZ R108, R110, UR6 ;  /* 0x000000066e6c7c20 */ /* 0x000fe20008410000 */
[----:B------:R-:W-:Y:S02]  /*91c0*/  LOP3.LUT P6, RZ, R132, 0xff0000, RZ, 0xc0, !PT ;  /* 0x00ff000084ff7812 */ /* 0x000fe400078cc0ff */
[----:B------:R-:W-:Y:S01]  /*91d0*/  FSEL R118, R0, RZ, P5 ;  /* 0x000000ff00767208 */ /* 0x000fe20002800000 */
[----:B------:R-:W-:Y:S01]  /*91e0*/  FFMA.FTZ R0, R151, R148, R149 ;  /* 0x0000009497007223 */ /* 0x000fe20000010095 */
[----:B------:R-:W-:Y:S01]  /*91f0*/  FFMA.FTZ R111, R200, R111, R43 ;  /* 0x0000006fc86f7223 */ /* 0x000fe2000001002b */
[----:B------:R-:W-:Y:S02]  /*9200*/  FSEL R121, R108, RZ, P6 ;  /* 0x000000ff6c797208 */ /* 0x000fe40003000000 */
[----:B------:R-:W-:Y:S01]  /*9210*/  FADD.FTZ R0, R155, -R0 ;  /* 0x800000009b007221 */ /* 0x000fe20000010000 */
[----:B------:R-:W-:-:S02]  /*9220*/  LOP3.LUT P6, RZ, R194, 0xff0000, RZ, 0xc0, !PT ;  /* 0x00ff0000c2ff7812 */ /* 0x000fc400078cc0ff */
[----:B------:R-:W-:Y:S01]  /*9230*/  F2FP.F16.F32.PACK_AB R119, R120, R119 ;  /* 0x000000777877723e */ /* 0x000fe200000000ff */
[----:B------:R-:W-:Y:S01]  /*9240*/  FMUL.FTZ R120, R111, UR6 ;  /* 0x000000066f787c20 */ /* 0x000fe20008410000 */
[----:B------:R-:W-:Y:S01]  /*9250*/  LOP3.LUT P5, RZ, R132, 0xff000000, RZ, 0xc0, !PT ;  /* 0xff00000084ff7812 */ /* 0x000fe200078ac0ff */
[----:B------:R-:W-:Y:S01]  /*9260*/  FFMA.FTZ R109, R200, R0, R41 ;  /* 0x00000000c86d7223 */ /* 0x000fe20000010029 */
[C---:B------:R-:W-:Y:S02]  /*9270*/  LOP3.LUT P3, RZ, R132.reuse, 0xff00, RZ, 0xc0, !PT ;  /* 0x0000ff0084ff7812 */ /* 0x040fe4000786c0ff */
[----:B------:R-:W-:Y:S02]  /*9280*/  LOP3.LUT P4, RZ, R132, 0xff, RZ, 0xc0, !PT ;  /* 0x000000ff84ff7812 */ /* 0x000fe4000788c0ff */
[----:B------:R-:W-:Y:S01]  /*9290*/  FSEL R132, R108, RZ, P6 ;  /* 0x000000ff6c847208 */ /* 0x000fe20003000000 */
[----:B------:R-:W-:Y:S01]  /*92a0*/  FFMA.FTZ R108, R200, R117, R40 ;  /* 0x00000075c86c7223 */ /* 0x000fe20000010028 */
[----:B------:R-:W-:-:S02]  /*92b0*/  LOP3.LUT P6, RZ, R194, 0xff000000, RZ, 0xc0, !PT ;  /* 0xff000000c2ff7812 */ /* 0x000fc400078cc0ff */
[----:B------:R-:W-:Y:S01]  /*92c0*/  F2FP.F16.F32.PACK_AB R123, R116, R123 ;  /* 0x0000007b747b723e */ /* 0x000fe200000000ff */
[----:B------:R-:W-:Y:S01]  /*92d0*/  FMUL.FTZ R116, R109, UR6 ;  /* 0x000000066d747c20 */ /* 0x000fe20008410000 */
[----:B------:R-:W-:Y:S01]  /*92e0*/  FSEL R134, R120, RZ, P5 ;  /* 0x000000ff78867208 */ /* 0x000fe20002800000 */
[----:B------:R-:W-:Y:S01]  /*92f0*/  FMUL.FTZ R0, R108, UR6 ;  /* 0x000000066c007c20 */ /* 0x000fe20008410000 */
[----:B------:R-:W-:Y:S02]  /*9300*/  LOP3.LUT P5, RZ, R194, 0xff00, RZ, 0xc0, !PT ;  /* 0x0000ff00c2ff7812 */ /* 0x000fe400078ac0ff */
[----:B------:R-:W-:Y:S02]  /*9310*/  FSEL R117, R120, RZ, P6 ;  /* 0x000000ff78757208 */ /* 0x000fe40003000000 */
        /* <DEDUP_REMOVED lines=12> */
.L_x_4960:
[-CC-:B------:R-:W-:Y:S01]  /*93e0*/  FFMA.FTZ R166, R166, R148.reuse, R149.reuse ;  /* 0x00000094a6a67223 */ /* 0x180fe20000010095 */
[-CC-:B------:R-:W-:Y:S01]  /*93f0*/  FFMA.FTZ R158, R158, R148.reuse, R149.reuse ;  /* 0x000000949e9e7223 */ /* 0x180fe20000010095 */
[-CC-:B------:R-:W-:Y:S01]  /*9400*/  FFMA.FTZ R164, R164, R148.reuse, R149.reuse ;  /* 0x00000094a4a47223 */ /* 0x180fe20000010095 */
[----:B------:R-:W-:Y:S01]  /*9410*/  ISETP.GE.U32.AND P3, PT, R132, RZ, PT ;  /* 0x000000ff8400720c */ /* 0x000fe20003f66070 */
[----:B------:R-:W-:Y:S01]  /*9420*/  FADD.FTZ R166, R167, -R166 ;  /* 0x800000a6a7a67221 */ /* 0x000fe20000010000 */
[----:B------:R-:W-:Y:S01]  /*9430*/  FADD.FTZ R159, R159, -R158 ;  /* 0x8000009e9f9f7221 */ /* 0x000fe20000010000 */
[----:B0-----:R-:W-:Y:S01]  /*9440*/  FFMA.FTZ R117, R152, R148, R149 ;  /* 0x0000009498757223 */ /* 0x001fe20000010095 */
[----:B------:R-:W-:Y:S01]  /*9450*/  FADD.FTZ R165, R165, -R164 ;  /* 0x800000a4a5a57221 */ /* 0x000fe20000010000 */
[----:B------:R-:W-:Y:S01]  /*9460*/  FFMA.FTZ R166, R200, R166, R39 ;  /* 0x000000a6c8a67223 */ /* 0x000fe20000010027 */
[----:B------:R-:W-:Y:S01]  /*9470*/  FFMA.FTZ R162, R162, R148, R149 ;  /* 0x00000094a2a27223 */ /* 0x000fe20000010095 */
[----:B------:R-:W-:Y:S01]  /*9480*/  ISETP.GE.U32.AND.EX P5, PT, R133, 0x1000000, PT, P3 ;  /* 0x010000008500780c */ /* 0x000fe20003fa6130 */
[----:B------:R-:W-:Y:S01]  /*9490*/  FFMA.FTZ R159, R200, R159, R36 ;  /* 0x0000009fc89f7223 */ /* 0x000fe20000010024 */
[----:B------:R-:W-:Y:S01]  /*94a0*/  FMUL.FTZ R166, R166, UR6 ;  /* 0x00000006a6a67c20 */ /* 0x000fe20008410000 */
[----:B------:R-:W-:Y:S01]  /*94b0*/  FADD.FTZ R117, R156, -R117 ;  /* 0x800000759c757221 */ /* 0x000fe20000010000 */
[----:B------:R-:W-:Y:S01]  /*94c0*/  FFMA.FTZ R165, R200, R165, R38 ;  /* 0x000000a5c8a57223 */ /* 0x000fe20000010026 */
[----:B------:R-:W-:Y:S01]  /*94d0*/  FADD.FTZ R162, R163, -R162 ;  /* 0x800000a2a3a27221 */ /* 0x000fe20000010000 */
[----:B------:R-:W-:Y:S01]  /*94e0*/  ISETP.GE.U32.AND P3, PT, R194, RZ, PT ;  /* 0x000000ffc200720c */ /* 0x000fe20003f66070 */
[----:B------:R-:W-:Y:S01]  /*94f0*/  FMUL.FTZ R159, R159, UR6 ;  /* 0x000000069f9f7c20 */ /* 0x000fe20008410000 */
[----:B------:R-:W-:Y:S01]  /*9500*/  FSEL R134, R166, RZ, P5 ;  /* 0x000000ffa6867208 */ /* 0x000fe20002800000 */
[C---:B------:R-:W-:Y:S01]  /*9510*/  FFMA.FTZ R116, R200.reuse, R117, R42 ;  /* 0x00000075c8747223 */ /* 0x040fe2000001002a */
[----:B------:R-:W-:Y:S01]  /*9520*/  LOP3.LUT P5, RZ, R133, 0xff, RZ, 0xc0, !PT ;  /* 0x000000ff85ff7812 */ /* 0x000fe200078ac0ff */
[----:B------:R-:W-:Y:S01]  /*9530*/  FMUL.FTZ R165, R165, UR6 ;  /* 0x00000006a5a57c20 */ /* 0x000fe20008410000 */
[----:B------:R-:W-:Y:S01]  /*9540*/  LOP3.LUT P6, RZ, R195, 0xff0000, RZ, 0xc0, !PT ;  /* 0x00ff0000c3ff7812 */ /* 0x000fe200078cc0ff */
[----:B------:R-:W-:Y:S01]  /*9550*/  FFMA.FTZ R162, R200, R162, R37 ;  /* 0x000000a2c8a27223 */ /* 0x000fe20000010025 */
[-CC-:B------:R-:W-:Y:S01]  /*9560*/  FFMA.FTZ R118, R153, R148.reuse, R149.reuse ;  /* 0x0000009499767223 */ /* 0x180fe20000010095 */
[----:B------:R-:W-:Y:S01]  /*9570*/  LOP3.LUT P4, RZ, R133, 0xff0000, RZ, 0xc0, !PT ;  /* 0x00ff000085ff7812 */ /* 0x000fe2000788c0ff */
[----:B------:R-:W-:Y:S01]  /*9580*/  FMUL.FTZ R116, R116, UR6 ;  /* 0x0000000674747c20 */ /* 0x000fe20008410000 */
[----:B------:R-:W-:Y:S01]  /*9590*/  ISETP.GE.U32.AND.EX P3, PT, R195, 0x1000000, PT, P3 ;  /* 0x01000000c300780c */ /* 0x000fe20003f66130 */
[----:B------:R-:W-:Y:S01]  /*95a0*/  FMUL.FTZ R162, R162, UR6 ;  /* 0x00000006a2a27c20 */ /* 0x000fe20008410000 */
[----:B------:R-:W-:Y:S01]  /*95b0*/  FSEL R122, R159, RZ, P5 ;  /* 0x000000ff9f7a7208 */ /* 0x000fe20002800000 */
[----:B------:R-:W-:Y:S01]  /*95c0*/  FADD.FTZ R118, R157, -R118 ;  /* 0x800000769d767221 */ /* 0x000fe20000010000 */
[----:B------:R-:W-:Y:S01]  /*95d0*/  LOP3.LUT P5, RZ, R132, 0xff0000, RZ, 0xc0, !PT ;  /* 0x00ff000084ff7812 */ /* 0x000fe200078ac0ff */
[-CC-:B------:R-:W-:Y:S01]  /*95e0*/  FFMA.FTZ R0, R151, R148.reuse, R149.reuse ;  /* 0x0000009497007223 */ /* 0x180fe20000010095 */
[C---:B------:R-:W-:Y:S01]  /*95f0*/  FSEL R119, R165.reuse, RZ, P6 ;  /* 0x000000ffa5777208 */ /* 0x040fe20003000000 */
[----:B------:R-:W-:Y:S01]  /*9600*/  FFMA.FTZ R117, R150, R148, R149 ;  /* 0x0000009496757223 */ /* 0x000fe20000010095 */
[----:B------:R-:W-:Y:S01]  /*9610*/  FSEL R123, R165, RZ, P4 ;  /* 0x000000ffa57b7208 */ /* 0x000fe20002000000 */
[----:B------:R-:W-:Y:S01]  /*9620*/  FFMA.FTZ R120, R200, R118, R43 ;  /* 0x00000076c8787223 */ /* 0x000fe2000001002b */
[----:B------:R-:W-:Y:S01]  /*9630*/  LOP3.LUT P6, RZ, R133, 0xff00, RZ, 0xc0, !PT ;  /* 0x0000ff0085ff7812 */ /* 0x000fe200078cc0ff */
[----:B------:R-:W-:Y:S01]  /*9640*/  FADD.FTZ R0, R155, -R0 ;  /* 0x800000009b007221 */ /* 0x000fe20000010000 */
[----:B------:R-:W-:Y:S01]  /*9650*/  FSEL R166, R166, RZ, P3 ;  /* 0x000000ffa6a67208 */ /* 0x000fe20001800000 */
[----:B------:R-:W-:Y:S01]  /*9660*/  FADD.FTZ R117, R154, -R117 ;  /* 0x800000759a757221 */ /* 0x000fe20000010000 */
[C---:B------:R-:W-:Y:S01]  /*9670*/  LOP3.LUT P4, RZ, R195.reuse, 0xff, RZ, 0xc0, !PT ;  /* 0x000000ffc3ff7812 */ /* 0x040fe2000788c0ff */
[----:B------:R-:W-:Y:S01]  /*9680*/  FMUL.FTZ R120, R120, UR6 ;  /* 0x0000000678787c20 */ /* 0x000fe20008410000 */
[----:B------:R-:W-:Y:S01]  /*9690*/  LOP3.LUT P3, RZ, R195, 0xff00, RZ, 0xc0, !PT ;  /* 0x0000ff00c3ff7812 */ /* 0x000fe2000786c0ff */
[----:B------:R-:W-:Y:S01]  /*96a0*/  FFMA.FTZ R0, R200, R0, R41 ;  /* 0x00000000c8007223 */ /* 0x000fe20000010029 */
[----:B------:R-:W-:Y:S01]  /*96b0*/  FSEL R121, R116, RZ, P5 ;  /* 0x000000ff74797208 */ /* 0x000fe20002800000 */
[----:B------:R-:W-:Y:S01]  /*96c0*/  FFMA.FTZ R117, R200, R117, R40 ;  /* 0x00000075c8757223 */ /* 0x000fe20000010028 */
[----:B------:R-:W-:Y:S01]  /*96d0*/  LOP3.LUT P5, RZ, R194, 0xff0000, RZ, 0xc0, !PT ;  /* 0x00ff0000c2ff7812 */ /* 0x000fe200078ac0ff */
[----:B------:R-:W-:Y:S01]  /*96e0*/  FMUL.FTZ R0, R0, UR6 ;  /* 0x0000000600007c20 */ /* 0x000fe20008410000 */
[----:B------:R-:W-:Y:S01]  /*96f0*/  FSEL R133, R162, RZ, P6 ;  /* 0x000000ffa2857208 */ /* 0x000fe20003000000 */
[----:B------:R-:W-:Y:S01]  /*9700*/  FMUL.FTZ R117, R117, UR6 ;  /* 0x0000000675757c20 */ /* 0x000fe20008410000 */
[----:B------:R-:W-:-:S02]  /*9710*/  FSEL R159, R159, RZ, P4 ;  /* 0x000000ff9f9f7208 */ /* 0x000fc40002000000 */
[----:B------:R-:W-:Y:S02]  /*9720*/  FSEL R162, R162, RZ, P3 ;  /* 0x000000ffa2a27208 */ /* 0x000fe40001800000 */
[C---:B------:R-:W-:Y:S02]  /*9730*/  LOP3.LUT P4, RZ, R132.reuse, 0xff000000, RZ, 0xc0, !PT ;  /* 0xff00000084ff7812 */ /* 0x040fe4000788c0ff */
[C---:B------:R-:W-:Y:S02]  /*9740*/  LOP3.LUT P6, RZ, R132.reuse, 0xff00, RZ, 0xc0, !PT ;  /* 0x0000ff0084ff7812 */ /* 0x040fe400078cc0ff */
[----:B------:R-:W-:Y:S02]  /*9750*/  LOP3.LUT P3, RZ, R132, 0xff, RZ, 0xc0, !PT ;  /* 0x000000ff84ff7812 */ /* 0x000fe4000786c0ff */
[----:B------:R-:W-:Y:S02]  /*9760*/  FSEL R132, R116, RZ, P5 ;  /* 0x000000ff74847208 */ /* 0x000fe40002800000 */
[----:B------:R-:W-:-:S02]  /*9770*/  LOP3.LUT P5, RZ, R194, 0xff000000, RZ, 0xc0, !PT ;  /* 0xff000000c2ff7812 */ /* 0x000fc400078ac0ff */
[----:B------:R-:W-:Y:S02]  /*9780*/  F2FP.F16.F32.PACK_AB R123, R134, R123 ;  /* 0x0000007b867b723e */ /* 0x000fe400000000ff */
[C---:B------:R-:W-:Y:S02]  /*9790*/  FSEL R134, R120.reuse, RZ, P4 ;  /* 0x000000ff78867208 */ /* 0x040fe40002000000 */
[----:B------:R-:W-:Y:S02]  /*97a0*/  FSEL R137, R120, RZ, P5 ;  /* 0x000000ff78897208 */ /* 0x000fe40002800000 */
        /* <DEDUP_REMOVED lines=14> */
.L_x_4959:
        /* <DEDUP_REMOVED lines=13> */
[----:B------:R-:W-:Y:S01]  /*9960*/  FMUL.FTZ R0, R114, UR6 ;  /* 0x0000000672007c20 */ /* 0x000fe20008410000 */
[----:B------:R-:W-:Y:S01]  /*9970*/  ISETP.GE.U32.AND P3, PT, R132, RZ, PT ;  /* 0x000000ff8400720c */ /* 0x000fe20003f66070 */
[-C--:B------:R-:W-:Y:S01]  /*9980*/  FFMA.FTZ R109, R152, R148.reuse, R149 ;  /* 0x00000094986d7223 */ /* 0x080fe20000010095 */
[----:B------:R-:W-:Y:S01]  /*9990*/  ISETP.GE.U32.AND P4, PT, R194, RZ, PT ;  /* 0x000000ffc200720c */ /* 0x000fe20003f86070 */
[----:B------:R-:W-:Y:S01]  /*99a0*/  FADD.FTZ R113, R163, -R162 ;  /* 0x800000a2a3717221 */ /* 0x000fe20000010000 */
[C---:B0-----:R-:W-:Y:S01]  /*99b0*/  FSEL R123, R0.reuse, RZ, P6 ;  /* 0x000000ff007b7208 */ /* 0x041fe20003000000 */
[----:B------:R-:W-:Y:S01]  /*99c0*/  FMUL.FTZ R108, R115, UR6 ;  /* 0x00000006736c7c20 */ /* 0x000fe20008410000 */
[----:B------:R-:W-:Y:S01]  /*99d0*/  FSEL R119, R0, RZ, P5 ;  /* 0x000000ff00777208 */ /* 0x000fe20002800000 */
[----:B------:R-:W-:Y:S01]  /*99e0*/  FMUL.FTZ R0, R112, UR6 ;  /* 0x0000000670007c20 */ /* 0x000fe20008410000 */
[----:B------:R-:W-:Y:S01]  /*99f0*/  LOP3.LUT P6, RZ, R133, 0xff, RZ, 0xc0, !PT ;  /* 0x000000ff85ff7812 */ /* 0x000fe200078cc0ff */
[----:B------:R-:W-:Y:S01]  /*9a00*/  FADD.FTZ R111, R156, -R109 ;  /* 0x8000006d9c6f7221 */ /* 0x000fe20000010000 */
[----:B------:R-:W-:Y:S01]  /*9a10*/  LOP3.LUT P5, RZ, R195, 0xff, RZ, 0xc0, !PT ;  /* 0x000000ffc3ff7812 */ /* 0x000fe200078ac0ff */
[C---:B------:R-:W-:Y:S01]  /*9a20*/  FMUL.FTZ R113, R200.reuse, R113 ;  /* 0x00000071c8717220 */ /* 0x040fe20000410000 */
[----:B------:R-:W-:Y:S01]  /*9a30*/  ISETP.GE.U32.AND.EX P3, PT, R133, 0x1000000, PT, P3 ;  /* 0x010000008500780c */ /* 0x000fe20003f66130 */
[----:B------:R-:W-:Y:S01]  /*9a40*/  FMUL.FTZ R110, R200, R111 ;  /* 0x0000006fc86e7220 */ /* 0x000fe20000410000 */
[----:B------:R-:W-:Y:S01]  /*9a50*/  ISETP.GE.U32.AND.EX P4, PT, R195, 0x1000000, PT, P4 ;  /* 0x01000000c300780c */ /* 0x000fe20003f86140 */
[----:B------:R-:W-:Y:S01]  /*9a60*/  FFMA.FTZ R111, R150, R148, R149 ;  /* 0x00000094966f7223 */ /* 0x000fe20000010095 */
[----:B------:R-:W-:-:S02]  /*9a70*/  FSEL R122, R0, RZ, P6 ;  /* 0x000000ff007a7208 */ /* 0x000fc40003000000 */
[----:B------:R-:W-:Y:S01]  /*9a80*/  FSEL R118, R0, RZ, P5 ;  /* 0x000000ff00767208 */ /* 0x000fe20002800000 */
[----:B------:R-:W-:Y:S01]  /*9a90*/  FFMA.FTZ R0, R153, R148, R149 ;  /* 0x0000009499007223 */ /* 0x000fe20000010095 */
[----:B------:R-:W-:Y:S01]  /*9aa0*/  FSEL R116, R108, RZ, P3 ;  /* 0x000000ff6c747208 */ /* 0x000fe20001800000 */
[----:B------:R-:W-:Y:S01]  /*9ab0*/  FADD.FTZ R135, R154, -R111 ;  /* 0x8000006f9a877221 */ /* 0x000fe20000010000 */
[----:B------:R-:W-:Y:S01]  /*9ac0*/  FSEL R120, R108, RZ, P4 ;  /* 0x000000ff6c787208 */ /* 0x000fe20002000000 */
[----:B------:R-:W-:Y:S01]  /*9ad0*/  FMUL.FTZ R108, R113, UR6 ;  /* 0x00000006716c7c20 */ /* 0x000fe20008410000 */
[----:B------:R-:W-:Y:S01]  /*9ae0*/  LOP3.LUT P3, RZ, R133, 0xff00, RZ, 0xc0, !PT ;  /* 0x0000ff0085ff7812 */ /* 0x000fe2000786c0ff */
[----:B------:R-:W-:Y:S01]  /*9af0*/  FADD.FTZ R157, R157, -R0 ;  /* 0x800000009d9d7221 */ /* 0x000fe20000010000 */
[----:B------:R-:W-:Y:S01]  /*9b00*/  LOP3.LUT P4, RZ, R195, 0xff00, RZ, 0xc0, !PT ;  /* 0x0000ff00c3ff7812 */ /* 0x000fe2000788c0ff */
[----:B------:R-:W-:Y:S01]  /*9b10*/  FMUL.FTZ R0, R110, UR6 ;  /* 0x000000066e007c20 */ /* 0x000fe20008410000 */
[----:B------:R-:W-:Y:S01]  /*9b20*/  LOP3.LUT P6, RZ, R132, 0xff0000, RZ, 0xc0, !PT ;  /* 0x00ff000084ff7812 */ /* 0x000fe200078cc0ff */
[----:B------:R-:W-:Y:S01]  /*9b30*/  FMUL.FTZ R111, R200, R157 ;  /* 0x0000009dc86f7220 */ /* 0x000fe20000410000 */
[----:B------:R-:W-:-:S02]  /*9b40*/  FSEL R133, R108, RZ, P3 ;  /* 0x000000ff6c857208 */ /* 0x000fc40001800000 */
[----:B------:R-:W-:Y:S01]  /*9b50*/  FSEL R109, R108, RZ, P4 ;  /* 0x000000ff6c6d7208 */ /* 0x000fe20002000000 */
[----:B------:R-:W-:Y:S01]  /*9b60*/  FFMA.FTZ R108, R151, R148, R149 ;  /* 0x00000094976c7223 */ /* 0x000fe20000010095 */
[----:B------:R-:W-:Y:S02]  /*9b70*/  FSEL R121, R0, RZ, P6 ;  /* 0x000000ff00797208 */ /* 0x000fe40003000000 */
        /* <DEDUP_REMOVED lines=8> */
[----:B------:R-:W-:-:S02]  /*9c00*/  FSEL R117, R0, RZ, P6 ;  /* 0x000000ff00757208 */ /* 0x000fc40003000000 */
[----:B------:R-:W-:Y:S01]  /*9c10*/  LOP3.LUT P6, RZ, R194, 0xff000000, RZ, 0xc0, !PT ;  /* 0xff000000c2ff7812 */ /* 0x000fe200078cc0ff */
[----:B------:R-:W-:Y:S01]  /*9c20*/  FMUL.FTZ R0, R108, UR6 ;  /* 0x000000066c007c20 */ /* 0x000fe20008410000 */
[C---:B------:R-:W-:Y:S02]  /*9c30*/  LOP3.LUT P3, RZ, R132.reuse, 0xff00, RZ, 0xc0, !PT ;  /* 0x0000ff0084ff7812 */ /* 0x040fe4000786c0ff */
[----:B------:R-:W-:Y:S02]  /*9c40*/  LOP3.LUT P4, RZ, R132, 0xff, RZ, 0xc0, !PT ;  /* 0x000000ff84ff7812 */ /* 0x000fe4000788c0ff */
[----:B------:R-:W-:Y:S01]  /*9c50*/  F2FP.F16.F32.PACK_AB R123, R116, R123 ;  /* 0x0000007b747b723e */ /* 0x000fe200000000ff */
[----:B------:R-:W-:Y:S01]  /*9c60*/  FMUL.FTZ R116, R109, UR6 ;  /* 0x000000066d747c20 */ /* 0x000fe20008410000 */
[----:B------:R-:W-:Y:S02]  /*9c70*/  FSEL R132, R120, RZ, P5 ;  /* 0x000000ff78847208 */ /* 0x000fe40002800000 */
        /* <DEDUP_REMOVED lines=13> */
.L_x_4962:
[-CC-:B------:R-:W-:Y:S01]  /*9d50*/  FFMA.FTZ R166, R166, R148.reuse, R149.reuse ;  /* 0x00000094a6a67223 */ /* 0x180fe20000010095 */
[-CC-:B------:R-:W-:Y:S01]  /*9d60*/  FFMA.FTZ R158, R158, R148.reuse, R149.reuse ;  /* 0x000000949e9e7223 */ /* 0x180fe20000010095 */
[-CC-:B------:R-:W-:Y:S01]  /*9d70*/  FFMA.FTZ R164, R164, R148.reuse, R149.reuse ;  /* 0x00000094a4a47223 */ /* 0x180fe20000010095 */
[----:B------:R-:W-:Y:S01]  /*9d80*/  ISETP.GE.U32.AND P3, PT, R132, RZ, PT ;  /* 0x000000ff8400720c */ /* 0x000fe20003f66070 */
[----:B------:R-:W-:Y:S01]  /*9d90*/  FADD.FTZ R167, R167, -R166 ;  /* 0x800000a6a7a77221 */ /* 0x000fe20000010000 */
[----:B------:R-:W-:Y:S01]  /*9da0*/  FADD.FTZ R159, R159, -R158 ;  /* 0x8000009e9f9f7221 */ /* 0x000fe20000010000 */
[-C--:B0-----:R-:W-:Y:S01]  /*9db0*/  FFMA.FTZ R117, R152, R148.reuse, R149 ;  /* 0x0000009498757223 */ /* 0x081fe20000010095 */
[----:B------:R-:W-:Y:S01]  /*9dc0*/  FADD.FTZ R165, R165, -R164 ;  /* 0x800000a4a5a57221 */ /* 0x000fe20000010000 */
[C---:B------:R-:W-:Y:S01]  /*9dd0*/  FMUL.FTZ R167, R200.reuse, R167 ;  /* 0x000000a7c8a77220 */ /* 0x040fe20000410000 */
[----:B------:R-:W-:Y:S01]  /*9de0*/  ISETP.GE.U32.AND.EX P5, PT, R133, 0x1000000, PT, P3 ;  /* 0x010000008500780c */ /* 0x000fe20003fa6130 */
[----:B------:R-:W-:Y:S01]  /*9df0*/  FMUL.FTZ R159, R200, R159 ;  /* 0x0000009fc89f7220 */ /* 0x000fe20000410000 */
[----:B------:R-:W-:Y:S01]  /*9e00*/  FADD.FTZ R117, R156, -R117 ;  /* 0x800000759c757221 */ /* 0x000fe20000010000 */
[----:B------:R-:W-:Y:S01]  /*9e10*/  FMUL.FTZ R167, R167, UR6 ;  /* 0x00000006a7a77c20 */ /* 0x000fe20008410000 */
[-CC-:B------:R-:W-:Y:S01]  /*9e20*/  FFMA.FTZ R162, R162, R148.reuse, R149.reuse ;  /* 0x00000094a2a27223 */ /* 0x180fe20000010095 */
[C---:B------:R-:W-:Y:S01]  /*9e30*/  FMUL.FTZ R165, R200.reuse, R165 ;  /* 0x000000a5c8a57220 */ /* 0x040fe20000410000 */
[----:B------:R-:W-:Y:S01]  /*9e40*/  FMUL.FTZ R159, R159, UR6 ;  /* 0x000000069f9f7c20 */ /* 0x000fe20008410000 */
        /* <DEDUP_REMOVED lines=8> */
[----:B------:R-:W-:Y:S01]  /*9ed0*/  LOP3.LUT P4, RZ, R133, 0xff0000, RZ, 0xc0, !PT ;  /* 0x00ff000085ff7812 */ /* 0x000fe2000788c0ff */
[----:B------:R-:W-:Y:S01]  /*9ee0*/  FADD.FTZ R157, R157, -R118 ;  /* 0x800000769d9d7221 */ /* 0x000fe20000010000 */
[----:B------:R-:W-:Y:S01]  /*9ef0*/  FSEL R122, R159, RZ, P5 ;  /* 0x000000ff9f7a7208 */ /* 0x000fe20002800000 */
[-CC-:B------:R-:W-:Y:S01]  /*9f00*/  FFMA.FTZ R0, R151, R148.reuse, R149.reuse ;  /* 0x0000009497007223 */ /* 0x180fe20000010095 */
[----:B------:R-:W-:Y:S01]  /*9f10*/  LOP3.LUT P5, RZ, R132, 0xff0000, RZ, 0xc0, !PT ;  /* 0x00ff000084ff7812 */ /* 0x000fe200078ac0ff */
[----:B------:R-:W-:Y:S01]  /*9f20*/  FMUL.FTZ R163, R200, R163 ;  /* 0x000000a3c8a37220 */ /* 0x000fe20000410000 */
[C---:B------:R-:W-:Y:S01]  /*9f30*/  LOP3.LUT P6, RZ, R195.reuse, 0xff0000, RZ, 0xc0, !PT ;  /* 0x00ff0000c3ff7812 */ /* 0x040fe200078cc0ff */
[----:B------:R-:W-:Y:S01]  /*9f40*/  FFMA.FTZ R117, R150, R148, R149 ;  /* 0x0000009496757223 */ /* 0x000fe20000010095 */
[----:B------:R-:W-:Y:S01]  /*9f50*/  ISETP.GE.U32.AND.EX P3, PT, R195, 0x1000000, PT, P3 ;  /* 0x01000000c300780c */ /* 0x000fe20003f66130 */
[----:B------:R-:W-:Y:S01]  /*9f60*/  FMUL.FTZ R157, R200, R157 ;  /* 0x0000009dc89d7220 */ /* 0x000fe20000410000 */
[----:B------:R-:W-:Y:S01]  /*9f70*/  FSEL R123, R165, RZ, P4 ;  /* 0x000000ffa57b7208 */ /* 0x000fe20002000000 */
[----:B------:R-:W-:Y:S01]  /*9f80*/  FADD.FTZ R155, R155, -R0 ;  /* 0x800000009b9b7221 */ /* 0x000fe20000010000 */
[----:B------:R-:W-:Y:S01]  /*9f90*/  LOP3.LUT P4, RZ, R195, 0xff, RZ, 0xc0, !PT ;  /* 0x000000ffc3ff7812 */ /* 0x000fe2000788c0ff */
[----:B------:R-:W-:Y:S01]  /*9fa0*/  FMUL.FTZ R163, R163, UR6 ;  /* 0x00000006a3a37c20 */ /* 0x000fe20008410000 */
[----:B------:R-:W-:Y:S01]  /*9fb0*/  FSEL R121, R116, RZ, P5 ;  /* 0x000000ff74797208 */ /* 0x000fe20002800000 */
[----:B------:R-:W-:Y:S01]  /*9fc0*/  FADD.FTZ R117, R154, -R117 ;  /* 0x800000759a757221 */ /* 0x000fe20000010000 */
[----:B------:R-:W-:Y:S01]  /*9fd0*/  LOP3.LUT P5, RZ, R194, 0xff0000, RZ, 0xc0, !PT ;  /* 0x00ff0000c2ff7812 */ /* 0x000fe200078ac0ff */
[----:B------:R-:W-:Y:S01]  /*9fe0*/  FMUL.FTZ R157, R157, UR6 ;  /* 0x000000069d9d7c20 */ /* 0x000fe20008410000 */
        /* <DEDUP_REMOVED lines=8> */
[----:B------:R-:W-:-:S02]  /*a070*/  FSEL R159, R159, RZ, P4 ;  /* 0x000000ff9f9f7208 */ /* 0x000fc40002000000 */
[----:B------:R-:W-:Y:S02]  /*a080*/  LOP3.LUT P4, RZ, R132, 0xff000000, RZ, 0xc0, !PT ;  /* 0xff00000084ff7812 */ /* 0x000fe4000788c0ff */
[----:B------:R-:W-:Y:S02]  /*a090*/  FSEL R0, R116, RZ, P5 ;  /* 0x000000ff74007208 */ /* 0x000fe40002800000 */
        /* <DEDUP_REMOVED lines=19> */
[----:B------:R-:W-:Y:S02]  /*a1d0*/  F2FP.F16.F32.PACK_AB R116, R155, R116 ;  /* 0x000000749b74723e */ /* 0x000fe400000000ff */
[----:B------:R-:W-:Y:S01]  /*a1e0*/  F2FP.F16.F32.PACK_AB R120, R133, R120 ;  /* 0x000000788578723e */ /* 0x000fe200000000ff */
[----:B------:R-:W-:Y:S06]  /*a1f0*/  BRA `(.L_x_4961) ;  /* 0x0000000c00687947 */ /* 0x000fec0003800000 */
.L_x_4958:
        /* <DEDUP_REMOVED lines=8> */
[----:B------:R-:W-:Y:S01]  /*a280*/  FFMA.FTZ R109, R150, R148, R149 ;  /* 0x00000094966d7223 */ /* 0x000fe20000010095 */
[----:B------:R-:W-:Y:S01]  /*a290*/  FADD.FTZ R165, R165, -R164 ;  /* 0x800000a4a5a57221 */ /* 0x000fe20000010000 */
[----:B------:R-:W-:Y:S01]  /*a2a0*/  FFMA.FTZ R115, R200, R166, R39 ;  /* 0x000000a6c8737223 */ /* 0x000fe20000010027 */
[-C--:B------:R-:W-:Y:S01]  /*a2b0*/  FFMA.FTZ R108, R153, R148.reuse, R149 ;  /* 0x00000094996c7223 */ /* 0x080fe20000010095 */
[----:B------:R-:W-:Y:S01]  /*a2c0*/  FADD.FTZ R109, R154, -R109 ;  /* 0x8000006d9a6d7221 */ /* 0x000fe20000010000 */
[----:B------:R-:W-:Y:S01]  /*a2d0*/  FFMA.FTZ R114, R200, R165, R38 ;  /* 0x000000a5c8727223 */ /* 0x000fe20000010026 */
[----:B------:R-:W-:Y:S01]  /*a2e0*/  FMUL.FTZ R110, R115, UR6 ;  /* 0x00000006736e7c20 */ /* 0x000fe20008410000 */
[----:B------:R-:W-:Y:S01]  /*a2f0*/  ISETP.GE.U32.AND.EX P3, PT, R133, 0x1000000, PT, P3 ;  /* 0x010000008500780c */ /* 0x000fe20003f66130 */
[-CC-:B------:R-:W-:Y:S01]  /*a300*/  FFMA.FTZ R0, R151, R148.reuse, R149.reuse ;  /* 0x0000009497007223 */ /* 0x180fe20000010095 */
[----:B------:R-:W-:Y:S01]  /*a310*/  FADD.FTZ R112, R157, -R108 ;  /* 0x8000006c9d707221 */ /* 0x000fe20000010000 */
[-CC-:B------:R-:W-:Y:S01]  /*a320*/  FFMA.FTZ R162, R162, R148.reuse, R149.reuse ;  /* 0x00000094a2a27223 */ /* 0x180fe20000010095 */
[----:B------:R-:W-:Y:S01]  /*a330*/  FFMA.FTZ R158, R158, R148, R149 ;  /* 0x000000949e9e7223 */ /* 0x000fe20000010095 */
[----:B------:R-:W-:Y:S01]  /*a340*/  FFMA.FTZ R108, R200, R109, R40 ;  /* 0x0000006dc86c7223 */ /* 0x000fe20000010028 */
[----:B------:R-:W-:Y:S01]  /*a350*/  FMUL.FTZ R109, R114, UR6 ;  /* 0x00000006726d7c20 */ /* 0x000fe20008410000 */
[----:B0-----:R-:W-:Y:S01]  /*a360*/  FSEL R137, R110, RZ, P3 ;  /* 0x000000ff6e897208 */ /* 0x001fe20001800000 */
[----:B------:R-:W-:Y:S01]  /*a370*/  FADD.FTZ R155, R155, -R0 ;  /* 0x800000009b9b7221 */ /* 0x000fe20000010000 */
[----:B------:R-:W-:Y:S01]  /*a380*/  FADD.FTZ R162, R163, -R162 ;  /* 0x800000a2a3a27221 */ /* 0x000fe20000010000 */
[----:B------:R-:W-:Y:S01]  /*a390*/  LOP3.LUT P5, RZ, R133, 0xff0000, RZ, 0xc0, !PT ;  /* 0x00ff000085ff7812 */ /* 0x000fe200078ac0ff */
[----:B------:R-:W-:Y:S01]  /*a3a0*/  FFMA.FTZ R110, R200, R111, R42 ;  /* 0x0000006fc86e7223 */ /* 0x000fe2000001002a */
[----:B------:R-:W-:Y:S01]  /*a3b0*/  FADD.FTZ R159, R159, -R158 ;  /* 0x8000009e9f9f7221 */ /* 0x000fe20000010000 */
[----:B------:R-:W-:Y:S01]  /*a3c0*/  FMUL.FTZ R0, R108, UR6 ;  /* 0x000000066c007c20 */ /* 0x000fe20008410000 */
[----:B------:R-:W-:Y:S01]  /*a3d0*/  LOP3.LUT P4, RZ, R132, 0xff, RZ, 0xc0, !PT ;  /* 0x000000ff84ff7812 */ /* 0x000fe2000788c0ff */
[C---:B------:R-:W-:Y:S01]  /*a3e0*/  FFMA.FTZ R111, R200.reuse, R112, R43 ;  /* 0x00000070c86f7223 */ /* 0x040fe2000001002b */
[----:B------:R-:W-:Y:S01]  /*a3f0*/  FSEL R136, R109, RZ, P5 ;  /* 0x000000ff6d887208 */ /* 0x000fe20002800000 */
[----:B------:R-:W-:Y:S01]  /*a400*/  FFMA.FTZ R113, R200, R162, R37 ;  /* 0x000000a2c8717223 */ /* 0x000fe20000010025 */
[----:B------:R-:W-:Y:S01]  /*a410*/  FMUL.FTZ R121, R110, UR6 ;  /* 0x000000066e797c20 */ /* 0x000fe20008410000 */
[----:B------:R-:W-:Y:S01]  /*a420*/  LOP3.LUT P6, RZ, R132, 0xff0000, RZ, 0xc0, !PT ;  /* 0x00ff000084ff7812 */ /* 0x000fe200078cc0ff */
[C---:B------:R-:W-:Y:S01]  /*a430*/  FFMA.FTZ R109, R200.reuse, R155, R41 ;  /* 0x0000009bc86d7223 */ /* 0x040fe20000010029 */
        /* <DEDUP_REMOVED lines=20> */
.L_x_4964:
[-CC-:B------:R-:W-:Y:S01]  /*a580*/  FFMA.FTZ R164, R164, R148.reuse, R149.reuse ;  /* 0x00000094a4a47223 */ /* 0x180fe20000010095 */
[-CC-:B0-----:R-:W-:Y:S01]  /*a590*/  FFMA.FTZ R121, R152, R148.reuse, R149.reuse ;  /* 0x0000009498797223 */ /* 0x181fe20000010095 */
        /* <DEDUP_REMOVED lines=10> */
[----:B------:R-:W-:Y:S01]  /*a640*/  FFMA.FTZ R121, R150, R148, R149 ;  /* 0x0000009496797223 */ /* 0x000fe20000010095 */
[C---:B------:R-:W-:Y:S01]  /*a650*/  FFMA.FTZ R165, R200.reuse, R165, R38 ;  /* 0x000000a5c8a57223 */ /* 0x040fe20000010026 */
[----:B------:R-:W-:Y:S01]  /*a660*/  FADD.FTZ R120, R157, -R120 ;  /* 0x800000789d787221 */ /* 0x000fe20000010000 */
[C---:B------:R-:W-:Y:S01]  /*a670*/  FFMA.FTZ R166, R200.reuse, R166, R39 ;  /* 0x000000a6c8a67223 */ /* 0x040fe20000010027 */
[C---:B------:R-:W-:Y:S01]  /*a680*/  FFMA.FTZ R159, R200.reuse, R159, R36 ;  /* 0x0000009fc89f7223 */ /* 0x040fe20000010024 */
[----:B------:R-:W-:Y:S01]  /*a690*/  FFMA.FTZ R162, R200, R162, R37 ;  /* 0x000000a2c8a27223 */ /* 0x000fe20000010025 */
[----:B------:R-:W-:Y:S01]  /*a6a0*/  FADD.FTZ R0, R155, -R0 ;  /* 0x800000009b007221 */ /* 0x000fe20000010000 */
[----:B------:R-:W-:Y:S01]  /*a6b0*/  FADD.FTZ R121, R154, -R121 ;  /* 0x800000799a797221 */ /* 0x000fe20000010000 */
[----:B------:R-:W-:Y:S01]  /*a6c0*/  ISETP.GE.U32.AND P3, PT, R132, RZ, PT ;  /* 0x000000ff8400720c */ /* 0x000fe20003f66070 */
[----:B------:R-:W-:Y:S01]  /*a6d0*/  FMUL.FTZ R165, R165, UR6 ;  /* 0x00000006a5a57c20 */ /* 0x000fe20008410000 */
[----:B------:R-:W-:Y:S01]  /*a6e0*/  LOP3.LUT P4, RZ, R133, 0xff0000, RZ, 0xc0, !PT ;  /* 0x00ff000085ff7812 */ /* 0x000fe2000788c0ff */
[----:B------:R-:W-:Y:S01]  /*a6f0*/  FMUL.FTZ R166, R166, UR6 ;  /* 0x00000006a6a67c20 */ /* 0x000fe20008410000 */
[----:B------:R-:W-:Y:S01]  /*a700*/  FMUL.FTZ R159, R159, UR6 ;  /* 0x000000069f9f7c20 */ /* 0x000fe20008410000 */
[----:B------:R-:W-:Y:S01]  /*a710*/  FFMA.FTZ R120, R200, R120, R43 ;  /* 0x00000078c8787223 */ /* 0x000fe2000001002b */
[----:B------:R-:W-:Y:S01]  /*a720*/  FMUL.FTZ R162, R162, UR6 ;  /* 0x00000006a2a27c20 */ /* 0x000fe20008410000 */
        /* <DEDUP_REMOVED lines=27> */
.L_x_4963:
[----:B------:R-:W-:Y:S05]  /*a8e0*/  @!P1 BRA `(.L_x_4965) ;  /* 0x0000000000d89947 */ /* 0x000fea0003800000 */
[-CC-:B------:R-:W-:Y:S01]  /*a8f0*/  FFMA.FTZ R166, R166, R148.reuse, R149.reuse ;  /* 0x00000094a6a67223 */ /* 0x180fe20000010095 */
[-CC-:B------:R-:W-:Y:S01]  /*a900*/  FFMA.FTZ R109, R152, R148.reuse, R149.reuse ;  /* 0x00000094986d7223 */ /* 0x180fe20000010095 */
[-C--:B------:R-:W-:Y:S01]  /*a910*/  FFMA.FTZ R164, R164, R148.reuse, R149 ;  /* 0x00000094a4a47223 */ /* 0x080fe20000010095 */
[----:B------:R-:W-:Y:S01]  /*a920*/  ISETP.GE.U32.AND P3, PT, R132, RZ, PT ;  /* 0x000000ff8400720c */ /* 0x000fe20003f66070 */
[----:B------:R-:W-:Y:S01]  /*a930*/  FADD.FTZ R115, R167, -R166 ;  /* 0x800000a6a7737221 */ /* 0x000fe20000010000 */
[----:B------:R-:W-:Y:S01]  /*a940*/  FADD.FTZ R111, R156, -R109 ;  /* 0x8000006d9c6f7221 */ /* 0x000fe20000010000 */
[-CC-:B------:R-:W-:Y:S01]  /*a950*/  FFMA.FTZ R109, R150, R148.reuse, R149.reuse ;  /* 0x00000094966d7223 */ /* 0x180fe20000010095 */
[----:B------:R-:W-:Y:S01]  /*a960*/  FADD.FTZ R165, R165, -R164 ;  /* 0x800000a4a5a57221 */ /* 0x000fe20000010000 */
[----:B------:R-:W-:Y:S01]  /*a970*/  FMUL.FTZ R115, R200, R115 ;  /* 0x00000073c8737220 */ /* 0x000fe20000410000 */
[-C--:B------:R-:W-:Y:S01]  /*a980*/  FFMA.FTZ R108, R153, R148.reuse, R149 ;  /* 0x00000094996c7223 */ /* 0x080fe20000010095 */
[----:B------:R-:W-:Y:S01]  /*a990*/  FADD.FTZ R109, R154, -R109 ;  /* 0x8000006d9a6d7221 */ /* 0x000fe20000010000 */
[----:B------:R-:W-:Y:S01]  /*a9a0*/  FMUL.FTZ R114, R200, R165 ;  /* 0x000000a5c8727220 */ /* 0x000fe20000410000 */
[----:B------:R-:W-:Y:S01]  /*a9b0*/  FMUL.FTZ R110, R115, UR6 ;  /* 0x00000006736e7c20 */ /* 0x000fe20008410000 */
[----:B------:R-:W-:Y:S01]  /*a9c0*/  ISETP.GE.U32.AND.EX P3, PT, R133, 0x1000000, PT, P3 ;  /* 0x010000008500780c */ /* 0x000fe20003f66130 */
[-CC-:B------:R-:W-:Y:S01]  /*a9d0*/  FFMA.FTZ R0, R151, R148.reuse, R149.reuse ;  /* 0x0000009497007223 */ /* 0x180fe20000010095 */
[----:B------:R-:W-:Y:S01]  /*a9e0*/  FADD.FTZ R157, R157, -R108 ;  /* 0x8000006c9d9d7221 */ /* 0x000fe20000010000 */
[-CC-:B------:R-:W-:Y:S01]  /*a9f0*/  FFMA.FTZ R162, R162, R148.reuse, R149.reuse ;  /* 0x00000094a2a27223 */ /* 0x180fe20000010095 */
[----:B------:R-:W-:Y:S01]  /*aa00*/  FFMA.FTZ R158, R158, R148, R149 ;  /* 0x000000949e9e7223 */ /* 0x000fe20000010095 */
[----:B------:R-:W-:Y:S01]  /*aa10*/  FMUL.FTZ R108, R200, R109 ;  /* 0x0000006dc86c7220 */ /* 0x000fe20000410000 */
[----:B------:R-:W-:Y:S01]  /*aa20*/  FMUL.FTZ R109, R114, UR6 ;  /* 0x00000006726d7c20 */ /* 0x000fe20008410000 */
[----:B0-----:R-:W-:Y:S01]  /*aa30*/  FSEL R137, R110, RZ, P3 ;  /* 0x000000ff6e897208 */ /* 0x001fe20001800000 */
[----:B------:R-:W-:Y:S01]  /*aa40*/  FADD.FTZ R155, R155, -R0 ;  /* 0x800000009b9b7221 */ /* 0x000fe20000010000 */
[----:B------:R-:W-:Y:S01]  /*aa50*/  FADD.FTZ R113, R163, -R162 ;  /* 0x800000a2a3717221 */ /* 0x000fe20000010000 */
[----:B------:R-:W-:Y:S01]  /*aa60*/  LOP3.LUT P5, RZ, R133, 0xff0000, RZ, 0xc0, !PT ;  /* 0x00ff000085ff7812 */ /* 0x000fe200078ac0ff */
[----:B------:R-:W-:Y:S01]  /*aa70*/  FMUL.FTZ R110, R200, R111 ;  /* 0x0000006fc86e7220 */ /* 0x000fe20000410000 */
        /* <DEDUP_REMOVED lines=29> */
.L_x_4965:
[-CC-:B0-----:R-:W-:Y:S01]  /*ac50*/  FFMA.FTZ R121, R152, R148.reuse, R149.reuse ;  /* 0x0000009498797223 */ /* 0x181fe20000010095 */
        /* <DEDUP_REMOVED lines=52> */
.L_x_4961:
        /* <DEDUP_REMOVED lines=34> */
[-CC-:B------:R-:W-:Y:S01]  /*b1c0*/  FFMA.FTZ R108, R127, R148.reuse, R149.reuse ;  /* 0x000000947f6c7223 */ /* 0x180fe20000010095 */
[----:B------:R-:W-:Y:S01]  /*b1d0*/  FSEL R123, R110, RZ, P6 ;  /* 0x000000ff6e7b7208 */ /* 0x000fe20003000000 */
        /* <DEDUP_REMOVED lines=8> */
[----:B------:R-:W-:Y:S01]  /*b260*/  LOP3.LUT P4, RZ, R131, 0xff00, RZ, 0xc0, !PT ;  /* 0x0000ff0083ff7812 */ /* 0x000fe2000788c0ff */
[----:B------:R-:W-:Y:S01]  /*b270*/  FADD.FTZ R149, R140, -R149 ;  /* 0x800000958c957221 */ /* 0x000fe20000010000 */
[----:B------:R-:W-:-:S02]  /*b280*/  FSEL R120, R111, RZ, P2 ;  /* 0x000000ff6f787208 */ /* 0x000fc40001000000 */
        /* <DEDUP_REMOVED lines=17> */
[----:B------:R-:W-:Y:S02]  /*b3a0*/  LOP3.LUT P3, RZ, R130, 0xff000000, RZ, 0xc0, !PT ;  /* 0xff00000082ff7812 */ /* 0x000fe4000786c0ff */
[----:B------:R-:W-:Y:S02]  /*b3b0*/  F2FP.F16.F32.PACK_AB R118, R121, R118 ;  /* 0x000000767976723e */ /* 0x000fe400000000ff */
[----:B------:R-:W-:Y:S02]  /*b3c0*/  F2FP.F16.F32.PACK_AB R122, R117, R122 ;  /* 0x0000007a757a723e */ /* 0x000fe400000000ff */
[----:B------:R-:W-:Y:S02]  /*b3d0*/  F2FP.F16.F32.PACK_AB R119, R124, R119 ;  /* 0x000000777c77723e */ /* 0x000fe400000000ff */
[C---:B------:R-:W-:Y:S02]  /*b3e0*/  FSEL R121, R0.reuse, RZ, P2 ;  /* 0x000000ff00797208 */ /* 0x040fe40001000000 */
[----:B------:R-:W-:Y:S01]  /*b3f0*/  FSEL R117, R0, RZ, P4 ;  /* 0x000000ff00757208 */ /* 0x000fe20002000000 */
        /* <DEDUP_REMOVED lines=17> */
.L_x_4968:
        /* <DEDUP_REMOVED lines=9> */
[-CC-:B------:R-:W-:Y:S01]  /*b5a0*/  FFMA.FTZ R119, R128, R148.reuse, R149.reuse ;  /* 0x0000009480777223 */ /* 0x180fe20000010095 */
[----:B------:R-:W-:Y:S01]  /*b5b0*/  FFMA.FTZ R121, R200, R121, R30 ;  /* 0x00000079c8797223 */ /* 0x000fe2000001001e */
[----:B------:R-:W-:Y:S01]  /*b5c0*/  ISETP.GE.U32.AND.EX P2, PT, R197, 0x1000000, PT, P2 ;  /* 0x01000000c500780c */ /* 0x000fe20003f46120 */
[----:B------:R-:W-:Y:S01]  /*b5d0*/  FMUL.FTZ R120, R120, UR6 ;  /* 0x0000000678787c20 */ /* 0x000fe20008410000 */
[----:B------:R-:W-:Y:S01]  /*b5e0*/  FADD.FTZ R118, R145, -R118 ;  /* 0x8000007691767221 */ /* 0x000fe20000010000 */
[-CC-:B------:R-:W-:Y:S01]  /*b5f0*/  FFMA.FTZ R117, R126, R148.reuse, R149.reuse ;  /* 0x000000947e757223 */ /* 0x180fe20000010095 */
[----:B------:R-:W-:Y:S01]  /*b600*/  FFMA.FTZ R116, R127, R148, R149 ;  /* 0x000000947f747223 */ /* 0x000fe20000010095 */
[----:B------:R-:W-:Y:S01]  /*b610*/  FMUL.FTZ R121, R121, UR6 ;  /* 0x0000000679797c20 */ /* 0x000fe20008410000 */
[----:B------:R-:W-:Y:S01]  /*b620*/  FSEL R126, R120, RZ, P5 ;  /* 0x000000ff787e7208 */ /* 0x000fe20002800000 */
        /* <DEDUP_REMOVED lines=8> */
[----:B------:R-:W-:Y:S01]  /*b6b0*/  FADD.FTZ R117, R142, -R117 ;  /* 0x800000758e757221 */ /* 0x000fe20000010000 */
[----:B------:R-:W-:Y:S01]  /*b6c0*/  LOP3.LUT P3, RZ, R131, 0xff00, RZ, 0xc0, !PT ;  /* 0x0000ff0083ff7812 */ /* 0x000fe2000786c0ff */
        /* <DEDUP_REMOVED lines=26> */
[----:B------:R-:W-:Y:S02]  /*b870*/  F2FP.F16.F32.PACK_AB R119, R127, R124 ;  /* 0x0000007c7f77723e */ /* 0x000fe400000000ff */
[C---:B------:R-:W-:Y:S02]  /*b880*/  FSEL R121, R117.reuse, RZ, P6 ;  /* 0x000000ff75797208 */ /* 0x040fe40003000000 */
[----:B------:R-:W-:Y:S02]  /*b890*/  LOP3.LUT P6, RZ, R196, 0xff000000, RZ, 0xc0, !PT ;  /* 0xff000000c4ff7812 */ /* 0x000fe400078cc0ff */
[----:B------:R-:W-:Y:S02]  /*b8a0*/  FSEL R117, R117, RZ, P3 ;  /* 0x000000ff75757208 */ /* 0x000fe40001800000 */
[----:B------:R-:W-:-:S02]  /*b8b0*/  FSEL R124, R116, RZ, P2 ;  /* 0x000000ff747c7208 */ /* 0x000fc40001000000 */
[C---:B------:R-:W-:Y:S02]  /*b8c0*/  LOP3.LUT P4, RZ, R130.reuse, 0xff00, RZ, 0xc0, !PT ;  /* 0x0000ff0082ff7812 */ /* 0x040fe4000788c0ff */
[----:B------:R-:W-:Y:S02]  /*b8d0*/  LOP3.LUT P5, RZ, R130, 0xff, RZ, 0xc0, !PT ;  /* 0x000000ff82ff7812 */ /* 0x000fe400078ac0ff */
[C---:B------:R-:W-:Y:S02]  /*b8e0*/  LOP3.LUT P3, RZ, R196.reuse, 0xff00, RZ, 0xc0, !PT ;  /* 0x0000ff00c4ff7812 */ /* 0x040fe4000786c0ff */
[----:B------:R-:W-:Y:S02]  /*b8f0*/  LOP3.LUT P2, RZ, R196, 0xff, RZ, 0xc0, !PT ;  /* 0x000000ffc4ff7812 */ /* 0x000fe4000784c0ff */
[----:B------:R-:W-:Y:S02]  /*b900*/  F2FP.F16.F32.PACK_AB R123, R126, R123 ;  /* 0x0000007b7e7b723e */ /* 0x000fe400000000ff */
        /* <DEDUP_REMOVED lines=11> */
.L_x_4967:
        /* <DEDUP_REMOVED lines=76> */
.L_x_4970:
        /* <DEDUP_REMOVED lines=63> */
[----:B------:R-:W-:Y:S02]  /*c270*/  F2FP.F16.F32.PACK_AB R123, R124, R123 ;  /* 0x0000007b7c7b723e */ /* 0x000fe400000000ff */
        /* <DEDUP_REMOVED lines=11> */
.L_x_4966:
        /* <DEDUP_REMOVED lines=35> */
[----:B------:R-:W-:Y:S01]  /*c560*/  FSEL R0, R0, RZ, P5 ;  /* 0x000000ff00007208 */ /* 0x000fe20002800000 */
[----:B------:R-:W-:Y:S01]  /*c570*/  FMUL.FTZ R121, R110, UR6 ;  /* 0x000000066e797c20 */ /* 0x000fe20008410000 */
[----:B------:R-:W-:Y:S01]  /*c580*/  FMUL.FTZ R124, R113, UR6 ;  /* 0x00000006717c7c20 */ /* 0x000fe20008410000 */
[----:B------:R-:W-:Y:S01]  /*c590*/  LOP3.LUT P5, RZ, R131, 0xff00, RZ, 0xc0, !PT ;  /* 0x0000ff0083ff7812 */ /* 0x000fe200078ac0ff */
        /* <DEDUP_REMOVED lines=17> */
.L_x_4972:
[-CC-:B------:R-:W-:Y:S01]  /*c6b0*/  FFMA.FTZ R0, R125, R148.reuse, R149.reuse ;  /* 0x000000947d007223 */ /* 0x180fe20000010095 */
        /* <DEDUP_REMOVED lines=53> */
.L_x_4971:
        /* <DEDUP_REMOVED lines=9> */
[C---:B------:R-:W-:Y:S01]  /*caa0*/  FMUL.FTZ R114, R200.reuse, R121 ;  /* 0x00000079c8727220 */ /* 0x040fe20000410000 */
[----:B------:R-:W-:Y:S01]  /*cab0*/  FMUL.FTZ R108, R200, R109 ;  /* 0x0000006dc86c7220 */ /* 0x000fe20000410000 */
[-CC-:B------:R-:W-:Y:S01]  /*cac0*/  FFMA.FTZ R113, R128, R148.reuse, R149.reuse ;  /* 0x0000009480717223 */ /* 0x180fe20000010095 */
[----:B------:R-:W-:Y:S01]  /*cad0*/  FADD.FTZ R115, R147, -R0 ;  /* 0x8000000093737221 */ /* 0x000fe20000010000 */
[----:B------:R-:W-:Y:S01]  /*cae0*/  FMUL.FTZ R109, R114, UR6 ;  /* 0x00000006726d7c20 */ /* 0x000fe20008410000 */
[----:B------:R-:W-:Y:S01]  /*caf0*/  FFMA.FTZ R148, R129, R148, R149 ;  /* 0x0000009481947223 */ /* 0x000fe20000010095 */
[----:B------:R-:W-:Y:S01]  /*cb00*/  LOP3.LUT P4, RZ, R131, 0xff0000, RZ, 0xc0, !PT ;  /* 0x00ff000083ff7812 */ /* 0x000fe2000788c0ff */
[----:B------:R-:W-:Y:S01]  /*cb10*/  FMUL.FTZ R115, R200, R115 ;  /* 0x00000073c8737220 */ /* 0x000fe20000410000 */
[----:B------:R-:W-:Y:S01]  /*cb20*/  FADD.FTZ R113, R144, -R113 ;  /* 0x8000007190717221 */ /* 0x000fe20000010000 */
[----:B------:R-:W-:Y:S01]  /*cb30*/  ISETP.GE.U32.AND P2, PT, R130, RZ, PT ;  /* 0x000000ff8200720c */ /* 0x000fe20003f46070 */
[----:B------:R-:W-:Y:S01]  /*cb40*/  FADD.FTZ R111, R142, -R111 ;  /* 0x8000006f8e6f7221 */ /* 0x000fe20000010000 */
[----:B------:R-:W-:Y:S01]  /*cb50*/  FSEL R128, R109, RZ, P4 ;  /* 0x000000ff6d807208 */ /* 0x000fe20002000000 */
[----:B------:R-:W-:Y:S01]  /*cb60*/  FADD.FTZ R145, R145, -R148 ;  /* 0x8000009491917221 */ /* 0x000fe20000010000 */
[----:B------:R-:W-:Y:S01]  /*cb70*/  FADD.FTZ R109, R141, -R110 ;  /* 0x8000006e8d6d7221 */ /* 0x000fe20000010000 */
[----:B------:R-:W-:Y:S01]  /*cb80*/  FADD.FTZ R143, R143, -R112 ;  /* 0x800000708f8f7221 */ /* 0x000fe20000010000 */
[----:B------:R-:W-:Y:S01]  /*cb90*/  FMUL.FTZ R120, R115, UR6 ;  /* 0x0000000673787c20 */ /* 0x000fe20008410000 */
[----:B------:R-:W-:Y:S01]  /*cba0*/  FMUL.FTZ R0, R108, UR6 ;  /* 0x000000066c007c20 */ /* 0x000fe20008410000 */
[----:B------:R-:W-:Y:S01]  /*cbb0*/  FMUL.FTZ R112, R200, R113 ;  /* 0x00000071c8707220 */ /* 0x000fe20000410000 */
[----:B------:R-:W-:Y:S01]  /*cbc0*/  LOP3.LUT P5, RZ, R130, 0xff, RZ, 0xc0, !PT ;  /* 0x000000ff82ff7812 */ /* 0x000fe200078ac0ff */
        /* <DEDUP_REMOVED lines=27> */
.L_x_4973:
[-CC-:B------:R-:W-:Y:S01]  /*cd80*/  FFMA.FTZ R0, R125, R148.reuse, R149.reuse ;  /* 0x000000947d007223 */ /* 0x180fe20000010095 */
[-CC-:B0-----:R-:W-:Y:S01]  /*cd90*/  FFMA.FTZ R123, R128, R148.reuse, R149.reuse ;  /* 0x00000094807b7223 */ /* 0x181fe20000010095 */
        /* <DEDUP_REMOVED lines=51> */
.L_x_4969:
        /* <DEDUP_REMOVED lines=14> */
.L_x_4932:
        /* <DEDUP_REMOVED lines=14> */
[----:B------:R1:W5:Y:S01]  /*d290*/  LDL.LU R42, [R1+0x4c] ;  /* 0x00004c00012a7983 */ /* 0x0003620000300800 */
[----:B------:R-:W-:-:S03]  /*d2a0*/  MOV R31, R6 ;  /* 0x00000006001f7202 */ /* 0x000fc60000000f00 */
        /* <DEDUP_REMOVED lines=19> */
[----:B------:R1:W5:Y:S01]  /*d3e0*/  LDL.LU R18, [R1+0x6c] ;  /* 0x00006c0001127983 */ /* 0x0003620000300800 */
[----:B------:R-:W-:-:S03]  /*d3f0*/  MOV R249, R251 ;  /* 0x000000fb00f97202 */ /* 0x000fc60000000f00 */
        /* <DEDUP_REMOVED lines=22> */
[----:B------:R-:W-:-:S07]  /*d560*/  MOV R250, R252 ;  /* 0x000000fc00fa7202 */ /* 0x000fce0000000f00 */
.L_x_4931:
[----:B------:R-:W-:Y:S05]  /*d570*/  BSYNC B0 ;  /* 0x0000000000007941 */ /* 0x000fea0003800000 */
.L_x_4930:
[----:B------:R-:W2:Y:S01]  /*d580*/  S2R R70, SR_TID.X ;  /* 0x0000000000467919 */ /* 0x000ea20000002100 */
[----:B------:R-:W-:Y:S01]  /*d590*/  MOV R2, 0x400 ;  /* 0x0000040000027802 */ /* 0x000fe20000000f00 */
[----:B------:R-:W-:Y:S05]  /*d5a0*/  WARPSYNC.ALL ;  /* 0x0000000000007948 */ /* 0x000fea0003800000 */
[----:B------:R-:W3:Y:S01]  /*d5b0*/  S2R R3, SR_CgaCtaId ;  /* 0x0000000000037919 */ /* 0x000ee20000008800 */
[----:B------:R-:W4:Y:S01]  /*d5c0*/  S2UR UR4, SR_CTAID.X ;  /* 0x00000000000479c3 */ /* 0x000f220000002500 */
[----:B------:R-:W0:Y:S01]  /*d5d0*/  LDCU.128 UR16, c[0x0][0x440] ;  /* 0x00008800ff1077ac */ /* 0x000e220008000c00 */
[----:B--2---:R-:W-:-:S02]  /*d5e0*/  SHF.R.U32.HI R0, RZ, 0x5, R70 ;  /* 0x00000005ff007819 */ /* 0x004fc40000011646 */
[----:B------:R-:W-:-:S05]  /*d5f0*/  LOP3.LUT R69, R70, 0x1f, RZ, 0xc0, !PT ;  /* 0x0000001f46457812 */ /* 0x000fca00078ec0ff */
[----:B------:R-:W-:Y:S01]  /*d600*/  IMAD R0, R0, 0xa0, R69 ;  /* 0x000000a000007824 */ /* 0x000fe200078e0245 */
[----:B---3--:R-:W-:-:S04]  /*d610*/  LEA R3, R3, R2, 0x18 ;  /* 0x0000000203037211 */ /* 0x008fc800078ec0ff */
        /* <DEDUP_REMOVED lines=15> */
[----:B------:R-:W1:Y:S04]  /*d710*/  LDS R16, [R68+0x400] ;  /* 0x0004000044107984 */ /* 0x000e680000000800 */
[----:B------:R-:W0:Y:S04]  /*d720*/  LDS R17, [R68+0x600] ;  /* 0x0006000044117984 */ /* 0x000e280000000800 */
[----:B------:R-:W4:Y:S04]  /*d730*/  LDS R18, [R68+0x800] ;  /* 0x0008000044127984 */ /* 0x000f280000000800 */
[----:B------:R-:W4:Y:S04]  /*d740*/  LDS R19, [R68+0xa00] ;  /* 0x000a000044137984 */ /* 0x000f280000000800 */
[----:B------:R-:W4:Y:S04]  /*d750*/  LDS R33, [R68+0x1400] ;  /* 0x0014000044217984 */ /* 0x000f280000000800 */
[----:B------:R-:W4:Y:S04]  /*d760*/  LDS R32, [R68+0x1600] ;  /* 0x0016000044207984 */ /* 0x000f280000000800 */
[----:B------:R-:W4:Y:S04]  /*d770*/  LDS R35, [R68+0x1800] ;  /* 0x0018000044237984 */ /* 0x000f280000000800 */
[----:B------:R-:W4:Y:S04]  /*d780*/  LDS R34, [R68+0x1a00] ;  /* 0x001a000044227984 */ /* 0x000f280000000800 */
[----:B------:R-:W4:Y:S01]  /*d790*/  LDS R37, [R68+0x1c00] ;  /* 0x001c000044257984 */ /* 0x000f220000000800 */
[----:B--2---:R-:W-:-:S03]  /*d7a0*/  FADD.FTZ R2, RZ, R2 ;  /* 0x00000002ff027221 */ /* 0x004fc60000010000 */
[----:B------:R-:W2:Y:S01]  /*d7b0*/  LDS R36, [R68+0x1e00] ;  /* 0x001e000044247984 */ /* 0x000ea20000000800 */
[----:B---3--:R-:W-:Y:S01]  /*d7c0*/  FADD.FTZ R3, RZ, R3 ;  /* 0x00000003ff037221 */ /* 0x008fe20000010000 */
[----:B-1----:R-:W-:Y:S02]  /*d7d0*/  FADD.FTZ R16, RZ, R16 ;  /* 0x00000010ff107221 */ /* 0x002fe40000010000 */
[----:B------:R-:W-:Y:S01]  /*d7e0*/  LDS R39, [R68+0x2400] ;  /* 0x0024000044277984 */ /* 0x000fe20000000800 */
[----:B0-----:R-:W-:-:S03]  /*d7f0*/  FADD.FTZ R17, RZ, R17 ;  /* 0x00000011ff117221 */ /* 0x001fc60000010000 */
[----:B------:R-:W-:Y:S01]  /*d800*/  LDS R38, [R68+0x2600] ;  /* 0x0026000044267984 */ /* 0x000fe20000000800 */
[----:B----4-:R-:W-:-:S03]  /*d810*/  FADD.FTZ R18, RZ, R18 ;  /* 0x00000012ff127221 */ /* 0x010fc60000010000 */
[----:B------:R-:W0:Y:S01]  /*d820*/  LDS R40, [R68+0x2800] ;  /* 0x0028000044287984 */ /* 0x000e220000000800 */
[----:B------:R-:W-:-:S03]  /*d830*/  FADD.FTZ R19, RZ, R19 ;  /* 0x00000013ff137221 */ /* 0x000fc60000010000 */
[----:B------:R-:W1:Y:S01]  /*d840*/  LDS R41, [R68+0x2a00] ;  /* 0x002a000044297984 */ /* 0x000e620000000800 */
        /* <DEDUP_REMOVED lines=10> */
[----:B--2---:R-:W-:-:S03]  /*d8f0*/  FADD.FTZ R19, R19, R36 ;  /* 0x0000002413137221 */ /* 0x004fc60000010000 */
[----:B------:R-:W2:Y:S04]  /*d900*/  LDS R37, [R68+0x2000] ;  /* 0x0020000044257984 */ /* 0x000ea80000000800 */
[----:B------:R-:W2:Y:S04]  /*d910*/  LDS R36, [R68+0x2200] ;  /* 0x0022000044247984 */ /* 0x000ea80000000800 */
[----:B------:R-:W2:Y:S04]  /*d920*/  LDS R43, [R68+0x2e00] ;  /* 0x002e0000442b7984 */ /* 0x000ea80000000800 */
[----:B------:R-:W2:Y:S01]  /*d930*/  LDS R45, [R68+0x3000] ;  /* 0x00300000442d7984 */ /* 0x000ea20000000800 */
[----:B0-----:R-:W-:-:S03]  /*d940*/  FADD.FTZ R33, R33, R40 ;  /* 0x0000002821217221 */ /* 0x001fc60000010000 */
[----:B------:R-:W0:Y:S01]  /*d950*/  LDS R44, [R68+0x3200] ;  /* 0x00320000442c7984 */ /* 0x000e220000000800 */
[----:B-1----:R-:W-:-:S03]  /*d960*/  FADD.FTZ R32, R32, R41 ;  /* 0x0000002920207221 */ /* 0x002fc60000010000 */
[----:B------:R-:W1:Y:S01]  /*d970*/  LDS R47, [R68+0x3400] ;  /* 0x00340000442f7984 */ /* 0x000e620000000800 */
        /* <DEDUP_REMOVED lines=11> */
[----:B--2---:R-:W-:Y:S01]  /*da30*/  FADD.FTZ R2, R2, R37 ;  /* 0x0000002502027221 */ /* 0x004fe20000010000 */
[----:B------:R-:W-:Y:S02]  /*da40*/  FADD.FTZ R17, R17, R38 ;  /* 0x0000002611117221 */ /* 0x000fe40000010000 */
        /* <DEDUP_REMOVED lines=10> */
[----:B------:R-:W-:Y:S01]  /*daf0*/  LDS R64, [R68+0x4a00] ;  /* 0x004a000044407984 */ /* 0x000fe20000000800 */
[----:B---3--:R-:W-:-:S03]  /*db00*/  FADD.FTZ R3, R3, R46 ;  /* 0x0000002e03037221 */ /* 0x008fc60000010000 */
[----:B------:R-:W1:Y:S01]  /*db10*/  LDS R67, [R68+0x4c00] ;  /* 0x004c000044437984 */ /* 0x000e620000000800 */
[----:B----4-:R-:W-:-:S03]  /*db20*/  FADD.FTZ R16, R16, R49 ;  /* 0x0000003110107221 */ /* 0x010fc60000010000 */
[----:B------:R-:W3:Y:S01]  /*db30*/  LDS R66, [R68+0x4e00] ;  /* 0x004e000044427984 */ /* 0x000ee20000000800 */
[----:B------:R-:W-:Y:S01]  /*db40*/  FADD.FTZ R17, R17, R48 ;  /* 0x0000003011117221 */ /* 0x000fe20000010000 */
[----:B------:R-:W-:Y:S01]  /*db50*/  BAR.SYNC.DEFER_BLOCKING 0x0 ;  /* 0x0000000000007b1d */ /* 0x000fe20000010000 */
[----:B------:R-:W-:Y:S01]  /*db60*/  FADD.FTZ R33, R33, R50 ;  /* 0x0000003221217221 */ /* 0x000fe20000010000 */
[----:B------:R-:W-:Y:S01]  /*db70*/  FADD.FTZ R51, R32, R51 ;  /* 0x0000003320337221 */ /* 0x000fe20000010000 */
[----:B--2---:R-:W-:Y:S01]  /*db80*/  FADD.FTZ R35, R35, R60 ;  /* 0x0000003c23237221 */ /* 0x004fe20000010000 */
[----:B------:R-:W-:Y:S01]  /*db90*/  FADD.FTZ R61, R34, R61 ;  /* 0x0000003d223d7221 */ /* 0x000fe20000010000 */
[----:B------:R-:W-:Y:S01]  /*dba0*/  FADD.FTZ R63, R18, R63 ;  /* 0x0000003f123f7221 */ /* 0x000fe20000010000 */
[----:B------:R-:W-:Y:S01]  /*dbb0*/  FADD.FTZ R19, R19, R62 ;  /* 0x0000003e13137221 */ /* 0x000fe20000010000 */
[----:B------:R-:W-:Y:S01]  /*dbc0*/  STS.128 [R0], R28 ;  /* 0x0000001c00007388 */ /* 0x000fe20000000c00 */
[----:B0-----:R-:W-:-:S03]  /*dbd0*/  FADD.FTZ R65, R2, R65 ;  /* 0x0000004102417221 */ /* 0x001fc60000010000 */
[----:B------:R0:W-:Y:S04]  /*dbe0*/  STS.128 [R0+0x10], R4 ;  /* 0x0000100400007388 */ /* 0x0001e80000000c00 */
[----:B------:R-:W-:Y:S01]  /*dbf0*/  STS.128 [R0+0x400], R8 ;  /* 0x0004000800007388 */ /* 0x000fe20000000c00 */
[----:B-1----:R-:W-:-:S03]  /*dc00*/  FADD.FTZ R67, R16, R67 ;  /* 0x0000004310437221 */ /* 0x002fc60000010000 */
        /* <DEDUP_REMOVED lines=121> */
.L_x_4933:
        /* <DEDUP_REMOVED lines=8> */
.L_x_4976:
[----:B------:R-:W-:Y:S05]  /*e420*/  BSYNC B2 ;  /* 0x0000000000027941 */ /* 0x000fea0003800000 */
.L_x_4975:
        /* <DEDUP_REMOVED lines=8> */
.L_x_4977:
[----:B------:R-:W-:Y:S01]  /*e4b0*/  HFMA2 R240, -RZ, RZ, 0, 1.1920928955078125e-07 ;  /* 0x00000002fff07431 */ /* 0x000fe200000001ff */
[----:B------:R-:W-:Y:S01]  /*e4c0*/  MOV R241, R148 ;  /* 0x0000009400f17202 */ /* 0x000fe20000000f00 */
[----:B------:R-:W-:-:S07]  /*e4d0*/  FADD.FTZ R149, R149, R242 ;  /* 0x000000f295957221 */ /* 0x000fce0000010000 */
[----:B------:R-:W-:Y:S05]  /*e4e0*/  WARPSYNC.COLLECTIVE R238, `(.L_x_4978) ;  /* 0x00000000ee087348 */ /* 0x000fea0003c00000 */
[----:B------:R0:W1:Y:S02]  /*e4f0*/  SHFL.BFLY P4, R242, R241, R240, R239 ;  /* 0x0c0000f0f1f27389 */ /* 0x00006400000800ef */
[----:B01----:R-:W-:Y:S05]  /*e500*/  ENDCOLLECTIVE ;  /* 0x000000000000791b */ /* 0x003fea0003800000 */
.L_x_4978:
[----:B------:R-:W-:Y:S01]  /*e510*/  MOV R241, R149 ;  /* 0x0000009500f17202 */ /* 0x000fe20000000f00 */
[----:B------:R-:W-:-:S07]  /*e520*/  FADD.FTZ R148, R148, R242 ;  /* 0x000000f294947221 */ /* 0x000fce0000010000 */
[----:B------:R-:W-:Y:S05]  /*e530*/  WARPSYNC.COLLECTIVE R238, `(.L_x_4979) ;  /* 0x00000000ee087348 */ /* 0x000fea0003c00000 */
[----:B------:R0:W1:Y:S02]  /*e540*/  SHFL.BFLY P4, R242, R241, R240, R239 ;  /* 0x0c0000f0f1f27389 */ /* 0x00006400000800ef */
[----:B01----:R-:W-:Y:S05]  /*e550*/  ENDCOLLECTIVE ;  /* 0x000000000000791b */ /* 0x003fea0003800000 */
.L_x_4979:
[----:B------:R-:W-:Y:S01]  /*e560*/  HFMA2 R240, -RZ, RZ, 0, 2.384185791015625e-07 ;  /* 0x00000004fff07431 */ /* 0x000fe200000001ff */
[----:B------:R-:W-:Y:S01]  /*e570*/  MOV R241, R148 ;  /* 0x0000009400f17202 */ /* 0x000fe20000000f00 */
[----:B------:R-:W-:-:S07]  /*e580*/  FADD.FTZ R149, R149, R242 ;  /* 0x000000f295957221 */ /* 0x000fce0000010000 */
[----:B------:R-:W-:Y:S05]  /*e590*/  WARPSYNC.COLLECTIVE R238, `(.L_x_4980) ;  /* 0x00000000ee087348 */ /* 0x000fea0003c00000 */
[----:B------:R0:W1:Y:S02]  /*e5a0*/  SHFL.BFLY P4, R242, R241, R240, R239 ;  /* 0x0c0000f0f1f27389 */ /* 0x00006400000800ef */
[----:B01----:R-:W-:Y:S05]  /*e5b0*/  ENDCOLLECTIVE ;  /* 0x000000000000791b */ /* 0x003fea0003800000 */
.L_x_4980:
[----:B------:R-:W-:Y:S01]  /*e5c0*/  MOV R241, R149 ;  /* 0x0000009500f17202 */ /* 0x000fe20000000f00 */
[----:B------:R-:W-:-:S07]  /*e5d0*/  FADD.FTZ R148, R148, R242 ;  /* 0x000000f294947221 */ /* 0x000fce0000010000 */
[----:B------:R-:W-:Y:S05]  /*e5e0*/  WARPSYNC.COLLECTIVE R238, `(.L_x_4981) ;  /* 0x00000000ee087348 */ /* 0x000fea0003c00000 */
[----:B------:R0:W1:Y:S02]  /*e5f0*/  SHFL.BFLY P4, R242, R241, R240, R239 ;  /* 0x0c0000f0f1f27389 */ /* 0x00006400000800ef */
[----:B01----:R-:W-:Y:S05]  /*e600*/  ENDCOLLECTIVE ;  /* 0x000000000000791b */ /* 0x003fea0003800000 */
.L_x_4981:
[----:B------:R-:W-:Y:S01]  /*e610*/  HFMA2 R240, -RZ, RZ, 0, 4.76837158203125e-07 ;  /* 0x00000008fff07431 */ /* 0x000fe200000001ff */
[----:B------:R-:W-:Y:S01]  /*e620*/  MOV R241, R148 ;  /* 0x0000009400f17202 */ /* 0x000fe20000000f00 */
[----:B------:R-:W-:-:S07]  /*e630*/  FADD.FTZ R149, R149, R242 ;  /* 0x000000f295957221 */ /* 0x000fce0000010000 */
[----:B------:R-:W-:Y:S05]  /*e640*/  WARPSYNC.COLLECTIVE R238, `(.L_x_4982) ;  /* 0x00000000ee087348 */ /* 0x000fea0003c00000 */
[----:B------:R0:W1:Y:S02]  /*e650*/  SHFL.BFLY P4, R242, R241, R240, R239 ;  /* 0x0c0000f0f1f27389 */ /* 0x00006400000800ef */
[----:B01----:R-:W-:Y:S05]  /*e660*/  ENDCOLLECTIVE ;  /* 0x000000000000791b */ /* 0x003fea0003800000 */
.L_x_4982:
[----:B------:R-:W-:Y:S01]  /*e670*/  MOV R241, R149 ;  /* 0x0000009500f17202 */ /* 0x000fe20000000f00 */
[----:B------:R-:W-:-:S07]  /*e680*/  FADD.FTZ R148, R148, R242 ;  /* 0x000000f294947221 */ /* 0x000fce0000010000 */
[----:B------:R-:W-:Y:S05]  /*e690*/  WARPSYNC.COLLECTIVE R238, `(.L_x_4983) ;  /* 0x00000000ee087348 */ /* 0x000fea0003c00000 */
[----:B------:R0:W1:Y:S02]  /*e6a0*/  SHFL.BFLY P4, R242, R241, R240, R239 ;  /* 0x0c0000f0f1f27389 */ /* 0x00006400000800ef */
[----:B01----:R-:W-:Y:S05]  /*e6b0*/  ENDCOLLECTIVE ;  /* 0x000000000000791b */ /* 0x003fea0003800000 */
.L_x_4983:
[----:B------:R-:W-:Y:S01]  /*e6c0*/  HFMA2 R240, -RZ, RZ, 0, 9.5367431640625e-07 ;  /* 0x00000010fff07431 */ /* 0x000fe200000001ff */
[----:B------:R-:W-:Y:S01]  /*e6d0*/  MOV R241, R148 ;  /* 0x0000009400f17202 */ /* 0x000fe20000000f00 */
[----:B------:R-:W-:-:S07]  /*e6e0*/  FADD.FTZ R149, R149, R242 ;  /* 0x000000f295957221 */ /* 0x000fce0000010000 */
[----:B------:R-:W-:Y:S05]  /*e6f0*/  WARPSYNC.COLLECTIVE R238, `(.L_x_4984) ;  /* 0x00000000ee087348 */ /* 0x000fea0003c00000 */
[----:B------:R0:W1:Y:S02]  /*e700*/  SHFL.BFLY P4, R242, R241, R240, R239 ;  /* 0x0c0000f0f1f27389 */ /* 0x00006400000800ef */
[----:B01----:R-:W-:Y:S05]  /*e710*/  ENDCOLLECTIVE ;  /* 0x000000000000791b */ /* 0x003fea0003800000 */
.L_x_4984:
[----:B------:R-:W-:Y:S02]  /*e720*/  MOV R241, R149 ;  /* 0x0000009500f17202 */ /* 0x000fe40000000f00 */
[----:B------:R-:W-:-:S07]  /*e730*/  MOV R237, R242 ;  /* 0x000000f200ed7202 */ /* 0x000fce0000000f00 */
[----:B------:R-:W-:Y:S05]  /*e740*/  WARPSYNC.COLLECTIVE R238, `(.L_x_4985) ;  /* 0x00000000ee087348 */ /* 0x000fea0003c00000 */
[----:B------:R0:W1:Y:S02]  /*e750*/  SHFL.BFLY P4, R242, R241, R240, R239 ;  /* 0x0c0000f0f1f27389 */ /* 0x00006400000800ef */
[----:B01----:R-:W-:Y:S05]  /*e760*/  ENDCOLLECTIVE ;  /* 0x000000000000791b */ /* 0x003fea0003800000 */
.L_x_4985:
[----:B------:R-:W-:Y:S01]  /*e770*/  MOV R238, R242 ;  /* 0x000000f200ee7202 */ /* 0x000fe20000000f00 */
[----:B------:R-:W-:Y:S06]  /*e780*/  BRA `(.L_x_4986) ;  /* 0xffffff4000887947 */ /* 0x000fec000383ffff */
.L_x_4987:
        /* <DEDUP_REMOVED lines=15> */
.L_x_7161:


//--------------------- .text._ZN10layer_norm31ln_parallel_residual_bwd_kernelINS_13Kernel_traitsI6__halfffffjLj1280ELj1ELj4ELj1ELj16ENS_18Kernel_traits_baseILj1280ES2_ffffjLj128EEEEELb0ELb0ELb0EEEvNS_9BwdParamsE --------------------------
	.section	.text._ZN10layer_norm31ln_parallel_residual_bwd_kernelINS_13Kernel_traitsI6__halfffffjLj1280ELj1ELj4ELj1ELj16ENS_18Kernel_traits_baseILj1280ES2_ffffjLj128EEEEELb0ELb0ELb0EEEvNS_9BwdParamsE,"ax",@progbits
	.align	128
        .global         _ZN10layer_norm31ln_parallel_residual_bwd_kernelINS_13Kernel_traitsI6__halfffffjLj1280ELj1ELj4ELj1ELj16ENS_18Kernel_traits_baseILj1280ES2_ffffjLj128EEEEELb0ELb0ELb0EEEvNS_9BwdParamsE
        .type           _ZN10layer_norm31ln_parallel_residual_bwd_kernelINS_13Kernel_traitsI6__halfffffjLj1280ELj1ELj4ELj1ELj16ENS_18Kernel_traits_baseILj1280ES2_ffffjLj128EEEEELb0ELb0ELb0EEEvNS_9BwdParamsE,@function
        .size           _ZN10layer_norm31ln_parallel_residual_bwd_kernelINS_13Kernel_traitsI6__halfffffjLj1280ELj1ELj4ELj1ELj16ENS_18Kernel_traits_baseILj1280ES2_ffffjLj128EEEEELb0ELb0ELb0EEEvNS_9BwdParamsE,(.L_x_7162 - _ZN10layer_norm31ln_parallel_residual_bwd_kernelINS_13Kernel_traitsI6__halfffffjLj1280ELj1ELj4ELj1ELj16ENS_18Kernel_traits_baseILj1280ES2_ffffjLj128EEEEELb0ELb0ELb0EEEvNS_9BwdParamsE)
        .other          _ZN10layer_norm31ln_parallel_residual_bwd_kernelINS_13Kernel_traitsI6__halfffffjLj1280ELj1ELj4ELj1ELj16ENS_18Kernel_traits_baseILj1280ES2_ffffjLj128EEEEELb0ELb0ELb0EEEvNS_9BwdParamsE,@"STO_CUDA_ENTRY STV_DEFAULT"
_ZN10layer_norm31ln_parallel_residual_bwd_kernelINS_13Kernel_traitsI6__halfffffjLj1280ELj1ELj4ELj1ELj16ENS_18Kernel_traits_baseILj1280ES2_ffffjLj128EEEEELb0ELb0ELb0EEEvNS_9BwdParamsE:
.text._ZN10layer_norm31ln_parallel_residual_bwd_kernelINS_13Kernel_traitsI6__halfffffjLj1280ELj1ELj4ELj1ELj16ENS_18Kernel_traits_baseILj1280ES2_ffffjLj128EEEEELb0ELb0ELb0EEEvNS_9BwdParamsE:
[----:B------:R-:W0:Y:S01]  /*0000*/  LDC R1, c[0x0][0x37c] ;  /* 0x0000df00ff017b82 */ /* 0x000e220000000800 */
[----:B------:R-:W1:Y:S01]  /*0010*/  S2R R0, SR_TID.X ;  /* 0x0000000000007919 */ /* 0x000e620000002100 */
[----:B------:R-:W2:Y:S06]  /*0020*/  LDCU UR4, c[0x0][0x388] ;  /* 0x00007100ff0477ac */ /* 0x000eac0008000800 */
[----:B------:R-:W3:Y:S01]  /*0030*/  LDC.64 R42, c[0x0][0x3d0] ;  /* 0x0000f400ff2a7b82 */ /* 0x000ee20000000a00 */
[----:B0-----:R-:W-:Y:S01]  /*0040*/  IADD3 R1, PT, PT, R1, -0x188, RZ ;  /* 0xfffffe7801017810 */ /* 0x001fe20007ffe0ff */
[----:B------:R-:W0:Y:S01]  /*0050*/  LDCU.64 UR10, c[0x0][0x358] ;  /* 0x00006b00ff0a77ac */ /* 0x000e220008000a00 */
[----:B------:R-:W4:Y:S05]  /*0060*/  LDCU UR5, c[0x0][0x384] ;  /* 0x00007080ff0577ac */ /* 0x000f2a0008000800 */
[----:B------:R-:W0:Y:S01]  /*0070*/  LDC.64 R44, c[0x0][0x3d8] ;  /* 0x0000f600ff2c7b82 */ /* 0x000e220000000a00 */
[----:B------:R-:W0:Y:S01]  /*0080*/  LDCU UR24, c[0x0][0x388] ;  /* 0x00007100ff1877ac */ /* 0x000e220008000800 */
[----:B------:R-:W0:Y:S06]  /*0090*/  LDCU.U8 UR15, c[0x0][0x410] ;  /* 0x00008200ff0f77ac */ /* 0x000e2c0008000000 */
[----:B------:R-:W4:Y:S01]  /*00a0*/  LDC.64 R48, c[0x0][0x3d8] ;  /* 0x0000f600ff307b82 */ /* 0x000f220000000a00 */
[----:B--2---:R-:W-:Y:S01]  /*00b0*/  MOV R166, UR4 ;  /* 0x0000000400a67c02 */ /* 0x004fe20008000f00 */
[----:B------:R-:W2:Y:S03]  /*00c0*/  LDCU UR14, c[0x0][0x400] ;  /* 0x00008000ff0e77ac */ /* 0x000ea60008000800 */
[----:B------:R-:W-:Y:S01]  /*00d0*/  SHF.R.S32.HI R47, RZ, 0x1f, R166 ;  /* 0x0000001fff2f7819 */ /* 0x000fe200000114a6 */
[----:B------:R-:W0:Y:S02]  /*00e0*/  LDCU.64 UR6, c[0x0][0x470] ;  /* 0x00008e00ff0677ac */ /* 0x000e240008000a00 */
[----:B------:R-:W2:Y:S01]  /*00f0*/  LDC.64 R50, c[0x0][0x3d0] ;  /* 0x0000f400ff327b82 */ /* 0x000ea20000000a00 */
[----:B------:R-:W-:Y:S01]  /*0100*/  LEA.HI R47, R47, R166, RZ, 0x2 ;  /* 0x000000a62f2f7211 */ /* 0x000fe200078f10ff */
[----:B------:R-:W0:Y:S01]  /*0110*/  LDCU.64 UR12, c[0x0][0x438] ;  /* 0x00008700ff0c77ac */ /* 0x000e220008000a00 */
[C---:B-1----:R-:W-:Y:S01]  /*0120*/  LOP3.LUT R46, R0.reuse, 0x1f, RZ, 0xc, !PT ;  /* 0x0000001f002e7812 */ /* 0x042fe200078e0cff */
[----:B------:R-:W1:Y:S04]  /*0130*/  LDCU.64 UR8, c[0x0][0x478] ;  /* 0x00008f00ff0877ac */ /* 0x000e680008000a00 */
[----:B------:R-:W1:Y:S01]  /*0140*/  LDC.64 R52, c[0x0][0x3d8] ;  /* 0x0000f600ff347b82 */ /* 0x000e620000000a00 */
[----:B------:R-:W-:-:S02]  /*0150*/  LOP3.LUT R54, R0, 0x1f, RZ, 0xc0, !PT ;  /* 0x0000001f00367812 */ /* 0x000fc400078ec0ff */
[----:B------:R-:W-:Y:S02]  /*0160*/  LEA.HI.SX32 R145, R47, R46, 0x1e ;  /* 0x0000002e2f917211 */ /* 0x000fe400078ff2ff */
[----:B------:R-:W-:Y:S02]  /*0170*/  MOV R79, R54 ;  /* 0x00000036004f7202 */ /* 0x000fe40000000f00 */
[C---:B------:R-:W-:Y:S01]  /*0180*/  ISETP.GE.U32.AND P0, PT, R145.reuse, 0x20, PT ;  /* 0x000000209100780c */ /* 0x040fe20003f06070 */
[----:B------:R-:W2:Y:S01]  /*0190*/  LDC.64 R46, c[0x0][0x3d0] ;  /* 0x0000f400ff2e7b82 */ /* 0x000ea20000000a00 */
[C---:B------:R-:W-:Y:S02]  /*01a0*/  ISETP.GE.U32.AND P2, PT, R145.reuse, 0x40, PT ;  /* 0x000000409100780c */ /* 0x040fe40003f46070 */
[C---:B------:R-:W-:Y:S02]  /*01b0*/  ISETP.GE.U32.AND P6, PT, R145.reuse, 0x60, PT ;  /* 0x000000609100780c */ /* 0x040fe40003fc6070 */
[----:B------:R-:W-:-:S02]  /*01c0*/  ISETP.GE.U32.AND P5, PT, R145, 0x80, PT ;  /* 0x000000809100780c */ /* 0x000fc40003fa6070 */
[----:B------:R-:W-:Y:S01]  /*01d0*/  ISETP.GE.U32.AND P1, PT, R145, 0xa0, PT ;  /* 0x000000a09100780c */ /* 0x000fe20003f26070 */
[----:B------:R-:W1:Y:S04]  /*01e0*/  LDC.64 R54, c[0x0][0x3d0] ;  /* 0x0000f400ff367b82 */ /* 0x000e680000000a00 */
[----:B---3--:R-:W-:-:S04]  /*01f0*/  @P0 IMAD.WIDE.U32 R42, R79, 0x8, R42 ;  /* 0x000000084f2a0825 */ /* 0x008fc800078e002a */
[----:B------:R-:W3:Y:S01]  /*0200*/  LDC.64 R56, c[0x0][0x3d8] ;  /* 0x0000f600ff387b82 */ /* 0x000ee20000000a00 */
[C---:B0-----:R-:W-:Y:S01]  /*0210*/  @P0 IMAD.WIDE.U32 R44, R79.reuse, 0x8, R44 ;  /* 0x000000084f2c0825 */ /* 0x041fe200078e002c */
[----:B------:R-:W-:Y:S01]  /*0220*/  @P0 LOP3.LUT R79, R79, 0x20, RZ, 0xfc, !PT ;  /* 0x000000204f4f0812 */ /* 0x000fe200078efcff */
[----:B------:R-:W5:Y:S04]  /*0230*/  @P0 LDG.E.64 R10, desc[UR10][R42.64] ;  /* 0x0000000a2a0a0981 */ /* 0x000f68000c1e1b00 */
[C---:B----4-:R-:W-:Y:S01]  /*0240*/  @P2 IMAD.WIDE.U32 R48, R79.reuse, 0x8, R48 ;  /* 0x000000084f302825 */ /* 0x050fe200078e0030 */
[----:B------:R-:W0:Y:S08]  /*0250*/  LDC.64 R58, c[0x0][0x3d0] ;  /* 0x0000f400ff3a7b82 */ /* 0x000e300000000a00 */
[----:B------:R-:W4:Y:S01]  /*0260*/  LDC.64 R60, c[0x0][0x3d8] ;  /* 0x0000f600ff3c7b82 */ /* 0x000f220000000a00 */
[C---:B--2---:R-:W-:Y:S01]  /*0270*/  @P2 IMAD.WIDE.U32 R46, R79.reuse, 0x8, R46 ;  /* 0x000000084f2e2825 */ /* 0x044fe200078e002e */
[----:B------:R-:W-:Y:S01]  /*0280*/  @P2 IADD3 R79, PT, PT, R79, 0x20, RZ ;  /* 0x000000204f4f2810 */ /* 0x000fe20007ffe0ff */
[----:B------:R-:W5:Y:S04]  /*0290*/  @P2 LDG.E.64 R2, desc[UR10][R48.64] ;  /* 0x0000000a30022981 */ /* 0x000f68000c1e1b00 */
[C---:B------:R-:W-:Y:S01]  /*02a0*/  @P6 IMAD.WIDE.U32 R50, R79.reuse, 0x8, R50 ;  /* 0x000000084f326825 */ /* 0x040fe200078e0032 */
[----:B------:R-:W2:Y:S08]  /*02b0*/  LDC.64 R62, c[0x0][0x3d0] ;  /* 0x0000f400ff3e7b82 */ /* 0x000eb00000000a00 */
[----:B------:R-:W2:Y:S01]  /*02c0*/  LDC.64 R64, c[0x0][0x3d8] ;  /* 0x0000f600ff407b82 */ /* 0x000ea20000000a00 */
[C---:B-1----:R-:W-:Y:S01]  /*02d0*/  @P6 IMAD.WIDE.U32 R52, R79.reuse, 0x8, R52 ;  /* 0x000000084f346825 */ /* 0x042fe200078e0034 */
[----:B------:R-:W-:Y:S01]  /*02e0*/  @P6 IADD3 R79, PT, PT, R79, 0x20, RZ ;  /* 0x000000204f4f6810 */ /* 0x000fe20007ffe0ff */
[----:B------:R1:W5:Y:S01]  /*02f0*/  @P2 LDG.E.64 R4, desc[UR10][R46.64] ;  /* 0x0000000a2e042981 */ /* 0x000362000c1e1b00 */
[----:B------:R-:W-:-:S03]  /*0300*/  ISETP.GE.U32.AND P4, PT, R145, 0xc0, PT ;  /* 0x000000c09100780c */ /* 0x000fc60003f86070 */
[C---:B------:R-:W-:Y:S01]  /*0310*/  @P5 IMAD.WIDE.U32 R54, R79.reuse, 0x8, R54 ;  /* 0x000000084f365825 */ /* 0x040fe200078e0036 */
[----:B------:R-:W2:Y:S08]  /*0320*/  LDC.64 R66, c[0x0][0x3d0] ;  /* 0x0000f400ff427b82 */ /* 0x000eb00000000a00 */
[----:B------:R-:W2:Y:S01]  /*0330*/  LDC.64 R68, c[0x0][0x3d8] ;  /* 0x0000f600ff447b82 */ /* 0x000ea20000000a00 */
[C---:B---3--:R-:W-:Y:S01]  /*0340*/  @P5 IMAD.WIDE.U32 R56, R79.reuse, 0x8, R56 ;  /* 0x000000084f385825 */ /* 0x048fe200078e0038 */
[----:B------:R-:W-:Y:S01]  /*0350*/  @P5 IADD3 R79, PT, PT, R79, 0x20, RZ ;  /* 0x000000204f4f5810 */ /* 0x000fe20007ffe0ff */
[----:B------:R-:W5:Y:S05]  /*0360*/  @P6 LDG.E.64 R6, desc[UR10][R50.64] ;  /* 0x0000000a32066981 */ /* 0x000f6a000c1e1b00 */
[----:B------:R-:W3:Y:S01]  /*0370*/  LDC.64 R70, c[0x0][0x3d0] ;  /* 0x0000f400ff467b82 */ /* 0x000ee20000000a00 */
[----:B------:R-:W-:Y:S01]  /*0380*/  ISETP.GE.U32.AND P3, PT, R145, 0xe0, PT ;  /* 0x000000e09100780c */ /* 0x000fe20003f66070 */
[----:B0-----:R-:W-:-:S06]  /*0390*/  @P1 IMAD.WIDE.U32 R58, R79, 0x8, R58 ;  /* 0x000000084f3a1825 */ /* 0x001fcc00078e003a */
[----:B------:R-:W0:Y:S01]  /*03a0*/  LDC.64 R72, c[0x0][0x3d8] ;  /* 0x0000f600ff487b82 */ /* 0x000e220000000a00 */
[C---:B----4-:R-:W-:Y:S01]  /*03b0*/  @P1 IMAD.WIDE.U32 R60, R79.reuse, 0x8, R60 ;  /* 0x000000084f3c1825 */ /* 0x050fe200078e003c */
[----:B------:R-:W-:Y:S01]  /*03c0*/  @P1 IADD3 R79, PT, PT, R79, 0x20, RZ ;  /* 0x000000204f4f1810 */ /* 0x000fe20007ffe0ff */
[----:B------:R-:W5:Y:S04]  /*03d0*/  @P6 LDG.E.64 R8, desc[UR10][R52.64] ;  /* 0x0000000a34086981 */ /* 0x000f68000c1e1b00 */
[----:B------:R4:W5:Y:S01]  /*03e0*/  @P0 LDG.E.64 R16, desc[UR10][R44.64] ;  /* 0x0000000a2c100981 */ /* 0x000962000c1e1b00 */
[----:B-1----:R-:W1:Y:S01]  /*03f0*/  LDC.64 R46, c[0x0][0x3d0] ;  /* 0x0000f400ff2e7b82 */ /* 0x002e620000000a00 */
[----:B------:R-:W-:Y:S01]  /*0400*/  ISETP.GE.U32.AND P2, PT, R145, 0x100, PT ;  /* 0x000001009100780c */ /* 0x000fe20003f46070 */
[C---:B--2---:R-:W-:Y:S01]  /*0410*/  @P4 IMAD.WIDE.U32 R62, R79.reuse, 0x8, R62 ;  /* 0x000000084f3e4825 */ /* 0x044fe200078e003e */
[----:B------:R2:W5:Y:S05]  /*0420*/  @P5 LDG.E.64 R12, desc[UR10][R54.64] ;  /* 0x0000000a360c5981 */ /* 0x00056a000c1e1b00 */
[----:B------:R-:W4:Y:S01]  /*0430*/  LDC.64 R74, c[0x0][0x3d8] ;  /* 0x0000f600ff4a7b82 */ /* 0x000f220000000a00 */
[C---:B------:R-:W-:Y:S01]  /*0440*/  @P4 IMAD.WIDE.U32 R64, R79.reuse, 0x8, R64 ;  /* 0x000000084f404825 */ /* 0x040fe200078e0040 */
[----:B------:R-:W-:Y:S01]  /*0450*/  @P4 IADD3 R79, PT, PT, R79, 0x20, RZ ;  /* 0x000000204f4f4810 */ /* 0x000fe20007ffe0ff */
[----:B------:R2:W5:Y:S05]  /*0460*/  @P5 LDG.E.64 R14, desc[UR10][R56.64] ;  /* 0x0000000a380e5981 */ /* 0x00056a000c1e1b00 */
[----:B------:R-:W2:Y:S01]  /*0470*/  LDC.64 R48, c[0x0][0x3d0] ;  /* 0x0000f400ff307b82 */ /* 0x000ea20000000a00 */
[----:B------:R-:W-:Y:S01]  /*0480*/  ISETP.GE.U32.AND P6, PT, R145, 0x120, PT ;  /* 0x000001209100780c */ /* 0x000fe20003fc6070 */
[C---:B------:R-:W-:Y:S01]  /*0490*/  @P3 IMAD.WIDE.U32 R66, R79.reuse, 0x8, R66 ;  /* 0x000000084f423825 */ /* 0x040fe200078e0042 */
[----:B------:R0:W5:Y:S05]  /*04a0*/  @P4 LDG.E.64 R22, desc[UR10][R62.64] ;  /* 0x0000000a3e164981 */ /* 0x00016a000c1e1b00 */
[----:B------:R-:W2:Y:S01]  /*04b0*/  LDC.64 R76, c[0x0][0x3d8] ;  /* 0x0000f600ff4c7b82 */ /* 0x000ea20000000a00 */
[C---:B------:R-:W-:Y:S01]  /*04c0*/  @P3 IMAD.WIDE.U32 R68, R79.reuse, 0x8, R68 ;  /* 0x000000084f443825 */ /* 0x040fe200078e0044 */
[----:B------:R-:W-:Y:S01]  /*04d0*/  @P3 IADD3 R79, PT, PT, R79, 0x20, RZ ;  /* 0x000000204f4f3810 */ /* 0x000fe20007ffe0ff */
[----:B------:R0:W5:Y:S01]  /*04e0*/  @P4 LDG.E.64 R24, desc[UR10][R64.64] ;  /* 0x0000000a40184981 */ /* 0x000162000c1e1b00 */
[----:B------:R-:W-:-:S03]  /*04f0*/  ISETP.GE.U32.AND P5, PT, R145, 0x140, PT ;  /* 0x000001409100780c */ /* 0x000fc60003fa6070 */
[C---:B---3--:R-:W-:Y:S01]  /*0500*/  @P2 IMAD.WIDE.U32 R70, R79.reuse, 0x8, R70 ;  /* 0x000000084f462825 */ /* 0x048fe200078e0046 */
[----:B------:R3:W5:Y:S03]  /*0510*/  @P3 LDG.E.64 R26, desc[UR10][R66.64] ;  /* 0x0000000a421a3981 */ /* 0x000766000c1e1b00 */
[C---:B0-----:R-:W-:Y:S01]  /*0520*/  @P2 IMAD.WIDE.U32 R72, R79.reuse, 0x8, R72 ;  /* 0x000000084f482825 */ /* 0x041fe200078e0048 */
[----:B------:R-:W-:Y:S01]  /*0530*/  @P2 IADD3 R79, PT, PT, R79, 0x20, RZ ;  /* 0x000000204f4f2810 */ /* 0x000fe20007ffe0ff */
[----:B------:R3:W5:Y:S04]  /*0540*/  @P3 LDG.E.64 R28, desc[UR10][R68.64] ;  /* 0x0000000a441c3981 */ /* 0x000768000c1e1b00 */
[C---:B-1----:R-:W-:Y:S01]  /*0550*/  @P6 IMAD.WIDE.U32 R46, R79.reuse, 0x8, R46 ;  /* 0x000000084f2e6825 */ /* 0x042fe200078e002e */
[----:B------:R3:W5:Y:S03]  /*0560*/  @P2 LDG.E.64 R30, desc[UR10][R70.64] ;  /* 0x0000000a461e2981 */ /* 0x000766000c1e1b00 */
[C---:B----4-:R-:W-:Y:S01]  /*0570*/  @P6 IMAD.WIDE.U32 R74, R79.reuse, 0x8, R74 ;  /* 0x000000084f4a6825 */ /* 0x050fe200078e004a */
[----:B------:R-:W-:Y:S01]  /*0580*/  @P6 IADD3 R79, PT, PT, R79, 0x20, RZ ;  /* 0x000000204f4f6810 */ /* 0x000fe20007ffe0ff */
[----:B------:R3:W5:Y:S04]  /*0590*/  @P2 LDG.E.64 R32, desc[UR10][R72.64] ;  /* 0x0000000a48202981 */ /* 0x000768000c1e1b00 */
[C---:B--2---:R-:W-:Y:S01]  /*05a0*/  @P5 IMAD.WIDE.U32 R42, R79.reuse, 0x8, R48 ;  /* 0x000000084f2a5825 */ /* 0x044fe200078e0030 */
[----:B------:R3:W5:Y:S03]  /*05b0*/  @P6 LDG.E.64 R34, desc[UR10][R46.64] ;  /* 0x0000000a2e226981 */ /* 0x000766000c1e1b00 */
[----:B------:R-:W-:Y:S01]  /*05c0*/  @P5 IMAD.WIDE.U32 R44, R79, 0x8, R76 ;  /* 0x000000084f2c5825 */ /* 0x000fe200078e004c */
[----:B------:R3:W5:Y:S04]  /*05d0*/  @P6 LDG.E.64 R36, desc[UR10][R74.64] ;  /* 0x0000000a4a246981 */ /* 0x000768000c1e1b00 */
[----:B------:R3:W5:Y:S04]  /*05e0*/  @P5 LDG.E.64 R38, desc[UR10][R42.64] ;  /* 0x0000000a2a265981 */ /* 0x000768000c1e1b00 */
[----:B------:R3:W5:Y:S04]  /*05f0*/  @P5 LDG.E.64 R40, desc[UR10][R44.64] ;  /* 0x0000000a2c285981 */ /* 0x000768000c1e1b00 */
        /* <DEDUP_REMOVED lines=27> */
[----:B------:R-:W0:Y:S03]  /*07b0*/  S2UR UR4, SR_CTAID.X ;  /* 0x00000000000479c3 */ /* 0x000e260000002500 */
        /* <DEDUP_REMOVED lines=24> */
[----:B0-----:R-:W-:-:S03]  /*0940*/  USHF.L.U32 UR4, UR4, 0x2, URZ ;  /* 0x0000000204047899 */ /* 0x001fc600080006ff */
        /* <DEDUP_REMOVED lines=11> */
[----:B------:R3:W5:Y:S04]  /*0a00*/  @P1 LDG.E.64 R18, desc[UR10][R58.64] ;  /* 0x0000000a3a121981 */ /* 0x000768000c1e1b00 */
[----:B------:R3:W5:Y:S01]  /*0a10*/  @P1 LDG.E.64 R20, desc[UR10][R60.64] ;  /* 0x0000000a3c141981 */ /* 0x000762000c1e1b00 */
        /* <DEDUP_REMOVED lines=52> */
[----:B---3--:R-:W-:Y:S06]  /*0d60*/  @P1 BRA `(.L_x_4989) ;  /* 0x000000b800241947 */ /* 0x008fec0003800000 */
[----:B-----5:R-:W-:Y:S01]  /*0d70*/  MOV R0, R10 ;  /* 0x0000000a00007202 */ /* 0x020fe20000000f00 */
[----:B------:R-:W0:Y:S01]  /*0d80*/  LDCU.U8 UR4, c[0x0][0x410] ;  /* 0x00008200ff0477ac */ /* 0x000e220008000000 */
[--C-:B------:R-:W-:Y:S02]  /*0d90*/  SHF.R.U64 R42, R10, 0x10, R11.reuse ;  /* 0x000000100a2a7819 */ /* 0x100fe4000000120b */
[----:B------:R-:W-:Y:S02]  /*0da0*/  CS2R R248, SRZ ;  /* 0x0000000000f87805 */ /* 0x000fe4000001ff00 */
[----:B------:R-:W-:Y:S01]  /*0db0*/  MOV R43, R11 ;  /* 0x0000000b002b7202 */ /* 0x000fe20000000f00 */
[----:B------:R1:W-:Y:S01]  /*0dc0*/  STL.S16 [R1+0x186], R0 ;  /* 0x0001860001007387 */ /* 0x0003e20000100600 */
[----:B------:R-:W-:Y:S02]  /*0dd0*/  SHF.R.U32.HI R45, RZ, 0x10, R11 ;  /* 0x00000010ff2d7819 */ /* 0x000fe4000001160b */
[----:B------:R-:W-:-:S02]  /*0de0*/  CS2R R250, SRZ ;  /* 0x0000000000fa7805 */ /* 0x000fc4000001ff00 */
[----:B------:R-:W-:Y:S01]  /*0df0*/  MOV R10, R16 ;  /* 0x00000010000a7202 */ /* 0x000fe20000000f00 */
[----:B------:R1:W-:Y:S01]  /*0e00*/  STL.S16 [R1+0x182], R42 ;  /* 0x0001822a01007387 */ /* 0x0003e20000100600 */
        /* <DEDUP_REMOVED lines=8> */
[--C-:B------:R-:W-:Y:S01]  /*0e90*/  SHF.R.U64 R46, R4, 0x10, R5.reuse ;  /* 0x00000010042e7819 */ /* 0x100fe20000001205 */
[----:B0-----:R-:W-:Y:S01]  /*0ea0*/  UISETP.NE.AND UP0, UPT, UR4, URZ, UPT ;  /* 0x000000ff0400728c */ /* 0x001fe2000bf05270 */
[----:B------:R-:W-:Y:S01]  /*0eb0*/  MOV R47, R5 ;  /* 0x00000005002f7202 */ /* 0x000fe20000000f00 */
[----:B------:R1:W-:Y:S01]  /*0ec0*/  STL.S16 [R1+0x184], R10 ;  /* 0x0001840a01007387 */ /* 0x0003e20000100600 */
[----:B------:R-:W-:Y:S02]  /*0ed0*/  SHF.R.U32.HI R48, RZ, 0x10, R5 ;  /* 0x00000010ff307819 */ /* 0x000fe40000011605 */
[----:B------:R-:W-:Y:S02]  /*0ee0*/  CS2R R240, SRZ ;  /* 0x0000000000f07805 */ /* 0x000fe4000001ff00 */
[----:B------:R-:W-:Y:S01]  /*0ef0*/  MOV R4, R2 ;  /* 0x0000000200047202 */ /* 0x000fe20000000f00 */
[----:B------:R1:W-:Y:S01]  /*0f00*/  STL.S16 [R1+0x180], R11 ;  /* 0x0001800b01007387 */ /* 0x0003e20000100600 */
[----:B------:R-:W-:-:S02]  /*0f10*/  SHF.R.U64 R2, R2, 0x10, R3 ;  /* 0x0000001002027819 */ /* 0x000fc40000001203 */
[----:B------:R-:W-:Y:S02]  /*0f20*/  CS2R R242, SRZ ;  /* 0x0000000000f27805 */ /* 0x000fe4000001ff00 */
        /* <DEDUP_REMOVED lines=132> */
[----:B------:R-:W-:Y:S01]  /*1770*/  PRMT R252, R79, 0x5410, R252 ;  /* 0x000054104ffc7816 */ /* 0x000fe200000000fc */
[----:B------:R1:W-:Y:S01]  /*1780*/  STL.S16 [R1+0x138], R20 ;  /* 0x0001381401007387 */ /* 0x0003e20000100600 */
[----:B------:R-:W-:-:S02]  /*1790*/  PRMT R167, R40, 0x5410, R167 ;  /* 0x0000541028a77816 */ /* 0x000fc400000000a7 */
        /* <DEDUP_REMOVED lines=108> */
.L_x_5111:
[----:B-1----:R-:W0:Y:S02]  /*1e60*/  LDC.64 R2, c[0x0][0x3c0] ;  /* 0x0000f000ff027b82 */ /* 0x002e240000000a00 */
[----:B0-----:R-:W-:-:S05]  /*1e70*/  IMAD.WIDE R2, R165, 0x4, R2 ;  /* 0x00000004a5027825 */ /* 0x001fca00078e0202 */
[----:B--234-:R0:W2:Y:S01]  /*1e80*/  LDG.E R96, desc[UR10][R2.64] ;  /* 0x0000000a02607981 */ /* 0x01c0a2000c1e1900 */
[C---:B------:R-:W-:Y:S01]  /*1e90*/  ISETP.GE.U32.AND P2, PT, R145.reuse, 0x60, PT ;  /* 0x000000609100780c */ /* 0x040fe20003f46070 */
[----:B0-----:R-:W0:Y:S01]  /*1ea0*/  LDC.64 R2, c[0x0][0x3c8] ;  /* 0x0000f200ff027b82 */ /* 0x001e220000000a00 */
[----:B------:R-:W1:Y:S01]  /*1eb0*/  S2R R98, SR_TID.X ;  /* 0x0000000000627919 */ /* 0x000e620000002100 */
[----:B------:R-:W-:Y:S02]  /*1ec0*/  ISETP.GE.U32.AND P6, PT, R145, 0x80, PT ;  /* 0x000000809100780c */ /* 0x000fe40003fc6070 */
[----:B------:R-:W-:-:S08]  /*1ed0*/  LOP3.LUT R4, R4, 0xfffffffe, RZ, 0xc0, !PT ;  /* 0xfffffffe04047812 */ /* 0x000fd000078ec0ff */
[----:B------:R-:W-:Y:S02]  /*1ee0*/  @P2 LOP3.LUT R4, R4, 0x1, RZ, 0xfc, !PT ;  /* 0x0000000104042812 */ /* 0x000fe400078efcff */
[C---:B------:R-:W-:Y:S02]  /*1ef0*/  ISETP.GE.U32.AND P5, PT, R145.reuse, 0xa0, PT ;  /* 0x000000a09100780c */ /* 0x040fe40003fa6070 */
[----:B------:R-:W-:Y:S02]  /*1f00*/  LOP3.LUT R4, R4, 0xfffffffd, RZ, 0xc0, !PT ;  /* 0xfffffffd04047812 */ /* 0x000fe400078ec0ff */
[----:B------:R-:W-:Y:S02]  /*1f10*/  MOV R166, UR24 ;  /* 0x0000001800a67c02 */ /* 0x000fe40008000f00 */
[----:B------:R-:W-:Y:S02]  /*1f20*/  @P6 LOP3.LUT R4, R4, 0x2, RZ, 0xfc, !PT ;  /* 0x0000000204046812 */ /* 0x000fe400078efcff */
[----:B------:R-:W-:-:S02]  /*1f30*/  ISETP.GE.U32.AND P3, PT, R145, 0xc0, PT ;  /* 0x000000c09100780c */ /* 0x000fc40003f66070 */
[----:B------:R-:W-:Y:S01]  /*1f40*/  LOP3.LUT R4, R4, 0xfffffffb, RZ, 0xc0, !PT ;  /* 0xfffffffb04047812 */ /* 0x000fe200078ec0ff */
[----:B0-----:R-:W-:-:S03]  /*1f50*/  IMAD.WIDE R2, R165, 0x4, R2 ;  /* 0x00000004a5027825 */ /* 0x001fc600078e0202 */
[----:B------:R-:W-:-:S03]  /*1f60*/  @P5 LOP3.LUT R4, R4, 0x4, RZ, 0xfc, !PT ;  /* 0x0000000404045812 */ /* 0x000fc600078efcff */
[----:B------:R0:W5:Y:S01]  /*1f70*/  LDG.E R3, desc[UR10][R2.64] ;  /* 0x0000000a02037981 */ /* 0x000162000c1e1900 */
[C---:B------:R-:W-:Y:S01]  /*1f80*/  ISETP.GE.U32.AND P2, PT, R145.reuse, 0xe0, PT ;  /* 0x000000e09100780c */ /* 0x040fe20003f46070 */
[----:B------:R-:W-:Y:S01]  /*1f90*/  BSSY.RECONVERGENT B1, `(.L_x_4990) ;  /* 0x0000066000017945 */ /* 0x000fe20003800200 */
[----:B------:R-:W-:Y:S02]  /*1fa0*/  LOP3.LUT R4, R4, 0xfffffff7, RZ, 0xc0, !PT ;  /* 0xfffffff704047812 */ /* 0x000fe400078ec0ff */
[----:B------:R-:W-:Y:S02]  /*1fb0*/  CS2R R146, SRZ ;  /* 0x0000000000927805 */ /* 0x000fe4000001ff00 */
[----:B-1----:R-:W-:Y:S02]  /*1fc0*/  LOP3.LUT R98, R98, 0x1f, RZ, 0xc0, !PT ;  /* 0x0000001f62627812 */ /* 0x002fe400078ec0ff */
[----:B------:R-:W-:Y:S02]  /*1fd0*/  @P3 LOP3.LUT R4, R4, 0x8, RZ, 0xfc, !PT ;  /* 0x0000000804043812 */ /* 0x000fe400078efcff */
[----:B------:R-:W-:Y:S01]  /*1fe0*/  ISETP.GE.U32.AND P4, PT, R145, 0x40, PT ;  /* 0x000000409100780c */ /* 0x000fe20003f86070 */
[----:B0-----:R-:W-:Y:S01]  /*1ff0*/  IMAD R2, R165, R166, RZ ;  /* 0x000000a6a5027224 */ /* 0x001fe200078e02ff */
[----:B------:R-:W-:-:S04]  /*2000*/  LOP3.LUT R4, R4, 0xffffffdf, RZ, 0xc0, !PT ;  /* 0xffffffdf04047812 */ /* 0x000fc800078ec0ff */
[----:B------:R-:W-:Y:S02]  /*2010*/  SHF.R.S32.HI R97, RZ, 0x1f, R2 ;  /* 0x0000001fff617819 */ /* 0x000fe40000011402 */
[----:B------:R-:W-:Y:S02]  /*2020*/  @P2 LOP3.LUT R4, R4, 0x20, RZ, 0xfc, !PT ;  /* 0x0000002004042812 */ /* 0x000fe400078efcff */
[----:B------:R-:W-:-:S04]  /*2030*/  LEA.HI R2, R97, R2, RZ, 0x2 ;  /* 0x0000000261027211 */ /* 0x000fc800078f10ff */
[----:B------:R-:W-:-:S04]  /*2040*/  LEA.HI.SX32 R2, R2, R98, 0x1e ;  /* 0x0000006202027211 */ /* 0x000fc800078ff2ff */
[----:B------:R-:W-:Y:S02]  /*2050*/  MOV R164, R2 ;  /* 0x0000000200a47202 */ /* 0x000fe40000000f00 */
[----:B--2---:R-:W-:Y:S01]  /*2060*/  FSEL R144, R96, RZ, !P1 ;  /* 0x000000ff60907208 */ /* 0x004fe20004800000 */
[----:B------:R-:W-:Y:S06]  /*2070*/  @!P0 BRA `(.L_x_4991) ;  /* 0x00000004005c8947 */ /* 0x000fec0003800000 */
[----:B------:R-:W0:Y:S01]  /*2080*/  LDC.64 R96, c[0x0][0x3a8] ;  /* 0x0000ea00ff607b82 */ /* 0x000e220000000a00 */
[----:B------:R-:W2:Y:S04]  /*2090*/  LDL.S16 R15, [R1+0x184] ;  /* 0x00018400010f7983 */ /* 0x000ea80000100600 */
[----:B------:R-:W3:Y:S03]  /*20a0*/  LDL.S16 R131, [R1+0x186] ;  /* 0x0001860001837983 */ /* 0x000ee60000100600 */
[----:B------:R-:W1:Y:S01]  /*20b0*/  LDC.64 R100, c[0x0][0x430] ;  /* 0x00010c00ff647b82 */ /* 0x000e620000000a00 */
[----:B------:R-:W4:Y:S04]  /*20c0*/  LDL.LU R164, [R1+0x40] ;  /* 0x0000400001a47983 */ /* 0x000f280000300800 */
[----:B------:R-:W4:Y:S03]  /*20d0*/  LDL.LU R135, [R1+0xe0] ;  /* 0x0000e00001877983 */ /* 0x000f260000300800 */
[----:B------:R-:W1:Y:S01]  /*20e0*/  LDC.64 R104, c[0x0][0x428] ;  /* 0x00010a00ff687b82 */ /* 0x000e620000000a00 */
[----:B------:R-:W4:Y:S04]  /*20f0*/  LDL.S16 R123, [R1+0x180] ;  /* 0x00018000017b7983 */ /* 0x000f280000100600 */
[----:B------:R-:W4:Y:S01]  /*2100*/  LDL.S16 R110, [R1+0x182] ;  /* 0x00018200016e7983 */ /* 0x000f220000100600 */
[----:B0-----:R-:W-:-:S06]  /*2110*/  IMAD.WIDE.U32 R96, R2, 0x10, R96 ;  /* 0x0000001002607825 */ /* 0x001fcc00078e0060 */
[----:B------:R-:W3:Y:S01]  /*2120*/  LDG.E.128 R96, desc[UR10][R96.64] ;  /* 0x0000000a60607981 */ /* 0x000ee2000c1e1d00 */
[----:B-1----:R-:W-:-:S06]  /*2130*/  IMAD.WIDE.U32 R100, R2, 0x10, R100 ;  /* 0x0000001002647825 */ /* 0x002fcc00078e0064 */
[----:B------:R-:W4:Y:S01]  /*2140*/  LDG.E.128 R100, desc[UR10][R100.64] ;  /* 0x0000000a64647981 */ /* 0x000f22000c1e1d00 */
[----:B------:R-:W-:-:S06]  /*2150*/  IMAD.WIDE.U32 R104, R2, 0x10, R104 ;  /* 0x0000001002687825 */ /* 0x000fcc00078e0068 */
[----:B------:R-:W4:Y:S01]  /*2160*/  LDG.E.128 R104, desc[UR10][R104.64] ;  /* 0x0000000a68687981 */ /* 0x000f22000c1e1d00 */
[----:B------:R-:W-:-:S04]  /*2170*/  ISETP.NE.U32.AND P0, PT, RZ, UR12, PT ;  /* 0x0000000cff007c0c */ /* 0x000fc8000bf05070 */
[----:B------:R-:W-:-:S13]  /*2180*/  ISETP.NE.AND.EX P0, PT, RZ, UR13, PT, P0 ;  /* 0x0000000dff007c0c */ /* 0x000fda000bf05300 */
[----:B------:R-:W0:Y:S02]  /*2190*/  @P0 LDC.64 R108, c[0x0][0x438] ;  /* 0x00010e00ff6c0b82 */ /* 0x000e240000000a00 */
[----:B0-----:R-:W-:-:S05]  /*21a0*/  @P0 IMAD.WIDE.U32 R108, R2, 0x10, R108 ;  /* 0x00000010026c0825 */ /* 0x001fca00078e006c */
[----:B------:R4:W5:Y:S01]  /*21b0*/  @P0 LDG.E.128 R48, desc[UR10][R108.64] ;  /* 0x0000000a6c300981 */ /* 0x000962000c1e1d00 */
[----:B--2---:R-:W-:Y:S02]  /*21c0*/  HADD2.F32 R0, -RZ, R15.H0_H0 ;  /* 0x2000000fff007230 */ /* 0x004fe40000004100 */
[----:B---3--:R-:W-:Y:S01]  /*21d0*/  FADD.FTZ R15, -R144, R96 ;  /* 0x00000060900f7221 */ /* 0x008fe20000010100 */
[----:B------:R-:W-:Y:S02]  /*21e0*/  HADD2.F32 R96, -RZ, R131.H0_H0 ;  /* 0x20000083ff607230 */ /* 0x000fe40000004100 */
[----:B----4-:R-:W-:Y:S01]  /*21f0*/  FMUL.FTZ R108, R100, R0 ;  /* 0x00000000646c7220 */ /* 0x010fe20000410000 */
[----:B-----5:R-:W-:Y:S01]  /*2200*/  FMUL.FTZ R0, R3, R15 ;  /* 0x0000000f03007220 */ /* 0x020fe20000410000 */
[----:B------:R-:W-:Y:S02]  /*2210*/  HADD2.F32 R15, -RZ, R123.H0_H0 ;  /* 0x2000007bff0f7230 */ /* 0x000fe40000004100 */
[----:B------:R-:W-:Y:S01]  /*2220*/  FADD.FTZ R164, R164, R104 ;  /* 0x00000068a4a47221 */ /* 0x000fe20000010000 */
[C---:B------:R-:W-:Y:S01]  /*2230*/  FFMA.FTZ R135, R104.reuse, R0, R135 ;  /* 0x0000000068877223 */ /* 0x040fe20000010087 */
[----:B------:R-:W-:Y:S01]  /*2240*/  FFMA.FTZ R131, R104, R96, R108 ;  /* 0x0000006068837223 */ /* 0x000fe2000001006c */
[----:B------:R-:W-:-:S02]  /*2250*/  FADD.FTZ R188, R188, R100 ;  /* 0x00000064bcbc7221 */ /* 0x000fc40000010000 */
[----:B------:R0:W-:Y:S01]  /*2260*/  STL [R1+0x40], R164 ;  /* 0x000040a401007387 */ /* 0x0001e20000100800 */
[----:B------:R-:W-:Y:S01]  /*2270*/  FFMA.FTZ R228, R100, R0, R228 ;  /* 0x0000000064e47223 */ /* 0x000fe200000100e4 */
[----:B------:R-:W-:Y:S02]  /*2280*/  FADD.FTZ R97, -R144, R97 ;  /* 0x0000006190617221 */ /* 0x000fe40000010100 */
[----:B------:R1:W-:Y:S01]  /*2290*/  STL [R1+0xe0], R135 ;  /* 0x0000e08701007387 */ /* 0x0003e20000100800 */
[----:B------:R-:W-:Y:S01]  /*22a0*/  FMUL.FTZ R100, R101, R15 ;  /* 0x0000000f65647220 */ /* 0x000fe20000410000 */
[----:B------:R-:W-:Y:S02]  /*22b0*/  HADD2.F32 R96, -RZ, R110.H0_H0 ;  /* 0x2000006eff607230 */ /* 0x000fe40000004100 */
[----:B------:R-:W2:Y:S04]  /*22c0*/  LDL.S16 R123, [R1+0x17c] ;  /* 0x00017c00017b7983 */ /* 0x000ea80000100600 */
[----:B------:R-:W3:Y:S04]  /*22d0*/  LDL.S16 R108, [R1+0x17e] ;  /* 0x00017e00016c7983 */ /* 0x000ee80000100600 */
[----:B0-----:R-:W4:Y:S01]  /*22e0*/  LDL.LU R164, [R1+0x48] ;  /* 0x0000480001a47983 */ /* 0x001f220000300800 */
[----:B------:R-:W-:-:S03]  /*22f0*/  FMUL.FTZ R15, R3, R97 ;  /* 0x00000061030f7220 */ /* 0x000fc60000410000 */
[----:B------:R-:W3:Y:S01]  /*2300*/  LDL.LU R147, [R1+0xe8] ;  /* 0x0000e80001937983 */ /* 0x000ee20000300800 */
[----:B-1----:R-:W-:-:S03]  /*2310*/  FFMA.FTZ R135, R105, R96, R100 ;  /* 0x0000006069877223 */ /* 0x002fc60000010064 */
[----:B------:R-:W3:Y:S04]  /*2320*/  LDL.S16 R110, [R1+0x178] ;  /* 0x00017800016e7983 */ /* 0x000ee80000100600 */
[----:B------:R-:W3:Y:S04]  /*2330*/  LDL.S16 R109, [R1+0x17a] ;  /* 0x00017a00016d7983 */ /* 0x000ee80000100600 */
[----:B------:R-:W3:Y:S04]  /*2340*/  LDL.LU R146, [R1+0x4c] ;  /* 0x00004c0001927983 */ /* 0x000ee80000300800 */
[----:B------:R-:W3:Y:S04]  /*2350*/  LDL.LU R104, [R1+0xec] ;  /* 0x0000ec0001687983 */ /* 0x000ee80000300800 */
[----:B------:R-:W3:Y:S04]  /*2360*/  LDL.LU R97, [R1+0xe4] ;  /* 0x0000e40001617983 */ /* 0x000ee80000300800 */
[----:B------:R-:W3:Y:S01]  /*2370*/  LDL.LU R100, [R1+0x44] ;  /* 0x0000440001647983 */ /* 0x000ee20000300800 */
[C---:B------:R-:W-:Y:S01]  /*2380*/  FADD.FTZ R98, -R144.reuse, R98 ;  /* 0x0000006290627221 */ /* 0x040fe20000010100 */
[----:B------:R-:W-:Y:S01]  /*2390*/  FADD.FTZ R99, -R144, R99 ;  /* 0x0000006390637221 */ /* 0x000fe20000010100 */
[----:B------:R-:W-:Y:S01]  /*23a0*/  FADD.FTZ R189, R189, R101 ;  /* 0x00000065bdbd7221 */ /* 0x000fe20000010000 */
[----:B------:R-:W-:Y:S01]  /*23b0*/  FFMA.FTZ R229, R101, R15, R229 ;  /* 0x0000000f65e57223 */ /* 0x000fe200000100e5 */
[----:B------:R-:W-:Y:S01]  /*23c0*/  FADD.FTZ R190, R190, R102 ;  /* 0x00000066bebe7221 */ /* 0x000fe20000010000 */
[----:B------:R-:W-:Y:S01]  /*23d0*/  FADD.FTZ R191, R191, R103 ;  /* 0x00000067bfbf7221 */ /* 0x000fe20000010000 */
[----:B--2---:R-:W-:-:S02]  /*23e0*/  HADD2.F32 R96, -RZ, R123.H0_H0 ;  /* 0x2000007bff607230 */ /* 0x004fc40000004100 */
[----:B----4-:R-:W-:Y:S01]  /*23f0*/  FADD.FTZ R164, R164, R106 ;  /* 0x0000006aa4a47221 */ /* 0x010fe20000010000 */
[----:B---3--:R-:W-:Y:S01]  /*2400*/  FFMA.FTZ R97, R105, R15, R97 ;  /* 0x0000000f69617223 */ /* 0x008fe20000010061 */
[----:B------:R-:W-:-:S05]  /*2410*/  FADD.FTZ R100, R100, R105 ;  /* 0x0000006964647221 */ /* 0x000fca0000010000 */
[----:B------:R-:W-:Y:S04]  /*2420*/  STL [R1+0x44], R100 ;  /* 0x0000446401007387 */ /* 0x000fe80000100800 */
[----:B------:R0:W-:Y:S02]  /*2430*/  STL [R1+0xe4], R97 ;  /* 0x0000e46101007387 */ /* 0x0001e40000100800 */
[----:B0-----:R-:W-:Y:S01]  /*2440*/  FMUL.FTZ R97, R102, R96 ;  /* 0x0000006066617220 */ /* 0x001fe20000410000 */
[----:B------:R-:W-:Y:S02]  /*2450*/  HADD2.F32 R96, -RZ, R108.H0_H0 ;  /* 0x2000006cff607230 */ /* 0x000fe40000004100 */
[----:B------:R-:W-:-:S03]  /*2460*/  FMUL.FTZ R108, R3, R98 ;  /* 0x00000062036c7220 */ /* 0x000fc60000410000 */
[C---:B------:R-:W-:Y:S01]  /*2470*/  FFMA.FTZ R123, R106.reuse, R96, R97 ;  /* 0x000000606a7b7223 */ /* 0x040fe20000010061 */
[----:B------:R-:W-:Y:S02]  /*2480*/  HADD2.F32 R96, -RZ, R110.H0_H0 ;  /* 0x2000006eff607230 */ /* 0x000fe40000004100 */
[----:B------:R-:W-:Y:S01]  /*2490*/  FMUL.FTZ R110, R3, R99 ;  /* 0x00000063036e7220 */ /* 0x000fe20000410000 */
[----:B------:R-:W-:Y:S01]  /*24a0*/  FFMA.FTZ R147, R106, R108, R147 ;  /* 0x0000006c6a937223 */ /* 0x000fe20000010093 */
[----:B------:R-:W-:Y:S02]  /*24b0*/  FADD.FTZ R146, R146, R107 ;  /* 0x0000006b92927221 */ /* 0x000fe40000010000 */
[----:B------:R-:W-:Y:S01]  /*24c0*/  FFMA.FTZ R104, R107, R110, R104 ;  /* 0x0000006e6b687223 */ /* 0x000fe20000010068 */
[----:B------:R-:W-:Y:S01]  /*24d0*/  STL [R1+0x48], R164 ;  /* 0x000048a401007387 */ /* 0x000fe20000100800 */
[----:B------:R-:W-:-:S03]  /*24e0*/  FMUL.FTZ R97, R103, R96 ;  /* 0x0000006067617220 */ /* 0x000fc60000410000 */
[----:B------:R-:W-:Y:S01]  /*24f0*/  STL [R1+0xe8], R147 ;  /* 0x0000e89301007387 */ /* 0x000fe20000100800 */
[----:B------:R-:W-:-:S03]  /*2500*/  HADD2.F32 R96, -RZ, R109.H0_H0 ;  /* 0x2000006dff607230 */ /* 0x000fc60000004100 */
[----:B------:R0:W-:Y:S04]  /*2510*/  STL [R1+0x4c], R146 ;  /* 0x00004c9201007387 */ /* 0x0001e80000100800 */
[----:B------:R1:W-:Y:S01]  /*2520*/  STL [R1+0xec], R104 ;  /* 0x0000ec6801007387 */ /* 0x0003e20000100800 */
[----:B------:R-:W-:Y:S01]  /*2530*/  FFMA.FTZ R109, R107, R96, R97 ;  /* 0x000000606b6d7223 */ /* 0x000fe20000010061 */
[----:B------:R-:W-:Y:S01]  /*2540*/  FADD.FTZ R97, RZ, R131 ;  /* 0x00000083ff617221 */ /* 0x000fe20000010000 */
[----:B------:R-:W-:-:S03]  /*2550*/  FFMA.FTZ R96, R0, R131, RZ ;  /* 0x0000008300607223 */ /* 0x000fc600000100ff */
[----:B------:R-:W-:Y:S01]  /*2560*/  FADD.FTZ R97, R97, R135 ;  /* 0x0000008761617221 */ /* 0x000fe20000010000 */
[----:B------:R-:W-:-:S03]  /*2570*/  FFMA.FTZ R96, R15, R135, R96 ;  /* 0x000000870f607223 */ /* 0x000fc60000010060 */
[----:B------:R-:W-:Y:S01]  /*2580*/  FADD.FTZ R97, R97, R123 ;  /* 0x0000007b61617221 */ /* 0x000fe20000010000 */
[----:B------:R-:W-:Y:S01]  /*2590*/  FFMA.FTZ R96, R108, R123, R96 ;  /* 0x0000007b6c607223 */ /* 0x000fe20000010060 */
[----:B------:R-:W-:Y:S01]  /*25a0*/  FFMA.FTZ R230, R102, R108, R230 ;  /* 0x0000006c66e67223 */ /* 0x000fe200000100e6 */
[----:B------:R-:W-:Y:S01]  /*25b0*/  FFMA.FTZ R231, R103, R110, R231 ;  /* 0x0000006e67e77223 */ /* 0x000fe200000100e7 */
[----:B0-----:R-:W-:Y:S01]  /*25c0*/  FADD.FTZ R146, R97, R109 ;  /* 0x0000006d61927221 */ /* 0x001fe20000010000 */
[----:B------:R-:W-:Y:S01]  /*25d0*/  FFMA.FTZ R147, R110, R109, R96 ;  /* 0x0000006d6e937223 */ /* 0x000fe20000010060 */
[----:B-1----:R-:W-:-:S07]  /*25e0*/  IADD3 R164, PT, PT, R2, 0x20, RZ ;  /* 0x0000002002a47810 */ /* 0x002fce0007ffe0ff */
.L_x_4991:
[----:B------:R-:W-:Y:S05]  /*25f0*/  BSYNC.RECONVERGENT B1 ;  /* 0x0000000000017941 */ /* 0x000fea0003800200 */
.L_x_4990:
[----:B------:R-:W-:Y:S04]  /*2600*/  BSSY.RECONVERGENT B1, `(.L_x_4992) ;  /* 0x0000059000017945 */ /* 0x000fe80003800200 */
[----:B------:R-:W-:Y:S05]  /*2610*/  @!P4 BRA `(.L_x_4993) ;  /* 0x00000004005cc947 */ /* 0x000fea0003800000 */
[----:B------:R-:W0:Y:S01]  /*2620*/  LDC.64 R46, c[0x0][0x3a8] ;  /* 0x0000ea00ff2e7b82 */ /* 0x000e220000000a00 */
[----:B------:R-:W2:Y:S04]  /*2630*/  LDL.S16 R31, [R1+0x174] ;  /* 0x00017400011f7983 */ /* 0x000ea80000100600 */
[----:B------:R-:W3:Y:S03]  /*2640*/  LDL.S16 R16, [R1+0x176] ;  /* 0x0001760001107983 */ /* 0x000ee60000100600 */
[----:B------:R-:W1:Y:S01]  /*2650*/  LDC.64 R96, c[0x0][0x430] ;  /* 0x00010c00ff607b82 */ /* 0x000e620000000a00 */
[----:B------:R-:W4:Y:S04]  /*2660*/  LDL.S16 R122, [R1+0x170] ;  /* 0x00017000017a7983 */ /* 0x000f280000100600 */
[----:B------:R-:W4:Y:S03]  /*2670*/  LDL.S16 R134, [R1+0x172] ;  /* 0x0001720001867983 */ /* 0x000f260000100600 */
[----:B------:R-:W1:Y:S01]  /*2680*/  LDC.64 R100, c[0x0][0x428] ;  /* 0x00010a00ff647b82 */ /* 0x000e620000000a00 */
[----:B0-----:R-:W-:-:S05]  /*2690*/  IMAD.WIDE.U32 R46, R164, 0x10, R46 ;  /* 0x00000010a42e7825 */ /* 0x001fca00078e002e */
[----:B------:R0:W3:Y:S01]  /*26a0*/  LDG.E.128 R104, desc[UR10][R46.64] ;  /* 0x0000000a2e687981 */ /* 0x0000e2000c1e1d00 */
[----:B------:R-:W-:Y:S01]  /*26b0*/  ISETP.NE.U32.AND P0, PT, RZ, UR12, PT ;  /* 0x0000000cff007c0c */ /* 0x000fe2000bf05070 */
[----:B-1----:R-:W-:-:S03]  /*26c0*/  IMAD.WIDE.U32 R96, R164, 0x10, R96 ;  /* 0x00000010a4607825 */ /* 0x002fc600078e0060 */
[----:B------:R-:W-:-:S03]  /*26d0*/  ISETP.NE.AND.EX P0, PT, RZ, UR13, PT, P0 ;  /* 0x0000000dff007c0c */ /* 0x000fc6000bf05300 */
[----:B------:R-:W4:Y:S01]  /*26e0*/  LDG.E.128 R96, desc[UR10][R96.64] ;  /* 0x0000000a60607981 */ /* 0x000f22000c1e1d00 */
[----:B------:R-:W-:-:S06]  /*26f0*/  IMAD.WIDE.U32 R100, R164, 0x10, R100 ;  /* 0x00000010a4647825 */ /* 0x000fcc00078e0064 */
[----:B------:R-:W4:Y:S03]  /*2700*/  LDG.E.128 R100, desc[UR10][R100.64] ;  /* 0x0000000a64647981 */ /* 0x000f26000c1e1d00 */
[----:B0-----:R-:W0:Y:S02]  /*2710*/  @P0 LDC.64 R46, c[0x0][0x438] ;  /* 0x00010e00ff2e0b82 */ /* 0x001e240000000a00 */
[----:B0-----:R-:W-:-:S05]  /*2720*/  @P0 IMAD.WIDE.U32 R46, R164, 0x10, R46 ;  /* 0x00000010a42e0825 */ /* 0x001fca00078e002e */
[----:B------:R4:W5:Y:S04]  /*2730*/  @P0 LDG.E.128 R52, desc[UR10][R46.64] ;  /* 0x0000000a2e340981 */ /* 0x000968000c1e1d00 */
[----:B------:R-:W4:Y:S01]  /*2740*/  LDL.LU R47, [R1+0xd0] ;  /* 0x0000d000012f7983 */ /* 0x000f220000300800 */
[----:B--2---:R-:W-:Y:S02]  /*2750*/  HADD2.F32 R6, -RZ, R31.H0_H0 ;  /* 0x2000001fff067230 */ /* 0x004fe40000004100 */
[----:B---3--:R-:W-:Y:S02]  /*2760*/  FADD.FTZ R31, -R144, R104 ;  /* 0x00000068901f7221 */ /* 0x008fe40000010100 */
[----:B------:R-:W2:Y:S01]  /*2770*/  LDL.LU R104, [R1+0x30] ;  /* 0x0000300001687983 */ /* 0x000ea20000300800 */
[----:B------:R-:W-:-:S02]  /*2780*/  HADD2.F32 R16, -RZ, R16.H0_H0 ;  /* 0x20000010ff107230 */ /* 0x000fc40000004100 */
[----:B----4-:R-:W-:Y:S01]  /*2790*/  FMUL.FTZ R46, R96, R6 ;  /* 0x00000006602e7220 */ /* 0x010fe20000410000 */
[----:B-----5:R-:W-:Y:S01]  /*27a0*/  FMUL.FTZ R6, R3, R31 ;  /* 0x0000001f03067220 */ /* 0x020fe20000410000 */
[----:B------:R-:W-:Y:S02]  /*27b0*/  FADD.FTZ R184, R184, R96 ;  /* 0x00000060b8b87221 */ /* 0x000fe40000010000 */
[----:B------:R-:W-:Y:S01]  /*27c0*/  FFMA.FTZ R143, R100, R16, R46 ;  /* 0x00000010648f7223 */ /* 0x000fe2000001002e */
[----:B------:R-:W-:Y:S02]  /*27d0*/  HADD2.F32 R16, -RZ, R122.H0_H0 ;  /* 0x2000007aff107230 */ /* 0x000fe40000004100 */
[----:B------:R-:W-:Y:S01]  /*27e0*/  FADD.FTZ R46, -R144, R105 ;  /* 0x00000069902e7221 */ /* 0x000fe20000010100 */
[-C--:B------:R-:W-:Y:S01]  /*27f0*/  FFMA.FTZ R224, R96, R6.reuse, R224 ;  /* 0x0000000660e07223 */ /* 0x080fe200000100e0 */
[----:B------:R-:W-:Y:S01]  /*2800*/  FFMA.FTZ R47, R100, R6, R47 ;  /* 0x00000006642f7223 */ /* 0x000fe2000001002f */
[----:B--2---:R-:W-:-:S02]  /*2810*/  FADD.FTZ R104, R104, R100 ;  /* 0x0000006468687221 */ /* 0x004fc40000010000 */
[----:B------:R-:W2:Y:S04]  /*2820*/  LDL.S16 R100, [R1+0x16c] ;  /* 0x00016c0001647983 */ /* 0x000ea80000100600 */
[----:B------:R-:W-:Y:S04]  /*2830*/  STL [R1+0x30], R104 ;  /* 0x0000306801007387 */ /* 0x000fe80000100800 */
[----:B------:R0:W-:Y:S04]  /*2840*/  STL [R1+0xd0], R47 ;  /* 0x0000d02f01007387 */ /* 0x0001e80000100800 */
[----:B------:R-:W3:Y:S04]  /*2850*/  LDL.LU R96, [R1+0xd4] ;  /* 0x0000d40001607983 */ /* 0x000ee80000300800 */
[----:B------:R-:W4:Y:S01]  /*2860*/  LDL.S16 R122, [R1+0x16e] ;  /* 0x00016e00017a7983 */ /* 0x000f220000100600 */
[----:B0-----:R-:W-:Y:S01]  /*2870*/  FMUL.FTZ R47, R97, R16 ;  /* 0x00000010612f7220 */ /* 0x001fe20000410000 */
[----:B------:R-:W-:-:S02]  /*2880*/  FMUL.FTZ R16, R3, R46 ;  /* 0x0000002e03107220 */ /* 0x000fc40000410000 */
[----:B------:R-:W4:Y:S04]  /*2890*/  LDL.S16 R105, [R1+0x168] ;  /* 0x0001680001697983 */ /* 0x000f280000100600 */
[----:B------:R-:W4:Y:S04]  /*28a0*/  LDL.S16 R104, [R1+0x16a] ;  /* 0x00016a0001687983 */ /* 0x000f280000100600 */
[----:B------:R-:W4:Y:S01]  /*28b0*/  LDL.LU R46, [R1+0x34] ;  /* 0x00003400012e7983 */ /* 0x000f220000300800 */
[----:B------:R-:W-:Y:S02]  /*28c0*/  HADD2.F32 R31, -RZ, R134.H0_H0 ;  /* 0x20000086ff1f7230 */ /* 0x000fe40000004100 */
[----:B------:R-:W-:-:S03]  /*28d0*/  FADD.FTZ R185, R185, R97 ;  /* 0x00000061b9b97221 */ /* 0x000fc60000010000 */
[----:B------:R-:W-:Y:S01]  /*28e0*/  FFMA.FTZ R134, R101, R31, R47 ;  /* 0x0000001f65867223 */ /* 0x000fe2000001002f */
[-C--:B------:R-:W-:Y:S01]  /*28f0*/  FFMA.FTZ R225, R97, R16.reuse, R225 ;  /* 0x0000001061e17223 */ /* 0x080fe200000100e1 */
[----:B--2---:R-:W-:Y:S02]  /*2900*/  HADD2.F32 R31, -RZ, R100.H0_H0 ;  /* 0x20000064ff1f7230 */ /* 0x004fe40000004100 */
[----:B---3--:R-:W-:Y:S01]  /*2910*/  FFMA.FTZ R96, R101, R16, R96 ;  /* 0x0000001065607223 */ /* 0x008fe20000010060 */
[----:B----4-:R-:W-:Y:S02]  /*2920*/  FADD.FTZ R46, R46, R101 ;  /* 0x000000652e2e7221 */ /* 0x010fe40000010000 */
[----:B------:R-:W2:Y:S04]  /*2930*/  LDL.LU R101, [R1+0xd8] ;  /* 0x0000d80001657983 */ /* 0x000ea80000300800 */
[----:B------:R0:W-:Y:S04]  /*2940*/  STL [R1+0x34], R46 ;  /* 0x0000342e01007387 */ /* 0x0001e80000100800 */
[----:B------:R1:W-:Y:S04]  /*2950*/  STL [R1+0xd4], R96 ;  /* 0x0000d46001007387 */ /* 0x0003e80000100800 */
[----:B------:R-:W3:Y:S01]  /*2960*/  LDL.LU R100, [R1+0x3c] ;  /* 0x00003c0001647983 */ /* 0x000ee20000300800 */
[----:B0-----:R-:W-:-:S03]  /*2970*/  FADD.FTZ R46, -R144, R106 ;  /* 0x0000006a902e7221 */ /* 0x001fc60000010100 */
[----:B------:R-:W4:Y:S04]  /*2980*/  LDL.LU R97, [R1+0xdc] ;  /* 0x0000dc0001617983 */ /* 0x000f280000300800 */
[----:B------:R-:W4:Y:S01]  /*2990*/  LDL.LU R106, [R1+0x38] ;  /* 0x00003800016a7983 */ /* 0x000f220000300800 */
[----:B------:R-:W-:Y:S02]  /*29a0*/  HADD2.F32 R47, -RZ, R122.H0_H0 ;  /* 0x2000007aff2f7230 */ /* 0x000fe40000004100 */
[----:B-1----:R-:W-:Y:S01]  /*29b0*/  FMUL.FTZ R96, R98, R31 ;  /* 0x0000001f62607220 */ /* 0x002fe20000410000 */
[----:B------:R-:W-:-:S03]  /*29c0*/  FMUL.FTZ R31, R3, R46 ;  /* 0x0000002e031f7220 */ /* 0x000fc60000410000 */
[----:B------:R-:W-:Y:S01]  /*29d0*/  FFMA.FTZ R122, R102, R47, R96 ;  /* 0x0000002f667a7223 */ /* 0x000fe20000010060 */
[----:B------:R-:W-:Y:S01]  /*29e0*/  FADD.FTZ R47, -R144, R107 ;  /* 0x0000006b902f7221 */ /* 0x000fe20000010100 */
[----:B------:R-:W-:-:S03]  /*29f0*/  HADD2.F32 R46, -RZ, R105.H0_H0 ;  /* 0x20000069ff2e7230 */ /* 0x000fc60000004100 */
[----:B------:R-:W-:Y:S02]  /*2a00*/  FMUL.FTZ R47, R3, R47 ;  /* 0x0000002f032f7220 */ /* 0x000fe40000410000 */
[----:B------:R-:W-:Y:S01]  /*2a10*/  FMUL.FTZ R96, R99, R46 ;  /* 0x0000002e63607220 */ /* 0x000fe20000410000 */
[----:B------:R-:W-:-:S05]  /*2a20*/  HADD2.F32 R46, -RZ, R104.H0_H0 ;  /* 0x20000068ff2e7230 */ /* 0x000fca0000004100 */
[----:B------:R-:W-:Y:S01]  /*2a30*/  FFMA.FTZ R46, R103, R46, R96 ;  /* 0x0000002e672e7223 */ /* 0x000fe20000010060 */
[----:B------:R-:W-:-:S04]  /*2a40*/  FADD.FTZ R96, R146, R143 ;  /* 0x0000008f92607221 */ /* 0x000fc80000010000 */
[----:B------:R-:W-:-:S04]  /*2a50*/  FADD.FTZ R96, R96, R134 ;  /* 0x0000008660607221 */ /* 0x000fc80000010000 */
[----:B------:R-:W-:Y:S01]  /*2a60*/  FADD.FTZ R96, R96, R122 ;  /* 0x0000007a60607221 */ /* 0x000fe20000010000 */
[----:B------:R-:W-:Y:S01]  /*2a70*/  FADD.FTZ R186, R186, R98 ;  /* 0x00000062baba7221 */ /* 0x000fe20000010000 */
[----:B------:R-:W-:Y:S01]  /*2a80*/  FFMA.FTZ R226, R98, R31, R226 ;  /* 0x0000001f62e27223 */ /* 0x000fe200000100e2 */
[----:B------:R-:W-:Y:S01]  /*2a90*/  FADD.FTZ R187, R187, R99 ;  /* 0x00000063bbbb7221 */ /* 0x000fe20000010000 */
[----:B------:R-:W-:Y:S01]  /*2aa0*/  FFMA.FTZ R227, R99, R47, R227 ;  /* 0x0000002f63e37223 */ /* 0x000fe200000100e3 */
[----:B------:R-:W-:Y:S01]  /*2ab0*/  IADD3 R164, PT, PT, R164, 0x20, RZ ;  /* 0x00000020a4a47810 */ /* 0x000fe20007ffe0ff */
[----:B------:R-:W-:Y:S01]  /*2ac0*/  FADD.FTZ R146, R96, R46 ;  /* 0x0000002e60927221 */ /* 0x000fe20000010000 */
[----:B--2---:R-:W-:Y:S01]  /*2ad0*/  FFMA.FTZ R101, R102, R31, R101 ;  /* 0x0000001f66657223 */ /* 0x004fe20000010065 */
[----:B---3--:R-:W-:Y:S01]  /*2ae0*/  FADD.FTZ R100, R100, R103 ;  /* 0x0000006764647221 */ /* 0x008fe20000010000 */
[----:B----4-:R-:W-:Y:S01]  /*2af0*/  FFMA.FTZ R97, R103, R47, R97 ;  /* 0x0000002f67617223 */ /* 0x010fe20000010061 */
[----:B------:R-:W-:-:S05]  /*2b00*/  FADD.FTZ R106, R106, R102 ;  /* 0x000000666a6a7221 */ /* 0x000fca0000010000 */
[----:B------:R-:W-:Y:S04]  /*2b10*/  STL [R1+0x38], R106 ;  /* 0x0000386a01007387 */ /* 0x000fe80000100800 */
[----:B------:R-:W-:Y:S04]  /*2b20*/  STL [R1+0xd8], R101 ;  /* 0x0000d86501007387 */ /* 0x000fe80000100800 */
[----:B------:R-:W-:Y:S04]  /*2b30*/  STL [R1+0x3c], R100 ;  /* 0x00003c6401007387 */ /* 0x000fe80000100800 */
[----:B------:R0:W-:Y:S02]  /*2b40*/  STL [R1+0xdc], R97 ;  /* 0x0000dc6101007387 */ /* 0x0001e40000100800 */
[----:B0-----:R-:W-:-:S04]  /*2b50*/  FFMA.FTZ R97, R6, R143, R147 ;  /* 0x0000008f06617223 */ /* 0x001fc80000010093 */
[----:B------:R-:W-:-:S04]  /*2b60*/  FFMA.FTZ R97, R16, R134, R97 ;  /* 0x0000008610617223 */ /* 0x000fc80000010061 */
[----:B------:R-:W-:-:S04]  /*2b70*/  FFMA.FTZ R97, R31, R122, R97 ;  /* 0x0000007a1f617223 */ /* 0x000fc80000010061 */
[----:B------:R-:W-:-:S07]  /*2b80*/  FFMA.FTZ R147, R47, R46, R97 ;  /* 0x0000002e2f937223 */ /* 0x000fce0000010061 */
.L_x_4993:
[----:B------:R-:W-:Y:S05]  /*2b90*/  BSYNC.RECONVERGENT B1 ;  /* 0x0000000000017941 */ /* 0x000fea0003800200 */
.L_x_4992:
[----:B------:R-:W-:Y:S01]  /*2ba0*/  LOP3.LUT P0, RZ, R4, 0x1, RZ, 0xc0, !PT ;  /* 0x0000000104ff7812 */ /* 0x000fe2000780c0ff */
[----:B------:R-:W-:-:S12]  /*2bb0*/  BSSY.RECONVERGENT B1, `(.L_x_4994) ;  /* 0x0000059000017945 */ /* 0x000fd80003800200 */
[----:B------:R-:W-:Y:S05]  /*2bc0*/  @!P0 BRA `(.L_x_4995) ;  /* 0x00000004005c8947 */ /* 0x000fea0003800000 */
[----:B------:R-:W0:Y:S01]  /*2bd0*/  LDC.64 R44, c[0x0][0x3a8] ;  /* 0x0000ea00ff2c7b82 */ /* 0x000e220000000a00 */
[----:B------:R-:W-:Y:S01]  /*2be0*/  ISETP.NE.U32.AND P0, PT, RZ, UR12, PT ;  /* 0x0000000cff007c0c */ /* 0x000fe2000bf05070 */
[----:B------:R-:W2:Y:S03]  /*2bf0*/  LDL.S16 R30, [R1+0x164] ;  /* 0x00016400011e7983 */ /* 0x000ea60000100600 */
[----:B------:R-:W-:Y:S01]  /*2c00*/  ISETP.NE.AND.EX P0, PT, RZ, UR13, PT, P0 ;  /* 0x0000000dff007c0c */ /* 0x000fe2000bf05300 */
[----:B------:R-:W3:Y:S02]  /*2c10*/  LDL.S16 R142, [R1+0x166] ;  /* 0x00016600018e7983 */ /* 0x000ee40000100600 */
[----:B------:R-:W1:Y:S02]  /*2c20*/  LDC.64 R96, c[0x0][0x430] ;  /* 0x00010c00ff607b82 */ /* 0x000e640000000a00 */
[----:B------:R-:W4:Y:S04]  /*2c30*/  LDL.S16 R121, [R1+0x160] ;  /* 0x0001600001797983 */ /* 0x000f280000100600 */
[----:B------:R-:W4:Y:S02]  /*2c40*/  LDL.S16 R133, [R1+0x162] ;  /* 0x0001620001857983 */ /* 0x000f240000100600 */
[----:B------:R-:W1:Y:S01]  /*2c50*/  LDC.64 R100, c[0x0][0x428] ;  /* 0x00010a00ff647b82 */ /* 0x000e620000000a00 */
[----:B0-----:R-:W-:-:S05]  /*2c60*/  IMAD.WIDE.U32 R44, R164, 0x10, R44 ;  /* 0x00000010a42c7825 */ /* 0x001fca00078e002c */
[----:B------:R0:W3:Y:S01]  /*2c70*/  LDG.E.128 R104, desc[UR10][R44.64] ;  /* 0x0000000a2c687981 */ /* 0x0000e2000c1e1d00 */
[----:B-1----:R-:W-:-:S06]  /*2c80*/  IMAD.WIDE.U32 R96, R164, 0x10, R96 ;  /* 0x00000010a4607825 */ /* 0x002fcc00078e0060 */
[----:B------:R-:W4:Y:S01]  /*2c90*/  LDG.E.128 R96, desc[UR10][R96.64] ;  /* 0x0000000a60607981 */ /* 0x000f22000c1e1d00 */
[----:B0-----:R-:W0:Y:S01]  /*2ca0*/  @P0 LDC.64 R44, c[0x0][0x438] ;  /* 0x00010e00ff2c0b82 */ /* 0x001e220000000a00 */
[----:B------:R-:W-:-:S06]  /*2cb0*/  IMAD.WIDE.U32 R100, R164, 0x10, R100 ;  /* 0x00000010a4647825 */ /* 0x000fcc00078e0064 */
[----:B------:R-:W4:Y:S01]  /*2cc0*/  LDG.E.128 R100, desc[UR10][R100.64] ;  /* 0x0000000a64647981 */ /* 0x000f22000c1e1d00 */
[----:B0-----:R-:W-:-:S05]  /*2cd0*/  @P0 IMAD.WIDE.U32 R44, R164, 0x10, R44 ;  /* 0x00000010a42c0825 */ /* 0x001fca00078e002c */
[----:B------:R0:W5:Y:S04]  /*2ce0*/  @P0 LDG.E.128 R56, desc[UR10][R44.64] ;  /* 0x0000000a2c380981 */ /* 0x000168000c1e1d00 */
[----:B------:R-:W0:Y:S04]  /*2cf0*/  LDL.LU R44, [R1+0x20] ;  /* 0x00002000012c7983 */ /* 0x000e280000300800 */
[----:B------:R-:W4:Y:S01]  /*2d00*/  LDL.LU R45, [R1+0xc0] ;  /* 0x0000c000012d7983 */ /* 0x000f220000300800 */
[----:B--2---:R-:W-:Y:S02]  /*2d10*/  HADD2.F32 R17, -RZ, R30.H0_H0 ;  /* 0x2000001eff117230 */ /* 0x004fe40000004100 */
[----:B---3--:R-:W-:-:S04]  /*2d20*/  FADD.FTZ R7, -R144, R104 ;  /* 0x0000006890077221 */ /* 0x008fc80000010100 */
[----:B-----5:R-:W-:Y:S01]  /*2d30*/  FMUL.FTZ R7, R3, R7 ;  /* 0x0000000703077220 */ /* 0x020fe20000410000 */
[----:B----4-:R-:W-:Y:S01]  /*2d40*/  FMUL.FTZ R30, R96, R17 ;  /* 0x00000011601e7220 */ /* 0x010fe20000410000 */
[----:B------:R-:W-:Y:S02]  /*2d50*/  HADD2.F32 R17, -RZ, R142.H0_H0 ;  /* 0x2000008eff117230 */ /* 0x000fe40000004100 */
[----:B------:R-:W-:Y:S01]  /*2d60*/  FADD.FTZ R180, R180, R96 ;  /* 0x00000060b4b47221 */ /* 0x000fe20000010000 */
[----:B------:R-:W-:Y:S02]  /*2d70*/  FFMA.FTZ R220, R96, R7, R220 ;  /* 0x0000000760dc7223 */ /* 0x000fe400000100dc */
[----:B------:R-:W-:Y:S01]  /*2d80*/  FFMA.FTZ R142, R100, R17, R30 ;  /* 0x00000011648e7223 */ /* 0x000fe2000001001e */
[----:B------:R-:W-:Y:S02]  /*2d90*/  HADD2.F32 R17, -RZ, R121.H0_H0 ;  /* 0x20000079ff117230 */ /* 0x000fe40000004100 */
[----:B------:R-:W-:Y:S01]  /*2da0*/  FADD.FTZ R30, -R144, R105 ;  /* 0x00000069901e7221 */ /* 0x000fe20000010100 */
[----:B0-----:R-:W-:Y:S01]  /*2db0*/  FADD.FTZ R44, R44, R100 ;  /* 0x000000642c2c7221 */ /* 0x001fe20000010000 */
[----:B------:R-:W-:-:S02]  /*2dc0*/  FFMA.FTZ R45, R100, R7, R45 ;  /* 0x00000007642d7223 */ /* 0x000fc4000001002d */
        /* <DEDUP_REMOVED lines=9> */
[----:B------:R-:W2:Y:S01]  /*2e60*/  LDL.LU R30, [R1+0x24] ;  /* 0x00002400011e7983 */ /* 0x000ea20000300800 */
[----:B------:R-:W-:Y:S02]  /*2e70*/  HADD2.F32 R44, -RZ, R133.H0_H0 ;  /* 0x20000085ff2c7230 */ /* 0x000fe40000004100 */
[----:B------:R-:W-:-:S03]  /*2e80*/  FADD.FTZ R181, R181, R97 ;  /* 0x00000061b5b57221 */ /* 0x000fc60000010000 */
[----:B------:R-:W-:Y:S01]  /*2e90*/  FFMA.FTZ R133, R101, R44, R45 ;  /* 0x0000002c65857223 */ /* 0x000fe2000001002d */
[-C--:B------:R-:W-:Y:S01]  /*2ea0*/  FFMA.FTZ R221, R97, R17.reuse, R221 ;  /* 0x0000001161dd7223 */ /* 0x080fe200000100dd */
[----:B------:R-:W-:Y:S01]  /*2eb0*/  FADD.FTZ R44, -R144, R106 ;  /* 0x0000006a902c7221 */ /* 0x000fe20000010100 */
[----:B---3--:R-:W-:Y:S01]  /*2ec0*/  FFMA.FTZ R96, R101, R17, R96 ;  /* 0x0000001165607223 */ /* 0x008fe20000010060 */
[----:B--2---:R-:W-:Y:S02]  /*2ed0*/  FADD.FTZ R30, R30, R101 ;  /* 0x000000651e1e7221 */ /* 0x004fe40000010000 */
[----:B------:R-:W2:Y:S04]  /*2ee0*/  LDL.LU R101, [R1+0xc8] ;  /* 0x0000c80001657983 */ /* 0x000ea80000300800 */
[----:B------:R0:W-:Y:S04]  /*2ef0*/  STL [R1+0x24], R30 ;  /* 0x0000241e01007387 */ /* 0x0001e80000100800 */
[----:B------:R1:W-:Y:S01]  /*2f00*/  STL [R1+0xc4], R96 ;  /* 0x0000c46001007387 */ /* 0x0003e20000100800 */
[----:B0-----:R-:W-:-:S03]  /*2f10*/  HADD2.F32 R30, -RZ, R100.H0_H0 ;  /* 0x20000064ff1e7230 */ /* 0x001fc60000004100 */
[----:B------:R-:W3:Y:S04]  /*2f20*/  LDL.LU R100, [R1+0x2c] ;  /* 0x00002c0001647983 */ /* 0x000ee80000300800 */
[----:B------:R-:W3:Y:S04]  /*2f30*/  LDL.LU R97, [R1+0xcc] ;  /* 0x0000cc0001617983 */ /* 0x000ee80000300800 */
[----:B------:R-:W3:Y:S01]  /*2f40*/  LDL.LU R106, [R1+0x28] ;  /* 0x00002800016a7983 */ /* 0x000ee20000300800 */
[----:B----4-:R-:W-:Y:S02]  /*2f50*/  HADD2.F32 R45, -RZ, R121.H0_H0 ;  /* 0x20000079ff2d7230 */ /* 0x010fe40000004100 */
        /* <DEDUP_REMOVED lines=13> */
[-C--:B------:R-:W-:Y:S01]  /*3030*/  FFMA.FTZ R222, R98, R30.reuse, R222 ;  /* 0x0000001e62de7223 */ /* 0x080fe200000100de */
[----:B------:R-:W-:Y:S01]  /*3040*/  FADD.FTZ R183, R183, R99 ;  /* 0x00000063b7b77221 */ /* 0x000fe20000010000 */
[-C--:B------:R-:W-:Y:S01]  /*3050*/  FFMA.FTZ R223, R99, R45.reuse, R223 ;  /* 0x0000002d63df7223 */ /* 0x080fe200000100df */
[----:B------:R-:W-:Y:S01]  /*3060*/  IADD3 R164, PT, PT, R164, 0x20, RZ ;  /* 0x00000020a4a47810 */ /* 0x000fe20007ffe0ff */
[----:B------:R-:W-:Y:S01]  /*3070*/  FADD.FTZ R146, R96, R44 ;  /* 0x0000002c60927221 */ /* 0x000fe20000010000 */
[----:B--2---:R-:W-:Y:S01]  /*3080*/  FFMA.FTZ R101, R102, R30, R101 ;  /* 0x0000001e66657223 */ /* 0x004fe20000010065 */
[----:B---3--:R-:W-:Y:S01]  /*3090*/  FADD.FTZ R100, R100, R103 ;  /* 0x0000006764647221 */ /* 0x008fe20000010000 */
[----:B------:R-:W-:Y:S01]  /*30a0*/  FFMA.FTZ R97, R103, R45, R97 ;  /* 0x0000002d67617223 */ /* 0x000fe20000010061 */
        /* <DEDUP_REMOVED lines=9> */
.L_x_4995:
[----:B------:R-:W-:Y:S05]  /*3140*/  BSYNC.RECONVERGENT B1 ;  /* 0x0000000000017941 */ /* 0x000fea0003800200 */
.L_x_4994:
[----:B------:R-:W-:Y:S04]  /*3150*/  BSSY.RECONVERGENT B1, `(.L_x_4996) ;  /* 0x0000059000017945 */ /* 0x000fe80003800200 */
        /* <DEDUP_REMOVED lines=88> */
.L_x_4997:
[----:B------:R-:W-:Y:S05]  /*36e0*/  BSYNC.RECONVERGENT B1 ;  /* 0x0000000000017941 */ /* 0x000fea0003800200 */
.L_x_4996:
        /* <DEDUP_REMOVED lines=20> */
[----:B------:R-:W0:Y:S04]  /*3830*/  LDL.LU R40, [R1] ;  /* 0x0000000001287983 */ /* 0x000e280000300800 */
        /* <DEDUP_REMOVED lines=14> */
[----:B------:R-:W-:Y:S04]  /*3920*/  STL [R1], R40 ;  /* 0x0000002801007387 */ /* 0x000fe80000100800 */
        /* <DEDUP_REMOVED lines=53> */
.L_x_4999:
[----:B------:R-:W-:Y:S05]  /*3c80*/  BSYNC.RECONVERGENT B1 ;  /* 0x0000000000017941 */ /* 0x000fea0003800200 */
.L_x_4998:
        /* <DEDUP_REMOVED lines=20> */
[----:B------:R-:W0:Y:S01]  /*3dd0*/  LDL.LU R39, [R1+0x90] ;  /* 0x0000900001277983 */ /* 0x000e220000300800 */
[----:B--2---:R-:W-:Y:S02]  /*3de0*/  HADD2.F32 R20, -RZ, R27.H0_H0 ;  /* 0x2000001bff147230 */ /* 0x004fe40000004100 */
[----:B---3--:R-:W-:-:S04]  /*3df0*/  FADD.FTZ R10, -R144, R104 ;  /* 0x00000068900a7221 */ /* 0x008fc80000010100 */
[----:B-----5:R-:W-:Y:S01]  /*3e00*/  FMUL.FTZ R10, R3, R10 ;  /* 0x0000000a030a7220 */ /* 0x020fe20000410000 */
[----:B----4-:R-:W-:Y:S01]  /*3e10*/  FMUL.FTZ R27, R96, R20 ;  /* 0x00000014601b7220 */ /* 0x010fe20000410000 */
[----:B------:R-:W-:Y:S02]  /*3e20*/  HADD2.F32 R20, -RZ, R139.H0_H0 ;  /* 0x2000008bff147230 */ /* 0x000fe40000004100 */
[----:B------:R-:W-:Y:S01]  /*3e30*/  FADD.FTZ R168, R168, R96 ;  /* 0x00000060a8a87221 */ /* 0x000fe20000010000 */
[----:B------:R-:W-:Y:S02]  /*3e40*/  FFMA.FTZ R208, R96, R10, R208 ;  /* 0x0000000a60d07223 */ /* 0x000fe400000100d0 */
[----:B------:R-:W2:Y:S01]  /*3e50*/  LDL.S16 R96, [R1+0x12c] ;  /* 0x00012c0001607983 */ /* 0x000ea20000100600 */
[----:B------:R-:W-:Y:S01]  /*3e60*/  FFMA.FTZ R139, R100, R20, R27 ;  /* 0x00000014648b7223 */ /* 0x000fe2000001001b */
[----:B------:R-:W-:Y:S02]  /*3e70*/  HADD2.F32 R20, -RZ, R118.H0_H0 ;  /* 0x20000076ff147230 */ /* 0x000fe40000004100 */
[----:B------:R-:W-:Y:S01]  /*3e80*/  FADD.FTZ R27, -R144, R105 ;  /* 0x00000069901b7221 */ /* 0x000fe20000010100 */
[----:B------:R-:W-:Y:S01]  /*3e90*/  FADD.FTZ R248, R248, R100 ;  /* 0x00000064f8f87221 */ /* 0x000fe20000010000 */
[----:B0-----:R-:W-:-:S05]  /*3ea0*/  FFMA.FTZ R39, R100, R10, R39 ;  /* 0x0000000a64277223 */ /* 0x001fca0000010027 */
[----:B------:R0:W-:Y:S04]  /*3eb0*/  STL [R1+0x90], R39 ;  /* 0x0000902701007387 */ /* 0x0001e80000100800 */
[----:B------:R-:W3:Y:S04]  /*3ec0*/  LDL.S16 R118, [R1+0x12e] ;  /* 0x00012e0001767983 */ /* 0x000ee80000100600 */
[----:B------:R-:W4:Y:S01]  /*3ed0*/  LDL.LU R105, [R1+0x98] ;  /* 0x0000980001697983 */ /* 0x000f220000300800 */
[----:B0-----:R-:W-:Y:S01]  /*3ee0*/  FMUL.FTZ R39, R97, R20 ;  /* 0x0000001461277220 */ /* 0x001fe20000410000 */
[----:B------:R-:W-:-:S02]  /*3ef0*/  FMUL.FTZ R20, R3, R27 ;  /* 0x0000001b03147220 */ /* 0x000fc40000410000 */
[----:B------:R-:W4:Y:S04]  /*3f00*/  LDL.S16 R104, [R1+0x128] ;  /* 0x0001280001687983 */ /* 0x000f280000100600 */
[----:B------:R-:W4:Y:S04]  /*3f10*/  LDL.S16 R100, [R1+0x12a] ;  /* 0x00012a0001647983 */ /* 0x000f280000100600 */
[----:B------:R-:W2:Y:S01]  /*3f20*/  LDL.LU R27, [R1+0x94] ;  /* 0x00009400011b7983 */ /* 0x000ea20000300800 */
[----:B------:R-:W-:Y:S01]  /*3f30*/  FADD.FTZ R169, R169, R97 ;  /* 0x00000061a9a97221 */ /* 0x000fe20000010000 */
[----:B------:R-:W-:Y:S01]  /*3f40*/  FFMA.FTZ R209, R97, R20, R209 ;  /* 0x0000001461d17223 */ /* 0x000fe200000100d1 */
[----:B------:R-:W-:-:S05]  /*3f50*/  HADD2.F32 R38, -RZ, R129.H0_H0 ;  /* 0x20000081ff267230 */ /* 0x000fca0000004100 */
[C---:B------:R-:W-:Y:S01]  /*3f60*/  FFMA.FTZ R129, R101.reuse, R38, R39 ;  /* 0x0000002665817223 */ /* 0x040fe20000010027 */
[----:B--2---:R-:W-:-:S05]  /*3f70*/  FFMA.FTZ R27, R101, R20, R27 ;  /* 0x00000014651b7223 */ /* 0x004fca000001001b */
[----:B------:R0:W-:Y:S04]  /*3f80*/  STL [R1+0x94], R27 ;  /* 0x0000941b01007387 */ /* 0x0001e80000100800 */
[----:B------:R-:W2:Y:S01]  /*3f90*/  LDL.LU R97, [R1+0x9c] ;  /* 0x00009c0001617983 */ /* 0x000ea20000300800 */
[----:B---3--:R-:W-:Y:S02]  /*3fa0*/  HADD2.F32 R39, -RZ, R118.H0_H0 ;  /* 0x20000076ff277230 */ /* 0x008fe40000004100 */
[----:B0-----:R-:W-:Y:S02]  /*3fb0*/  HADD2.F32 R27, -RZ, R96.H0_H0 ;  /* 0x20000060ff1b7230 */ /* 0x001fe40000004100 */
[----:B------:R-:W-:-:S03]  /*3fc0*/  FADD.FTZ R38, -R144, R106 ;  /* 0x0000006a90267221 */ /* 0x000fc60000010100 */
[----:B------:R-:W-:Y:S01]  /*3fd0*/  FMUL.FTZ R96, R98, R27 ;  /* 0x0000001b62607220 */ /* 0x000fe20000410000 */
[----:B------:R-:W-:-:S03]  /*3fe0*/  FMUL.FTZ R27, R3, R38 ;  /* 0x00000026031b7220 */ /* 0x000fc60000410000 */
[----:B------:R-:W-:Y:S01]  /*3ff0*/  FFMA.FTZ R118, R102, R39, R96 ;  /* 0x0000002766767223 */ /* 0x000fe20000010060 */
[----:B------:R-:W-:Y:S01]  /*4000*/  FADD.FTZ R39, -R144, R107 ;  /* 0x0000006b90277221 */ /* 0x000fe20000010100 */
[----:B----4-:R-:W-:-:S03]  /*4010*/  HADD2.F32 R38, -RZ, R104.H0_H0 ;  /* 0x20000068ff267230 */ /* 0x010fc60000004100 */
[----:B------:R-:W-:Y:S01]  /*4020*/  FMUL.FTZ R39, R3, R39 ;  /* 0x0000002703277220 */ /* 0x000fe20000410000 */
[----:B------:R-:W-:Y:S01]  /*4030*/  FFMA.FTZ R105, R102, R27, R105 ;  /* 0x0000001b66697223 */ /* 0x000fe20000010069 */
[----:B------:R-:W-:Y:S01]  /*4040*/  FMUL.FTZ R96, R99, R38 ;  /* 0x0000002663607220 */ /* 0x000fe20000410000 */
[----:B------:R-:W-:-:S03]  /*4050*/  HADD2.F32 R38, -RZ, R100.H0_H0 ;  /* 0x20000064ff267230 */ /* 0x000fc60000004100 */
[----:B------:R-:W-:Y:S02]  /*4060*/  STL [R1+0x98], R105 ;  /* 0x0000986901007387 */ /* 0x000fe40000100800 */
[----:B------:R-:W-:Y:S01]  /*4070*/  FFMA.FTZ R38, R103, R38, R96 ;  /* 0x0000002667267223 */ /* 0x000fe20000010060 */
[----:B------:R-:W-:-:S04]  /*4080*/  FADD.FTZ R96, R146, R139 ;  /* 0x0000008b92607221 */ /* 0x000fc80000010000 */
[----:B------:R-:W-:-:S04]  /*4090*/  FADD.FTZ R96, R96, R129 ;  /* 0x0000008160607221 */ /* 0x000fc80000010000 */
[----:B------:R-:W-:Y:S01]  /*40a0*/  FADD.FTZ R96, R96, R118 ;  /* 0x0000007660607221 */ /* 0x000fe20000010000 */
[----:B------:R-:W-:Y:S01]  /*40b0*/  FADD.FTZ R249, R249, R101 ;  /* 0x00000065f9f97221 */ /* 0x000fe20000010000 */
[----:B------:R-:W-:Y:S01]  /*40c0*/  FADD.FTZ R250, R250, R102 ;  /* 0x00000066fafa7221 */ /* 0x000fe20000010000 */
[----:B------:R-:W-:Y:S01]  /*40d0*/  FADD.FTZ R170, R170, R98 ;  /* 0x00000062aaaa7221 */ /* 0x000fe20000010000 */
[----:B------:R-:W-:Y:S01]  /*40e0*/  FFMA.FTZ R210, R98, R27, R210 ;  /* 0x0000001b62d27223 */ /* 0x000fe200000100d2 */
[----:B------:R-:W-:Y:S01]  /*40f0*/  FADD.FTZ R251, R251, R103 ;  /* 0x00000067fbfb7221 */ /* 0x000fe20000010000 */
[----:B------:R-:W-:Y:S01]  /*4100*/  FADD.FTZ R171, R171, R99 ;  /* 0x00000063abab7221 */ /* 0x000fe20000010000 */
[-C--:B------:R-:W-:Y:S01]  /*4110*/  FFMA.FTZ R211, R99, R39.reuse, R211 ;  /* 0x0000002763d37223 */ /* 0x080fe200000100d3 */
[----:B------:R-:W-:Y:S01]  /*4120*/  IADD3 R164, PT, PT, R164, 0x20, RZ ;  /* 0x00000020a4a47810 */ /* 0x000fe20007ffe0ff */
[----:B------:R-:W-:Y:S01]  /*4130*/  FADD.FTZ R146, R96, R38 ;  /* 0x0000002660927221 */ /* 0x000fe20000010000 */
[----:B--2---:R-:W-:-:S05]  /*4140*/  FFMA.FTZ R97, R103, R39, R97 ;  /* 0x0000002767617223 */ /* 0x004fca0000010061 */
[----:B------:R0:W-:Y:S02]  /*4150*/  STL [R1+0x9c], R97 ;  /* 0x00009c6101007387 */ /* 0x0001e40000100800 */
[----:B0-----:R-:W-:-:S04]  /*4160*/  FFMA.FTZ R97, R10, R139, R147 ;  /* 0x0000008b0a617223 */ /* 0x001fc80000010093 */
[----:B------:R-:W-:-:S04]  /*4170*/  FFMA.FTZ R97, R20, R129, R97 ;  /* 0x0000008114617223 */ /* 0x000fc80000010061 */
[----:B------:R-:W-:-:S04]  /*4180*/  FFMA.FTZ R97, R27, R118, R97 ;  /* 0x000000761b617223 */ /* 0x000fc80000010061 */
[----:B------:R-:W-:-:S07]  /*4190*/  FFMA.FTZ R147, R39, R38, R97 ;  /* 0x0000002627937223 */ /* 0x000fce0000010061 */
.L_x_5001:
[----:B------:R-:W-:Y:S05]  /*41a0*/  BSYNC.RECONVERGENT B1 ;  /* 0x0000000000017941 */ /* 0x000fea0003800200 */
.L_x_5000:
        /* <DEDUP_REMOVED lines=81> */
.L_x_5003:
[----:B------:R-:W-:Y:S05]  /*46c0*/  BSYNC.RECONVERGENT B1 ;  /* 0x0000000000017941 */ /* 0x000fea0003800200 */
.L_x_5002:
[----:B------:R-:W-:Y:S01]  /*46d0*/  ISETP.GE.U32.AND P0, PT, R145, 0x100, PT ;  /* 0x000001009100780c */ /* 0x000fe20003f06070 */
[----:B------:R-:W-:Y:S01]  /*46e0*/  BSSY.RECONVERGENT B1, `(.L_x_5004) ;  /* 0x0000053000017945 */ /* 0x000fe20003800200 */
[----:B------:R-:W-:-:S11]  /*46f0*/  LOP3.LUT R4, R4, 0xffffffef, RZ, 0xc0, !PT ;  /* 0xffffffef04047812 */ /* 0x000fd600078ec0ff */
[----:B------:R-:W-:Y:S01]  /*4700*/  @P0 LOP3.LUT R4, R4, 0x10, RZ, 0xfc, !PT ;  /* 0x0000001004040812 */ /* 0x000fe200078efcff */
[----:B------:R-:W-:Y:S06]  /*4710*/  @!P0 BRA `(.L_x_5005) ;  /* 0x00000004003c8947 */ /* 0x000fec0003800000 */
[----:B------:R-:W-:Y:S01]  /*4720*/  ISETP.NE.U32.AND P0, PT, RZ, UR12, PT ;  /* 0x0000000cff007c0c */ /* 0x000fe2000bf05070 */
[----:B------:R-:W0:Y:S01]  /*4730*/  LDC.64 R96, c[0x0][0x430] ;  /* 0x00010c00ff607b82 */ /* 0x000e220000000a00 */
[----:B------:R-:W2:Y:S02]  /*4740*/  LDL.S16 R25, [R1+0x114] ;  /* 0x0001140001197983 */ /* 0x000ea40000100600 */
[----:B------:R-:W-:Y:S02]  /*4750*/  ISETP.NE.AND.EX P0, PT, RZ, UR13, PT, P0 ;  /* 0x0000000dff007c0c */ /* 0x000fe4000bf05300 */
[----:B------:R-:W3:Y:S03]  /*4760*/  LDL.S16 R137, [R1+0x116] ;  /* 0x0001160001897983 */ /* 0x000ee60000100600 */
[----:B------:R-:W1:Y:S01]  /*4770*/  LDC.64 R100, c[0x0][0x428] ;  /* 0x00010a00ff647b82 */ /* 0x000e620000000a00 */
[----:B------:R-:W4:Y:S04]  /*4780*/  LDL.S16 R116, [R1+0x110] ;  /* 0x0001100001747983 */ /* 0x000f280000100600 */
[----:B------:R-:W4:Y:S03]  /*4790*/  LDL.S16 R127, [R1+0x112] ;  /* 0x00011200017f7983 */ /* 0x000f260000100600 */
[----:B------:R-:W0:Y:S02]  /*47a0*/  @P0 LDC.64 R34, c[0x0][0x438] ;  /* 0x00010e00ff220b82 */ /* 0x000e240000000a00 */
[----:B0-----:R-:W-:-:S05]  /*47b0*/  @P0 IMAD.WIDE.U32 R34, R164, 0x10, R34 ;  /* 0x00000010a4220825 */ /* 0x001fca00078e0022 */
[----:B------:R0:W5:Y:S01]  /*47c0*/  @P0 LDG.E.128 R76, desc[UR10][R34.64] ;  /* 0x0000000a224c0981 */ /* 0x000162000c1e1d00 */
[----:B------:R-:W-:-:S04]  /*47d0*/  IMAD.WIDE.U32 R96, R164, 0x10, R96 ;  /* 0x00000010a4607825 */ /* 0x000fc800078e0060 */
[C---:B-1----:R-:W-:Y:S02]  /*47e0*/  IMAD.WIDE.U32 R100, R164.reuse, 0x10, R100 ;  /* 0x00000010a4647825 */ /* 0x042fe400078e0064 */
[----:B------:R-:W3:Y:S01]  /*47f0*/  LDG.E.128 R96, desc[UR10][R96.64] ;  /* 0x0000000a60607981 */ /* 0x000ee2000c1e1d00 */
[----:B0-----:R-:W0:Y:S03]  /*4800*/  LDC.64 R34, c[0x0][0x3a8] ;  /* 0x0000ea00ff227b82 */ /* 0x001e260000000a00 */
[----:B------:R-:W4:Y:S01]  /*4810*/  LDG.E.128 R100, desc[UR10][R100.64] ;  /* 0x0000000a64647981 */ /* 0x000f22000c1e1d00 */
[----:B0-----:R-:W-:-:S05]  /*4820*/  IMAD.WIDE.U32 R34, R164, 0x10, R34 ;  /* 0x00000010a4227825 */ /* 0x001fca00078e0022 */
[----:B------:R-:W4:Y:S04]  /*4830*/  LDG.E.128 R104, desc[UR10][R34.64] ;  /* 0x0000000a22687981 */ /* 0x000f28000c1e1d00 */
[----:B------:R-:W4:Y:S01]  /*4840*/  LDL.LU R35, [R1+0x70] ;  /* 0x0000700001237983 */ /* 0x000f220000300800 */
[----:B--2---:R-:W-:-:S05]  /*4850*/  HADD2.F32 R22, -RZ, R25.H0_H0 ;  /* 0x20000019ff167230 */ /* 0x004fca0000004100 */
[----:B---3--:R-:W-:Y:S01]  /*4860*/  FMUL.FTZ R25, R96, R22 ;  /* 0x0000001660197220 */ /* 0x008fe20000410000 */
[----:B------:R-:W-:Y:S02]  /*4870*/  HADD2.F32 R22, -RZ, R137.H0_H0 ;  /* 0x20000089ff167230 */ /* 0x000fe40000004100 */
[----:B------:R-:W-:-:S03]  /*4880*/  FADD.FTZ R156, R156, R96 ;  /* 0x000000609c9c7221 */ /* 0x000fc60000010000 */
[----:B----4-:R-:W-:Y:S01]  /*4890*/  FFMA.FTZ R137, R100, R22, R25 ;  /* 0x0000001664897223 */ /* 0x010fe20000010019 */
[----:B------:R-:W-:Y:S02]  /*48a0*/  HADD2.F32 R22, -RZ, R116.H0_H0 ;  /* 0x20000074ff167230 */ /* 0x000fe40000004100 */
[----:B------:R-:W-:Y:S01]  /*48b0*/  FADD.FTZ R240, R240, R100 ;  /* 0x00000064f0f07221 */ /* 0x000fe20000010000 */
[----:B------:R-:W-:-:S04]  /*48c0*/  FADD.FTZ R12, -R144, R104 ;  /* 0x00000068900c7221 */ /* 0x000fc80000010100 */
[----:B-----5:R-:W-:Y:S01]  /*48d0*/  FMUL.FTZ R12, R3, R12 ;  /* 0x0000000c030c7220 */ /* 0x020fe20000410000 */
[----:B------:R-:W-:-:S03]  /*48e0*/  FADD.FTZ R25, -R144, R105 ;  /* 0x0000006990197221 */ /* 0x000fc60000010100 */
[-C--:B------:R-:W-:Y:S01]  /*48f0*/  FFMA.FTZ R35, R100, R12.reuse, R35 ;  /* 0x0000000c64237223 */ /* 0x080fe20000010023 */
[----:B------:R-:W-:Y:S02]  /*4900*/  FFMA.FTZ R200, R96, R12, R200 ;  /* 0x0000000c60c87223 */ /* 0x000fe400000100c8 */
[----:B------:R-:W2:Y:S04]  /*4910*/  LDL.S16 R96, [R1+0x10c] ;  /* 0x00010c0001607983 */ /* 0x000ea80000100600 */
        /* <DEDUP_REMOVED lines=47> */
.L_x_5005:
[----:B------:R-:W-:Y:S05]  /*4c10*/  BSYNC.RECONVERGENT B1 ;  /* 0x0000000000017941 */ /* 0x000fea0003800200 */
.L_x_5004:
[----:B------:R-:W-:Y:S01]  /*4c20*/  ISETP.GE.U32.AND P2, PT, R145, 0x120, PT ;  /* 0x000001209100780c */ /* 0x000fe20003f46070 */
[----:B------:R-:W-:-:S12]  /*4c30*/  BSSY.RECONVERGENT B1, `(.L_x_5006) ;  /* 0x0000051000017945 */ /* 0x000fd80003800200 */
[----:B------:R-:W-:Y:S05]  /*4c40*/  @!P2 BRA `(.L_x_5007) ;  /* 0x00000004003ca947 */ /* 0x000fea0003800000 */
[----:B------:R-:W-:Y:S01]  /*4c50*/  ISETP.NE.U32.AND P0, PT, RZ, UR12, PT ;  /* 0x0000000cff007c0c */ /* 0x000fe2000bf05070 */
[----:B------:R-:W0:Y:S01]  /*4c60*/  LDC.64 R100, c[0x0][0x430] ;  /* 0x00010c00ff647b82 */ /* 0x000e220000000a00 */
[----:B------:R-:W2:Y:S02]  /*4c70*/  LDL.S16 R24, [R1+0x104] ;  /* 0x0001040001187983 */ /* 0x000ea40000100600 */
[----:B------:R-:W-:Y:S02]  /*4c80*/  ISETP.NE.AND.EX P0, PT, RZ, UR13, PT, P0 ;  /* 0x0000000dff007c0c */ /* 0x000fe4000bf05300 */
[----:B------:R-:W3:Y:S03]  /*4c90*/  LDL.S16 R126, [R1+0x106] ;  /* 0x00010600017e7983 */ /* 0x000ee60000100600 */
[----:B------:R-:W1:Y:S01]  /*4ca0*/  LDC.64 R104, c[0x0][0x428] ;  /* 0x00010a00ff687b82 */ /* 0x000e620000000a00 */
[----:B------:R-:W4:Y:S04]  /*4cb0*/  LDL.LU R115, [R1+0x60] ;  /* 0x0000600001737983 */ /* 0x000f280000300800 */
[----:B------:R-:W4:Y:S03]  /*4cc0*/  LDL.S16 R111, [R1+0x100] ;  /* 0x00010000016f7983 */ /* 0x000f260000100600 */
[----:B------:R-:W0:Y:S01]  /*4cd0*/  @P0 LDC.64 R96, c[0x0][0x438] ;  /* 0x00010e00ff600b82 */ /* 0x000e220000000a00 */
[----:B------:R-:W4:Y:S01]  /*4ce0*/  LDL.S16 R112, [R1+0x102] ;  /* 0x0001020001707983 */ /* 0x000f220000100600 */
[----:B0-----:R-:W-:-:S05]  /*4cf0*/  @P0 IMAD.WIDE.U32 R96, R164, 0x10, R96 ;  /* 0x00000010a4600825 */ /* 0x001fca00078e0060 */
[----:B------:R0:W5:Y:S01]  /*4d00*/  @P0 LDG.E.128 R80, desc[UR10][R96.64] ;  /* 0x0000000a60500981 */ /* 0x000162000c1e1d00 */
[----:B------:R-:W-:-:S04]  /*4d10*/  IMAD.WIDE.U32 R100, R164, 0x10, R100 ;  /* 0x00000010a4647825 */ /* 0x000fc800078e0064 */
[C---:B-1----:R-:W-:Y:S02]  /*4d20*/  IMAD.WIDE.U32 R104, R164.reuse, 0x10, R104 ;  /* 0x00000010a4687825 */ /* 0x042fe400078e0068 */
[----:B------:R-:W3:Y:S01]  /*4d30*/  LDG.E.128 R100, desc[UR10][R100.64] ;  /* 0x0000000a64647981 */ /* 0x000ee2000c1e1d00 */
[----:B0-----:R-:W0:Y:S03]  /*4d40*/  LDC.64 R96, c[0x0][0x3a8] ;  /* 0x0000ea00ff607b82 */ /* 0x001e260000000a00 */
[----:B------:R-:W4:Y:S01]  /*4d50*/  LDG.E.128 R104, desc[UR10][R104.64] ;  /* 0x0000000a68687981 */ /* 0x000f22000c1e1d00 */
[----:B0-----:R-:W-:-:S06]  /*4d60*/  IMAD.WIDE.U32 R96, R164, 0x10, R96 ;  /* 0x00000010a4607825 */ /* 0x001fcc00078e0060 */
[----:B------:R-:W4:Y:S01]  /*4d70*/  LDG.E.128 R96, desc[UR10][R96.64] ;  /* 0x0000000a60607981 */ /* 0x000f22000c1e1d00 */
        /* <DEDUP_REMOVED lines=12> */
[----:B------:R-:W2:Y:S01]  /*4e40*/  LDL.S16 R100, [R1+0xfc] ;  /* 0x0000fc0001647983 */ /* 0x000ea20000100600 */
[----:B------:R-:W-:Y:S02]  /*4e50*/  HADD2.F32 R96, -RZ, R112.H0_H0 ;  /* 0x20000070ff607230 */ /* 0x000fe40000004100 */
[----:B------:R-:W-:Y:S01]  /*4e60*/  FMUL.FTZ R97, R101, R23 ;  /* 0x0000001765617220 */ /* 0x000fe20000410000 */
[----:B------:R0:W-:Y:S01]  /*4e70*/  STL [R1+0x60], R115 ;  /* 0x0000607301007387 */ /* 0x0001e20000100800 */
[----:B------:R-:W-:-:S03]  /*4e80*/  FMUL.FTZ R23, R3, R24 ;  /* 0x0000001803177220 */ /* 0x000fc60000410000 */
[----:B0-----:R-:W3:Y:S04]  /*4e90*/  LDL.S16 R115, [R1+0xfe] ;  /* 0x0000fe0001737983 */ /* 0x001ee80000100600 */
[----:B------:R-:W4:Y:S04]  /*4ea0*/  LDL.LU R112, [R1+0x68] ;  /* 0x0000680001707983 */ /* 0x000f280000300800 */
[----:B------:R-:W4:Y:S04]  /*4eb0*/  LDL.S16 R111, [R1+0xf8] ;  /* 0x0000f800016f7983 */ /* 0x000f280000100600 */
[----:B------:R-:W4:Y:S04]  /*4ec0*/  LDL.S16 R104, [R1+0xfa] ;  /* 0x0000fa0001687983 */ /* 0x000f280000100600 */
[----:B------:R-:W2:Y:S01]  /*4ed0*/  LDL.LU R24, [R1+0x64] ;  /* 0x0000640001187983 */ /* 0x000ea20000300800 */
[C---:B------:R-:W-:Y:S01]  /*4ee0*/  FFMA.FTZ R126, R105.reuse, R96, R97 ;  /* 0x00000060697e7223 */ /* 0x040fe20000010061 */
[----:B------:R-:W-:Y:S01]  /*4ef0*/  FADD.FTZ R98, -R144, R98 ;  /* 0x0000006290627221 */ /* 0x000fe20000010100 */
[----:B--2---:R-:W-:-:S05]  /*4f00*/  FFMA.FTZ R24, R105, R23, R24 ;  /* 0x0000001769187223 */ /* 0x004fca0000010018 */
[----:B------:R0:W-:Y:S02]  /*4f10*/  STL [R1+0x64], R24 ;  /* 0x0000641801007387 */ /* 0x0001e40000100800 */
[----:B0-----:R-:W-:Y:S02]  /*4f20*/  HADD2.F32 R24, -RZ, R100.H0_H0 ;  /* 0x20000064ff187230 */ /* 0x001fe40000004100 */
[----:B------:R-:W2:Y:S01]  /*4f30*/  LDL.LU R100, [R1+0x6c] ;  /* 0x00006c0001647983 */ /* 0x000ea20000300800 */
[----:B---3--:R-:W-:Y:S02]  /*4f40*/  HADD2.F32 R96, -RZ, R115.H0_H0 ;  /* 0x20000073ff607230 */ /* 0x008fe40000004100 */
[----:B------:R-:W-:Y:S01]  /*4f50*/  FMUL.FTZ R97, R102, R24 ;  /* 0x0000001866617220 */ /* 0x000fe20000410000 */
[----:B------:R-:W-:Y:S01]  /*4f60*/  FADD.FTZ R99, -R144, R99 ;  /* 0x0000006390637221 */ /* 0x000fe20000010100 */
[----:B------:R-:W-:Y:S02]  /*4f70*/  FMUL.FTZ R24, R3, R98 ;  /* 0x0000006203187220 */ /* 0x000fe40000410000 */
[----:B------:R-:W-:Y:S01]  /*4f80*/  FFMA.FTZ R115, R106, R96, R97 ;  /* 0x000000606a737223 */ /* 0x000fe20000010061 */
[----:B----4-:R-:W-:-:S02]  /*4f90*/  HADD2.F32 R96, -RZ, R111.H0_H0 ;  /* 0x2000006fff607230 */ /* 0x010fc40000004100 */
[----:B------:R-:W-:Y:S01]  /*4fa0*/  FMUL.FTZ R111, R3, R99 ;  /* 0x00000063036f7220 */ /* 0x000fe20000410000 */
[----:B------:R-:W-:Y:S02]  /*4fb0*/  FFMA.FTZ R112, R106, R24, R112 ;  /* 0x000000186a707223 */ /* 0x000fe40000010070 */
[----:B------:R-:W-:-:S03]  /*4fc0*/  FMUL.FTZ R97, R103, R96 ;  /* 0x0000006067617220 */ /* 0x000fc60000410000 */
[----:B------:R0:W-:Y:S01]  /*4fd0*/  STL [R1+0x68], R112 ;  /* 0x0000687001007387 */ /* 0x0001e20000100800 */
[----:B------:R-:W-:-:S05]  /*4fe0*/  HADD2.F32 R96, -RZ, R104.H0_H0 ;  /* 0x20000068ff607230 */ /* 0x000fca0000004100 */
[----:B0-----:R-:W-:Y:S01]  /*4ff0*/  FFMA.FTZ R112, R107, R96, R97 ;  /* 0x000000606b707223 */ /* 0x001fe20000010061 */
        /* <DEDUP_REMOVED lines=8> */
[----:B------:R-:W-:Y:S01]  /*5080*/  FFMA.FTZ R197, R101, R23, R197 ;  /* 0x0000001765c57223 */ /* 0x000fe200000100c5 */
        /* <DEDUP_REMOVED lines=8> */
[----:B------:R-:W-:Y:S01]  /*5110*/  FFMA.FTZ R147, R111, R112, R97 ;  /* 0x000000706f937223 */ /* 0x000fe20000010061 */
[----:B--2---:R-:W-:-:S05]  /*5120*/  FFMA.FTZ R100, R107, R111, R100 ;  /* 0x0000006f6b647223 */ /* 0x004fca0000010064 */
[----:B------:R0:W-:Y:S02]  /*5130*/  STL [R1+0x6c], R100 ;  /* 0x00006c6401007387 */ /* 0x0001e40000100800 */
.L_x_5007:
[----:B------:R-:W-:Y:S05]  /*5140*/  BSYNC.RECONVERGENT B1 ;  /* 0x0000000000017941 */ /* 0x000fea0003800200 */
.L_x_5006:
[----:B------:R-:W-:Y:S01]  /*5150*/  ISETP.GE.U32.AND P3, PT, R145, 0x140, PT ;  /* 0x000001409100780c */ /* 0x000fe20003f66070 */
[----:B------:R-:W-:-:S12]  /*5160*/  BSSY.RECONVERGENT B1, `(.L_x_5008) ;  /* 0x000004c000017945 */ /* 0x000fd80003800200 */
[----:B------:R-:W-:Y:S05]  /*5170*/  @!P3 BRA `(.L_x_5009) ;  /* 0x000000040028b947 */ /* 0x000fea0003800000 */
[----:B------:R-:W-:Y:S01]  /*5180*/  ISETP.NE.U32.AND P0, PT, RZ, UR12, PT ;  /* 0x0000000cff007c0c */ /* 0x000fe2000bf05070 */
[----:B------:R-:W2:Y:S01]  /*5190*/  LDL.S16 R113, [R1+0xf4] ;  /* 0x0000f40001717983 */ /* 0x000ea20000100600 */
[----:B------:R-:W1:Y:S02]  /*51a0*/  LDC.64 R96, c[0x0][0x430] ;  /* 0x00010c00ff607b82 */ /* 0x000e640000000a00 */
[----:B------:R-:W-:Y:S01]  /*51b0*/  ISETP.NE.AND.EX P0, PT, RZ, UR13, PT, P0 ;  /* 0x0000000dff007c0c */ /* 0x000fe2000bf05300 */
[----:B------:R-:W3:Y:S04]  /*51c0*/  LDL.S16 R125, [R1+0xf6] ;  /* 0x0000f600017d7983 */ /* 0x000ee80000100600 */
[----:B------:R-:W4:Y:S01]  /*51d0*/  LDL.S16 R124, [R1+0xf0] ;  /* 0x0000f000017c7983 */ /* 0x000f220000100600 */
[----:B0-----:R-:W0:Y:S03]  /*51e0*/  LDC.64 R100, c[0x0][0x428] ;  /* 0x00010a00ff647b82 */ /* 0x001e260000000a00 */
[----:B------:R-:W4:Y:S05]  /*51f0*/  LDL.S16 R114, [R1+0xf2] ;  /* 0x0000f20001727983 */ /* 0x000f2a0000100600 */
[----:B------:R-:W1:Y:S02]  /*5200*/  @P0 LDC.64 R32, c[0x0][0x438] ;  /* 0x00010e00ff200b82 */ /* 0x000e640000000a00 */
[----:B-1----:R-:W-:-:S05]  /*5210*/  @P0 IMAD.WIDE.U32 R32, R164, 0x10, R32 ;  /* 0x00000010a4200825 */ /* 0x002fca00078e0020 */
[----:B------:R1:W5:Y:S02]  /*5220*/  @P0 LDG.E.128 R84, desc[UR10][R32.64] ;  /* 0x0000000a20540981 */ /* 0x000364000c1e1d00 */
[----:B-1----:R-:W1:Y:S02]  /*5230*/  LDC.64 R32, c[0x0][0x3a8] ;  /* 0x0000ea00ff207b82 */ /* 0x002e640000000a00 */
[----:B-1----:R-:W-:-:S05]  /*5240*/  IMAD.WIDE.U32 R32, R164, 0x10, R32 ;  /* 0x00000010a4207825 */ /* 0x002fca00078e0020 */
[----:B------:R1:W3:Y:S01]  /*5250*/  LDG.E.128 R104, desc[UR10][R32.64] ;  /* 0x0000000a20687981 */ /* 0x0002e2000c1e1d00 */
[----:B0-----:R-:W-:-:S06]  /*5260*/  IMAD.WIDE.U32 R100, R164, 0x10, R100 ;  /* 0x00000010a4647825 */ /* 0x001fcc00078e0064 */
[----:B------:R-:W4:Y:S01]  /*5270*/  LDG.E.128 R100, desc[UR10][R100.64] ;  /* 0x0000000a64647981 */ /* 0x000f22000c1e1d00 */
[----:B-1----:R-:W-:-:S03]  /*5280*/  IMAD.WIDE.U32 R32, R164, 0x10, R96 ;  /* 0x00000010a4207825 */ /* 0x002fc600078e0060 */
[----:B------:R-:W4:Y:S04]  /*5290*/  LDL.LU R164, [R1+0x50] ;  /* 0x0000500001a47983 */ /* 0x000f280000300800 */
[----:B------:R2:W4:Y:S02]  /*52a0*/  LDG.E.128 R96, desc[UR10][R32.64] ;  /* 0x0000000a20607981 */ /* 0x000524000c1e1d00 */
[----:B--2---:R-:W-:Y:S02]  /*52b0*/  HADD2.F32 R32, -RZ, R113.H0_H0 ;  /* 0x20000071ff207230 */ /* 0x004fe40000004100 */
[----:B------:R-:W2:Y:S01]  /*52c0*/  LDL.LU R113, [R1+0x54] ;  /* 0x0000540001717983 */ /* 0x000ea20000300800 */
[C---:B---3--:R-:W-:Y:S01]  /*52d0*/  FADD.FTZ R33, -R144.reuse, R106 ;  /* 0x0000006a90217221 */ /* 0x048fe20000010100 */
[----:B------:R-:W-:-:S02]  /*52e0*/  FADD.FTZ R14, -R144, R105 ;  /* 0x00000069900e7221 */ /* 0x000fc40000010100 */
[----:B------:R-:W3:Y:S04]  /*52f0*/  LDL.LU R106, [R1+0x58] ;  /* 0x00005800016a7983 */ /* 0x000ee80000300800 */
[----:B------:R-:W3:Y:S01]  /*5300*/  LDL.LU R105, [R1+0x5c] ;  /* 0x00005c0001697983 */ /* 0x000ee20000300800 */
[----:B------:R-:W-:Y:S01]  /*5310*/  FADD.FTZ R5, -R144, R104 ;  /* 0x0000006890057221 */ /* 0x000fe20000010100 */
[----:B----4-:R-:W-:Y:S01]  /*5320*/  FMUL.FTZ R104, R96, R32 ;  /* 0x0000002060687220 */ /* 0x010fe20000410000 */
[----:B------:R-:W-:Y:S02]  /*5330*/  HADD2.F32 R32, -RZ, R125.H0_H0 ;  /* 0x2000007dff207230 */ /* 0x000fe40000004100 */
[----:B-----5:R-:W-:-:S03]  /*5340*/  FMUL.FTZ R5, R3, R5 ;  /* 0x0000000503057220 */ /* 0x020fc60000410000 */
[----:B------:R-:W-:Y:S01]  /*5350*/  FFMA.FTZ R125, R100, R32, R104 ;  /* 0x00000020647d7223 */ /* 0x000fe20000010068 */
[----:B------:R-:W-:Y:S02]  /*5360*/  HADD2.F32 R32, -RZ, R124.H0_H0 ;  /* 0x2000007cff207230 */ /* 0x000fe40000004100 */
[----:B------:R-:W-:Y:S01]  /*5370*/  FADD.FTZ R148, R148, R96 ;  /* 0x0000006094947221 */ /* 0x000fe20000010000 */
[-C--:B------:R-:W-:Y:S02]  /*5380*/  FFMA.FTZ R192, R96, R5.reuse, R192 ;  /* 0x0000000560c07223 */ /* 0x080fe400000100c0 */
[----:B------:R-:W-:Y:S01]  /*5390*/  FMUL.FTZ R96, R97, R32 ;  /* 0x0000002061607220 */ /* 0x000fe20000410000 */
[----:B------:R-:W-:Y:S02]  /*53a0*/  HADD2.F32 R32, -RZ, R114.H0_H0 ;  /* 0x20000072ff207230 */ /* 0x000fe40000004100 */
[----:B------:R-:W-:Y:S01]  /*53b0*/  FMUL.FTZ R14, R3, R14 ;  /* 0x0000000e030e7220 */ /* 0x000fe20000410000 */
[----:B------:R-:W-:-:S02]  /*53c0*/  FFMA.FTZ R164, R100, R5, R164 ;  /* 0x0000000564a47223 */ /* 0x000fc400000100a4 */
[----:B------:R-:W-:Y:S01]  /*53d0*/  FFMA.FTZ R124, R101, R32, R96 ;  /* 0x00000020657c7223 */ /* 0x000fe20000010060 */
[--C-:B------:R-:W-:Y:S02]  /*53e0*/  HADD2.F32 R32, -RZ, R252.reuse.H0_H0 ;  /* 0x200000fcff207230 */ /* 0x100fe40000004100 */
[----:B------:R-:W-:Y:S01]  /*53f0*/  FADD.FTZ R107, -R144, R107 ;  /* 0x0000006b906b7221 */ /* 0x000fe20000010100 */
[----:B------:R-:W-:Y:S01]  /*5400*/  STL [R1+0x50], R164 ;  /* 0x000050a401007387 */ /* 0x000fe20000100800 */
[----:B------:R-:W-:Y:S01]  /*5410*/  FMUL.FTZ R33, R3, R33 ;  /* 0x0000002103217220 */ /* 0x000fe20000410000 */
[----:B------:R-:W-:Y:S01]  /*5420*/  FMUL.FTZ R96, R98, R32 ;  /* 0x0000002062607220 */ /* 0x000fe20000410000 */
[----:B------:R-:W-:-:S05]  /*5430*/  HADD2.F32 R32, -RZ, R252.H1_H1 ;  /* 0x300000fcff207230 */ /* 0x000fca0000004100 */
[----:B------:R-:W-:Y:S01]  /*5440*/  FFMA.FTZ R32, R102, R32, R96 ;  /* 0x0000002066207223 */ /* 0x000fe20000010060 */
[--C-:B------:R-:W-:Y:S02]  /*5450*/  HADD2.F32 R96, -RZ, R167.reuse.H0_H0 ;  /* 0x200000a7ff607230 */ /* 0x100fe40000004100 */
[----:B------:R-:W-:Y:S01]  /*5460*/  FADD.FTZ R149, R149, R97 ;  /* 0x0000006195957221 */ /* 0x000fe20000010000 */
[----:B------:R-:W-:Y:S02]  /*5470*/  FFMA.FTZ R193, R97, R14, R193 ;  /* 0x0000000e61c17223 */ /* 0x000fe400000100c1 */
[----:B------:R-:W-:Y:S01]  /*5480*/  FMUL.FTZ R97, R99, R96 ;  /* 0x0000006063617220 */ /* 0x000fe20000410000 */
[----:B------:R-:W-:-:S05]  /*5490*/  HADD2.F32 R96, -RZ, R167.H1_H1 ;  /* 0x300000a7ff607230 */ /* 0x000fca0000004100 */
[----:B------:R-:W-:Y:S01]  /*54a0*/  FFMA.FTZ R114, R103, R96, R97 ;  /* 0x0000006067727223 */ /* 0x000fe20000010061 */
        /* <DEDUP_REMOVED lines=9> */
[----:B------:R-:W-:Y:S01]  /*5540*/  FADD.FTZ R150, R150, R98 ;  /* 0x0000006296967221 */ /* 0x000fe20000010000 */
[----:B------:R-:W-:Y:S01]  /*5550*/  FFMA.FTZ R194, R98, R33, R194 ;  /* 0x0000002162c27223 */ /* 0x000fe200000100c2 */
[----:B------:R-:W-:Y:S01]  /*5560*/  FADD.FTZ R235, R235, R103 ;  /* 0x00000067ebeb7221 */ /* 0x000fe20000010000 */
[----:B------:R-:W-:Y:S01]  /*5570*/  FADD.FTZ R151, R151, R99 ;  /* 0x0000006397977221 */ /* 0x000fe20000010000 */
[----:B------:R-:W-:Y:S01]  /*5580*/  FADD.FTZ R146, R96, R114 ;  /* 0x0000007260927221 */ /* 0x000fe20000010000 */
[----:B--2---:R-:W-:-:S05]  /*5590*/  FFMA.FTZ R113, R101, R14, R113 ;  /* 0x0000000e65717223 */ /* 0x004fca0000010071 */
[----:B------:R0:W-:Y:S02]  /*55a0*/  STL [R1+0x54], R113 ;  /* 0x0000547101007387 */ /* 0x0001e40000100800 */
[----:B0-----:R-:W-:-:S04]  /*55b0*/  FMUL.FTZ R113, R3, R107 ;  /* 0x0000006b03717220 */ /* 0x001fc80000410000 */
[----:B------:R-:W-:Y:S01]  /*55c0*/  FFMA.FTZ R195, R99, R113, R195 ;  /* 0x0000007163c37223 */ /* 0x000fe200000100c3 */
[----:B------:R-:W-:Y:S01]  /*55d0*/  FFMA.FTZ R147, R113, R114, R97 ;  /* 0x0000007271937223 */ /* 0x000fe20000010061 */
[----:B---3--:R-:W-:Y:S01]  /*55e0*/  FFMA.FTZ R106, R102, R33, R106 ;  /* 0x00000021666a7223 */ /* 0x008fe2000001006a */
[----:B------:R-:W-:-:S04]  /*55f0*/  FFMA.FTZ R105, R103, R113, R105 ;  /* 0x0000007167697223 */ /* 0x000fc80000010069 */
[----:B------:R1:W-:Y:S04]  /*5600*/  STL [R1+0x58], R106 ;  /* 0x0000586a01007387 */ /* 0x0003e80000100800 */
[----:B------:R1:W-:Y:S02]  /*5610*/  STL [R1+0x5c], R105 ;  /* 0x00005c6901007387 */ /* 0x0003e40000100800 */
.L_x_5009:
[----:B------:R-:W-:Y:S05]  /*5620*/  BSYNC.RECONVERGENT B1 ;  /* 0x0000000000017941 */ /* 0x000fea0003800200 */
.L_x_5008:
        /* <DEDUP_REMOVED lines=20> */
[----:B------:R2:W3:Y:S01]  /*5770*/  SHFL.BFLY PT, R103, R100, 0x10, 0x1f ;  /* 0x0e001f0064677f89 */ /* 0x0004e200000e0000 */
[----:B0-----:R-:W-:-:S05]  /*5780*/  FADD.FTZ R101, R101, R96 ;  /* 0x0000006065657221 */ /* 0x001fca0000010000 */
[----:B---3--:R2:W0:Y:S02]  /*5790*/  SHFL.BFLY PT, R96, R101, 0x10, 0x1f ;  /* 0x0e001f0065607f89 */ /* 0x00842400000e0000 */
.L_x_5141:
[----:B------:R-:W-:Y:S01]  /*57a0*/  FADD.FTZ R97, R100, R103 ;  /* 0x0000006764617221 */ /* 0x000fe20000010000 */
[----:B0-----:R-:W-:Y:S01]  /*57b0*/  FADD.FTZ R96, R101, R96 ;  /* 0x0000006065607221 */ /* 0x001fe20000010000 */
        /* <DEDUP_REMOVED lines=28> */
[----:B------:R-:W-:Y:S06]  /*5980*/  BRA `(.L_x_5016) ;  /* 0x0000000800207947 */ /* 0x000fec0003800000 */
.L_x_5015:
        /* <DEDUP_REMOVED lines=11> */
[----:B------:R-:W-:-:S02]  /*5a40*/  FMUL.FTZ R99, R3, R88 ;  /* 0x0000005803637220 */ /* 0x000fc40000410000 */
[----:B------:R-:W-:Y:S02]  /*5a50*/  MOV R88, R96 ;  /* 0x0000006000587202 */ /* 0x000fe40000000f00 */
[----:B------:R-:W-:Y:S02]  /*5a60*/  MOV R89, R97 ;  /* 0x0000006100597202 */ /* 0x000fe40000000f00 */
[----:B------:R-:W-:Y:S02]  /*5a70*/  MOV R90, R98 ;  /* 0x00000062005a7202 */ /* 0x000fe40000000f00 */
[----:B------:R-:W-:Y:S01]  /*5a80*/  MOV R91, R99 ;  /* 0x00000063005b7202 */ /* 0x000fe20000000f00 */
[----:B------:R-:W-:Y:S06]  /*5a90*/  BRA `(.L_x_5016) ;  /* 0x0000000400dc7947 */ /* 0x000fec0003800000 */
.L_x_5014:
        /* <DEDUP_REMOVED lines=20> */
.L_x_5017:
        /* <DEDUP_REMOVED lines=14> */
[-C--:B------:R-:W-:Y:S02]  /*5cc0*/  MOV R90, R98.reuse ;  /* 0x00000062005a7202 */ /* 0x080fe40000000f00 */
[-C--:B------:R-:W-:Y:S02]  /*5cd0*/  MOV R91, R99.reuse ;  /* 0x00000063005b7202 */ /* 0x080fe40000000f00 */
[----:B------:R-:W-:Y:S02]  /*5ce0*/  MOV R95, R99 ;  /* 0x00000063005f7202 */ /* 0x000fe40000000f00 */
[----:B------:R-:W-:-:S02]  /*5cf0*/  MOV R94, R98 ;  /* 0x00000062005e7202 */ /* 0x000fc40000000f00 */
[----:B------:R-:W-:Y:S02]  /*5d00*/  MOV R93, R97 ;  /* 0x00000061005d7202 */ /* 0x000fe40000000f00 */
[----:B------:R-:W-:Y:S01]  /*5d10*/  MOV R92, R96 ;  /* 0x00000060005c7202 */ /* 0x000fe20000000f00 */
[----:B------:R-:W-:Y:S06]  /*5d20*/  BRA `(.L_x_5016) ;  /* 0x0000000400387947 */ /* 0x000fec0003800000 */
.L_x_5013:
        /* <DEDUP_REMOVED lines=20> */
[----:B------:R-:W-:Y:S06]  /*5e70*/  BRA `(.L_x_5016) ;  /* 0x0000000000e47947 */ /* 0x000fec0003800000 */
.L_x_5019:
        /* <DEDUP_REMOVED lines=11> */
[----:B------:R-:W-:-:S02]  /*5f30*/  FFMA.FTZ R99, R3, R88, R51 ;  /* 0x0000005803637223 */ /* 0x000fc40000010033 */
[----:B------:R-:W-:Y:S02]  /*5f40*/  MOV R88, R96 ;  /* 0x0000006000587202 */ /* 0x000fe40000000f00 */
[----:B------:R-:W-:Y:S02]  /*5f50*/  MOV R89, R97 ;  /* 0x0000006100597202 */ /* 0x000fe40000000f00 */
[----:B------:R-:W-:Y:S02]  /*5f60*/  MOV R90, R98 ;  /* 0x00000062005a7202 */ /* 0x000fe40000000f00 */
[----:B------:R-:W-:Y:S01]  /*5f70*/  MOV R91, R99 ;  /* 0x00000063005b7202 */ /* 0x000fe20000000f00 */
[----:B------:R-:W-:Y:S06]  /*5f80*/  BRA `(.L_x_5016) ;  /* 0x0000000000a07947 */ /* 0x000fec0003800000 */
.L_x_5018:
        /* <DEDUP_REMOVED lines=20> */
.L_x_5020:
        /* <DEDUP_REMOVED lines=14> */
[-C--:B------:R-:W-:Y:S02]  /*61b0*/  MOV R90, R98.reuse ;  /* 0x00000062005a7202 */ /* 0x080fe40000000f00 */
[-C--:B------:R-:W-:Y:S02]  /*61c0*/  MOV R91, R99.reuse ;  /* 0x00000063005b7202 */ /* 0x080fe40000000f00 */
[----:B------:R-:W-:Y:S02]  /*61d0*/  MOV R95, R99 ;  /* 0x00000063005f7202 */ /* 0x000fe40000000f00 */
[----:B------:R-:W-:-:S02]  /*61e0*/  MOV R94, R98 ;  /* 0x00000062005e7202 */ /* 0x000fc40000000f00 */
[----:B------:R-:W-:Y:S02]  /*61f0*/  MOV R93, R97 ;  /* 0x00000061005d7202 */ /* 0x000fe40000000f00 */
[----:B------:R-:W-:-:S07]  /*6200*/  MOV R92, R96 ;  /* 0x00000060005c7202 */ /* 0x000fce0000000f00 */
.L_x_5016:
        /* <DEDUP_REMOVED lines=14> */
.L_x_5012:
[----:B------:R-:W-:Y:S05]  /*62f0*/  BSYNC.RECONVERGENT B1 ;  /* 0x0000000000017941 */ /* 0x000fea0003800200 */
.L_x_5011:
        /* <DEDUP_REMOVED lines=34> */
.L_x_5025:
        /* <DEDUP_REMOVED lines=8> */
[C---:B0----5:R-:W-:Y:S01]  /*65a0*/  FFMA.FTZ R96, R3.reuse, R95, R52 ;  /* 0x0000005f03607223 */ /* 0x061fe20000010034 */
        /* <DEDUP_REMOVED lines=8> */
.L_x_5024:
        /* <DEDUP_REMOVED lines=21> */
.L_x_5027:
        /* <DEDUP_REMOVED lines=13> */
.L_x_5023:
        /* <DEDUP_REMOVED lines=29> */
.L_x_5029:
        /* <DEDUP_REMOVED lines=17> */
.L_x_5028:
        /* <DEDUP_REMOVED lines=21> */
.L_x_5030:
        /* <DEDUP_REMOVED lines=11> */
[----:B------:R-:W-:-:S07]  /*6d30*/  FMUL.FTZ R99, R3, R99 ;  /* 0x0000006303637220 */ /* 0x000fce0000410000 */
.L_x_5026:
        /* <DEDUP_REMOVED lines=10> */
.L_x_5022:
[----:B------:R-:W-:Y:S05]  /*6de0*/  BSYNC.RECONVERGENT B1 ;  /* 0x0000000000017941 */ /* 0x000fea0003800200 */
.L_x_5021:
[----:B------:R-:W-:Y:S01]  /*6df0*/  LOP3.LUT P4, RZ, R4, 0x1, RZ, 0xc0, !PT ;  /* 0x0000000104ff7812 */ /* 0x000fe2000788c0ff */
[----:B------:R-:W-:-:S12]  /*6e00*/  BSSY.RECONVERGENT B1, `(.L_x_5031) ;  /* 0x00000ae000017945 */ /* 0x000fd80003800200 */
        /* <DEDUP_REMOVED lines=12> */
[-CC-:B0-2---:R-:W-:Y:S01]  /*6ed0*/  FFMA.FTZ R91, R7, R100.reuse, R101.reuse ;  /* 0x00000064075b7223 */ /* 0x185fe20000010065 */
        /* <DEDUP_REMOVED lines=20> */
.L_x_5035:
        /* <DEDUP_REMOVED lines=8> */
[C---:B0-2--5:R-:W-:Y:S01]  /*70a0*/  FFMA.FTZ R96, R3.reuse, R95, R56 ;  /* 0x0000005f03607223 */ /* 0x065fe20000010038 */
        /* <DEDUP_REMOVED lines=8> */
.L_x_5034:
[----:B0-2---:R-:W0:Y:S02]  /*7130*/  LDC.64 R96, c[0x0][0x470] ;  /* 0x00011c00ff607b82 */ /* 0x005e240000000a00 */
        /* <DEDUP_REMOVED lines=20> */
.L_x_5037:
        /* <DEDUP_REMOVED lines=13> */
.L_x_5033:
[----:B0-2---:R-:W0:Y:S02]  /*7350*/  LDC.64 R96, c[0x0][0x478] ;  /* 0x00011e00ff607b82 */ /* 0x005e240000000a00 */
        /* <DEDUP_REMOVED lines=28> */
.L_x_5039:
        /* <DEDUP_REMOVED lines=17> */
.L_x_5038:
        /* <DEDUP_REMOVED lines=21> */
.L_x_5040:
        /* <DEDUP_REMOVED lines=12> */
.L_x_5036:
        /* <DEDUP_REMOVED lines=10> */
.L_x_5032:
[----:B------:R-:W-:Y:S05]  /*78e0*/  BSYNC.RECONVERGENT B1 ;  /* 0x0000000000017941 */ /* 0x000fea0003800200 */
.L_x_5031:
        /* <DEDUP_REMOVED lines=14> */
[-CC-:B0-23--:R-:W-:Y:S01]  /*79d0*/  FFMA.FTZ R91, R8, R100.reuse, R101.reuse ;  /* 0x00000064085b7223 */ /* 0x18dfe20000010065 */
        /* <DEDUP_REMOVED lines=20> */
.L_x_5045:
        /* <DEDUP_REMOVED lines=8> */
[C---:B0-23-5:R-:W-:Y:S01]  /*7ba0*/  FFMA.FTZ R96, R3.reuse, R95, R60 ;  /* 0x0000005f03607223 */ /* 0x06dfe2000001003c */
        /* <DEDUP_REMOVED lines=8> */
.L_x_5044:
[----:B0-23--:R-:W0:Y:S02]  /*7c30*/  LDC.64 R96, c[0x0][0x470] ;  /* 0x00011c00ff607b82 */ /* 0x00de240000000a00 */
        /* <DEDUP_REMOVED lines=20> */
.L_x_5047:
        /* <DEDUP_REMOVED lines=13> */
.L_x_5043:
[----:B0-23--:R-:W0:Y:S02]  /*7e50*/  LDC.64 R96, c[0x0][0x478] ;  /* 0x00011e00ff607b82 */ /* 0x00de240000000a00 */
        /* <DEDUP_REMOVED lines=28> */
.L_x_5049:
        /* <DEDUP_REMOVED lines=17> */
.L_x_5048:
        /* <DEDUP_REMOVED lines=21> */
.L_x_5050:
        /* <DEDUP_REMOVED lines=12> */
.L_x_5046:
        /* <DEDUP_REMOVED lines=10> */
.L_x_5042:
[----:B------:R-:W-:Y:S05]  /*83e0*/  BSYNC.RECONVERGENT B1 ;  /* 0x0000000000017941 */ /* 0x000fea0003800200 */
.L_x_5041:
        /* <DEDUP_REMOVED lines=35> */
.L_x_5055:
        /* <DEDUP_REMOVED lines=8> */
[C---:B0-2345:R-:W-:Y:S01]  /*86a0*/  FFMA.FTZ R96, R3.reuse, R95, R64 ;  /* 0x0000005f03607223 */ /* 0x07dfe20000010040 */
        /* <DEDUP_REMOVED lines=8> */
.L_x_5054:
[----:B0-234-:R-:W0:Y:S02]  /*8730*/  LDC.64 R96, c[0x0][0x470] ;  /* 0x00011c00ff607b82 */ /* 0x01de240000000a00 */
        /* <DEDUP_REMOVED lines=20> */
.L_x_5057:
        /* <DEDUP_REMOVED lines=13> */
.L_x_5053:
        /* <DEDUP_REMOVED lines=29> */
.L_x_5059:
        /* <DEDUP_REMOVED lines=17> */
.L_x_5058:
        /* <DEDUP_REMOVED lines=21> */
.L_x_5060:
        /* <DEDUP_REMOVED lines=12> */
.L_x_5056:
        /* <DEDUP_REMOVED lines=10> */
.L_x_5052:
[----:B------:R-:W-:Y:S05]  /*8ee0*/  BSYNC.RECONVERGENT B1 ;  /* 0x0000000000017941 */ /* 0x000fea0003800200 */
.L_x_5051:
        /* <DEDUP_REMOVED lines=35> */
.L_x_5065:
        /* <DEDUP_REMOVED lines=17> */
.L_x_5064:
        /* <DEDUP_REMOVED lines=21> */
.L_x_5067:
        /* <DEDUP_REMOVED lines=13> */
.L_x_5063:
        /* <DEDUP_REMOVED lines=29> */
.L_x_5069:
        /* <DEDUP_REMOVED lines=17> */
.L_x_5068:
        /* <DEDUP_REMOVED lines=21> */
.L_x_5070:
        /* <DEDUP_REMOVED lines=12> */
.L_x_5066:
        /* <DEDUP_REMOVED lines=10> */
.L_x_5062:
[----:B------:R-:W-:Y:S05]  /*99e0*/  BSYNC.RECONVERGENT B1 ;  /* 0x0000000000017941 */ /* 0x000fea0003800200 */
.L_x_5061:
        /* <DEDUP_REMOVED lines=35> */
.L_x_5075:
        /* <DEDUP_REMOVED lines=17> */
.L_x_5074:
        /* <DEDUP_REMOVED lines=21> */
.L_x_5077:
        /* <DEDUP_REMOVED lines=13> */
.L_x_5073:
        /* <DEDUP_REMOVED lines=29> */
.L_x_5079:
        /* <DEDUP_REMOVED lines=17> */
.L_x_5078:
        /* <DEDUP_REMOVED lines=21> */
.L_x_5080:
        /* <DEDUP_REMOVED lines=12> */
.L_x_5076:
        /* <DEDUP_REMOVED lines=10> */
.L_x_5072:
[----:B------:R-:W-:Y:S05]  /*a4e0*/  BSYNC.RECONVERGENT B1 ;  /* 0x0000000000017941 */ /* 0x000fea0003800200 */
.L_x_5071:
        /* <DEDUP_REMOVED lines=35> */
.L_x_5085:
        /* <DEDUP_REMOVED lines=17> */
.L_x_5084:
        /* <DEDUP_REMOVED lines=21> */
.L_x_5087:
        /* <DEDUP_REMOVED lines=13> */
.L_x_5083:
        /* <DEDUP_REMOVED lines=29> */
.L_x_5089:
        /* <DEDUP_REMOVED lines=17> */
.L_x_5088:
        /* <DEDUP_REMOVED lines=21> */
.L_x_5090:
        /* <DEDUP_REMOVED lines=12> */
.L_x_5086:
        /* <DEDUP_REMOVED lines=10> */
.L_x_5082:
[----:B------:R-:W-:Y:S05]  /*afe0*/  BSYNC.RECONVERGENT B1 ;  /* 0x0000000000017941 */ /* 0x000fea0003800200 */
.L_x_5081:
        /* <DEDUP_REMOVED lines=34> */
.L_x_5095:
        /* <DEDUP_REMOVED lines=17> */
.L_x_5094:
        /* <DEDUP_REMOVED lines=21> */
.L_x_5097:
        /* <DEDUP_REMOVED lines=13> */
.L_x_5093:
        /* <DEDUP_REMOVED lines=29> */
.L_x_5099:
        /* <DEDUP_REMOVED lines=17> */
.L_x_5098:
        /* <DEDUP_REMOVED lines=21> */
.L_x_5100:
        /* <DEDUP_REMOVED lines=12> */
.L_x_5096:
        /* <DEDUP_REMOVED lines=10> */
.L_x_5092:
[----:B------:R-:W-:Y:S05]  /*bad0*/  BSYNC.RECONVERGENT B1 ;  /* 0x0000000000017941 */ /* 0x000fea0003800200 */
.L_x_5091:
        /* <DEDUP_REMOVED lines=34> */
.L_x_5105:
        /* <DEDUP_REMOVED lines=17> */
.L_x_5104:
        /* <DEDUP_REMOVED lines=21> */
.L_x_5107:
        /* <DEDUP_REMOVED lines=13> */
.L_x_5103:
        /* <DEDUP_REMOVED lines=29> */
.L_x_5109:
        /* <DEDUP_REMOVED lines=17> */
.L_x_5108:
        /* <DEDUP_REMOVED lines=21> */
.L_x_5110:
        /* <DEDUP_REMOVED lines=12> */
.L_x_5106:
        /* <DEDUP_REMOVED lines=9> */
.L_x_5102:
[----:B------:R-:W-:Y:S05]  /*c5b0*/  BSYNC.RECONVERGENT B1 ;  /* 0x0000000000017941 */ /* 0x000fea0003800200 */
.L_x_5101:
[----:B0----5:R-:W0:Y:S02]  /*c5c0*/  LDC.64 R2, c[0x0][0x380] ;  /* 0x0000e000ff027b82 */ /* 0x021e240000000a00 */
[----:B0-----:R-:W-:-:S04]  /*c5d0*/  LEA R165, R2, R165, 0x2 ;  /* 0x000000a502a57211 */ /* 0x001fc800078e10ff */
[----:B------:R-:W-:-:S13]  /*c5e0*/  ISETP.GE.AND P2, PT, R165, R3, PT ;  /* 0x00000003a500720c */ /* 0x000fda0003f46270 */
[----:B------:R-:W-:Y:S05]  /*c5f0*/  @!P2 BRA `(.L_x_5111) ;  /* 0xffffff580018a947 */ /* 0x000fea000383ffff */
.L_x_4989:
[----:B------:R-:W-:Y:S05]  /*c600*/  BSYNC B0 ;  /* 0x0000000000007941 */ /* 0x000fea0003800000 */
.L_x_4988:
[----:B--234-:R-:W2:Y:S04]  /*c610*/  LDL.LU R88, [R1+0x40] ;  /* 0x0000400001587983 */ /* 0x01cea80000300800 */
        /* <DEDUP_REMOVED lines=8> */
[----:B-1----:R-:W4:Y:S04]  /*c6a0*/  LDL.LU R105, [R1+0x24] ;  /* 0x0000240001697983 */ /* 0x002f280000300800 */
[----:B------:R-:W4:Y:S04]  /*c6b0*/  LDL.LU R106, [R1+0x28] ;  /* 0x00002800016a7983 */ /* 0x000f280000300800 */
[----:B------:R-:W4:Y:S04]  /*c6c0*/  LDL.LU R107, [R1+0x2c] ;  /* 0x00002c00016b7983 */ /* 0x000f280000300800 */
[----:B------:R-:W3:Y:S04]  /*c6d0*/  LDL.LU R100, [R1+0x10] ;  /* 0x0000100001647983 */ /* 0x000ee80000300800 */
[----:B------:R-:W3:Y:S04]  /*c6e0*/  LDL.LU R101, [R1+0x14] ;  /* 0x0000140001657983 */ /* 0x000ee80000300800 */
[----:B------:R-:W3:Y:S04]  /*c6f0*/  LDL.LU R102, [R1+0x18] ;  /* 0x0000180001667983 */ /* 0x000ee80000300800 */
[----:B------:R-:W3:Y:S04]  /*c700*/  LDL.LU R103, [R1+0x1c] ;  /* 0x00001c0001677983 */ /* 0x000ee80000300800 */
[----:B------:R-:W3:Y:S04]  /*c710*/  LDL.LU R96, [R1] ;  /* 0x0000000001607983 */ /* 0x000ee80000300800 */
[----:B------:R-:W3:Y:S04]  /*c720*/  LDL.LU R97, [R1+0x4] ;  /* 0x0000040001617983 */ /* 0x000ee80000300800 */
[----:B------:R-:W3:Y:S04]  /*c730*/  LDL.LU R98, [R1+0x8] ;  /* 0x0000080001627983 */ /* 0x000ee80000300800 */
[----:B------:R-:W3:Y:S01]  /*c740*/  LDL.LU R99, [R1+0xc] ;  /* 0x00000c0001637983 */ /* 0x000ee20000300800 */
[----:B-----5:R-:W-:Y:S01]  /*c750*/  MOV R3, 0x400 ;  /* 0x0000040000037802 */ /* 0x020fe20000000f00 */
[----:B------:R-:W0:Y:S01]  /*c760*/  S2R R0, SR_TID.X ;  /* 0x0000000000007919 */ /* 0x000e220000002100 */
[----:B------:R-:W1:Y:S01]  /*c770*/  S2R R4, SR_CgaCtaId ;  /* 0x0000000000047919 */ /* 0x000e620000008800 */
[----:B0-----:R-:W-:-:S02]  /*c780*/  SHF.R.U32.HI R2, RZ, 0x5, R0 ;  /* 0x00000005ff027819 */ /* 0x001fc40000011600 */
[----:B------:R-:W-:Y:S02]  /*c790*/  LOP3.LUT R5, R0, 0x1f, RZ, 0xc0, !PT ;  /* 0x0000001f00057812 */ /* 0x000fe400078ec0ff */
[----:B-1----:R-:W-:-:S03]  /*c7a0*/  LEA R3, R4, R3, 0x18 ;  /* 0x0000000304037211 */ /* 0x002fc600078ec0ff */
[----:B------:R-:W-:-:S05]  /*c7b0*/  IMAD R2, R2, 0x140, R5 ;  /* 0x0000014002027824 */ /* 0x000fca00078e0205 */
[-C--:B------:R-:W-:Y:S01]  /*c7c0*/  LEA R2, R2, R3.reuse, 0x4 ;  /* 0x0000000302027211 */ /* 0x080fe200078e20ff */
[----:B------:R-:W-:Y:S05]  /*c7d0*/  WARPSYNC.ALL ;  /* 0x0000000000007948 */ /* 0x000fea0003800000 */
[----:B------:R-:W-:Y:S04]  /*c7e0*/  STS.128 [R2+0xa00], R248 ;  /* 0x000a00f802007388 */ /* 0x000fe80000000c00 */
[----:B------:R-:W-:Y:S04]  /*c7f0*/  STS.128 [R2+0xc00], R244 ;  /* 0x000c00f402007388 */ /* 0x000fe80000000c00 */
[----:B------:R-:W-:Y:S04]  /*c800*/  STS.128 [R2+0xe00], R240 ;  /* 0x000e00f002007388 */ /* 0x000fe80000000c00 */
[----:B------:R-:W-:Y:S04]  /*c810*/  STS.128 [R2+0x1000], R236 ;  /* 0x001000ec02007388 */ /* 0x000fe80000000c00 */
[----:B------:R-:W-:Y:S01]  /*c820*/  STS.128 [R2+0x1200], R232 ;  /* 0x001200e802007388 */ /* 0x000fe20000000c00 */
[----:B------:R-:W-:-:S02]  /*c830*/  LEA R3, R0, R3, 0x2 ;  /* 0x0000000300037211 */ /* 0x000fc400078e10ff */
[----:B------:R-:W-:Y:S01]  /*c840*/  LOP3.LUT R13, R0, 0x7f, RZ, 0x3c, !PT ;  /* 0x0000007f000d7812 */ /* 0x000fe200078e3cff */
[----:B------:R-:W0:Y:S01]  /*c850*/  LDCU.128 UR16, c[0x0][0x440] ;  /* 0x00008800ff1077ac */ /* 0x000e220008000c00 */
[----:B----4-:R-:W-:Y:S04]  /*c860*/  STS.128 [R2+0x400], R104 ;  /* 0x0004006802007388 */ /* 0x010fe80000000c00 */
[----:B--2---:R-:W-:Y:S04]  /*c870*/  STS.128 [R2], R88 ;  /* 0x0000005802007388 */ /* 0x004fe80000000c00 */
[----:B---3--:R-:W-:Y:S04]  /*c880*/  STS.128 [R2+0x200], R92 ;  /* 0x0002005c02007388 */ /* 0x008fe80000000c00 */
[----:B------:R1:W-:Y:S01]  /*c890*/  STS.128 [R2+0x600], R100 ;  /* 0x0006006402007388 */ /* 0x0003e20000000c00 */
[----:B------:R-:W2:Y:S03]  /*c8a0*/  LDCU.128 UR20, c[0x0][0x450] ;  /* 0x00008a00ff1477ac */ /* 0x000ea60008000c00 */
[----:B-1----:R-:W3:Y:S04]  /*c8b0*/  LDL.LU R100, [R1+0x50] ;  /* 0x0000500001647983 */ /* 0x002ee80000300800 */
        /* <DEDUP_REMOVED lines=39> */
[----:B------:R-:W-:Y:S01]  /*cb30*/  STS.128 [R2+0x800], R96 ;  /* 0x0008006002007388 */ /* 0x000fe20000000c00 */
[----:B------:R-:W-:Y:S06]  /*cb40*/  BAR.SYNC.DEFER_BLOCKING 0x0 ;  /* 0x0000000000007b1d */ /* 0x000fec0000010000 */
[----:B------:R-:W1:Y:S04]  /*cb50*/  LDS R4, [R3] ;  /* 0x0000000003047984 */ /* 0x000e680000000800 */
[----:B------:R-:W0:Y:S04]  /*cb60*/  LDS R5, [R3+0x200] ;  /* 0x0002000003057984 */ /* 0x000e280000000800 */
[----:B------:R-:W0:Y:S04]  /*cb70*/  LDS R6, [R3+0x400] ;  /* 0x0004000003067984 */ /* 0x000e280000000800 */
[----:B------:R-:W0:Y:S04]  /*cb80*/  LDS R7, [R3+0x1400] ;  /* 0x0014000003077984 */ /* 0x000e280000000800 */
[----:B------:R-:W0:Y:S04]  /*cb90*/  LDS R8, [R3+0x1600] ;  /* 0x0016000003087984 */ /* 0x000e280000000800 */
[----:B------:R-:W0:Y:S04]  /*cba0*/  LDS R9, [R3+0x1800] ;  /* 0x0018000003097984 */ /* 0x000e280000000800 */
[----:B------:R-:W0:Y:S01]  /*cbb0*/  LDS R11, [R3+0x2800] ;  /* 0x00280000030b7984 */ /* 0x000e220000000800 */
[----:B------:R-:W-:-:S03]  /*cbc0*/  IADD3 R166, PT, PT, R13, R166, RZ ;  /* 0x000000a60da67210 */ /* 0x000fc60007ffe0ff */
        /* <DEDUP_REMOVED lines=42> */
[----:B----4-:R-:W-:Y:S04]  /*ce70*/  STS.128 [R2+0xa00], R80 ;  /* 0x000a005002007388 */ /* 0x010fe80000000c00 */
[----:B--2---:R-:W-:Y:S04]  /*ce80*/  STS.128 [R2+0xe00], R84 ;  /* 0x000e005402007388 */ /* 0x004fe80000000c00 */
[----:B------:R2:W-:Y:S04]  /*ce90*/  STS.128 [R2+0x1000], R104 ;  /* 0x0010006802007388 */ /* 0x0005e80000000c00 */
[----:B------:R3:W-:Y:S04]  /*cea0*/  STS.128 [R2+0x1200], R100 ;  /* 0x0012006402007388 */ /* 0x0007e80000000c00 */
[----:B------:R-:W-:Y:S04]  /*ceb0*/  STS.128 [R2+0x800], R32 ;  /* 0x0008002002007388 */ /* 0x000fe80000000c00 */
[----:B------:R-:W-:Y:S04]  /*cec0*/  STS.128 [R2+0x600], R124 ;  /* 0x0006007c02007388 */ /* 0x000fe80000000c00 */
[----:B------:R-:W-:Y:S04]  /*ced0*/  STS.128 [R2+0x400], R76 ;  /* 0x0004004c02007388 */ /* 0x000fe80000000c00 */
[----:B------:R-:W-:Y:S04]  /*cee0*/  STS.128 [R2+0x200], R72 ;  /* 0x0002004802007388 */ /* 0x000fe80000000c00 */
[----:B------:R-:W-:Y:S01]  /*cef0*/  STS.128 [R2], R36 ;  /* 0x0000002402007388 */ /* 0x000fe20000000c00 */
[----:B------:R-:W-:Y:S06]  /*cf00*/  BAR.SYNC.DEFER_BLOCKING 0x0 ;  /* 0x0000000000007b1d */ /* 0x000fec0000010000 */
[----:B------:R-:W4:Y:S04]  /*cf10*/  LDS R95, [R3] ;  /* 0x00000000035f7984 */ /* 0x000f280000000800 */
        /* <DEDUP_REMOVED lines=51> */
[----:B------:R-:W4:Y:S04]  /*d250*/  LDS R111, [R3] ;  /* 0x00000000036f7984 */ /* 0x000f280000000800 */
        /* <DEDUP_REMOVED lines=40> */
[----:B0-----:R-:W-:-:S05]  /*d4e0*/  FADD.FTZ R89, R89, R92 ;  /* 0x0000005c59597221 */ /* 0x001fca0000010000 */
        /* <DEDUP_REMOVED lines=11> */
[----:B-1----:R-:W-:Y:S01]  /*d5a0*/  FADD.FTZ R93, R90, R93 ;  /* 0x0000005d5a5d7221 */ /* 0x002fe20000010000 */
[----:B--2---:R-:W-:Y:S01]  /*d5b0*/  FADD.FTZ R105, R89, R96 ;  /* 0x0000006059697221 */ /* 0x004fe20000010000 */
[----:B---3--:R-:W-:Y:S01]  /*d5c0*/  FADD.FTZ R103, R91, R94 ;  /* 0x0000005e5b677221 */ /* 0x008fe20000010000 */
[----:B----4-:R-:W-:Y:S01]  /*d5d0*/  FADD.FTZ R95, RZ, R95 ;  /* 0x0000005fff5f7221 */ /* 0x010fe20000010000 */
[----:B------:R-:W-:Y:S01]  /*d5e0*/  FADD.FTZ R98, RZ, R98 ;  /* 0x00000062ff627221 */ /* 0x000fe20000010000 */
[----:B------:R-:W-:-:S02]  /*d5f0*/  FADD.FTZ R97, RZ, R97 ;  /* 0x00000061ff617221 */ /* 0x000fc40000010000 */
[----:B------:R-:W-:Y:S01]  /*d600*/  FADD.FTZ R95, R95, R100 ;  /* 0x000000645f5f7221 */ /* 0x000fe20000010000 */
[----:B------:R-:W-:Y:S01]  /*d610*/  FADD.FTZ R98, R98, R99 ;  /* 0x0000006362627221 */ /* 0x000fe20000010000 */
[----:B------:R-:W1:Y:S04]  /*d620*/  LDS R90, [R3+0x200] ;  /* 0x00020000035a7984 */ /* 0x000e680000000800 */
[----:B------:R-:W2:Y:S04]  /*d630*/  LDS R89, [R3+0x1600] ;  /* 0x0016000003597984 */ /* 0x000ea80000000800 */
[----:B------:R-:W3:Y:S04]  /*d640*/  LDS R91, [R3+0x400] ;  /* 0x00040000035b7984 */ /* 0x000ee80000000800 */
[----:B------:R-:W4:Y:S04]  /*d650*/  LDS R94, [R3+0x2a00] ;  /* 0x002a0000035e7984 */ /* 0x000f280000000800 */
[----:B------:R-:W4:Y:S04]  /*d660*/  LDS R92, [R3+0x1800] ;  /* 0x00180000035c7984 */ /* 0x000f280000000800 */
[----:B------:R-:W4:Y:S01]  /*d670*/  LDS R116, [R3] ;  /* 0x0000000003747984 */ /* 0x000f220000000800 */
[----:B------:R-:W-:Y:S01]  /*d680*/  FADD.FTZ R97, R97, R102 ;  /* 0x0000006661617221 */ /* 0x000fe20000010000 */
[----:B------:R-:W2:Y:S02]  /*d690*/  LDC R99, c[0x0][0x388] ;  /* 0x0000e200ff637b82 */ /* 0x000ea40000000800 */
[----:B------:R-:W4:Y:S04]  /*d6a0*/  LDS R100, [R3+0x3e00] ;  /* 0x003e000003647984 */ /* 0x000f280000000800 */
[----:B------:R-:W4:Y:S02]  /*d6b0*/  LDS R96, [R3+0x2c00] ;  /* 0x002c000003607984 */ /* 0x000f240000000800 */
[----:B------:R-:W2:Y:S02]  /*d6c0*/  S2UR UR4, SR_CTAID.X ;  /* 0x00000000000479c3 */ /* 0x000ea40000002500 */
[----:B------:R-:W4:Y:S04]  /*d6d0*/  LDS R133, [R3+0x1400] ;  /* 0x0014000003857984 */ /* 0x000f280000000800 */
[----:B------:R-:W4:Y:S04]  /*d6e0*/  LDS R102, [R3+0x4000] ;  /* 0x0040000003667984 */ /* 0x000f280000000800 */
[----:B------:R-:W4:Y:S04]  /*d6f0*/  LDS R135, [R3+0x2800] ;  /* 0x0028000003877984 */ /* 0x000f280000000800 */
[----:B------:R-:W4:Y:S01]  /*d700*/  LDS R137, [R3+0x3c00] ;  /* 0x003c000003897984 */ /* 0x000f220000000800 */
[----:B0-----:R-:W-:-:S04]  /*d710*/  FADD.FTZ R2, RZ, R111 ;  /* 0x0000006fff027221 */ /* 0x001fc80000010000 */
[----:B------:R-:W-:Y:S01]  /*d720*/  FADD.FTZ R2, R2, R115 ;  /* 0x0000007302027221 */ /* 0x000fe20000010000 */
[----:B-1----:R-:W-:-:S03]  /*d730*/  FADD.FTZ R90, RZ, R90 ;  /* 0x0000005aff5a7221 */ /* 0x002fc60000010000 */
[----:B------:R-:W-:Y:S01]  /*d740*/  FADD.FTZ R2, R2, R121 ;  /* 0x0000007902027221 */ /* 0x000fe20000010000 */
[----:B--2---:R-:W-:Y:S02]  /*d750*/  IMAD R99, R99, UR4, RZ ;  /* 0x0000000463637c24 */ /* 0x004fe4000f8e02ff */
[----:B------:R-:W-:Y:S01]  /*d760*/  FADD.FTZ R89, R90, R89 ;  /* 0x000000595a597221 */ /* 0x000fe20000010000 */
[----:B---3--:R-:W-:Y:S01]  /*d770*/  FADD.FTZ R91, RZ, R91 ;  /* 0x0000005bff5b7221 */ /* 0x008fe20000010000 */
[----:B------:R-:W-:Y:S01]  /*d780*/  FADD.FTZ R127, R2, R127 ;  /* 0x0000007f027f7221 */ /* 0x000fe20000010000 */
[----:B------:R-:W-:Y:S01]  /*d790*/  IADD3 R2, P0, PT, R99, R0, RZ ;  /* 0x0000000063027210 */ /* 0x000fe20007f1e0ff */
[----:B------:R-:W-:Y:S01]  /*d7a0*/  FADD.FTZ R107, R93, R88 ;  /* 0x000000585d6b7221 */ /* 0x000fe20000010000 */
[----:B------:R-:W-:Y:S01]  /*d7b0*/  ISETP.GE.U32.AND P4, PT, R166, 0x80, PT ;  /* 0x00000080a600780c */ /* 0x000fe20003f86070 */
[----:B----4-:R-:W-:Y:S01]  /*d7c0*/  FADD.FTZ R89, R89, R94 ;  /* 0x0000005e59597221 */ /* 0x010fe20000010000 */
[----:B------:R-:W-:Y:S01]  /*d7d0*/  FADD.FTZ R91, R91, R92 ;  /* 0x0000005c5b5b7221 */ /* 0x000fe20000010000 */
[----:B------:R-:W-:Y:S01]  /*d7e0*/  IADD3.X R93, PT, PT, RZ, RZ, RZ, P0, !PT ;  /* 0x000000ffff5d7210 */ /* 0x000fe200007fe4ff */
[----:B------:R-:W-:Y:S01]  /*d7f0*/  FADD.FTZ R112, RZ, R112 ;  /* 0x00000070ff707221 */ /* 0x000fe20000010000 */
[----:B------:R-:W-:Y:S01]  /*d800*/  FADD.FTZ R114, RZ, R114 ;  /* 0x00000072ff727221 */ /* 0x000fe20000010000 */
[----:B------:R-:W-:Y:S01]  /*d810*/  FADD.FTZ R116, RZ, R116 ;  /* 0x00000074ff747221 */ /* 0x000fe20000010000 */
[C---:B------:R-:W-:Y:S01]  /*d820*/  SHF.L.U32 R0, R2.reuse, 0x2, RZ ;  /* 0x0000000202007819 */ /* 0x040fe200000006ff */
[----:B------:R-:W-:Y:S01]  /*d830*/  FADD.FTZ R115, R89, R100 ;  /* 0x0000006459737221 */ /* 0x000fe20000010000 */
[----:B------:R-:W-:Y:S01]  /*d840*/  FADD.FTZ R95, R95, R104 ;  /* 0x000000685f5f7221 */ /* 0x000fe20000010000 */
[----:B------:R-:W-:Y:S01]  /*d850*/  FADD.FTZ R91, R91, R96 ;  /* 0x000000605b5b7221 */ /* 0x000fe20000010000 */
[----:B------:R-:W-:Y:S01]  /*d860*/  SHF.L.U64.HI R89, R2, 0x2, R93 ;  /* 0x0000000202597819 */ /* 0x000fe2000001025d */
        /* <DEDUP_REMOVED lines=49> */
.L_x_5113:
[----:B------:R-:W-:Y:S05]  /*db80*/  BSYNC.RECONVERGENT B0 ;  /* 0x0000000000007941 */ /* 0x000fea0003800200 */
.L_x_5112:
        /* <DEDUP_REMOVED lines=22> */
.L_x_5115:
[----:B------:R-:W-:Y:S05]  /*dcf0*/  BSYNC.RECONVERGENT B0 ;  /* 0x0000000000007941 */ /* 0x000fea0003800200 */
.L_x_5114:
        /* <DEDUP_REMOVED lines=22> */
.L_x_5117:
[----:B------:R-:W-:Y:S05]  /*de60*/  BSYNC.RECONVERGENT B0 ;  /* 0x0000000000007941 */ /* 0x000fea0003800200 */
.L_x_5116:
[----:B------:R-:W-:Y:S01]  /*de70*/  FADD.FTZ R30, RZ, R30 ;  /* 0x0000001eff1e7221 */ /* 0x000fe20000010000 */
[----:B------:R-:W-:Y:S01]  /*de80*/  FADD.FTZ R29, RZ, R29 ;  /* 0x0000001dff1d7221 */ /* 0x000fe20000010000 */
[----:B------:R-:W-:Y:S01]  /*de90*/  FADD.FTZ R31, RZ, R31 ;  /* 0x0000001fff1f7221 */ /* 0x000fe20000010000 */
[----:B------:R-:W-:Y:S01]  /*dea0*/  FADD.FTZ R57, RZ, R57 ;  /* 0x00000039ff397221 */ /* 0x000fe20000010000 */
        /* <DEDUP_REMOVED lines=44> */
[----:B------:R-:W-:Y:S01]  /*e170*/  FADD.FTZ R58, RZ, R58 ;  /* 0x0000003aff3a7221 */ /* 0x000fe20000010000 */
[----:B------:R-:W1:Y:S01]  /*e180*/  LDS R6, [R3+0xa00] ;  /* 0x000a000003067984 */ /* 0x000e620000000800 */
[----:B------:R-:W-:Y:S01]  /*e190*/  FADD.FTZ R87, RZ, R87 ;  /* 0x00000057ff577221 */ /* 0x000fe20000010000 */
[----:B------:R-:W-:Y:S01]  /*e1a0*/  FADD.FTZ R85, RZ, R85 ;  /* 0x00000055ff557221 */ /* 0x000fe20000010000 */
[----:B------:R-:W-:Y:S01]  /*e1b0*/  FADD.FTZ R83, RZ, R83 ;  /* 0x00000053ff537221 */ /* 0x000fe20000010000 */
[----:B------:R-:W2:Y:S01]  /*e1c0*/  LDS R7, [R3+0xc00] ;  /* 0x000c000003077984 */ /* 0x000ea20000000800 */
[----:B------:R-:W-:Y:S01]  /*e1d0*/  FADD.FTZ R81, RZ, R81 ;  /* 0x00000051ff517221 */ /* 0x000fe20000010000 */
[----:B------:R-:W-:Y:S01]  /*e1e0*/  FADD.FTZ R79, RZ, R79 ;  /* 0x0000004fff4f7221 */ /* 0x000fe20000010000 */
[----:B------:R-:W-:Y:S01]  /*e1f0*/  FADD.FTZ R77, RZ, R77 ;  /* 0x0000004dff4d7221 */ /* 0x000fe20000010000 */
        /* <DEDUP_REMOVED lines=30> */
[C---:B------:R-:W-:Y:S01]  /*e3e0*/  ISETP.GE.U32.AND P2, PT, R166.reuse, 0x300, PT ;  /* 0x00000300a600780c */ /* 0x040fe20003f46070 */
[----:B------:R-:W-:Y:S01]  /*e3f0*/  FADD.FTZ R45, R45, R38 ;  /* 0x000000262d2d7221 */ /* 0x000fe20000010000 */
[----:B------:R-:W5:Y:S01]  /*e400*/  LDS R16, [R3+0x2400] ;  /* 0x0024000003107984 */ /* 0x000f620000000800 */
[----:B-1----:R-:W-:Y:S01]  /*e410*/  FADD.FTZ R6, RZ, R6 ;  /* 0x00000006ff067221 */ /* 0x002fe20000010000 */
[C---:B------:R-:W-:Y:S01]  /*e420*/  ISETP.GE.U32.AND P3, PT, R166.reuse, 0x380, PT ;  /* 0x00000380a600780c */ /* 0x040fe20003f66070 */
[----:B------:R-:W-:Y:S01]  /*e430*/  FADD.FTZ R55, R55, R32 ;  /* 0x0000002037377221 */ /* 0x000fe20000010000 */
[----:B------:R-:W1:Y:S01]  /*e440*/  LDS R51, [R3+0x3a00] ;  /* 0x003a000003337984 */ /* 0x000e620000000800 */
[----:B--2---:R-:W-:Y:S01]  /*e450*/  FADD.FTZ R7, RZ, R7 ;  /* 0x00000007ff077221 */ /* 0x004fe20000010000 */
[----:B------:R-:W-:Y:S01]  /*e460*/  ISETP.GE.U32.AND P4, PT, R166, 0x400, PT ;  /* 0x00000400a600780c */ /* 0x000fe20003f86070 */
[----:B------:R-:W-:Y:S01]  /*e470*/  FADD.FTZ R33, R54, R33 ;  /* 0x0000002136217221 */ /* 0x000fe20000010000 */
[----:B------:R-:W2:Y:S01]  /*e480*/  LDS R39, [R3+0x2e00] ;  /* 0x002e000003277984 */ /* 0x000ea20000000800 */
[----:B---3--:R-:W-:Y:S01]  /*e490*/  FADD.FTZ R8, RZ, R8 ;  /* 0x00000008ff087221 */ /* 0x008fe20000010000 */
[C---:B------:R-:W-:Y:S01]  /*e4a0*/  ISETP.GE.U32.AND P5, PT, R166.reuse, 0x480, PT ;  /* 0x00000480a600780c */ /* 0x040fe20003fa6070 */
[----:B------:R-:W-:Y:S01]  /*e4b0*/  FADD.FTZ R49, R49, R34 ;  /* 0x0000002231317221 */ /* 0x000fe20000010000 */
[----:B------:R-:W3:Y:S01]  /*e4c0*/  LDS R18, [R3+0x3000] ;  /* 0x0030000003127984 */ /* 0x000ee20000000800 */
[----:B------:R-:W-:Y:S01]  /*e4d0*/  FADD.FTZ R9, RZ, R9 ;  /* 0x00000009ff097221 */ /* 0x000fe20000010000 */
[----:B------:R-:W-:Y:S01]  /*e4e0*/  ISETP.GE.U32.AND P6, PT, R166, 0x500, PT ;  /* 0x00000500a600780c */ /* 0x000fe20003fc6070 */
        /* <DEDUP_REMOVED lines=18> */
[----:B0-----:R-:W-:Y:S01]  /*e610*/  FADD.FTZ R7, R7, R14 ;  /* 0x0000000e07077221 */ /* 0x001fe20000010000 */
[----:B------:R-:W-:-:S02]  /*e620*/  FADD.FTZ R67, R67, R60 ;  /* 0x0000003c43437221 */ /* 0x000fc40000010000 */
        /* <DEDUP_REMOVED lines=43> */
.L_x_5119:
[----:B------:R-:W-:Y:S05]  /*e8e0*/  BSYNC.RECONVERGENT B0 ;  /* 0x0000000000007941 */ /* 0x000fea0003800200 */
.L_x_5118:
        /* <DEDUP_REMOVED lines=22> */
.L_x_5121:
[----:B------:R-:W-:Y:S05]  /*ea50*/  BSYNC.RECONVERGENT B0 ;  /* 0x0000000000007941 */ /* 0x000fea0003800200 */
.L_x_5120:
        /* <DEDUP_REMOVED lines=22> */
.L_x_5123:
[----:B------:R-:W-:Y:S05]  /*ebc0*/  BSYNC.RECONVERGENT B0 ;  /* 0x0000000000007941 */ /* 0x000fea0003800200 */
.L_x_5122:
        /* <DEDUP_REMOVED lines=22> */
.L_x_5125:
[----:B------:R-:W-:Y:S05]  /*ed30*/  BSYNC.RECONVERGENT B0 ;  /* 0x0000000000007941 */ /* 0x000fea0003800200 */
.L_x_5124:
        /* <DEDUP_REMOVED lines=22> */
.L_x_5127:
[----:B------:R-:W-:Y:S05]  /*eea0*/  BSYNC.RECONVERGENT B0 ;  /* 0x0000000000007941 */ /* 0x000fea0003800200 */
.L_x_5126:
        /* <DEDUP_REMOVED lines=22> */
.L_x_5129:
[----:B------:R-:W-:Y:S05]  /*f010*/  BSYNC.RECONVERGENT B0 ;  /* 0x0000000000007941 */ /* 0x000fea0003800200 */
.L_x_5128:
        /* <DEDUP_REMOVED lines=9> */
.L_x_5010:
[----:B------:R-:W-:Y:S01]  /*f0b0*/  HFMA2 R98, -RZ, RZ, 0, 5.9604644775390625e-08 ;  /* 0x00000001ff627431 */ /* 0x000fe200000001ff */
[----:B------:R-:W-:Y:S01]  /*f0c0*/  BSSY B1, `(.L_x_5130) ;  /* 0x0000007000017945 */ /* 0x000fe20003800000 */
[----:B------:R-:W-:Y:S02]  /*f0d0*/  MOV R99, R146 ;  /* 0x0000009200637202 */ /* 0x000fe40000000f00 */
[----:B------:R-:W-:Y:S02]  /*f0e0*/  MOV R97, 0x1f ;  /* 0x0000001f00617802 */ /* 0x000fe40000000f00 */
[----:B------:R-:W-:-:S07]  /*f0f0*/  MOV R96, 0xffffffff ;  /* 0xffffffff00607802 */ /* 0x000fce0000000f00 */
[----:B01---5:R-:W-:Y:S05]  /*f100*/  WARPSYNC.COLLECTIVE R96, `(.L_x_5131) ;  /* 0x0000000060087348 */ /* 0x023fea0003c00000 */
[----:B------:R2:W3:Y:S02]  /*f110*/  SHFL.BFLY P5, R102, R99, R98, R97 ;  /* 0x0c00006263667389 */ /* 0x0004e400000a0061 */
[----:B0123-5:R-:W-:Y:S05]  /*f120*/  ENDCOLLECTIVE ;  /* 0x000000000000791b */ /* 0x02ffea0003800000 */
.L_x_5131:
[----:B------:R-:W-:Y:S05]  /*f130*/  BSYNC B1 ;  /* 0x0000000000017941 */ /* 0x000fea0003800000 */
.L_x_5130:
        /* <DEDUP_REMOVED lines=9> */
.L_x_5132:
        /* <DEDUP_REMOVED lines=8> */
.L_x_5133:
[----:B------:R-:W-:Y:S02]  /*f250*/  MOV R99, R101 ;  /* 0x0000006500637202 */ /* 0x000fe40000000f00 */
[----:B------:R-:W-:-:S05]  /*f260*/  MOV R96, R102 ;  /* 0x0000006600607202 */ /* 0x000fca0000000f00 */
[----:B------:R-:W-:Y:S01]  /*f270*/  FADD.FTZ R100, R100, R96 ;  /* 0x0000006064647221 */ /* 0x000fe20000010000 */
[----:B------:R-:W-:-:S07]  /*f280*/  MOV R96, 0xffffffff ;  /* 0xffffffff00607802 */ /* 0x000fce0000000f00 */
[----:B------:R-:W-:Y:S05]  /*f290*/  WARPSYNC.COLLECTIVE R96, `(.L_x_5134) ;  /* 0x0000000060087348 */ /* 0x000fea0003c00000 */
[----:B------:R0:W1:Y:S02]  /*f2a0*/  SHFL.BFLY P5, R102, R99, R98, R97 ;  /* 0x0c00006263667389 */ /* 0x00006400000a0061 */
[----:B01----:R-:W-:Y:S05]  /*f2b0*/  ENDCOLLECTIVE ;  /* 0x000000000000791b */ /* 0x003fea0003800000 */
.L_x_5134:
        /* <DEDUP_REMOVED lines=8> */
.L_x_5135:
[----:B------:R-:W-:Y:S02]  /*f340*/  MOV R99, R101 ;  /* 0x0000006500637202 */ /* 0x000fe40000000f00 */
[----:B------:R-:W-:-:S05]  /*f350*/  MOV R96, R102 ;  /* 0x0000006600607202 */ /* 0x000fca0000000f00 */
[----:B------:R-:W-:Y:S01]  /*f360*/  FADD.FTZ R100, R100, R96 ;  /* 0x0000006064647221 */ /* 0x000fe20000010000 */
[----:B------:R-:W-:-:S07]  /*f370*/  MOV R96, 0xffffffff ;  /* 0xffffffff00607802 */ /* 0x000fce0000000f00 */
[----:B------:R-:W-:Y:S05]  /*f380*/  WARPSYNC.COLLECTIVE R96, `(.L_x_5136) ;  /* 0x0000000060087348 */ /* 0x000fea0003c00000 */
[----:B------:R0:W1:Y:S02]  /*f390*/  SHFL.BFLY P5, R102, R99, R98, R97 ;  /* 0x0c00006263667389 */ /* 0x00006400000a0061 */
[----:B01----:R-:W-:Y:S05]  /*f3a0*/  ENDCOLLECTIVE ;  /* 0x000000000000791b */ /* 0x003fea0003800000 */
.L_x_5136:
        /* <DEDUP_REMOVED lines=8> */
.L_x_5137:
[----:B------:R-:W-:Y:S02]  /*f430*/  MOV R99, R101 ;  /* 0x0000006500637202 */ /* 0x000fe40000000f00 */
[----:B------:R-:W-:-:S05]  /*f440*/  MOV R96, R102 ;  /* 0x0000006600607202 */ /* 0x000fca0000000f00 */
[----:B------:R-:W-:Y:S01]  /*f450*/  FADD.FTZ R100, R100, R96 ;  /* 0x0000006064647221 */ /* 0x000fe20000010000 */
[----:B------:R-:W-:-:S07]  /*f460*/  MOV R96, 0xffffffff ;  /* 0xffffffff00607802 */ /* 0x000fce0000000f00 */
[----:B------:R-:W-:Y:S05]  /*f470*/  WARPSYNC.COLLECTIVE R96, `(.L_x_5138) ;  /* 0x0000000060087348 */ /* 0x000fea0003c00000 */
[----:B------:R0:W1:Y:S02]  /*f480*/  SHFL.BFLY P5, R102, R99, R98, R97 ;  /* 0x0c00006263667389 */ /* 0x00006400000a0061 */
[----:B01----:R-:W-:Y:S05]  /*f490*/  ENDCOLLECTIVE ;  /* 0x000000000000791b */ /* 0x003fea0003800000 */
.L_x_5138:
        /* <DEDUP_REMOVED lines=8> */
.L_x_5139:
[----:B------:R-:W-:Y:S02]  /*f520*/  MOV R99, R101 ;  /* 0x0000006500637202 */ /* 0x000fe40000000f00 */
[----:B------:R-:W-:-:S07]  /*f530*/  MOV R103, R102 ;  /* 0x0000006600677202 */ /* 0x000fce0000000f00 */
[----:B------:R-:W-:Y:S05]  /*f540*/  WARPSYNC.COLLECTIVE R96, `(.L_x_5140) ;  /* 0x0000000060087348 */ /* 0x000fea0003c00000 */
[----:B------:R0:W1:Y:S02]  /*f550*/  SHFL.BFLY P5, R102, R99, R98, R97 ;  /* 0x0c00006263667389 */ /* 0x00006400000a0061 */
[----:B01----:R-:W-:Y:S05]  /*f560*/  ENDCOLLECTIVE ;  /* 0x000000000000791b */ /* 0x003fea0003800000 */
.L_x_5140:
[----:B------:R-:W-:Y:S01]  /*f570*/  MOV R96, R102 ;  /* 0x0000006600607202 */ /* 0x000fe20000000f00 */
[----:B------:R-:W-:Y:S06]  /*f580*/  BRA `(.L_x_5141) ;  /* 0xffffff6000847947 */ /* 0x000fec000383ffff */
.L_x_5142:
        /* <DEDUP_REMOVED lines=15> */
.L_x_7162:


//--------------------- .text._ZN10layer_norm31ln_parallel_residual_bwd_kernelINS_13Kernel_traitsI6__halfffffjLj1280ELj1ELj4ELj1ELj16ENS_18Kernel_traits_baseILj1280ES2_ffffjLj128EEEEELb0ELb0ELb1EEEvNS_9BwdParamsE --------------------------
	.section	.text._ZN10layer_norm31ln_parallel_residual_bwd_kernelINS_13Kernel_traitsI6__halfffffjLj1280ELj1ELj4ELj1ELj16ENS_18Kernel_traits_baseILj1280ES2_ffffjLj128EEEEELb0ELb0ELb1EEEvNS_9BwdParamsE,"ax",@progbits
	.align	128
        .global         _ZN10layer_norm31ln_parallel_residual_bwd_kernelINS_13Kernel_traitsI6__halfffffjLj1280ELj1ELj4ELj1ELj16ENS_18Kernel_traits_baseILj1280ES2_ffffjLj128EEEEELb0ELb0ELb1EEEvNS_9BwdParamsE
        .type           _ZN10layer_norm31ln_parallel_residual_bwd_kernelINS_13Kernel_traitsI6__halfffffjLj1280ELj1ELj4ELj1ELj16ENS_18Kernel_traits_baseILj1280ES2_ffffjLj128EEEEELb0ELb0ELb1EEEvNS_9BwdParamsE,@function
        .size           _ZN10layer_norm31ln_parallel_residual_bwd_kernelINS_13Kernel_traitsI6__halfffffjLj1280ELj1ELj4ELj1ELj16ENS_18Kernel_traits_baseILj1280ES2_ffffjLj128EEEEELb0ELb0ELb1EEEvNS_9BwdParamsE,(.L_x_7163 - _ZN10layer_norm31ln_parallel_residual_bwd_kernelINS_13Kernel_traitsI6__halfffffjLj1280ELj1ELj4ELj1ELj16ENS_18Kernel_traits_baseILj1280ES2_ffffjLj128EEEEELb0ELb0ELb1EEEvNS_9BwdParamsE)
        .other          _ZN10layer_norm31ln_parallel_residual_bwd_kernelINS_13Kernel_traitsI6__halfffffjLj1280ELj1ELj4ELj1ELj16ENS_18Kernel_traits_baseILj1280ES2_ffffjLj128EEEEELb0ELb0ELb1EEEvNS_9BwdParamsE,@"STO_CUDA_ENTRY STV_DEFAULT"
_ZN10layer_norm31ln_parallel_residual_bwd_kernelINS_13Kernel_traitsI6__halfffffjLj1280ELj1ELj4ELj1ELj16ENS_18Kernel_traits_baseILj1280ES2_ffffjLj128EEEEELb0ELb0ELb1EEEvNS_9BwdParamsE:
.text._ZN10layer_norm31ln_parallel_residual_bwd_kernelINS_13Kernel_traitsI6__halfffffjLj1280ELj1ELj4ELj1ELj16ENS_18Kernel_traits_baseILj1280ES2_ffffjLj128EEEEELb0ELb0ELb1EEEvNS_9BwdParamsE:
        /* <DEDUP_REMOVED lines=102> */
[----:B------:R-:W2:Y:S04]  /*0660*/  LDG.E.64 R8, desc[UR10][R6.64+0x900] ;  /* 0x0009000a06087981 */ /* 0x000ea8000c1e1b00 */
[----:B------:R-:W3:Y:S04]  /*0670*/  LDG.E.64 R10, desc[UR10][R6.64+0x800] ;  /* 0x0008000a060a7981 */ /* 0x000ee8000c1e1b00 */
[----:B------:R-:W4:Y:S04]  /*0680*/  LDG.E.64 R12, desc[UR10][R6.64+0x700] ;  /* 0x0007000a060c7981 */ /* 0x000f28000c1e1b00 */
[----:B------:R-:W5:Y:S04]  /*0690*/  LDG.E.64 R16, desc[UR10][R6.64+0x600] ;  /* 0x0006000a06107981 */ /* 0x000f68000c1e1b00 */
[----:B------:R-:W5:Y:S04]  /*06a0*/  LDG.E.64 R20, desc[UR10][R6.64+0x500] ;  /* 0x0005000a06147981 */ /* 0x000f68000c1e1b00 */
[----:B------:R-:W5:Y:S04]  /*06b0*/  LDG.E.64 R48, desc[UR10][R6.64+0x400] ;  /* 0x0004000a06307981 */ /* 0x000f68000c1e1b00 */
[----:B------:R-:W5:Y:S04]  /*06c0*/  LDG.E.64 R46, desc[UR10][R6.64+0x300] ;  /* 0x0003000a062e7981 */ /* 0x000f68000c1e1b00 */
[----:B------:R-:W5:Y:S04]  /*06d0*/  LDG.E.64 R44, desc[UR10][R6.64+0x200] ;  /* 0x0002000a062c7981 */ /* 0x000f68000c1e1b00 */
[----:B------:R-:W5:Y:S01]  /*06e0*/  LDG.E.64 R42, desc[UR10][R6.64+0x100] ;  /* 0x0001000a062a7981 */ /* 0x000f62000c1e1b00 */
[----:B-1----:R-:W-:-:S03]  /*06f0*/  IMAD.WIDE.U32 R4, R0, 0x8, R4 ;  /* 0x0000000800047825 */ /* 0x002fc600078e0004 */
[----:B------:R-:W5:Y:S04]  /*0700*/  LDG.E.64 R40, desc[UR10][R6.64] ;  /* 0x0000000a06287981 */ /* 0x000f68000c1e1b00 */
        /* <DEDUP_REMOVED lines=9> */
[----:B------:R0:W5:Y:S01]  /*07a0*/  LDG.E.64 R66, desc[UR10][R4.64] ;  /* 0x0000000a04427981 */ /* 0x000162000c1e1b00 */
        /* <DEDUP_REMOVED lines=34> */
[----:B0-----:R-:W-:Y:S02]  /*09d0*/  CS2R R4, SRZ ;  /* 0x0000000000047805 */ /* 0x001fe4000001ff00 */
[----:B------:R-:W-:Y:S01]  /*09e0*/  CS2R R6, SRZ ;  /* 0x0000000000067805 */ /* 0x000fe2000001ff00 */
[----:B--2---:R-:W-:Y:S01]  /*09f0*/  HADD2.F32 R0, -RZ, R8.H0_H0 ;  /* 0x20000008ff007230 */ /* 0x004fe20000004100 */
[--C-:B------:R-:W-:Y:S01]  /*0a00*/  SHF.R.U64 R51, R8, 0x10, R9.reuse ;  /* 0x0000001008337819 */ /* 0x100fe20000001209 */
[----:B------:R-:W-:Y:S01]  /*0a10*/  HADD2.F32 R3, -RZ, R9.H0_H0 ;  /* 0x20000009ff037230 */ /* 0x000fe20000004100 */
[----:B------:R-:W-:Y:S02]  /*0a20*/  SHF.R.U32.HI R52, RZ, 0x10, R9 ;  /* 0x00000010ff347819 */ /* 0x000fe40000011609 */
[----:B------:R-:W-:Y:S01]  /*0a30*/  CS2R R8, SRZ ;  /* 0x0000000000087805 */ /* 0x000fe2000001ff00 */
[----:B------:R0:W-:Y:S01]  /*0a40*/  STL [R1+0x134], R0 ;  /* 0x0001340001007387 */ /* 0x0001e20000100800 */
[--C-:B---3--:R-:W-:Y:S01]  /*0a50*/  SHF.R.U64 R53, R10, 0x10, R11.reuse ;  /* 0x000000100a357819 */ /* 0x108fe2000000120b */
[----:B------:R-:W-:Y:S01]  /*0a60*/  HADD2.F32 R61, -RZ, R51.H0_H0 ;  /* 0x20000033ff3d7230 */ /* 0x000fe20000004100 */
[----:B------:R-:W-:Y:S01]  /*0a70*/  SHF.R.U32.HI R54, RZ, 0x10, R11 ;  /* 0x00000010ff367819 */ /* 0x000fe2000001160b */
[----:B------:R1:W-:Y:S01]  /*0a80*/  STL [R1+0x124], R3 ;  /* 0x0001240301007387 */ /* 0x0003e20000100800 */
[----:B------:R-:W-:Y:S01]  /*0a90*/  HADD2.F32 R51, -RZ, R52.H0_H0 ;  /* 0x20000034ff337230 */ /* 0x000fe20000004100 */
[--C-:B----4-:R-:W-:Y:S01]  /*0aa0*/  SHF.R.U64 R55, R12, 0x10, R13.reuse ;  /* 0x000000100c377819 */ /* 0x110fe2000000120d */
[----:B------:R-:W-:Y:S01]  /*0ab0*/  HADD2.F32 R53, -RZ, R53.H0_H0 ;  /* 0x20000035ff357230 */ /* 0x000fe20000004100 */
[----:B------:R-:W-:Y:S01]  /*0ac0*/  SHF.R.U32.HI R56, RZ, 0x10, R13 ;  /* 0x00000010ff387819 */ /* 0x000fe2000001160d */
[----:B------:R-:W-:Y:S01]  /*0ad0*/  HADD2.F32 R52, -RZ, R54.H0_H0 ;  /* 0x20000036ff347230 */ /* 0x000fe20000004100 */
[--C-:B-----5:R-:W-:Y:S01]  /*0ae0*/  SHF.R.U64 R57, R16, 0x10, R17.reuse ;  /* 0x0000001010397819 */ /* 0x120fe20000001211 */
[----:B0-----:R-:W-:Y:S01]  /*0af0*/  HADD2.F32 R0, -RZ, R10.H0_H0 ;  /* 0x2000000aff007230 */ /* 0x001fe20000004100 */
[----:B------:R-:W-:Y:S01]  /*0b00*/  SHF.R.U32.HI R58, RZ, 0x10, R17 ;  /* 0x00000010ff3a7819 */ /* 0x000fe20000011611 */
[----:B-1----:R-:W-:Y:S01]  /*0b10*/  HADD2.F32 R3, -RZ, R11.H0_H0 ;  /* 0x2000000bff037230 */ /* 0x002fe20000004100 */
[----:B------:R-:W-:-:S02]  /*0b20*/  SHF.R.U64 R59, R20, 0x10, R21 ;  /* 0x00000010143b7819 */ /* 0x000fc40000001215 */
[----:B------:R0:W-:Y:S01]  /*0b30*/  STL [R1+0x154], R0 ;  /* 0x0001540001007387 */ /* 0x0001e20000100800 */
[----:B------:R-:W-:Y:S02]  /*0b40*/  SHF.R.U32.HI R60, RZ, 0x10, R21 ;  /* 0x00000010ff3c7819 */ /* 0x000fe40000011615 */
[----:B------:R-:W-:Y:S02]  /*0b50*/  CS2R R10, SRZ ;  /* 0x00000000000a7805 */ /* 0x000fe4000001ff00 */
[----:B------:R-:W-:Y:S01]  /*0b60*/  SHF.R.U64 R50, R48, 0x10, R49 ;  /* 0x0000001030327819 */ /* 0x000fe20000001231 */
[----:B------:R1:W-:Y:S01]  /*0b70*/  STL [R1+0x144], R3 ;  /* 0x0001440301007387 */ /* 0x0003e20000100800 */
[----:B0-----:R-:W-:Y:S02]  /*0b80*/  HADD2.F32 R0, -RZ, R12.H0_H0 ;  /* 0x2000000cff007230 */ /* 0x001fe40000004100 */
[----:B-1----:R-:W-:-:S03]  /*0b90*/  HADD2.F32 R3, -RZ, R13.H0_H0 ;  /* 0x2000000dff037230 */ /* 0x002fc60000004100 */
[----:B------:R0:W-:Y:S01]  /*0ba0*/  STL [R1+0x174], R0 ;  /* 0x0001740001007387 */ /* 0x0001e20000100800 */
[----:B------:R-:W-:-:S03]  /*0bb0*/  CS2R R12, SRZ ;  /* 0x00000000000c7805 */ /* 0x000fc6000001ff00 */
[----:B------:R1:W-:Y:S01]  /*0bc0*/  STL [R1+0x164], R3 ;  /* 0x0001640301007387 */ /* 0x0003e20000100800 */
[----:B0-----:R-:W-:Y:S01]  /*0bd0*/  HADD2.F32 R0, -RZ, R16.H0_H0 ;  /* 0x20000010ff007230 */ /* 0x001fe20000004100 */
[----:B------:R-:W-:Y:S01]  /*0be0*/  SHF.R.U32.HI R30, RZ, 0x10, R15 ;  /* 0x00000010ff1e7819 */ /* 0x000fe2000001160f */
[----:B-1----:R-:W-:-:S03]  /*0bf0*/  HADD2.F32 R3, -RZ, R17.H0_H0 ;  /* 0x20000011ff037230 */ /* 0x002fc60000004100 */
[----:B------:R0:W-:Y:S01]  /*0c00*/  STL [R1+0x194], R0 ;  /* 0x0001940001007387 */ /* 0x0001e20000100800 */
[--C-:B------:R-:W-:Y:S02]  /*0c10*/  SHF.R.U64 R29, R18, 0x10, R19.reuse ;  /* 0x00000010121d7819 */ /* 0x100fe40000001213 */
[----:B------:R-:W-:Y:S01]  /*0c20*/  SHF.R.U32.HI R28, RZ, 0x10, R19 ;  /* 0x00000010ff1c7819 */ /* 0x000fe20000011613 */
[----:B------:R1:W-:Y:S01]  /*0c30*/  STL [R1+0x184], R3 ;  /* 0x0001840301007387 */ /* 0x0003e20000100800 */
[--C-:B------:R-:W-:Y:S02]  /*0c40*/  SHF.R.U64 R27, R22, 0x10, R23.reuse ;  /* 0x00000010161b7819 */ /* 0x100fe40000001217 */
[----:B------:R-:W-:Y:S02]  /*0c50*/  SHF.R.U32.HI R26, RZ, 0x10, R23 ;  /* 0x00000010ff1a7819 */ /* 0x000fe40000011617 */
[--C-:B------:R-:W-:Y:S01]  /*0c60*/  SHF.R.U64 R25, R32, 0x10, R33.reuse ;  /* 0x0000001020197819 */ /* 0x100fe20000001221 */
[----:B0-----:R-:W-:Y:S01]  /*0c70*/  HADD2.F32 R0, -RZ, R20.H0_H0 ;  /* 0x20000014ff007230 */ /* 0x001fe20000004100 */
[----:B------:R-:W-:Y:S01]  /*0c80*/  SHF.R.U32.HI R24, RZ, 0x10, R33 ;  /* 0x00000010ff187819 */ /* 0x000fe20000011621 */
[----:B-1----:R-:W-:-:S03]  /*0c90*/  HADD2.F32 R3, -RZ, R21.H0_H0 ;  /* 0x20000015ff037230 */ /* 0x002fc60000004100 */
[----:B------:R0:W-:Y:S01]  /*0ca0*/  STL [R1+0x1b4], R0 ;  /* 0x0001b40001007387 */ /* 0x0001e20000100800 */
[----:B------:R-:W-:-:S03]  /*0cb0*/  SHF.R.U64 R21, R62, 0x10, R63 ;  /* 0x000000103e157819 */ /* 0x000fc6000000123f */
[----:B------:R1:W-:Y:S01]  /*0cc0*/  STL [R1+0x1a4], R3 ;  /* 0x0001a40301007387 */ /* 0x0003e20000100800 */
[----:B------:R-:W-:Y:S01]  /*0cd0*/  SHF.R.U32.HI R20, RZ, 0x10, R63 ;  /* 0x00000010ff147819 */ /* 0x000fe2000001163f */
[----:B0-----:R-:W-:Y:S01]  /*0ce0*/  HADD2.F32 R0, -RZ, R48.H0_H0 ;  /* 0x20000030ff007230 */ /* 0x001fe20000004100 */
[----:B------:R-:W-:Y:S02]  /*0cf0*/  SHF.R.U64 R48, R46, 0x10, R47 ;  /* 0x000000102e307819 */ /* 0x000fe4000000122f */
[----:B------:R-:W-:Y:S01]  /*0d00*/  SHF.R.U64 R17, R66, 0x10, R67 ;  /* 0x0000001042117819 */ /* 0x000fe20000001243 */
[----:B-1----:R-:W-:Y:S01]  /*0d10*/  HADD2.F32 R3, -RZ, R49.H0_H0 ;  /* 0x20000031ff037230 */ /* 0x002fe20000004100 */
[----:B------:R0:W-:Y:S01]  /*0d20*/  STL [R1+0x1d4], R0 ;  /* 0x0001d40001007387 */ /* 0x0001e20000100800 */
[----:B------:R-:W-:-:S03]  /*0d30*/  SHF.R.U32.HI R49, RZ, 0x10, R49 ;  /* 0x00000010ff317819 */ /* 0x000fc60000011631 */
[----:B------:R1:W-:Y:S01]  /*0d40*/  STL [R1+0x1c4], R3 ;  /* 0x0001c40301007387 */ /* 0x0003e20000100800 */
[----:B0-----:R-:W-:Y:S01]  /*0d50*/  HADD2.F32 R0, -RZ, R46.H0_H0 ;  /* 0x2000002eff007230 */ /* 0x001fe20000004100 */
[----:B------:R-:W-:Y:S01]  /*0d60*/  SHF.R.U64 R46, R44, 0x10, R45 ;  /* 0x000000102c2e7819 */ /* 0x000fe2000000122d */
[----:B-1----:R-:W-:-:S03]  /*0d70*/  HADD2.F32 R3, -RZ, R47.H0_H0 ;  /* 0x2000002fff037230 */ /* 0x002fc60000004100 */
        /* <DEDUP_REMOVED lines=42> */
[----:B------:R-:W-:-:S03]  /*1020*/  SHF.R.U64 R19, R64, 0x10, R65 ;  /* 0x0000001040137819 */ /* 0x000fc60000001241 */
[----:B------:R1:W-:Y:S01]  /*1030*/  STL [R1+0x188], R3 ;  /* 0x0001880301007387 */ /* 0x0003e20000100800 */
[----:B0-----:R-:W-:Y:S01]  /*1040*/  HADD2.F32 R0, -RZ, R22.H0_H0 ;  /* 0x20000016ff007230 */ /* 0x001fe20000004100 */
[----:B------:R-:W-:Y:S01]  /*1050*/  SHF.R.U32.HI R22, RZ, 0x10, R35 ;  /* 0x00000010ff167819 */ /* 0x000fe20000011623 */
[----:B-1----:R-:W-:-:S03]  /*1060*/  HADD2.F32 R3, -RZ, R23.H0_H0 ;  /* 0x20000017ff037230 */ /* 0x002fc60000004100 */
[----:B------:R0:W-:Y:S01]  /*1070*/  STL [R1+0x1b8], R0 ;  /* 0x0001b80001007387 */ /* 0x0001e20000100800 */
[----:B------:R-:W-:-:S03]  /*1080*/  SHF.R.U64 R23, R34, 0x10, R35 ;  /* 0x0000001022177819 */ /* 0x000fc60000001223 */
[----:B------:R1:W-:Y:S01]  /*1090*/  STL [R1+0x1a8], R3 ;  /* 0x0001a80301007387 */ /* 0x0003e20000100800 */
[----:B0-----:R-:W-:Y:S02]  /*10a0*/  HADD2.F32 R0, -RZ, R32.H0_H0 ;  /* 0x20000020ff007230 */ /* 0x001fe40000004100 */
[----:B-1----:R-:W-:-:S03]  /*10b0*/  HADD2.F32 R3, -RZ, R33.H0_H0 ;  /* 0x20000021ff037230 */ /* 0x002fc60000004100 */
[----:B------:R0:W-:Y:S01]  /*10c0*/  STL [R1+0x1d8], R0 ;  /* 0x0001d80001007387 */ /* 0x0001e20000100800 */
[----:B------:R-:W-:-:S03]  /*10d0*/  CS2R R32, SRZ ;  /* 0x0000000000207805 */ /* 0x000fc6000001ff00 */
        /* <DEDUP_REMOVED lines=8> */
[----:B------:R0:W-:Y:S04]  /*1160*/  STL [R1+0x218], R0 ;  /* 0x0002180001007387 */ /* 0x0001e80000100800 */
        /* <DEDUP_REMOVED lines=8> */
[----:B------:R1:W-:Y:S04]  /*11f0*/  STL [R1+0x248], R3 ;  /* 0x0002480301007387 */ /* 0x0003e80000100800 */
[----:B------:R-:W-:Y:S01]  /*1200*/  STL [R1+0x80], RZ ;  /* 0x000080ff01007387 */ /* 0x000fe20000100800 */
[----:B0-----:R-:W-:-:S03]  /*1210*/  SHF.R.U32.HI R0, RZ, 0x10, R67 ;  /* 0x00000010ff007819 */ /* 0x001fc60000011643 */
[----:B------:R-:W-:Y:S01]  /*1220*/  STL [R1+0x7c], RZ ;  /* 0x00007cff01007387 */ /* 0x000fe20000100800 */
[----:B-1----:R-:W-:Y:S02]  /*1230*/  HFMA2 R3, -RZ, RZ, 0, 0 ;  /* 0x00000000ff037431 */ /* 0x002fe400000001ff */
[----:B------:R-:W-:Y:S01]  /*1240*/  HADD2.F32 R0, -RZ, R0.H0_H0 ;  /* 0x20000000ff007230 */ /* 0x000fe20000004100 */
        /* <DEDUP_REMOVED lines=69> */
[----:B------:R-:W-:Y:S04]  /*16a0*/  STL [R1+0x12c], R61 ;  /* 0x00012c3d01007387 */ /* 0x000fe80000100800 */
[----:B------:R0:W-:Y:S04]  /*16b0*/  STL [R1+0x11c], R51 ;  /* 0x00011c3301007387 */ /* 0x0001e80000100800 */
[----:B------:R1:W-:Y:S04]  /*16c0*/  STL [R1+0x14c], R53 ;  /* 0x00014c3501007387 */ /* 0x0003e80000100800 */
[----:B------:R2:W-:Y:S01]  /*16d0*/  STL [R1+0x13c], R52 ;  /* 0x00013c3401007387 */ /* 0x0005e20000100800 */
[----:B0-----:R-:W-:-:S02]  /*16e0*/  HADD2.F32 R51, -RZ, R55.H0_H0 ;  /* 0x20000037ff337230 */ /* 0x001fc40000004100 */
[----:B-1----:R-:W-:-:S03]  /*16f0*/  HADD2.F32 R53, -RZ, R56.H0_H0 ;  /* 0x20000038ff357230 */ /* 0x002fc60000004100 */
[----:B------:R0:W-:Y:S01]  /*1700*/  STL [R1+0x16c], R51 ;  /* 0x00016c3301007387 */ /* 0x0001e20000100800 */
[----:B--2---:R-:W-:-:S03]  /*1710*/  HADD2.F32 R52, -RZ, R57.H0_H0 ;  /* 0x20000039ff347230 */ /* 0x004fc60000004100 */
[----:B------:R1:W-:Y:S04]  /*1720*/  STL [R1+0x15c], R53 ;  /* 0x00015c3501007387 */ /* 0x0003e80000100800 */
[----:B------:R2:W-:Y:S01]  /*1730*/  STL [R1+0x18c], R52 ;  /* 0x00018c3401007387 */ /* 0x0005e20000100800 */
[----:B0-----:R-:W-:Y:S02]  /*1740*/  HADD2.F32 R51, -RZ, R58.H0_H0 ;  /* 0x2000003aff337230 */ /* 0x001fe40000004100 */
[----:B-1----:R-:W-:-:S03]  /*1750*/  HADD2.F32 R53, -RZ, R59.H0_H0 ;  /* 0x2000003bff357230 */ /* 0x002fc60000004100 */
[----:B------:R0:W-:Y:S01]  /*1760*/  STL [R1+0x17c], R51 ;  /* 0x00017c3301007387 */ /* 0x0001e20000100800 */
[----:B--2---:R-:W-:-:S03]  /*1770*/  HADD2.F32 R52, -RZ, R60.H0_H0 ;  /* 0x2000003cff347230 */ /* 0x004fc60000004100 */
[----:B------:R-:W-:Y:S04]  /*1780*/  STL [R1+0x1ac], R53 ;  /* 0x0001ac3501007387 */ /* 0x000fe80000100800 */
[----:B------:R-:W-:Y:S01]  /*1790*/  STL [R1+0x19c], R52 ;  /* 0x00019c3401007387 */ /* 0x000fe20000100800 */
[----:B0-----:R-:W-:Y:S02]  /*17a0*/  HADD2.F32 R51, -RZ, R50.H0_H0 ;  /* 0x20000032ff337230 */ /* 0x001fe40000004100 */
[----:B------:R-:W-:Y:S02]  /*17b0*/  HADD2.F32 R50, -RZ, R49.H0_H0 ;  /* 0x20000031ff327230 */ /* 0x000fe40000004100 */
[----:B------:R-:W-:Y:S01]  /*17c0*/  HADD2.F32 R49, -RZ, R48.H0_H0 ;  /* 0x20000030ff317230 */ /* 0x000fe20000004100 */
[----:B------:R-:W-:Y:S01]  /*17d0*/  STL [R1+0x1cc], R51 ;  /* 0x0001cc3301007387 */ /* 0x000fe20000100800 */
[----:B------:R-:W-:-:S02]  /*17e0*/  HADD2.F32 R48, -RZ, R47.H0_H0 ;  /* 0x2000002fff307230 */ /* 0x000fc40000004100 */
[----:B------:R-:W-:Y:S01]  /*17f0*/  HADD2.F32 R47, -RZ, R46.H0_H0 ;  /* 0x2000002eff2f7230 */ /* 0x000fe20000004100 */
[----:B------:R-:W-:Y:S01]  /*1800*/  STL [R1+0x1bc], R50 ;  /* 0x0001bc3201007387 */ /* 0x000fe20000100800 */
[----:B------:R-:W-:Y:S02]  /*1810*/  HADD2.F32 R46, -RZ, R45.H0_H0 ;  /* 0x2000002dff2e7230 */ /* 0x000fe40000004100 */
[----:B------:R-:W-:Y:S01]  /*1820*/  HADD2.F32 R45, -RZ, R44.H0_H0 ;  /* 0x2000002cff2d7230 */ /* 0x000fe20000004100 */
[----:B------:R-:W-:Y:S01]  /*1830*/  STL [R1+0x1ec], R49 ;  /* 0x0001ec3101007387 */ /* 0x000fe20000100800 */
        /* <DEDUP_REMOVED lines=33> */
[----:B------:R-:W-:-:S03]  /*1a50*/  CS2R R16, SRZ ;  /* 0x0000000000107805 */ /* 0x000fc6000001ff00 */
        /* <DEDUP_REMOVED lines=8> */
[----:B------:R0:W-:Y:S04]  /*1ae0*/  STL [R1+0x1f0], R24 ;  /* 0x0001f01801007387 */ /* 0x0001e80000100800 */
[----:B------:R-:W-:Y:S04]  /*1af0*/  STL [R1+0x1e0], R23 ;  /* 0x0001e01701007387 */ /* 0x000fe80000100800 */
[----:B------:R1:W-:Y:S01]  /*1b00*/  STL [R1+0x210], R22 ;  /* 0x0002101601007387 */ /* 0x0003e20000100800 */
[----:B0-----:R-:W-:-:S03]  /*1b10*/  CS2R R24, SRZ ;  /* 0x0000000000187805 */ /* 0x001fc6000001ff00 */
[----:B------:R-:W-:Y:S04]  /*1b20*/  STL [R1+0x200], R21 ;  /* 0x0002001501007387 */ /* 0x000fe80000100800 */
[----:B------:R0:W-:Y:S01]  /*1b30*/  STL [R1+0x230], R20 ;  /* 0x0002301401007387 */ /* 0x0001e20000100800 */
[----:B-1----:R-:W-:-:S03]  /*1b40*/  CS2R R22, SRZ ;  /* 0x0000000000167805 */ /* 0x002fc6000001ff00 */
[----:B------:R-:W-:Y:S04]  /*1b50*/  STL [R1+0x220], R19 ;  /* 0x0002201301007387 */ /* 0x000fe80000100800 */
[----:B------:R1:W-:Y:S01]  /*1b60*/  STL [R1+0x250], R18 ;  /* 0x0002501201007387 */ /* 0x0003e20000100800 */
[----:B0-----:R-:W-:-:S03]  /*1b70*/  CS2R R20, SRZ ;  /* 0x0000000000147805 */ /* 0x001fc6000001ff00 */
[----:B------:R0:W-:Y:S01]  /*1b80*/  STL [R1+0x240], R0 ;  /* 0x0002400001007387 */ /* 0x0001e20000100800 */
[----:B-1----:R-:W-:-:S07]  /*1b90*/  CS2R R18, SRZ ;  /* 0x0000000000127805 */ /* 0x002fce000001ff00 */
.L_x_5227:
[----:B-1----:R-:W1:Y:S01]  /*1ba0*/  S2R R30, SR_TID.X ;  /* 0x00000000001e7919 */ /* 0x002e620000002100 */
[----:B------:R-:W2:Y:S01]  /*1bb0*/  LDC.64 R154, c[0x0][0x430] ;  /* 0x00010c00ff9a7b82 */ /* 0x000ea20000000a00 */
[----:B------:R-:W-:Y:S01]  /*1bc0*/  IMAD R167, R2, UR13, RZ ;  /* 0x0000000d02a77c24 */ /* 0x000fe2000f8e02ff */
[----:B------:R-:W3:Y:S04]  /*1bd0*/  LDL R119, [R1+0x254] ;  /* 0x0002540001777983 */ /* 0x000ee80000100800 */
[----:B0-----:R-:W-:Y:S01]  /*1be0*/  SHF.R.S32.HI R0, RZ, 0x1f, R167 ;  /* 0x0000001fff007819 */ /* 0x001fe200000114a7 */
[----:B------:R-:W4:Y:S01]  /*1bf0*/  LDL R129, [R1+0x258] ;  /* 0x0002580001817983 */ /* 0x000f220000100800 */
[----:B------:R-:W0:Y:S02]  /*1c00*/  LDC.64 R152, c[0x0][0x428] ;  /* 0x00010a00ff987b82 */ /* 0x000e240000000a00 */
[----:B------:R-:W-:Y:S01]  /*1c10*/  LEA.HI R167, R0, R167, RZ, 0x2 ;  /* 0x000000a700a77211 */ /* 0x000fe200078f10ff */
[----:B------:R-:W4:Y:S04]  /*1c20*/  LDL R118, [R1+0x24c] ;  /* 0x00024c0001767983 */ /* 0x000f280000100800 */
[----:B------:R-:W4:Y:S01]  /*1c30*/  LDL R128, [R1+0x250] ;  /* 0x0002500001807983 */ /* 0x000f220000100800 */
[----:B------:R-:W0:Y:S03]  /*1c40*/  LDC.64 R26, c[0x0][0x3c0] ;  /* 0x0000f000ff1a7b82 */ /* 0x000e260000000a00 */
[----:B------:R-:W4:Y:S04]  /*1c50*/  LDL R139, [R1+0x22c] ;  /* 0x00022c00018b7983 */ /* 0x000f280000100800 */
[----:B------:R-:W4:Y:S01]  /*1c60*/  LDL R185, [R1+0x21c] ;  /* 0x00021c0001b97983 */ /* 0x000f220000100800 */
[----:B------:R-:W0:Y:S03]  /*1c70*/  LDC.64 R28, c[0x0][0x3c8] ;  /* 0x0000f200ff1c7b82 */ /* 0x000e260000000a00 */
[----:B------:R-:W4:Y:S01]  /*1c80*/  LDL R186, [R1+0x220] ;  /* 0x0002200001ba7983 */ /* 0x000f220000100800 */
[----:B-1----:R-:W-:-:S04]  /*1c90*/  LOP3.LUT R30, R30, 0x1f, RZ, 0xc0, !PT ;  /* 0x0000001f1e1e7812 */ /* 0x002fc800078ec0ff */
[----:B------:R-:W1:Y:S01]  /*1ca0*/  LDC.64 R194, c[0x0][0x3a8] ;  /* 0x0000ea00ffc27b82 */ /* 0x000e620000000a00 */
[----:B------:R-:W-:Y:S01]  /*1cb0*/  ISETP.NE.AND P2, PT, RZ, UR12, PT ;  /* 0x0000000cff007c0c */ /* 0x000fe2000bf45270 */
[----:B------:R-:W4:Y:S01]  /*1cc0*/  LDL R187, [R1+0x214] ;  /* 0x0002140001bb7983 */ /* 0x000f220000100800 */
[----:B------:R-:W-:-:S03]  /*1cd0*/  LEA.HI.SX32 R167, R167, R30, 0x1e ;  /* 0x0000001ea7a77211 */ /* 0x000fc600078ff2ff */
[----:B------:R-:W4:Y:S02]  /*1ce0*/  LDL R137, [R1+0x244] ;  /* 0x0002440001897983 */ /* 0x000f240000100800 */
[C---:B--2---:R-:W-:Y:S02]  /*1cf0*/  IMAD.WIDE.U32 R124, R167.reuse, 0x10, R154 ;  /* 0x00000010a77c7825 */ /* 0x044fe400078e009a */
[----:B------:R-:W2:Y:S02]  /*1d00*/  LDL R136, [R1+0x23c] ;  /* 0x00023c0001887983 */ /* 0x000ea40000100800 */
[----:B0-----:R-:W-:Y:S02]  /*1d10*/  IMAD.WIDE.U32 R120, R167, 0x10, R152 ;  /* 0x00000010a7787825 */ /* 0x001fe400078e0098 */
[----:B------:R-:W3:Y:S02]  /*1d20*/  LDG.E.128 R124, desc[UR10][R124.64] ;  /* 0x0000000a7c7c7981 */ /* 0x000ee4000c1e1d00 */
[----:B------:R-:W-:-:S02]  /*1d30*/  IMAD.WIDE R26, R2, 0x4, R26 ;  /* 0x00000004021a7825 */ /* 0x000fc400078e021a */
[----:B------:R-:W4:Y:S04]  /*1d40*/  LDG.E.128 R120, desc[UR10][R120.64] ;  /* 0x0000000a78787981 */ /* 0x000f28000c1e1d00 */
[----:B------:R0:W2:Y:S04]  /*1d50*/  LDG.E R168, desc[UR10][R26.64] ;  /* 0x0000000a1aa87981 */ /* 0x0000a8000c1e1900 */
[----:B------:R-:W2:Y:S04]  /*1d60*/  LDL R192, [R1+0x204] ;  /* 0x0002040001c07983 */ /* 0x000ea80000100800 */
[----:B------:R-:W2:Y:S01]  /*1d70*/  LDL R193, [R1+0x208] ;  /* 0x0002080001c17983 */ /* 0x000ea20000100800 */
[----:B0-----:R-:W-:Y:S01]  /*1d80*/  IMAD.WIDE R26, R2, 0x4, R28 ;  /* 0x00000004021a7825 */ /* 0x001fe200078e021c */
[----:B------:R-:W-:-:S02]  /*1d90*/  ISETP.NE.U32.AND P0, PT, RZ, UR14, PT ;  /* 0x0000000eff007c0c */ /* 0x000fc4000bf05070 */
[----:B------:R-:W2:Y:S04]  /*1da0*/  LDL R196, [R1+0x1f4] ;  /* 0x0001f40001c47983 */ /* 0x000ea80000100800 */
[----:B------:R0:W2:Y:S01]  /*1db0*/  LDG.E R27, desc[UR10][R26.64] ;  /* 0x0000000a1a1b7981 */ /* 0x0000a2000c1e1900 */
[----:B------:R-:W-:-:S03]  /*1dc0*/  IADD3 R28, PT, PT, R167, 0x40, RZ ;  /* 0x00000040a71c7810 */ /* 0x000fc60007ffe0ff */
[----:B------:R-:W2:Y:S04]  /*1dd0*/  LDL R131, [R1+0x248] ;  /* 0x0002480001837983 */ /* 0x000ea80000100800 */
[----:B------:R-:W2:Y:S01]  /*1de0*/  LDL R130, [R1+0x240] ;  /* 0x0002400001827983 */ /* 0x000ea20000100800 */
[----:B0-----:R-:W-:-:S03]  /*1df0*/  IADD3 R26, PT, PT, R167, 0x20, RZ ;  /* 0x00000020a71a7810 */ /* 0x001fc60007ffe0ff */
[----:B------:R-:W2:Y:S02]  /*1e00*/  LDL R138, [R1+0x230] ;  /* 0x00023000018a7983 */ /* 0x000ea40000100800 */
[C---:B-1----:R-:W-:Y:S02]  /*1e10*/  IMAD.WIDE.U32 R132, R26.reuse, 0x10, R194 ;  /* 0x000000101a847825 */ /* 0x042fe400078e00c2 */
[----:B------:R-:W2:Y:S02]  /*1e20*/  LDL R197, [R1+0x1f8] ;  /* 0x0001f80001c57983 */ /* 0x000ea40000100800 */
[----:B------:R-:W-:Y:S02]  /*1e30*/  IMAD.WIDE.U32 R144, R26, 0x10, R154 ;  /* 0x000000101a907825 */ /* 0x000fe400078e009a */
[----:B------:R-:W2:Y:S02]  /*1e40*/  LDG.E.128 R132, desc[UR10][R132.64] ;  /* 0x0000000a84847981 */ /* 0x000ea4000c1e1d00 */
[----:B------:R-:W-:-:S02]  /*1e50*/  IMAD.WIDE.U32 R84, R28, 0x10, R194 ;  /* 0x000000101c547825 */ /* 0x000fc400078e00c2 */
[----:B------:R-:W2:Y:S02]  /*1e60*/  LDG.E.128 R144, desc[UR10][R144.64] ;  /* 0x0000000a90907981 */ /* 0x000ea4000c1e1d00 */
[----:B------:R-:W-:Y:S02]  /*1e70*/  IMAD.WIDE.U32 R148, R26, 0x10, R152 ;  /* 0x000000101a947825 */ /* 0x000fe400078e0098 */
[----:B------:R-:W2:Y:S04]  /*1e80*/  LDG.E.128 R84, desc[UR10][R84.64] ;  /* 0x0000000a54547981 */ /* 0x000ea8000c1e1d00 */
[----:B------:R-:W2:Y:S01]  /*1e90*/  LDG.E.128 R148, desc[UR10][R148.64] ;  /* 0x0000000a94947981 */ /* 0x000ea2000c1e1d00 */
[----:B---3--:R-:W-:-:S04]  /*1ea0*/  FMUL.FTZ R170, R119, R124 ;  /* 0x0000007c77aa7220 */ /* 0x008fc80000410000 */
[----:B----4-:R-:W-:Y:S02]  /*1eb0*/  FFMA.FTZ R170, R129, R120, R170 ;  /* 0x0000007881aa7223 */ /* 0x010fe400000100aa */
[----:B------:R-:W3:Y:S01]  /*1ec0*/  LDL R129, [R1+0x234] ;  /* 0x0002340001817983 */ /* 0x000ee20000100800 */
[----:B------:R-:W-:-:S04]  /*1ed0*/  FMUL.FTZ R173, R118, R125 ;  /* 0x0000007d76ad7220 */ /* 0x000fc80000410000 */
[----:B------:R-:W-:Y:S02]  /*1ee0*/  FFMA.FTZ R173, R128, R121, R173 ;  /* 0x0000007980ad7223 */ /* 0x000fe400000100ad */
[----:B------:R-:W4:Y:S01]  /*1ef0*/  LDL R128, [R1+0x238] ;  /* 0x0002380001807983 */ /* 0x000f220000100800 */
[----:B--2---:R-:W-:Y:S01]  /*1f00*/  FSEL R168, R168, RZ, !P2 ;  /* 0x000000ffa8a87208 */ /* 0x004fe20005000000 */
[----:B------:R-:W-:-:S04]  /*1f10*/  IMAD.WIDE.U32 R108, R167, 0x10, R194 ;  /* 0x00000010a76c7825 */ /* 0x000fc800078e00c2 */
[C---:B------:R-:W-:Y:S02]  /*1f20*/  IMAD.WIDE.U32 R88, R28.reuse, 0x10, R154 ;  /* 0x000000101c587825 */ /* 0x040fe400078e009a */
[----:B------:R-:W2:Y:S02]  /*1f30*/  LDG.E.128 R108, desc[UR10][R108.64] ;  /* 0x0000000a6c6c7981 */ /* 0x000ea4000c1e1d00 */
[----:B------:R-:W-:Y:S02]  /*1f40*/  IMAD.WIDE.U32 R92, R28, 0x10, R152 ;  /* 0x000000101c5c7825 */ /* 0x000fe400078e0098 */
[----:B------:R-:W2:Y:S04]  /*1f50*/  LDG.E.128 R88, desc[UR10][R88.64] ;  /* 0x0000000a58587981 */ /* 0x000ea8000c1e1d00 */
[----:B------:R-:W2:Y:S01]  /*1f60*/  LDG.E.128 R92, desc[UR10][R92.64] ;  /* 0x0000000a5c5c7981 */ /* 0x000ea2000c1e1d00 */
[C---:B------:R-:W-:Y:S01]  /*1f70*/  FADD.FTZ R133, -R168.reuse, R133 ;  /* 0x00000085a8857221 */ /* 0x040fe20000010100 */
[----:B------:R-:W-:-:S03]  /*1f80*/  FADD.FTZ R132, -R168, R132 ;  /* 0x00000084a8847221 */ /* 0x000fc60000010100 */
[C---:B------:R-:W-:Y:S01]  /*1f90*/  FMUL.FTZ R179, R27.reuse, R133 ;  /* 0x000000851bb37220 */ /* 0x040fe20000410000 */
[----:B------:R-:W-:Y:S01]  /*1fa0*/  FMUL.FTZ R177, R27, R132 ;  /* 0x000000841bb17220 */ /* 0x000fe20000410000 */
[----:B------:R-:W-:Y:S01]  /*1fb0*/  FMUL.FTZ R180, R139, R145 ;  /* 0x000000918bb47220 */ /* 0x000fe20000410000 */
[C---:B------:R-:W-:Y:S01]  /*1fc0*/  FADD.FTZ R236, R145.reuse, R236 ;  /* 0x000000ec91ec7221 */ /* 0x040fe20000010000 */
[----:B------:R-:W-:Y:S01]  /*1fd0*/  FFMA.FTZ R231, R145, R179, R231 ;  /* 0x000000b391e77223 */ /* 0x000fe200000100e7 */
[----:B------:R-:W-:Y:S01]  /*1fe0*/  FADD.FTZ R85, -R168, R85 ;  /* 0x00000055a8557221 */ /* 0x000fe20000010100 */
[----:B------:R-:W2:Y:S01]  /*1ff0*/  LDL R145, [R1+0x20c] ;  /* 0x00020c0001917983 */ /* 0x000ea20000100800 */
[C---:B------:R-:W-:Y:S01]  /*2000*/  FADD.FTZ R237, R144.reuse, R237 ;  /* 0x000000ed90ed7221 */ /* 0x040fe20000010000 */
[----:B------:R-:W-:Y:S01]  /*2010*/  FFMA.FTZ R230, R144, R177, R230 ;  /* 0x000000b190e67223 */ /* 0x000fe200000100e6 */
[----:B------:R-:W-:Y:S01]  /*2020*/  FMUL.FTZ R185, R185, R147 ;  /* 0x00000093b9b97220 */ /* 0x000fe20000410000 */
[----:B------:R-:W-:Y:S01]  /*2030*/  FADD.FTZ R84, -R168, R84 ;  /* 0x00000054a8547221 */ /* 0x000fe20000010100 */
[----:B------:R-:W-:-:S02]  /*2040*/  FMUL.FTZ R189, R27, R85 ;  /* 0x000000551bbd7220 */ /* 0x000fc40000410000 */
[----:B------:R-:W2:Y:S01]  /*2050*/  LDL R85, [R1+0x1fc] ;  /* 0x0001fc0001557983 */ /* 0x000ea20000100800 */
[----:B------:R-:W-:Y:S01]  /*2060*/  FFMA.FTZ R185, R186, R151, R185 ;  /* 0x00000097bab97223 */ /* 0x000fe200000100b9 */
[----:B------:R-:W-:Y:S02]  /*2070*/  FMUL.FTZ R186, R27, R84 ;  /* 0x000000541bba7220 */ /* 0x000fe40000410000 */
[----:B------:R-:W2:Y:S01]  /*2080*/  LDL R84, [R1+0x200] ;  /* 0x0002000001547983 */ /* 0x000ea20000100800 */
[C---:B------:R-:W-:Y:S01]  /*2090*/  FADD.FTZ R226, R148.reuse, R226 ;  /* 0x000000e294e27221 */ /* 0x040fe20000010000 */
[----:B------:R-:W-:Y:S01]  /*20a0*/  FFMA.FTZ R21, R148, R177, R21 ;  /* 0x000000b194157223 */ /* 0x000fe20000010015 */
[----:B---3--:R-:W-:Y:S02]  /*20b0*/  FMUL.FTZ R178, R129, R144 ;  /* 0x0000009081b27220 */ /* 0x008fe40000410000 */
[----:B------:R-:W3:Y:S02]  /*20c0*/  LDL R144, [R1+0x210] ;  /* 0x0002100001907983 */ /* 0x000ee40000100800 */
[----:B----4-:R-:W-:-:S02]  /*20d0*/  FFMA.FTZ R178, R128, R148, R178 ;  /* 0x0000009480b27223 */ /* 0x010fc400000100b2 */
[----:B------:R-:W4:Y:S01]  /*20e0*/  LDL R148, [R1+0x218] ;  /* 0x0002180001947983 */ /* 0x000f220000100800 */
[----:B------:R-:W-:Y:S01]  /*20f0*/  ISETP.NE.AND.EX P0, PT, RZ, UR15, PT, P0 ;  /* 0x0000000fff007c0c */ /* 0x000fe2000bf05300 */
[C---:B--2---:R-:W-:Y:S01]  /*2100*/  FADD.FTZ R0, -R168.reuse, R108 ;  /* 0x0000006ca8007221 */ /* 0x044fe20000010100 */
[----:B------:R-:W-:Y:S01]  /*2110*/  FADD.FTZ R169, -R168, R109 ;  /* 0x0000006da8a97221 */ /* 0x000fe20000010100 */
[C---:B------:R-:W-:Y:S02]  /*2120*/  IADD3 R29, PT, PT, R167.reuse, 0x60, RZ ;  /* 0x00000060a71d7810 */ /* 0x040fe40007ffe0ff */
[----:B------:R-:W-:Y:S01]  /*2130*/  IADD3 R30, PT, PT, R167, 0x80, RZ ;  /* 0x00000080a71e7810 */ /* 0x000fe20007ffe0ff */
[C---:B------:R-:W-:Y:S01]  /*2140*/  FMUL.FTZ R0, R27.reuse, R0 ;  /* 0x000000001b007220 */ /* 0x040fe20000410000 */
[----:B------:R-:W-:Y:S01]  /*2150*/  FMUL.FTZ R169, R27, R169 ;  /* 0x000000a91ba97220 */ /* 0x000fe20000410000 */
[C---:B------:R-:W-:Y:S02]  /*2160*/  IADD3 R176, PT, PT, R167.reuse, 0xa0, RZ ;  /* 0x000000a0a7b07810 */ /* 0x040fe40007ffe0ff */
[----:B------:R-:W-:-:S02]  /*2170*/  IADD3 R183, PT, PT, R167, 0xc0, RZ ;  /* 0x000000c0a7b77810 */ /* 0x000fc40007ffe0ff */
[----:B------:R-:W-:Y:S01]  /*2180*/  IADD3 R188, PT, PT, R167, 0xe0, RZ ;  /* 0x000000e0a7bc7810 */ /* 0x000fe20007ffe0ff */
[C---:B------:R-:W-:Y:S01]  /*2190*/  FADD.FTZ R214, R120.reuse, R214 ;  /* 0x000000d678d67221 */ /* 0x040fe20000010000 */
[----:B------:R-:W-:Y:S01]  /*21a0*/  FFMA.FTZ R25, R120, R0, R25 ;  /* 0x0000000078197223 */ /* 0x000fe20000010019 */
[C---:B------:R-:W-:Y:S01]  /*21b0*/  FADD.FTZ R215, R121.reuse, R215 ;  /* 0x000000d779d77221 */ /* 0x040fe20000010000 */
[----:B------:R-:W-:Y:S01]  /*21c0*/  FFMA.FTZ R24, R121, R169, R24 ;  /* 0x000000a979187223 */ /* 0x000fe20000010018 */
[----:B------:R-:W-:-:S04]  /*21d0*/  IMAD.WIDE.U32 R96, R29, 0x10, R194 ;  /* 0x000000101d607825 */ /* 0x000fc800078e00c2 */
[--C-:B------:R-:W-:Y:S02]  /*21e0*/  IMAD.WIDE.U32 R114, R30, 0x10, R194.reuse ;  /* 0x000000101e727825 */ /* 0x100fe400078e00c2 */
[----:B------:R-:W2:Y:S02]  /*21f0*/  LDG.E.128 R96, desc[UR10][R96.64] ;  /* 0x0000000a60607981 */ /* 0x000ea4000c1e1d00 */
[----:B------:R-:W-:-:S04]  /*2200*/  IMAD.WIDE.U32 R120, R176, 0x10, R194 ;  /* 0x00000010b0787825 */ /* 0x000fc800078e00c2 */
[----:B------:R-:W-:-:S04]  /*2210*/  IMAD.WIDE.U32 R132, R183, 0x10, R194 ;  /* 0x00000010b7847825 */ /* 0x000fc800078e00c2 */
[----:B------:R-:W-:Y:S01]  /*2220*/  FMUL.FTZ R190, R145, R89 ;  /* 0x0000005991be7220 */ /* 0x000fe20000410000 */
[----:B------:R-:W-:-:S04]  /*2230*/  IMAD.WIDE.U32 R100, R29, 0x10, R154 ;  /* 0x000000101d647825 */ /* 0x000fc800078e009a */
[----:B------:R-:W-:Y:S01]  /*2240*/  FMUL.FTZ R187, R187, R88 ;  /* 0x00000058bbbb7220 */ /* 0x000fe20000410000 */
[----:B------:R-:W-:Y:S01]  /*2250*/  FMUL.FTZ R174, R137, R126 ;  /* 0x0000007e89ae7220 */ /* 0x000fe20000410000 */
[----:B------:R-:W-:-:S04]  /*2260*/  IMAD.WIDE.U32 R104, R29, 0x10, R152 ;  /* 0x000000101d687825 */ /* 0x000fc800078e0098 */
[----:B------:R-:W-:Y:S01]  /*2270*/  FMUL.FTZ R175, R136, R127 ;  /* 0x0000007f88af7220 */ /* 0x000fe20000410000 */
[----:B------:R-:W2:Y:S01]  /*2280*/  LDG.E.128 R100, desc[UR10][R100.64] ;  /* 0x0000000a64647981 */ /* 0x000ea2000c1e1d00 */
[----:B------:R-:W-:Y:S01]  /*2290*/  FMUL.FTZ R192, R192, R90 ;  /* 0x0000005ac0c07220 */ /* 0x000fe20000410000 */
[----:B------:R-:W-:Y:S01]  /*22a0*/  FADD.FTZ R87, -R168, R87 ;  /* 0x00000057a8577221 */ /* 0x000fe20000010100 */
[C---:B------:R-:W-:Y:S01]  /*22b0*/  FADD.FTZ R239, R93.reuse, R239 ;  /* 0x000000ef5def7221 */ /* 0x040fe20000010000 */
[----:B------:R-:W2:Y:S01]  /*22c0*/  LDL R137, [R1+0x224] ;  /* 0x0002240001897983 */ /* 0x000ea20000100800 */
[-C--:B------:R-:W-:Y:S01]  /*22d0*/  FFMA.FTZ R16, R93, R189.reuse, R16 ;  /* 0x000000bd5d107223 */ /* 0x080fe20000010010 */
[C---:B------:R-:W-:Y:S02]  /*22e0*/  FADD.FTZ R238, R92.reuse, R238 ;  /* 0x000000ee5cee7221 */ /* 0x040fe40000010000 */
[----:B------:R-:W2:Y:S01]  /*22f0*/  LDL R136, [R1+0x228] ;  /* 0x0002280001887983 */ /* 0x000ea20000100800 */
[-C--:B------:R-:W-:Y:S01]  /*2300*/  FFMA.FTZ R17, R92, R186.reuse, R17 ;  /* 0x000000ba5c117223 */ /* 0x080fe20000010011 */
[----:B------:R-:W-:Y:S01]  /*2310*/  FADD.FTZ R86, -R168, R86 ;  /* 0x00000056a8567221 */ /* 0x000fe20000010100 */
[C---:B------:R-:W-:Y:S01]  /*2320*/  FADD.FTZ R249, R88.reuse, R249 ;  /* 0x000000f958f97221 */ /* 0x040fe20000010000 */
[----:B------:R-:W2:Y:S01]  /*2330*/  LDG.E.128 R104, desc[UR10][R104.64] ;  /* 0x0000000a68687981 */ /* 0x000ea2000c1e1d00 */
[----:B------:R-:W-:Y:S01]  /*2340*/  FFMA.FTZ R242, R88, R186, R242 ;  /* 0x000000ba58f27223 */ /* 0x000fe200000100f2 */
[C---:B------:R-:W-:Y:S01]  /*2350*/  FADD.FTZ R248, R89.reuse, R248 ;  /* 0x000000f859f87221 */ /* 0x040fe20000010000 */
[----:B------:R-:W-:Y:S01]  /*2360*/  FFMA.FTZ R243, R89, R189, R243 ;  /* 0x000000bd59f37223 */ /* 0x000fe200000100f3 */
[----:B------:R-:W-:Y:S01]  /*2370*/  FFMA.FTZ R192, R193, R94, R192 ;  /* 0x0000005ec1c07223 */ /* 0x000fe200000100c0 */
[C---:B------:R-:W-:Y:S01]  /*2380*/  FMUL.FTZ R193, R27.reuse, R87 ;  /* 0x000000571bc17220 */ /* 0x040fe20000410000 */
[----:B------:R-:W-:Y:S01]  /*2390*/  FMUL.FTZ R191, R27, R86 ;  /* 0x000000561bbf7220 */ /* 0x000fe20000410000 */
[----:B------:R-:W-:-:S02]  /*23a0*/  FADD.FTZ R246, R91, R246 ;  /* 0x000000f65bf67221 */ /* 0x000fc40000010000 */
[----:B------:R-:W-:Y:S01]  /*23b0*/  FFMA.FTZ R245, R91, R193, R245 ;  /* 0x000000c15bf57223 */ /* 0x000fe200000100f5 */
[----:B---3--:R-:W-:Y:S01]  /*23c0*/  FFMA.FTZ R190, R144, R93, R190 ;  /* 0x0000005d90be7223 */ /* 0x008fe200000100be */
[----:B------:R-:W-:-:S04]  /*23d0*/  IMAD.WIDE.U32 R144, R188, 0x10, R194 ;  /* 0x00000010bc907825 */ /* 0x000fc800078e00c2 */
[----:B------:R-:W-:Y:S01]  /*23e0*/  FMUL.FTZ R194, R85, R91 ;  /* 0x0000005b55c27220 */ /* 0x000fe20000410000 */
[----:B------:R-:W3:Y:S03]  /*23f0*/  LDL.LU R93, [R1+0x20] ;  /* 0x00002000015d7983 */ /* 0x000ee60000300800 */
[----:B------:R-:W-:Y:S02]  /*2400*/  FFMA.FTZ R194, R84, R95, R194 ;  /* 0x0000005f54c27223 */ /* 0x000fe400000100c2 */
[----:B------:R-:W0:Y:S02]  /*2410*/  @P0 LDC.64 R84, c[0x0][0x438] ;  /* 0x00010e00ff540b82 */ /* 0x000e240000000a00 */
[----:B0-----:R-:W-:-:S05]  /*2420*/  @P0 IMAD.WIDE.U32 R84, R167, 0x10, R84 ;  /* 0x00000010a7540825 */ /* 0x001fca00078e0054 */
[----:B-----5:R0:W5:Y:S02]  /*2430*/  @P0 LDG.E.128 R36, desc[UR10][R84.64] ;  /* 0x0000000a54240981 */ /* 0x020164000c1e1d00 */
[----:B0-----:R-:W0:Y:S02]  /*2440*/  @P0 LDC.64 R84, c[0x0][0x438] ;  /* 0x00010e00ff540b82 */ /* 0x001e240000000a00 */
[----:B0-----:R-:W-:-:S05]  /*2450*/  @P0 IMAD.WIDE.U32 R84, R26, 0x10, R84 ;  /* 0x000000101a540825 */ /* 0x001fca00078e0054 */
[----:B------:R0:W5:Y:S02]  /*2460*/  @P0 LDG.E.128 R40, desc[UR10][R84.64] ;  /* 0x0000000a54280981 */ /* 0x000164000c1e1d00 */
[----:B0-----:R-:W0:Y:S01]  /*2470*/  @P0 LDC.64 R84, c[0x0][0x438] ;  /* 0x00010e00ff540b82 */ /* 0x001e220000000a00 */
[----:B----4-:R-:W-:Y:S02]  /*2480*/  FFMA.FTZ R187, R148, R92, R187 ;  /* 0x0000005c94bb7223 */ /* 0x010fe400000100bb */
[----:B------:R-:W4:Y:S04]  /*2490*/  LDL.LU R92, [R1+0x4] ;  /* 0x00000400015c7983 */ /* 0x000f280000300800 */
[----:B------:R-:W4:Y:S04]  /*24a0*/  LDL R89, [R1+0x1ec] ;  /* 0x0001ec0001597983 */ /* 0x000f280000100800 */
[----:B------:R-:W4:Y:S04]  /*24b0*/  LDL R88, [R1+0x1f0] ;  /* 0x0001f00001587983 */ /* 0x000f280000100800 */
[----:B------:R-:W4:Y:S04]  /*24c0*/  LDL.LU R87, [R1+0x1c] ;  /* 0x00001c0001577983 */ /* 0x000f280000300800 */
[----:B------:R-:W4:Y:S04]  /*24d0*/  LDL.LU R86, [R1+0x8] ;  /* 0x0000080001567983 */ /* 0x000f280000300800 */
[----:B------:R-:W4:Y:S01]  /*24e0*/  LDL R91, [R1+0x1e4] ;  /* 0x0001e400015b7983 */ /* 0x000f220000100800 */
[----:B0-----:R-:W-:-:S05]  /*24f0*/  @P0 IMAD.WIDE.U32 R84, R28, 0x10, R84 ;  /* 0x000000101c540825 */ /* 0x001fca00078e0054 */
[----:B------:R0:W5:Y:S04]  /*2500*/  @P0 LDG.E.128 R44, desc[UR10][R84.64] ;  /* 0x0000000a542c0981 */ /* 0x000168000c1e1d00 */
[----:B------:R-:W4:Y:S04]  /*2510*/  LDL R84, [R1+0x1e8] ;  /* 0x0001e80001547983 */ /* 0x000f280000100800 */
[----:B------:R-:W0:Y:S01]  /*2520*/  LDL.LU R85, [R1+0x18] ;  /* 0x0000180001557983 */ /* 0x000e220000300800 */
[----:B--2---:R-:W-:Y:S01]  /*2530*/  FADD.FTZ R96, -R168, R96 ;  /* 0x00000060a8607221 */ /* 0x004fe20000010100 */
[----:B------:R-:W-:Y:S01]  /*2540*/  FMUL.FTZ R196, R196, R100 ;  /* 0x00000064c4c47220 */ /* 0x000fe20000410000 */
[----:B------:R-:W-:-:S02]  /*2550*/  FADD.FTZ R97, -R168, R97 ;  /* 0x00000061a8617221 */ /* 0x000fc40000010100 */
[----:B------:R-:W-:Y:S01]  /*2560*/  FMUL.FTZ R195, R27, R96 ;  /* 0x000000601bc37220 */ /* 0x000fe20000410000 */
[----:B------:R-:W-:Y:S01]  /*2570*/  FFMA.FTZ R196, R197, R104, R196 ;  /* 0x00000068c5c47223 */ /* 0x000fe200000100c4 */
[C---:B------:R-:W-:Y:S01]  /*2580*/  FADD.FTZ R247, R90.reuse, R247 ;  /* 0x000000f75af77221 */ /* 0x040fe20000010000 */
[----:B------:R-:W-:Y:S01]  /*2590*/  FFMA.FTZ R244, R90, R191, R244 ;  /* 0x000000bf5af47223 */ /* 0x000fe200000100f4 */
[----:B------:R-:W-:Y:S01]  /*25a0*/  FMUL.FTZ R197, R27, R97 ;  /* 0x000000611bc57220 */ /* 0x000fe20000410000 */
[----:B------:R-:W2:Y:S01]  /*25b0*/  LDL.LU R90, [R1+0xc] ;  /* 0x00000c00015a7983 */ /* 0x000ea20000300800 */
[----:B------:R-:W-:-:S04]  /*25c0*/  IMAD.WIDE.U32 R116, R30, 0x10, R152 ;  /* 0x000000101e747825 */ /* 0x000fc800078e0098 */
[C---:B------:R-:W-:Y:S01]  /*25d0*/  FADD.FTZ R172, -R168.reuse, R110 ;  /* 0x0000006ea8ac7221 */ /* 0x040fe20000010100 */
[----:B------:R-:W-:Y:S01]  /*25e0*/  FADD.FTZ R171, -R168, R111 ;  /* 0x0000006fa8ab7221 */ /* 0x000fe20000010100 */
[----:B------:R-:W-:Y:S01]  /*25f0*/  IMAD.WIDE.U32 R112, R30, 0x10, R154 ;  /* 0x000000101e707825 */ /* 0x000fe200078e009a */
[----:B------:R-:W2:Y:S04]  /*2600*/  LDG.E.128 R108, desc[UR10][R114.64] ;  /* 0x0000000a726c7981 */ /* 0x000ea8000c1e1d00 */
[----:B------:R-:W2:Y:S04]  /*2610*/  LDG.E.128 R116, desc[UR10][R116.64] ;  /* 0x0000000a74747981 */ /* 0x000ea8000c1e1d00 */
[----:B------:R-:W2:Y:S01]  /*2620*/  LDG.E.128 R112, desc[UR10][R112.64] ;  /* 0x0000000a70707981 */ /* 0x000ea2000c1e1d00 */
[----:B---3--:R-:W-:-:S05]  /*2630*/  FADD.FTZ R93, R100, R93 ;  /* 0x0000005d645d7221 */ /* 0x008fca0000010000 */
[----:B------:R-:W-:Y:S01]  /*2640*/  STL [R1+0x20], R93 ;  /* 0x0000205d01007387 */ /* 0x000fe20000100800 */
[----:B----4-:R-:W-:Y:S01]  /*2650*/  FFMA.FTZ R92, R100, R195, R92 ;  /* 0x000000c3645c7223 */ /* 0x010fe2000001005c */
[----:B------:R-:W-:Y:S02]  /*2660*/  FMUL.FTZ R198, R89, R101 ;  /* 0x0000006559c67220 */ /* 0x000fe40000410000 */
[----:B------:R-:W3:Y:S02]  /*2670*/  LDL R89, [R1+0x1dc] ;  /* 0x0001dc0001597983 */ /* 0x000ee40000100800 */
[----:B------:R-:W-:Y:S01]  /*2680*/  FFMA.FTZ R198, R88, R105, R198 ;  /* 0x0000006958c67223 */ /* 0x000fe200000100c6 */
[C---:B------:R-:W-:Y:S01]  /*2690*/  FADD.FTZ R87, R101.reuse, R87 ;  /* 0x0000005765577221 */ /* 0x040fe20000010000 */
[----:B------:R-:W-:Y:S01]  /*26a0*/  STL [R1+0x4], R92 ;  /* 0x0000045c01007387 */ /* 0x000fe20000100800 */
[----:B------:R-:W-:-:S03]  /*26b0*/  FFMA.FTZ R86, R101, R197, R86 ;  /* 0x000000c565567223 */ /* 0x000fc60000010056 */
[----:B------:R-:W4:Y:S04]  /*26c0*/  LDL.LU R88, [R1] ;  /* 0x0000000001587983 */ /* 0x000f280000300800 */
[----:B------:R1:W-:Y:S01]  /*26d0*/  STL [R1+0x1c], R87 ;  /* 0x00001c5701007387 */ /* 0x0003e20000100800 */
[----:B------:R-:W-:-:S03]  /*26e0*/  FMUL.FTZ R200, R91, R102 ;  /* 0x000000665bc87220 */ /* 0x000fc60000410000 */
[----:B-1----:R-:W4:Y:S04]  /*26f0*/  LDL R87, [R1+0x1e0] ;  /* 0x0001e00001577983 */ /* 0x002f280000100800 */
[----:B------:R-:W4:Y:S04]  /*2700*/  LDL.LU R93, [R1+0x14] ;  /* 0x00001400015d7983 */ /* 0x000f280000300800 */
[----:B------:R1:W-:Y:S01]  /*2710*/  STL [R1+0x8], R86 ;  /* 0x0000085601007387 */ /* 0x0003e20000100800 */
[----:B0-----:R-:W-:Y:S01]  /*2720*/  FADD.FTZ R85, R102, R85 ;  /* 0x0000005566557221 */ /* 0x001fe20000010000 */
[----:B------:R-:W-:-:S02]  /*2730*/  FFMA.FTZ R200, R84, R106, R200 ;  /* 0x0000006a54c87223 */ /* 0x000fc400000100c8 */
[----:B-1----:R-:W4:Y:S04]  /*2740*/  LDL.LU R86, [R1+0x10] ;  /* 0x0000100001567983 */ /* 0x002f280000300800 */
[----:B------:R-:W4:Y:S04]  /*2750*/  LDL R84, [R1+0x1d4] ;  /* 0x0001d40001547983 */ /* 0x000f280000100800 */
[----:B------:R0:W-:Y:S04]  /*2760*/  STL [R1+0x18], R85 ;  /* 0x0000185501007387 */ /* 0x0001e80000100800 */
[----:B0-----:R-:W4:Y:S04]  /*2770*/  LDL.LU R85, [R1+0x24] ;  /* 0x0000240001557983 */ /* 0x001f280000300800 */
[----:B------:R-:W4:Y:S04]  /*2780*/  LDL R92, [R1+0x1d8] ;  /* 0x0001d800015c7983 */ /* 0x000f280000100800 */
[----:B------:R-:W4:Y:S01]  /*2790*/  LDL.LU R91, [R1+0x50] ;  /* 0x00005000015b7983 */ /* 0x000f220000300800 */
[----:B------:R-:W-:-:S04]  /*27a0*/  FADD.FTZ R98, -R168, R98 ;  /* 0x00000062a8627221 */ /* 0x000fc80000010100 */
[----:B------:R-:W-:Y:S01]  /*27b0*/  FMUL.FTZ R199, R27, R98 ;  /* 0x000000621bc77220 */ /* 0x000fe20000410000 */
[----:B------:R-:W-:-:S03]  /*27c0*/  FADD.FTZ R99, -R168, R99 ;  /* 0x00000063a8637221 */ /* 0x000fc60000010100 */
[----:B--2---:R-:W-:Y:S01]  /*27d0*/  FFMA.FTZ R90, R102, R199, R90 ;  /* 0x000000c7665a7223 */ /* 0x004fe2000001005a */
[----:B------:R-:W-:-:S04]  /*27e0*/  FMUL.FTZ R201, R27, R99 ;  /* 0x000000631bc97220 */ /* 0x000fc80000410000 */
[----:B------:R0:W-:Y:S01]  /*27f0*/  STL [R1+0xc], R90 ;  /* 0x00000c5a01007387 */ /* 0x0001e20000100800 */
[C---:B------:R-:W-:Y:S01]  /*2800*/  FADD.FTZ R240, R94.reuse, R240 ;  /* 0x000000f05ef07221 */ /* 0x040fe20000010000 */
[----:B------:R-:W-:Y:S02]  /*2810*/  FFMA.FTZ R15, R94, R191, R15 ;  /* 0x000000bf5e0f7223 */ /* 0x000fe4000001000f */
[----:B0-----:R-:W2:Y:S04]  /*2820*/  LDL.LU R90, [R1+0x34] ;  /* 0x00003400015a7983 */ /* 0x001ea80000300800 */
[----:B------:R-:W2:Y:S01]  /*2830*/  LDL R97, [R1+0x1cc] ;  /* 0x0001cc0001617983 */ /* 0x000ea20000100800 */
[----:B------:R-:W-:Y:S01]  /*2840*/  FADD.FTZ R108, -R168, R108 ;  /* 0x0000006ca86c7221 */ /* 0x000fe20000010100 */
[C---:B------:R-:W-:Y:S01]  /*2850*/  FADD.FTZ R241, R95.reuse, R241 ;  /* 0x000000f15ff17221 */ /* 0x040fe20000010000 */
[----:B------:R-:W-:-:S02]  /*2860*/  FFMA.FTZ R14, R95, R193, R14 ;  /* 0x000000c15f0e7223 */ /* 0x000fc4000001000e */
[----:B------:R-:W-:-:S04]  /*2870*/  FMUL.FTZ R108, R27, R108 ;  /* 0x0000006c1b6c7220 */ /* 0x000fc80000410000 */
[----:B------:R-:W-:Y:S01]  /*2880*/  FFMA.FTZ R9, R116, R108, R9 ;  /* 0x0000006c74097223 */ /* 0x000fe20000010009 */
[----:B---3--:R-:W-:Y:S02]  /*2890*/  FMUL.FTZ R202, R89, R103 ;  /* 0x0000006759ca7220 */ /* 0x008fe40000410000 */
[----:B------:R-:W3:Y:S01]  /*28a0*/  LDL.LU R89, [R1+0x28] ;  /* 0x0000280001597983 */ /* 0x000ee20000300800 */
[----:B----4-:R-:W-:-:S05]  /*28b0*/  FADD.FTZ R88, R107, R88 ;  /* 0x000000586b587221 */ /* 0x010fca0000010000 */
[----:B------:R0:W-:Y:S01]  /*28c0*/  STL [R1], R88 ;  /* 0x0000005801007387 */ /* 0x0001e20000100800 */
[----:B------:R-:W-:-:S03]  /*28d0*/  FFMA.FTZ R202, R87, R107, R202 ;  /* 0x0000006b57ca7223 */ /* 0x000fc600000100ca */
[----:B0-----:R-:W4:Y:S01]  /*28e0*/  LDL R88, [R1+0x1d0] ;  /* 0x0001d00001587983 */ /* 0x001f220000100800 */
[----:B------:R-:W-:-:S03]  /*28f0*/  FADD.FTZ R93, R103, R93 ;  /* 0x0000005d675d7221 */ /* 0x000fc60000010000 */
[----:B------:R-:W4:Y:S04]  /*2900*/  LDL.LU R96, [R1+0x4c] ;  /* 0x00004c0001607983 */ /* 0x000f280000300800 */
[----:B------:R-:W4:Y:S04]  /*2910*/  LDL.LU R87, [R1+0x38] ;  /* 0x0000380001577983 */ /* 0x000f280000300800 */
[----:B------:R-:W4:Y:S01]  /*2920*/  LDL R94, [R1+0x1c4] ;  /* 0x0001c400015e7983 */ /* 0x000f220000100800 */
[----:B------:R-:W-:-:S05]  /*2930*/  FFMA.FTZ R86, R103, R201, R86 ;  /* 0x000000c967567223 */ /* 0x000fca0000010056 */
[----:B------:R0:W-:Y:S04]  /*2940*/  STL [R1+0x10], R86 ;  /* 0x0000105601007387 */ /* 0x0001e80000100800 */
[----:B------:R1:W-:Y:S04]  /*2950*/  STL [R1+0x14], R93 ;  /* 0x0000145d01007387 */ /* 0x0003e80000100800 */
[----:B0-----:R-:W4:Y:S01]  /*2960*/  LDL.LU R86, [R1+0x2c] ;  /* 0x00002c0001567983 */ /* 0x001f220000300800 */
[----:B------:R-:W-:-:S03]  /*2970*/  FADD.FTZ R85, R116, R85 ;  /* 0x0000005574557221 */ /* 0x000fc60000010000 */
[----:B-1----:R-:W4:Y:S01]  /*2980*/  LDL R93, [R1+0x1c8] ;  /* 0x0001c800015d7983 */ /* 0x002f220000100800 */
[----:B------:R-:W-:-:S03]  /*2990*/  FMUL.FTZ R84, R84, R112 ;  /* 0x0000007054547220 */ /* 0x000fc60000410000 */
[----:B------:R-:W4:Y:S04]  /*29a0*/  LDL.LU R95, [R1+0x48] ;  /* 0x00004800015f7983 */ /* 0x000f280000300800 */
[----:B------:R0:W-:Y:S01]  /*29b0*/  STL [R1+0x24], R85 ;  /* 0x0000245501007387 */ /* 0x0001e20000100800 */
[----:B------:R-:W-:Y:S01]  /*29c0*/  FADD.FTZ R91, R112, R91 ;  /* 0x0000005b705b7221 */ /* 0x000fe20000010000 */
[----:B------:R-:W-:Y:S02]  /*29d0*/  FFMA.FTZ R116, R92, R116, R84 ;  /* 0x000000745c747223 */ /* 0x000fe40000010054 */
[----:B0-----:R-:W4:Y:S04]  /*29e0*/  LDL.LU R85, [R1+0x3c] ;  /* 0x00003c0001557983 */ /* 0x001f280000300800 */
[----:B------:R-:W4:Y:S04]  /*29f0*/  LDL R92, [R1+0x1bc] ;  /* 0x0001bc00015c7983 */ /* 0x000f280000100800 */
[----:B------:R0:W-:Y:S04]  /*2a00*/  STL [R1+0x50], R91 ;  /* 0x0000505b01007387 */ /* 0x0001e80000100800 */
[----:B0-----:R-:W4:Y:S01]  /*2a10*/  LDL.LU R91, [R1+0x30] ;  /* 0x00003000015b7983 */ /* 0x001f220000300800 */
[----:B------:R-:W-:Y:S01]  /*2a20*/  FADD.FTZ R109, -R168, R109 ;  /* 0x0000006da86d7221 */ /* 0x000fe20000010100 */
[----:B--2---:R-:W-:Y:S01]  /*2a30*/  FFMA.FTZ R90, R112, R108, R90 ;  /* 0x0000006c705a7223 */ /* 0x004fe2000001005a */
[----:B------:R-:W-:-:S02]  /*2a40*/  FMUL.FTZ R84, R97, R113 ;  /* 0x0000007161547220 */ /* 0x000fc40000410000 */
[C---:B------:R-:W-:Y:S01]  /*2a50*/  FMUL.FTZ R109, R27.reuse, R109 ;  /* 0x0000006d1b6d7220 */ /* 0x040fe20000410000 */
[C---:B------:R-:W-:Y:S01]  /*2a60*/  FMUL.FTZ R172, R27.reuse, R172 ;  /* 0x000000ac1bac7220 */ /* 0x040fe20000410000 */
[----:B------:R0:W-:Y:S01]  /*2a70*/  STL [R1+0x34], R90 ;  /* 0x0000345a01007387 */ /* 0x0001e20000100800 */
[----:B------:R-:W-:Y:S01]  /*2a80*/  FMUL.FTZ R171, R27, R171 ;  /* 0x000000ab1bab7220 */ /* 0x000fe20000410000 */
[----:B------:R-:W-:Y:S01]  /*2a90*/  FADD.FTZ R110, -R168, R110 ;  /* 0x0000006ea86e7221 */ /* 0x000fe20000010100 */
[----:B------:R-:W-:Y:S01]  /*2aa0*/  FFMA.FTZ R8, R117, R109, R8 ;  /* 0x0000006d75087223 */ /* 0x000fe20000010008 */
[----:B------:R-:W-:-:S04]  /*2ab0*/  IMAD.WIDE.U32 R128, R176, 0x10, R152 ;  /* 0x00000010b0807825 */ /* 0x000fc800078e0098 */
[C---:B------:R-:W-:Y:S01]  /*2ac0*/  FADD.FTZ R225, R124.reuse, R225 ;  /* 0x000000e17ce17221 */ /* 0x040fe20000010000 */
[----:B------:R-:W-:Y:S01]  /*2ad0*/  FFMA.FTZ R218, R124, R0, R218 ;  /* 0x000000007cda7223 */ /* 0x000fe200000100da */
[C---:B------:R-:W-:Y:S01]  /*2ae0*/  FADD.FTZ R224, R125.reuse, R224 ;  /* 0x000000e07de07221 */ /* 0x040fe20000010000 */
[----:B0-----:R-:W2:Y:S01]  /*2af0*/  LDL R90, [R1+0x1c0] ;  /* 0x0001c000015a7983 */ /* 0x001ea20000100800 */
[----:B------:R-:W-:Y:S01]  /*2b00*/  FFMA.FTZ R219, R125, R169, R219 ;  /* 0x000000a97ddb7223 */ /* 0x000fe200000100db */
[C---:B------:R-:W-:Y:S01]  /*2b10*/  FADD.FTZ R216, R122.reuse, R216 ;  /* 0x000000d87ad87221 */ /* 0x040fe20000010000 */
[----:B------:R-:W-:Y:S01]  /*2b20*/  FFMA.FTZ R23, R122, R172, R23 ;  /* 0x000000ac7a177223 */ /* 0x000fe20000010017 */
[----:B------:R-:W-:Y:S01]  /*2b30*/  FFMA.FTZ R174, R131, R122, R174 ;  /* 0x0000007a83ae7223 */ /* 0x000fe200000100ae */
[C---:B------:R-:W-:Y:S01]  /*2b40*/  FADD.FTZ R217, R123.reuse, R217 ;  /* 0x000000d97bd97221 */ /* 0x040fe20000010000 */
[----:B------:R-:W-:Y:S01]  /*2b50*/  FFMA.FTZ R22, R123, R171, R22 ;  /* 0x000000ab7b167223 */ /* 0x000fe20000010016 */
[----:B------:R-:W-:Y:S01]  /*2b60*/  FFMA.FTZ R175, R130, R123, R175 ;  /* 0x0000007b82af7223 */ /* 0x000fe200000100af */
[----:B------:R-:W-:-:S04]  /*2b70*/  IMAD.WIDE.U32 R124, R176, 0x10, R154 ;  /* 0x00000010b07c7825 */ /* 0x000fc800078e009a */
[----:B------:R-:W-:Y:S01]  /*2b80*/  FMUL.FTZ R110, R27, R110 ;  /* 0x0000006e1b6e7220 */ /* 0x000fe20000410000 */
[----:B------:R-:W2:Y:S01]  /*2b90*/  LDG.E.128 R120, desc[UR10][R120.64] ;  /* 0x0000000a78787981 */ /* 0x000ea2000c1e1d00 */
[C---:B------:R-:W-:Y:S01]  /*2ba0*/  FADD.FTZ R223, R126.reuse, R223 ;  /* 0x000000df7edf7221 */ /* 0x040fe20000010000 */
[----:B------:R-:W-:Y:S01]  /*2bb0*/  FFMA.FTZ R220, R126, R172, R220 ;  /* 0x000000ac7edc7223 */ /* 0x000fe200000100dc */
[C---:B------:R-:W-:Y:S01]  /*2bc0*/  FADD.FTZ R222, R127.reuse, R222 ;  /* 0x000000de7fde7221 */ /* 0x040fe20000010000 */
[----:B------:R-:W2:Y:S01]  /*2bd0*/  LDG.E.128 R128, desc[UR10][R128.64] ;  /* 0x0000000a80807981 */ /* 0x000ea2000c1e1d00 */
[----:B------:R-:W-:Y:S01]  /*2be0*/  FFMA.FTZ R221, R127, R171, R221 ;  /* 0x000000ab7fdd7223 */ /* 0x000fe200000100dd */
[----:B------:R-:W-:Y:S02]  /*2bf0*/  FFMA.FTZ R7, R118, R110, R7 ;  /* 0x0000006e76077223 */ /* 0x000fe40000010007 */
[----:B------:R-:W2:Y:S01]  /*2c00*/  LDG.E.128 R124, desc[UR10][R124.64] ;  /* 0x0000000a7c7c7981 */ /* 0x000ea2000c1e1d00 */
[----:B---3--:R-:W-:-:S05]  /*2c10*/  FADD.FTZ R89, R117, R89 ;  /* 0x0000005975597221 */ /* 0x008fca0000010000 */
[----:B------:R0:W-:Y:S04]  /*2c20*/  STL [R1+0x28], R89 ;  /* 0x0000285901007387 */ /* 0x0001e80000100800 */
[----:B0-----:R-:W3:Y:S01]  /*2c30*/  LDL.LU R89, [R1+0x44] ;  /* 0x0000440001597983 */ /* 0x001ee20000300800 */
[----:B----4-:R-:W-:-:S03]  /*2c40*/  FFMA.FTZ R117, R88, R117, R84 ;  /* 0x0000007558757223 */ /* 0x010fc60000010054 */
[----:B------:R-:W4:Y:S01]  /*2c50*/  LDL.LU R88, [R1+0x40] ;  /* 0x0000400001587983 */ /* 0x000f220000300800 */
[----:B------:R-:W-:-:S03]  /*2c60*/  FADD.FTZ R96, R113, R96 ;  /* 0x0000006071607221 */ /* 0x000fc60000010000 */
[----:B------:R-:W4:Y:S01]  /*2c70*/  LDL R99, [R1+0x1b4] ;  /* 0x0001b40001637983 */ /* 0x000f220000100800 */
[----:B------:R-:W-:Y:S01]  /*2c80*/  FFMA.FTZ R87, R113, R109, R87 ;  /* 0x0000006d71577223 */ /* 0x000fe20000010057 */
[----:B------:R-:W-:-:S04]  /*2c90*/  FMUL.FTZ R84, R94, R114 ;  /* 0x000000725e547220 */ /* 0x000fc80000410000 */
[----:B------:R0:W-:Y:S04]  /*2ca0*/  STL [R1+0x38], R87 ;  /* 0x0000385701007387 */ /* 0x0001e80000100800 */
[----:B------:R-:W-:Y:S04]  /*2cb0*/  STL [R1+0x4c], R96 ;  /* 0x00004c6001007387 */ /* 0x000fe80000100800 */
[----:B0-----:R-:W4:Y:S01]  /*2cc0*/  LDL.LU R87, [R1+0x54] ;  /* 0x0000540001577983 */ /* 0x001f220000300800 */
[----:B------:R-:W-:-:S05]  /*2cd0*/  FADD.FTZ R86, R118, R86 ;  /* 0x0000005676567221 */ /* 0x000fca0000010000 */
[----:B------:R0:W-:Y:S01]  /*2ce0*/  STL [R1+0x2c], R86 ;  /* 0x00002c5601007387 */ /* 0x0001e20000100800 */
[----:B------:R-:W-:Y:S01]  /*2cf0*/  FFMA.FTZ R118, R93, R118, R84 ;  /* 0x000000765d767223 */ /* 0x000fe20000010054 */
[C---:B------:R-:W-:Y:S02]  /*2d00*/  FADD.FTZ R95, R114.reuse, R95 ;  /* 0x0000005f725f7221 */ /* 0x040fe40000010000 */
[----:B0-----:R-:W4:Y:S04]  /*2d10*/  LDL R86, [R1+0x1b8] ;  /* 0x0001b80001567983 */ /* 0x001f280000100800 */
[----:B------:R-:W4:Y:S01]  /*2d20*/  LDL.LU R94, [R1+0x70] ;  /* 0x00007000015e7983 */ /* 0x000f220000300800 */
[----:B------:R-:W-:-:S03]  /*2d30*/  FFMA.FTZ R85, R114, R110, R85 ;  /* 0x0000006e72557223 */ /* 0x000fc60000010055 */
[----:B------:R-:W4:Y:S04]  /*2d40*/  LDL.LU R93, [R1+0x80] ;  /* 0x00008000015d7983 */ /* 0x000f280000300800 */
[----:B------:R-:W4:Y:S04]  /*2d50*/  LDL R98, [R1+0x1ac] ;  /* 0x0001ac0001627983 */ /* 0x000f280000100800 */
[----:B------:R0:W-:Y:S04]  /*2d60*/  STL [R1+0x3c], R85 ;  /* 0x00003c5501007387 */ /* 0x0001e80000100800 */
[----:B------:R-:W-:Y:S01]  /*2d70*/  STL [R1+0x48], R95 ;  /* 0x0000485f01007387 */ /* 0x000fe20000100800 */
[----:B------:R-:W-:Y:S01]  /*2d80*/  FMUL.FTZ R84, R92, R115 ;  /* 0x000000735c547220 */ /* 0x000fe20000410000 */
[----:B------:R-:W-:-:S02]  /*2d90*/  FADD.FTZ R91, R119, R91 ;  /* 0x0000005b775b7221 */ /* 0x000fc40000010000 */
[----:B0-----:R-:W4:Y:S04]  /*2da0*/  LDL.LU R85, [R1+0x58] ;  /* 0x0000580001557983 */ /* 0x001f280000300800 */
[----:B------:R-:W4:Y:S04]  /*2db0*/  LDL R92, [R1+0x1b0] ;  /* 0x0001b000015c7983 */ /* 0x000f280000100800 */
[----:B------:R0:W-:Y:S04]  /*2dc0*/  STL [R1+0x30], R91 ;  /* 0x0000305b01007387 */ /* 0x0001e80000100800 */
[----:B0-----:R-:W4:Y:S01]  /*2dd0*/  LDL.LU R91, [R1+0x6c] ;  /* 0x00006c00015b7983 */ /* 0x001f220000300800 */
[----:B------:R-:W-:-:S03]  /*2de0*/  FADD.FTZ R111, -R168, R111 ;  /* 0x0000006fa86f7221 */ /* 0x000fc60000010100 */
[----:B------:R-:W4:Y:S01]  /*2df0*/  LDL.LU R97, [R1+0x7c] ;  /* 0x00007c0001617983 */ /* 0x000f220000300800 */
[----:B------:R-:W-:Y:S01]  /*2e00*/  FMUL.FTZ R111, R27, R111 ;  /* 0x0000006f1b6f7220 */ /* 0x000fe20000410000 */
[----:B--2---:R-:W-:-:S03]  /*2e10*/  FADD.FTZ R114, -R168, R120 ;  /* 0x00000078a8727221 */ /* 0x004fc60000010100 */
[----:B------:R-:W-:Y:S01]  /*2e20*/  FFMA.FTZ R6, R119, R111, R6 ;  /* 0x0000006f77067223 */ /* 0x000fe20000010006 */
[----:B------:R-:W-:Y:S01]  /*2e30*/  FFMA.FTZ R119, R90, R119, R84 ;  /* 0x000000775a777223 */ /* 0x000fe20000010054 */
[----:B------:R-:W2:Y:S01]  /*2e40*/  LDL R96, [R1+0x1a4] ;  /* 0x0001a40001607983 */ /* 0x000ea20000100800 */
[----:B------:R-:W-:-:S03]  /*2e50*/  FMUL.FTZ R114, R27, R114 ;  /* 0x000000721b727220 */ /* 0x000fc60000410000 */
[----:B------:R-:W2:Y:S04]  /*2e60*/  LDL.LU R90, [R1+0x5c] ;  /* 0x00005c00015a7983 */ /* 0x000ea80000300800 */
[----:B------:R-:W2:Y:S01]  /*2e70*/  LDL R95, [R1+0x1a8] ;  /* 0x0001a800015f7983 */ /* 0x000ea20000100800 */
[----:B------:R-:W-:Y:S01]  /*2e80*/  FFMA.FTZ R5, R128, R114, R5 ;  /* 0x0000007280057223 */ /* 0x000fe20000010005 */
[----:B------:R-:W-:-:S06]  /*2e90*/  IMAD.WIDE.U32 R140, R183, 0x10, R152 ;  /* 0x00000010b78c7825 */ /* 0x000fcc00078e0098 */
[----:B------:R-:W2:Y:S01]  /*2ea0*/  LDG.E.128 R140, desc[UR10][R140.64] ;  /* 0x0000000a8c8c7981 */ /* 0x000ea2000c1e1d00 */
[----:B---3--:R-:W-:-:S05]  /*2eb0*/  FADD.FTZ R89, R115, R89 ;  /* 0x0000005973597221 */ /* 0x008fca0000010000 */
[----:B------:R0:W-:Y:S01]  /*2ec0*/  STL [R1+0x44], R89 ;  /* 0x0000445901007387 */ /* 0x0001e20000100800 */
[----:B----4-:R-:W-:-:S03]  /*2ed0*/  FFMA.FTZ R88, R115, R111, R88 ;  /* 0x0000006f73587223 */ /* 0x010fc60000010058 */
[----:B0-----:R-:W3:Y:S01]  /*2ee0*/  LDL.LU R89, [R1+0x68] ;  /* 0x0000680001597983 */ /* 0x001ee20000300800 */
[----:B------:R-:W-:-:S03]  /*2ef0*/  FMUL.FTZ R84, R99, R124 ;  /* 0x0000007c63547220 */ /* 0x000fc60000410000 */
[----:B------:R0:W-:Y:S01]  /*2f00*/  STL [R1+0x40], R88 ;  /* 0x0000405801007387 */ /* 0x0001e20000100800 */
[----:B------:R-:W-:-:S03]  /*2f10*/  FADD.FTZ R115, -R168, R121 ;  /* 0x00000079a8737221 */ /* 0x000fc60000010100 */
[----:B0-----:R-:W4:Y:S01]  /*2f20*/  LDL.LU R88, [R1+0x78] ;  /* 0x0000780001587983 */ /* 0x001f220000300800 */
[----:B------:R-:W-:-:S05]  /*2f30*/  FADD.FTZ R87, R128, R87 ;  /* 0x0000005780577221 */ /* 0x000fca0000010000 */
[----:B------:R0:W-:Y:S01]  /*2f40*/  STL [R1+0x54], R87 ;  /* 0x0000545701007387 */ /* 0x0001e20000100800 */
[----:B------:R-:W-:-:S03]  /*2f50*/  FMUL.FTZ R115, R27, R115 ;  /* 0x000000731b737220 */ /* 0x000fc60000410000 */
[----:B0-----:R-:W4:Y:S01]  /*2f60*/  LDL R87, [R1+0x19c] ;  /* 0x00019c0001577983 */ /* 0x001f220000100800 */
[----:B------:R-:W-:-:S03]  /*2f70*/  FFMA.FTZ R128, R86, R128, R84 ;  /* 0x0000008056807223 */ /* 0x000fc60000010054 */
[----:B------:R-:W4:Y:S01]  /*2f80*/  LDL.LU R86, [R1+0x60] ;  /* 0x0000600001567983 */ /* 0x000f220000300800 */
[C---:B------:R-:W-:Y:S01]  /*2f90*/  FADD.FTZ R94, R124.reuse, R94 ;  /* 0x0000005e7c5e7221 */ /* 0x040fe20000010000 */
[----:B------:R-:W-:-:S04]  /*2fa0*/  FFMA.FTZ R93, R124, R114, R93 ;  /* 0x000000727c5d7223 */ /* 0x000fc8000001005d */
[----:B------:R0:W-:Y:S01]  /*2fb0*/  STL [R1+0x70], R94 ;  /* 0x0000705e01007387 */ /* 0x0001e20000100800 */
[----:B------:R-:W-:-:S03]  /*2fc0*/  FMUL.FTZ R84, R98, R125 ;  /* 0x0000007d62547220 */ /* 0x000fc60000410000 */
[----:B0-----:R-:W4:Y:S04]  /*2fd0*/  LDL R94, [R1+0x1a0] ;  /* 0x0001a000015e7983 */ /* 0x001f280000100800 */
[----:B------:R0:W-:Y:S01]  /*2fe0*/  STL [R1+0x80], R93 ;  /* 0x0000805d01007387 */ /* 0x0001e20000100800 */
[C---:B------:R-:W-:Y:S01]  /*2ff0*/  FADD.FTZ R85, R129.reuse, R85 ;  /* 0x0000005581557221 */ /* 0x040fe20000010000 */
[----:B------:R-:W-:Y:S02]  /*3000*/  FFMA.FTZ R4, R129, R115, R4 ;  /* 0x0000007381047223 */ /* 0x000fe40000010004 */
[----:B0-----:R-:W4:Y:S04]  /*3010*/  LDL.LU R93, [R1+0x64] ;  /* 0x00006400015d7983 */ /* 0x001f280000300800 */
[----:B------:R0:W-:Y:S01]  /*3020*/  STL [R1+0x58], R85 ;  /* 0x0000585501007387 */ /* 0x0001e20000100800 */
[----:B------:R-:W-:Y:S01]  /*3030*/  FFMA.FTZ R129, R92, R129, R84 ;  /* 0x000000815c817223 */ /* 0x000fe20000010054 */
[----:B------:R-:W-:-:S02]  /*3040*/  FADD.FTZ R91, R125, R91 ;  /* 0x0000005b7d5b7221 */ /* 0x000fc40000010000 */
[----:B0-----:R-:W4:Y:S04]  /*3050*/  LDL.LU R85, [R1+0x74] ;  /* 0x0000740001557983 */ /* 0x001f280000300800 */
[----:B------:R-:W4:Y:S04]  /*3060*/  LDL R92, [R1+0x194] ;  /* 0x00019400015c7983 */ /* 0x000f280000100800 */
[----:B------:R0:W-:Y:S04]  /*3070*/  STL [R1+0x6c], R91 ;  /* 0x00006c5b01007387 */ /* 0x0001e80000100800 */
[----:B0-----:R-:W4:Y:S01]  /*3080*/  LDL.LU R91, [R1+0x84] ;  /* 0x00008400015b7983 */ /* 0x001f220000300800 */
[----:B------:R-:W-:Y:S01]  /*3090*/  FADD.FTZ R120, -R168, R122 ;  /* 0x0000007aa8787221 */ /* 0x000fe20000010100 */
[----:B------:R-:W-:Y:S01]  /*30a0*/  FFMA.FTZ R97, R125, R115, R97 ;  /* 0x000000737d617223 */ /* 0x000fe20000010061 */
[----:B--2---:R-:W-:Y:S01]  /*30b0*/  FADD.FTZ R90, R130, R90 ;  /* 0x0000005a825a7221 */ /* 0x004fe20000010000 */
[C---:B------:R-:W-:Y:S01]  /*30c0*/  FADD.FTZ R134, -R168.reuse, R134 ;  /* 0x00000086a8867221 */ /* 0x040fe20000010100 */
[----:B------:R-:W-:Y:S01]  /*30d0*/  FMUL.FTZ R120, R27, R120 ;  /* 0x000000781b787220 */ /* 0x000fe20000410000 */
[----:B------:R-:W-:Y:S01]  /*30e0*/  FMUL.FTZ R182, R137, R146 ;  /* 0x0000009289b67220 */ /* 0x000fe20000410000 */
[----:B------:R-:W-:Y:S01]  /*30f0*/  FADD.FTZ R135, -R168, R135 ;  /* 0x00000087a8877221 */ /* 0x000fe20000010100 */
[----:B------:R-:W-:Y:S01]  /*3100*/  STL [R1+0x7c], R97 ;  /* 0x00007c6101007387 */ /* 0x000fe20000100800 */
[----:B------:R-:W-:Y:S01]  /*3110*/  FMUL.FTZ R84, R96, R126 ;  /* 0x0000007e60547220 */ /* 0x000fe20000410000 */
[----:B------:R-:W-:Y:S01]  /*3120*/  FFMA.FTZ R182, R136, R150, R182 ;  /* 0x0000009688b67223 */ /* 0x000fe200000100b6 */
[----:B------:R-:W-:Y:S01]  /*3130*/  FADD.FTZ R121, -R168, R123 ;  /* 0x0000007ba8797221 */ /* 0x000fe20000010100 */
[----:B------:R0:W-:Y:S01]  /*3140*/  STL [R1+0x5c], R90 ;  /* 0x00005c5a01007387 */ /* 0x0001e20000100800 */
[C---:B------:R-:W-:Y:S01]  /*3150*/  FMUL.FTZ R181, R27.reuse, R134 ;  /* 0x000000861bb57220 */ /* 0x040fe20000410000 */
[----:B------:R-:W-:Y:S01]  /*3160*/  FMUL.FTZ R184, R27, R135 ;  /* 0x000000871bb87220 */ /* 0x000fe20000410000 */
[----:B------:R-:W-:Y:S01]  /*3170*/  IMAD.WIDE.U32 R136, R183, 0x10, R154 ;  /* 0x00000010b7887825 */ /* 0x000fe200078e009a */
[----:B------:R-:W2:Y:S03]  /*3180*/  LDG.E.128 R132, desc[UR10][R132.64] ;  /* 0x0000000a84847981 */ /* 0x000ea6000c1e1d00 */
[----:B------:R-:W-:Y:S01]  /*3190*/  FFMA.FTZ R3, R130, R120, R3 ;  /* 0x0000007882037223 */ /* 0x000fe20000010003 */
[----:B------:R-:W-:Y:S01]  /*31a0*/  FFMA.FTZ R130, R95, R130, R84 ;  /* 0x000000825f827223 */ /* 0x000fe20000010054 */
[----:B------:R-:W-:Y:S01]  /*31b0*/  FMUL.FTZ R121, R27, R121 ;  /* 0x000000791b797220 */ /* 0x000fe20000410000 */
[----:B0-----:R-:W2:Y:S01]  /*31c0*/  LDL R90, [R1+0x198] ;  /* 0x00019800015a7983 */ /* 0x001ea20000100800 */
[----:B------:R-:W-:-:S03]  /*31d0*/  FFMA.FTZ R180, R138, R149, R180 ;  /* 0x000000958ab47223 */ /* 0x000fc600000100b4 */
[----:B------:R-:W2:Y:S01]  /*31e0*/  LDG.E.128 R136, desc[UR10][R136.64] ;  /* 0x0000000a88887981 */ /* 0x000ea2000c1e1d00 */
[----:B------:R-:W-:Y:S01]  /*31f0*/  FFMA.FTZ R203, R131, R121, R203 ;  /* 0x0000007983cb7223 */ /* 0x000fe200000100cb */
[----:B---3--:R-:W-:-:S05]  /*3200*/  FADD.FTZ R89, R126, R89 ;  /* 0x000000597e597221 */ /* 0x008fca0000010000 */
[----:B------:R0:W-:Y:S01]  /*3210*/  STL [R1+0x68], R89 ;  /* 0x0000685901007387 */ /* 0x0001e20000100800 */
[----:B----4-:R-:W-:-:S03]  /*3220*/  FFMA.FTZ R88, R126, R120, R88 ;  /* 0x000000787e587223 */ /* 0x010fc60000010058 */
[----:B0-----:R-:W3:Y:S04]  /*3230*/  LDL.LU R89, [R1+0xa0] ;  /* 0x0000a00001597983 */ /* 0x001ee80000300800 */
[----:B------:R0:W-:Y:S04]  /*3240*/  STL [R1+0x78], R88 ;  /* 0x0000785801007387 */ /* 0x0001e80000100800 */
[----:B0-----:R-:W4:Y:S01]  /*3250*/  LDL.LU R88, [R1+0xb0] ;  /* 0x0000b00001587983 */ /* 0x001f220000300800 */
[----:B------:R-:W-:-:S03]  /*3260*/  FMUL.FTZ R84, R87, R127 ;  /* 0x0000007f57547220 */ /* 0x000fc60000410000 */
[----:B------:R-:W4:Y:S01]  /*3270*/  LDL R87, [R1+0x18c] ;  /* 0x00018c0001577983 */ /* 0x000f220000100800 */
[----:B------:R-:W-:-:S05]  /*3280*/  FADD.FTZ R86, R131, R86 ;  /* 0x0000005683567221 */ /* 0x000fca0000010000 */
[----:B------:R0:W-:Y:S04]  /*3290*/  STL [R1+0x60], R86 ;  /* 0x0000605601007387 */ /* 0x0001e80000100800 */
[----:B0-----:R-:W4:Y:S04]  /*32a0*/  LDL.LU R86, [R1+0x88] ;  /* 0x0000880001567983 */ /* 0x001f280000300800 */
[----:B------:R-:W4:Y:S04]  /*32b0*/  LDL R101, [R1+0x190] ;  /* 0x0001900001657983 */ /* 0x000f280000100800 */
[----:B------:R-:W4:Y:S04]  /*32c0*/  LDL.LU R100, [R1+0x9c] ;  /* 0x00009c0001647983 */ /* 0x000f280000300800 */
[----:B------:R-:W4:Y:S01]  /*32d0*/  LDL.LU R99, [R1+0xac] ;  /* 0x0000ac0001637983 */ /* 0x000f220000300800 */
[----:B------:R-:W-:-:S05]  /*32e0*/  FADD.FTZ R93, R127, R93 ;  /* 0x0000005d7f5d7221 */ /* 0x000fca0000010000 */
[----:B------:R-:W-:Y:S01]  /*32f0*/  STL [R1+0x64], R93 ;  /* 0x0000645d01007387 */ /* 0x000fe20000100800 */
[----:B------:R-:W-:-:S05]  /*3300*/  FFMA.FTZ R85, R127, R121, R85 ;  /* 0x000000797f557223 */ /* 0x000fca0000010055 */
[----:B------:R0:W-:Y:S01]  /*3310*/  STL [R1+0x74], R85 ;  /* 0x0000745501007387 */ /* 0x0001e20000100800 */
[----:B------:R-:W-:-:S03]  /*3320*/  FFMA.FTZ R131, R94, R131, R84 ;  /* 0x000000835e837223 */ /* 0x000fc60000010054 */
[----:B0-----:R-:W4:Y:S01]  /*3330*/  LDL R85, [R1+0x184] ;  /* 0x0001840001557983 */ /* 0x001f220000100800 */
[----:B------:R-:W-:-:S03]  /*3340*/  FADD.FTZ R91, R140, R91 ;  /* 0x0000005b8c5b7221 */ /* 0x000fc60000010000 */
[----:B------:R-:W4:Y:S04]  /*3350*/  LDL.LU R98, [R1+0x8c] ;  /* 0x00008c0001627983 */ /* 0x000f280000300800 */
[----:B------:R-:W4:Y:S04]  /*3360*/  LDL R97, [R1+0x188] ;  /* 0x0001880001617983 */ /* 0x000f280000100800 */
[----:B------:R-:W4:Y:S04]  /*3370*/  LDL.LU R96, [R1+0x98] ;  /* 0x0000980001607983 */ /* 0x000f280000300800 */
[----:B------:R-:W4:Y:S04]  /*3380*/  LDL.LU R95, [R1+0xa8] ;  /* 0x0000a800015f7983 */ /* 0x000f280000300800 */
[----:B------:R-:W4:Y:S04]  /*3390*/  LDL R94, [R1+0x17c] ;  /* 0x00017c00015e7983 */ /* 0x000f280000100800 */
[----:B------:R0:W-:Y:S04]  /*33a0*/  STL [R1+0x84], R91 ;  /* 0x0000845b01007387 */ /* 0x0001e80000100800 */
[----:B------:R-:W4:Y:S01]  /*33b0*/  LDL.LU R93, [R1+0x90] ;  /* 0x00009000015d7983 */ /* 0x000f220000300800 */
[----:B--2---:R-:W-:Y:S01]  /*33c0*/  FADD.FTZ R122, -R168, R132 ;  /* 0x00000084a87a7221 */ /* 0x004fe20000010100 */
[----:B------:R-:W-:Y:S01]  /*33d0*/  FMUL.FTZ R84, R92, R136 ;  /* 0x000000885c547220 */ /* 0x000fe20000410000 */
[----:B------:R-:W-:Y:S01]  /*33e0*/  FADD.FTZ R123, -R168, R133 ;  /* 0x00000085a87b7221 */ /* 0x000fe20000010100 */
[----:B------:R-:W2:Y:S01]  /*33f0*/  LDL R92, [R1+0x180] ;  /* 0x00018000015c7983 */ /* 0x000ea20000100800 */
[----:B------:R-:W-:Y:S01]  /*3400*/  FMUL.FTZ R122, R27, R122 ;  /* 0x0000007a1b7a7220 */ /* 0x000fe20000410000 */
[----:B------:R-:W-:-:S04]  /*3410*/  IMAD.WIDE.U32 R152, R188, 0x10, R152 ;  /* 0x00000010bc987825 */ /* 0x000fc800078e0098 */
[----:B------:R-:W-:Y:S01]  /*3420*/  FADD.FTZ R124, -R168, R134 ;  /* 0x00000086a87c7221 */ /* 0x000fe20000010100 */
[----:B0-----:R-:W2:Y:S01]  /*3430*/  LDL.LU R91, [R1+0x94] ;  /* 0x00009400015b7983 */ /* 0x001ea20000300800 */
[----:B------:R-:W-:Y:S01]  /*3440*/  FFMA.FTZ R204, R140, R122, R204 ;  /* 0x0000007a8ccc7223 */ /* 0x000fe200000100cc */
[----:B------:R-:W-:Y:S01]  /*3450*/  FFMA.FTZ R140, R90, R140, R84 ;  /* 0x0000008c5a8c7223 */ /* 0x000fe20000010054 */
[----:B------:R-:W-:Y:S01]  /*3460*/  FMUL.FTZ R123, R27, R123 ;  /* 0x0000007b1b7b7220 */ /* 0x000fe20000410000 */
[----:B------:R-:W2:Y:S01]  /*3470*/  LDL.LU R90, [R1+0xa4] ;  /* 0x0000a400015a7983 */ /* 0x000ea20000300800 */
[C---:B------:R-:W-:Y:S01]  /*3480*/  FADD.FTZ R227, R149.reuse, R227 ;  /* 0x000000e395e37221 */ /* 0x040fe20000010000 */
[----:B------:R-:W-:Y:S01]  /*3490*/  FFMA.FTZ R20, R149, R179, R20 ;  /* 0x000000b395147223 */ /* 0x000fe20000010014 */
[----:B------:R-:W-:-:S04]  /*34a0*/  IMAD.WIDE.U32 R148, R188, 0x10, R154 ;  /* 0x00000010bc947825 */ /* 0x000fc800078e009a */
[----:B------:R-:W-:Y:S01]  /*34b0*/  FMUL.FTZ R124, R27, R124 ;  /* 0x0000007c1b7c7220 */ /* 0x000fe20000410000 */
[C---:B------:R-:W-:Y:S01]  /*34c0*/  FADD.FTZ R235, R146.reuse, R235 ;  /* 0x000000eb92eb7221 */ /* 0x040fe20000010000 */
[----:B------:R-:W-:Y:S01]  /*34d0*/  FFMA.FTZ R232, R146, R181, R232 ;  /* 0x000000b592e87223 */ /* 0x000fe200000100e8 */
[C---:B------:R-:W-:Y:S01]  /*34e0*/  FADD.FTZ R234, R147.reuse, R234 ;  /* 0x000000ea93ea7221 */ /* 0x040fe20000010000 */
[-C--:B------:R-:W-:Y:S01]  /*34f0*/  FFMA.FTZ R233, R147, R184.reuse, R233 ;  /* 0x000000b893e97223 */ /* 0x080fe200000100e9 */
[----:B------:R-:W2:Y:S01]  /*3500*/  LDG.E.128 R152, desc[UR10][R152.64] ;  /* 0x0000000a98987981 */ /* 0x000ea2000c1e1d00 */
[----:B------:R-:W-:Y:S01]  /*3510*/  FFMA.FTZ R205, R141, R123, R205 ;  /* 0x0000007b8dcd7223 */ /* 0x000fe200000100cd */
[C---:B------:R-:W-:Y:S02]  /*3520*/  FADD.FTZ R228, R150.reuse, R228 ;  /* 0x000000e496e47221 */ /* 0x040fe40000010000 */
[----:B------:R-:W2:Y:S01]  /*3530*/  LDG.E.128 R144, desc[UR10][R144.64] ;  /* 0x0000000a90907981 */ /* 0x000ea2000c1e1d00 */
[----:B------:R-:W-:Y:S01]  /*3540*/  FFMA.FTZ R19, R150, R181, R19 ;  /* 0x000000b596137223 */ /* 0x000fe20000010013 */
[C---:B------:R-:W-:Y:S01]  /*3550*/  FADD.FTZ R229, R151.reuse, R229 ;  /* 0x000000e597e57221 */ /* 0x040fe20000010000 */
[----:B------:R-:W-:-:S02]  /*3560*/  FFMA.FTZ R18, R151, R184, R18 ;  /* 0x000000b897127223 */ /* 0x000fc40000010012 */
[----:B------:R-:W2:Y:S01]  /*3570*/  LDG.E.128 R148, desc[UR10][R148.64] ;  /* 0x0000000a94947981 */ /* 0x000ea2000c1e1d00 */
[----:B---3--:R-:W-:-:S05]  /*3580*/  FADD.FTZ R89, R136, R89 ;  /* 0x0000005988597221 */ /* 0x008fca0000010000 */
[----:B------:R0:W-:Y:S01]  /*3590*/  STL [R1+0xa0], R89 ;  /* 0x0000a05901007387 */ /* 0x0001e20000100800 */
[----:B----4-:R-:W-:-:S03]  /*35a0*/  FFMA.FTZ R88, R136, R122, R88 ;  /* 0x0000007a88587223 */ /* 0x010fc60000010058 */
[----:B0-----:R-:W3:Y:S01]  /*35b0*/  LDL R89, [R1+0x174] ;  /* 0x0001740001597983 */ /* 0x001ee20000100800 */
[----:B------:R-:W-:-:S03]  /*35c0*/  FMUL.FTZ R84, R87, R137 ;  /* 0x0000008957547220 */ /* 0x000fc60000410000 */
[----:B------:R0:W-:Y:S04]  /*35d0*/  STL [R1+0xb0], R88 ;  /* 0x0000b05801007387 */ /* 0x0001e80000100800 */
[----:B0-----:R-:W4:Y:S04]  /*35e0*/  LDL.LU R88, [R1+0xb4] ;  /* 0x0000b40001587983 */ /* 0x001f280000300800 */
[----:B------:R-:W3:Y:S01]  /*35f0*/  LDL R87, [R1+0x178] ;  /* 0x0001780001577983 */ /* 0x000ee20000100800 */
[----:B------:R-:W-:Y:S01]  /*3600*/  FADD.FTZ R86, R141, R86 ;  /* 0x000000568d567221 */ /* 0x000fe20000010000 */
[----:B------:R-:W-:-:S04]  /*3610*/  FFMA.FTZ R141, R101, R141, R84 ;  /* 0x0000008d658d7223 */ /* 0x000fc80000010054 */
[----:B------:R0:W-:Y:S01]  /*3620*/  STL [R1+0x88], R86 ;  /* 0x0000885601007387 */ /* 0x0001e20000100800 */
[C---:B------:R-:W-:Y:S01]  /*3630*/  FADD.FTZ R100, R137.reuse, R100 ;  /* 0x0000006489647221 */ /* 0x040fe20000010000 */
[----:B------:R-:W-:Y:S02]  /*3640*/  FFMA.FTZ R99, R137, R123, R99 ;  /* 0x0000007b89637223 */ /* 0x000fe40000010063 */
[----:B0-----:R-:W3:Y:S04]  /*3650*/  LDL.LU R86, [R1+0xd0] ;  /* 0x0000d00001567983 */ /* 0x001ee80000300800 */
[----:B------:R-:W-:Y:S01]  /*3660*/  STL [R1+0x9c], R100 ;  /* 0x00009c6401007387 */ /* 0x000fe20000100800 */
[----:B------:R-:W-:Y:S01]  /*3670*/  FADD.FTZ R98, R142, R98 ;  /* 0x000000628e627221 */ /* 0x000fe20000010000 */
[----:B------:R-:W-:Y:S01]  /*3680*/  FMUL.FTZ R84, R85, R138 ;  /* 0x0000008a55547220 */ /* 0x000fe20000410000 */
[C---:B------:R-:W-:Y:S01]  /*3690*/  FADD.FTZ R96, R138.reuse, R96 ;  /* 0x000000608a607221 */ /* 0x040fe20000010000 */
[----:B------:R-:W3:Y:S01]  /*36a0*/  LDL.LU R85, [R1+0xe0] ;  /* 0x0000e00001557983 */ /* 0x000ee20000300800 */
[----:B------:R-:W-:-:S03]  /*36b0*/  FFMA.FTZ R95, R138, R124, R95 ;  /* 0x0000007c8a5f7223 */ /* 0x000fc6000001005f */
[----:B------:R-:W-:Y:S01]  /*36c0*/  STL [R1+0xac], R99 ;  /* 0x0000ac6301007387 */ /* 0x000fe20000100800 */
[----:B------:R-:W-:-:S03]  /*36d0*/  FADD.FTZ R93, R143, R93 ;  /* 0x0000005d8f5d7221 */ /* 0x000fc60000010000 */
[----:B------:R-:W-:Y:S01]  /*36e0*/  STL [R1+0x8c], R98 ;  /* 0x00008c6201007387 */ /* 0x000fe20000100800 */
[----:B------:R-:W-:Y:S01]  /*36f0*/  FADD.FTZ R125, -R168, R135 ;  /* 0x00000087a87d7221 */ /* 0x000fe20000010100 */
[----:B--2---:R-:W-:Y:S02]  /*3700*/  FADD.FTZ R91, R139, R91 ;  /* 0x0000005b8b5b7221 */ /* 0x004fe40000010000 */
[----:B------:R0:W-:Y:S01]  /*3710*/  STL [R1+0x98], R96 ;  /* 0x0000986001007387 */ /* 0x0001e20000100800 */
[----:B------:R-:W-:Y:S01]  /*3720*/  FFMA.FTZ R206, R142, R124, R206 ;  /* 0x0000007c8ece7223 */ /* 0x000fe200000100ce */
[C---:B------:R-:W-:Y:S01]  /*3730*/  FADD.FTZ R252, R106.reuse, R252 ;  /* 0x000000fc6afc7221 */ /* 0x040fe20000010000 */
[----:B------:R-:W-:Y:S01]  /*3740*/  FFMA.FTZ R11, R106, R199, R11 ;  /* 0x000000c76a0b7223 */ /* 0x000fe2000001000b */
[----:B------:R-:W-:Y:S01]  /*3750*/  STL [R1+0xa8], R95 ;  /* 0x0000a85f01007387 */ /* 0x000fe20000100800 */
[----:B------:R-:W-:Y:S01]  /*3760*/  FFMA.FTZ R10, R107, R201, R10 ;  /* 0x000000c96b0a7223 */ /* 0x000fe2000001000a */
[----:B------:R-:W-:Y:S01]  /*3770*/  FMUL.FTZ R125, R27, R125 ;  /* 0x0000007d1b7d7220 */ /* 0x000fe20000410000 */
[C---:B------:R-:W-:Y:S01]  /*3780*/  FADD.FTZ R126, -R168.reuse, R144 ;  /* 0x00000090a87e7221 */ /* 0x040fe20000010100 */
[----:B------:R-:W-:Y:S01]  /*3790*/  STL [R1+0x90], R93 ;  /* 0x0000905d01007387 */ /* 0x000fe20000100800 */
[----:B------:R-:W-:Y:S01]  /*37a0*/  FFMA.FTZ R142, R97, R142, R84 ;  /* 0x0000008e618e7223 */ /* 0x000fe20000010054 */
[----:B------:R-:W1:Y:S02]  /*37b0*/  LDC.64 R106, c[0x0][0x3a8] ;  /* 0x0000ea00ff6a7b82 */ /* 0x000e640000000a00 */
[----:B0-----:R-:W2:Y:S04]  /*37c0*/  LDL R96, [R1+0x16c] ;  /* 0x00016c0001607983 */ /* 0x001ea80000100800 */
[----:B------:R-:W2:Y:S01]  /*37d0*/  LDL.LU R98, [R1+0xb8] ;  /* 0x0000b80001627983 */ /* 0x000ea20000300800 */
[----:B------:R-:W-:Y:S01]  /*37e0*/  FFMA.FTZ R90, R139, R125, R90 ;  /* 0x0000007d8b5a7223 */ /* 0x000fe2000001005a */
[C---:B------:R-:W-:Y:S01]  /*37f0*/  FADD.FTZ R127, -R168.reuse, R145 ;  /* 0x00000091a87f7221 */ /* 0x040fe20000010100 */
[----:B------:R-:W-:Y:S01]  /*3800*/  FADD.FTZ R133, -R168, R146 ;  /* 0x00000092a8857221 */ /* 0x000fe20000010100 */
[----:B------:R-:W-:Y:S01]  /*3810*/  STL [R1+0x94], R91 ;  /* 0x0000945b01007387 */ /* 0x000fe20000100800 */
[----:B------:R-:W-:Y:S01]  /*3820*/  FMUL.FTZ R126, R27, R126 ;  /* 0x0000007e1b7e7220 */ /* 0x000fe20000410000 */
[----:B------:R-:W-:Y:S01]  /*3830*/  IADD3 R132, PT, PT, R167, 0x100, RZ ;  /* 0x00000100a7847810 */ /* 0x000fe20007ffe0ff */
[C---:B------:R-:W-:Y:S01]  /*3840*/  FADD.FTZ R250, R104.reuse, R250 ;  /* 0x000000fa68fa7221 */ /* 0x040fe20000010000 */
[----:B------:R-:W-:Y:S01]  /*3850*/  STL [R1+0xa4], R90 ;  /* 0x0000a45a01007387 */ /* 0x000fe20000100800 */
[----:B------:R-:W-:Y:S01]  /*3860*/  FFMA.FTZ R13, R104, R195, R13 ;  /* 0x000000c3680d7223 */ /* 0x000fe2000001000d */
[C---:B------:R-:W-:Y:S01]  /*3870*/  FADD.FTZ R251, R105.reuse, R251 ;  /* 0x000000fb69fb7221 */ /* 0x040fe20000010000 */
[----:B------:R-:W-:Y:S01]  /*3880*/  FFMA.FTZ R12, R105, R197, R12 ;  /* 0x000000c5690c7223 */ /* 0x000fe2000001000c */
[----:B------:R-:W2:Y:S01]  /*3890*/  LDL R99, [R1+0x170] ;  /* 0x0001700001637983 */ /* 0x000ea20000100800 */
[----:B------:R-:W0:Y:S01]  /*38a0*/  LDC.64 R100, c[0x0][0x430] ;  /* 0x00010c00ff647b82 */ /* 0x000e220000000a00 */
[----:B----4-:R-:W-:Y:S01]  /*38b0*/  FADD.FTZ R88, R152, R88 ;  /* 0x0000005898587221 */ /* 0x010fe20000010000 */
[----:B---3--:R-:W-:-:S04]  /*38c0*/  FADD.FTZ R86, R148, R86 ;  /* 0x0000005694567221 */ /* 0x008fc80000010000 */
[----:B------:R-:W-:Y:S01]  /*38d0*/  STL [R1+0xb4], R88 ;  /* 0x0000b45801007387 */ /* 0x000fe20000100800 */
[----:B--2---:R-:W-:-:S03]  /*38e0*/  FADD.FTZ R98, R153, R98 ;  /* 0x0000006299627221 */ /* 0x004fc60000010000 */
[----:B------:R-:W2:Y:S01]  /*38f0*/  LDL.LU R136, [R1+0xcc] ;  /* 0x0000cc0001887983 */ /* 0x000ea20000300800 */
[----:B------:R-:W-:Y:S01]  /*3900*/  FFMA.FTZ R85, R148, R126, R85 ;  /* 0x0000007e94557223 */ /* 0x000fe20000010055 */
[C---:B------:R-:W-:Y:S01]  /*3910*/  FMUL.FTZ R127, R27.reuse, R127 ;  /* 0x0000007f1b7f7220 */ /* 0x040fe20000410000 */
[----:B------:R-:W-:Y:S01]  /*3920*/  FMUL.FTZ R96, R96, R149 ;  /* 0x0000009560607220 */ /* 0x000fe20000410000 */
[----:B------:R-:W3:Y:S01]  /*3930*/  LDL.LU R135, [R1+0xdc] ;  /* 0x0000dc0001877983 */ /* 0x000ee20000300800 */
[----:B------:R-:W-:Y:S01]  /*3940*/  FMUL.FTZ R84, R94, R139 ;  /* 0x0000008b5e547220 */ /* 0x000fe20000410000 */
[----:B------:R-:W-:Y:S01]  /*3950*/  FMUL.FTZ R133, R27, R133 ;  /* 0x000000851b857220 */ /* 0x000fe20000410000 */
[----:B------:R-:W-:Y:S01]  /*3960*/  FFMA.FTZ R207, R143, R125, R207 ;  /* 0x0000007d8fcf7223 */ /* 0x000fe200000100cf */
[----:B------:R-:W4:Y:S01]  /*3970*/  LDL R134, [R1+0x164] ;  /* 0x0001640001867983 */ /* 0x000f220000100800 */
[----:B------:R-:W0:Y:S03]  /*3980*/  LDC.64 R104, c[0x0][0x428] ;  /* 0x00010a00ff687b82 */ /* 0x000e260000000a00 */
[----:B------:R-:W-:Y:S04]  /*3990*/  STL [R1+0xd0], R86 ;  /* 0x0000d05601007387 */ /* 0x000fe80000100800 */
[----:B------:R-:W4:Y:S04]  /*39a0*/  LDL.LU R113, [R1+0xbc] ;  /* 0x0000bc0001717983 */ /* 0x000f280000300800 */
[----:B------:R-:W4:Y:S04]  /*39b0*/  LDL R112, [R1+0x168] ;  /* 0x0001680001707983 */ /* 0x000f280000100800 */
[----:B------:R-:W4:Y:S04]  /*39c0*/  LDL.LU R103, [R1+0xc8] ;  /* 0x0000c80001677983 */ /* 0x000f280000300800 */
[----:B------:R-:W4:Y:S04]  /*39d0*/  LDL.LU R97, [R1+0xd8] ;  /* 0x0000d80001617983 */ /* 0x000f280000300800 */
[----:B------:R-:W-:Y:S04]  /*39e0*/  STL [R1+0xe0], R85 ;  /* 0x0000e05501007387 */ /* 0x000fe80000100800 */
[----:B------:R1:W-:Y:S04]  /*39f0*/  STL [R1+0xb8], R98 ;  /* 0x0000b86201007387 */ /* 0x0003e80000100800 */
[----:B-1----:R-:W4:Y:S04]  /*3a00*/  LDL R98, [R1+0x15c] ;  /* 0x00015c0001627983 */ /* 0x002f280000100800 */
[----:B------:R-:W4:Y:S01]  /*3a10*/  LDL.LU R102, [R1+0xc0] ;  /* 0x0000c00001667983 */ /* 0x000f220000300800 */
[----:B------:R-:W-:Y:S01]  /*3a20*/  FFMA.FTZ R209, R153, R127, R209 ;  /* 0x0000007f99d17223 */ /* 0x000fe200000100d1 */
[----:B------:R-:W-:Y:S01]  /*3a30*/  FFMA.FTZ R153, R99, R153, R96 ;  /* 0x0000009963997223 */ /* 0x000fe20000010060 */
[----:B------:R-:W-:Y:S01]  /*3a40*/  FFMA.FTZ R143, R92, R143, R84 ;  /* 0x0000008f5c8f7223 */ /* 0x000fe20000010054 */
[----:B------:R-:W4:Y:S01]  /*3a50*/  LDL R99, [R1+0x160] ;  /* 0x0001600001637983 */ /* 0x000f220000100800 */
[----:B------:R-:W-:Y:S01]  /*3a60*/  FMUL.FTZ R84, R89, R148 ;  /* 0x0000009459547220 */ /* 0x000fe20000410000 */
[----:B------:R-:W-:-:S06]  /*3a70*/  IMAD.WIDE.U32 R88, R132, 0x10, R106 ;  /* 0x0000001084587825 */ /* 0x000fcc00078e006a */
[----:B------:R-:W4:Y:S01]  /*3a80*/  LDG.E.128 R88, desc[UR10][R88.64] ;  /* 0x0000000a58587981 */ /* 0x000f22000c1e1d00 */
[----:B------:R-:W-:Y:S01]  /*3a90*/  FFMA.FTZ R210, R154, R133, R210 ;  /* 0x000000859ad27223 */ /* 0x000fe200000100d2 */
[C---:B--2---:R-:W-:Y:S01]  /*3aa0*/  FADD.FTZ R136, R149.reuse, R136 ;  /* 0x0000008895887221 */ /* 0x044fe20000010000 */
[----:B---3--:R-:W-:-:S04]  /*3ab0*/  FFMA.FTZ R135, R149, R127, R135 ;  /* 0x0000007f95877223 */ /* 0x008fc80000010087 */
[----:B------:R-:W-:Y:S04]  /*3ac0*/  STL [R1+0xcc], R136 ;  /* 0x0000cc8801007387 */ /* 0x000fe80000100800 */
[----:B------:R1:W-:Y:S01]  /*3ad0*/  STL [R1+0xdc], R135 ;  /* 0x0000dc8701007387 */ /* 0x0003e20000100800 */
[----:B----4-:R-:W-:Y:S01]  /*3ae0*/  FADD.FTZ R113, R154, R113 ;  /* 0x000000719a717221 */ /* 0x010fe20000010000 */
[----:B------:R-:W-:-:S04]  /*3af0*/  FADD.FTZ R103, R150, R103 ;  /* 0x0000006796677221 */ /* 0x000fc80000010000 */
[----:B------:R2:W-:Y:S01]  /*3b00*/  STL [R1+0xbc], R113 ;  /* 0x0000bc7101007387 */ /* 0x0005e20000100800 */
[----:B------:R-:W-:-:S03]  /*3b10*/  FFMA.FTZ R97, R150, R133, R97 ;  /* 0x0000008596617223 */ /* 0x000fc60000010061 */
[----:B------:R-:W-:Y:S01]  /*3b20*/  STL [R1+0xc8], R103 ;  /* 0x0000c86701007387 */ /* 0x000fe20000100800 */
[----:B-1----:R-:W-:-:S03]  /*3b30*/  FADD.FTZ R135, -R168, R147 ;  /* 0x00000093a8877221 */ /* 0x002fc60000010100 */
[----:B------:R1:W-:Y:S01]  /*3b40*/  STL [R1+0xd8], R97 ;  /* 0x0000d86101007387 */ /* 0x0003e20000100800 */
[----:B------:R-:W-:-:S05]  /*3b50*/  FADD.FTZ R102, R155, R102 ;  /* 0x000000669b667221 */ /* 0x000fca0000010000 */
[----:B------:R-:W-:Y:S04]  /*3b60*/  STL [R1+0xc0], R102 ;  /* 0x0000c06601007387 */ /* 0x000fe80000100800 */
[----:B------:R-:W3:Y:S04]  /*3b70*/  LDL.LU R147, [R1+0xc4] ;  /* 0x0000c40001937983 */ /* 0x000ee80000300800 */
[----:B------:R-:W4:Y:S01]  /*3b80*/  LDL.LU R146, [R1+0xd4] ;  /* 0x0000d40001927983 */ /* 0x000f220000300800 */
[----:B------:R-:W-:Y:S01]  /*3b90*/  FMUL.FTZ R96, R134, R150 ;  /* 0x0000009686607220 */ /* 0x000fe20000410000 */
[----:B------:R-:W-:Y:S01]  /*3ba0*/  FFMA.FTZ R208, R152, R126, R208 ;  /* 0x0000007e98d07223 */ /* 0x000fe200000100d0 */
[----:B0-----:R-:W-:Y:S01]  /*3bb0*/  IMAD.WIDE.U32 R92, R132, 0x10, R100 ;  /* 0x00000010845c7825 */ /* 0x001fe200078e0064 */
[----:B------:R-:W4:Y:S03]  /*3bc0*/  LDL R145, [R1+0x154] ;  /* 0x0001540001917983 */ /* 0x000f260000100800 */
[----:B------:R-:W-:-:S02]  /*3bd0*/  FFMA.FTZ R154, R112, R154, R96 ;  /* 0x0000009a709a7223 */ /* 0x000fc40000010060 */
[----:B--2---:R-:W0:Y:S01]  /*3be0*/  @P0 LDC.64 R112, c[0x0][0x438] ;  /* 0x00010e00ff700b82 */ /* 0x004e220000000a00 */
[----:B------:R-:W-:Y:S01]  /*3bf0*/  FFMA.FTZ R152, R87, R152, R84 ;  /* 0x0000009857987223 */ /* 0x000fe20000010054 */
[----:B------:R-:W2:Y:S01]  /*3c00*/  LDL.LU R144, [R1+0xec] ;  /* 0x0000ec0001907983 */ /* 0x000ea20000300800 */
[----:B------:R-:W-:Y:S01]  /*3c10*/  IADD3 R134, PT, PT, R167, 0x120, RZ ;  /* 0x00000120a7867810 */ /* 0x000fe20007ffe0ff */
[----:B------:R-:W-:Y:S02]  /*3c20*/  FMUL.FTZ R135, R27, R135 ;  /* 0x000000871b877220 */ /* 0x000fe40000410000 */
[----:B------:R-:W2:Y:S01]  /*3c30*/  LDG.E.128 R92, desc[UR10][R92.64] ;  /* 0x0000000a5c5c7981 */ /* 0x000ea2000c1e1d00 */
[----:B0-----:R-:W-:-:S03]  /*3c40*/  @P0 IMAD.WIDE.U32 R112, R29, 0x10, R112 ;  /* 0x000000101d700825 */ /* 0x001fc600078e0070 */
[----:B------:R-:W2:Y:S04]  /*3c50*/  LDL R137, [R1+0x158] ;  /* 0x0001580001897983 */ /* 0x000ea80000100800 */
[----:B------:R0:W5:Y:S01]  /*3c60*/  @P0 LDG.E.128 R48, desc[UR10][R112.64] ;  /* 0x0000000a70300981 */ /* 0x000162000c1e1d00 */
[----:B------:R-:W-:-:S03]  /*3c70*/  IMAD.WIDE.U32 R84, R132, 0x10, R104 ;  /* 0x0000001084547825 */ /* 0x000fc600078e0068 */
[----:B------:R-:W2:Y:S04]  /*3c80*/  LDL.LU R139, [R1+0x104] ;  /* 0x00010400018b7983 */ /* 0x000ea80000300800 */
[----:B------:R-:W2:Y:S01]  /*3c90*/  LDG.E.128 R84, desc[UR10][R84.64] ;  /* 0x0000000a54547981 */ /* 0x000ea2000c1e1d00 */
[----:B0-----:R-:W0:Y:S03]  /*3ca0*/  @P0 LDC.64 R112, c[0x0][0x438] ;  /* 0x00010e00ff700b82 */ /* 0x001e260000000a00 */
[----:B------:R-:W2:Y:S01]  /*3cb0*/  LDL.LU R138, [R1+0x110] ;  /* 0x00011000018a7983 */ /* 0x000ea20000300800 */
[----:B------:R-:W-:Y:S01]  /*3cc0*/  FADD.FTZ R88, -R168, R88 ;  /* 0x00000058a8587221 */ /* 0x000fe20000010100 */
[----:B------:R-:W-:-:S02]  /*3cd0*/  FMUL.FTZ R98, R98, R151 ;  /* 0x0000009762627220 */ /* 0x000fc40000410000 */
[----:B------:R-:W2:Y:S01]  /*3ce0*/  LDL R136, [R1+0x14c] ;  /* 0x00014c0001887983 */ /* 0x000ea20000100800 */
[----:B0-----:R-:W-:-:S05]  /*3cf0*/  @P0 IMAD.WIDE.U32 R112, R30, 0x10, R112 ;  /* 0x000000101e700825 */ /* 0x001fca00078e0070 */
[----:B------:R0:W5:Y:S02]  /*3d00*/  @P0 LDG.E.128 R52, desc[UR10][R112.64] ;  /* 0x0000000a70340981 */ /* 0x000164000c1e1d00 */
[----:B0-----:R-:W0:Y:S02]  /*3d10*/  @P0 LDC.64 R112, c[0x0][0x438] ;  /* 0x00010e00ff700b82 */ /* 0x001e240000000a00 */
        /* <DEDUP_REMOVED lines=14> */
[----:B0-----:R-:W-:Y:S01]  /*3e00*/  FMUL.FTZ R112, R27, R88 ;  /* 0x000000581b707220 */ /* 0x001fe20000410000 */
[C---:B---3--:R-:W-:Y:S01]  /*3e10*/  FADD.FTZ R147, R151.reuse, R147 ;  /* 0x0000009397937221 */ /* 0x048fe20000010000 */
[----:B----4-:R-:W-:Y:S02]  /*3e20*/  FFMA.FTZ R146, R151, R135, R146 ;  /* 0x0000008797927223 */ /* 0x010fe40000010092 */
[----:B------:R-:W3:Y:S04]  /*3e30*/  LDL.LU R151, [R1+0xf0] ;  /* 0x0000f00001977983 */ /* 0x000ee80000300800 */
[----:B------:R0:W-:Y:S04]  /*3e40*/  STL [R1+0xc4], R147 ;  /* 0x0000c49301007387 */ /* 0x0001e80000100800 */
[----:B------:R-:W-:Y:S04]  /*3e50*/  STL [R1+0xd4], R146 ;  /* 0x0000d49201007387 */ /* 0x000fe80000100800 */
[----:B------:R-:W4:Y:S01]  /*3e60*/  LDL R88, [R1+0x150] ;  /* 0x0001500001587983 */ /* 0x000f220000100800 */
[----:B--2---:R-:W-:Y:S01]  /*3e70*/  FMUL.FTZ R113, R145, R92 ;  /* 0x0000005c91717220 */ /* 0x004fe20000410000 */
[----:B------:R-:W-:Y:S01]  /*3e80*/  FADD.FTZ R89, -R168, R89 ;  /* 0x00000059a8597221 */ /* 0x000fe20000010100 */
[----:B-1----:R-:W-:-:S04]  /*3e90*/  IMAD.WIDE.U32 R96, R134, 0x10, R106 ;  /* 0x0000001086607825 */ /* 0x002fc800078e006a */
[----:B------:R-:W-:Y:S01]  /*3ea0*/  FFMA.FTZ R211, R155, R135, R211 ;  /* 0x000000879bd37223 */ /* 0x000fe200000100d3 */
[----:B------:R-:W-:Y:S02]  /*3eb0*/  FFMA.FTZ R155, R99, R155, R98 ;  /* 0x0000009b639b7223 */ /* 0x000fe40000010062 */
[----:B------:R-:W2:Y:S01]  /*3ec0*/  LDG.E.128 R96, desc[UR10][R96.64] ;  /* 0x0000000a60607981 */ /* 0x000ea2000c1e1d00 */
[----:B------:R-:W-:Y:S01]  /*3ed0*/  FADD.FTZ R139, R92, R139 ;  /* 0x0000008b5c8b7221 */ /* 0x000fe20000010000 */
[----:B------:R-:W-:Y:S01]  /*3ee0*/  FADD.FTZ R144, R84, R144 ;  /* 0x0000009054907221 */ /* 0x000fe20000010000 */
[----:B------:R-:W-:Y:S01]  /*3ef0*/  FFMA.FTZ R113, R137, R84, R113 ;  /* 0x0000005489717223 */ /* 0x000fe20000010071 */
[----:B------:R-:W-:-:S03]  /*3f00*/  FFMA.FTZ R138, R92, R112, R138 ;  /* 0x000000705c8a7223 */ /* 0x000fc6000001008a */
[----:B------:R-:W-:Y:S01]  /*3f10*/  STL [R1+0xec], R144 ;  /* 0x0000ec9001007387 */ /* 0x000fe20000100800 */
[----:B------:R-:W-:-:S03]  /*3f20*/  FMUL.FTZ R92, R27, R89 ;  /* 0x000000591b5c7220 */ /* 0x000fc60000410000 */
[----:B------:R-:W2:Y:S01]  /*3f30*/  LDL.LU R150, [R1+0x10c] ;  /* 0x00010c0001967983 */ /* 0x000ea20000300800 */
[----:B------:R-:W-:-:S03]  /*3f40*/  FMUL.FTZ R136, R136, R93 ;  /* 0x0000005d88887220 */ /* 0x000fc60000410000 */
[----:B------:R-:W2:Y:S04]  /*3f50*/  LDL.LU R137, [R1+0x100] ;  /* 0x0001000001897983 */ /* 0x000ea80000300800 */
[----:B------:R-:W2:Y:S04]  /*3f60*/  LDL.LU R148, [R1+0xf4] ;  /* 0x0000f40001947983 */ /* 0x000ea80000300800 */
[----:B------:R-:W-:Y:S04]  /*3f70*/  STL [R1+0x104], R139 ;  /* 0x0001048b01007387 */ /* 0x000fe80000100800 */
[----:B------:R-:W2:Y:S01]  /*3f80*/  LDL R89, [R1+0x144] ;  /* 0x0001440001597983 */ /* 0x000ea20000100800 */
[----:B------:R-:W-:-:S03]  /*3f90*/  FFMA.FTZ R212, R84, R112, R212 ;  /* 0x0000007054d47223 */ /* 0x000fc600000100d4 */
[----:B------:R1:W-:Y:S04]  /*3fa0*/  STL [R1+0x110], R138 ;  /* 0x0001108a01007387 */ /* 0x0003e80000100800 */
[----:B------:R-:W2:Y:S04]  /*3fb0*/  LDL.LU R149, [R1+0xe4] ;  /* 0x0000e40001957983 */ /* 0x000ea80000300800 */
[----:B0-----:R-:W2:Y:S04]  /*3fc0*/  LDL.LU R147, [R1+0x108] ;  /* 0x0001080001937983 */ /* 0x001ea80000300800 */
[----:B-1----:R-:W2:Y:S04]  /*3fd0*/  LDL.LU R138, [R1+0xfc] ;  /* 0x0000fc00018a7983 */ /* 0x002ea80000300800 */
[----:B------:R-:W2:Y:S01]  /*3fe0*/  LDL R84, [R1+0x148] ;  /* 0x0001480001547983 */ /* 0x000ea20000100800 */
[C---:B------:R-:W-:Y:S01]  /*3ff0*/  FFMA.FTZ R213, R85.reuse, R92, R213 ;  /* 0x0000005c55d57223 */ /* 0x040fe200000100d5 */
[----:B---3--:R-:W-:Y:S01]  /*4000*/  FADD.FTZ R151, R85, R151 ;  /* 0x0000009755977221 */ /* 0x008fe20000010000 */
[----:B----4-:R-:W-:-:S02]  /*4010*/  FFMA.FTZ R136, R88, R85, R136 ;  /* 0x0000005558887223 */ /* 0x010fc40000010088 */
[----:B------:R-:W3:Y:S04]  /*4020*/  LDL R88, [R1+0x13c] ;  /* 0x00013c0001587983 */ /* 0x000ee80000100800 */
[----:B------:R-:W4:Y:S04]  /*4030*/  LDL.LU R146, [R1+0xe8] ;  /* 0x0000e80001927983 */ /* 0x000f280000300800 */
[----:B------:R0:W-:Y:S04]  /*4040*/  STL [R1+0xf0], R151 ;  /* 0x0000f09701007387 */ /* 0x0001e80000100800 */
[----:B------:R-:W4:Y:S04]  /*4050*/  LDL.LU R145, [R1+0xf8] ;  /* 0x0000f80001917983 */ /* 0x000f280000300800 */
[----:B------:R-:W4:Y:S04]  /*4060*/  LDL.LU R144, [R1+0x114] ;  /* 0x0001140001907983 */ /* 0x000f280000300800 */
[----:B------:R-:W4:Y:S04]  /*4070*/  LDL.LU R139, [R1+0x118] ;  /* 0x00011800018b7983 */ /* 0x000f280000300800 */
[----:B------:R-:W4:Y:S01]  /*4080*/  LDL R85, [R1+0x140] ;  /* 0x0001400001557983 */ /* 0x000f220000100800 */
[C---:B------:R-:W-:Y:S01]  /*4090*/  FADD.FTZ R90, -R168.reuse, R90 ;  /* 0x0000005aa85a7221 */ /* 0x040fe20000010100 */
[----:B------:R-:W-:-:S03]  /*40a0*/  FADD.FTZ R91, -R168, R91 ;  /* 0x0000005ba85b7221 */ /* 0x000fc60000010100 */
[C---:B------:R-:W-:Y:S01]  /*40b0*/  FMUL.FTZ R90, R27.reuse, R90 ;  /* 0x0000005a1b5a7220 */ /* 0x040fe20000410000 */
[----:B------:R-:W-:Y:S01]  /*40c0*/  FMUL.FTZ R91, R27, R91 ;  /* 0x0000005b1b5b7220 */ /* 0x000fe20000410000 */
[----:B------:R-:W-:-:S04]  /*40d0*/  IMAD.WIDE.U32 R100, R134, 0x10, R100 ;  /* 0x0000001086647825 */ /* 0x000fc800078e0064 */
[C---:B--2---:R-:W-:Y:S01]  /*40e0*/  FFMA.FTZ R150, R93.reuse, R92, R150 ;  /* 0x0000005c5d967223 */ /* 0x044fe20000010096 */
[----:B------:R-:W-:Y:S01]  /*40f0*/  IMAD.WIDE.U32 R104, R134, 0x10, R104 ;  /* 0x0000001086687825 */ /* 0x000fe200078e0068 */
[----:B------:R-:W2:Y:S03]  /*4100*/  LDG.E.128 R100, desc[UR10][R100.64] ;  /* 0x0000000a64647981 */ /* 0x000ea6000c1e1d00 */
[----:B------:R-:W-:Y:S02]  /*4110*/  FADD.FTZ R137, R93, R137 ;  /* 0x000000895d897221 */ /* 0x000fe40000010000 */
[----:B------:R-:W2:Y:S01]  /*4120*/  LDG.E.128 R104, desc[UR10][R104.64] ;  /* 0x0000000a68687981 */ /* 0x000ea2000c1e1d00 */
[----:B------:R-:W-:-:S03]  /*4130*/  FADD.FTZ R148, R86, R148 ;  /* 0x0000009456947221 */ /* 0x000fc60000010000 */
[----:B------:R0:W-:Y:S01]  /*4140*/  STL [R1+0x100], R137 ;  /* 0x0001008901007387 */ /* 0x0001e20000100800 */
[----:B------:R-:W-:-:S03]  /*4150*/  FMUL.FTZ R93, R89, R94 ;  /* 0x0000005e595d7220 */ /* 0x000fc60000410000 */
[----:B------:R0:W-:Y:S01]  /*4160*/  STL [R1+0x10c], R150 ;  /* 0x00010c9601007387 */ /* 0x0001e20000100800 */
[-C--:B------:R-:W-:Y:S01]  /*4170*/  FFMA.FTZ R149, R86, R90.reuse, R149 ;  /* 0x0000005a56957223 */ /* 0x080fe20000010095 */
[C---:B------:R-:W-:Y:S01]  /*4180*/  FFMA.FTZ R147, R94.reuse, R90, R147 ;  /* 0x0000005a5e937223 */ /* 0x040fe20000010093 */
[----:B------:R-:W-:Y:S01]  /*4190*/  FADD.FTZ R138, R94, R138 ;  /* 0x0000008a5e8a7221 */ /* 0x000fe20000010000 */
[----:B------:R-:W-:Y:S02]  /*41a0*/  FFMA.FTZ R93, R84, R86, R93 ;  /* 0x00000056545d7223 */ /* 0x000fe4000001005d */
[----:B------:R-:W2:Y:S04]  /*41b0*/  LDL R84, [R1+0x134] ;  /* 0x0001340001547983 */ /* 0x000ea80000100800 */
[----:B------:R0:W-:Y:S04]  /*41c0*/  STL [R1+0xf4], R148 ;  /* 0x0000f49401007387 */ /* 0x0001e80000100800 */
[----:B------:R0:W-:Y:S04]  /*41d0*/  STL [R1+0xe4], R149 ;  /* 0x0000e49501007387 */ /* 0x0001e80000100800 */
[----:B------:R0:W-:Y:S04]  /*41e0*/  STL [R1+0xfc], R138 ;  /* 0x0000fc8a01007387 */ /* 0x0001e80000100800 */
[----:B------:R0:W-:Y:S04]  /*41f0*/  STL [R1+0x108], R147 ;  /* 0x0001089301007387 */ /* 0x0001e80000100800 */
[----:B------:R-:W2:Y:S01]  /*4200*/  LDL R89, [R1+0x130] ;  /* 0x0001300001597983 */ /* 0x000ea20000100800 */
[----:B---3--:R-:W-:Y:S01]  /*4210*/  FMUL.FTZ R94, R88, R95 ;  /* 0x0000005f585e7220 */ /* 0x008fe20000410000 */
[CC--:B----4-:R-:W-:Y:S01]  /*4220*/  FFMA.FTZ R146, R87.reuse, R91.reuse, R146 ;  /* 0x0000005b57927223 */ /* 0x0d0fe20000010092 */
[----:B------:R-:W-:Y:S01]  /*4230*/  FADD.FTZ R145, R87, R145 ;  /* 0x0000009157917221 */ /* 0x000fe20000010000 */
[----:B------:R-:W-:-:S04]  /*4240*/  FFMA.FTZ R144, R95, R91, R144 ;  /* 0x0000005b5f907223 */ /* 0x000fc80000010090 */
[----:B------:R0:W-:Y:S01]  /*4250*/  STL [R1+0xf8], R145 ;  /* 0x0000f89101007387 */ /* 0x0001e20000100800 */
[----:B------:R-:W-:Y:S01]  /*4260*/  FADD.FTZ R139, R95, R139 ;  /* 0x0000008b5f8b7221 */ /* 0x000fe20000010000 */
[C---:B------:R-:W-:Y:S02]  /*4270*/  FADD.FTZ R95, -R168.reuse, R96 ;  /* 0x00000060a85f7221 */ /* 0x040fe40000010100 */
[----:B------:R0:W-:Y:S01]  /*4280*/  STL [R1+0xe8], R146 ;  /* 0x0000e89201007387 */ /* 0x0001e20000100800 */
[C---:B------:R-:W-:Y:S01]  /*4290*/  FADD.FTZ R96, -R168.reuse, R97 ;  /* 0x00000061a8607221 */ /* 0x040fe20000010100 */
[C---:B------:R-:W-:Y:S01]  /*42a0*/  FADD.FTZ R97, -R168.reuse, R98 ;  /* 0x00000062a8617221 */ /* 0x040fe20000010100 */
[----:B------:R-:W-:Y:S01]  /*42b0*/  FADD.FTZ R98, -R168, R99 ;  /* 0x00000063a8627221 */ /* 0x000fe20000010100 */
[----:B------:R0:W-:Y:S04]  /*42c0*/  STL [R1+0x118], R139 ;  /* 0x0001188b01007387 */ /* 0x0001e80000100800 */
[----:B------:R0:W-:Y:S04]  /*42d0*/  STL [R1+0x114], R144 ;  /* 0x0001149001007387 */ /* 0x0001e80000100800 */
[----:B------:R-:W3:Y:S04]  /*42e0*/  LDL R168, [R1+0x138] ;  /* 0x0001380001a87983 */ /* 0x000ee80000100800 */
[----:B------:R-:W4:Y:S01]  /*42f0*/  LDL R99, [R1+0x12c] ;  /* 0x00012c0001637983 */ /* 0x000f220000100800 */
[----:B------:R-:W-:-:S03]  /*4300*/  FFMA.FTZ R94, R85, R87, R94 ;  /* 0x00000057555e7223 */ /* 0x000fc6000001005e */
[----:B------:R-:W4:Y:S04]  /*4310*/  LDL R88, [R1+0x124] ;  /* 0x0001240001587983 */ /* 0x000f280000100800 */
[----:B------:R-:W4:Y:S04]  /*4320*/  LDL R87, [R1+0x128] ;  /* 0x0001280001577983 */ /* 0x000f280000100800 */
[----:B------:R-:W4:Y:S04]  /*4330*/  LDL R86, [R1+0x11c] ;  /* 0x00011c0001567983 */ /* 0x000f280000100800 */
[----:B------:R-:W4:Y:S01]  /*4340*/  LDL R85, [R1+0x120] ;  /* 0x0001200001557983 */ /* 0x000f220000100800 */
[C---:B------:R-:W-:Y:S01]  /*4350*/  FMUL.FTZ R95, R27.reuse, R95 ;  /* 0x0000005f1b5f7220 */ /* 0x040fe20000410000 */
[----:B--2---:R-:W-:Y:S01]  /*4360*/  FADD.FTZ R34, R104, R34 ;  /* 0x0000002268227221 */ /* 0x004fe20000010000 */
[----:B------:R-:W-:-:S02]  /*4370*/  FMUL.FTZ R96, R27, R96 ;  /* 0x000000601b607220 */ /* 0x000fc40000410000 */
[----:B------:R-:W-:Y:S01]  /*4380*/  FFMA.FTZ R33, R104, R95, R33 ;  /* 0x0000005f68217223 */ /* 0x000fe20000010021 */
[C---:B------:R-:W-:Y:S01]  /*4390*/  FADD.FTZ R158, R105.reuse, R158 ;  /* 0x0000009e699e7221 */ /* 0x040fe20000010000 */
[----:B------:R-:W-:Y:S01]  /*43a0*/  FFMA.FTZ R157, R105, R96, R157 ;  /* 0x00000060699d7223 */ /* 0x000fe2000001009d */
[C---:B------:R-:W-:Y:S01]  /*43b0*/  FMUL.FTZ R97, R27.reuse, R97 ;  /* 0x000000611b617220 */ /* 0x040fe20000410000 */
[----:B------:R-:W-:Y:S01]  /*43c0*/  FMUL.FTZ R84, R84, R100 ;  /* 0x0000006454547220 */ /* 0x000fe20000410000 */
[C---:B------:R-:W-:Y:S02]  /*43d0*/  FADD.FTZ R162, R106.reuse, R162 ;  /* 0x000000a26aa27221 */ /* 0x040fe40000010000 */
[----:B------:R-:W-:Y:S01]  /*43e0*/  FFMA.FTZ R161, R106, R97, R161 ;  /* 0x000000616aa17223 */ /* 0x000fe200000100a1 */
[----:B------:R-:W-:Y:S01]  /*43f0*/  FMUL.FTZ R98, R27, R98 ;  /* 0x000000621b627220 */ /* 0x000fe20000410000 */
[----:B------:R-:W-:-:S03]  /*4400*/  FADD.FTZ R31, R107, R31 ;  /* 0x0000001f6b1f7221 */ /* 0x000fc60000010000 */
[----:B------:R-:W-:Y:S01]  /*4410*/  FFMA.FTZ R166, R107, R98, R166 ;  /* 0x000000626ba67223 */ /* 0x000fe200000100a6 */
[----:B------:R-:W-:Y:S01]  /*4420*/  UMOV UR4, 0xffffffff ;  /* 0xffffffff00047882 */ /* 0x000fe20000000000 */
[----:B------:R-:W-:Y:S01]  /*4430*/  ISETP.NE.U32.AND P1, PT, RZ, UR14, PT ;  /* 0x0000000eff007c0c */ /* 0x000fe2000bf25070 */
[C---:B------:R-:W-:Y:S01]  /*4440*/  FADD.FTZ R35, R100.reuse, R35 ;  /* 0x0000002364237221 */ /* 0x040fe20000010000 */
[----:B------:R-:W-:Y:S01]  /*4450*/  FFMA.FTZ R156, R100, R95, R156 ;  /* 0x0000005f649c7223 */ /* 0x000fe2000001009c */
[C---:B------:R-:W-:Y:S01]  /*4460*/  FADD.FTZ R159, R101.reuse, R159 ;  /* 0x0000009f659f7221 */ /* 0x040fe20000010000 */
[----:B------:R-:W-:Y:S01]  /*4470*/  FFMA.FTZ R160, R101, R96, R160 ;  /* 0x0000006065a07223 */ /* 0x000fe200000100a0 */
[C---:B------:R-:W-:Y:S01]  /*4480*/  FADD.FTZ R163, R102.reuse, R163 ;  /* 0x000000a366a37221 */ /* 0x040fe20000010000 */
[----:B------:R-:W-:Y:S01]  /*4490*/  FFMA.FTZ R164, R102, R97, R164 ;  /* 0x0000006166a47223 */ /* 0x000fe200000100a4 */
[C---:B------:R-:W-:Y:S01]  /*44a0*/  FADD.FTZ R32, R103.reuse, R32 ;  /* 0x0000002067207221 */ /* 0x040fe20000010000 */
[----:B------:R-:W-:Y:S01]  /*44b0*/  FFMA.FTZ R165, R103, R98, R165 ;  /* 0x0000006267a57223 */ /* 0x000fe200000100a5 */
[----:B------:R-:W-:Y:S01]  /*44c0*/  ISETP.NE.AND.EX P1, PT, RZ, UR15, PT, P1 ;  /* 0x0000000fff007c0c */ /* 0x000fe2000bf25310 */
[----:B---3--:R-:W-:Y:S01]  /*44d0*/  FFMA.FTZ R104, R168, R104, R84 ;  /* 0x00000068a8687223 */ /* 0x008fe20000010054 */
[----:B----4-:R-:W-:-:S04]  /*44e0*/  FMUL.FTZ R84, R99, R101 ;  /* 0x0000006563547220 */ /* 0x010fc80000410000 */
[----:B------:R-:W-:Y:S01]  /*44f0*/  FFMA.FTZ R105, R89, R105, R84 ;  /* 0x0000006959697223 */ /* 0x000fe20000010054 */
[----:B------:R-:W-:-:S04]  /*4500*/  FMUL.FTZ R84, R88, R102 ;  /* 0x0000006658547220 */ /* 0x000fc80000410000 */
[----:B------:R-:W-:Y:S01]  /*4510*/  FFMA.FTZ R106, R87, R106, R84 ;  /* 0x0000006a576a7223 */ /* 0x000fe20000010054 */
[----:B------:R-:W-:-:S04]  /*4520*/  FMUL.FTZ R84, R86, R103 ;  /* 0x0000006756547220 */ /* 0x000fc80000410000 */
        /* <DEDUP_REMOVED lines=100> */
.L_x_5239:
        /* <DEDUP_REMOVED lines=15> */
[-CC-:B-1----:R-:W-:Y:S01]  /*4c60*/  FFMA.FTZ R85, R169, R100.reuse, R99.reuse ;  /* 0x00000064a9557223 */ /* 0x182fe20000010063 */
        /* <DEDUP_REMOVED lines=10> */
[----:B------:R-:W-:Y:S06]  /*4d10*/  BRA `(.L_x_5150) ;  /* 0x0000000800207947 */ /* 0x000fec0003800000 */
.L_x_5149:
        /* <DEDUP_REMOVED lines=17> */
.L_x_5148:
        /* <DEDUP_REMOVED lines=20> */
.L_x_5151:
        /* <DEDUP_REMOVED lines=8> */
[C---:B-1----:R-:W-:Y:S01]  /*4ff0*/  FMUL.FTZ R84, R27.reuse, R0 ;  /* 0x000000001b547220 */ /* 0x042fe20000410000 */
        /* <DEDUP_REMOVED lines=12> */
.L_x_5147:
        /* <DEDUP_REMOVED lines=21> */
.L_x_5153:
        /* <DEDUP_REMOVED lines=17> */
.L_x_5152:
        /* <DEDUP_REMOVED lines=20> */
.L_x_5154:
        /* <DEDUP_REMOVED lines=8> */
[C---:B-1---5:R-:W-:Y:S01]  /*54e0*/  FFMA.FTZ R84, R27.reuse, R0, R36 ;  /* 0x000000001b547223 */ /* 0x062fe20000010024 */
        /* <DEDUP_REMOVED lines=11> */
.L_x_5150:
        /* <DEDUP_REMOVED lines=37> */
.L_x_5157:
        /* <DEDUP_REMOVED lines=17> */
.L_x_5156:
        /* <DEDUP_REMOVED lines=18> */
.L_x_5159:
        /* <DEDUP_REMOVED lines=13> */
.L_x_5155:
        /* <DEDUP_REMOVED lines=23> */
.L_x_5161:
        /* <DEDUP_REMOVED lines=17> */
.L_x_5160:
        /* <DEDUP_REMOVED lines=18> */
.L_x_5162:
        /* <DEDUP_REMOVED lines=11> */
[----:B------:R-:W-:-:S07]  /*5f40*/  FMUL.FTZ R87, R27, R184 ;  /* 0x000000b81b577220 */ /* 0x000fce0000410000 */
.L_x_5158:
        /* <DEDUP_REMOVED lines=32> */
.L_x_5165:
        /* <DEDUP_REMOVED lines=17> */
.L_x_5164:
        /* <DEDUP_REMOVED lines=18> */
.L_x_5167:
        /* <DEDUP_REMOVED lines=13> */
.L_x_5163:
        /* <DEDUP_REMOVED lines=23> */
.L_x_5169:
        /* <DEDUP_REMOVED lines=17> */
.L_x_5168:
        /* <DEDUP_REMOVED lines=18> */
.L_x_5170:
        /* <DEDUP_REMOVED lines=12> */
.L_x_5166:
        /* <DEDUP_REMOVED lines=32> */
.L_x_5173:
        /* <DEDUP_REMOVED lines=17> */
.L_x_5172:
        /* <DEDUP_REMOVED lines=18> */
.L_x_5175:
        /* <DEDUP_REMOVED lines=13> */
.L_x_5171:
        /* <DEDUP_REMOVED lines=23> */
.L_x_5177:
        /* <DEDUP_REMOVED lines=17> */
.L_x_5176:
        /* <DEDUP_REMOVED lines=18> */
.L_x_5178:
        /* <DEDUP_REMOVED lines=12> */
.L_x_5174:
        /* <DEDUP_REMOVED lines=32> */
.L_x_5181:
        /* <DEDUP_REMOVED lines=17> */
.L_x_5180:
        /* <DEDUP_REMOVED lines=18> */
.L_x_5183:
        /* <DEDUP_REMOVED lines=13> */
.L_x_5179:
        /* <DEDUP_REMOVED lines=23> */
.L_x_5185:
        /* <DEDUP_REMOVED lines=17> */
.L_x_5184:
        /* <DEDUP_REMOVED lines=18> */
.L_x_5186:
        /* <DEDUP_REMOVED lines=12> */
.L_x_5182:
        /* <DEDUP_REMOVED lines=23> */
[----:B0-----:R-:W-:Y:S02]  /*7ce0*/  MOV R76, R84 ;  /* 0x00000054004c7202 */ /* 0x001fe40000000f00 */
        /* <DEDUP_REMOVED lines=8> */
.L_x_5189:
        /* <DEDUP_REMOVED lines=17> */
.L_x_5188:
        /* <DEDUP_REMOVED lines=15> */
[----:B------:R-:W-:Y:S02]  /*7f70*/  MOV R78, R86 ;  /* 0x00000056004e7202 */ /* 0x000fe40000000f00 */
[----:B------:R-:W-:Y:S01]  /*7f80*/  MOV R79, R87 ;  /* 0x00000057004f7202 */ /* 0x000fe20000000f00 */
[----:B------:R-:W-:Y:S06]  /*7f90*/  BRA `(.L_x_5190) ;  /* 0x00000004004c7947 */ /* 0x000fec0003800000 */
.L_x_5191:
        /* <DEDUP_REMOVED lines=13> */
.L_x_5187:
        /* <DEDUP_REMOVED lines=23> */
.L_x_5193:
        /* <DEDUP_REMOVED lines=17> */
.L_x_5192:
        /* <DEDUP_REMOVED lines=15> */
[----:B------:R-:W-:Y:S02]  /*83e0*/  MOV R78, R86 ;  /* 0x00000056004e7202 */ /* 0x000fe40000000f00 */
[----:B------:R-:W-:Y:S01]  /*83f0*/  MOV R79, R87 ;  /* 0x00000057004f7202 */ /* 0x000fe20000000f00 */
[----:B------:R-:W-:Y:S06]  /*8400*/  BRA `(.L_x_5190) ;  /* 0x0000000000307947 */ /* 0x000fec0003800000 */
.L_x_5194:
        /* <DEDUP_REMOVED lines=12> */
.L_x_5190:
        /* <DEDUP_REMOVED lines=32> */
.L_x_5197:
        /* <DEDUP_REMOVED lines=17> */
.L_x_5196:
        /* <DEDUP_REMOVED lines=18> */
.L_x_5199:
        /* <DEDUP_REMOVED lines=13> */
.L_x_5195:
        /* <DEDUP_REMOVED lines=23> */
.L_x_5201:
        /* <DEDUP_REMOVED lines=17> */
.L_x_5200:
        /* <DEDUP_REMOVED lines=18> */
.L_x_5202:
        /* <DEDUP_REMOVED lines=12> */
.L_x_5198:
        /* <DEDUP_REMOVED lines=32> */
.L_x_5205:
        /* <DEDUP_REMOVED lines=17> */
.L_x_5204:
        /* <DEDUP_REMOVED lines=18> */
.L_x_5207:
        /* <DEDUP_REMOVED lines=13> */
.L_x_5203:
        /* <DEDUP_REMOVED lines=23> */
.L_x_5209:
        /* <DEDUP_REMOVED lines=17> */
.L_x_5208:
        /* <DEDUP_REMOVED lines=18> */
.L_x_5210:
        /* <DEDUP_REMOVED lines=12> */
.L_x_5206:
        /* <DEDUP_REMOVED lines=32> */
.L_x_5213:
        /* <DEDUP_REMOVED lines=17> */
.L_x_5212:
        /* <DEDUP_REMOVED lines=18> */
.L_x_5215:
        /* <DEDUP_REMOVED lines=13> */
.L_x_5211:
        /* <DEDUP_REMOVED lines=23> */
.L_x_5217:
        /* <DEDUP_REMOVED lines=17> */
.L_x_5216:
        /* <DEDUP_REMOVED lines=18> */
.L_x_5218:
        /* <DEDUP_REMOVED lines=12> */
.L_x_5214:
        /* <DEDUP_REMOVED lines=32> */
.L_x_5221:
        /* <DEDUP_REMOVED lines=17> */
.L_x_5220:
        /* <DEDUP_REMOVED lines=18> */
.L_x_5223:
        /* <DEDUP_REMOVED lines=13> */
.L_x_5219:
        /* <DEDUP_REMOVED lines=23> */
.L_x_5225:
        /* <DEDUP_REMOVED lines=17> */
.L_x_5224:
        /* <DEDUP_REMOVED lines=18> */
.L_x_5226:
        /* <DEDUP_REMOVED lines=12> */
.L_x_5222:
[----:B------:R-:W1:Y:S08]  /*aa50*/  @P1 LDC.64 R26, c[0x0][0x478] ;  /* 0x00011e00ff1a1b82 */ /* 0x000e700000000a00 */
        /* <DEDUP_REMOVED lines=12> */
.L_x_5145:
[----:B------:R0:W5:Y:S02]  /*ab20*/  LDL.LU R80, [R1+0x4] ;  /* 0x0000040001507983 */ /* 0x0001640000300800 */
[----:B-----5:R-:W-:Y:S02]  /*ab30*/  MOV R37, R24 ;  /* 0x0000001800257202 */ /* 0x020fe40000000f00 */
        /* <DEDUP_REMOVED lines=11> */
[----:B-1----:R-:W-:Y:S02]  /*abf0*/  MOV R26, R19 ;  /* 0x00000013001a7202 */ /* 0x002fe40000000f00 */
[----:B------:R-:W-:Y:S01]  /*ac00*/  MOV R27, R18 ;  /* 0x00000012001b7202 */ /* 0x000fe20000000f00 */
[----:B------:R0:W5:Y:S01]  /*ac10*/  LDL.LU R86, [R1+0x18] ;  /* 0x0000180001567983 */ /* 0x0001620000300800 */
[----:B------:R-:W-:-:S02]  /*ac20*/  MOV R39, R22 ;  /* 0x0000001600277202 */ /* 0x000fc40000000f00 */
        /* <DEDUP_REMOVED lines=128> */
.L_x_5144:
[----:B------:R-:W-:Y:S05]  /*b430*/  BSYNC B0 ;  /* 0x0000000000007941 */ /* 0x000fea0003800000 */
.L_x_5143:
        /* <DEDUP_REMOVED lines=109> */
[----:B----4-:R-:W-:Y:S01]  /*bb10*/  FADD.FTZ R10, R79, R128 ;  /* 0x000000804f0a7221 */ /* 0x010fe20000010000 */
[----:B------:R-:W-:Y:S01]  /*bb20*/  FADD.FTZ R13, R11, R88 ;  /* 0x000000580b0d7221 */ /* 0x000fe20000010000 */
[----:B------:R-:W-:Y:S01]  /*bb30*/  STS.128 [R2+0x1200], R140 ;  /* 0x0012008c02007388 */ /* 0x000fe20000000c00 */
[----:B--2---:R-:W-:Y:S01]  /*bb40*/  FADD.FTZ R11, R78, R129 ;  /* 0x000000814e0b7221 */ /* 0x004fe20000010000 */
        /* <DEDUP_REMOVED lines=94> */
[----:B--2---:R-:W-:-:S04]  /*c130*/  FADD.FTZ R31, R19, R76 ;  /* 0x0000004c131f7221 */ /* 0x004fc80000010000 */
        /* <DEDUP_REMOVED lines=77> */
[----:B------:R0:W-:Y:S01]  /*c610*/  STS.128 [R2], R44 ;  /* 0x0000002c02007388 */ /* 0x0001e20000000c00 */
[----:B----4-:R-:W-:-:S03]  /*c620*/  FADD.FTZ R79, R14, R79 ;  /* 0x0000004f0e4f7221 */ /* 0x010fc60000010000 */
[----:B------:R-:W-:Y:S01]  /*c630*/  STS.128 [R2+0x200], R56 ;  /* 0x0002003802007388 */ /* 0x000fe20000000c00 */
[----:B------:R-:W-:-:S03]  /*c640*/  FADD.FTZ R35, R15, R38 ;  /* 0x000000260f237221 */ /* 0x000fc60000010000 */
[----:B------:R-:W-:Y:S01]  /*c650*/  STS.128 [R2+0x400], R68 ;  /* 0x0004004402007388 */ /* 0x000fe20000000c00 */
[----:B------:R-:W-:-:S03]  /*c660*/  FADD.FTZ R85, R16, R85 ;  /* 0x0000005510557221 */ /* 0x000fc60000010000 */
[----:B------:R-:W-:Y:S01]  /*c670*/  STS.128 [R2+0x600], R80 ;  /* 0x0006005002007388 */ /* 0x000fe20000000c00 */
[----:B------:R-:W-:-:S03]  /*c680*/  FADD.FTZ R37, R17, R40 ;  /* 0x0000002811257221 */ /* 0x000fc60000010000 */
[----:B------:R-:W-:Y:S01]  /*c690*/  STS.128 [R2+0x800], R92 ;  /* 0x0008005c02007388 */ /* 0x000fe20000000c00 */
[----:B0-----:R-:W0:Y:S03]  /*c6a0*/  LDC R46, c[0x0][0x388] ;  /* 0x0000e200ff2e7b82 */ /* 0x001e260000000800 */
[----:B------:R-:W-:Y:S04]  /*c6b0*/  STS.128 [R2+0xa00], R100 ;  /* 0x000a006402007388 */ /* 0x000fe80000000c00 */
[----:B------:R-:W-:Y:S04]  /*c6c0*/  STS.128 [R2+0xc00], R108 ;  /* 0x000c006c02007388 */ /* 0x000fe80000000c00 */
[----:B------:R-:W-:Y:S04]  /*c6d0*/  STS.128 [R2+0xe00], R120 ;  /* 0x000e007802007388 */ /* 0x000fe80000000c00 */
[----:B------:R-:W-:Y:S04]  /*c6e0*/  STS.128 [R2+0x1000], R132 ;  /* 0x0010008402007388 */ /* 0x000fe80000000c00 */
[----:B------:R-:W-:Y:S01]  /*c6f0*/  STS.128 [R2+0x1200], R156 ;  /* 0x0012009c02007388 */ /* 0x000fe20000000c00 */
[----:B------:R-:W-:Y:S01]  /*c700*/  BAR.SYNC.DEFER_BLOCKING 0x0 ;  /* 0x0000000000007b1d */ /* 0x000fe20000010000 */
[----:B0-----:R-:W-:-:S05]  /*c710*/  IMAD R15, R46, UR4, RZ ;  /* 0x000000042e0f7c24 */ /* 0x001fca000f8e02ff */
        /* <DEDUP_REMOVED lines=27> */
[----:B------:R-:W2:Y:S01]  /*c8d0*/  LDS R0, [R3+0x600] ;  /* 0x0006000003007984 */ /* 0x000ea20000000800 */
[C---:B------:R-:W-:Y:S01]  /*c8e0*/  IADD3.X R15, PT, PT, R21.reuse, UR23, RZ, P0, !PT ;  /* 0x00000017150f7c10 */ /* 0x040fe200087fe4ff */
[----:B------:R-:W-:Y:S01]  /*c8f0*/  FADD.FTZ R44, R44, R45 ;  /* 0x0000002d2c2c7221 */ /* 0x000fe20000010000 */
[C---:B------:R-:W-:Y:S01]  /*c900*/  IADD3.X R17, PT, PT, R21.reuse, UR21, RZ, P1, !PT ;  /* 0x0000001515117c10 */ /* 0x040fe20008ffe4ff */
[----:B------:R-:W3:Y:S01]  /*c910*/  LDS R22, [R3+0x800] ;  /* 0x0008000003167984 */ /* 0x000ee20000000800 */
[C---:B------:R-:W-:Y:S01]  /*c920*/  IADD3.X R19, PT, PT, R21.reuse, UR27, RZ, P2, !PT ;  /* 0x0000001b15137c10 */ /* 0x040fe200097fe4ff */
[----:B------:R-:W-:Y:S01]  /*c930*/  FADD.FTZ R2, RZ, R2 ;  /* 0x00000002ff027221 */ /* 0x000fe20000010000 */
[----:B------:R-:W-:Y:S01]  /*c940*/  IADD3.X R21, PT, PT, R21, UR25, RZ, P3, !PT ;  /* 0x0000001915157c10 */ /* 0x000fe20009ffe4ff */
[----:B------:R-:W4:Y:S02]  /*c950*/  LDS R69, [R3+0x4200] ;  /* 0x0042000003457984 */ /* 0x000f240000000800 */
[----:B------:R-:W-:-:S02]  /*c960*/  FADD.FTZ R2, R2, R39 ;  /* 0x0000002702027221 */ /* 0x000fc40000010000 */
[----:B------:R-:W4:Y:S01]  /*c970*/  LDS R45, [R3+0x1c00] ;  /* 0x001c0000032d7984 */ /* 0x000f220000000800 */
[----:B------:R-:W-:-:S03]  /*c980*/  FADD.FTZ R44, R44, R47 ;  /* 0x0000002f2c2c7221 */ /* 0x000fc60000010000 */
        /* <DEDUP_REMOVED lines=8> */
[----:B------:R-:W1:Y:S04]  /*ca10*/  LDS R2, [R3+0xc00] ;  /* 0x000c000003027984 */ /* 0x000e680000000800 */
[----:B------:R-:W-:Y:S01]  /*ca20*/  STG.E desc[UR10][R18.64], R51 ;  /* 0x0000003312007986 */ /* 0x000fe2000c10190a */
[----:B--2---:R-:W-:-:S03]  /*ca30*/  FADD.FTZ R0, RZ, R0 ;  /* 0x00000000ff007221 */ /* 0x004fc60000010000 */
[----:B------:R-:W-:Y:S01]  /*ca40*/  STG.E desc[UR10][R20.64], R33 ;  /* 0x0000002114007986 */ /* 0x000fe2000c10190a */
[----:B------:R-:W-:Y:S01]  /*ca50*/  FADD.FTZ R43, R0, R43 ;  /* 0x0000002b002b7221 */ /* 0x000fe20000010000 */
[----:B---3--:R-:W-:Y:S02]  /*ca60*/  FADD.FTZ R22, RZ, R22 ;  /* 0x00000016ff167221 */ /* 0x008fe40000010000 */
[----:B------:R-:W-:Y:S01]  /*ca70*/  STG.E desc[UR10][R14.64+0x200], R25 ;  /* 0x000200190e007986 */ /* 0x000fe2000c10190a */
[----:B------:R-:W-:-:S03]  /*ca80*/  FADD.FTZ R26, R43, R26 ;  /* 0x0000001a2b1a7221 */ /* 0x000fc60000010000 */
[----:B------:R-:W2:Y:S01]  /*ca90*/  LDS R71, [R3+0x4400] ;  /* 0x0044000003477984 */ /* 0x000ea20000000800 */
[----:B----4-:R-:W-:Y:S01]  /*caa0*/  FADD.FTZ R69, R26, R69 ;  /* 0x000000451a457221 */ /* 0x010fe20000010000 */
        /* <DEDUP_REMOVED lines=76> */
.L_x_5146:
        /* <DEDUP_REMOVED lines=8> */
.L_x_5229:
[----:B------:R-:W-:Y:S05]  /*cff0*/  BSYNC B2 ;  /* 0x0000000000027941 */ /* 0x000fea0003800000 */
.L_x_5228:
        /* <DEDUP_REMOVED lines=8> */
.L_x_5230:
[----:B------:R-:W-:Y:S01]  /*d080*/  HFMA2 R89, -RZ, RZ, 0, 1.1920928955078125e-07 ;  /* 0x00000002ff597431 */ /* 0x000fe200000001ff */
[----:B------:R-:W-:Y:S01]  /*d090*/  MOV R99, R84 ;  /* 0x0000005400637202 */ /* 0x000fe20000000f00 */
[----:B------:R-:W-:-:S07]  /*d0a0*/  FADD.FTZ R85, R85, R100 ;  /* 0x0000006455557221 */ /* 0x000fce0000010000 */
[----:B------:R-:W-:Y:S05]  /*d0b0*/  WARPSYNC.COLLECTIVE R87, `(.L_x_5231) ;  /* 0x0000000057087348 */ /* 0x000fea0003c00000 */
[----:B------:R0:W1:Y:S02]  /*d0c0*/  SHFL.BFLY P3, R100, R99, R89, R88 ;  /* 0x0c00005963647389 */ /* 0x0000640000060058 */
[----:B01----:R-:W-:Y:S05]  /*d0d0*/  ENDCOLLECTIVE ;  /* 0x000000000000791b */ /* 0x003fea0003800000 */
.L_x_5231:
[----:B------:R-:W-:Y:S01]  /*d0e0*/  MOV R99, R85 ;  /* 0x0000005500637202 */ /* 0x000fe20000000f00 */
[----:B------:R-:W-:-:S07]  /*d0f0*/  FADD.FTZ R84, R84, R100 ;  /* 0x0000006454547221 */ /* 0x000fce0000010000 */
[----:B------:R-:W-:Y:S05]  /*d100*/  WARPSYNC.COLLECTIVE R87, `(.L_x_5232) ;  /* 0x0000000057087348 */ /* 0x000fea0003c00000 */
[----:B------:R0:W1:Y:S02]  /*d110*/  SHFL.BFLY P3, R100, R99, R89, R88 ;  /* 0x0c00005963647389 */ /* 0x0000640000060058 */
[----:B01----:R-:W-:Y:S05]  /*d120*/  ENDCOLLECTIVE ;  /* 0x000000000000791b */ /* 0x003fea0003800000 */
.L_x_5232:
[----:B------:R-:W-:Y:S01]  /*d130*/  HFMA2 R89, -RZ, RZ, 0, 2.384185791015625e-07 ;  /* 0x00000004ff597431 */ /* 0x000fe200000001ff */
[----:B------:R-:W-:Y:S01]  /*d140*/  MOV R99, R84 ;  /* 0x0000005400637202 */ /* 0x000fe20000000f00 */
[----:B------:R-:W-:-:S07]  /*d150*/  FADD.FTZ R85, R85, R100 ;  /* 0x0000006455557221 */ /* 0x000fce0000010000 */
[----:B------:R-:W-:Y:S05]  /*d160*/  WARPSYNC.COLLECTIVE R87, `(.L_x_5233) ;  /* 0x0000000057087348 */ /* 0x000fea0003c00000 */
[----:B------:R0:W1:Y:S02]  /*d170*/  SHFL.BFLY P3, R100, R99, R89, R88 ;  /* 0x0c00005963647389 */ /* 0x0000640000060058 */
[----:B01----:R-:W-:Y:S05]  /*d180*/  ENDCOLLECTIVE ;  /* 0x000000000000791b */ /* 0x003fea0003800000 */
.L_x_5233:
[----:B------:R-:W-:Y:S01]  /*d190*/  MOV R99, R85 ;  /* 0x0000005500637202 */ /* 0x000fe20000000f00 */
[----:B------:R-:W-:-:S07]  /*d1a0*/  FADD.FTZ R84, R84, R100 ;  /* 0x0000006454547221 */ /* 0x000fce0000010000 */
[----:B------:R-:W-:Y:S05]  /*d1b0*/  WARPSYNC.COLLECTIVE R87, `(.L_x_5234) ;  /* 0x0000000057087348 */ /* 0x000fea0003c00000 */
[----:B------:R0:W1:Y:S02]  /*d1c0*/  SHFL.BFLY P3, R100, R99, R89, R88 ;  /* 0x0c00005963647389 */ /* 0x0000640000060058 */
[----:B01----:R-:W-:Y:S05]  /*d1d0*/  ENDCOLLECTIVE ;  /* 0x000000000000791b */ /* 0x003fea0003800000 */
.L_x_5234:
[----:B------:R-:W-:Y:S01]  /*d1e0*/  HFMA2 R89, -RZ, RZ, 0, 4.76837158203125e-07 ;  /* 0x00000008ff597431 */ /* 0x000fe200000001ff */
[----:B------:R-:W-:Y:S01]  /*d1f0*/  MOV R99, R84 ;  /* 0x0000005400637202 */ /* 0x000fe20000000f00 */
[----:B------:R-:W-:-:S07]  /*d200*/  FADD.FTZ R85, R85, R100 ;  /* 0x0000006455557221 */ /* 0x000fce0000010000 */
[----:B------:R-:W-:Y:S05]  /*d210*/  WARPSYNC.COLLECTIVE R87, `(.L_x_5235) ;  /* 0x0000000057087348 */ /* 0x000fea0003c00000 */
[----:B------:R0:W1:Y:S02]  /*d220*/  SHFL.BFLY P3, R100, R99, R89, R88 ;  /* 0x0c00005963647389 */ /* 0x0000640000060058 */
[----:B01----:R-:W-:Y:S05]  /*d230*/  ENDCOLLECTIVE ;  /* 0x000000000000791b */ /* 0x003fea0003800000 */
.L_x_5235:
[----:B------:R-:W-:Y:S01]  /*d240*/  MOV R99, R85 ;  /* 0x0000005500637202 */ /* 0x000fe20000000f00 */
[----:B------:R-:W-:-:S07]  /*d250*/  FADD.FTZ R84, R84, R100 ;  /* 0x0000006454547221 */ /* 0x000fce0000010000 */
[----:B------:R-:W-:Y:S05]  /*d260*/  WARPSYNC.COLLECTIVE R87, `(.L_x_5236) ;  /* 0x0000000057087348 */ /* 0x000fea0003c00000 */
[----:B------:R0:W1:Y:S02]  /*d270*/  SHFL.BFLY P3, R100, R99, R89, R88 ;  /* 0x0c00005963647389 */ /* 0x0000640000060058 */
[----:B01----:R-:W-:Y:S05]  /*d280*/  ENDCOLLECTIVE ;  /* 0x000000000000791b */ /* 0x003fea0003800000 */
.L_x_5236:
[----:B------:R-:W-:Y:S01]  /*d290*/  HFMA2 R89, -RZ, RZ, 0, 9.5367431640625e-07 ;  /* 0x00000010ff597431 */ /* 0x000fe200000001ff */
[----:B------:R-:W-:Y:S01]  /*d2a0*/  MOV R99, R84 ;  /* 0x0000005400637202 */ /* 0x000fe20000000f00 */
[----:B------:R-:W-:-:S07]  /*d2b0*/  FADD.FTZ R85, R85, R100 ;  /* 0x0000006455557221 */ /* 0x000fce0000010000 */
[----:B------:R-:W-:Y:S05]  /*d2c0*/  WARPSYNC.COLLECTIVE R87, `(.L_x_5237) ;  /* 0x0000000057087348 */ /* 0x000fea0003c00000 */
[----:B------:R0:W1:Y:S02]  /*d2d0*/  SHFL.BFLY P3, R100, R99, R89, R88 ;  /* 0x0c00005963647389 */ /* 0x0000640000060058 */
[----:B01----:R-:W-:Y:S05]  /*d2e0*/  ENDCOLLECTIVE ;  /* 0x000000000000791b */ /* 0x003fea0003800000 */
.L_x_5237:
[----:B------:R-:W-:Y:S02]  /*d2f0*/  MOV R99, R85 ;  /* 0x0000005500637202 */ /* 0x000fe40000000f00 */
[----:B------:R-:W-:-:S07]  /*d300*/  MOV R86, R100 ;  /* 0x0000006400567202 */ /* 0x000fce0000000f00 */
[----:B------:R-:W-:Y:S05]  /*d310*/  WARPSYNC.COLLECTIVE R87, `(.L_x_5238) ;  /* 0x0000000057087348 */ /* 0x000fea0003c00000 */
[----:B------:R0:W1:Y:S02]  /*d320*/  SHFL.BFLY P3, R100, R99, R89, R88 ;  /* 0x0c00005963647389 */ /* 0x0000640000060058 */
[----:B01----:R-:W-:Y:S05]  /*d330*/  ENDCOLLECTIVE ;  /* 0x000000000000791b */ /* 0x003fea0003800000 */
.L_x_5238:
[----:B------:R-:W-:Y:S01]  /*d340*/  MOV R87, R100 ;  /* 0x0000006400577202 */ /* 0x000fe20000000f00 */
[----:B------:R-:W-:Y:S06]  /*d350*/  BRA `(.L_x_5239) ;  /* 0xffffff7800047947 */ /* 0x000fec000383ffff */
.L_x_5240:
        /* <DEDUP_REMOVED lines=10> */
.L_x_7163:


//--------------------- .text._ZN10layer_norm31ln_parallel_residual_bwd_kernelINS_13Kernel_traitsI6__halfffffjLj1280ELj1ELj4ELj1ELj16ENS_18Kernel_traits_baseILj1280ES2_ffffjLj128EEEEELb0ELb1ELb0EEEvNS_9BwdParamsE --------------------------
	.section	.text._ZN10layer_norm31ln_parallel_residual_bwd_kernelINS_13Kernel_traitsI6__halfffffjLj1280ELj1ELj4ELj1ELj16ENS_18Kernel_traits_baseILj1280ES2_ffffjLj128EEEEELb0ELb1ELb0EEEvNS_9BwdParamsE,"ax",@progbits
	.align	128
        .global         _ZN10layer_norm31ln_parallel_residual_bwd_kernelINS_13Kernel_traitsI6__halfffffjLj1280ELj1ELj4ELj1ELj16ENS_18Kernel_traits_baseILj1280ES2_ffffjLj128EEEEELb0ELb1ELb0EEEvNS_9BwdParamsE
        .type           _ZN10layer_norm31ln_parallel_residual_bwd_kernelINS_13Kernel_traitsI6__halfffffjLj1280ELj1ELj4ELj1ELj16ENS_18Kernel_traits_baseILj1280ES2_ffffjLj128EEEEELb0ELb1ELb0EEEvNS_9BwdParamsE,@function
        .size           _ZN10layer_norm31ln_parallel_residual_bwd_kernelINS_13Kernel_traitsI6__halfffffjLj1280ELj1ELj4ELj1ELj16ENS_18Kernel_traits_baseILj1280ES2_ffffjLj128EEEEELb0ELb1ELb0EEEvNS_9BwdParamsE,(.L_x_7164 - _ZN10layer_norm31ln_parallel_residual_bwd_kernelINS_13Kernel_traitsI6__halfffffjLj1280ELj1ELj4ELj1ELj16ENS_18Kernel_traits_baseILj1280ES2_ffffjLj128EEEEELb0ELb1ELb0EEEvNS_9BwdParamsE)
        .other          _ZN10layer_norm31ln_parallel_residual_bwd_kernelINS_13Kernel_traitsI6__halfffffjLj1280ELj1ELj4ELj1ELj16ENS_18Kernel_traits_baseILj1280ES2_ffffjLj128EEEEELb0ELb1ELb0EEEvNS_9BwdParamsE,@"STO_CUDA_ENTRY STV_DEFAULT"
_ZN10layer_norm31ln_parallel_residual_bwd_kernelINS_13Kernel_traitsI6__halfffffjLj1280ELj1ELj4ELj1ELj16ENS_18Kernel_traits_baseILj1280ES2_ffffjLj128EEEEELb0ELb1ELb0EEEvNS_9BwdParamsE:
.text._ZN10layer_norm31ln_parallel_residual_bwd_kernelINS_13Kernel_traitsI6__halfffffjLj1280ELj1ELj4ELj1ELj16ENS_18Kernel_traits_baseILj1280ES2_ffffjLj128EEEEELb0ELb1ELb0EEEvNS_9BwdParamsE:
        /* <DEDUP_REMOVED lines=16> */
[----:B------:R-:W-:-:S04]  /*0100*/  LEA.HI.SX32 R2, R2, R5, 0x1e ;  /* 0x0000000502027211 */ /* 0x000fc800078ff2ff */
[C---:B------:R-:W-:Y:S02]  /*0110*/  ISETP.GE.U32.AND P1, PT, R2.reuse, 0x20, PT ;  /* 0x000000200200780c */ /* 0x040fe40003f26070 */
[C---:B------:R-:W-:Y:S02]  /*0120*/  ISETP.GE.U32.AND P6, PT, R2.reuse, 0x40, PT ;  /* 0x000000400200780c */ /* 0x040fe40003fc6070 */
[C---:B------:R-:W-:Y:S02]  /*0130*/  ISETP.GE.U32.AND P5, PT, R2.reuse, 0x60, PT ;  /* 0x000000600200780c */ /* 0x040fe40003fa6070 */
[C---:B------:R-:W-:Y:S02]  /*0140*/  ISETP.GE.U32.AND P0, PT, R2.reuse, 0x80, PT ;  /* 0x000000800200780c */ /* 0x040fe40003f06070 */
[C---:B------:R-:W-:Y:S02]  /*0150*/  ISETP.GE.U32.AND P4, PT, R2.reuse, 0xa0, PT ;  /* 0x000000a00200780c */ /* 0x040fe40003f86070 */
[----:B------:R-:W-:-:S02]  /*0160*/  ISETP.GE.U32.AND P3, PT, R2, 0xc0, PT ;  /* 0x000000c00200780c */ /* 0x000fc40003f66070 */
[----:B------:R-:W-:Y:S01]  /*0170*/  ISETP.GE.U32.AND P2, PT, R2, 0xe0, PT ;  /* 0x000000e00200780c */ /* 0x000fe20003f46070 */
[----:B------:R-:W2:Y:S08]  /*0180*/  @P1 LDC.64 R4, c[0x0][0x3d0] ;  /* 0x0000f400ff041b82 */ /* 0x000eb00000000a00 */
[----:B------:R-:W3:Y:S08]  /*0190*/  @P6 LDC.64 R26, c[0x0][0x3d0] ;  /* 0x0000f400ff1a6b82 */ /* 0x000ef00000000a00 */
[----:B------:R-:W4:Y:S08]  /*01a0*/  @P5 LDC.64 R28, c[0x0][0x3d0] ;  /* 0x0000f400ff1c5b82 */ /* 0x000f300000000a00 */
[----:B------:R-:W1:Y:S01]  /*01b0*/  @P0 LDC.64 R30, c[0x0][0x3d0] ;  /* 0x0000f400ff1e0b82 */ /* 0x000e620000000a00 */
[C---:B--2---:R-:W-:Y:S01]  /*01c0*/  @P1 IMAD.WIDE.U32 R4, R3.reuse, 0x8, R4 ;  /* 0x0000000803041825 */ /* 0x044fe200078e0004 */
[----:B------:R-:W-:-:S04]  /*01d0*/  @P1 LOP3.LUT R3, R3, 0x20, RZ, 0xfc, !PT ;  /* 0x0000002003031812 */ /* 0x000fc800078efcff */
[----:B------:R2:W5:Y:S02]  /*01e0*/  @P1 LDG.E.64 R6, desc[UR10][R4.64] ;  /* 0x0000000a04061981 */ /* 0x000564000c1e1b00 */
[----:B------:R-:W0:Y:S01]  /*01f0*/  @P4 LDC.64 R32, c[0x0][0x3d0] ;  /* 0x0000f400ff204b82 */ /* 0x000e220000000a00 */
[C---:B---3--:R-:W-:Y:S01]  /*0200*/  @P6 IMAD.WIDE.U32 R26, R3.reuse, 0x8, R26 ;  /* 0x00000008031a6825 */ /* 0x048fe200078e001a */
[C---:B------:R-:W-:Y:S02]  /*0210*/  ISETP.GE.U32.AND P1, PT, R2.reuse, 0x100, PT ;  /* 0x000001000200780c */ /* 0x040fe40003f26070 */
[----:B------:R-:W-:Y:S02]  /*0220*/  @P6 IADD3 R3, PT, PT, R3, 0x20, RZ ;  /* 0x0000002003036810 */ /* 0x000fe40007ffe0ff */
[----:B------:R3:W5:Y:S02]  /*0230*/  @P6 LDG.E.64 R8, desc[UR10][R26.64] ;  /* 0x0000000a1a086981 */ /* 0x000764000c1e1b00 */
[----:B------:R-:W3:Y:S01]  /*0240*/  @P3 LDC.64 R34, c[0x0][0x3d0] ;  /* 0x0000f400ff223b82 */ /* 0x000ee20000000a00 */
[----:B------:R-:W-:Y:S01]  /*0250*/  ISETP.GE.U32.AND P6, PT, R2, 0x120, PT ;  /* 0x000001200200780c */ /* 0x000fe20003fc6070 */
[C---:B----4-:R-:W-:Y:S01]  /*0260*/  @P5 IMAD.WIDE.U32 R28, R3.reuse, 0x8, R28 ;  /* 0x00000008031c5825 */ /* 0x050fe200078e001c */
[----:B------:R-:W-:-:S04]  /*0270*/  @P5 IADD3 R3, PT, PT, R3, 0x20, RZ ;  /* 0x0000002003035810 */ /* 0x000fc80007ffe0ff */
[----:B------:R-:W5:Y:S01]  /*0280*/  @P5 LDG.E.64 R10, desc[UR10][R28.64] ;  /* 0x0000000a1c0a5981 */ /* 0x000f62000c1e1b00 */
[----:B------:R-:W4:Y:S01]  /*0290*/  @P2 LDC.64 R36, c[0x0][0x3d0] ;  /* 0x0000f400ff242b82 */ /* 0x000f220000000a00 */
[C---:B-1----:R-:W-:Y:S01]  /*02a0*/  @P0 IMAD.WIDE.U32 R30, R3.reuse, 0x8, R30 ;  /* 0x00000008031e0825 */ /* 0x042fe200078e001e */
[----:B------:R-:W-:-:S06]  /*02b0*/  @P0 IADD3 R3, PT, PT, R3, 0x20, RZ ;  /* 0x0000002003030810 */ /* 0x000fcc0007ffe0ff */
[----:B------:R-:W1:Y:S01]  /*02c0*/  @P1 LDC.64 R38, c[0x0][0x3d0] ;  /* 0x0000f400ff261b82 */ /* 0x000e620000000a00 */
[C---:B0-----:R-:W-:Y:S01]  /*02d0*/  @P4 IMAD.WIDE.U32 R32, R3.reuse, 0x8, R32 ;  /* 0x0000000803204825 */ /* 0x041fe200078e0020 */
[----:B------:R-:W-:Y:S01]  /*02e0*/  @P4 IADD3 R3, PT, PT, R3, 0x20, RZ ;  /* 0x0000002003034810 */ /* 0x000fe20007ffe0ff */
[----:B------:R-:W5:Y:S04]  /*02f0*/  @P0 LDG.E.64 R12, desc[UR10][R30.64] ;  /* 0x0000000a1e0c0981 */ /* 0x000f68000c1e1b00 */
[----:B------:R-:W5:Y:S01]  /*0300*/  @P4 LDG.E.64 R14, desc[UR10][R32.64] ;  /* 0x0000000a200e4981 */ /* 0x000f62000c1e1b00 */
[----:B--2---:R-:W0:Y:S01]  /*0310*/  @P6 LDC.64 R4, c[0x0][0x3d0] ;  /* 0x0000f400ff046b82 */ /* 0x004e220000000a00 */
[C---:B---3--:R-:W-:Y:S01]  /*0320*/  @P3 IMAD.WIDE.U32 R34, R3.reuse, 0x8, R34 ;  /* 0x0000000803223825 */ /* 0x048fe200078e0022 */
[----:B------:R-:W-:-:S04]  /*0330*/  @P3 IADD3 R3, PT, PT, R3, 0x20, RZ ;  /* 0x0000002003033810 */ /* 0x000fc80007ffe0ff */
[----:B------:R-:W5:Y:S01]  /*0340*/  @P3 LDG.E.64 R16, desc[UR10][R34.64] ;  /* 0x0000000a22103981 */ /* 0x000f62000c1e1b00 */
[C---:B----4-:R-:W-:Y:S01]  /*0350*/  @P2 IMAD.WIDE.U32 R36, R3.reuse, 0x8, R36 ;  /* 0x0000000803242825 */ /* 0x050fe200078e0024 */
[----:B------:R-:W-:Y:S02]  /*0360*/  @P2 IADD3 R3, PT, PT, R3, 0x20, RZ ;  /* 0x0000002003032810 */ /* 0x000fe40007ffe0ff */
[----:B------:R-:W-:Y:S01]  /*0370*/  ISETP.GE.U32.AND P5, PT, R2, 0x140, PT ;  /* 0x000001400200780c */ /* 0x000fe20003fa6070 */
[----:B------:R-:W2:Y:S01]  /*0380*/  S2UR UR4, SR_CTAID.X ;  /* 0x00000000000479c3 */ /* 0x000ea20000002500 */
[----:B------:R-:W-:Y:S01]  /*0390*/  BSSY B1, `(.L_x_5241) ;  /* 0x0000b45000017945 */ /* 0x000fe20003800000 */
[----:B------:R-:W5:Y:S01]  /*03a0*/  @P2 LDG.E.64 R18, desc[UR10][R36.64] ;  /* 0x0000000a24122981 */ /* 0x000f62000c1e1b00 */
[C---:B-1----:R-:W-:Y:S01]  /*03b0*/  @P1 IMAD.WIDE.U32 R38, R3.reuse, 0x8, R38 ;  /* 0x0000000803261825 */ /* 0x042fe200078e0026 */
[----:B------:R-:W-:Y:S02]  /*03c0*/  @P1 IADD3 R3, PT, PT, R3, 0x20, RZ ;  /* 0x0000002003031810 */ /* 0x000fe40007ffe0ff */
[----:B------:R-:W-:-:S02]  /*03d0*/  CS2R R76, SRZ ;  /* 0x00000000004c7805 */ /* 0x000fc4000001ff00 */
[----:B------:R-:W-:Y:S02]  /*03e0*/  CS2R R78, SRZ ;  /* 0x00000000004e7805 */ /* 0x000fe4000001ff00 */
[----:B------:R-:W-:Y:S01]  /*03f0*/  CS2R R42, SRZ ;  /* 0x00000000002a7805 */ /* 0x000fe2000001ff00 */
[----:B------:R-:W5:Y:S01]  /*0400*/  @P1 LDG.E.64 R20, desc[UR10][R38.64] ;  /* 0x0000000a26141981 */ /* 0x000f62000c1e1b00 */
[C---:B0-----:R-:W-:Y:S01]  /*0410*/  @P6 IMAD.WIDE.U32 R26, R3.reuse, 0x8, R4 ;  /* 0x00000008031a6825 */ /* 0x041fe200078e0004 */
[----:B------:R-:W0:Y:S04]  /*0420*/  @P5 LDC.64 R40, c[0x0][0x3d0] ;  /* 0x0000f400ff285b82 */ /* 0x000e280000000a00 */
[----:B------:R-:W5:Y:S01]  /*0430*/  @P6 LDG.E.64 R22, desc[UR10][R26.64] ;  /* 0x0000000a1a166981 */ /* 0x000f62000c1e1b00 */
[----:B------:R-:W-:Y:S01]  /*0440*/  @P6 IADD3 R3, PT, PT, R3, 0x20, RZ ;  /* 0x0000002003036810 */ /* 0x000fe20007ffe0ff */
[----:B--2---:R-:W-:-:S04]  /*0450*/  USHF.L.U32 UR4, UR4, 0x2, URZ ;  /* 0x0000000204047899 */ /* 0x004fc800080006ff */
[----:B0-----:R-:W-:-:S05]  /*0460*/  @P5 IMAD.WIDE.U32 R4, R3, 0x8, R40 ;  /* 0x0000000803045825 */ /* 0x001fca00078e0028 */
[----:B------:R0:W5:Y:S02]  /*0470*/  @P5 LDG.E.64 R24, desc[UR10][R4.64] ;  /* 0x0000000a04185981 */ /* 0x000164000c1e1b00 */
[----:B0-----:R-:W-:-:S04]  /*0480*/  SHF.R.U32.HI R5, RZ, 0x5, R100 ;  /* 0x00000005ff057819 */ /* 0x001fc80000011664 */
        /* <DEDUP_REMOVED lines=40> */
[----:B------:R-:W0:Y:S01]  /*0710*/  LDCU.64 UR4, c[0x0][0x438] ;  /* 0x00008700ff0477ac */ /* 0x000e220008000a00 */
[----:B-----5:R-:W-:Y:S02]  /*0720*/  MOV R221, R6 ;  /* 0x0000000600dd7202 */ /* 0x020fe40000000f00 */
[----:B------:R-:W-:Y:S02]  /*0730*/  CS2R R36, SRZ ;  /* 0x0000000000247805 */ /* 0x000fe4000001ff00 */
[----:B------:R-:W-:Y:S02]  /*0740*/  SHF.R.U64 R0, R6, 0x10, R7 ;  /* 0x0000001006007819 */ /* 0x000fe40000001207 */
[----:B------:R-:W-:Y:S02]  /*0750*/  CS2R R38, SRZ ;  /* 0x0000000000267805 */ /* 0x000fe4000001ff00 */
[----:B------:R-:W-:Y:S02]  /*0760*/  MOV R220, R7 ;  /* 0x0000000700dc7202 */ /* 0x000fe40000000f00 */
[----:B------:R-:W-:-:S02]  /*0770*/  CS2R R76, SRZ ;  /* 0x00000000004c7805 */ /* 0x000fc4000001ff00 */
[----:B------:R-:W-:Y:S02]  /*0780*/  SHF.R.U32.HI R3, RZ, 0x10, R7 ;  /* 0x00000010ff037819 */ /* 0x000fe40000011607 */
[----:B------:R-:W-:Y:S02]  /*0790*/  CS2R R78, SRZ ;  /* 0x00000000004e7805 */ /* 0x000fe4000001ff00 */
[----:B------:R-:W-:Y:S02]  /*07a0*/  MOV R219, R8 ;  /* 0x0000000800db7202 */ /* 0x000fe40000000f00 */
[----:B------:R-:W-:Y:S02]  /*07b0*/  CS2R R40, SRZ ;  /* 0x0000000000287805 */ /* 0x000fe4000001ff00 */
[----:B------:R-:W-:Y:S02]  /*07c0*/  SHF.R.U64 R6, R8, 0x10, R9 ;  /* 0x0000001008067819 */ /* 0x000fe40000001209 */
[----:B------:R-:W-:-:S02]  /*07d0*/  CS2R R42, SRZ ;  /* 0x00000000002a7805 */ /* 0x000fc4000001ff00 */
[----:B------:R-:W-:Y:S02]  /*07e0*/  MOV R218, R9 ;  /* 0x0000000900da7202 */ /* 0x000fe40000000f00 */
[----:B------:R-:W-:Y:S02]  /*07f0*/  CS2R R44, SRZ ;  /* 0x00000000002c7805 */ /* 0x000fe4000001ff00 */
[----:B------:R-:W-:Y:S02]  /*0800*/  SHF.R.U32.HI R7, RZ, 0x10, R9 ;  /* 0x00000010ff077819 */ /* 0x000fe40000011609 */
[----:B------:R-:W-:Y:S02]  /*0810*/  CS2R R46, SRZ ;  /* 0x00000000002e7805 */ /* 0x000fe4000001ff00 */
[----:B------:R-:W-:Y:S01]  /*0820*/  LOP3.LUT R4, R4, 0xffffffef, RZ, 0xc0, !PT ;  /* 0xffffffef04047812 */ /* 0x000fe200078ec0ff */
[----:B0-----:R-:W-:Y:S01]  /*0830*/  UISETP.NE.U32.AND UP0, UPT, UR4, URZ, UPT ;  /* 0x000000ff0400728c */ /* 0x001fe2000bf05070 */
[----:B------:R-:W-:Y:S01]  /*0840*/  MOV R217, R10 ;  /* 0x0000000a00d97202 */ /* 0x000fe20000000f00 */
[----:B------:R-:W0:Y:S01]  /*0850*/  LDCU.U8 UR4, c[0x0][0x410] ;  /* 0x00008200ff0477ac */ /* 0x000e220008000000 */
[----:B------:R-:W-:-:S02]  /*0860*/  SHF.R.U64 R8, R10, 0x10, R11 ;  /* 0x000000100a087819 */ /* 0x000fc4000000120b */
[----:B------:R-:W-:Y:S02]  /*0870*/  CS2R R48, SRZ ;  /* 0x0000000000307805 */ /* 0x000fe4000001ff00 */
[----:B------:R-:W-:Y:S01]  /*0880*/  MOV R216, R11 ;  /* 0x0000000b00d87202 */ /* 0x000fe20000000f00 */
[----:B------:R-:W-:Y:S01]  /*0890*/  UISETP.NE.AND.EX UP0, UPT, UR5, URZ, UPT, UP0 ;  /* 0x000000ff0500728c */ /* 0x000fe2000bf05300 */
[----:B------:R-:W-:Y:S02]  /*08a0*/  SHF.R.U32.HI R9, RZ, 0x10, R11 ;  /* 0x00000010ff097819 */ /* 0x000fe4000001160b */
[----:B------:R-:W-:Y:S02]  /*08b0*/  CS2R R50, SRZ ;  /* 0x0000000000327805 */ /* 0x000fe4000001ff00 */
[----:B------:R-:W-:Y:S02]  /*08c0*/  MOV R215, R12 ;  /* 0x0000000c00d77202 */ /* 0x000fe40000000f00 */
[----:B------:R-:W-:-:S02]  /*08d0*/  CS2R R52, SRZ ;  /* 0x0000000000347805 */ /* 0x000fc4000001ff00 */
[----:B------:R-:W-:Y:S02]  /*08e0*/  SHF.R.U64 R10, R12, 0x10, R13 ;  /* 0x000000100c0a7819 */ /* 0x000fe4000000120d */
[----:B------:R-:W-:Y:S02]  /*08f0*/  CS2R R54, SRZ ;  /* 0x0000000000367805 */ /* 0x000fe4000001ff00 */
[----:B------:R-:W-:Y:S02]  /*0900*/  PLOP3.LUT P0, PT, PT, PT, UP0, 0x80, 0x8 ;  /* 0x000000000008781c */ /* 0x000fe40003f0f008 */
[----:B------:R-:W-:Y:S02]  /*0910*/  CS2R R56, SRZ ;  /* 0x0000000000387805 */ /* 0x000fe4000001ff00 */
[----:B------:R-:W-:Y:S02]  /*0920*/  MOV R214, R13 ;  /* 0x0000000d00d67202 */ /* 0x000fe40000000f00 */
[----:B------:R-:W-:-:S02]  /*0930*/  CS2R R58, SRZ ;  /* 0x00000000003a7805 */ /* 0x000fc4000001ff00 */
[----:B------:R-:W-:Y:S02]  /*0940*/  SHF.R.U32.HI R11, RZ, 0x10, R13 ;  /* 0x00000010ff0b7819 */ /* 0x000fe4000001160d */
[----:B------:R-:W-:Y:S02]  /*0950*/  CS2R R60, SRZ ;  /* 0x00000000003c7805 */ /* 0x000fe4000001ff00 */
[----:B------:R-:W-:Y:S01]  /*0960*/  MOV R213, R14 ;  /* 0x0000000e00d57202 */ /* 0x000fe20000000f00 */
[----:B0-----:R-:W-:Y:S01]  /*0970*/  UISETP.NE.AND UP1, UPT, UR4, URZ, UPT ;  /* 0x000000ff0400728c */ /* 0x001fe2000bf25270 */
[----:B------:R-:W-:Y:S02]  /*0980*/  SHF.R.U64 R12, R14, 0x10, R15 ;  /* 0x000000100e0c7819 */ /* 0x000fe4000000120f */
[----:B------:R-:W-:Y:S02]  /*0990*/  CS2R R62, SRZ ;  /* 0x00000000003e7805 */ /* 0x000fe4000001ff00 */
[----:B------:R-:W-:-:S02]  /*09a0*/  MOV R212, R15 ;  /* 0x0000000f00d47202 */ /* 0x000fc40000000f00 */
[----:B------:R-:W-:Y:S02]  /*09b0*/  CS2R R64, SRZ ;  /* 0x0000000000407805 */ /* 0x000fe4000001ff00 */
[----:B------:R-:W-:Y:S02]  /*09c0*/  SHF.R.U32.HI R13, RZ, 0x10, R15 ;  /* 0x00000010ff0d7819 */ /* 0x000fe4000001160f */
[----:B------:R-:W-:Y:S02]  /*09d0*/  CS2R R66, SRZ ;  /* 0x0000000000427805 */ /* 0x000fe4000001ff00 */
[----:B------:R-:W-:Y:S02]  /*09e0*/  PLOP3.LUT P1, PT, PT, PT, UP1, 0x80, 0x8 ;  /* 0x000000000008781c */ /* 0x000fe40003f2f018 */
[----:B------:R-:W-:Y:S02]  /*09f0*/  CS2R R68, SRZ ;  /* 0x0000000000447805 */ /* 0x000fe4000001ff00 */
[----:B------:R-:W-:-:S02]  /*0a00*/  MOV R211, R16 ;  /* 0x0000001000d37202 */ /* 0x000fc40000000f00 */
[----:B------:R-:W-:Y:S02]  /*0a10*/  CS2R R70, SRZ ;  /* 0x0000000000467805 */ /* 0x000fe4000001ff00 */
[--C-:B------:R-:W-:Y:S02]  /*0a20*/  SHF.R.U64 R14, R16, 0x10, R17.reuse ;  /* 0x00000010100e7819 */ /* 0x100fe40000001211 */
[----:B------:R-:W-:Y:S02]  /*0a30*/  CS2R R72, SRZ ;  /* 0x0000000000487805 */ /* 0x000fe4000001ff00 */
[----:B------:R-:W-:Y:S02]  /*0a40*/  MOV R210, R17 ;  /* 0x0000001100d27202 */ /* 0x000fe40000000f00 */
[----:B------:R-:W-:Y:S02]  /*0a50*/  CS2R R74, SRZ ;  /* 0x00000000004a7805 */ /* 0x000fe4000001ff00 */
[----:B------:R-:W-:-:S02]  /*0a60*/  SHF.R.U32.HI R15, RZ, 0x10, R17 ;  /* 0x00000010ff0f7819 */ /* 0x000fc40000011611 */
[----:B------:R-:W-:Y:S02]  /*0a70*/  CS2R R112, SRZ ;  /* 0x0000000000707805 */ /* 0x000fe4000001ff00 */
[----:B------:R-:W-:Y:S02]  /*0a80*/  MOV R209, R18 ;  /* 0x0000001200d17202 */ /* 0x000fe40000000f00 */
[----:B------:R-:W-:Y:S02]  /*0a90*/  CS2R R114, SRZ ;  /* 0x0000000000727805 */ /* 0x000fe4000001ff00 */
[----:B------:R-:W-:Y:S02]  /*0aa0*/  SHF.R.U64 R16, R18, 0x10, R19 ;  /* 0x0000001012107819 */ /* 0x000fe40000001213 */
[----:B------:R-:W-:Y:S02]  /*0ab0*/  CS2R R80, SRZ ;  /* 0x0000000000507805 */ /* 0x000fe4000001ff00 */
[----:B------:R-:W-:-:S02]  /*0ac0*/  @P1 LOP3.LUT R4, R4, 0x10, RZ, 0xfc, !PT ;  /* 0x0000001004041812 */ /* 0x000fc400078efcff */
[----:B------:R-:W-:Y:S02]  /*0ad0*/  CS2R R82, SRZ ;  /* 0x0000000000527805 */ /* 0x000fe4000001ff00 */
[----:B------:R-:W-:Y:S02]  /*0ae0*/  MOV R208, R19 ;  /* 0x0000001300d07202 */ /* 0x000fe40000000f00 */
[----:B------:R-:W-:Y:S02]  /*0af0*/  CS2R R84, SRZ ;  /* 0x0000000000547805 */ /* 0x000fe4000001ff00 */
[----:B------:R-:W-:Y:S02]  /*0b00*/  SHF.R.U32.HI R17, RZ, 0x10, R19 ;  /* 0x00000010ff117819 */ /* 0x000fe40000011613 */
        /* <DEDUP_REMOVED lines=13> */
[----:B------:R-:W-:-:S02]  /*0be0*/  MOV R204, R23 ;  /* 0x0000001700cc7202 */ /* 0x000fc40000000f00 */
[----:B------:R-:W-:Y:S02]  /*0bf0*/  CS2R R100, SRZ ;  /* 0x0000000000647805 */ /* 0x000fe4000001ff00 */
[----:B------:R-:W-:Y:S02]  /*0c00*/  SHF.R.U32.HI R21, RZ, 0x10, R23 ;  /* 0x00000010ff157819 */ /* 0x000fe40000011617 */
[----:B------:R-:W-:Y:S02]  /*0c10*/  CS2R R102, SRZ ;  /* 0x0000000000667805 */ /* 0x000fe4000001ff00 */
[----:B------:R-:W-:Y:S02]  /*0c20*/  MOV R202, R24 ;  /* 0x0000001800ca7202 */ /* 0x000fe40000000f00 */
[----:B------:R-:W-:Y:S02]  /*0c30*/  CS2R R104, SRZ ;  /* 0x0000000000687805 */ /* 0x000fe4000001ff00 */
[----:B------:R-:W-:-:S02]  /*0c40*/  SHF.R.U64 R22, R24, 0x10, R25 ;  /* 0x0000001018167819 */ /* 0x000fc40000001219 */
[----:B------:R-:W-:Y:S02]  /*0c50*/  CS2R R106, SRZ ;  /* 0x00000000006a7805 */ /* 0x000fe4000001ff00 */
[----:B------:R-:W-:Y:S02]  /*0c60*/  MOV R200, R25 ;  /* 0x0000001900c87202 */ /* 0x000fe40000000f00 */
[----:B------:R-:W-:Y:S02]  /*0c70*/  CS2R R108, SRZ ;  /* 0x00000000006c7805 */ /* 0x000fe4000001ff00 */
[----:B------:R-:W-:Y:S02]  /*0c80*/  SHF.R.U32.HI R23, RZ, 0x10, R25 ;  /* 0x00000010ff177819 */ /* 0x000fe40000011619 */
[----:B------:R-:W-:Y:S02]  /*0c90*/  CS2R R110, SRZ ;  /* 0x00000000006e7805 */ /* 0x000fe4000001ff00 */
[----:B------:R-:W-:-:S02]  /*0ca0*/  LOP3.LUT R4, R4, 0xffffffdf, RZ, 0xc0, !PT ;  /* 0xffffffdf04047812 */ /* 0x000fc400078ec0ff */
[----:B------:R-:W-:Y:S02]  /*0cb0*/  PRMT R221, R0, 0x5410, R221 ;  /* 0x0000541000dd7816 */ /* 0x000fe400000000dd */
[----:B------:R-:W-:Y:S02]  /*0cc0*/  PRMT R220, R3, 0x5410, R220 ;  /* 0x0000541003dc7816 */ /* 0x000fe400000000dc */
[----:B------:R-:W-:Y:S02]  /*0cd0*/  PRMT R219, R6, 0x5410, R219 ;  /* 0x0000541006db7816 */ /* 0x000fe400000000db */
[----:B------:R-:W-:Y:S02]  /*0ce0*/  PRMT R218, R7, 0x5410, R218 ;  /* 0x0000541007da7816 */ /* 0x000fe400000000da */
[----:B------:R-:W-:Y:S02]  /*0cf0*/  PRMT R217, R8, 0x5410, R217 ;  /* 0x0000541008d97816 */ /* 0x000fe400000000d9 */
[----:B------:R-:W-:-:S02]  /*0d00*/  PRMT R216, R9, 0x5410, R216 ;  /* 0x0000541009d87816 */ /* 0x000fc400000000d8 */
        /* <DEDUP_REMOVED lines=14> */
[----:B------:R-:W-:-:S07]  /*0df0*/  @P0 LOP3.LUT R4, R4, 0x20, RZ, 0xfc, !PT ;  /* 0x0000002004040812 */ /* 0x000fce00078efcff */
.L_x_5383:
[----:B0--34-:R-:W0:Y:S01]  /*0e00*/  LDC.64 R34, c[0x0][0x3c0] ;  /* 0x0000f000ff227b82 */ /* 0x019e220000000a00 */
[C---:B------:R-:W-:Y:S02]  /*0e10*/  LOP3.LUT P0, RZ, R4.reuse, 0x20, RZ, 0xc0, !PT ;  /* 0x0000002004ff7812 */ /* 0x040fe4000780c0ff */
[----:B------:R-:W-:-:S05]  /*0e20*/  LOP3.LUT P1, RZ, R4, 0x10, RZ, 0xc0, !PT ;  /* 0x0000001004ff7812 */ /* 0x000fca000782c0ff */
[----:B------:R-:W1:Y:S01]  /*0e30*/  LDC.64 R6, c[0x0][0x3c8] ;  /* 0x0000f200ff067b82 */ /* 0x000e620000000a00 */
[----:B0-----:R-:W-:-:S05]  /*0e40*/  IMAD.WIDE R166, R5, 0x4, R34 ;  /* 0x0000000405a67825 */ /* 0x001fca00078e0222 */
[----:B------:R-:W2:Y:S01]  /*0e50*/  LDG.E R243, desc[UR10][R166.64] ;  /* 0x0000000aa6f37981 */ /* 0x000ea2000c1e1900 */
[----:B-1----:R-:W-:-:S05]  /*0e60*/  IMAD.WIDE R164, R5, 0x4, R6 ;  /* 0x0000000405a47825 */ /* 0x002fca00078e0206 */
[----:B------:R0:W5:Y:S01]  /*0e70*/  LDG.E R7, desc[UR10][R164.64] ;  /* 0x0000000aa4077981 */ /* 0x000162000c1e1900 */
[----:B------:R-:W-:Y:S01]  /*0e80*/  MOV R0, UR20 ;  /* 0x0000001400007c02 */ /* 0x000fe20008000f00 */
[----:B------:R-:W-:Y:S01]  /*0e90*/  BSSY.RECONVERGENT B0, `(.L_x_5243) ;  /* 0x0000394000007945 */ /* 0x000fe20003800200 */
[----:B------:R-:W1:Y:S03]  /*0ea0*/  S2R R6, SR_TID.X ;  /* 0x0000000000067919 */ /* 0x000e660000002100 */
[----:B------:R-:W-:-:S05]  /*0eb0*/  IMAD R35, R5, R0, RZ ;  /* 0x0000000005237224 */ /* 0x000fca00078e02ff */
[----:B------:R-:W-:-:S04]  /*0ec0*/  SHF.R.S32.HI R34, RZ, 0x1f, R35 ;  /* 0x0000001fff227819 */ /* 0x000fc80000011423 */
[----:B------:R-:W-:Y:S02]  /*0ed0*/  LEA.HI R34, R34, R35, RZ, 0x2 ;  /* 0x0000002322227211 */ /* 0x000fe400078f10ff */
[----:B-1----:R-:W-:-:S04]  /*0ee0*/  LOP3.LUT R35, R6, 0x1f, RZ, 0xc0, !PT ;  /* 0x0000001f06237812 */ /* 0x002fc800078ec0ff */
[----:B------:R-:W-:Y:S02]  /*0ef0*/  LEA.HI.SX32 R6, R34, R35, 0x1e ;  /* 0x0000002322067211 */ /* 0x000fe400078ff2ff */
[----:B--2---:R-:W-:Y:S01]  /*0f00*/  FSEL R243, R243, RZ, !P1 ;  /* 0x000000fff3f37208 */ /* 0x004fe20004800000 */
[----:B0-----:R-:W-:Y:S06]  /*0f10*/  @P0 BRA `(.L_x_5244) ;  /* 0x0000001800dc0947 */ /* 0x001fec0003800000 */
[C---:B------:R-:W-:Y:S01]  /*0f20*/  ISETP.GE.U32.AND P3, PT, R2.reuse, 0x60, PT ;  /* 0x000000600200780c */ /* 0x040fe20003f66070 */
[----:B------:R-:W-:Y:S01]  /*0f30*/  BSSY.RECONVERGENT B2, `(.L_x_5245) ;  /* 0x0000039000027945 */ /* 0x000fe20003800200 */
[----:B------:R-:W-:Y:S01]  /*0f40*/  ISETP.GE.U32.AND P2, PT, R2, 0x80, PT ;  /* 0x000000800200780c */ /* 0x000fe20003f46070 */
[----:B------:R-:W-:Y:S01]  /*0f50*/  HFMA2 R245, -RZ, RZ, 0, 0 ;  /* 0x00000000fff57431 */ /* 0x000fe200000001ff */
[----:B------:R-:W-:Y:S02]  /*0f60*/  LOP3.LUT R4, R4, 0xfffffffe, RZ, 0xc0, !PT ;  /* 0xfffffffe04047812 */ /* 0x000fe400078ec0ff */
[C---:B------:R-:W-:Y:S02]  /*0f70*/  ISETP.GE.U32.AND P1, PT, R2.reuse, 0xa0, PT ;  /* 0x000000a00200780c */ /* 0x040fe40003f26070 */
[C---:B------:R-:W-:Y:S02]  /*0f80*/  ISETP.GE.U32.AND P4, PT, R2.reuse, 0x20, PT ;  /* 0x000000200200780c */ /* 0x040fe40003f86070 */
[----:B------:R-:W-:-:S02]  /*0f90*/  ISETP.GE.U32.AND P0, PT, R2, 0xc0, PT ;  /* 0x000000c00200780c */ /* 0x000fc40003f06070 */
[----:B------:R-:W-:Y:S02]  /*0fa0*/  ISETP.GE.U32.AND P5, PT, R2, 0x40, PT ;  /* 0x000000400200780c */ /* 0x000fe40003fa6070 */
[----:B------:R-:W-:Y:S02]  /*0fb0*/  @P3 LOP3.LUT R4, R4, 0x1, RZ, 0xfc, !PT ;  /* 0x0000000104043812 */ /* 0x000fe400078efcff */
[----:B------:R-:W-:Y:S02]  /*0fc0*/  MOV R248, RZ ;  /* 0x000000ff00f87202 */ /* 0x000fe40000000f00 */
[----:B------:R-:W-:Y:S02]  /*0fd0*/  LOP3.LUT R4, R4, 0xfffffffd, RZ, 0xc0, !PT ;  /* 0xfffffffd04047812 */ /* 0x000fe400078ec0ff */
[----:B------:R-:W-:Y:S02]  /*0fe0*/  MOV R247, R6 ;  /* 0x0000000600f77202 */ /* 0x000fe40000000f00 */
[----:B------:R-:W-:-:S04]  /*0ff0*/  @P2 LOP3.LUT R4, R4, 0x2, RZ, 0xfc, !PT ;  /* 0x0000000204042812 */ /* 0x000fc800078efcff */
[----:B------:R-:W-:-:S04]  /*1000*/  LOP3.LUT R4, R4, 0xfffffffb, RZ, 0xc0, !PT ;  /* 0xfffffffb04047812 */ /* 0x000fc800078ec0ff */
[----:B------:R-:W-:-:S04]  /*1010*/  @P1 LOP3.LUT R4, R4, 0x4, RZ, 0xfc, !PT ;  /* 0x0000000404041812 */ /* 0x000fc800078efcff */
[----:B------:R-:W-:-:S04]  /*1020*/  LOP3.LUT R4, R4, 0xfffffff7, RZ, 0xc0, !PT ;  /* 0xfffffff704047812 */ /* 0x000fc800078ec0ff */
[----:B------:R-:W-:Y:S01]  /*1030*/  @P0 LOP3.LUT R4, R4, 0x8, RZ, 0xfc, !PT ;  /* 0x0000000804040812 */ /* 0x000fe200078efcff */
[----:B------:R-:W-:Y:S06]  /*1040*/  @!P4 BRA `(.L_x_5246) ;  /* 0x00000000009cc947 */ /* 0x000fec0003800000 */
[----:B------:R-:W0:Y:S08]  /*1050*/  LDC.64 R164, c[0x0][0x3a8] ;  /* 0x0000ea00ffa47b82 */ /* 0x000e300000000a00 */
[----:B------:R-:W1:Y:S01]  /*1060*/  LDC.64 R34, c[0x0][0x428] ;  /* 0x00010a00ff227b82 */ /* 0x000e620000000a00 */
[----:B0-----:R-:W-:-:S06]  /*1070*/  IMAD.WIDE.U32 R166, R6, 0x10, R164 ;  /* 0x0000001006a67825 */ /* 0x001fcc00078e00a4 */
[----:B------:R-:W2:Y:S01]  /*1080*/  LDG.E.128 R164, desc[UR10][R166.64] ;  /* 0x0000000aa6a47981 */ /* 0x000ea2000c1e1d00 */
[----:B-1----:R-:W-:-:S06]  /*1090*/  IMAD.WIDE.U32 R168, R6, 0x10, R34 ;  /* 0x0000001006a87825 */ /* 0x002fcc00078e0022 */
[----:B------:R-:W3:Y:S01]  /*10a0*/  LDG.E.128 R168, desc[UR10][R168.64] ;  /* 0x0000000aa8a87981 */ /* 0x000ee2000c1e1d00 */
[--C-:B------:R-:W-:Y:S01]  /*10b0*/  HADD2.F32 R35, -RZ, R221.reuse.H1_H1 ;  /* 0x300000ddff237230 */ /* 0x100fe20000004100 */
[----:B------:R-:W-:Y:S01]  /*10c0*/  IADD3 R247, PT, PT, R6, 0x20, RZ ;  /* 0x0000002006f77810 */ /* 0x000fe20007ffe0ff */
[----:B------:R-:W-:Y:S02]  /*10d0*/  HADD2.F32 R34, -RZ, R221.H0_H0 ;  /* 0x200000ddff227230 */ /* 0x000fe40000004100 */
[C---:B--2---:R-:W-:Y:S01]  /*10e0*/  FADD.FTZ R164, -R243.reuse, R164 ;  /* 0x000000a4f3a47221 */ /* 0x044fe20000010100 */
[C---:B------:R-:W-:Y:S01]  /*10f0*/  FADD.FTZ R178, -R243.reuse, R165 ;  /* 0x000000a5f3b27221 */ /* 0x040fe20000010100 */
[C---:B------:R-:W-:Y:S01]  /*1100*/  FADD.FTZ R166, -R243.reuse, R166 ;  /* 0x000000a6f3a67221 */ /* 0x040fe20000010100 */
[----:B------:R-:W-:Y:S01]  /*1110*/  FADD.FTZ R244, -R243, R167 ;  /* 0x000000a7f3f47221 */ /* 0x000fe20000010100 */
[C---:B-----5:R-:W-:Y:S01]  /*1120*/  FMUL.FTZ R3, R7.reuse, R164 ;  /* 0x000000a407037220 */ /* 0x060fe20000410000 */
[----:B------:R-:W-:Y:S01]  /*1130*/  FMUL.FTZ R178, R7, R178 ;  /* 0x000000b207b27220 */ /* 0x000fe20000410000 */
[----:B------:R-:W-:-:S02]  /*1140*/  HADD2.F32 R164, -RZ, R220.H0_H0 ;  /* 0x200000dcffa47230 */ /* 0x000fc40000004100 */
[----:B------:R-:W-:Y:S01]  /*1150*/  FMUL.FTZ R197, R7, R166 ;  /* 0x000000a607c57220 */ /* 0x000fe20000410000 */
[----:B---3--:R-:W-:Y:S01]  /*1160*/  FMUL.FTZ R180, R168, R35 ;  /* 0x00000023a8b47220 */ /* 0x008fe20000410000 */
[----:B------:R-:W-:Y:S02]  /*1170*/  HADD2.F32 R35, -RZ, R220.H1_H1 ;  /* 0x300000dcff237230 */ /* 0x000fe40000004100 */
[----:B------:R-:W-:Y:S01]  /*1180*/  FMUL.FTZ R199, R169, R34 ;  /* 0x00000022a9c77220 */ /* 0x000fe20000410000 */
[----:B------:R-:W-:Y:S01]  /*1190*/  FMUL.FTZ R241, R171, R164 ;  /* 0x000000a4abf17220 */ /* 0x000fe20000410000 */
[----:B------:R-:W-:Y:S01]  /*11a0*/  FADD.FTZ R34, RZ, R180 ;  /* 0x000000b4ff227221 */ /* 0x000fe20000010000 */
[----:B------:R-:W-:Y:S01]  /*11b0*/  FFMA.FTZ R165, R3, R180, RZ ;  /* 0x000000b403a57223 */ /* 0x000fe200000100ff */
        /* <DEDUP_REMOVED lines=16> */
.L_x_5246:
[----:B------:R-:W-:Y:S05]  /*12c0*/  BSYNC.RECONVERGENT B2 ;  /* 0x0000000000027941 */ /* 0x000fea0003800200 */
.L_x_5245:
        /* <DEDUP_REMOVED lines=41> */
.L_x_5248:
[----:B------:R-:W-:Y:S05]  /*1560*/  BSYNC.RECONVERGENT B2 ;  /* 0x0000000000027941 */ /* 0x000fea0003800200 */
.L_x_5247:
        /* <DEDUP_REMOVED lines=10> */
[C---:B--2---:R-:W-:Y:S01]  /*1610*/  FADD.FTZ R32, -R243.reuse, R32 ;  /* 0x00000020f3207221 */ /* 0x044fe20000010100 */
[C---:B------:R-:W-:Y:S01]  /*1620*/  FADD.FTZ R34, -R243.reuse, R34 ;  /* 0x00000022f3227221 */ /* 0x040fe20000010100 */
[----:B------:R-:W-:Y:S02]  /*1630*/  FADD.FTZ R236, -R243, R35 ;  /* 0x00000023f3ec7221 */ /* 0x000fe40000010100 */
[----:B-----5:R-:W-:Y:S01]  /*1640*/  FMUL.FTZ R9, R7, R32 ;  /* 0x0000002007097220 */ /* 0x020fe20000410000 */
[----:B------:R-:W-:Y:S01]  /*1650*/  FADD.FTZ R32, -R243, R33 ;  /* 0x00000021f3207221 */ /* 0x000fe20000010100 */
[C---:B------:R-:W-:Y:S01]  /*1660*/  FMUL.FTZ R33, R7.reuse, R34 ;  /* 0x0000002207217220 */ /* 0x040fe20000410000 */
[----:B------:R-:W-:Y:S01]  /*1670*/  FMUL.FTZ R236, R7, R236 ;  /* 0x000000ec07ec7220 */ /* 0x000fe20000410000 */
[----:B---3--:R-:W-:Y:S01]  /*1680*/  FADD.FTZ R80, R80, R164 ;  /* 0x000000a450507221 */ /* 0x008fe20000010000 */
[C---:B------:R-:W-:Y:S01]  /*1690*/  FFMA.FTZ R40, R164.reuse, R9, R40 ;  /* 0x00000009a4287223 */ /* 0x040fe20000010028 */
[----:B------:R-:W-:Y:S01]  /*16a0*/  FMUL.FTZ R172, R164, R169 ;  /* 0x000000a9a4ac7220 */ /* 0x000fe20000410000 */
[----:B------:R-:W-:-:S02]  /*16b0*/  HADD2.F32 R164, -RZ, R217.H0_H0 ;  /* 0x200000d9ffa47230 */ /* 0x000fc40000004100 */
[----:B------:R-:W-:Y:S01]  /*16c0*/  FMUL.FTZ R32, R7, R32 ;  /* 0x0000002007207220 */ /* 0x000fe20000410000 */
[----:B------:R-:W-:Y:S01]  /*16d0*/  FADD.FTZ R81, R81, R165 ;  /* 0x000000a551517221 */ /* 0x000fe20000010000 */
[----:B------:R-:W-:Y:S01]  /*16e0*/  FADD.FTZ R34, R245, R172 ;  /* 0x000000acf5227221 */ /* 0x000fe20000010000 */
[----:B------:R-:W-:Y:S01]  /*16f0*/  FADD.FTZ R82, R82, R166 ;  /* 0x000000a652527221 */ /* 0x000fe20000010000 */
[C---:B------:R-:W-:Y:S01]  /*1700*/  FFMA.FTZ R41, R165.reuse, R32, R41 ;  /* 0x00000020a5297223 */ /* 0x040fe20000010029 */
[----:B------:R-:W-:Y:S01]  /*1710*/  FMUL.FTZ R191, R165, R164 ;  /* 0x000000a4a5bf7220 */ /* 0x000fe20000410000 */
[--C-:B------:R-:W-:Y:S02]  /*1720*/  HADD2.F32 R165, -RZ, R216.reuse.H1_H1 ;  /* 0x300000d8ffa57230 */ /* 0x100fe40000004100 */
[----:B------:R-:W-:Y:S01]  /*1730*/  FFMA.FTZ R42, R166, R33, R42 ;  /* 0x00000021a62a7223 */ /* 0x000fe2000001002a */
[----:B------:R-:W-:Y:S02]  /*1740*/  HADD2.F32 R164, -RZ, R216.H0_H0 ;  /* 0x200000d8ffa47230 */ /* 0x000fe40000004100 */
[----:B------:R-:W-:Y:S01]  /*1750*/  FADD.FTZ R35, R34, R191 ;  /* 0x000000bf22237221 */ /* 0x000fe20000010000 */
[----:B------:R-:W-:Y:S01]  /*1760*/  FADD.FTZ R83, R83, R167 ;  /* 0x000000a753537221 */ /* 0x000fe20000010000 */
[----:B------:R-:W-:Y:S01]  /*1770*/  FMUL.FTZ R238, R166, R165 ;  /* 0x000000a5a6ee7220 */ /* 0x000fe20000410000 */
[----:B------:R-:W-:Y:S01]  /*1780*/  FFMA.FTZ R165, R9, R172, R248 ;  /* 0x000000ac09a57223 */ /* 0x000fe200000100f8 */
[C---:B------:R-:W-:Y:S01]  /*1790*/  FMUL.FTZ R237, R167.reuse, R164 ;  /* 0x000000a4a7ed7220 */ /* 0x040fe20000410000 */
[----:B------:R-:W-:Y:S01]  /*17a0*/  FFMA.FTZ R43, R167, R236, R43 ;  /* 0x000000eca72b7223 */ /* 0x000fe2000001002b */
[----:B------:R-:W-:Y:S01]  /*17b0*/  FADD.FTZ R164, R35, R238 ;  /* 0x000000ee23a47221 */ /* 0x000fe20000010000 */
[----:B------:R-:W-:-:S03]  /*17c0*/  FFMA.FTZ R34, R32, R191, R165 ;  /* 0x000000bf20227223 */ /* 0x000fc600000100a5 */
[----:B------:R-:W-:Y:S01]  /*17d0*/  FADD.FTZ R245, R164, R237 ;  /* 0x000000eda4f57221 */ /* 0x000fe20000010000 */
[----:B------:R-:W-:-:S04]  /*17e0*/  FFMA.FTZ R35, R33, R238, R34 ;  /* 0x000000ee21237223 */ /* 0x000fc80000010022 */
[----:B------:R-:W-:-:S07]  /*17f0*/  FFMA.FTZ R248, R236, R237, R35 ;  /* 0x000000edecf87223 */ /* 0x000fce0000010023 */
.L_x_5250:
[----:B------:R-:W-:Y:S05]  /*1800*/  BSYNC.RECONVERGENT B2 ;  /* 0x0000000000027941 */ /* 0x000fea0003800200 */
.L_x_5249:
        /* <DEDUP_REMOVED lines=41> */
.L_x_5252:
[----:B------:R-:W-:Y:S05]  /*1aa0*/  BSYNC.RECONVERGENT B2 ;  /* 0x0000000000027941 */ /* 0x000fea0003800200 */
.L_x_5251:
        /* <DEDUP_REMOVED lines=41> */
.L_x_5254:
[----:B------:R-:W-:Y:S05]  /*1d40*/  BSYNC.RECONVERGENT B2 ;  /* 0x0000000000027941 */ /* 0x000fea0003800200 */
.L_x_5253:
        /* <DEDUP_REMOVED lines=41> */
.L_x_5256:
[----:B------:R-:W-:Y:S05]  /*1fe0*/  BSYNC.RECONVERGENT B2 ;  /* 0x0000000000027941 */ /* 0x000fea0003800200 */
.L_x_5255:
[----:B------:R-:W-:Y:S01]  /*1ff0*/  ISETP.GE.U32.AND P3, PT, R2, 0xe0, PT ;  /* 0x000000e00200780c */ /* 0x000fe20003f66070 */
[----:B------:R-:W-:-:S12]  /*2000*/  BSSY.RECONVERGENT B2, `(.L_x_5257) ;  /* 0x0000029000027945 */ /* 0x000fd80003800200 */
        /* <DEDUP_REMOVED lines=40> */
.L_x_5258:
[----:B------:R-:W-:Y:S05]  /*2290*/  BSYNC.RECONVERGENT B2 ;  /* 0x0000000000027941 */ /* 0x000fea0003800200 */
.L_x_5257:
        /* <DEDUP_REMOVED lines=12> */
[--C-:B------:R-:W-:Y:S02]  /*2360*/  HADD2.F32 R35, -RZ, R206.reuse.H1_H1 ;  /* 0x300000ceff237230 */ /* 0x100fe40000004100 */
        /* <DEDUP_REMOVED lines=9> */
[----:B------:R-:W-:Y:S01]  /*2400*/  FMUL.FTZ R173, R169, R34 ;  /* 0x00000022a9ad7220 */ /* 0x000fe20000410000 */
[----:B------:R-:W-:Y:S01]  /*2410*/  FMUL.FTZ R196, R170, R35 ;  /* 0x00000023aac47220 */ /* 0x000fe20000410000 */
[----:B------:R-:W-:Y:S01]  /*2420*/  FMUL.FTZ R31, R7, R166 ;  /* 0x000000a6071f7220 */ /* 0x000fe20000410000 */
[----:B------:R-:W-:Y:S01]  /*2430*/  FADD.FTZ R34, R245, R24 ;  /* 0x00000018f5227221 */ /* 0x000fe20000010000 */
[----:B------:R-:W-:Y:S01]  /*2440*/  FFMA.FTZ R165, R19, R24, R248 ;  /* 0x0000001813a57223 */ /* 0x000fe200000100f8 */
[----:B------:R-:W-:Y:S01]  /*2450*/  FMUL.FTZ R227, R171, R164 ;  /* 0x000000a4abe37220 */ /* 0x000fe20000410000 */
[----:B------:R-:W-:Y:S01]  /*2460*/  FADD.FTZ R100, R100, R168 ;  /* 0x000000a864647221 */ /* 0x000fe20000010000 */
        /* <DEDUP_REMOVED lines=12> */
[----:B------:R-:W-:-:S07]  /*2530*/  FFMA.FTZ R248, R194, R227, R35 ;  /* 0x000000e3c2f87223 */ /* 0x000fce0000010023 */
.L_x_5260:
[----:B------:R-:W-:Y:S05]  /*2540*/  BSYNC.RECONVERGENT B2 ;  /* 0x0000000000027941 */ /* 0x000fea0003800200 */
.L_x_5259:
        /* <DEDUP_REMOVED lines=42> */
.L_x_5262:
[----:B------:R-:W-:Y:S05]  /*27f0*/  BSYNC.RECONVERGENT B2 ;  /* 0x0000000000027941 */ /* 0x000fea0003800200 */
.L_x_5261:
[----:B------:R-:W-:-:S13]  /*2800*/  ISETP.GE.U32.AND P0, PT, R2, 0x140, PT ;  /* 0x000001400200780c */ /* 0x000fda0003f06070 */
[----:B------:R-:W-:Y:S05]  /*2810*/  @!P0 BRA `(.L_x_5263) ;  /* 0x0000001c00ec8947 */ /* 0x000fea0003800000 */
[----:B------:R-:W0:Y:S08]  /*2820*/  LDC.64 R164, c[0x0][0x3a8] ;  /* 0x0000ea00ffa47b82 */ /* 0x000e300000000a00 */
[----:B------:R-:W1:Y:S01]  /*2830*/  LDC.64 R34, c[0x0][0x428] ;  /* 0x00010a00ff227b82 */ /* 0x000e620000000a00 */
[----:B0-----:R-:W-:-:S05]  /*2840*/  IMAD.WIDE.U32 R250, R247, 0x10, R164 ;  /* 0x00000010f7fa7825 */ /* 0x001fca00078e00a4 */
[----:B------:R-:W2:Y:S01]  /*2850*/  LDG.E.128 R164, desc[UR10][R250.64] ;  /* 0x0000000afaa47981 */ /* 0x000ea2000c1e1d00 */
[----:B-1----:R-:W-:-:S06]  /*2860*/  IMAD.WIDE.U32 R168, R247, 0x10, R34 ;  /* 0x00000010f7a87825 */ /* 0x002fcc00078e0022 */
[----:B------:R-:W3:Y:S01]  /*2870*/  LDG.E.128 R168, desc[UR10][R168.64] ;  /* 0x0000000aa8a87981 */ /* 0x000ee2000c1e1d00 */
[--C-:B------:R-:W-:Y:S02]  /*2880*/  HADD2.F32 R35, -RZ, R202.reuse.H1_H1 ;  /* 0x300000caff237230 */ /* 0x100fe40000004100 */
        /* <DEDUP_REMOVED lines=8> */
[C---:B------:R-:W-:Y:S01]  /*2910*/  FMUL.FTZ R201, R7.reuse, R166 ;  /* 0x000000a607c97220 */ /* 0x040fe20000410000 */
        /* <DEDUP_REMOVED lines=23> */
.L_x_5244:
        /* <DEDUP_REMOVED lines=28> */
[--C-:B------:R-:W-:Y:S01]  /*2c50*/  HADD2.F32 R35, -RZ, R221.reuse.H1_H1 ;  /* 0x300000ddff237230 */ /* 0x100fe20000004100 */
[----:B------:R-:W-:Y:S01]  /*2c60*/  IADD3 R247, PT, PT, R6, 0x20, RZ ;  /* 0x0000002006f77810 */ /* 0x000fe20007ffe0ff */
[----:B------:R-:W-:Y:S02]  /*2c70*/  HADD2.F32 R34, -RZ, R221.H0_H0 ;  /* 0x200000ddff227230 */ /* 0x000fe40000004100 */
[C---:B---3--:R-:W-:Y:S01]  /*2c80*/  FADD.FTZ R164, -R243.reuse, R164 ;  /* 0x000000a4f3a47221 */ /* 0x048fe20000010100 */
[C---:B------:R-:W-:Y:S01]  /*2c90*/  FADD.FTZ R178, -R243.reuse, R165 ;  /* 0x000000a5f3b27221 */ /* 0x040fe20000010100 */
[C---:B------:R-:W-:Y:S01]  /*2ca0*/  FADD.FTZ R166, -R243.reuse, R166 ;  /* 0x000000a6f3a67221 */ /* 0x040fe20000010100 */
[----:B------:R-:W-:Y:S01]  /*2cb0*/  FADD.FTZ R244, -R243, R167 ;  /* 0x000000a7f3f47221 */ /* 0x000fe20000010100 */
[C---:B-----5:R-:W-:Y:S01]  /*2cc0*/  FMUL.FTZ R3, R7.reuse, R164 ;  /* 0x000000a407037220 */ /* 0x060fe20000410000 */
[----:B------:R-:W-:Y:S01]  /*2cd0*/  FMUL.FTZ R178, R7, R178 ;  /* 0x000000b207b27220 */ /* 0x000fe20000410000 */
[----:B------:R-:W-:-:S02]  /*2ce0*/  HADD2.F32 R164, -RZ, R220.H0_H0 ;  /* 0x200000dcffa47230 */ /* 0x000fc40000004100 */
[----:B------:R-:W-:Y:S01]  /*2cf0*/  FMUL.FTZ R197, R7, R166 ;  /* 0x000000a607c57220 */ /* 0x000fe20000410000 */
[----:B----4-:R-:W-:Y:S01]  /*2d00*/  FMUL.FTZ R180, R168, R35 ;  /* 0x00000023a8b47220 */ /* 0x010fe20000410000 */
        /* <DEDUP_REMOVED lines=21> */
.L_x_5265:
[----:B------:R-:W-:Y:S05]  /*2e60*/  BSYNC.RECONVERGENT B2 ;  /* 0x0000000000027941 */ /* 0x000fea0003800200 */
.L_x_5264:
[----:B------:R-:W-:Y:S04]  /*2e70*/  BSSY.RECONVERGENT B2, `(.L_x_5266) ;  /* 0x000002c000027945 */ /* 0x000fe80003800200 */
[----:B------:R-:W-:Y:S05]  /*2e80*/  @!P5 BRA `(.L_x_5267) ;  /* 0x0000000000a8d947 */ /* 0x000fea0003800000 */
[----:B------:R-:W0:Y:S08]  /*2e90*/  LDC.64 R34, c[0x0][0x428] ;  /* 0x00010a00ff227b82 */ /* 0x000e300000000a00 */
[----:B------:R-:W1:Y:S01]  /*2ea0*/  LDC.64 R124, c[0x0][0x3a8] ;  /* 0x0000ea00ff7c7b82 */ /* 0x000e620000000a00 */
[----:B0-----:R-:W-:-:S07]  /*2eb0*/  IMAD.WIDE.U32 R168, R247, 0x10, R34 ;  /* 0x00000010f7a87825 */ /* 0x001fce00078e0022 */
[----:B------:R-:W0:Y:S01]  /*2ec0*/  LDC.64 R34, c[0x0][0x438] ;  /* 0x00010e00ff227b82 */ /* 0x000e220000000a00 */
[----:B------:R-:W2:Y:S01]  /*2ed0*/  LDG.E.128 R168, desc[UR10][R168.64] ;  /* 0x0000000aa8a87981 */ /* 0x000ea2000c1e1d00 */
[----:B-1----:R-:W-:-:S06]  /*2ee0*/  IMAD.WIDE.U32 R166, R247, 0x10, R124 ;  /* 0x00000010f7a67825 */ /* 0x002fcc00078e007c */
[----:B------:R-:W3:Y:S01]  /*2ef0*/  LDG.E.128 R164, desc[UR10][R166.64] ;  /* 0x0000000aa6a47981 */ /* 0x000ee2000c1e1d00 */
[----:B0-----:R-:W-:-:S06]  /*2f00*/  IMAD.WIDE.U32 R124, R247, 0x10, R34 ;  /* 0x00000010f77c7825 */ /* 0x001fcc00078e0022 */
[----:B------:R-:W5:Y:S01]  /*2f10*/  LDG.E.128 R124, desc[UR10][R124.64] ;  /* 0x0000000a7c7c7981 */ /* 0x000f62000c1e1d00 */
[--C-:B------:R-:W-:Y:S02]  /*2f20*/  HADD2.F32 R35, -RZ, R219.reuse.H1_H1 ;  /* 0x300000dbff237230 */ /* 0x100fe40000004100 */
[----:B------:R-:W-:Y:S01]  /*2f30*/  HADD2.F32 R34, -RZ, R219.H0_H0 ;  /* 0x200000dbff227230 */ /* 0x000fe20000004100 */
[----:B------:R-:W-:Y:S02]  /*2f40*/  IADD3 R247, PT, PT, R247, 0x20, RZ ;  /* 0x00000020f7f77810 */ /* 0x000fe40007ffe0ff */
[----:B--2---:R-:W-:Y:S01]  /*2f50*/  FMUL.FTZ R176, R35, R168 ;  /* 0x000000a823b07220 */ /* 0x004fe20000410000 */
[----:B------:R-:W-:Y:S02]  /*2f60*/  HADD2.F32 R35, -RZ, R218.H1_H1 ;  /* 0x300000daff237230 */ /* 0x000fe40000004100 */
[----:B------:R-:W-:Y:S01]  /*2f70*/  FMUL.FTZ R195, R34, R169 ;  /* 0x000000a922c37220 */ /* 0x000fe20000410000 */
[C---:B---3--:R-:W-:Y:S01]  /*2f80*/  FADD.FTZ R164, -R243.reuse, R164 ;  /* 0x000000a4f3a47221 */ /* 0x048fe20000010100 */
[----:B------:R-:W-:-:S03]  /*2f90*/  FADD.FTZ R174, -R243, R165 ;  /* 0x000000a5f3ae7221 */ /* 0x000fc60000010100 */
[----:B-----5:R-:W-:Y:S01]  /*2fa0*/  FMUL.FTZ R23, R7, R164 ;  /* 0x000000a407177220 */ /* 0x020fe20000410000 */
[----:B------:R-:W-:Y:S01]  /*2fb0*/  FADD.FTZ R34, R245, R176 ;  /* 0x000000b0f5227221 */ /* 0x000fe20000010000 */
[----:B------:R-:W-:Y:S01]  /*2fc0*/  FMUL.FTZ R174, R7, R174 ;  /* 0x000000ae07ae7220 */ /* 0x000fe20000410000 */
[----:B------:R-:W-:Y:S01]  /*2fd0*/  FADD.FTZ R166, -R243, R166 ;  /* 0x000000a6f3a67221 */ /* 0x000fe20000010100 */
[----:B------:R-:W-:Y:S01]  /*2fe0*/  FFMA.FTZ R165, R23, R176, R248 ;  /* 0x000000b017a57223 */ /* 0x000fe200000100f8 */
[----:B------:R-:W-:Y:S02]  /*2ff0*/  HADD2.F32 R164, -RZ, R218.H0_H0 ;  /* 0x200000daffa47230 */ /* 0x000fe40000004100 */
[----:B------:R-:W-:Y:S01]  /*3000*/  FMUL.FTZ R242, R35, R170 ;  /* 0x000000aa23f27220 */ /* 0x000fe20000410000 */
[----:B------:R-:W-:Y:S01]  /*3010*/  FADD.FTZ R35, R34, R195 ;  /* 0x000000c322237221 */ /* 0x000fe20000010000 */
[----:B------:R-:W-:Y:S01]  /*3020*/  FMUL.FTZ R193, R7, R166 ;  /* 0x000000a607c17220 */ /* 0x000fe20000410000 */
[----:B------:R-:W-:Y:S01]  /*3030*/  FADD.FTZ R240, -R243, R167 ;  /* 0x000000a7f3f07221 */ /* 0x000fe20000010100 */
[----:B------:R-:W-:Y:S01]  /*3040*/  FFMA.FTZ R34, R174, R195, R165 ;  /* 0x000000c3ae227223 */ /* 0x000fe200000100a5 */
        /* <DEDUP_REMOVED lines=14> */
.L_x_5267:
[----:B------:R-:W-:Y:S05]  /*3130*/  BSYNC.RECONVERGENT B2 ;  /* 0x0000000000027941 */ /* 0x000fea0003800200 */
.L_x_5266:
        /* <DEDUP_REMOVED lines=13> */
[C---:B---3--:R-:W-:Y:S01]  /*3210*/  FADD.FTZ R32, -R243.reuse, R32 ;  /* 0x00000020f3207221 */ /* 0x048fe20000010100 */
[C---:B------:R-:W-:Y:S01]  /*3220*/  FADD.FTZ R34, -R243.reuse, R34 ;  /* 0x00000022f3227221 */ /* 0x040fe20000010100 */
[----:B------:R-:W-:Y:S02]  /*3230*/  FADD.FTZ R236, -R243, R35 ;  /* 0x00000023f3ec7221 */ /* 0x000fe40000010100 */
[----:B-----5:R-:W-:Y:S01]  /*3240*/  FMUL.FTZ R9, R7, R32 ;  /* 0x0000002007097220 */ /* 0x020fe20000410000 */
[----:B------:R-:W-:Y:S01]  /*3250*/  FADD.FTZ R32, -R243, R33 ;  /* 0x00000021f3207221 */ /* 0x000fe20000010100 */
[C---:B------:R-:W-:Y:S01]  /*3260*/  FMUL.FTZ R33, R7.reuse, R34 ;  /* 0x0000002207217220 */ /* 0x040fe20000410000 */
[----:B------:R-:W-:Y:S01]  /*3270*/  FMUL.FTZ R236, R7, R236 ;  /* 0x000000ec07ec7220 */ /* 0x000fe20000410000 */
[----:B----4-:R-:W-:Y:S01]  /*3280*/  FADD.FTZ R80, R80, R164 ;  /* 0x000000a450507221 */ /* 0x010fe20000010000 */
[----:B------:R-:W-:Y:S01]  /*3290*/  FFMA.FTZ R40, R164, R9, R40 ;  /* 0x00000009a4287223 */ /* 0x000fe20000010028 */
[----:B------:R-:W-:Y:S01]  /*32a0*/  FMUL.FTZ R172, R169, R164 ;  /* 0x000000a4a9ac7220 */ /* 0x000fe20000410000 */
[----:B------:R-:W-:-:S02]  /*32b0*/  HADD2.F32 R164, -RZ, R217.H0_H0 ;  /* 0x200000d9ffa47230 */ /* 0x000fc40000004100 */
[----:B------:R-:W-:Y:S01]  /*32c0*/  FMUL.FTZ R32, R7, R32 ;  /* 0x0000002007207220 */ /* 0x000fe20000410000 */
[----:B------:R-:W-:Y:S01]  /*32d0*/  FADD.FTZ R81, R81, R165 ;  /* 0x000000a551517221 */ /* 0x000fe20000010000 */
[----:B------:R-:W-:Y:S01]  /*32e0*/  FADD.FTZ R34, R245, R172 ;  /* 0x000000acf5227221 */ /* 0x000fe20000010000 */
[----:B------:R-:W-:Y:S01]  /*32f0*/  FADD.FTZ R82, R82, R166 ;  /* 0x000000a652527221 */ /* 0x000fe20000010000 */
[----:B------:R-:W-:Y:S01]  /*3300*/  FFMA.FTZ R41, R165, R32, R41 ;  /* 0x00000020a5297223 */ /* 0x000fe20000010029 */
        /* <DEDUP_REMOVED lines=8> */
[----:B------:R-:W-:Y:S01]  /*3390*/  FMUL.FTZ R237, R164, R167 ;  /* 0x000000a7a4ed7220 */ /* 0x000fe20000410000 */
[----:B------:R-:W-:Y:S01]  /*33a0*/  FFMA.FTZ R43, R167, R236, R43 ;  /* 0x000000eca72b7223 */ /* 0x000fe2000001002b */
[----:B------:R-:W-:Y:S01]  /*33b0*/  FADD.FTZ R164, R35, R238 ;  /* 0x000000ee23a47221 */ /* 0x000fe20000010000 */
[----:B------:R-:W-:-:S03]  /*33c0*/  FFMA.FTZ R34, R32, R191, R165 ;  /* 0x000000bf20227223 */ /* 0x000fc600000100a5 */
[----:B------:R-:W-:Y:S01]  /*33d0*/  FADD.FTZ R245, R164, R237 ;  /* 0x000000eda4f57221 */ /* 0x000fe20000010000 */
[----:B------:R-:W-:-:S04]  /*33e0*/  FFMA.FTZ R35, R33, R238, R34 ;  /* 0x000000ee21237223 */ /* 0x000fc80000010022 */
[----:B------:R-:W-:-:S07]  /*33f0*/  FFMA.FTZ R248, R236, R237, R35 ;  /* 0x000000edecf87223 */ /* 0x000fce0000010023 */
.L_x_5269:
[----:B------:R-:W-:Y:S05]  /*3400*/  BSYNC.RECONVERGENT B2 ;  /* 0x0000000000027941 */ /* 0x000fea0003800200 */
.L_x_5268:
        /* <DEDUP_REMOVED lines=44> */
.L_x_5271:
[----:B------:R-:W-:Y:S05]  /*36d0*/  BSYNC.RECONVERGENT B2 ;  /* 0x0000000000027941 */ /* 0x000fea0003800200 */
.L_x_5270:
        /* <DEDUP_REMOVED lines=44> */
.L_x_5273:
[----:B------:R-:W-:Y:S05]  /*39a0*/  BSYNC.RECONVERGENT B2 ;  /* 0x0000000000027941 */ /* 0x000fea0003800200 */
.L_x_5272:
        /* <DEDUP_REMOVED lines=44> */
.L_x_5275:
[----:B------:R-:W-:Y:S05]  /*3c70*/  BSYNC.RECONVERGENT B2 ;  /* 0x0000000000027941 */ /* 0x000fea0003800200 */
.L_x_5274:
[----:B------:R-:W-:Y:S01]  /*3c80*/  ISETP.GE.U32.AND P3, PT, R2, 0xe0, PT ;  /* 0x000000e00200780c */ /* 0x000fe20003f66070 */
[----:B------:R-:W-:-:S12]  /*3c90*/  BSSY.RECONVERGENT B2, `(.L_x_5276) ;  /* 0x000002c000027945 */ /* 0x000fd80003800200 */
        /* <DEDUP_REMOVED lines=43> */
.L_x_5277:
[----:B------:R-:W-:Y:S05]  /*3f50*/  BSYNC.RECONVERGENT B2 ;  /* 0x0000000000027941 */ /* 0x000fea0003800200 */
.L_x_5276:
        /* <DEDUP_REMOVED lines=15> */
[--C-:B------:R-:W-:Y:S02]  /*4050*/  HADD2.F32 R35, -RZ, R206.reuse.H1_H1 ;  /* 0x300000ceff237230 */ /* 0x100fe40000004100 */
        /* <DEDUP_REMOVED lines=29> */
.L_x_5279:
[----:B------:R-:W-:Y:S05]  /*4230*/  BSYNC.RECONVERGENT B2 ;  /* 0x0000000000027941 */ /* 0x000fea0003800200 */
.L_x_5278:
        /* <DEDUP_REMOVED lines=45> */
.L_x_5281:
[----:B------:R-:W-:Y:S05]  /*4510*/  BSYNC.RECONVERGENT B2 ;  /* 0x0000000000027941 */ /* 0x000fea0003800200 */
.L_x_5280:
[----:B------:R-:W-:-:S13]  /*4520*/  ISETP.GE.U32.AND P0, PT, R2, 0x140, PT ;  /* 0x000001400200780c */ /* 0x000fda0003f06070 */
[----:B------:R-:W-:Y:S05]  /*4530*/  @!P0 BRA `(.L_x_5263) ;  /* 0x0000000000a48947 */ /* 0x000fea0003800000 */
[----:B------:R-:W0:Y:S08]  /*4540*/  LDC.64 R34, c[0x0][0x428] ;  /* 0x00010a00ff227b82 */ /* 0x000e300000000a00 */
[----:B------:R-:W1:Y:S01]  /*4550*/  LDC.64 R156, c[0x0][0x3a8] ;  /* 0x0000ea00ff9c7b82 */ /* 0x000e620000000a00 */
[----:B0-----:R-:W-:-:S07]  /*4560*/  IMAD.WIDE.U32 R168, R247, 0x10, R34 ;  /* 0x00000010f7a87825 */ /* 0x001fce00078e0022 */
[----:B------:R-:W0:Y:S01]  /*4570*/  LDC.64 R34, c[0x0][0x438] ;  /* 0x00010e00ff227b82 */ /* 0x000e220000000a00 */
[----:B------:R-:W2:Y:S01]  /*4580*/  LDG.E.128 R168, desc[UR10][R168.64] ;  /* 0x0000000aa8a87981 */ /* 0x000ea2000c1e1d00 */
[----:B-1----:R-:W-:-:S05]  /*4590*/  IMAD.WIDE.U32 R250, R247, 0x10, R156 ;  /* 0x00000010f7fa7825 */ /* 0x002fca00078e009c */
[----:B------:R-:W3:Y:S01]  /*45a0*/  LDG.E.128 R164, desc[UR10][R250.64] ;  /* 0x0000000afaa47981 */ /* 0x000ee2000c1e1d00 */
[----:B0-----:R-:W-:-:S06]  /*45b0*/  IMAD.WIDE.U32 R156, R247, 0x10, R34 ;  /* 0x00000010f79c7825 */ /* 0x001fcc00078e0022 */
[----:B------:R-:W5:Y:S01]  /*45c0*/  LDG.E.128 R156, desc[UR10][R156.64] ;  /* 0x0000000a9c9c7981 */ /* 0x000f62000c1e1d00 */
[--C-:B------:R-:W-:Y:S02]  /*45d0*/  HADD2.F32 R35, -RZ, R202.reuse.H1_H1 ;  /* 0x300000caff237230 */ /* 0x100fe40000004100 */
[----:B------:R-:W-:-:S03]  /*45e0*/  HADD2.F32 R34, -RZ, R202.H0_H0 ;  /* 0x200000caff227230 */ /* 0x000fc60000004100 */
[----:B--2---:R-:W-:Y:S01]  /*45f0*/  FMUL.FTZ R184, R35, R168 ;  /* 0x000000a823b87220 */ /* 0x004fe20000410000 */
[--C-:B------:R-:W-:Y:S02]  /*4600*/  HADD2.F32 R35, -RZ, R200.reuse.H1_H1 ;  /* 0x300000c8ff237230 */ /* 0x100fe40000004100 */
[C---:B---3--:R-:W-:Y:S01]  /*4610*/  FADD.FTZ R164, -R243.reuse, R164 ;  /* 0x000000a4f3a47221 */ /* 0x048fe20000010100 */
[----:B------:R-:W-:Y:S01]  /*4620*/  FADD.FTZ R182, -R243, R165 ;  /* 0x000000a5f3b67221 */ /* 0x000fe20000010100 */
[----:B------:R-:W-:Y:S02]  /*4630*/  FMUL.FTZ R203, R34, R169 ;  /* 0x000000a922cb7220 */ /* 0x000fe40000410000 */
[----:B-----5:R-:W-:Y:S01]  /*4640*/  FMUL.FTZ R25, R7, R164 ;  /* 0x000000a407197220 */ /* 0x020fe20000410000 */
[----:B------:R-:W-:Y:S01]  /*4650*/  FADD.FTZ R34, R245, R184 ;  /* 0x000000b8f5227221 */ /* 0x000fe20000010000 */
[----:B------:R-:W-:Y:S01]  /*4660*/  FADD.FTZ R166, -R243, R166 ;  /* 0x000000a6f3a67221 */ /* 0x000fe20000010100 */
[----:B------:R-:W-:Y:S01]  /*4670*/  FMUL.FTZ R182, R7, R182 ;  /* 0x000000b607b67220 */ /* 0x000fe20000410000 */
[----:B------:R-:W-:Y:S01]  /*4680*/  FFMA.FTZ R165, R25, R184, R248 ;  /* 0x000000b819a57223 */ /* 0x000fe200000100f8 */
[----:B------:R-:W-:-:S02]  /*4690*/  HADD2.F32 R164, -RZ, R200.H0_H0 ;  /* 0x200000c8ffa47230 */ /* 0x000fc40000004100 */
[----:B------:R-:W-:Y:S01]  /*46a0*/  FMUL.FTZ R188, R35, R170 ;  /* 0x000000aa23bc7220 */ /* 0x000fe20000410000 */
[----:B------:R-:W-:Y:S01]  /*46b0*/  FADD.FTZ R35, R34, R203 ;  /* 0x000000cb22237221 */ /* 0x000fe20000010000 */
[----:B------:R-:W-:Y:S01]  /*46c0*/  FADD.FTZ R186, -R243, R167 ;  /* 0x000000a7f3ba7221 */ /* 0x000fe20000010100 */
[----:B------:R-:W-:Y:S01]  /*46d0*/  FMUL.FTZ R201, R7, R166 ;  /* 0x000000a607c97220 */ /* 0x000fe20000410000 */
        /* <DEDUP_REMOVED lines=15> */
.L_x_5263:
[----:B------:R-:W-:Y:S05]  /*47d0*/  BSYNC.RECONVERGENT B0 ;  /* 0x0000000000007941 */ /* 0x000fea0003800200 */
.L_x_5243:
[----:B------:R-:W-:Y:S01]  /*47e0*/  UISETP.NE.AND UP0, UPT, UR13, URZ, UPT ;  /* 0x000000ff0d00728c */ /* 0x000fe2000bf05270 */
[----:B------:R-:W-:Y:S01]  /*47f0*/  LOP3.LUT R4, R4, 0xffffffef, RZ, 0xc0, !PT ;  /* 0xffffffef04047812 */ /* 0x000fe200078ec0ff */
[----:B------:R-:W-:-:S04]  /*4800*/  UMOV UR4, 0xffffffff ;  /* 0xffffffff00047882 */ /* 0x000fc80000000000 */
[----:B------:R-:W-:-:S13]  /*4810*/  PLOP3.LUT P6, PT, PT, PT, UP0, 0x80, 0x8 ;  /* 0x000000000008781c */ /* 0x000fda0003fcf008 */
[----:B------:R-:W-:Y:S01]  /*4820*/  @P6 LOP3.LUT R4, R4, 0x10, RZ, 0xfc, !PT ;  /* 0x0000001004046812 */ /* 0x000fe200078efcff */
[----:B------:R-:W-:Y:S06]  /*4830*/  BRA.DIV UR4, `(.L_x_5282) ;  /* 0x0000008204d47947 */ /* 0x000fec000b800000 */
        /* <DEDUP_REMOVED lines=18> */
.L_x_5395:
[----:B-1----:R-:W-:Y:S01]  /*4960*/  FADD.FTZ R165, R168, R165 ;  /* 0x000000a5a8a57221 */ /* 0x002fe20000010000 */
[----:B------:R-:W-:Y:S01]  /*4970*/  LOP3.LUT P6, RZ, R4, 0x10, RZ, 0xc0, !PT ;  /* 0x0000001004ff7812 */ /* 0x000fe200078cc0ff */
[----:B--2---:R-:W-:Y:S01]  /*4980*/  FADD.FTZ R167, R166, R167 ;  /* 0x000000a7a6a77221 */ /* 0x004fe20000010000 */
[----:B------:R-:W-:Y:S01]  /*4990*/  BSSY.RECONVERGENT B0, `(.L_x_5283) ;  /* 0x00000b6000007945 */ /* 0x000fe20003800200 */
[----:B------:R-:W-:Y:S02]  /*49a0*/  FMUL.FTZ R165, R165, UR12 ;  /* 0x0000000ca5a57c20 */ /* 0x000fe40008410000 */
[----:B------:R-:W-:-:S03]  /*49b0*/  FMUL.FTZ R169, R167, UR12 ;  /* 0x0000000ca7a97c20 */ /* 0x000fc60008410000 */
[----:B0-----:R-:W-:Y:S01]  /*49c0*/  FSEL R168, R165, RZ, !P6 ;  /* 0x000000ffa5a87208 */ /* 0x001fe20007000000 */
[----:B------:R-:W-:Y:S06]  /*49d0*/  @!P4 BRA `(.L_x_5284) ;  /* 0x0000000800c4c947 */ /* 0x000fec0003800000 */
[----:B------:R-:W-:Y:S01]  /*49e0*/  UISETP.NE.U32.AND UP0, UPT, UR14, URZ, UPT ;  /* 0x000000ff0e00728c */ /* 0x000fe2000bf05070 */
[----:B------:R-:W-:-:S03]  /*49f0*/  LOP3.LUT R4, R4, 0xffffffdf, RZ, 0xc0, !PT ;  /* 0xffffffdf04047812 */ /* 0x000fc600078ec0ff */
[----:B------:R-:W-:-:S06]  /*4a00*/  UISETP.NE.AND.EX UP0, UPT, UR15, URZ, UPT, UP0 ;  /* 0x000000ff0f00728c */ /* 0x000fcc000bf05300 */
[----:B------:R-:W-:-:S13]  /*4a10*/  PLOP3.LUT P4, PT, PT, PT, UP0, 0x80, 0x8 ;  /* 0x000000000008781c */ /* 0x000fda0003f8f008 */
[----:B------:R-:W-:Y:S01]  /*4a20*/  @P4 LOP3.LUT R4, R4, 0x20, RZ, 0xfc, !PT ;  /* 0x0000002004044812 */ /* 0x000fe200078efcff */
        /* <DEDUP_REMOVED lines=11> */
[-CC-:B------:R-:W-:Y:S02]  /*4ae0*/  FFMA.FTZ R34, R244, R169.reuse, R168.reuse ;  /* 0x000000a9f4227223 */ /* 0x180fe400000100a8 */
[----:B------:R-:W-:Y:S01]  /*4af0*/  FADD.FTZ R164, R180, -R35 ;  /* 0x80000023b4a47221 */ /* 0x000fe20000010000 */
[----:B------:R-:W-:Y:S01]  /*4b00*/  FFMA.FTZ R35, R197, R169, R168 ;  /* 0x000000a9c5237223 */ /* 0x000fe200000100a8 */
[----:B------:R-:W-:Y:S01]  /*4b10*/  FADD.FTZ R170, R199, -R170 ;  /* 0x800000aac7aa7221 */ /* 0x000fe20000010000 */
[----:B------:R-:W-:Y:S01]  /*4b20*/  FADD.FTZ R34, R241, -R34 ;  /* 0x80000022f1227221 */ /* 0x000fe20000010000 */
[C---:B-----5:R-:W-:Y:S01]  /*4b30*/  FMUL.FTZ R164, R7.reuse, R164 ;  /* 0x000000a407a47220 */ /* 0x060fe20000410000 */
[----:B------:R-:W-:Y:S01]  /*4b40*/  FADD.FTZ R166, R246, -R35 ;  /* 0x80000023f6a67221 */ /* 0x000fe20000010000 */
[C---:B------:R-:W-:Y:S01]  /*4b50*/  FMUL.FTZ R165, R7.reuse, R170 ;  /* 0x000000aa07a57220 */ /* 0x040fe20000410000 */
[----:B------:R-:W-:-:S02]  /*4b60*/  FMUL.FTZ R167, R7, R34 ;  /* 0x0000002207a77220 */ /* 0x000fc40000410000 */
[----:B------:R-:W-:Y:S01]  /*4b70*/  FMUL.FTZ R166, R7, R166 ;  /* 0x000000a607a67220 */ /* 0x000fe20000410000 */
[----:B------:R-:W-:Y:S06]  /*4b80*/  BRA `(.L_x_5288) ;  /* 0x0000000800207947 */ /* 0x000fec0003800000 */
.L_x_5287:
        /* <DEDUP_REMOVED lines=12> */
[----:B------:R-:W-:Y:S02]  /*4c50*/  MOV R160, R164 ;  /* 0x000000a400a07202 */ /* 0x000fe40000000f00 */
[----:B------:R-:W-:Y:S02]  /*4c60*/  MOV R161, R165 ;  /* 0x000000a500a17202 */ /* 0x000fe40000000f00 */
[----:B------:R-:W-:Y:S02]  /*4c70*/  MOV R162, R166 ;  /* 0x000000a600a27202 */ /* 0x000fe40000000f00 */
[----:B------:R-:W-:Y:S01]  /*4c80*/  MOV R163, R167 ;  /* 0x000000a700a37202 */ /* 0x000fe20000000f00 */
[----:B------:R-:W-:Y:S06]  /*4c90*/  BRA `(.L_x_5288) ;  /* 0x0000000400dc7947 */ /* 0x000fec0003800000 */
.L_x_5286:
        /* <DEDUP_REMOVED lines=20> */
.L_x_5289:
        /* <DEDUP_REMOVED lines=21> */
.L_x_5285:
        /* <DEDUP_REMOVED lines=15> */
[C---:B-----5:R-:W-:Y:S01]  /*5020*/  FFMA.FTZ R164, R7.reuse, R164, R120 ;  /* 0x000000a407a47223 */ /* 0x060fe20000010078 */
[----:B------:R-:W-:Y:S01]  /*5030*/  FADD.FTZ R35, R246, -R35 ;  /* 0x80000023f6237221 */ /* 0x000fe20000010000 */
[C---:B------:R-:W-:Y:S01]  /*5040*/  FFMA.FTZ R165, R7.reuse, R166, R121 ;  /* 0x000000a607a57223 */ /* 0x040fe20000010079 */
[----:B------:R-:W-:-:S02]  /*5050*/  FFMA.FTZ R167, R7, R34, R123 ;  /* 0x0000002207a77223 */ /* 0x000fc4000001007b */
[----:B------:R-:W-:Y:S01]  /*5060*/  FFMA.FTZ R166, R7, R35, R122 ;  /* 0x0000002307a67223 */ /* 0x000fe2000001007a */
[----:B------:R-:W-:Y:S06]  /*5070*/  BRA `(.L_x_5288) ;  /* 0x0000000000e47947 */ /* 0x000fec0003800000 */
.L_x_5291:
        /* <DEDUP_REMOVED lines=12> */
[----:B------:R-:W-:Y:S02]  /*5140*/  MOV R160, R164 ;  /* 0x000000a400a07202 */ /* 0x000fe40000000f00 */
[----:B------:R-:W-:Y:S02]  /*5150*/  MOV R161, R165 ;  /* 0x000000a500a17202 */ /* 0x000fe40000000f00 */
[----:B------:R-:W-:Y:S02]  /*5160*/  MOV R162, R166 ;  /* 0x000000a600a27202 */ /* 0x000fe40000000f00 */
[----:B------:R-:W-:Y:S01]  /*5170*/  MOV R163, R167 ;  /* 0x000000a700a37202 */ /* 0x000fe20000000f00 */
[----:B------:R-:W-:Y:S06]  /*5180*/  BRA `(.L_x_5288) ;  /* 0x0000000000a07947 */ /* 0x000fec0003800000 */
.L_x_5290:
        /* <DEDUP_REMOVED lines=20> */
.L_x_5292:
        /* <DEDUP_REMOVED lines=20> */
.L_x_5288:
        /* <DEDUP_REMOVED lines=10> */
[----:B------:R-:W1:Y:S02]  /*54b0*/  @P4 LDC.64 R34, c[0x0][0x470] ;  /* 0x00011c00ff224b82 */ /* 0x000e640000000a00 */
[C---:B-1----:R-:W-:Y:S01]  /*54c0*/  @P4 IMAD.WIDE.U32 R34, R6.reuse, 0x10, R34 ;  /* 0x0000001006224825 */ /* 0x042fe200078e0022 */
[----:B------:R-:W-:-:S04]  /*54d0*/  IADD3 R6, PT, PT, R6, 0x20, RZ ;  /* 0x0000002006067810 */ /* 0x000fc80007ffe0ff */
[----:B------:R0:W-:Y:S03]  /*54e0*/  @P4 STG.E.128 desc[UR10][R34.64], R160 ;  /* 0x000000a022004986 */ /* 0x0001e6000c101d0a */
.L_x_5284:
[----:B------:R-:W-:Y:S05]  /*54f0*/  BSYNC.RECONVERGENT B0 ;  /* 0x0000000000007941 */ /* 0x000fea0003800200 */
.L_x_5283:
        /* <DEDUP_REMOVED lines=34> */
.L_x_5297:
[-CC-:B0-----:R-:W-:Y:S01]  /*5720*/  FFMA.FTZ R35, R23, R169.reuse, R168.reuse ;  /* 0x000000a917237223 */ /* 0x181fe200000100a8 */
        /* <DEDUP_REMOVED lines=16> */
.L_x_5296:
[----:B0-----:R-:W0:Y:S02]  /*5830*/  LDC.64 R34, c[0x0][0x470] ;  /* 0x00011c00ff227b82 */ /* 0x001e240000000a00 */
[----:B0-----:R-:W-:-:S04]  /*5840*/  ISETP.NE.U32.AND P5, PT, R34, RZ, PT ;  /* 0x000000ff2200720c */ /* 0x001fc80003fa5070 */
[----:B------:R-:W-:-:S13]  /*5850*/  ISETP.NE.AND.EX P5, PT, R35, RZ, PT, P5 ;  /* 0x000000ff2300720c */ /* 0x000fda0003fa5350 */
[----:B------:R-:W-:Y:S05]  /*5860*/  @!P5 BRA `(.L_x_5299) ;  /* 0x000000000044d947 */ /* 0x000fea0003800000 */
        /* <DEDUP_REMOVED lines=17> */
.L_x_5299:
        /* <DEDUP_REMOVED lines=13> */
.L_x_5295:
        /* <DEDUP_REMOVED lines=29> */
.L_x_5301:
        /* <DEDUP_REMOVED lines=17> */
.L_x_5300:
[----:B------:R-:W0:Y:S02]  /*5d30*/  LDC.64 R34, c[0x0][0x470] ;  /* 0x00011c00ff227b82 */ /* 0x000e240000000a00 */
        /* <DEDUP_REMOVED lines=20> */
.L_x_5302:
        /* <DEDUP_REMOVED lines=11> */
[----:B------:R-:W-:-:S07]  /*5f30*/  FMUL.FTZ R166, R7, R166 ;  /* 0x000000a607a67220 */ /* 0x000fce0000410000 */
.L_x_5298:
        /* <DEDUP_REMOVED lines=10> */
.L_x_5294:
[----:B------:R-:W-:Y:S05]  /*5fe0*/  BSYNC.RECONVERGENT B0 ;  /* 0x0000000000007941 */ /* 0x000fea0003800200 */
.L_x_5293:
        /* <DEDUP_REMOVED lines=14> */
[-CC-:B0--3--:R-:W-:Y:S01]  /*60d0*/  FFMA.FTZ R117, R9, R169.reuse, R168.reuse ;  /* 0x000000a909757223 */ /* 0x189fe200000100a8 */
        /* <DEDUP_REMOVED lines=20> */
.L_x_5307:
[-CC-:B0--3--:R-:W-:Y:S01]  /*6220*/  FFMA.FTZ R35, R9, R169.reuse, R168.reuse ;  /* 0x000000a909237223 */ /* 0x189fe200000100a8 */
        /* <DEDUP_REMOVED lines=16> */
.L_x_5306:
[----:B0--3--:R-:W0:Y:S02]  /*6330*/  LDC.64 R34, c[0x0][0x470] ;  /* 0x00011c00ff227b82 */ /* 0x009e240000000a00 */
        /* <DEDUP_REMOVED lines=20> */
.L_x_5309:
        /* <DEDUP_REMOVED lines=13> */
.L_x_5305:
[----:B0--3--:R-:W0:Y:S02]  /*6550*/  LDC.64 R34, c[0x0][0x478] ;  /* 0x00011e00ff227b82 */ /* 0x009e240000000a00 */
        /* <DEDUP_REMOVED lines=28> */
.L_x_5311:
        /* <DEDUP_REMOVED lines=17> */
.L_x_5310:
        /* <DEDUP_REMOVED lines=21> */
.L_x_5312:
        /* <DEDUP_REMOVED lines=12> */
.L_x_5308:
        /* <DEDUP_REMOVED lines=10> */
.L_x_5304:
[----:B------:R-:W-:Y:S05]  /*6ae0*/  BSYNC.RECONVERGENT B0 ;  /* 0x0000000000007941 */ /* 0x000fea0003800200 */
.L_x_5303:
        /* <DEDUP_REMOVED lines=14> */
[-CC-:B0--34-:R-:W-:Y:S01]  /*6bd0*/  FFMA.FTZ R117, R11, R169.reuse, R168.reuse ;  /* 0x000000a90b757223 */ /* 0x199fe200000100a8 */
        /* <DEDUP_REMOVED lines=20> */
.L_x_5317:
[-CC-:B0--34-:R-:W-:Y:S01]  /*6d20*/  FFMA.FTZ R35, R11, R169.reuse, R168.reuse ;  /* 0x000000a90b237223 */ /* 0x199fe200000100a8 */
        /* <DEDUP_REMOVED lines=16> */
.L_x_5316:
[----:B0--34-:R-:W0:Y:S02]  /*6e30*/  LDC.64 R34, c[0x0][0x470] ;  /* 0x00011c00ff227b82 */ /* 0x019e240000000a00 */
        /* <DEDUP_REMOVED lines=20> */
.L_x_5319:
        /* <DEDUP_REMOVED lines=13> */
.L_x_5315:
[----:B0--34-:R-:W0:Y:S02]  /*7050*/  LDC.64 R34, c[0x0][0x478] ;  /* 0x00011e00ff227b82 */ /* 0x019e240000000a00 */
        /* <DEDUP_REMOVED lines=28> */
.L_x_5321:
        /* <DEDUP_REMOVED lines=17> */
.L_x_5320:
        /* <DEDUP_REMOVED lines=21> */
.L_x_5322:
        /* <DEDUP_REMOVED lines=12> */
.L_x_5318:
        /* <DEDUP_REMOVED lines=10> */
.L_x_5314:
[----:B------:R-:W-:Y:S05]  /*75e0*/  BSYNC.RECONVERGENT B0 ;  /* 0x0000000000007941 */ /* 0x000fea0003800200 */
.L_x_5313:
        /* <DEDUP_REMOVED lines=35> */
.L_x_5327:
        /* <DEDUP_REMOVED lines=17> */
.L_x_5326:
        /* <DEDUP_REMOVED lines=21> */
.L_x_5329:
        /* <DEDUP_REMOVED lines=13> */
.L_x_5325:
        /* <DEDUP_REMOVED lines=29> */
.L_x_5331:
        /* <DEDUP_REMOVED lines=17> */
.L_x_5330:
        /* <DEDUP_REMOVED lines=21> */
.L_x_5332:
        /* <DEDUP_REMOVED lines=12> */
.L_x_5328:
        /* <DEDUP_REMOVED lines=10> */
.L_x_5324:
[----:B------:R-:W-:Y:S05]  /*80e0*/  BSYNC.RECONVERGENT B0 ;  /* 0x0000000000007941 */ /* 0x000fea0003800200 */
.L_x_5323:
        /* <DEDUP_REMOVED lines=35> */
.L_x_5337:
        /* <DEDUP_REMOVED lines=17> */
.L_x_5336:
        /* <DEDUP_REMOVED lines=21> */
.L_x_5339:
        /* <DEDUP_REMOVED lines=13> */
.L_x_5335:
        /* <DEDUP_REMOVED lines=29> */
.L_x_5341:
        /* <DEDUP_REMOVED lines=17> */
.L_x_5340:
        /* <DEDUP_REMOVED lines=21> */
.L_x_5342:
        /* <DEDUP_REMOVED lines=12> */
.L_x_5338:
        /* <DEDUP_REMOVED lines=10> */
.L_x_5334:
[----:B------:R-:W-:Y:S05]  /*8be0*/  BSYNC.RECONVERGENT B0 ;  /* 0x0000000000007941 */ /* 0x000fea0003800200 */
.L_x_5333:
        /* <DEDUP_REMOVED lines=34> */
.L_x_5347:
        /* <DEDUP_REMOVED lines=17> */
.L_x_5346:
        /* <DEDUP_REMOVED lines=21> */
.L_x_5349:
        /* <DEDUP_REMOVED lines=13> */
.L_x_5345:
        /* <DEDUP_REMOVED lines=29> */
.L_x_5351:
        /* <DEDUP_REMOVED lines=17> */
.L_x_5350:
        /* <DEDUP_REMOVED lines=21> */
.L_x_5352:
        /* <DEDUP_REMOVED lines=12> */
.L_x_5348:
        /* <DEDUP_REMOVED lines=10> */
.L_x_5344:
[----:B------:R-:W-:Y:S05]  /*96d0*/  BSYNC.RECONVERGENT B0 ;  /* 0x0000000000007941 */ /* 0x000fea0003800200 */
.L_x_5343:
        /* <DEDUP_REMOVED lines=34> */
.L_x_5357:
        /* <DEDUP_REMOVED lines=17> */
.L_x_5356:
        /* <DEDUP_REMOVED lines=21> */
.L_x_5359:
        /* <DEDUP_REMOVED lines=13> */
.L_x_5355:
        /* <DEDUP_REMOVED lines=29> */
.L_x_5361:
        /* <DEDUP_REMOVED lines=17> */
.L_x_5360:
        /* <DEDUP_REMOVED lines=21> */
.L_x_5362:
        /* <DEDUP_REMOVED lines=12> */
.L_x_5358:
        /* <DEDUP_REMOVED lines=10> */
.L_x_5354:
[----:B------:R-:W-:Y:S05]  /*a1c0*/  BSYNC.RECONVERGENT B0 ;  /* 0x0000000000007941 */ /* 0x000fea0003800200 */
.L_x_5353:
        /* <DEDUP_REMOVED lines=34> */
.L_x_5367:
        /* <DEDUP_REMOVED lines=17> */
.L_x_5366:
        /* <DEDUP_REMOVED lines=21> */
.L_x_5369:
        /* <DEDUP_REMOVED lines=13> */
.L_x_5365:
        /* <DEDUP_REMOVED lines=29> */
.L_x_5371:
        /* <DEDUP_REMOVED lines=17> */
.L_x_5370:
        /* <DEDUP_REMOVED lines=21> */
.L_x_5372:
        /* <DEDUP_REMOVED lines=12> */
.L_x_5368:
        /* <DEDUP_REMOVED lines=10> */
.L_x_5364:
[----:B------:R-:W-:Y:S05]  /*acb0*/  BSYNC.RECONVERGENT B0 ;  /* 0x0000000000007941 */ /* 0x000fea0003800200 */
.L_x_5363:
        /* <DEDUP_REMOVED lines=34> */
.L_x_5377:
        /* <DEDUP_REMOVED lines=17> */
.L_x_5376:
        /* <DEDUP_REMOVED lines=21> */
.L_x_5379:
        /* <DEDUP_REMOVED lines=13> */
.L_x_5375:
        /* <DEDUP_REMOVED lines=29> */
.L_x_5381:
        /* <DEDUP_REMOVED lines=17> */
.L_x_5380:
        /* <DEDUP_REMOVED lines=21> */
.L_x_5382:
        /* <DEDUP_REMOVED lines=12> */
.L_x_5378:
        /* <DEDUP_REMOVED lines=9> */
.L_x_5374:
[----:B------:R-:W-:Y:S05]  /*b790*/  BSYNC.RECONVERGENT B0 ;  /* 0x0000000000007941 */ /* 0x000fea0003800200 */
.L_x_5373:
[----:B-----5:R-:W1:Y:S02]  /*b7a0*/  LDC.64 R6, c[0x0][0x380] ;  /* 0x0000e000ff067b82 */ /* 0x020e640000000a00 */
[----:B-1----:R-:W-:-:S04]  /*b7b0*/  LEA R5, R6, R5, 0x2 ;  /* 0x0000000506057211 */ /* 0x002fc800078e10ff */
[----:B------:R-:W-:-:S13]  /*b7c0*/  ISETP.GE.AND P0, PT, R5, R7, PT ;  /* 0x000000070500720c */ /* 0x000fda0003f06270 */
[----:B------:R-:W-:Y:S05]  /*b7d0*/  @!P0 BRA `(.L_x_5383) ;  /* 0xffffff5400888947 */ /* 0x000fea000383ffff */
.L_x_5242:
[----:B------:R-:W-:Y:S05]  /*b7e0*/  BSYNC B1 ;  /* 0x0000000000017941 */ /* 0x000fea0003800000 */
.L_x_5241:
[----:B0--34-:R-:W0:Y:S01]  /*b7f0*/  S2R R116, SR_TID.X ;  /* 0x0000000000747919 */ /* 0x019e220000002100 */
        /* <DEDUP_REMOVED lines=10> */
[----:B-----5:R-:W-:-:S03]  /*b8a0*/  LEA R6, R116, R3, 0x2 ;  /* 0x0000000374067211 */ /* 0x020fc600078e10ff */
        /* <DEDUP_REMOVED lines=94> */
[----:B------:R-:W-:Y:S01]  /*be90*/  STS.128 [R2+0x600], R44 ;  /* 0x0006002c02007388 */ /* 0x000fe20000000c00 */
[----:B------:R-:W-:-:S03]  /*bea0*/  FADD.FTZ R13, R13, R88 ;  /* 0x000000580d0d7221 */ /* 0x000fc60000010000 */
[----:B------:R1:W-:Y:S04]  /*beb0*/  STS.128 [R2+0x800], R48 ;  /* 0x0008003002007388 */ /* 0x0003e80000000c00 */
[----:B------:R2:W-:Y:S04]  /*bec0*/  STS.128 [R2+0xa00], R52 ;  /* 0x000a003402007388 */ /* 0x0005e80000000c00 */
[----:B------:R-:W-:Y:S01]  /*bed0*/  STS.128 [R2+0xc00], R56 ;  /* 0x000c003802007388 */ /* 0x000fe20000000c00 */
[----:B0-----:R-:W-:-:S03]  /*bee0*/  IMAD R41, R0, UR4, RZ ;  /* 0x0000000400297c24 */ /* 0x001fc6000f8e02ff */
[----:B------:R-:W-:Y:S04]  /*bef0*/  STS.128 [R2+0xe00], R60 ;  /* 0x000e003c02007388 */ /* 0x000fe80000000c00 */
[----:B------:R-:W-:Y:S01]  /*bf00*/  STS.128 [R2+0x1000], R64 ;  /* 0x0010004002007388 */ /* 0x000fe20000000c00 */
[----:B-1----:R-:W-:Y:S02]  /*bf10*/  IADD3 R48, P0, PT, R41, R116, RZ ;  /* 0x0000007429307210 */ /* 0x002fe40007f1e0ff */
[----:B------:R-:W-:Y:S01]  /*bf20*/  LOP3.LUT R49, R116, 0x7f, RZ, 0x3c, !PT ;  /* 0x0000007f74317812 */ /* 0x000fe200078e3cff */
[----:B------:R0:W-:Y:S01]  /*bf30*/  STS.128 [R2+0x1200], R68 ;  /* 0x0012004402007388 */ /* 0x0001e20000000c00 */
[----:B------:R-:W-:Y:S02]  /*bf40*/  IADD3.X R51, PT, PT, RZ, RZ, RZ, P0, !PT ;  /* 0x000000ffff337210 */ /* 0x000fe400007fe4ff */
[----:B------:R-:W-:Y:S01]  /*bf50*/  IADD3 R46, PT, PT, R49, R0, RZ ;  /* 0x00000000312e7210 */ /* 0x000fe20007ffe0ff */
[----:B------:R-:W-:Y:S01]  /*bf60*/  BAR.SYNC.DEFER_BLOCKING 0x0 ;  /* 0x0000000000007b1d */ /* 0x000fe20000010000 */
[----:B------:R-:W-:-:S02]  /*bf70*/  SHF.L.U64.HI R51, R48, 0x2, R51 ;  /* 0x0000000230337819 */ /* 0x000fc40000010233 */
[----:B------:R-:W-:Y:S02]  /*bf80*/  SHF.L.U32 R48, R48, 0x2, RZ ;  /* 0x0000000230307819 */ /* 0x000fe400000006ff */
[----:B------:R-:W-:Y:S02]  /*bf90*/  ISETP.GE.U32.AND P5, PT, R46, 0x180, PT ;  /* 0x000001802e00780c */ /* 0x000fe40003fa6070 */
[C---:B------:R-:W-:Y:S02]  /*bfa0*/  IADD3 R50, P0, PT, R48.reuse, UR18, RZ ;  /* 0x0000001230327c10 */ /* 0x040fe4000ff1e0ff */
[----:B------:R-:W-:Y:S02]  /*bfb0*/  IADD3 R48, P1, PT, R48, UR16, RZ ;  /* 0x0000001030307c10 */ /* 0x000fe4000ff3e0ff */
[----:B--2---:R-:W-:Y:S02]  /*bfc0*/  IADD3.X R53, PT, PT, R51, UR19, RZ, P0, !PT ;  /* 0x0000001333357c10 */ /* 0x004fe400087fe4ff */
[----:B------:R-:W-:-:S02]  /*bfd0*/  ISETP.GE.U32.AND P0, PT, R46, 0x80, PT ;  /* 0x000000802e00780c */ /* 0x000fc40003f06070 */
[----:B------:R-:W-:Y:S02]  /*bfe0*/  IADD3.X R51, PT, PT, R51, UR17, RZ, P1, !PT ;  /* 0x0000001133337c10 */ /* 0x000fe40008ffe4ff */
[C---:B------:R-:W-:Y:S02]  /*bff0*/  ISETP.GE.U32.AND P1, PT, R46.reuse, 0x100, PT ;  /* 0x000001002e00780c */ /* 0x040fe40003f26070 */
[----:B------:R-:W-:Y:S01]  /*c000*/  ISETP.GE.U32.AND P4, PT, R46, 0x280, PT ;  /* 0x000002802e00780c */ /* 0x000fe20003f86070 */
[----:B------:R-:W1:Y:S06]  /*c010*/  LDS R36, [R6] ;  /* 0x0000000006247984 */ /* 0x000e6c0000000800 */
[----:B0-----:R-:W-:Y:S01]  /*c020*/  @P0 MOV R2, R50 ;  /* 0x0000003200020202 */ /* 0x001fe20000000f00 */
[----:B------:R-:W0:Y:S01]  /*c030*/  LDS R39, [R6+0x1400] ;  /* 0x0014000006277984 */ /* 0x000e220000000800 */
        /* <DEDUP_REMOVED lines=14> */
[----:B0-----:R-:W-:-:S03]  /*c120*/  FADD.FTZ R36, R36, R39 ;  /* 0x0000002724247221 */ /* 0x001fc60000010000 */
[----:B------:R-:W0:Y:S01]  /*c130*/  LDS R0, [R6+0x600] ;  /* 0x0006000006007984 */ /* 0x000e220000000800 */
[----:B--2---:R-:W-:-:S03]  /*c140*/  FADD.FTZ R36, R36, R43 ;  /* 0x0000002b24247221 */ /* 0x004fc60000010000 */
[----:B------:R-:W2:Y:S01]  /*c150*/  LDS R14, [R6+0x800] ;  /* 0x00080000060e7984 */ /* 0x000ea20000000800 */
        /* <DEDUP_REMOVED lines=20> */
[----:B-1----:R-:W-:Y:S01]  /*c2a0*/  FADD.FTZ R49, R38, R49 ;  /* 0x0000003126317221 */ /* 0x002fe20000010000 */
[----:B------:R-:W-:Y:S01]  /*c2b0*/  @P1 IADD3 R48, P2, PT, R48, 0x200, RZ ;  /* 0x0000020030301810 */ /* 0x000fe20007f5e0ff */
[----:B------:R-:W1:Y:S01]  /*c2c0*/  LDS R15, [R6+0xa00] ;  /* 0x000a0000060f7984 */ /* 0x000e620000000800 */
[-C--:B------:R-:W-:Y:S01]  /*c2d0*/  @P1 MOV R5, R51.reuse ;  /* 0x0000003300051202 */ /* 0x080fe20000000f00 */
[----:B0-----:R-:W-:Y:S01]  /*c2e0*/  FADD.FTZ R0, RZ, R0 ;  /* 0x00000000ff007221 */ /* 0x001fe20000010000 */
[----:B------:R-:W-:Y:S01]  /*c2f0*/  @P1 IADD3.X R51, PT, PT, RZ, R51, RZ, P2, !PT ;  /* 0x00000033ff331210 */ /* 0x000fe200017fe4ff */
[----:B------:R-:W-:Y:S01]  /*c300*/  LDS R22, [R6+0x4600] ;  /* 0x0046000006167984 */ /* 0x000fe20000000800 */
[C---:B------:R-:W-:Y:S01]  /*c310*/  ISETP.GE.U32.AND P3, PT, R46.reuse, 0x300, PT ;  /* 0x000003002e00780c */ /* 0x040fe20003f66070 */
[----:B--2---:R-:W-:Y:S01]  /*c320*/  FADD.FTZ R14, RZ, R14 ;  /* 0x0000000eff0e7221 */ /* 0x004fe20000010000 */
[----:B------:R-:W-:Y:S01]  /*c330*/  ISETP.GE.U32.AND P2, PT, R46, 0x380, PT ;  /* 0x000003802e00780c */ /* 0x000fe20003f46070 */
[----:B------:R-:W0:Y:S01]  /*c340*/  LDS R16, [R6+0xc00] ;  /* 0x000c000006107984 */ /* 0x000e220000000800 */
[----:B---3--:R-:W-:-:S02]  /*c350*/  @P1 MOV R2, R50 ;  /* 0x0000003200021202 */ /* 0x008fc40000000f00 */
[----:B------:R-:W-:Y:S01]  /*c360*/  @P1 IADD3 R50, P0, PT, R50, 0x200, RZ ;  /* 0x0000020032321810 */ /* 0x000fe20007f1e0ff */
[----:B------:R-:W2:Y:S01]  /*c370*/  LDS R17, [R6+0x2000] ;  /* 0x0020000006117984 */ /* 0x000ea20000000800 */
[-C--:B------:R-:W-:Y:S02]  /*c380*/  @P1 MOV R3, R53.reuse ;  /* 0x0000003500031202 */ /* 0x080fe40000000f00 */
[----:B------:R-:W-:Y:S01]  /*c390*/  @P1 IADD3.X R53, PT, PT, RZ, R53, RZ, P0, !PT ;  /* 0x00000035ff351210 */ /* 0x000fe200007fe4ff */
[----:B------:R-:W-:Y:S01]  /*c3a0*/  LDS R29, [R6+0x4800] ;  /* 0x00480000061d7984 */ /* 0x000fe20000000800 */
[----:B------:R-:W-:-:S03]  /*c3b0*/  ISETP.GE.U32.AND P0, PT, R46, 0x200, PT ;  /* 0x000002002e00780c */ /* 0x000fc60003f06070 */
[----:B------:R3:W-:Y:S04]  /*c3c0*/  @P1 STG.E desc[UR10][R2.64], R37 ;  /* 0x0000002502001986 */ /* 0x0007e8000c10190a */
[----:B------:R-:W-:Y:S04]  /*c3d0*/  @P1 STG.E desc[UR10][R4.64], R31 ;  /* 0x0000001f04001986 */ /* 0x000fe8000c10190a */
[----:B------:R-:W-:Y:S01]  /*c3e0*/  LDS R37, [R6+0x2e00] ;  /* 0x002e000006257984 */ /* 0x000fe20000000800 */
[----:B---3--:R-:W-:-:S03]  /*c3f0*/  @P5 MOV R2, R50 ;  /* 0x0000003200025202 */ /* 0x008fc60000000f00 */
[----:B------:R-:W3:Y:S01]  /*c400*/  LDS R31, [R6+0x1c00] ;  /* 0x001c0000061f7984 */ /* 0x000ee20000000800 */
[-C--:B------:R-:W-:Y:S02]  /*c410*/  @P5 MOV R3, R53.reuse ;  /* 0x0000003500035202 */ /* 0x080fe40000000f00 */
[----:B------:R-:W-:Y:S01]  /*c420*/  @P5 IADD3 R50, P1, PT, R50, 0x200, RZ ;  /* 0x0000020032325810 */ /* 0x000fe20007f3e0ff */
[----:B------:R-:W-:Y:S03]  /*c430*/  LDS R19, [R6+0x2200] ;  /* 0x0022000006137984 */ /* 0x000fe60000000800 */
[----:B------:R-:W-:Y:S01]  /*c440*/  @P5 IADD3.X R53, PT, PT, RZ, R53, RZ, P1, !PT ;  /* 0x00000035ff355210 */ /* 0x000fe20000ffe4ff */
[----:B------:R4:W-:Y:S01]  /*c450*/  @P5 STG.E desc[UR10][R2.64], R49 ;  /* 0x0000003102005986 */ /* 0x0009e2000c10190a */
[----:B-1----:R-:W-:Y:S01]  /*c460*/  FADD.FTZ R15, RZ, R15 ;  /* 0x0000000fff0f7221 */ /* 0x002fe20000010000 */
[----:B------:R-:W-:-:S02]  /*c470*/  ISETP.GE.U32.AND P1, PT, R46, 0x400, PT ;  /* 0x000004002e00780c */ /* 0x000fc40003f26070 */
[----:B------:R-:W1:Y:S01]  /*c480*/  LDS R8, [R6+0x1000] ;  /* 0x0010000006087984 */ /* 0x000e620000000800 */
[----:B------:R-:W-:Y:S01]  /*c490*/  FADD.FTZ R15, R15, R18 ;  /* 0x000000120f0f7221 */ /* 0x000fe20000010000 */
[----:B0-----:R-:W-:Y:S02]  /*c4a0*/  FADD.FTZ R16, RZ, R16 ;  /* 0x00000010ff107221 */ /* 0x001fe40000010000 */
[----:B------:R-:W-:Y:S01]  /*c4b0*/  LDS R25, [R6+0x3600] ;  /* 0x0036000006197984 */ /* 0x000fe20000000800 */
[----:B------:R-:W-:Y:S01]  /*c4c0*/  FADD.FTZ R15, R15, R20 ;  /* 0x000000140f0f7221 */ /* 0x000fe20000010000 */
[----:B--2---:R-:W-:Y:S01]  /*c4d0*/  FADD.FTZ R16, R16, R17 ;  /* 0x0000001110107221 */ /* 0x004fe20000010000 */
[----:B----4-:R-:W-:Y:S01]  /*c4e0*/  @P5 MOV R2, R48 ;  /* 0x0000003000025202 */ /* 0x010fe20000000f00 */
[----:B------:R-:W0:Y:S01]  /*c4f0*/  LDS R21, [R6+0x2400] ;  /* 0x0024000006157984 */ /* 0x000e220000000800 */
[-C--:B------:R-:W-:Y:S02]  /*c500*/  @P5 MOV R3, R51.reuse ;  /* 0x0000003300035202 */ /* 0x080fe40000000f00 */
[----:B------:R-:W-:Y:S01]  /*c510*/  @P5 IADD3 R48, P6, PT, R48, 0x200, RZ ;  /* 0x0000020030305810 */ /* 0x000fe20007fde0ff */
[----:B------:R-:W2:Y:S03]  /*c520*/  LDS R27, [R6+0x3800] ;  /* 0x00380000061b7984 */ /* 0x000ea60000000800 */
[----:B------:R-:W-:Y:S01]  /*c530*/  @P5 IADD3.X R51, PT, PT, RZ, R51, RZ, P6, !PT ;  /* 0x00000033ff335210 */ /* 0x000fe200037fe4ff */
[----:B------:R4:W-:Y:S01]  /*c540*/  @P5 STG.E desc[UR10][R2.64], R23 ;  /* 0x0000001702005986 */ /* 0x0009e2000c10190a */
[----:B------:R-:W-:-:S02]  /*c550*/  @P0 MOV R4, R48 ;  /* 0x0000003000040202 */ /* 0x000fc40000000f00 */
[----:B------:R-:W-:Y:S01]  /*c560*/  @P0 MOV R5, R51 ;  /* 0x0000003300050202 */ /* 0x000fe20000000f00 */
[----:B------:R-:W2:Y:S01]  /*c570*/  LDS R23, [R6+0x1a00] ;  /* 0x001a000006177984 */ /* 0x000ea20000000800 */
[----:B------:R-:W-:-:S03]  /*c580*/  ISETP.GE.U32.AND P5, PT, R46, 0x480, PT ;  /* 0x000004802e00780c */ /* 0x000fc60003fa6070 */
[----:B------:R-:W-:Y:S01]  /*c590*/  LDS R10, [R6+0x2600] ;  /* 0x00260000060a7984 */ /* 0x000fe20000000800 */
[----:B---3--:R-:W-:Y:S01]  /*c5a0*/  FADD.FTZ R14, R14, R31 ;  /* 0x0000001f0e0e7221 */ /* 0x008fe20000010000 */
[----:B----4-:R-:W-:Y:S02]  /*c5b0*/  @P0 MOV R2, R50 ;  /* 0x0000003200020202 */ /* 0x010fe40000000f00 */
[----:B------:R-:W-:Y:S01]  /*c5c0*/  LDS R31, [R6+0x4a00] ;  /* 0x004a0000061f7984 */ /* 0x000fe20000000800 */
[----:B------:R-:W-:Y:S01]  /*c5d0*/  @P0 IADD3 R50, P6, PT, R50, 0x200, RZ ;  /* 0x0000020032320810 */ /* 0x000fe20007fde0ff */
[----:B------:R-:W-:Y:S01]  /*c5e0*/  FADD.FTZ R14, R14, R39 ;  /* 0x000000270e0e7221 */ /* 0x000fe20000010000 */
[-C--:B------:R-:W-:Y:S01]  /*c5f0*/  @P0 MOV R3, R53.reuse ;  /* 0x0000003500030202 */ /* 0x080fe20000000f00 */
[----:B------:R-:W-:Y:S01]  /*c600*/  LDS R17, [R6+0x4e00] ;  /* 0x004e000006117984 */ /* 0x000fe20000000800 */
[----:B------:R-:W-:Y:S01]  /*c610*/  @P0 IADD3.X R53, PT, PT, RZ, R53, RZ, P6, !PT ;  /* 0x00000035ff350210 */ /* 0x000fe200037fe4ff */
[----:B------:R-:W-:Y:S01]  /*c620*/  FADD.FTZ R43, R14, R43 ;  /* 0x0000002b0e2b7221 */ /* 0x000fe20000010000 */
        /* <DEDUP_REMOVED lines=86> */
.L_x_5282:
[----:B------:R-:W-:Y:S01]  /*cb90*/  HFMA2 R35, -RZ, RZ, 0, 5.9604644775390625e-08 ;  /* 0x00000001ff237431 */ /* 0x000fe200000001ff */
[----:B------:R-:W-:Y:S01]  /*cba0*/  BSSY B0, `(.L_x_5384) ;  /* 0x0000006000007945 */ /* 0x000fe20003800000 */
[----:B------:R-:W-:Y:S02]  /*cbb0*/  MOV R34, 0x1f ;  /* 0x0000001f00227802 */ /* 0x000fe40000000f00 */
[----:B------:R-:W-:-:S07]  /*cbc0*/  MOV R164, 0xffffffff ;  /* 0xffffffff00a47802 */ /* 0x000fce0000000f00 */
[----:B-----5:R-:W-:Y:S05]  /*cbd0*/  WARPSYNC.COLLECTIVE R164, `(.L_x_5385) ;  /* 0x00000000a4087348 */ /* 0x020fea0003c00000 */
[----:B------:R0:W1:Y:S02]  /*cbe0*/  SHFL.BFLY P6, R167, R245, R35, R34 ;  /* 0x0c000023f5a77389 */ /* 0x00006400000c0022 */
[----:B01---5:R-:W-:Y:S05]  /*cbf0*/  ENDCOLLECTIVE ;  /* 0x000000000000791b */ /* 0x023fea0003800000 */
.L_x_5385:
[----:B------:R-:W-:Y:S05]  /*cc00*/  BSYNC B0 ;  /* 0x0000000000007941 */ /* 0x000fea0003800000 */
.L_x_5384:
        /* <DEDUP_REMOVED lines=9> */
.L_x_5386:
[----:B------:R-:W-:Y:S01]  /*cca0*/  HFMA2 R35, -RZ, RZ, 0, 1.1920928955078125e-07 ;  /* 0x00000002ff237431 */ /* 0x000fe200000001ff */
[----:B------:R-:W-:Y:S01]  /*ccb0*/  MOV R245, R166 ;  /* 0x000000a600f57202 */ /* 0x000fe20000000f00 */
[----:B------:R-:W-:-:S07]  /*ccc0*/  FADD.FTZ R165, R167, R248 ;  /* 0x000000f8a7a57221 */ /* 0x000fce0000010000 */
[----:B------:R-:W-:Y:S05]  /*ccd0*/  WARPSYNC.COLLECTIVE R164, `(.L_x_5387) ;  /* 0x00000000a4087348 */ /* 0x000fea0003c00000 */
[----:B------:R0:W1:Y:S02]  /*cce0*/  SHFL.BFLY P6, R167, R245, R35, R34 ;  /* 0x0c000023f5a77389 */ /* 0x00006400000c0022 */
[----:B01----:R-:W-:Y:S05]  /*ccf0*/  ENDCOLLECTIVE ;  /* 0x000000000000791b */ /* 0x003fea0003800000 */
.L_x_5387:
[----:B------:R-:W-:Y:S02]  /*cd00*/  MOV R245, R165 ;  /* 0x000000a500f57202 */ /* 0x000fe40000000f00 */
[----:B------:R-:W-:-:S07]  /*cd10*/  MOV R243, R167 ;  /* 0x000000a700f37202 */ /* 0x000fce0000000f00 */
[----:B------:R-:W-:Y:S05]  /*cd20*/  WARPSYNC.COLLECTIVE R164, `(.L_x_5388) ;  /* 0x00000000a4087348 */ /* 0x000fea0003c00000 */
[----:B------:R0:W1:Y:S02]  /*cd30*/  SHFL.BFLY P6, R167, R245, R35, R34 ;  /* 0x0c000023f5a77389 */ /* 0x00006400000c0022 */
[----:B01----:R-:W-:Y:S05]  /*cd40*/  ENDCOLLECTIVE ;  /* 0x000000000000791b */ /* 0x003fea0003800000 */
.L_x_5388:
[----:B------:R-:W-:Y:S01]  /*cd50*/  FADD.FTZ R243, R166, R243 ;  /* 0x000000f3a6f37221 */ /* 0x000fe20000010000 */
[----:B------:R-:W-:-:S04]  /*cd60*/  HFMA2 R35, -RZ, RZ, 0, 2.384185791015625e-07 ;  /* 0x00000004ff237431 */ /* 0x000fc800000001ff */
[----:B------:R-:W-:Y:S01]  /*cd70*/  MOV R245, R243 ;  /* 0x000000f300f57202 */ /* 0x000fe20000000f00 */
[----:B------:R-:W-:-:S07]  /*cd80*/  FADD.FTZ R171, R165, R167 ;  /* 0x000000a7a5ab7221 */ /* 0x000fce0000010000 */
[----:B------:R-:W-:Y:S05]  /*cd90*/  WARPSYNC.COLLECTIVE R164, `(.L_x_5389) ;  /* 0x00000000a4087348 */ /* 0x000fea0003c00000 */
[----:B------:R0:W1:Y:S02]  /*cda0*/  SHFL.BFLY P6, R167, R245, R35, R34 ;  /* 0x0c000023f5a77389 */ /* 0x00006400000c0022 */
[----:B01----:R-:W-:Y:S05]  /*cdb0*/  ENDCOLLECTIVE ;  /* 0x000000000000791b */ /* 0x003fea0003800000 */
.L_x_5389:
[----:B------:R-:W-:Y:S02]  /*cdc0*/  MOV R245, R171 ;  /* 0x000000ab00f57202 */ /* 0x000fe40000000f00 */
[----:B------:R-:W-:-:S07]  /*cdd0*/  MOV R170, R167 ;  /* 0x000000a700aa7202 */ /* 0x000fce0000000f00 */
[----:B------:R-:W-:Y:S05]  /*cde0*/  WARPSYNC.COLLECTIVE R164, `(.L_x_5390) ;  /* 0x00000000a4087348 */ /* 0x000fea0003c00000 */
[----:B------:R0:W1:Y:S02]  /*cdf0*/  SHFL.BFLY P6, R167, R245, R35, R34 ;  /* 0x0c000023f5a77389 */ /* 0x00006400000c0022 */
[----:B01----:R-:W-:Y:S05]  /*ce00*/  ENDCOLLECTIVE ;  /* 0x000000000000791b */ /* 0x003fea0003800000 */
.L_x_5390:
[----:B------:R-:W-:Y:S01]  /*ce10*/  FADD.FTZ R170, R243, R170 ;  /* 0x000000aaf3aa7221 */ /* 0x000fe20000010000 */
[----:B------:R-:W-:-:S04]  /*ce20*/  HFMA2 R35, -RZ, RZ, 0, 4.76837158203125e-07 ;  /* 0x00000008ff237431 */ /* 0x000fc800000001ff */
[----:B------:R-:W-:Y:S01]  /*ce30*/  MOV R245, R170 ;  /* 0x000000aa00f57202 */ /* 0x000fe20000000f00 */
[----:B------:R-:W-:-:S07]  /*ce40*/  FADD.FTZ R169, R171, R167 ;  /* 0x000000a7aba97221 */ /* 0x000fce0000010000 */
[----:B------:R-:W-:Y:S05]  /*ce50*/  WARPSYNC.COLLECTIVE R164, `(.L_x_5391) ;  /* 0x00000000a4087348 */ /* 0x000fea0003c00000 */
[----:B------:R0:W1:Y:S02]  /*ce60*/  SHFL.BFLY P6, R167, R245, R35, R34 ;  /* 0x0c000023f5a77389 */ /* 0x00006400000c0022 */
[----:B01----:R-:W-:Y:S05]  /*ce70*/  ENDCOLLECTIVE ;  /* 0x000000000000791b */ /* 0x003fea0003800000 */
.L_x_5391:
[----:B------:R-:W-:Y:S02]  /*ce80*/  MOV R245, R169 ;  /* 0x000000a900f57202 */ /* 0x000fe40000000f00 */
[----:B------:R-:W-:-:S07]  /*ce90*/  MOV R247, R167 ;  /* 0x000000a700f77202 */ /* 0x000fce0000000f00 */
[----:B------:R-:W-:Y:S05]  /*cea0*/  WARPSYNC.COLLECTIVE R164, `(.L_x_5392) ;  /* 0x00000000a4087348 */ /* 0x000fea0003c00000 */
[----:B------:R0:W1:Y:S02]  /*ceb0*/  SHFL.BFLY P6, R167, R245, R35, R34 ;  /* 0x0c000023f5a77389 */ /* 0x00006400000c0022 */
[----:B01----:R-:W-:Y:S05]  /*cec0*/  ENDCOLLECTIVE ;  /* 0x000000000000791b */ /* 0x003fea0003800000 */
.L_x_5392:
[----:B------:R-:W-:Y:S01]  /*ced0*/  FADD.FTZ R168, R170, R247 ;  /* 0x000000f7aaa87221 */ /* 0x000fe20000010000 */
[----:B------:R-:W-:-:S04]  /*cee0*/  HFMA2 R35, -RZ, RZ, 0, 9.5367431640625e-07 ;  /* 0x00000010ff237431 */ /* 0x000fc800000001ff */
[----:B------:R-:W-:Y:S01]  /*cef0*/  MOV R245, R168 ;  /* 0x000000a800f57202 */ /* 0x000fe20000000f00 */
[----:B------:R-:W-:-:S07]  /*cf00*/  FADD.FTZ R166, R169, R167 ;  /* 0x000000a7a9a67221 */ /* 0x000fce0000010000 */
[----:B------:R-:W-:Y:S05]  /*cf10*/  WARPSYNC.COLLECTIVE R164, `(.L_x_5393) ;  /* 0x00000000a4087348 */ /* 0x000fea0003c00000 */
[----:B------:R0:W1:Y:S02]  /*cf20*/  SHFL.BFLY P6, R167, R245, R35, R34 ;  /* 0x0c000023f5a77389 */ /* 0x00006400000c0022 */
[----:B01----:R-:W-:Y:S05]  /*cf30*/  ENDCOLLECTIVE ;  /* 0x000000000000791b */ /* 0x003fea0003800000 */
.L_x_5393:
[----:B------:R-:W-:Y:S02]  /*cf40*/  MOV R245, R166 ;  /* 0x000000a600f57202 */ /* 0x000fe40000000f00 */
[----:B------:R-:W-:-:S07]  /*cf50*/  MOV R165, R167 ;  /* 0x000000a700a57202 */ /* 0x000fce0000000f00 */
[----:B------:R-:W-:Y:S05]  /*cf60*/  WARPSYNC.COLLECTIVE R164, `(.L_x_5394) ;  /* 0x00000000a4087348 */ /* 0x000fea0003c00000 */
[----:B------:R0:W1:Y:S02]  /*cf70*/  SHFL.BFLY P6, R167, R245, R35, R34 ;  /* 0x0c000023f5a77389 */ /* 0x00006400000c0022 */
[----:B01----:R-:W-:Y:S05]  /*cf80*/  ENDCOLLECTIVE ;  /* 0x000000000000791b */ /* 0x003fea0003800000 */
.L_x_5394:
[----:B------:R-:W-:Y:S05]  /*cf90*/  BRA `(.L_x_5395) ;  /* 0xffffff7800707947 */ /* 0x000fea000383ffff */
.L_x_5396:
        /* <DEDUP_REMOVED lines=14> */
.L_x_7164:


//--------------------- .text._ZN10layer_norm31ln_parallel_residual_bwd_kernelINS_13Kernel_traitsI6__halfffffjLj1280ELj1ELj4ELj1ELj16ENS_18Kernel_traits_baseILj1280ES2_ffffjLj128EEEEELb0ELb1ELb1EEEvNS_9BwdParamsE --------------------------
	.section	.text._ZN10layer_norm31ln_parallel_residual_bwd_kernelINS_13Kernel_traitsI6__halfffffjLj1280ELj1ELj4ELj1ELj16ENS_18Kernel_traits_baseILj1280ES2_ffffjLj128EEEEELb0ELb1ELb1EEEvNS_9BwdParamsE,"ax",@progbits
	.align	128
        .global         _ZN10layer_norm31ln_parallel_residual_bwd_kernelINS_13Kernel_traitsI6__halfffffjLj1280ELj1ELj4ELj1ELj16ENS_18Kernel_traits_baseILj1280ES2_ffffjLj128EEEEELb0ELb1ELb1EEEvNS_9BwdParamsE
        .type           _ZN10layer_norm31ln_parallel_residual_bwd_kernelINS_13Kernel_traitsI6__halfffffjLj1280ELj1ELj4ELj1ELj16ENS_18Kernel_traits_baseILj1280ES2_ffffjLj128EEEEELb0ELb1ELb1EEEvNS_9BwdParamsE,@function
        .size           _ZN10layer_norm31ln_parallel_residual_bwd_kernelINS_13Kernel_traitsI6__halfffffjLj1280ELj1ELj4ELj1ELj16ENS_18Kernel_traits_baseILj1280ES2_ffffjLj128EEEEELb0ELb1ELb1EEEvNS_9BwdParamsE,(.L_x_7165 - _ZN10layer_norm31ln_parallel_residual_bwd_kernelINS_13Kernel_traitsI6__halfffffjLj1280ELj1ELj4ELj1ELj16ENS_18Kernel_traits_baseILj1280ES2_ffffjLj128EEEEELb0ELb1ELb1EEEvNS_9BwdParamsE)
        .other          _ZN10layer_norm31ln_parallel_residual_bwd_kernelINS_13Kernel_traitsI6__halfffffjLj1280ELj1ELj4ELj1ELj16ENS_18Kernel_traits_baseILj1280ES2_ffffjLj128EEEEELb0ELb1ELb1EEEvNS_9BwdParamsE,@"STO_CUDA_ENTRY STV_DEFAULT"
_ZN10layer_norm31ln_parallel_residual_bwd_kernelINS_13Kernel_traitsI6__halfffffjLj1280ELj1ELj4ELj1ELj16ENS_18Kernel_traits_baseILj1280ES2_ffffjLj128EEEEELb0ELb1ELb1EEEvNS_9BwdParamsE:
.text._ZN10layer_norm31ln_parallel_residual_bwd_kernelINS_13Kernel_traitsI6__halfffffjLj1280ELj1ELj4ELj1ELj16ENS_18Kernel_traits_baseILj1280ES2_ffffjLj128EEEEELb0ELb1ELb1EEEvNS_9BwdParamsE:
        /* <DEDUP_REMOVED lines=60> */
[----:B------:R-:W2:Y:S04]  /*03c0*/  LDG.E.64 R172, desc[UR10][R2.64+0x600] ;  /* 0x0006000a02ac7981 */ /* 0x000ea8000c1e1b00 */
[----:B------:R-:W3:Y:S04]  /*03d0*/  LDG.E.64 R50, desc[UR10][R2.64+0x700] ;  /* 0x0007000a02327981 */ /* 0x000ee8000c1e1b00 */
[----:B------:R-:W4:Y:S04]  /*03e0*/  LDG.E.64 R48, desc[UR10][R2.64+0x800] ;  /* 0x0008000a02307981 */ /* 0x000f28000c1e1b00 */
[----:B------:R-:W4:Y:S04]  /*03f0*/  LDG.E.64 R46, desc[UR10][R2.64+0x900] ;  /* 0x0009000a022e7981 */ /* 0x000f28000c1e1b00 */
        /* <DEDUP_REMOVED lines=74> */
[--C-:B--2---:R-:W-:Y:S01]  /*08a0*/  SHF.R.U64 R4, R172, 0x10, R173.reuse ;  /* 0x00000010ac047819 */ /* 0x104fe200000012ad */
[----:B------:R-:W5:Y:S01]  /*08b0*/  LDG.E.64 R44, desc[UR10][R2.64+0x500] ;  /* 0x0005000a022c7981 */ /* 0x000f62000c1e1b00 */
[----:B------:R-:W-:-:S02]  /*08c0*/  SHF.R.U32.HI R5, RZ, 0x10, R173 ;  /* 0x00000010ff057819 */ /* 0x000fc400000116ad */
[----:B------:R-:W-:Y:S02]  /*08d0*/  CS2R R14, SRZ ;  /* 0x00000000000e7805 */ /* 0x000fe4000001ff00 */
[--C-:B---3--:R-:W-:Y:S01]  /*08e0*/  SHF.R.U64 R6, R50, 0x10, R51.reuse ;  /* 0x0000001032067819 */ /* 0x108fe20000001233 */
[----:B------:R-:W5:Y:S01]  /*08f0*/  LDG.E.64 R42, desc[UR10][R2.64+0x400] ;  /* 0x0004000a022a7981 */ /* 0x000f62000c1e1b00 */
[----:B------:R-:W-:Y:S02]  /*0900*/  SHF.R.U32.HI R7, RZ, 0x10, R51 ;  /* 0x00000010ff077819 */ /* 0x000fe40000011633 */
[----:B------:R-:W-:Y:S02]  /*0910*/  CS2R R12, SRZ ;  /* 0x00000000000c7805 */ /* 0x000fe4000001ff00 */
[--C-:B----4-:R-:W-:Y:S01]  /*0920*/  SHF.R.U64 R4, R48, 0x10, R49.reuse ;  /* 0x0000001030047819 */ /* 0x110fe20000001231 */
[----:B------:R-:W5:Y:S01]  /*0930*/  LDG.E.64 R40, desc[UR10][R2.64+0x300] ;  /* 0x0003000a02287981 */ /* 0x000f62000c1e1b00 */
[----:B------:R-:W-:-:S02]  /*0940*/  SHF.R.U32.HI R5, RZ, 0x10, R49 ;  /* 0x00000010ff057819 */ /* 0x000fc40000011631 */
[----:B------:R-:W-:Y:S02]  /*0950*/  CS2R R10, SRZ ;  /* 0x00000000000a7805 */ /* 0x000fe4000001ff00 */
[----:B------:R-:W-:Y:S01]  /*0960*/  MOV R17, R0 ;  /* 0x0000000000117202 */ /* 0x000fe20000000f00 */
[----:B------:R-:W5:Y:S01]  /*0970*/  LDG.E.64 R38, desc[UR10][R2.64+0x200] ;  /* 0x0002000a02267981 */ /* 0x000f62000c1e1b00 */
[----:B------:R-:W-:-:S03]  /*0980*/  MOV R8, RZ ;  /* 0x000000ff00087202 */ /* 0x000fc60000000f00 */
[----:B------:R-:W5:Y:S04]  /*0990*/  LDG.E.64 R36, desc[UR10][R2.64+0x100] ;  /* 0x0001000a02247981 */ /* 0x000f68000c1e1b00 */
[----:B------:R1:W5:Y:S02]  /*09a0*/  LDG.E.64 R34, desc[UR10][R2.64] ;  /* 0x0000000a02227981 */ /* 0x000364000c1e1b00 */
[--C-:B-1----:R-:W-:Y:S02]  /*09b0*/  SHF.R.U64 R2, R46, 0x10, R47.reuse ;  /* 0x000000102e027819 */ /* 0x102fe4000000122f */
[----:B0-----:R-:W-:-:S07]  /*09c0*/  SHF.R.U32.HI R3, RZ, 0x10, R47 ;  /* 0x00000010ff037819 */ /* 0x001fce000001162f */
.L_x_5483:
[----:B0-----:R-:W0:Y:S08]  /*09d0*/  LDC.64 R2, c[0x0][0x3c0] ;  /* 0x0000f000ff027b82 */ /* 0x001e300000000a00 */
[----:B------:R-:W1:Y:S08]  /*09e0*/  LDC.64 R4, c[0x0][0x3c8] ;  /* 0x0000f200ff047b82 */ /* 0x000e700000000a00 */
[----:B------:R-:W2:Y:S01]  /*09f0*/  LDC.64 R32, c[0x0][0x438] ;  /* 0x00010e00ff207b82 */ /* 0x000ea20000000a00 */
[----:B0-----:R-:W-:-:S05]  /*0a00*/  IMAD.WIDE R2, R17, 0x4, R2 ;  /* 0x0000000411027825 */ /* 0x001fca00078e0202 */
        /* <DEDUP_REMOVED lines=15> */
[C---:B------:R-:W-:Y:S02]  /*0b00*/  IADD3 R20, PT, PT, R21.reuse, 0x20, RZ ;  /* 0x0000002015147810 */ /* 0x040fe40007ffe0ff */
[----:B------:R-:W-:-:S05]  /*0b10*/  IADD3 R19, PT, PT, R21, 0x40, RZ ;  /* 0x0000004015137810 */ /* 0x000fca0007ffe0ff */
[----:B------:R-:W1:Y:S01]  /*0b20*/  LDC.64 R52, c[0x0][0x428] ;  /* 0x00010a00ff347b82 */ /* 0x000e620000000a00 */
[C---:B------:R-:W-:Y:S02]  /*0b30*/  IADD3 R18, PT, PT, R21.reuse, 0x60, RZ ;  /* 0x0000006015127810 */ /* 0x040fe40007ffe0ff */
[C---:B------:R-:W-:Y:S02]  /*0b40*/  IADD3 R7, PT, PT, R21.reuse, 0x80, RZ ;  /* 0x0000008015077810 */ /* 0x040fe40007ffe0ff */
[C---:B------:R-:W-:Y:S02]  /*0b50*/  IADD3 R6, PT, PT, R21.reuse, 0xa0, RZ ;  /* 0x000000a015067810 */ /* 0x040fe40007ffe0ff */
[C---:B------:R-:W-:Y:S02]  /*0b60*/  IADD3 R5, PT, PT, R21.reuse, 0xc0, RZ ;  /* 0x000000c015057810 */ /* 0x040fe40007ffe0ff */
[C---:B------:R-:W-:Y:S02]  /*0b70*/  IADD3 R4, PT, PT, R21.reuse, 0xe0, RZ ;  /* 0x000000e015047810 */ /* 0x040fe40007ffe0ff */
[----:B------:R-:W-:-:S02]  /*0b80*/  IADD3 R3, PT, PT, R21, 0x100, RZ ;  /* 0x0000010015037810 */ /* 0x000fc40007ffe0ff */
[C---:B------:R-:W-:Y:S01]  /*0b90*/  IADD3 R2, PT, PT, R21.reuse, 0x120, RZ ;  /* 0x0000012015027810 */ /* 0x040fe20007ffe0ff */
[----:B0-----:R-:W-:-:S04]  /*0ba0*/  IMAD.WIDE.U32 R24, R21, 0x10, R168 ;  /* 0x0000001015187825 */ /* 0x001fc800078e00a8 */
[--C-:B------:R-:W-:Y:S02]  /*0bb0*/  IMAD.WIDE.U32 R28, R20, 0x10, R168.reuse ;  /* 0x00000010141c7825 */ /* 0x100fe400078e00a8 */
[----:B------:R-:W2:Y:S02]  /*0bc0*/  LDG.E.128 R24, desc[UR10][R24.64] ;  /* 0x0000000a18187981 */ /* 0x000ea4000c1e1d00 */
[--C-:B------:R-:W-:Y:S02]  /*0bd0*/  IMAD.WIDE.U32 R140, R19, 0x10, R168.reuse ;  /* 0x00000010138c7825 */ /* 0x100fe400078e00a8 */
[----:B------:R-:W3:Y:S02]  /*0be0*/  LDG.E.128 R28, desc[UR10][R28.64] ;  /* 0x0000000a1c1c7981 */ /* 0x000ee4000c1e1d00 */
[--C-:B------:R-:W-:Y:S02]  /*0bf0*/  IMAD.WIDE.U32 R144, R18, 0x10, R168.reuse ;  /* 0x0000001012907825 */ /* 0x100fe400078e00a8 */
[----:B------:R-:W4:Y:S02]  /*0c00*/  LDG.E.128 R140, desc[UR10][R140.64] ;  /* 0x0000000a8c8c7981 */ /* 0x000f24000c1e1d00 */
[----:B------:R-:W-:-:S02]  /*0c10*/  IMAD.WIDE.U32 R148, R7, 0x10, R168 ;  /* 0x0000001007947825 */ /* 0x000fc400078e00a8 */
[----:B------:R-:W4:Y:S02]  /*0c20*/  LDG.E.128 R144, desc[UR10][R144.64] ;  /* 0x0000000a90907981 */ /* 0x000f24000c1e1d00 */
[--C-:B------:R-:W-:Y:S02]  /*0c30*/  IMAD.WIDE.U32 R152, R6, 0x10, R168.reuse ;  /* 0x0000001006987825 */ /* 0x100fe400078e00a8 */
[----:B------:R-:W4:Y:S02]  /*0c40*/  LDG.E.128 R148, desc[UR10][R148.64] ;  /* 0x0000000a94947981 */ /* 0x000f24000c1e1d00 */
[--C-:B------:R-:W-:Y:S02]  /*0c50*/  IMAD.WIDE.U32 R156, R5, 0x10, R168.reuse ;  /* 0x00000010059c7825 */ /* 0x100fe400078e00a8 */
[----:B------:R-:W4:Y:S02]  /*0c60*/  LDG.E.128 R152, desc[UR10][R152.64] ;  /* 0x0000000a98987981 */ /* 0x000f24000c1e1d00 */
[----:B------:R-:W-:-:S02]  /*0c70*/  IMAD.WIDE.U32 R160, R4, 0x10, R168 ;  /* 0x0000001004a07825 */ /* 0x000fc400078e00a8 */
[----:B------:R-:W4:Y:S02]  /*0c80*/  LDG.E.128 R156, desc[UR10][R156.64] ;  /* 0x0000000a9c9c7981 */ /* 0x000f24000c1e1d00 */
[--C-:B------:R-:W-:Y:S02]  /*0c90*/  IMAD.WIDE.U32 R164, R3, 0x10, R168.reuse ;  /* 0x0000001003a47825 */ /* 0x100fe400078e00a8 */
[----:B------:R-:W4:Y:S02]  /*0ca0*/  LDG.E.128 R160, desc[UR10][R160.64] ;  /* 0x0000000aa0a07981 */ /* 0x000f24000c1e1d00 */
[----:B------:R-:W-:Y:S02]  /*0cb0*/  IMAD.WIDE.U32 R168, R2, 0x10, R168 ;  /* 0x0000001002a87825 */ /* 0x000fe400078e00a8 */
[----:B------:R-:W4:Y:S02]  /*0cc0*/  LDG.E.128 R164, desc[UR10][R164.64] ;  /* 0x0000000aa4a47981 */ /* 0x000f24000c1e1d00 */
[----:B-1----:R-:W-:-:S02]  /*0cd0*/  IMAD.WIDE.U32 R88, R21, 0x10, R52 ;  /* 0x0000001015587825 */ /* 0x002fc400078e0034 */
        /* <DEDUP_REMOVED lines=18> */
[----:B------:R-:W4:Y:S04]  /*0e00*/  LDG.E.128 R56, desc[UR10][R56.64] ;  /* 0x0000000a38387981 */ /* 0x000f28000c1e1d00 */
[----:B------:R-:W4:Y:S01]  /*0e10*/  LDG.E.128 R52, desc[UR10][R52.64] ;  /* 0x0000000a34347981 */ /* 0x000f22000c1e1d00 */
[--C-:B------:R-:W-:Y:S01]  /*0e20*/  SHF.R.U64 R251, R34, 0x10, R35.reuse ;  /* 0x0000001022fb7819 */ /* 0x100fe20000001223 */
[----:B------:R-:W-:Y:S01]  /*0e30*/  HADD2.F32 R250, -RZ, R34.H0_H0 ;  /* 0x20000022fffa7230 */ /* 0x000fe20000004100 */
[----:B------:R-:W-:Y:S01]  /*0e40*/  SHF.R.U32.HI R248, RZ, 0x10, R35 ;  /* 0x00000010fff87819 */ /* 0x000fe20000011623 */
[----:B------:R-:W-:Y:S01]  /*0e50*/  HADD2.F32 R249, -RZ, R35.H0_H0 ;  /* 0x20000023fff97230 */ /* 0x000fe20000004100 */
        /* <DEDUP_REMOVED lines=12> */
[----:B------:R-:W-:Y:S01]  /*0f20*/  SHF.R.U64 R178, R42, 0x10, R43 ;  /* 0x000000102ab27819 */ /* 0x000fe2000000122b */
[----:B------:R-:W-:Y:S01]  /*0f30*/  HADD2.F32 R195, -RZ, R38.H0_H0 ;  /* 0x20000026ffc37230 */ /* 0x000fe20000004100 */
[----:B------:R-:W-:Y:S01]  /*0f40*/  SHF.R.U32.HI R210, RZ, 0x10, R173 ;  /* 0x00000010ffd27819 */ /* 0x000fe200000116ad */
[----:B------:R-:W-:Y:S01]  /*0f50*/  HADD2.F32 R194, -RZ, R194.H0_H0 ;  /* 0x200000c2ffc27230 */ /* 0x000fe20000004100 */
[----:B------:R-:W-:Y:S01]  /*0f60*/  SHF.R.U32.HI R176, RZ, 0x10, R43 ;  /* 0x00000010ffb07819 */ /* 0x000fe2000001162b */
[----:B------:R-:W-:Y:S01]  /*0f70*/  HADD2.F32 R193, -RZ, R39.H0_H0 ;  /* 0x20000027ffc17230 */ /* 0x000fe20000004100 */
[----:B------:R-:W-:Y:S01]  /*0f80*/  SHF.R.U64 R211, R172, 0x10, R173 ;  /* 0x00000010acd37819 */ /* 0x000fe200000012ad */
        /* <DEDUP_REMOVED lines=8> */
[----:B------:R-:W-:Y:S02]  /*1010*/  HADD2.F32 R176, -RZ, R176.H0_H0 ;  /* 0x200000b0ffb07230 */ /* 0x000fe40000004100 */
[C---:B--2---:R-:W-:Y:S01]  /*1020*/  FADD.FTZ R181, -R0.reuse, R24 ;  /* 0x0000001800b57221 */ /* 0x044fe20000010100 */
[C---:B------:R-:W-:Y:S01]  /*1030*/  FADD.FTZ R247, -R0.reuse, R25 ;  /* 0x0000001900f77221 */ /* 0x040fe20000010100 */
[C---:B------:R-:W-:Y:S01]  /*1040*/  FADD.FTZ R246, -R0.reuse, R26 ;  /* 0x0000001a00f67221 */ /* 0x040fe20000010100 */
[C---:B------:R-:W-:Y:S01]  /*1050*/  FADD.FTZ R245, -R0.reuse, R27 ;  /* 0x0000001b00f57221 */ /* 0x040fe20000010100 */
[C---:B---3--:R-:W-:Y:S01]  /*1060*/  FADD.FTZ R199, -R0.reuse, R28 ;  /* 0x0000001c00c77221 */ /* 0x048fe20000010100 */
[C---:B------:R-:W-:Y:S01]  /*1070*/  FADD.FTZ R198, -R0.reuse, R29 ;  /* 0x0000001d00c67221 */ /* 0x040fe20000010100 */
[C---:B------:R-:W-:Y:S01]  /*1080*/  FADD.FTZ R197, -R0.reuse, R30 ;  /* 0x0000001e00c57221 */ /* 0x040fe20000010100 */
[C---:B------:R-:W-:Y:S01]  /*1090*/  FADD.FTZ R196, -R0.reuse, R31 ;  /* 0x0000001f00c47221 */ /* 0x040fe20000010100 */
[C---:B----4-:R-:W-:Y:S01]  /*10a0*/  FADD.FTZ R191, -R0.reuse, R140 ;  /* 0x0000008c00bf7221 */ /* 0x050fe20000010100 */
        /* <DEDUP_REMOVED lines=33> */
[----:B------:R-:W-:Y:S01]  /*12c0*/  FMUL.FTZ R251, R89, R251 ;  /* 0x000000fb59fb7220 */ /* 0x000fe20000410000 */
[C---:B------:R-:W-:Y:S01]  /*12d0*/  FMUL.FTZ R247, R9.reuse, R247 ;  /* 0x000000f709f77220 */ /* 0x040fe20000410000 */
[----:B------:R-:W-:Y:S01]  /*12e0*/  FADD.FTZ R229, RZ, R250 ;  /* 0x000000faffe57221 */ /* 0x000fe20000010000 */
[----:B------:R-:W-:Y:S01]  /*12f0*/  FFMA.FTZ R228, R0, R250, RZ ;  /* 0x000000fa00e47223 */ /* 0x000fe200000100ff */
        /* <DEDUP_REMOVED lines=65> */
[----:B------:R-:W-:Y:S01]  /*1710*/  SHF.R.U32.HI R210, RZ, 0x10, R51 ;  /* 0x00000010ffd27819 */ /* 0x000fe20000011633 */
[----:B------:R-:W-:Y:S01]  /*1720*/  FMUL.FTZ R177, R74, R177 ;  /* 0x000000b14ab17220 */ /* 0x000fe20000410000 */
[----:B------:R-:W-:Y:S01]  /*1730*/  FMUL.FTZ R171, R9, R22 ;  /* 0x0000001609ab7220 */ /* 0x000fe20000410000 */
[----:B------:R-:W-:Y:S01]  /*1740*/  FADD.FTZ R229, R229, R178 ;  /* 0x000000b2e5e57221 */ /* 0x000fe20000010000 */
[----:B------:R-:W-:Y:S01]  /*1750*/  FFMA.FTZ R228, R174, R178, R228 ;  /* 0x000000b2aee47223 */ /* 0x000fe200000100e4 */
[----:B------:R-:W-:Y:S01]  /*1760*/  SHF.R.U64 R168, R44, 0x10, R45 ;  /* 0x000000102ca87819 */ /* 0x000fe2000000122d */
[----:B------:R-:W-:Y:S01]  /*1770*/  HADD2.F32 R154, -RZ, R210.H0_H0 ;  /* 0x200000d2ff9a7230 */ /* 0x000fe20000004100 */
[----:B------:R-:W-:Y:S01]  /*1780*/  SHF.R.U32.HI R210, RZ, 0x10, R49 ;  /* 0x00000010ffd27819 */ /* 0x000fe20000011631 */
[----:B------:R-:W-:-:S02]  /*1790*/  HADD2.F32 R169, -RZ, R44.H0_H0 ;  /* 0x2000002cffa97230 */ /* 0x000fc40000004100 */
[----:B------:R-:W-:Y:S01]  /*17a0*/  FMUL.FTZ R176, R75, R176 ;  /* 0x000000b04bb07220 */ /* 0x000fe20000410000 */
[----:B------:R-:W-:Y:S01]  /*17b0*/  FMUL.FTZ R170, R9, R25 ;  /* 0x0000001909aa7220 */ /* 0x000fe20000410000 */
[----:B------:R-:W-:Y:S01]  /*17c0*/  FADD.FTZ R229, R229, R177 ;  /* 0x000000b1e5e57221 */ /* 0x000fe20000010000 */
[----:B------:R-:W-:Y:S01]  /*17d0*/  FFMA.FTZ R228, R171, R177, R228 ;  /* 0x000000b1abe47223 */ /* 0x000fe200000100e4 */
[----:B------:R-:W-:Y:S02]  /*17e0*/  HADD2.F32 R168, -RZ, R168.H0_H0 ;  /* 0x200000a8ffa87230 */ /* 0x000fe40000004100 */
[----:B------:R-:W-:Y:S01]  /*17f0*/  FMUL.FTZ R169, R68, R169 ;  /* 0x000000a944a97220 */ /* 0x000fe20000410000 */
[----:B------:R-:W-:Y:S02]  /*1800*/  HADD2.F32 R150, -RZ, R210.H0_H0 ;  /* 0x200000d2ff967230 */ /* 0x000fe40000004100 */
[----:B------:R-:W-:Y:S01]  /*1810*/  FMUL.FTZ R165, R9, R23 ;  /* 0x0000001709a57220 */ /* 0x000fe20000410000 */
[----:B------:R-:W-:Y:S01]  /*1820*/  FADD.FTZ R229, R229, R176 ;  /* 0x000000b0e5e57221 */ /* 0x000fe20000010000 */
[----:B------:R-:W-:Y:S01]  /*1830*/  FFMA.FTZ R228, R170, R176, R228 ;  /* 0x000000b0aae47223 */ /* 0x000fe200000100e4 */
[----:B------:R-:W-:Y:S01]  /*1840*/  SHF.R.U32.HI R210, RZ, 0x10, R47 ;  /* 0x00000010ffd27819 */ /* 0x000fe2000001162f */
[----:B------:R-:W-:Y:S01]  /*1850*/  HADD2.F32 R167, -RZ, R45.H0_H0 ;  /* 0x2000002dffa77230 */ /* 0x000fe20000004100 */
[----:B------:R-:W-:Y:S01]  /*1860*/  SHF.R.U32.HI R166, RZ, 0x10, R45 ;  /* 0x00000010ffa67819 */ /* 0x000fe2000001162d */
[----:B------:R-:W-:Y:S01]  /*1870*/  FMUL.FTZ R168, R69, R168 ;  /* 0x000000a845a87220 */ /* 0x000fe20000410000 */
        /* <DEDUP_REMOVED lines=9> */
[----:B------:R-:W-:Y:S02]  /*1910*/  HADD2.F32 R161, -RZ, R172.H0_H0 ;  /* 0x200000acffa17230 */ /* 0x000fe40000004100 */
[----:B------:R-:W-:Y:S01]  /*1920*/  FMUL.FTZ R146, R55, R162 ;  /* 0x000000a237927220 */ /* 0x000fe20000410000 */
        /* <DEDUP_REMOVED lines=9> */
[----:B------:R-:W-:Y:S02]  /*19c0*/  HADD2.F32 R159, -RZ, R173.H0_H0 ;  /* 0x200000adff9f7230 */ /* 0x000fe40000004100 */
        /* <DEDUP_REMOVED lines=8> */
[----:B------:R-:W-:Y:S01]  /*1a50*/  SHF.R.U64 R211, R50, 0x10, R51 ;  /* 0x0000001032d37819 */ /* 0x000fe20000001233 */
        /* <DEDUP_REMOVED lines=105> */
.L_x_5400:
[----:B------:R-:W0:Y:S01]  /*20f0*/  LDC.64 R168, c[0x0][0x3a8] ;  /* 0x0000ea00ffa87b82 */ /* 0x000e220000000a00 */
[C---:B------:R-:W-:Y:S02]  /*2100*/  IADD3 R20, PT, PT, R21.reuse, 0x20, RZ ;  /* 0x0000002015147810 */ /* 0x040fe40007ffe0ff */
[----:B------:R-:W-:-:S05]  /*2110*/  IADD3 R19, PT, PT, R21, 0x40, RZ ;  /* 0x0000004015137810 */ /* 0x000fca0007ffe0ff */
[----:B------:R-:W1:Y:S01]  /*2120*/  LDC.64 R52, c[0x0][0x428] ;  /* 0x00010a00ff347b82 */ /* 0x000e620000000a00 */
[C---:B------:R-:W-:Y:S02]  /*2130*/  IADD3 R18, PT, PT, R21.reuse, 0x60, RZ ;  /* 0x0000006015127810 */ /* 0x040fe40007ffe0ff */
[C---:B------:R-:W-:Y:S02]  /*2140*/  IADD3 R7, PT, PT, R21.reuse, 0x80, RZ ;  /* 0x0000008015077810 */ /* 0x040fe40007ffe0ff */
[C---:B------:R-:W-:Y:S02]  /*2150*/  IADD3 R6, PT, PT, R21.reuse, 0xa0, RZ ;  /* 0x000000a015067810 */ /* 0x040fe40007ffe0ff */
[C---:B------:R-:W-:Y:S01]  /*2160*/  IADD3 R5, PT, PT, R21.reuse, 0xc0, RZ ;  /* 0x000000c015057810 */ /* 0x040fe20007ffe0ff */
[----:B------:R-:W2:Y:S01]  /*2170*/  LDC.64 R120, c[0x0][0x438] ;  /* 0x00010e00ff787b82 */ /* 0x000ea20000000a00 */
[C---:B------:R-:W-:Y:S02]  /*2180*/  IADD3 R4, PT, PT, R21.reuse, 0xe0, RZ ;  /* 0x000000e015047810 */ /* 0x040fe40007ffe0ff */
[----:B------:R-:W-:-:S02]  /*2190*/  IADD3 R3, PT, PT, R21, 0x100, RZ ;  /* 0x0000010015037810 */ /* 0x000fc40007ffe0ff */
[C---:B------:R-:W-:Y:S01]  /*21a0*/  IADD3 R2, PT, PT, R21.reuse, 0x120, RZ ;  /* 0x0000012015027810 */ /* 0x040fe20007ffe0ff */
[----:B0-----:R-:W-:-:S04]  /*21b0*/  IMAD.WIDE.U32 R24, R21, 0x10, R168 ;  /* 0x0000001015187825 */ /* 0x001fc800078e00a8 */
[--C-:B------:R-:W-:Y:S02]  /*21c0*/  IMAD.WIDE.U32 R28, R20, 0x10, R168.reuse ;  /* 0x00000010141c7825 */ /* 0x100fe400078e00a8 */
[----:B------:R-:W3:Y:S02]  /*21d0*/  LDG.E.128 R24, desc[UR10][R24.64] ;  /* 0x0000000a18187981 */ /* 0x000ee4000c1e1d00 */
        /* <DEDUP_REMOVED lines=54> */
[----:B------:R-:W-:Y:S02]  /*2540*/  IMAD.WIDE.U32 R120, R2, 0x10, R120 ;  /* 0x0000001002787825 */ /* 0x000fe400078e0078 */
[----:B------:R-:W5:Y:S04]  /*2550*/  LDG.E.128 R108, desc[UR10][R108.64] ;  /* 0x0000000a6c6c7981 */ /* 0x000f68000c1e1d00 */
[----:B------:R-:W5:Y:S01]  /*2560*/  LDG.E.128 R120, desc[UR10][R120.64] ;  /* 0x0000000a78787981 */ /* 0x000f62000c1e1d00 */
[--C-:B------:R-:W-:Y:S01]  /*2570*/  SHF.R.U64 R251, R34, 0x10, R35.reuse ;  /* 0x0000001022fb7819 */ /* 0x100fe20000001223 */
[----:B------:R-:W-:Y:S01]  /*2580*/  HADD2.F32 R250, -RZ, R34.H0_H0 ;  /* 0x20000022fffa7230 */ /* 0x000fe20000004100 */
[----:B------:R-:W-:-:S03]  /*2590*/  SHF.R.U32.HI R248, RZ, 0x10, R35 ;  /* 0x00000010fff87819 */ /* 0x000fc60000011623 */
[----:B------:R-:W-:Y:S02]  /*25a0*/  HADD2.F32 R251, -RZ, R251.H0_H0 ;  /* 0x200000fbfffb7230 */ /* 0x000fe40000004100 */
[----:B------:R-:W-:Y:S02]  /*25b0*/  HADD2.F32 R249, -RZ, R35.H0_H0 ;  /* 0x20000023fff97230 */ /* 0x000fe40000004100 */
[----:B------:R-:W-:Y:S01]  /*25c0*/  HADD2.F32 R248, -RZ, R248.H0_H0 ;  /* 0x200000f8fff87230 */ /* 0x000fe20000004100 */
        /* <DEDUP_REMOVED lines=18> */
[----:B------:R-:W-:Y:S01]  /*26f0*/  SHF.R.U64 R178, R42, 0x10, R43 ;  /* 0x000000102ab27819 */ /* 0x000fe2000000122b */
[----:B------:R-:W-:Y:S01]  /*2700*/  HADD2.F32 R179, -RZ, R42.H0_H0 ;  /* 0x2000002affb37230 */ /* 0x000fe20000004100 */
[----:B------:R-:W-:-:S03]  /*2710*/  SHF.R.U32.HI R213, RZ, 0x10, R173 ;  /* 0x00000010ffd57819 */ /* 0x000fc600000116ad */
[----:B------:R-:W-:Y:S01]  /*2720*/  HADD2.F32 R178, -RZ, R178.H0_H0 ;  /* 0x200000b2ffb27230 */ /* 0x000fe20000004100 */
[----:B------:R-:W-:Y:S01]  /*2730*/  SHF.R.U32.HI R176, RZ, 0x10, R43 ;  /* 0x00000010ffb07819 */ /* 0x000fe2000001162b */
[----:B------:R-:W-:-:S04]  /*2740*/  HADD2.F32 R177, -RZ, R43.H0_H0 ;  /* 0x2000002bffb17230 */ /* 0x000fc80000004100 */
[----:B------:R-:W-:Y:S01]  /*2750*/  HADD2.F32 R176, -RZ, R176.H0_H0 ;  /* 0x200000b0ffb07230 */ /* 0x000fe20000004100 */
[----:B------:R-:W-:Y:S01]  /*2760*/  SHF.R.U64 R214, R172, 0x10, R173 ;  /* 0x00000010acd67819 */ /* 0x000fe200000012ad */
        /* <DEDUP_REMOVED lines=268> */
.L_x_5401:
        /* <DEDUP_REMOVED lines=20> */
[----:B------:R-:W-:Y:S04]  /*3970*/  STL [R1+0x128], R3 ;  /* 0x0001280301007387 */ /* 0x000fe80000100800 */
[----:B------:R0:W-:Y:S01]  /*3980*/  STL [R1+0x124], R2 ;  /* 0x0001240201007387 */ /* 0x0001e20000100800 */
[----:B------:R-:W-:-:S03]  /*3990*/  FADD.FTZ R8, R252, R8 ;  /* 0x00000008fc087221 */ /* 0x000fc60000010000 */
[----:B------:R1:W-:Y:S01]  /*39a0*/  STL [R1+0x120], R0 ;  /* 0x0001200001007387 */ /* 0x0003e20000100800 */
[----:B------:R-:W-:Y:S01]  /*39b0*/  FADD.FTZ R10, R55, R10 ;  /* 0x0000000a370a7221 */ /* 0x000fe20000010000 */
[----:B------:R-:W-:Y:S01]  /*39c0*/  FADD.FTZ R11, R54, R11 ;  /* 0x0000000b360b7221 */ /* 0x000fe20000010000 */
[----:B--2---:R-:W-:Y:S02]  /*39d0*/  FADD.FTZ R204, R204, R21 ;  /* 0x00000015cccc7221 */ /* 0x004fe40000010000 */
[----:B------:R-:W2:Y:S01]  /*39e0*/  LDL.LU R21, [R1+0x3c] ;  /* 0x00003c0001157983 */ /* 0x000ea20000300800 */
[----:B---3--:R-:W-:-:S03]  /*39f0*/  FADD.FTZ R205, R205, R20 ;  /* 0x00000014cdcd7221 */ /* 0x008fc60000010000 */
[----:B------:R-:W3:Y:S04]  /*3a00*/  LDL.LU R20, [R1+0x40] ;  /* 0x0000400001147983 */ /* 0x000ee80000300800 */
[----:B0-----:R-:W3:Y:S04]  /*3a10*/  LDL.LU R2, [R1+0x44] ;  /* 0x0000440001027983 */ /* 0x001ee80000300800 */
[----:B------:R-:W3:Y:S04]  /*3a20*/  LDL.LU R252, [R1+0x38] ;  /* 0x0000380001fc7983 */ /* 0x000ee80000300800 */
[----:B------:R-:W3:Y:S01]  /*3a30*/  LDL.LU R55, [R1+0x34] ;  /* 0x0000340001377983 */ /* 0x000ee20000300800 */
[----:B----4-:R-:W-:-:S03]  /*3a40*/  FADD.FTZ R53, R53, R19 ;  /* 0x0000001335357221 */ /* 0x010fc60000010000 */
[----:B------:R-:W4:Y:S04]  /*3a50*/  LDL.LU R54, [R1+0x30] ;  /* 0x0000300001367983 */ /* 0x000f280000300800 */
        /* <DEDUP_REMOVED lines=16> */
[----:B-1----:R-:W4:Y:S01]  /*3b60*/  LDL.LU R0, [R1+0x6c] ;  /* 0x00006c0001007983 */ /* 0x002f220000300800 */
[----:B--2---:R-:W-:Y:S01]  /*3b70*/  FADD.FTZ R57, R57, R21 ;  /* 0x0000001539397221 */ /* 0x004fe20000010000 */
[----:B---3--:R-:W-:-:S02]  /*3b80*/  FADD.FTZ R63, R63, R2 ;  /* 0x000000023f3f7221 */ /* 0x008fc40000010000 */
[----:B------:R-:W2:Y:S01]  /*3b90*/  LDL.LU R2, [R1+0x70] ;  /* 0x0000700001027983 */ /* 0x000ea20000300800 */
[----:B------:R-:W-:-:S03]  /*3ba0*/  FADD.FTZ R58, R58, R252 ;  /* 0x000000fc3a3a7221 */ /* 0x000fc60000010000 */
[----:B------:R-:W3:Y:S01]  /*3bb0*/  LDL.LU R252, [R1+0x74] ;  /* 0x0000740001fc7983 */ /* 0x000ee20000300800 */
[----:B------:R-:W-:-:S03]  /*3bc0*/  FADD.FTZ R59, R59, R55 ;  /* 0x000000373b3b7221 */ /* 0x000fc60000010000 */
[----:B------:R-:W3:Y:S01]  /*3bd0*/  LDL.LU R55, [R1+0x78] ;  /* 0x0000780001377983 */ /* 0x000ee20000300800 */
[----:B----4-:R-:W-:Y:S01]  /*3be0*/  FADD.FTZ R52, R52, R54 ;  /* 0x0000003634347221 */ /* 0x010fe20000010000 */
[----:B------:R-:W-:Y:S02]  /*3bf0*/  FADD.FTZ R56, R56, R20 ;  /* 0x0000001438387221 */ /* 0x000fe40000010000 */
[----:B------:R-:W4:Y:S04]  /*3c00*/  LDL.LU R54, [R1+0x7c] ;  /* 0x00007c0001367983 */ /* 0x000f280000300800 */
[----:B------:R-:W3:Y:S04]  /*3c10*/  LDL.LU R21, [R1+0x80] ;  /* 0x0000800001157983 */ /* 0x000ee80000300800 */
[----:B------:R-:W4:Y:S01]  /*3c20*/  LDL.LU R20, [R1+0x84] ;  /* 0x0000840001147983 */ /* 0x000f220000300800 */
[----:B------:R-:W-:-:S03]  /*3c30*/  FADD.FTZ R69, R69, R0 ;  /* 0x0000000045457221 */ /* 0x000fc60000010000 */
[----:B------:R-:W3:Y:S01]  /*3c40*/  LDL.LU R0, [R1+0x88] ;  /* 0x0000880001007983 */ /* 0x000ee20000300800 */
        /* <DEDUP_REMOVED lines=19> */
[----:B------:R-:W2:Y:S01]  /*3d80*/  LDL.LU R2, [R1+0xb0] ;  /* 0x0000b00001027983 */ /* 0x000ea20000300800 */
[----:B---3--:R-:W-:-:S03]  /*3d90*/  FADD.FTZ R78, R78, R0 ;  /* 0x000000004e4e7221 */ /* 0x008fc60000010000 */
[----:B------:R-:W3:Y:S01]  /*3da0*/  LDL.LU R0, [R1+0xb4] ;  /* 0x0000b40001007983 */ /* 0x000ee20000300800 */
[----:B------:R-:W-:Y:S01]  /*3db0*/  FADD.FTZ R72, R72, R21 ;  /* 0x0000001548487221 */ /* 0x000fe20000010000 */
[----:B----4-:R-:W-:Y:S01]  /*3dc0*/  FADD.FTZ R79, R79, R20 ;  /* 0x000000144f4f7221 */ /* 0x010fe20000010000 */
[----:B------:R-:W-:Y:S01]  /*3dd0*/  FADD.FTZ R77, R77, R19 ;  /* 0x000000134d4d7221 */ /* 0x000fe20000010000 */
        /* <DEDUP_REMOVED lines=12> */
[----:B------:R-:W-:Y:S01]  /*3ea0*/  FADD.FTZ R87, R87, R5 ;  /* 0x0000000557577221 */ /* 0x000fe20000010000 */
[----:B------:R-:W-:Y:S02]  /*3eb0*/  FADD.FTZ R86, R86, R4 ;  /* 0x0000000456567221 */ /* 0x000fe40000010000 */
[----:B------:R-:W4:Y:S04]  /*3ec0*/  LDL.LU R4, [R1+0xcc] ;  /* 0x0000cc0001047983 */ /* 0x000f280000300800 */
[----:B------:R-:W4:Y:S04]  /*3ed0*/  LDL.LU R9, [R1+0xd0] ;  /* 0x0000d00001097983 */ /* 0x000f280000300800 */
[----:B------:R-:W4:Y:S01]  /*3ee0*/  LDL.LU R7, [R1+0xd4] ;  /* 0x0000d40001077983 */ /* 0x000f220000300800 */
[----:B------:R-:W-:-:S03]  /*3ef0*/  FADD.FTZ R73, R73, R54 ;  /* 0x0000003649497221 */ /* 0x000fc60000010000 */
[----:B------:R-:W4:Y:S01]  /*3f00*/  LDL.LU R6, [R1+0xd8] ;  /* 0x0000d80001067983 */ /* 0x000f220000300800 */
[----:B------:R-:W-:-:S03]  /*3f10*/  FADD.FTZ R85, R85, R3 ;  /* 0x0000000355557221 */ /* 0x000fc60000010000 */
[----:B------:R-:W4:Y:S04]  /*3f20*/  LDL.LU R5, [R1+0xdc] ;  /* 0x0000dc0001057983 */ /* 0x000f280000300800 */
        /* <DEDUP_REMOVED lines=19> */
[----:B------:R-:W4:Y:S01]  /*4060*/  LDL.LU R4, [R1+0xf8] ;  /* 0x0000f80001047983 */ /* 0x000f220000300800 */
        /* <DEDUP_REMOVED lines=9> */
[----:B------:R-:W4:Y:S01]  /*4100*/  LDL.LU R3, [R1] ;  /* 0x0000000001037983 */ /* 0x000f220000300800 */
[----:B--2---:R-:W-:-:S03]  /*4110*/  FADD.FTZ R224, R224, R2 ;  /* 0x00000002e0e07221 */ /* 0x004fc60000010000 */
[----:B------:R-:W2:Y:S01]  /*4120*/  LDL.LU R2, [R1+0x4] ;  /* 0x0000040001027983 */ /* 0x000ea20000300800 */
[----:B---3--:R-:W-:-:S03]  /*4130*/  FADD.FTZ R225, R225, R0 ;  /* 0x00000000e1e17221 */ /* 0x008fc60000010000 */
[----:B------:R-:W3:Y:S01]  /*4140*/  LDL.LU R0, [R1+0x8] ;  /* 0x0000080001007983 */ /* 0x000ee20000300800 */
[----:B------:R-:W-:Y:S01]  /*4150*/  FADD.FTZ R220, R220, R252 ;  /* 0x000000fcdcdc7221 */ /* 0x000fe20000010000 */
[----:B------:R-:W-:Y:S01]  /*4160*/  FADD.FTZ R221, R221, R55 ;  /* 0x00000037dddd7221 */ /* 0x000fe20000010000 */
[----:B------:R-:W-:Y:S01]  /*4170*/  FADD.FTZ R222, R222, R54 ;  /* 0x00000036dede7221 */ /* 0x000fe20000010000 */
[----:B------:R-:W3:Y:S01]  /*4180*/  LDL.LU R252, [R1+0x20] ;  /* 0x0000200001fc7983 */ /* 0x000ee20000300800 */
[----:B------:R-:W-:-:S03]  /*4190*/  FADD.FTZ R12, R227, R12 ;  /* 0x0000000ce30c7221 */ /* 0x000fc60000010000 */
[----:B------:R-:W3:Y:S01]  /*41a0*/  LDL.LU R55, [R1+0x24] ;  /* 0x0000240001377983 */ /* 0x000ee20000300800 */
[----:B------:R-:W-:-:S03]  /*41b0*/  FADD.FTZ R13, R230, R13 ;  /* 0x0000000de60d7221 */ /* 0x000fc60000010000 */
[----:B------:R-:W3:Y:S01]  /*41c0*/  LDL.LU R54, [R1+0x28] ;  /* 0x0000280001367983 */ /* 0x000ee20000300800 */
[----:B------:R-:W-:Y:S01]  /*41d0*/  FADD.FTZ R14, R231, R14 ;  /* 0x0000000ee70e7221 */ /* 0x000fe20000010000 */
[----:B------:R-:W-:Y:S01]  /*41e0*/  FADD.FTZ R15, R232, R15 ;  /* 0x0000000fe80f7221 */ /* 0x000fe20000010000 */
[----:B------:R-:W-:Y:S01]  /*41f0*/  FADD.FTZ R16, R233, R16 ;  /* 0x00000010e9107221 */ /* 0x000fe20000010000 */
[----:B----4-:R-:W-:Y:S02]  /*4200*/  FADD.FTZ R226, R226, R4 ;  /* 0x00000004e2e27221 */ /* 0x010fe40000010000 */
[----:B------:R0:W5:Y:S04]  /*4210*/  LDL.LU R4, [R1+0x12c] ;  /* 0x00012c0001047983 */ /* 0x0001680000300800 */
[----:B------:R-:W4:Y:S04]  /*4220*/  LDL.LU R227, [R1+0x1c] ;  /* 0x00001c0001e37983 */ /* 0x000f280000300800 */
[----:B------:R-:W4:Y:S04]  /*4230*/  LDL.LU R230, [R1+0x18] ;  /* 0x0000180001e67983 */ /* 0x000f280000300800 */
[----:B------:R-:W4:Y:S04]  /*4240*/  LDL.LU R231, [R1+0x14] ;  /* 0x0000140001e77983 */ /* 0x000f280000300800 */
[----:B------:R-:W4:Y:S04]  /*4250*/  LDL.LU R232, [R1+0x10] ;  /* 0x0000100001e87983 */ /* 0x000f280000300800 */
[----:B------:R-:W4:Y:S01]  /*4260*/  LDL.LU R233, [R1+0xc] ;  /* 0x00000c0001e97983 */ /* 0x000f220000300800 */
[----:B------:R-:W-:-:S03]  /*4270*/  FADD.FTZ R234, R234, R3 ;  /* 0x00000003eaea7221 */ /* 0x000fc60000010000 */
[----:B------:R0:W5:Y:S01]  /*4280*/  LDL.LU R3, [R1+0x128] ;  /* 0x0001280001037983 */ /* 0x0001620000300800 */
[----:B--2---:R-:W-:-:S03]  /*4290*/  FADD.FTZ R235, R235, R2 ;  /* 0x00000002ebeb7221 */ /* 0x004fc60000010000 */
[----:B------:R0:W5:Y:S01]  /*42a0*/  LDL.LU R2, [R1+0x124] ;  /* 0x0001240001027983 */ /* 0x0001620000300800 */
[----:B---3--:R-:W-:-:S03]  /*42b0*/  FADD.FTZ R236, R236, R0 ;  /* 0x00000000ecec7221 */ /* 0x008fc60000010000 */
[----:B------:R0:W5:Y:S01]  /*42c0*/  LDL.LU R0, [R1+0x120] ;  /* 0x0001200001007983 */ /* 0x0001620000300800 */
[----:B------:R-:W-:Y:S01]  /*42d0*/  UMOV UR4, 0xffffffff ;  /* 0xffffffff00047882 */ /* 0x000fe20000000000 */
[----:B------:R-:W-:Y:S01]  /*42e0*/  FADD.FTZ R242, R242, R252 ;  /* 0x000000fcf2f27221 */ /* 0x000fe20000010000 */
[----:B------:R-:W-:Y:S01]  /*42f0*/  FADD.FTZ R243, R243, R55 ;  /* 0x00000037f3f37221 */ /* 0x000fe20000010000 */
[----:B------:R-:W-:Y:S01]  /*4300*/  FADD.FTZ R244, R244, R54 ;  /* 0x00000036f4f47221 */ /* 0x000fe20000010000 */
[----:B----4-:R-:W-:Y:S01]  /*4310*/  FADD.FTZ R241, R241, R227 ;  /* 0x000000e3f1f17221 */ /* 0x010fe20000010000 */
        /* <DEDUP_REMOVED lines=16> */
[----:B------:R-:W-:Y:S04]  /*4420*/  STL [R1+0x118], R206 ;  /* 0x000118ce01007387 */ /* 0x000fe80000100800 */
[----:B------:R-:W-:Y:S04]  /*4430*/  STL [R1+0x11c], R205 ;  /* 0x00011ccd01007387 */ /* 0x000fe80000100800 */
[----:B------:R-:W-:Y:S04]  /*4440*/  STL [R1+0xfc], R204 ;  /* 0x0000fccc01007387 */ /* 0x000fe80000100800 */
[----:B------:R-:W-:Y:S04]  /*4450*/  STL [R1+0x2c], R53 ;  /* 0x00002c3501007387 */ /* 0x000fe80000100800 */
[----:B------:R-:W-:Y:S01]  /*4460*/  STL [R1+0x30], R52 ;  /* 0x0000303401007387 */ /* 0x000fe20000100800 */
[----:B0-----:R-:W-:-:S03]  /*4470*/  FADD.FTZ R54, R54, R227 ;  /* 0x000000e336367221 */ /* 0x001fc60000010000 */
        /* <DEDUP_REMOVED lines=19> */
[----:B------:R-:W-:Y:S04]  /*45b0*/  STL [R1+0x64], R71 ;  /* 0x0000644701007387 */ /* 0x000fe80000100800 */
[----:B------:R-:W-:Y:S04]  /*45c0*/  STL [R1+0x68], R70 ;  /* 0x0000684601007387 */ /* 0x000fe80000100800 */
[----:B------:R-:W-:Y:S04]  /*45d0*/  STL [R1+0x6c], R69 ;  /* 0x00006c4501007387 */ /* 0x000fe80000100800 */
[----:B------:R-:W-:Y:S04]  /*45e0*/  STL [R1+0x70], R68 ;  /* 0x0000704401007387 */ /* 0x000fe80000100800 */
[----:B------:R-:W-:Y:S04]  /*45f0*/  STL [R1+0x74], R75 ;  /* 0x0000744b01007387 */ /* 0x000fe80000100800 */
[----:B------:R-:W-:Y:S01]  /*4600*/  STL [R1+0x78], R74 ;  /* 0x0000784a01007387 */ /* 0x000fe20000100800 */
[----:B0-----:R-:W-:-:S03]  /*4610*/  FADD.FTZ R54, R54, R227 ;  /* 0x000000e336367221 */ /* 0x001fc60000010000 */
        /* <DEDUP_REMOVED lines=14> */
[----:B------:R1:W-:Y:S04]  /*4700*/  STL [R1+0xb0], R84 ;  /* 0x0000b05401007387 */ /* 0x0003e80000100800 */
[----:B------:R1:W-:Y:S04]  /*4710*/  STL [R1+0xb4], R91 ;  /* 0x0000b45b01007387 */ /* 0x0003e80000100800 */
[----:B------:R1:W-:Y:S04]  /*4720*/  STL [R1+0xb8], R90 ;  /* 0x0000b85a01007387 */ /* 0x0003e80000100800 */
[----:B------:R1:W-:Y:S04]  /*4730*/  STL [R1+0xbc], R89 ;  /* 0x0000bc5901007387 */ /* 0x0003e80000100800 */
[----:B------:R1:W-:Y:S04]  /*4740*/  STL [R1+0xc0], R88 ;  /* 0x0000c05801007387 */ /* 0x0003e80000100800 */
[----:B------:R1:W-:Y:S01]  /*4750*/  STL [R1+0xc4], R213 ;  /* 0x0000c4d501007387 */ /* 0x0003e20000100800 */
[----:B0-----:R-:W-:-:S03]  /*4760*/  FADD.FTZ R55, R55, R227 ;  /* 0x000000e337377221 */ /* 0x001fc60000010000 */
        /* <DEDUP_REMOVED lines=23> */
[----:B------:R1:W2:Y:S04]  /*48e0*/  SHFL.BFLY PT, R52, R54, 0x10, 0x1f ;  /* 0x0e001f0036347f89 */ /* 0x0002a800000e0000 */
[----:B------:R1:W3:Y:S04]  /*48f0*/  SHFL.BFLY PT, R53, R55, 0x10, 0x1f ;  /* 0x0e001f0037357f89 */ /* 0x0002e800000e0000 */
[----:B------:R1:W-:Y:S02]  /*4900*/  STL [R1+0x28], R244 ;  /* 0x000028f401007387 */ /* 0x0003e40000100800 */
.L_x_5495:
[----:B--2---:R-:W-:Y:S01]  /*4910*/  FADD.FTZ R52, R54, R52 ;  /* 0x0000003436347221 */ /* 0x004fe20000010000 */
[----:B---3--:R-:W-:-:S03]  /*4920*/  FADD.FTZ R53, R55, R53 ;  /* 0x0000003537357221 */ /* 0x008fc60000010000 */
        /* <DEDUP_REMOVED lines=13> */
[C-C-:B-----5:R-:W-:Y:S01]  /*4a00*/  FFMA.FTZ R0, R58.reuse, R0, R59.reuse ;  /* 0x000000003a007223 */ /* 0x160fe2000001003b */
[C-C-:B------:R-:W-:Y:S01]  /*4a10*/  FFMA.FTZ R56, R58.reuse, R246, R59.reuse ;  /* 0x000000f63a387223 */ /* 0x140fe2000001003b */
[----:B------:R-:W-:Y:S01]  /*4a20*/  FFMA.FTZ R245, R58, R245, R59 ;  /* 0x000000f53af57223 */ /* 0x000fe2000001003b */
[----:B-1----:R-:W-:Y:S01]  /*4a30*/  FADD.FTZ R54, -R247, R251 ;  /* 0x000000fbf7367221 */ /* 0x002fe20000010100 */
[----:B------:R-:W-:Y:S01]  /*4a40*/  FADD.FTZ R0, -R0, R250 ;  /* 0x000000fa00007221 */ /* 0x000fe20000010100 */
[----:B------:R-:W-:Y:S01]  /*4a50*/  FADD.FTZ R56, -R56, R249 ;  /* 0x000000f938387221 */ /* 0x000fe20000010100 */
[----:B------:R-:W-:Y:S01]  /*4a60*/  FADD.FTZ R248, -R245, R248 ;  /* 0x000000f8f5f87221 */ /* 0x000fe20000010100 */
[C---:B------:R-:W-:Y:S01]  /*4a70*/  FMUL.FTZ R53, R9.reuse, R54 ;  /* 0x0000003609357220 */ /* 0x040fe20000410000 */
[C---:B------:R-:W-:Y:S01]  /*4a80*/  FMUL.FTZ R52, R9.reuse, R0 ;  /* 0x0000000009347220 */ /* 0x040fe20000410000 */
[C---:B------:R-:W-:Y:S01]  /*4a90*/  FMUL.FTZ R54, R9.reuse, R56 ;  /* 0x0000003809367220 */ /* 0x040fe20000410000 */
[----:B------:R-:W-:Y:S01]  /*4aa0*/  FMUL.FTZ R55, R9, R248 ;  /* 0x000000f809377220 */ /* 0x000fe20000410000 */
[----:B------:R-:W-:Y:S06]  /*4ab0*/  BRA `(.L_x_5406) ;  /* 0x0000000800207947 */ /* 0x000fec0003800000 */
.L_x_5405:
[C-C-:B-----5:R-:W-:Y:S01]  /*4ac0*/  FFMA.FTZ R53, R58.reuse, R0, R59.reuse ;  /* 0x000000003a357223 */ /* 0x160fe2000001003b */
        /* <DEDUP_REMOVED lines=9> */
[C---:B-1----:R-:W-:Y:S01]  /*4b60*/  FMUL.FTZ R54, R9.reuse, R246 ;  /* 0x000000f609367220 */ /* 0x042fe20000410000 */
[----:B------:R-:W-:-:S02]  /*4b70*/  FMUL.FTZ R55, R9, R248 ;  /* 0x000000f809377220 */ /* 0x000fc40000410000 */
[----:B------:R-:W-:Y:S02]  /*4b80*/  MOV R100, R52 ;  /* 0x0000003400647202 */ /* 0x000fe40000000f00 */
[----:B------:R-:W-:Y:S02]  /*4b90*/  MOV R101, R53 ;  /* 0x0000003500657202 */ /* 0x000fe40000000f00 */
[----:B------:R-:W-:Y:S02]  /*4ba0*/  MOV R102, R54 ;  /* 0x0000003600667202 */ /* 0x000fe40000000f00 */
[----:B------:R-:W-:Y:S01]  /*4bb0*/  MOV R103, R55 ;  /* 0x0000003700677202 */ /* 0x000fe20000000f00 */
[----:B------:R-:W-:Y:S06]  /*4bc0*/  BRA `(.L_x_5406) ;  /* 0x0000000400dc7947 */ /* 0x000fec0003800000 */
.L_x_5404:
        /* <DEDUP_REMOVED lines=20> */
.L_x_5407:
        /* <DEDUP_REMOVED lines=21> */
.L_x_5403:
        /* <DEDUP_REMOVED lines=16> */
[C---:B------:R-:W-:Y:S01]  /*4f60*/  FFMA.FTZ R53, R9.reuse, R54, R125 ;  /* 0x0000003609357223 */ /* 0x040fe2000001007d */
[C---:B------:R-:W-:Y:S01]  /*4f70*/  FFMA.FTZ R52, R9.reuse, R0, R124 ;  /* 0x0000000009347223 */ /* 0x040fe2000001007c */
[C---:B------:R-:W-:Y:S01]  /*4f80*/  FFMA.FTZ R54, R9.reuse, R249, R126 ;  /* 0x000000f909367223 */ /* 0x040fe2000001007e */
[----:B------:R-:W-:Y:S01]  /*4f90*/  FFMA.FTZ R55, R9, R248, R127 ;  /* 0x000000f809377223 */ /* 0x000fe2000001007f */
[----:B------:R-:W-:Y:S06]  /*4fa0*/  BRA `(.L_x_5406) ;  /* 0x0000000000e47947 */ /* 0x000fec0003800000 */
.L_x_5409:
        /* <DEDUP_REMOVED lines=8> */
[C---:B------:R-:W-:Y:S01]  /*5030*/  FFMA.FTZ R52, R9.reuse, R52, R124 ;  /* 0x0000003409347223 */ /* 0x040fe2000001007c */
[C---:B------:R-:W-:Y:S01]  /*5040*/  FFMA.FTZ R53, R9.reuse, R0, R125 ;  /* 0x0000000009357223 */ /* 0x040fe2000001007d */
[C---:B-1----:R-:W-:Y:S01]  /*5050*/  FFMA.FTZ R54, R9.reuse, R249, R126 ;  /* 0x000000f909367223 */ /* 0x042fe2000001007e */
[----:B------:R-:W-:-:S02]  /*5060*/  FFMA.FTZ R55, R9, R248, R127 ;  /* 0x000000f809377223 */ /* 0x000fc4000001007f */
[----:B------:R-:W-:Y:S02]  /*5070*/  MOV R100, R52 ;  /* 0x0000003400647202 */ /* 0x000fe40000000f00 */
[----:B------:R-:W-:Y:S02]  /*5080*/  MOV R101, R53 ;  /* 0x0000003500657202 */ /* 0x000fe40000000f00 */
[----:B------:R-:W-:Y:S02]  /*5090*/  MOV R102, R54 ;  /* 0x0000003600667202 */ /* 0x000fe40000000f00 */
[----:B------:R-:W-:Y:S01]  /*50a0*/  MOV R103, R55 ;  /* 0x0000003700677202 */ /* 0x000fe20000000f00 */
[----:B------:R-:W-:Y:S06]  /*50b0*/  BRA `(.L_x_5406) ;  /* 0x0000000000a07947 */ /* 0x000fec0003800000 */
.L_x_5408:
        /* <DEDUP_REMOVED lines=20> */
.L_x_5410:
        /* <DEDUP_REMOVED lines=20> */
.L_x_5406:
[----:B------:R-:W-:Y:S01]  /*5340*/  ISETP.NE.U32.AND P0, PT, RZ, UR4, PT ;  /* 0x00000004ff007c0c */ /* 0x000fe2000bf05070 */
[----:B------:R-:W1:Y:S01]  /*5350*/  LDC.64 R60, c[0x0][0x468] ;  /* 0x00011a00ff3c7b82 */ /* 0x000e620000000a00 */
[----:B------:R-:W-:Y:S02]  /*5360*/  ISETP.NE.U32.AND P1, PT, RZ, UR6, PT ;  /* 0x00000006ff007c0c */ /* 0x000fe4000bf25070 */
[----:B------:R-:W-:Y:S02]  /*5370*/  ISETP.NE.AND.EX P0, PT, RZ, UR5, PT, P0 ;  /* 0x00000005ff007c0c */ /* 0x000fe4000bf05300 */
[----:B------:R-:W-:Y:S02]  /*5380*/  ISETP.NE.AND.EX P1, PT, RZ, UR7, PT, P1 ;  /* 0x00000007ff007c0c */ /* 0x000fe4000bf25310 */
[----:B------:R-:W-:-:S04]  /*5390*/  ISETP.NE.U32.AND P2, PT, R32, RZ, PT ;  /* 0x000000ff2000720c */ /* 0x000fc80003f45070 */
[----:B------:R-:W-:-:S05]  /*53a0*/  ISETP.NE.AND.EX P2, PT, R33, RZ, PT, P2 ;  /* 0x000000ff2100720c */ /* 0x000fca0003f45320 */
[----:B------:R-:W2:Y:S02]  /*53b0*/  @P0 LDC.64 R56, c[0x0][0x478] ;  /* 0x00011e00ff380b82 */ /* 0x000ea40000000a00 */
[----:B--2---:R-:W-:-:S05]  /*53c0*/  @P0 IMAD.WIDE.U32 R56, R21, 0x10, R56 ;  /* 0x0000001015380825 */ /* 0x004fca00078e0038 */
        /* <DEDUP_REMOVED lines=17> */
[C---:B-1----:R-:W-:Y:S01]  /*54e0*/  FFMA.FTZ R52, R9.reuse, R0, R96 ;  /* 0x0000000009347223 */ /* 0x042fe20000010060 */
        /* <DEDUP_REMOVED lines=12> */
.L_x_5413:
[C-C-:B------:R-:W-:Y:S01]  /*55b0*/  FFMA.FTZ R21, R58.reuse, R198, R59.reuse ;  /* 0x000000c63a157223 */ /* 0x140fe2000001003b */
[C-C-:B------:R-:W-:Y:S01]  /*55c0*/  FFMA.FTZ R0, R58.reuse, R199, R59.reuse ;  /* 0x000000c73a007223 */ /* 0x140fe2000001003b */
[C-C-:B------:R-:W-:Y:S02]  /*55d0*/  FFMA.FTZ R32, R58.reuse, R197, R59.reuse ;  /* 0x000000c53a207223 */ /* 0x140fe4000001003b */
[----:B------:R-:W-:Y:S01]  /*55e0*/  FADD.FTZ R202, -R21, R202 ;  /* 0x000000ca15ca7221 */ /* 0x000fe20000010100 */
[----:B------:R-:W-:Y:S01]  /*55f0*/  FFMA.FTZ R21, R58, R196, R59 ;  /* 0x000000c43a157223 */ /* 0x000fe2000001003b */
[----:B------:R-:W-:Y:S01]  /*5600*/  FADD.FTZ R0, -R0, R203 ;  /* 0x000000cb00007221 */ /* 0x000fe20000010100 */
[----:B------:R-:W-:Y:S01]  /*5610*/  FADD.FTZ R201, -R32, R201 ;  /* 0x000000c920c97221 */ /* 0x000fe20000010100 */
[----:B-1----:R-:W-:Y:S01]  /*5620*/  FFMA.FTZ R53, R9, R202, R97 ;  /* 0x000000ca09357223 */ /* 0x002fe20000010061 */
[----:B------:R-:W-:Y:S01]  /*5630*/  FADD.FTZ R200, -R21, R200 ;  /* 0x000000c815c87221 */ /* 0x000fe20000010100 */
        /* <DEDUP_REMOVED lines=8> */
.L_x_5412:
[----:B------:R-:W-:Y:S05]  /*56c0*/  @!P1 BRA `(.L_x_5415) ;  /* 0x0000000000449947 */ /* 0x000fea0003800000 */
        /* <DEDUP_REMOVED lines=17> */
.L_x_5415:
        /* <DEDUP_REMOVED lines=12> */
[----:B------:R-:W-:Y:S06]  /*58a0*/  BRA `(.L_x_5414) ;  /* 0x0000000400187947 */ /* 0x000fec0003800000 */
.L_x_5411:
        /* <DEDUP_REMOVED lines=23> */
.L_x_5417:
[C-C-:B------:R-:W-:Y:S01]  /*5a20*/  FFMA.FTZ R21, R58.reuse, R198, R59.reuse ;  /* 0x000000c63a157223 */ /* 0x140fe2000001003b */
[C-C-:B------:R-:W-:Y:S01]  /*5a30*/  FFMA.FTZ R0, R58.reuse, R199, R59.reuse ;  /* 0x000000c73a007223 */ /* 0x140fe2000001003b */
[C-C-:B------:R-:W-:Y:S02]  /*5a40*/  FFMA.FTZ R32, R58.reuse, R197, R59.reuse ;  /* 0x000000c53a207223 */ /* 0x140fe4000001003b */
[----:B------:R-:W-:Y:S01]  /*5a50*/  FADD.FTZ R202, -R21, R202 ;  /* 0x000000ca15ca7221 */ /* 0x000fe20000010100 */
[----:B------:R-:W-:Y:S01]  /*5a60*/  FFMA.FTZ R21, R58, R196, R59 ;  /* 0x000000c43a157223 */ /* 0x000fe2000001003b */
[----:B------:R-:W-:Y:S01]  /*5a70*/  FADD.FTZ R0, -R0, R203 ;  /* 0x000000cb00007221 */ /* 0x000fe20000010100 */
[----:B------:R-:W-:Y:S01]  /*5a80*/  FADD.FTZ R32, -R32, R201 ;  /* 0x000000c920207221 */ /* 0x000fe20000010100 */
[----:B-1----:R-:W-:Y:S01]  /*5a90*/  FMUL.FTZ R53, R9, R202 ;  /* 0x000000ca09357220 */ /* 0x002fe20000410000 */
[----:B------:R-:W-:Y:S01]  /*5aa0*/  FADD.FTZ R200, -R21, R200 ;  /* 0x000000c815c87221 */ /* 0x000fe20000010100 */
        /* <DEDUP_REMOVED lines=8> */
.L_x_5416:
        /* <DEDUP_REMOVED lines=18> */
.L_x_5418:
        /* <DEDUP_REMOVED lines=11> */
[----:B------:R-:W-:-:S07]  /*5d00*/  FMUL.FTZ R55, R9, R200 ;  /* 0x000000c809377220 */ /* 0x000fce0000410000 */
.L_x_5414:
[----:B------:R-:W1:Y:S08]  /*5d10*/  @P0 LDC.64 R56, c[0x0][0x478] ;  /* 0x00011e00ff380b82 */ /* 0x000e700000000a00 */
[----:B------:R-:W2:Y:S01]  /*5d20*/  @P1 LDC.64 R32, c[0x0][0x470] ;  /* 0x00011c00ff201b82 */ /* 0x000ea20000000a00 */
[----:B-1----:R-:W-:-:S05]  /*5d30*/  @P0 IMAD.WIDE.U32 R56, R20, 0x10, R56 ;  /* 0x0000001014380825 */ /* 0x002fca00078e0038 */
[----:B------:R1:W-:Y:S01]  /*5d40*/  @P0 STG.E.128 desc[UR10][R56.64], R116 ;  /* 0x0000007438000986 */ /* 0x0003e2000c101d0a */
[----:B--2---:R-:W-:-:S04]  /*5d50*/  @P1 IMAD.WIDE.U32 R32, R20, 0x10, R32 ;  /* 0x0000001014201825 */ /* 0x004fc800078e0020 */
[----:B-1----:R-:W-:-:S05]  /*5d60*/  IMAD.WIDE.U32 R56, R20, 0x10, R60 ;  /* 0x0000001014387825 */ /* 0x002fca00078e003c */
        /* <DEDUP_REMOVED lines=8> */
[----:B-1----:R-:W-:Y:S01]  /*5df0*/  FFMA.FTZ R33, R58, R188, R59 ;  /* 0x000000bc3a217223 */ /* 0x002fe2000001003b */
[----:B------:R-:W-:Y:S01]  /*5e00*/  FADD.FTZ R0, -R0, R195 ;  /* 0x000000c300007221 */ /* 0x000fe20000010100 */
[----:B------:R-:W-:Y:S01]  /*5e10*/  FADD.FTZ R194, -R21, R194 ;  /* 0x000000c215c27221 */ /* 0x000fe20000010100 */
[----:B------:R-:W-:Y:S01]  /*5e20*/  FADD.FTZ R193, -R20, R193 ;  /* 0x000000c114c17221 */ /* 0x000fe20000010100 */
[----:B------:R-:W-:Y:S01]  /*5e30*/  FADD.FTZ R192, -R33, R192 ;  /* 0x000000c021c07221 */ /* 0x000fe20000010100 */
[C---:B------:R-:W-:Y:S01]  /*5e40*/  FFMA.FTZ R52, R9.reuse, R0, R128 ;  /* 0x0000000009347223 */ /* 0x040fe20000010080 */
        /* <DEDUP_REMOVED lines=12> */
.L_x_5421:
        /* <DEDUP_REMOVED lines=17> */
.L_x_5420:
        /* <DEDUP_REMOVED lines=18> */
.L_x_5423:
        /* <DEDUP_REMOVED lines=13> */
.L_x_5419:
        /* <DEDUP_REMOVED lines=10> */
[C---:B------:R-:W-:Y:S01]  /*62b0*/  FMUL.FTZ R52, R9.reuse, R0 ;  /* 0x0000000009347220 */ /* 0x040fe20000410000 */
        /* <DEDUP_REMOVED lines=12> */
.L_x_5425:
        /* <DEDUP_REMOVED lines=17> */
.L_x_5424:
        /* <DEDUP_REMOVED lines=18> */
.L_x_5426:
        /* <DEDUP_REMOVED lines=11> */
[----:B------:R-:W-:-:S07]  /*6660*/  FMUL.FTZ R55, R9, R192 ;  /* 0x000000c009377220 */ /* 0x000fce0000410000 */
.L_x_5422:
        /* <DEDUP_REMOVED lines=13> */
[C-C-:B-1----:R-:W-:Y:S01]  /*6740*/  FFMA.FTZ R20, R58.reuse, R181, R59.reuse ;  /* 0x000000b53a147223 */ /* 0x142fe2000001003b */
[----:B------:R-:W-:Y:S01]  /*6750*/  FFMA.FTZ R21, R58, R180, R59 ;  /* 0x000000b43a157223 */ /* 0x000fe2000001003b */
        /* <DEDUP_REMOVED lines=17> */
.L_x_5429:
        /* <DEDUP_REMOVED lines=17> */
.L_x_5428:
        /* <DEDUP_REMOVED lines=18> */
.L_x_5431:
        /* <DEDUP_REMOVED lines=13> */
.L_x_5427:
        /* <DEDUP_REMOVED lines=23> */
.L_x_5433:
        /* <DEDUP_REMOVED lines=17> */
.L_x_5432:
        /* <DEDUP_REMOVED lines=18> */
.L_x_5434:
        /* <DEDUP_REMOVED lines=12> */
.L_x_5430:
        /* <DEDUP_REMOVED lines=32> */
.L_x_5437:
        /* <DEDUP_REMOVED lines=17> */
.L_x_5436:
        /* <DEDUP_REMOVED lines=18> */
.L_x_5439:
        /* <DEDUP_REMOVED lines=13> */
.L_x_5435:
        /* <DEDUP_REMOVED lines=23> */
.L_x_5441:
        /* <DEDUP_REMOVED lines=17> */
.L_x_5440:
        /* <DEDUP_REMOVED lines=18> */
.L_x_5442:
        /* <DEDUP_REMOVED lines=12> */
.L_x_5438:
        /* <DEDUP_REMOVED lines=32> */
.L_x_5445:
        /* <DEDUP_REMOVED lines=17> */
.L_x_5444:
        /* <DEDUP_REMOVED lines=18> */
.L_x_5447:
        /* <DEDUP_REMOVED lines=13> */
.L_x_5443:
        /* <DEDUP_REMOVED lines=23> */
.L_x_5449:
        /* <DEDUP_REMOVED lines=17> */
.L_x_5448:
        /* <DEDUP_REMOVED lines=18> */
.L_x_5450:
        /* <DEDUP_REMOVED lines=12> */
.L_x_5446:
        /* <DEDUP_REMOVED lines=32> */
.L_x_5453:
        /* <DEDUP_REMOVED lines=17> */
.L_x_5452:
        /* <DEDUP_REMOVED lines=18> */
.L_x_5455:
        /* <DEDUP_REMOVED lines=13> */
.L_x_5451:
        /* <DEDUP_REMOVED lines=23> */
.L_x_5457:
        /* <DEDUP_REMOVED lines=17> */
.L_x_5456:
        /* <DEDUP_REMOVED lines=18> */
.L_x_5458:
        /* <DEDUP_REMOVED lines=12> */
.L_x_5454:
        /* <DEDUP_REMOVED lines=32> */
.L_x_5461:
        /* <DEDUP_REMOVED lines=17> */
.L_x_5460:
        /* <DEDUP_REMOVED lines=18> */
.L_x_5463:
        /* <DEDUP_REMOVED lines=13> */
.L_x_5459:
        /* <DEDUP_REMOVED lines=23> */
.L_x_5465:
        /* <DEDUP_REMOVED lines=17> */
.L_x_5464:
        /* <DEDUP_REMOVED lines=18> */
.L_x_5466:
        /* <DEDUP_REMOVED lines=12> */
.L_x_5462:
        /* <DEDUP_REMOVED lines=32> */
.L_x_5469:
        /* <DEDUP_REMOVED lines=17> */
.L_x_5468:
        /* <DEDUP_REMOVED lines=18> */
.L_x_5471:
        /* <DEDUP_REMOVED lines=13> */
.L_x_5467:
        /* <DEDUP_REMOVED lines=23> */
.L_x_5473:
        /* <DEDUP_REMOVED lines=17> */
.L_x_5472:
        /* <DEDUP_REMOVED lines=18> */
.L_x_5474:
        /* <DEDUP_REMOVED lines=12> */
.L_x_5470:
        /* <DEDUP_REMOVED lines=32> */
.L_x_5477:
        /* <DEDUP_REMOVED lines=17> */
.L_x_5476:
        /* <DEDUP_REMOVED lines=18> */
.L_x_5479:
        /* <DEDUP_REMOVED lines=13> */
.L_x_5475:
        /* <DEDUP_REMOVED lines=23> */
.L_x_5481:
        /* <DEDUP_REMOVED lines=17> */
.L_x_5480:
        /* <DEDUP_REMOVED lines=18> */
.L_x_5482:
        /* <DEDUP_REMOVED lines=12> */
.L_x_5478:
        /* <DEDUP_REMOVED lines=13> */
.L_x_5399:
        /* <DEDUP_REMOVED lines=12> */
[----:B------:R1:W5:Y:S01]  /*a9a0*/  LDL.LU R28, [R1] ;  /* 0x00000000011c7983 */ /* 0x0003620000300800 */
        /* <DEDUP_REMOVED lines=66> */
[----:B------:R1:W5:Y:S02]  /*add0*/  LDL.LU R56, [R1+0x100] ;  /* 0x0001000001387983 */ /* 0x0003640000300800 */
.L_x_5398:
[----:B------:R-:W-:Y:S05]  /*ade0*/  BSYNC B0 ;  /* 0x0000000000007941 */ /* 0x000fea0003800000 */
.L_x_5397:
        /* <DEDUP_REMOVED lines=102> */
[----:B------:R-:W-:Y:S04]  /*b450*/  STS.128 [R0+0x200], R8 ;  /* 0x0002000800007388 */ /* 0x000fe80000000c00 */
[----:B------:R0:W-:Y:S01]  /*b460*/  STS.128 [R0+0x400], R4 ;  /* 0x0004000400007388 */ /* 0x0001e20000000c00 */
[----:B-1----:R-:W-:-:S03]  /*b470*/  FADD.FTZ R75, R40, R75 ;  /* 0x0000004b284b7221 */ /* 0x002fc60000010000 */
        /* <DEDUP_REMOVED lines=35> */
[----:B------:R-:W-:Y:S01]  /*b6b0*/  LDS R25, [R84+0x3000] ;  /* 0x0030000054197984 */ /* 0x000fe20000000800 */
[----:B------:R-:W-:-:S03]  /*b6c0*/  FADD.FTZ R4, R4, R15 ;  /* 0x0000000f04047221 */ /* 0x000fc60000010000 */
[----:B------:R-:W4:Y:S01]  /*b6d0*/  LDS R6, [R84+0x800] ;  /* 0x0008000054067984 */ /* 0x000f220000000800 */
[----:B------:R-:W-:Y:S01]  /*b6e0*/  FADD.FTZ R5, R5, R10 ;  /* 0x0000000a05057221 */ /* 0x000fe20000010000 */
[----:B------:R-:W-:Y:S02]  /*b6f0*/  IADD3 R10, P0, PT, R3, R86, RZ ;  /* 0x00000056030a7210 */ /* 0x000fe40007f1e0ff */
[----:B------:R-:W4:Y:S01]  /*b700*/  LDS R15, [R84+0x1c00] ;  /* 0x001c0000540f7984 */ /* 0x000f220000000800 */
[----:B------:R-:W-:Y:S01]  /*b710*/  FADD.FTZ R35, R4, R19 ;  /* 0x0000001304237221 */ /* 0x000fe20000010000 */
[----:B------:R-:W-:Y:S02]  /*b720*/  IADD3.X R3, PT, PT, RZ, RZ, RZ, P0, !PT ;  /* 0x000000ffff037210 */ /* 0x000fe400007fe4ff */
[----:B------:R-:W4:Y:S01]  /*b730*/  LDS R14, [R84+0x2000] ;  /* 0x00200000540e7984 */ /* 0x000f220000000800 */
[----:B------:R-:W-:Y:S01]  /*b740*/  SHF.L.U32 R4, R10, 0x2, RZ ;  /* 0x000000020a047819 */ /* 0x000fe200000006ff */
[----:B------:R-:W-:Y:S01]  /*b750*/  FADD.FTZ R33, R8, R17 ;  /* 0x0000001108217221 */ /* 0x000fe20000010000 */
[----:B------:R-:W-:Y:S01]  /*b760*/  SHF.L.U64.HI R10, R10, 0x2, R3 ;  /* 0x000000020a0a7819 */ /* 0x000fe20000010203 */
[----:B------:R-:W4:Y:S01]  /*b770*/  LDS R8, [R84+0xa00] ;  /* 0x000a000054087984 */ /* 0x000f220000000800 */
[C---:B------:R-:W-:Y:S01]  /*b780*/  IADD3 R2, P0, PT, R4.reuse, UR18, RZ ;  /* 0x0000001204027c10 */ /* 0x040fe2000ff1e0ff */
[----:B-1----:R-:W-:Y:S01]  /*b790*/  FADD.FTZ R37, R5, R12 ;  /* 0x0000000c05257221 */ /* 0x002fe20000010000 */
[----:B------:R-:W-:Y:S01]  /*b7a0*/  IADD3 R4, P1, PT, R4, UR16, RZ ;  /* 0x0000001004047c10 */ /* 0x000fe2000ff3e0ff */
[----:B------:R-:W1:Y:S01]  /*b7b0*/  LDS R17, [R84+0x1e00] ;  /* 0x001e000054117984 */ /* 0x000e620000000800 */
[C---:B------:R-:W-:Y:S01]  /*b7c0*/  IADD3.X R3, PT, PT, R10.reuse, UR19, RZ, P0, !PT ;  /* 0x000000130a037c10 */ /* 0x040fe200087fe4ff */
[----:B--2---:R-:W-:Y:S01]  /*b7d0*/  FADD.FTZ R0, RZ, R0 ;  /* 0x00000000ff007221 */ /* 0x004fe20000010000 */
[----:B------:R-:W-:Y:S01]  /*b7e0*/  IADD3.X R5, PT, PT, R10, UR17, RZ, P1, !PT ;  /* 0x000000110a057c10 */ /* 0x000fe20008ffe4ff */
[----:B------:R-:W2:Y:S02]  /*b7f0*/  LDS R11, [R84+0x1000] ;  /* 0x00100000540b7984 */ /* 0x000ea40000000800 */
[----:B---3--:R-:W-:-:S02]  /*b800*/  FADD.FTZ R0, R0, R13 ;  /* 0x0000000d00007221 */ /* 0x008fc40000010000 */
[----:B------:R-:W3:Y:S01]  /*b810*/  LDS R10, [R84+0xe00] ;  /* 0x000e0000540a7984 */ /* 0x000ee20000000800 */
[----:B0-----:R-:W-:-:S03]  /*b820*/  FADD.FTZ R9, RZ, R9 ;  /* 0x00000009ff097221 */ /* 0x001fc60000010000 */
[----:B------:R-:W0:Y:S01]  /*b830*/  LDS R39, [R84+0x4200] ;  /* 0x0042000054277984 */ /* 0x000e220000000800 */
[----:B----4-:R-:W-:-:S03]  /*b840*/  FADD.FTZ R0, R0, R23 ;  /* 0x0000001700007221 */ /* 0x010fc60000010000 */
[----:B------:R-:W4:Y:S04]  /*b850*/  LDS R27, [R84+0x3200] ;  /* 0x00320000541b7984 */ /* 0x000f280000000800 */
[----:B------:R-:W4:Y:S01]  /*b860*/  LDS R19, [R84+0x2200] ;  /* 0x0022000054137984 */ /* 0x000f220000000800 */
[----:B------:R-:W-:-:S03]  /*b870*/  FADD.FTZ R6, RZ, R6 ;  /* 0x00000006ff067221 */ /* 0x000fc60000010000 */
[----:B------:R-:W4:Y:S04]  /*b880*/  LDS R12, [R84+0x1200] ;  /* 0x00120000540c7984 */ /* 0x000f280000000800 */
[----:B------:R-:W4:Y:S01]  /*b890*/  LDS R49, [R84+0x4400] ;  /* 0x0044000054317984 */ /* 0x000f220000000800 */
[----:B------:R-:W-:-:S03]  /*b8a0*/  FADD.FTZ R6, R6, R15 ;  /* 0x0000000f06067221 */ /* 0x000fc60000010000 */
[----:B------:R-:W4:Y:S01]  /*b8b0*/  LDS R18, [R84+0x3400] ;  /* 0x0034000054127984 */ /* 0x000f220000000800 */
[----:B------:R-:W-:Y:S01]  /*b8c0*/  FADD.FTZ R6, R6, R25 ;  /* 0x0000001906067221 */ /* 0x000fe20000010000 */
[----:B------:R-:W-:Y:S02]  /*b8d0*/  FADD.FTZ R9, R9, R14 ;  /* 0x0000000e09097221 */ /* 0x000fe40000010000 */
[----:B------:R-:W4:Y:S01]  /*b8e0*/  LDS R16, [R84+0x2400] ;  /* 0x0024000054107984 */ /* 0x000f220000000800 */
[----:B------:R-:W-:-:S03]  /*b8f0*/  FADD.FTZ R8, RZ, R8 ;  /* 0x00000008ff087221 */ /* 0x000fc60000010000 */
[----:B------:R-:W4:Y:S01]  /*b900*/  LDS R51, [R84+0x4600] ;  /* 0x0046000054337984 */ /* 0x000f220000000800 */
[----:B-1----:R-:W-:-:S03]  /*b910*/  FADD.FTZ R8, R8, R17 ;  /* 0x0000001108087221 */ /* 0x002fc60000010000 */
[----:B------:R-:W1:Y:S01]  /*b920*/  LDS R29, [R84+0x3600] ;  /* 0x00360000541d7984 */ /* 0x000e620000000800 */
[----:B--2---:R-:W-:-:S03]  /*b930*/  FADD.FTZ R11, RZ, R11 ;  /* 0x0000000bff0b7221 */ /* 0x004fc60000010000 */
[----:B------:R-:W2:Y:S01]  /*b940*/  LDS R21, [R84+0x2600] ;  /* 0x0026000054157984 */ /* 0x000ea20000000800 */
[----:B---3--:R-:W-:-:S03]  /*b950*/  FADD.FTZ R10, RZ, R10 ;  /* 0x0000000aff0a7221 */ /* 0x008fc60000010000 */
[----:B------:R-:W3:Y:S01]  /*b960*/  LDS R22, [R84+0x4800] ;  /* 0x0048000054167984 */ /* 0x000ee20000000800 */
[----:B0-----:R-:W-:-:S03]  /*b970*/  FADD.FTZ R39, R0, R39 ;  /* 0x0000002700277221 */ /* 0x001fc60000010000 */
[----:B------:R-:W0:Y:S01]  /*b980*/  LDS R20, [R84+0x3800] ;  /* 0x0038000054147984 */ /* 0x000e220000000800 */
        /* <DEDUP_REMOVED lines=40> */
.L_x_5402:
[----:B------:R-:W-:Y:S01]  /*bc10*/  HFMA2 R227, -RZ, RZ, 0, 5.9604644775390625e-08 ;  /* 0x00000001ffe37431 */ /* 0x000fe200000001ff */
[----:B------:R-:W-:Y:S01]  /*bc20*/  BSSY B2, `(.L_x_5484) ;  /* 0x0000006000027945 */ /* 0x000fe20003800000 */
[----:B------:R-:W-:Y:S02]  /*bc30*/  MOV R230, 0x1f ;  /* 0x0000001f00e67802 */ /* 0x000fe40000000f00 */
[----:B------:R-:W-:-:S07]  /*bc40*/  MOV R231, 0xffffffff ;  /* 0xffffffff00e77802 */ /* 0x000fce0000000f00 */
[----:B-----5:R-:W-:Y:S05]  /*bc50*/  WARPSYNC.COLLECTIVE R231, `(.L_x_5485) ;  /* 0x00000000e7087348 */ /* 0x020fea0003c00000 */
[----:B------:R0:W1:Y:S02]  /*bc60*/  SHFL.BFLY P2, R227, R229, R227, R230 ;  /* 0x0c0000e3e5e37389 */ /* 0x00006400000400e6 */
[----:B01---5:R-:W-:Y:S05]  /*bc70*/  ENDCOLLECTIVE ;  /* 0x000000000000791b */ /* 0x023fea0003800000 */
.L_x_5485:
[----:B------:R-:W-:Y:S05]  /*bc80*/  BSYNC B2 ;  /* 0x0000000000027941 */ /* 0x000fea0003800000 */
.L_x_5484:
[----:B------:R-:W-:Y:S01]  /*bc90*/  MOV R54, R227 ;  /* 0x000000e300367202 */ /* 0x000fe20000000f00 */
[----:B------:R-:W-:Y:S01]  /*bca0*/  HFMA2 R227, -RZ, RZ, 0, 5.9604644775390625e-08 ;  /* 0x00000001ffe37431 */ /* 0x000fe200000001ff */
[----:B------:R-:W-:Y:S01]  /*bcb0*/  MOV R230, 0x1f ;  /* 0x0000001f00e67802 */ /* 0x000fe20000000f00 */
[----:B------:R0:W-:Y:S01]  /*bcc0*/  STL [R1+0x100], R212 ;  /* 0x000100d401007387 */ /* 0x0001e20000100800 */
[----:B------:R-:W-:Y:S01]  /*bcd0*/  MOV R231, 0xffffffff ;  /* 0xffffffff00e77802 */ /* 0x000fe20000000f00 */
[----:B------:R-:W-:Y:S01]  /*bce0*/  FADD.FTZ R54, R54, R229 ;  /* 0x000000e536367221 */ /* 0x000fe20000010000 */
[----:B------:R-:W-:Y:S01]  /*bcf0*/  MOV R229, R228 ;  /* 0x000000e400e57202 */ /* 0x000fe20000000f00 */
[----:B------:R0:W-:Y:S06]  /*bd00*/  STL [R1+0x104], R211 ;  /* 0x000104d301007387 */ /* 0x0001ec0000100800 */
[----:B0-----:R-:W-:Y:S05]  /*bd10*/  WARPSYNC.COLLECTIVE R231, `(.L_x_5486) ;  /* 0x00000000e7087348 */ /* 0x001fea0003c00000 */
[----:B------:R1:W2:Y:S02]  /*bd20*/  SHFL.BFLY P2, R227, R229, R227, R230 ;  /* 0x0c0000e3e5e37389 */ /* 0x0002a400000400e6 */
[----:B012---:R-:W-:Y:S05]  /*bd30*/  ENDCOLLECTIVE ;  /* 0x000000000000791b */ /* 0x007fea0003800000 */
.L_x_5486:
[----:B------:R0:W-:Y:S04]  /*bd40*/  STL [R1+0x108], R210 ;  /* 0x000108d201007387 */ /* 0x0001e80000100800 */
[----:B------:R0:W-:Y:S04]  /*bd50*/  STL [R1+0x10c], R209 ;  /* 0x00010cd101007387 */ /* 0x0001e80000100800 */
[----:B------:R0:W-:Y:S01]  /*bd60*/  STL [R1+0x110], R208 ;  /* 0x000110d001007387 */ /* 0x0001e20000100800 */
[----:B------:R-:W-:-:S03]  /*bd70*/  MOV R229, R54 ;  /* 0x0000003600e57202 */ /* 0x000fc60000000f00 */
[----:B------:R0:W-:Y:S04]  /*bd80*/  STL [R1+0x114], R207 ;  /* 0x000114cf01007387 */ /* 0x0001e80000100800 */
[----:B------:R0:W-:Y:S01]  /*bd90*/  STL [R1+0x118], R206 ;  /* 0x000118ce01007387 */ /* 0x0001e20000100800 */
[----:B------:R-:W-:Y:S01]  /*bda0*/  FADD.FTZ R228, R227, R228 ;  /* 0x000000e4e3e47221 */ /* 0x000fe20000010000 */
[----:B------:R-:W-:Y:S02]  /*bdb0*/  HFMA2 R227, -RZ, RZ, 0, 1.1920928955078125e-07 ;  /* 0x00000002ffe37431 */ /* 0x000fe400000001ff */
[----:B------:R0:W-:Y:S04]  /*bdc0*/  STL [R1+0x11c], R205 ;  /* 0x00011ccd01007387 */ /* 0x0001e80000100800 */
[----:B------:R0:W-:Y:S04]  /*bdd0*/  STL [R1+0xfc], R204 ;  /* 0x0000fccc01007387 */ /* 0x0001e80000100800 */
[----:B------:R0:W-:Y:S02]  /*bde0*/  STL [R1+0x2c], R53 ;  /* 0x00002c3501007387 */ /* 0x0001e40000100800 */
[----:B0-----:R-:W-:Y:S05]  /*bdf0*/  WARPSYNC.COLLECTIVE R231, `(.L_x_5487) ;  /* 0x00000000e7087348 */ /* 0x001fea0003c00000 */
[----:B------:R1:W2:Y:S02]  /*be00*/  SHFL.BFLY P2, R227, R229, R227, R230 ;  /* 0x0c0000e3e5e37389 */ /* 0x0002a400000400e6 */
[----:B012---:R-:W-:Y:S05]  /*be10*/  ENDCOLLECTIVE ;  /* 0x000000000000791b */ /* 0x007fea0003800000 */
.L_x_5487:
        /* <DEDUP_REMOVED lines=14> */
.L_x_5488:
[----:B------:R0:W-:Y:S04]  /*bf00*/  STL [R1+0x50], R60 ;  /* 0x0000503c01007387 */ /* 0x0001e80000100800 */
[----:B------:R0:W-:Y:S04]  /*bf10*/  STL [R1+0x54], R67 ;  /* 0x0000544301007387 */ /* 0x0001e80000100800 */
[----:B------:R0:W-:Y:S01]  /*bf20*/  STL [R1+0x58], R66 ;  /* 0x0000584201007387 */ /* 0x0001e20000100800 */
[----:B------:R-:W-:-:S03]  /*bf30*/  MOV R229, R54 ;  /* 0x0000003600e57202 */ /* 0x000fc60000000f00 */
[----:B------:R0:W-:Y:S04]  /*bf40*/  STL [R1+0x5c], R65 ;  /* 0x00005c4101007387 */ /* 0x0001e80000100800 */
[----:B------:R0:W-:Y:S01]  /*bf50*/  STL [R1+0x60], R64 ;  /* 0x0000604001007387 */ /* 0x0001e20000100800 */
[----:B------:R-:W-:Y:S01]  /*bf60*/  FADD.FTZ R228, R228, R227 ;  /* 0x000000e3e4e47221 */ /* 0x000fe20000010000 */
[----:B------:R-:W-:Y:S02]  /*bf70*/  HFMA2 R227, -RZ, RZ, 0, 2.384185791015625e-07 ;  /* 0x00000004ffe37431 */ /* 0x000fe400000001ff */
[----:B------:R0:W-:Y:S04]  /*bf80*/  STL [R1+0x64], R71 ;  /* 0x0000644701007387 */ /* 0x0001e80000100800 */
[----:B------:R0:W-:Y:S04]  /*bf90*/  STL [R1+0x68], R70 ;  /* 0x0000684601007387 */ /* 0x0001e80000100800 */
[----:B------:R0:W-:Y:S02]  /*bfa0*/  STL [R1+0x6c], R69 ;  /* 0x00006c4501007387 */ /* 0x0001e40000100800 */
[----:B0-----:R-:W-:Y:S05]  /*bfb0*/  WARPSYNC.COLLECTIVE R231, `(.L_x_5489) ;  /* 0x00000000e7087348 */ /* 0x001fea0003c00000 */
[----:B------:R1:W2:Y:S02]  /*bfc0*/  SHFL.BFLY P2, R227, R229, R227, R230 ;  /* 0x0c0000e3e5e37389 */ /* 0x0002a400000400e6 */
[----:B012---:R-:W-:Y:S05]  /*bfd0*/  ENDCOLLECTIVE ;  /* 0x000000000000791b */ /* 0x007fea0003800000 */
.L_x_5489:
        /* <DEDUP_REMOVED lines=14> */
.L_x_5490:
        /* <DEDUP_REMOVED lines=15> */
.L_x_5491:
[----:B------:R0:W-:Y:S04]  /*c1b0*/  STL [R1+0xb0], R84 ;  /* 0x0000b05401007387 */ /* 0x0001e80000100800 */
[----:B------:R0:W-:Y:S04]  /*c1c0*/  STL [R1+0xb4], R91 ;  /* 0x0000b45b01007387 */ /* 0x0001e80000100800 */
[----:B------:R0:W-:Y:S01]  /*c1d0*/  STL [R1+0xb8], R90 ;  /* 0x0000b85a01007387 */ /* 0x0001e20000100800 */
[----:B------:R-:W-:-:S03]  /*c1e0*/  MOV R229, R55 ;  /* 0x0000003700e57202 */ /* 0x000fc60000000f00 */
[----:B------:R0:W-:Y:S04]  /*c1f0*/  STL [R1+0xbc], R89 ;  /* 0x0000bc5901007387 */ /* 0x0001e80000100800 */
[----:B------:R0:W-:Y:S01]  /*c200*/  STL [R1+0xc0], R88 ;  /* 0x0000c05801007387 */ /* 0x0001e20000100800 */
[----:B------:R-:W-:Y:S01]  /*c210*/  FADD.FTZ R54, R54, R227 ;  /* 0x000000e336367221 */ /* 0x000fe20000010000 */
[----:B------:R-:W-:Y:S02]  /*c220*/  HFMA2 R227, -RZ, RZ, 0, 4.76837158203125e-07 ;  /* 0x00000008ffe37431 */ /* 0x000fe400000001ff */
[----:B------:R0:W-:Y:S04]  /*c230*/  STL [R1+0xc4], R213 ;  /* 0x0000c4d501007387 */ /* 0x0001e80000100800 */
[----:B------:R0:W-:Y:S04]  /*c240*/  STL [R1+0xc8], R214 ;  /* 0x0000c8d601007387 */ /* 0x0001e80000100800 */
[----:B------:R0:W-:Y:S02]  /*c250*/  STL [R1+0xcc], R215 ;  /* 0x0000ccd701007387 */ /* 0x0001e40000100800 */
[----:B0-----:R-:W-:Y:S05]  /*c260*/  WARPSYNC.COLLECTIVE R231, `(.L_x_5492) ;  /* 0x00000000e7087348 */ /* 0x001fea0003c00000 */
[----:B------:R1:W2:Y:S02]  /*c270*/  SHFL.BFLY P2, R227, R229, R227, R230 ;  /* 0x0c0000e3e5e37389 */ /* 0x0002a400000400e6 */
[----:B012---:R-:W-:Y:S05]  /*c280*/  ENDCOLLECTIVE ;  /* 0x000000000000791b */ /* 0x007fea0003800000 */
.L_x_5492:
[----:B------:R0:W-:Y:S04]  /*c290*/  STL [R1+0xd0], R216 ;  /* 0x0000d0d801007387 */ /* 0x0001e80000100800 */
[----:B------:R0:W-:Y:S04]  /*c2a0*/  STL [R1+0xd4], R217 ;  /* 0x0000d4d901007387 */ /* 0x0001e80000100800 */
[----:B------:R0:W-:Y:S01]  /*c2b0*/  STL [R1+0xd8], R218 ;  /* 0x0000d8da01007387 */ /* 0x0001e20000100800 */
[----:B------:R-:W-:-:S03]  /*c2c0*/  MOV R229, R54 ;  /* 0x0000003600e57202 */ /* 0x000fc60000000f00 */
[----:B------:R0:W-:Y:S04]  /*c2d0*/  STL [R1+0xdc], R219 ;  /* 0x0000dcdb01007387 */ /* 0x0001e80000100800 */
[----:B------:R0:W-:Y:S01]  /*c2e0*/  STL [R1+0xe0], R220 ;  /* 0x0000e0dc01007387 */ /* 0x0001e20000100800 */
[----:B------:R-:W-:Y:S01]  /*c2f0*/  FADD.FTZ R55, R55, R227 ;  /* 0x000000e337377221 */ /* 0x000fe20000010000 */
[----:B------:R-:W-:Y:S02]  /*c300*/  HFMA2 R227, -RZ, RZ, 0, 9.5367431640625e-07 ;  /* 0x00000010ffe37431 */ /* 0x000fe400000001ff */
[----:B------:R0:W-:Y:S04]  /*c310*/  STL [R1+0xe4], R221 ;  /* 0x0000e4dd01007387 */ /* 0x0001e80000100800 */
[----:B------:R0:W-:Y:S04]  /*c320*/  STL [R1+0xe8], R222 ;  /* 0x0000e8de01007387 */ /* 0x0001e80000100800 */
[----:B------:R0:W-:Y:S02]  /*c330*/  STL [R1+0xec], R223 ;  /* 0x0000ecdf01007387 */ /* 0x0001e40000100800 */
[----:B0-----:R-:W-:Y:S05]  /*c340*/  WARPSYNC.COLLECTIVE R231, `(.L_x_5493) ;  /* 0x00000000e7087348 */ /* 0x001fea0003c00000 */
[----:B------:R1:W2:Y:S02]  /*c350*/  SHFL.BFLY P2, R227, R229, R227, R230 ;  /* 0x0c0000e3e5e37389 */ /* 0x0002a400000400e6 */
[----:B012---:R-:W-:Y:S05]  /*c360*/  ENDCOLLECTIVE ;  /* 0x000000000000791b */ /* 0x007fea0003800000 */
.L_x_5493:
[----:B------:R0:W-:Y:S04]  /*c370*/  STL [R1+0xf0], R224 ;  /* 0x0000f0e001007387 */ /* 0x0001e80000100800 */
[----:B------:R0:W-:Y:S04]  /*c380*/  STL [R1+0xf4], R225 ;  /* 0x0000f4e101007387 */ /* 0x0001e80000100800 */
[----:B------:R0:W-:Y:S01]  /*c390*/  STL [R1+0xf8], R226 ;  /* 0x0000f8e201007387 */ /* 0x0001e20000100800 */
[----:B------:R-:W-:-:S03]  /*c3a0*/  MOV R229, R55 ;  /* 0x0000003700e57202 */ /* 0x000fc60000000f00 */
[----:B------:R0:W-:Y:S04]  /*c3b0*/  STL [R1], R234 ;  /* 0x000000ea01007387 */ /* 0x0001e80000100800 */
[----:B------:R0:W-:Y:S01]  /*c3c0*/  STL [R1+0x4], R235 ;  /* 0x000004eb01007387 */ /* 0x0001e20000100800 */
[----:B------:R-:W-:Y:S01]  /*c3d0*/  MOV R52, R227 ;  /* 0x000000e300347202 */ /* 0x000fe20000000f00 */
[----:B------:R-:W-:Y:S02]  /*c3e0*/  HFMA2 R227, -RZ, RZ, 0, 9.5367431640625e-07 ;  /* 0x00000010ffe37431 */ /* 0x000fe400000001ff */
[----:B------:R0:W-:Y:S04]  /*c3f0*/  STL [R1+0x8], R236 ;  /* 0x000008ec01007387 */ /* 0x0001e80000100800 */
[----:B------:R0:W-:Y:S04]  /*c400*/  STL [R1+0xc], R237 ;  /* 0x00000ced01007387 */ /* 0x0001e80000100800 */
[----:B------:R0:W-:Y:S04]  /*c410*/  STL [R1+0x10], R238 ;  /* 0x000010ee01007387 */ /* 0x0001e80000100800 */
[----:B------:R0:W-:Y:S02]  /*c420*/  STL [R1+0x14], R239 ;  /* 0x000014ef01007387 */ /* 0x0001e40000100800 */
[----:B0-----:R-:W-:Y:S05]  /*c430*/  WARPSYNC.COLLECTIVE R231, `(.L_x_5494) ;  /* 0x00000000e7087348 */ /* 0x001fea0003c00000 */
[----:B------:R1:W2:Y:S02]  /*c440*/  SHFL.BFLY P2, R227, R229, R227, R230 ;  /* 0x0c0000e3e5e37389 */ /* 0x0002a400000400e6 */
[----:B012---:R-:W-:Y:S05]  /*c450*/  ENDCOLLECTIVE ;  /* 0x000000000000791b */ /* 0x007fea0003800000 */
.L_x_5494:
[----:B------:R0:W-:Y:S04]  /*c460*/  STL [R1+0x18], R240 ;  /* 0x000018f001007387 */ /* 0x0001e80000100800 */
[----:B------:R0:W-:Y:S04]  /*c470*/  STL [R1+0x1c], R241 ;  /* 0x00001cf101007387 */ /* 0x0001e80000100800 */
[----:B------:R0:W-:Y:S04]  /*c480*/  STL [R1+0x20], R242 ;  /* 0x000020f201007387 */ /* 0x0001e80000100800 */
[----:B------:R0:W-:Y:S04]  /*c490*/  STL [R1+0x24], R243 ;  /* 0x000024f301007387 */ /* 0x0001e80000100800 */
[----:B------:R0:W-:Y:S01]  /*c4a0*/  STL [R1+0x28], R244 ;  /* 0x000028f401007387 */ /* 0x0001e20000100800 */
[----:B------:R-:W-:Y:S01]  /*c4b0*/  MOV R53, R227 ;  /* 0x000000e300357202 */ /* 0x000fe20000000f00 */
[----:B------:R-:W-:Y:S06]  /*c4c0*/  BRA `(.L_x_5495) ;  /* 0xffffff8400107947 */ /* 0x000fec000383ffff */
.L_x_5496:
        /* <DEDUP_REMOVED lines=11> */
.L_x_7165:


//--------------------- .text._ZN10layer_norm31ln_parallel_residual_bwd_kernelINS_13Kernel_traitsI6__halfffffjLj1280ELj1ELj4ELj1ELj16ENS_18Kernel_traits_baseILj1280ES2_ffffjLj128EEEEELb1ELb0ELb0EEEvNS_9BwdParamsE --------------------------
	.section	.text._ZN10layer_norm31ln_parallel_residual_bwd_kernelINS_13Kernel_traitsI6__halfffffjLj1280ELj1ELj4ELj1ELj16ENS_18Kernel_traits_baseILj1280ES2_ffffjLj128EEEEELb1ELb0ELb0EEEvNS_9BwdParamsE,"ax",@progbits
	.align	128
        .global         _ZN10layer_norm31ln_parallel_residual_bwd_kernelINS_13Kernel_traitsI6__halfffffjLj1280ELj1ELj4ELj1ELj16ENS_18Kernel_traits_baseILj1280ES2_ffffjLj128EEEEELb1ELb0ELb0EEEvNS_9BwdParamsE
        .type           _ZN10layer_norm31ln_parallel_residual_bwd_kernelINS_13Kernel_traitsI6__halfffffjLj1280ELj1ELj4ELj1ELj16ENS_18Kernel_traits_baseILj1280ES2_ffffjLj128EEEEELb1ELb0ELb0EEEvNS_9BwdParamsE,@function
        .size           _ZN10layer_norm31ln_parallel_residual_bwd_kernelINS_13Kernel_traitsI6__halfffffjLj1280ELj1ELj4ELj1ELj16ENS_18Kernel_traits_baseILj1280ES2_ffffjLj128EEEEELb1ELb0ELb0EEEvNS_9BwdParamsE,(.L_x_7166 - _ZN10layer_norm31ln_parallel_residual_bwd_kernelINS_13Kernel_traitsI6__halfffffjLj1280ELj1ELj4ELj1ELj16ENS_18Kernel_traits_baseILj1280ES2_ffffjLj128EEEEELb1ELb0ELb0EEEvNS_9BwdParamsE)
        .other          _ZN10layer_norm31ln_parallel_residual_bwd_kernelINS_13Kernel_traitsI6__halfffffjLj1280ELj1ELj4ELj1ELj16ENS_18Kernel_traits_baseILj1280ES2_ffffjLj128EEEEELb1ELb0ELb0EEEvNS_9BwdParamsE,@"STO_CUDA_ENTRY STV_DEFAULT"
_ZN10layer_norm31ln_parallel_residual_bwd_kernelINS_13Kernel_traitsI6__halfffffjLj1280ELj1ELj4ELj1ELj16ENS_18Kernel_traits_baseILj1280ES2_ffffjLj128EEEEELb1ELb0ELb0EEEvNS_9BwdParamsE:
.text._ZN10layer_norm31ln_parallel_residual_bwd_kernelINS_13Kernel_traitsI6__halfffffjLj1280ELj1ELj4ELj1ELj16ENS_18Kernel_traits_baseILj1280ES2_ffffjLj128EEEEELb1ELb0ELb0EEEvNS_9BwdParamsE:
        /* <DEDUP_REMOVED lines=9> */
[----:B------:R-:W0:Y:S06]  /*0090*/  LDCU UR15, c[0x0][0x388] ;  /* 0x00007100ff0f77ac */ /* 0x000e2c0008000800 */
[----:B------:R-:W4:Y:S01]  /*00a0*/  LDC.64 R48, c[0x0][0x3d8] ;  /* 0x0000f600ff307b82 */ /* 0x000f220000000a00 */
[----:B--2---:R-:W-:Y:S01]  /*00b0*/  MOV R171, UR4 ;  /* 0x0000000400ab7c02 */ /* 0x004fe20008000f00 */
[----:B------:R-:W2:Y:S03]  /*00c0*/  LDCU.U8 UR14, c[0x0][0x410] ;  /* 0x00008200ff0e77ac */ /* 0x000ea60008000000 */
[----:B------:R-:W-:Y:S01]  /*00d0*/  SHF.R.S32.HI R46, RZ, 0x1f, R171 ;  /* 0x0000001fff2e7819 */ /* 0x000fe200000114ab */
[----:B------:R-:W0:Y:S02]  /*00e0*/  LDCU UR12, c[0x0][0x400] ;  /* 0x00008000ff0c77ac */ /* 0x000e240008000800 */
[----:B------:R-:W2:Y:S01]  /*00f0*/  LDC.64 R50, c[0x0][0x3d0] ;  /* 0x0000f400ff327b82 */ /* 0x000ea20000000a00 */
[----:B------:R-:W-:Y:S01]  /*0100*/  LEA.HI R46, R46, R171, RZ, 0x2 ;  /* 0x000000ab2e2e7211 */ /* 0x000fe200078f10ff */
[----:B------:R-:W0:Y:S01]  /*0110*/  LDCU.64 UR6, c[0x0][0x478] ;  /* 0x00008f00ff0677ac */ /* 0x000e220008000a00 */
[C---:B-1----:R-:W-:Y:S01]  /*0120*/  LOP3.LUT R161, R0.reuse, 0x1f, RZ, 0xc, !PT ;  /* 0x0000001f00a17812 */ /* 0x042fe200078e0cff */
[----:B------:R-:W1:Y:S04]  /*0130*/  LDCU.64 UR24, c[0x0][0x438] ;  /* 0x00008700ff1877ac */ /* 0x000e680008000a00 */
[----:B------:R-:W1:Y:S01]  /*0140*/  LDC.64 R52, c[0x0][0x3d8] ;  /* 0x0000f600ff347b82 */ /* 0x000e620000000a00 */
[----:B------:R-:W-:-:S02]  /*0150*/  LOP3.LUT R54, R0, 0x1f, RZ, 0xc0, !PT ;  /* 0x0000001f00367812 */ /* 0x000fc400078ec0ff */
[----:B------:R-:W-:Y:S01]  /*0160*/  LEA.HI.SX32 R161, R46, R161, 0x1e ;  /* 0x000000a12ea17211 */ /* 0x000fe200078ff2ff */
[----:B------:R-:W0:Y:S01]  /*0170*/  LDCU.64 UR10, c[0x0][0x470] ;  /* 0x00008e00ff0a77ac */ /* 0x000e220008000a00 */
        /* <DEDUP_REMOVED lines=362> */
[----:B------:R-:W-:Y:S01]  /*1820*/  PLOP3.LUT P1, PT, PT, PT, UP0, 0x80, 0x8 ;  /* 0x000000000008781c */ /* 0x000fe20003f2f008 */
[----:B------:R1:W-:Y:S01]  /*1830*/  STL.S16 [R1+0x18c], R20 ;  /* 0x00018c1401007387 */ /* 0x0003e20000100600 */
[----:B------:R-:W-:-:S02]  /*1840*/  PRMT R252, R40, 0x5410, R252 ;  /* 0x0000541028fc7816 */ /* 0x000fc400000000fc */
        /* <DEDUP_REMOVED lines=119> */
.L_x_5620:
[----:B------:R-:W0:Y:S02]  /*1fc0*/  LDC.64 R100, c[0x0][0x3c0] ;  /* 0x0000f000ff647b82 */ /* 0x000e240000000a00 */
[----:B0-----:R-:W-:-:S05]  /*1fd0*/  IMAD.WIDE R100, R170, 0x4, R100 ;  /* 0x00000004aa647825 */ /* 0x001fca00078e0264 */
[----:B-1----:R0:W2:Y:S01]  /*1fe0*/  LDG.E R51, desc[UR8][R100.64] ;  /* 0x0000000864337981 */ /* 0x0020a2000c1e1900 */
[C---:B------:R-:W-:Y:S01]  /*1ff0*/  ISETP.GE.U32.AND P6, PT, R161.reuse, 0x60, PT ;  /* 0x00000060a100780c */ /* 0x040fe20003fc6070 */
[----:B------:R-:W1:Y:S01]  /*2000*/  S2R R102, SR_TID.X ;  /* 0x0000000000667919 */ /* 0x000e620000002100 */
[----:B0-----:R-:W0:Y:S01]  /*2010*/  LDC.64 R100, c[0x0][0x3c8] ;  /* 0x0000f200ff647b82 */ /* 0x001e220000000a00 */
[----:B------:R-:W-:Y:S02]  /*2020*/  ISETP.GE.U32.AND P5, PT, R161, 0x80, PT ;  /* 0x00000080a100780c */ /* 0x000fe40003fa6070 */
[----:B------:R-:W-:Y:S02]  /*2030*/  LOP3.LUT R8, R8, 0xfffffffe, RZ, 0xc0, !PT ;  /* 0xfffffffe08087812 */ /* 0x000fe400078ec0ff */
[----:B------:R-:W-:-:S06]  /*2040*/  MOV R171, UR15 ;  /* 0x0000000f00ab7c02 */ /* 0x000fcc0008000f00 */
[----:B------:R-:W-:Y:S02]  /*2050*/  @P6 LOP3.LUT R8, R8, 0x1, RZ, 0xfc, !PT ;  /* 0x0000000108086812 */ /* 0x000fe400078efcff */
[----:B------:R-:W-:Y:S02]  /*2060*/  ISETP.GE.U32.AND P3, PT, R161, 0xa0, PT ;  /* 0x000000a0a100780c */ /* 0x000fe40003f66070 */
[----:B------:R-:W-:Y:S01]  /*2070*/  LOP3.LUT R8, R8, 0xfffffffd, RZ, 0xc0, !PT ;  /* 0xfffffffd08087812 */ /* 0x000fe200078ec0ff */
[----:B------:R-:W-:-:S03]  /*2080*/  IMAD R27, R170, R171, RZ ;  /* 0x000000abaa1b7224 */ /* 0x000fc600078e02ff */
[----:B------:R-:W-:Y:S02]  /*2090*/  @P5 LOP3.LUT R8, R8, 0x2, RZ, 0xfc, !PT ;  /* 0x0000000208085812 */ /* 0x000fe400078efcff */
[----:B------:R-:W-:Y:S01]  /*20a0*/  ISETP.GE.U32.AND P2, PT, R161, 0xc0, PT ;  /* 0x000000c0a100780c */ /* 0x000fe20003f46070 */
[----:B0-----:R-:W-:Y:S01]  /*20b0*/  IMAD.WIDE R100, R170, 0x4, R100 ;  /* 0x00000004aa647825 */ /* 0x001fe200078e0264 */
[----:B------:R-:W-:-:S04]  /*20c0*/  LOP3.LUT R8, R8, 0xfffffffb, RZ, 0xc0, !PT ;  /* 0xfffffffb08087812 */ /* 0x000fc800078ec0ff */
[----:B-----5:R0:W5:Y:S01]  /*20d0*/  LDG.E R128, desc[UR8][R100.64] ;  /* 0x0000000864807981 */ /* 0x020162000c1e1900 */
[----:B-1----:R-:W-:Y:S01]  /*20e0*/  LOP3.LUT R102, R102, 0x1f, RZ, 0xc0, !PT ;  /* 0x0000001f66667812 */ /* 0x002fe200078ec0ff */
[----:B------:R-:W-:Y:S01]  /*20f0*/  BSSY.RECONVERGENT B1, `(.L_x_5499) ;  /* 0x000006c000017945 */ /* 0x000fe20003800200 */
[----:B------:R-:W-:Y:S01]  /*2100*/  @P3 LOP3.LUT R8, R8, 0x4, RZ, 0xfc, !PT ;  /* 0x0000000408083812 */ /* 0x000fe200078efcff */
[----:B------:R-:W-:Y:S01]  /*2110*/  HFMA2 R163, -RZ, RZ, 0, 0 ;  /* 0x00000000ffa37431 */ /* 0x000fe200000001ff */
[----:B------:R-:W-:Y:S02]  /*2120*/  ISETP.GE.U32.AND P4, PT, R161, 0x40, PT ;  /* 0x00000040a100780c */ /* 0x000fe40003f86070 */
[----:B------:R-:W-:Y:S02]  /*2130*/  LOP3.LUT R8, R8, 0xfffffff7, RZ, 0xc0, !PT ;  /* 0xfffffff708087812 */ /* 0x000fe400078ec0ff */
[----:B------:R-:W-:Y:S02]  /*2140*/  MOV R169, RZ ;  /* 0x000000ff00a97202 */ /* 0x000fe40000000f00 */
[----:B0-----:R-:W-:-:S02]  /*2150*/  SHF.R.S32.HI R100, RZ, 0x1f, R27 ;  /* 0x0000001fff647819 */ /* 0x001fc4000001141b */
[----:B------:R-:W-:Y:S02]  /*2160*/  @P2 LOP3.LUT R8, R8, 0x8, RZ, 0xfc, !PT ;  /* 0x0000000808082812 */ /* 0x000fe400078efcff */
[----:B------:R-:W-:-:S04]  /*2170*/  LEA.HI R27, R100, R27, RZ, 0x2 ;  /* 0x0000001b641b7211 */ /* 0x000fc800078f10ff */
[----:B------:R-:W-:-:S04]  /*2180*/  LEA.HI.SX32 R27, R27, R102, 0x1e ;  /* 0x000000661b1b7211 */ /* 0x000fc800078ff2ff */
[----:B------:R-:W-:Y:S02]  /*2190*/  MOV R168, R27 ;  /* 0x0000001b00a87202 */ /* 0x000fe40000000f00 */
[----:B--2---:R-:W-:Y:S01]  /*21a0*/  FSEL R162, R51, RZ, !P1 ;  /* 0x000000ff33a27208 */ /* 0x004fe20004800000 */
[----:B------:R-:W-:Y:S06]  /*21b0*/  @!P0 BRA `(.L_x_5500) ;  /* 0x00000004007c8947 */ /* 0x000fec0003800000 */
[----:B------:R-:W2:Y:S01]  /*21c0*/  LDL.S16 R133, [R1+0x1d8] ;  /* 0x0001d80001857983 */ /* 0x000ea20000100600 */
[----:B------:R-:W0:Y:S01]  /*21d0*/  LDC.64 R24, c[0x0][0x3a8] ;  /* 0x0000ea00ff187b82 */ /* 0x000e220000000a00 */
[----:B------:R-:W-:Y:S02]  /*21e0*/  ISETP.NE.U32.AND P0, PT, RZ, UR10, PT ;  /* 0x0000000aff007c0c */ /* 0x000fe4000bf05070 */
[----:B------:R-:W3:Y:S02]  /*21f0*/  LDL.S16 R47, [R1+0x1da] ;  /* 0x0001da00012f7983 */ /* 0x000ee40000100600 */
[----:B------:R-:W-:Y:S02]  /*2200*/  ISETP.NE.AND.EX P0, PT, RZ, UR11, PT, P0 ;  /* 0x0000000bff007c0c */ /* 0x000fe4000bf05300 */
[----:B------:R-:W-:Y:S01]  /*2210*/  ISETP.NE.U32.AND P1, PT, RZ, UR24, PT ;  /* 0x00000018ff007c0c */ /* 0x000fe2000bf25070 */
[----:B------:R-:W1:Y:S01]  /*2220*/  LDC.64 R104, c[0x0][0x428] ;  /* 0x00010a00ff687b82 */ /* 0x000e620000000a00 */
[----:B------:R-:W4:Y:S07]  /*2230*/  LDL.LU R151, [R1+0x90] ;  /* 0x0000900001977983 */ /* 0x000f2e0000300800 */
[----:B------:R-:W1:Y:S01]  /*2240*/  LDC.64 R100, c[0x0][0x430] ;  /* 0x00010c00ff647b82 */ /* 0x000e620000000a00 */
[----:B0-----:R-:W-:Y:S01]  /*2250*/  IMAD.WIDE.U32 R24, R27, 0x10, R24 ;  /* 0x000000101b187825 */ /* 0x001fe200078e0018 */
[----:B------:R-:W-:-:S06]  /*2260*/  ISETP.NE.AND.EX P1, PT, RZ, UR25, PT, P1 ;  /* 0x00000019ff007c0c */ /* 0x000fcc000bf25310 */
[----:B------:R-:W0:Y:S01]  /*2270*/  LDC.64 R126, c[0x0][0x3b0] ;  /* 0x0000ec00ff7e7b82 */ /* 0x000e220000000a00 */
[----:B------:R-:W4:Y:S04]  /*2280*/  LDL.LU R134, [R1+0x130] ;  /* 0x0001300001867983 */ /* 0x000f280000300800 */
[----:B------:R1:W4:Y:S02]  /*2290*/  LDG.E.128 R164, desc[UR8][R24.64] ;  /* 0x0000000818a47981 */ /* 0x000324000c1e1d00 */
[C---:B-1----:R-:W-:Y:S02]  /*22a0*/  IMAD.WIDE.U32 R104, R27.reuse, 0x10, R104 ;  /* 0x000000101b687825 */ /* 0x042fe400078e0068 */
[----:B------:R-:W4:Y:S04]  /*22b0*/  LDL.S16 R51, [R1+0x1d4] ;  /* 0x0001d40001337983 */ /* 0x000f280000100600 */
[----:B------:R-:W4:Y:S01]  /*22c0*/  LDG.E.128 R104, desc[UR8][R104.64] ;  /* 0x0000000868687981 */ /* 0x000f22000c1e1d00 */
[C---:B------:R-:W-:Y:S01]  /*22d0*/  IMAD.WIDE.U32 R100, R27.reuse, 0x10, R100 ;  /* 0x000000101b647825 */ /* 0x040fe200078e0064 */
[----:B------:R-:W1:Y:S05]  /*22e0*/  @P0 LDC.64 R24, c[0x0][0x3b8] ;  /* 0x0000ee00ff180b82 */ /* 0x000e6a0000000a00 */
[----:B------:R-:W4:Y:S01]  /*22f0*/  LDG.E.128 R100, desc[UR8][R100.64] ;  /* 0x0000000864647981 */ /* 0x000f22000c1e1d00 */
[----:B-1----:R-:W-:-:S05]  /*2300*/  @P0 IMAD.WIDE.U32 R24, R27, 0x4, R24 ;  /* 0x000000041b180825 */ /* 0x002fca00078e0018 */
[----:B------:R1:W5:Y:S02]  /*2310*/  @P0 LDG.E R26, desc[UR8][R24.64] ;  /* 0x00000008181a0981 */ /* 0x000364000c1e1900 */
[----:B-1----:R-:W1:Y:S02]  /*2320*/  @P1 LDC.64 R24, c[0x0][0x438] ;  /* 0x00010e00ff181b82 */ /* 0x002e640000000a00 */
[----:B-1----:R-:W-:-:S05]  /*2330*/  @P1 IMAD.WIDE.U32 R24, R27, 0x10, R24 ;  /* 0x000000101b181825 */ /* 0x002fca00078e0018 */
[----:B------:R0:W5:Y:S02]  /*2340*/  @P1 LDG.E.128 R56, desc[UR8][R24.64] ;  /* 0x0000000818381981 */ /* 0x000164000c1e1d00 */
[----:B0-----:R-:W-:-:S06]  /*2350*/  IMAD.WIDE.U32 R24, R27, 0x4, R126 ;  /* 0x000000041b187825 */ /* 0x001fcc00078e007e */
[----:B------:R2:W5:Y:S02]  /*2360*/  LDG.E R25, desc[UR8][R24.64] ;  /* 0x0000000818197981 */ /* 0x000564000c1e1900 */
[----:B--2---:R-:W-:Y:S02]  /*2370*/  HADD2.F32 R24, -RZ, R133.H0_H0 ;  /* 0x20000085ff187230 */ /* 0x004fe40000004100 */
[----:B------:R-:W2:Y:S04]  /*2380*/  LDL.S16 R133, [R1+0x1d6] ;  /* 0x0001d60001857983 */ /* 0x000ea80000100600 */
[----:B------:R-:W2:Y:S04]  /*2390*/  LDL.LU R169, [R1+0x94] ;  /* 0x0000940001a97983 */ /* 0x000ea80000300800 */
[----:B------:R-:W2:Y:S01]  /*23a0*/  LDL.LU R168, [R1+0x134] ;  /* 0x0001340001a87983 */ /* 0x000ea20000300800 */
[----:B---3--:R-:W-:-:S02]  /*23b0*/  HADD2.F32 R47, -RZ, R47.H0_H0 ;  /* 0x2000002fff2f7230 */ /* 0x008fc40000004100 */
[----:B----4-:R-:W-:-:S04]  /*23c0*/  FADD.FTZ R0, -R162, R164 ;  /* 0x000000a4a2007221 */ /* 0x010fc80000010100 */
[----:B-----5:R-:W-:Y:S01]  /*23d0*/  FMUL.FTZ R0, R128, R0 ;  /* 0x0000000080007220 */ /* 0x020fe20000410000 */
[----:B------:R-:W-:-:S03]  /*23e0*/  FADD.FTZ R151, R151, R104 ;  /* 0x0000006897977221 */ /* 0x000fc60000010000 */
[----:B------:R-:W-:Y:S02]  /*23f0*/  FFMA.FTZ R134, R104, R0, R134 ;  /* 0x0000000068867223 */ /* 0x000fe40000010086 */
[----:B------:R-:W-:Y:S04]  /*2400*/  STL [R1+0x90], R151 ;  /* 0x0000909701007387 */ /* 0x000fe80000100800 */
[----:B------:R0:W-:Y:S01]  /*2410*/  STL [R1+0x130], R134 ;  /* 0x0001308601007387 */ /* 0x0001e20000100800 */
[----:B------:R-:W-:-:S03]  /*2420*/  FMUL.FTZ R24, R100, R24 ;  /* 0x0000001864187220 */ /* 0x000fc60000410000 */
[----:B------:R-:W3:Y:S01]  /*2430*/  LDL.S16 R127, [R1+0x1d0] ;  /* 0x0001d000017f7983 */ /* 0x000ee20000100600 */
[----:B------:R-:W-:-:S03]  /*2440*/  FFMA.FTZ R24, R104, R47, R24 ;  /* 0x0000002f68187223 */ /* 0x000fc60000010018 */
[----:B------:R-:W4:Y:S01]  /*2450*/  LDL.S16 R126, [R1+0x1d2] ;  /* 0x0001d200017e7983 */ /* 0x000f220000100600 */
[----:B------:R-:W-:-:S03]  /*2460*/  FADD.FTZ R47, -R162, R165 ;  /* 0x000000a5a22f7221 */ /* 0x000fc60000010100 */
[----:B------:R-:W4:Y:S01]  /*2470*/  LDL.LU R165, [R1+0x98] ;  /* 0x0000980001a57983 */ /* 0x000f220000300800 */
[----:B------:R-:W-:Y:S01]  /*2480*/  FADD.FTZ R208, R208, R100 ;  /* 0x00000064d0d07221 */ /* 0x000fe20000010000 */
[----:B------:R-:W-:Y:S02]  /*2490*/  FFMA.FTZ R248, R100, R0, R248 ;  /* 0x0000000064f87223 */ /* 0x000fe400000100f8 */
[----:B------:R-:W4:Y:S04]  /*24a0*/  LDL.LU R164, [R1+0x138] ;  /* 0x0001380001a47983 */ /* 0x000f280000300800 */
[----:B0-----:R-:W4:Y:S01]  /*24b0*/  LDL.S16 R134, [R1+0x1cc] ;  /* 0x0001cc0001867983 */ /* 0x001f220000100600 */
[----:B--2---:R-:W-:-:S03]  /*24c0*/  HADD2.F32 R100, -RZ, R133.H0_H0 ;  /* 0x20000085ff647230 */ /* 0x004fc60000004100 */
[----:B------:R-:W2:Y:S04]  /*24d0*/  LDL.S16 R133, [R1+0x1ce] ;  /* 0x0001ce0001857983 */ /* 0x000ea80000100600 */
[----:B------:R-:W2:Y:S04]  /*24e0*/  LDL.LU R163, [R1+0x9c] ;  /* 0x00009c0001a37983 */ /* 0x000ea80000300800 */
[----:B------:R-:W2:Y:S01]  /*24f0*/  LDL.LU R104, [R1+0x13c] ;  /* 0x00013c0001687983 */ /* 0x000ea20000300800 */
[----:B------:R-:W-:Y:S02]  /*2500*/  HADD2.F32 R51, -RZ, R51.H0_H0 ;  /* 0x20000033ff337230 */ /* 0x000fe40000004100 */
[----:B------:R-:W-:-:S03]  /*2510*/  FMUL.FTZ R47, R128, R47 ;  /* 0x0000002f802f7220 */ /* 0x000fc60000410000 */
[----:B------:R-:W-:Y:S01]  /*2520*/  FMUL.FTZ R51, R101, R51 ;  /* 0x0000003365337220 */ /* 0x000fe20000410000 */
[----:B------:R-:W-:Y:S01]  /*2530*/  FADD.FTZ R209, R209, R101 ;  /* 0x00000065d1d17221 */ /* 0x000fe20000010000 */
[-C--:B------:R-:W-:Y:S02]  /*2540*/  FFMA.FTZ R249, R101, R47.reuse, R249 ;  /* 0x0000002f65f97223 */ /* 0x080fe400000100f9 */
[----:B------:R-:W-:Y:S01]  /*2550*/  FFMA.FTZ R151, R105, R100, R51 ;  /* 0x0000006469977223 */ /* 0x000fe20000010033 */
[----:B------:R-:W-:Y:S01]  /*2560*/  FADD.FTZ R101, -R162, R166 ;  /* 0x000000a6a2657221 */ /* 0x000fe20000010100 */
[----:B------:R-:W-:Y:S01]  /*2570*/  FADD.FTZ R169, R169, R105 ;  /* 0x00000069a9a97221 */ /* 0x000fe20000010000 */
[----:B------:R-:W-:-:S04]  /*2580*/  FFMA.FTZ R168, R105, R47, R168 ;  /* 0x0000002f69a87223 */ /* 0x000fc800000100a8 */
[----:B------:R-:W-:Y:S04]  /*2590*/  STL [R1+0x94], R169 ;  /* 0x000094a901007387 */ /* 0x000fe80000100800 */
[----:B------:R0:W-:Y:S01]  /*25a0*/  STL [R1+0x134], R168 ;  /* 0x000134a801007387 */ /* 0x0001e20000100800 */
[----:B---3--:R-:W-:Y:S02]  /*25b0*/  HADD2.F32 R51, -RZ, R127.H0_H0 ;  /* 0x2000007fff337230 */ /* 0x008fe40000004100 */
[----:B------:R-:W-:Y:S01]  /*25c0*/  FMUL.FTZ R127, R128, R101 ;  /* 0x00000065807f7220 */ /* 0x000fe20000410000 */
[----:B----4-:R-:W-:Y:S02]  /*25d0*/  HADD2.F32 R100, -RZ, R126.H0_H0 ;  /* 0x2000007eff647230 */ /* 0x010fe40000004100 */
[----:B------:R-:W-:Y:S01]  /*25e0*/  FMUL.FTZ R51, R102, R51 ;  /* 0x0000003366337220 */ /* 0x000fe20000410000 */
[----:B------:R-:W-:-:S03]  /*25f0*/  FADD.FTZ R101, -R162, R167 ;  /* 0x000000a7a2657221 */ /* 0x000fc60000010100 */
[C---:B------:R-:W-:Y:S01]  /*2600*/  FFMA.FTZ R126, R106.reuse, R100, R51 ;  /* 0x000000646a7e7223 */ /* 0x040fe20000010033 */
[----:B------:R-:W-:Y:S01]  /*2610*/  FADD.FTZ R165, R165, R106 ;  /* 0x0000006aa5a57221 */ /* 0x000fe20000010000 */
[----:B------:R-:W-:Y:S01]  /*2620*/  FFMA.FTZ R164, R106, R127, R164 ;  /* 0x0000007f6aa47223 */ /* 0x000fe200000100a4 */
[----:B------:R-:W-:Y:S02]  /*2630*/  HADD2.F32 R51, -RZ, R134.H0_H0 ;  /* 0x20000086ff337230 */ /* 0x000fe40000004100 */
[----:B------:R-:W-:Y:S01]  /*2640*/  FMUL.FTZ R134, R128, R101 ;  /* 0x0000006580867220 */ /* 0x000fe20000410000 */
[----:B------:R-:W-:Y:S04]  /*2650*/  STL [R1+0x98], R165 ;  /* 0x000098a501007387 */ /* 0x000fe80000100800 */
[----:B------:R-:W-:Y:S01]  /*2660*/  STL [R1+0x138], R164 ;  /* 0x000138a401007387 */ /* 0x000fe20000100800 */
[----:B------:R-:W-:Y:S01]  /*2670*/  FMUL.FTZ R51, R103, R51 ;  /* 0x0000003367337220 */ /* 0x000fe20000410000 */
[----:B------:R-:W-:Y:S01]  /*2680*/  FADD.FTZ R210, R210, R102 ;  /* 0x00000066d2d27221 */ /* 0x000fe20000010000 */
[----:B------:R-:W-:Y:S01]  /*2690*/  FFMA.FTZ R250, R102, R127, R250 ;  /* 0x0000007f66fa7223 */ /* 0x000fe200000100fa */
[----:B------:R-:W-:Y:S01]  /*26a0*/  FADD.FTZ R211, R211, R103 ;  /* 0x00000067d3d37221 */ /* 0x000fe20000010000 */
[-C--:B------:R-:W-:Y:S01]  /*26b0*/  FFMA.FTZ R251, R103, R134.reuse, R251 ;  /* 0x0000008667fb7223 */ /* 0x080fe200000100fb */
[----:B0-----:R-:W-:Y:S01]  /*26c0*/  IADD3 R168, PT, PT, R27, 0x20, RZ ;  /* 0x000000201ba87810 */ /* 0x001fe20007ffe0ff */
[----:B--2---:R-:W-:Y:S01]  /*26d0*/  FADD.FTZ R163, R163, R107 ;  /* 0x0000006ba3a37221 */ /* 0x004fe20000010000 */
[----:B------:R-:W-:-:S04]  /*26e0*/  FFMA.FTZ R104, R107, R134, R104 ;  /* 0x000000866b687223 */ /* 0x000fc80000010068 */
[----:B------:R0:W-:Y:S01]  /*26f0*/  STL [R1+0x9c], R163 ;  /* 0x00009ca301007387 */ /* 0x0001e20000100800 */
[----:B------:R-:W-:-:S03]  /*2700*/  HADD2.F32 R100, -RZ, R133.H0_H0 ;  /* 0x20000085ff647230 */ /* 0x000fc60000004100 */
[----:B------:R1:W-:Y:S02]  /*2710*/  STL [R1+0x13c], R104 ;  /* 0x00013c6801007387 */ /* 0x0003e40000100800 */
[----:B------:R-:W-:Y:S01]  /*2720*/  FFMA.FTZ R133, R107, R100, R51 ;  /* 0x000000646b857223 */ /* 0x000fe20000010033 */
[----:B------:R-:W-:Y:S01]  /*2730*/  FADD.FTZ R100, RZ, R24 ;  /* 0x00000018ff647221 */ /* 0x000fe20000010000 */
[----:B------:R-:W-:-:S03]  /*2740*/  FFMA.FTZ R51, R0, R24, RZ ;  /* 0x0000001800337223 */ /* 0x000fc600000100ff */
[----:B------:R-:W-:Y:S01]  /*2750*/  FADD.FTZ R100, R100, R151 ;  /* 0x0000009764647221 */ /* 0x000fe20000010000 */
[----:B------:R-:W-:-:S03]  /*2760*/  FFMA.FTZ R51, R47, R151, R51 ;  /* 0x000000972f337223 */ /* 0x000fc60000010033 */
[----:B------:R-:W-:Y:S01]  /*2770*/  FADD.FTZ R100, R100, R126 ;  /* 0x0000007e64647221 */ /* 0x000fe20000010000 */
[----:B------:R-:W-:-:S03]  /*2780*/  FFMA.FTZ R51, R127, R126, R51 ;  /* 0x0000007e7f337223 */ /* 0x000fc60000010033 */
[----:B0-----:R-:W-:Y:S01]  /*2790*/  FADD.FTZ R163, R100, R133 ;  /* 0x0000008564a37221 */ /* 0x001fe20000010000 */
[----:B-1----:R-:W-:-:S07]  /*27a0*/  FFMA.FTZ R169, R134, R133, R51 ;  /* 0x0000008586a97223 */ /* 0x002fce0000010033 */
.L_x_5500:
[----:B------:R-:W-:Y:S05]  /*27b0*/  BSYNC.RECONVERGENT B1 ;  /* 0x0000000000017941 */ /* 0x000fea0003800200 */
.L_x_5499:
[----:B------:R-:W-:Y:S04]  /*27c0*/  BSSY.RECONVERGENT B1, `(.L_x_5501) ;  /* 0x0000061000017945 */ /* 0x000fe80003800200 */
[----:B------:R-:W-:Y:S05]  /*27d0*/  @!P4 BRA `(.L_x_5502) ;  /* 0x00000004007cc947 */ /* 0x000fea0003800000 */
[----:B------:R-:W0:Y:S01]  /*27e0*/  LDC.64 R100, c[0x0][0x3a8] ;  /* 0x0000ea00ff647b82 */ /* 0x000e220000000a00 */
[----:B------:R-:W2:Y:S04]  /*27f0*/  LDL.S16 R51, [R1+0x1c8] ;  /* 0x0001c80001337983 */ /* 0x000ea80000100600 */
[----:B------:R-:W3:Y:S03]  /*2800*/  LDL.S16 R46, [R1+0x1ca] ;  /* 0x0001ca00012e7983 */ /* 0x000ee60000100600 */
[----:B------:R-:W1:Y:S01]  /*2810*/  LDC.64 R102, c[0x0][0x430] ;  /* 0x00010c00ff667b82 */ /* 0x000e620000000a00 */
[----:B------:R-:W4:Y:S04]  /*2820*/  LDL.LU R150, [R1+0x120] ;  /* 0x0001200001967983 */ /* 0x000f280000300800 */
[----:B------:R-:W4:Y:S01]  /*2830*/  LDL.S16 R132, [R1+0x1c4] ;  /* 0x0001c40001847983 */ /* 0x000f220000100600 */
[----:B------:R-:W-:-:S02]  /*2840*/  ISETP.NE.U32.AND P0, PT, RZ, UR10, PT ;  /* 0x0000000aff007c0c */ /* 0x000fc4000bf05070 */
[----:B------:R-:W1:Y:S01]  /*2850*/  LDC.64 R104, c[0x0][0x428] ;  /* 0x00010a00ff687b82 */ /* 0x000e620000000a00 */
[----:B------:R-:W4:Y:S01]  /*2860*/  LDL.S16 R131, [R1+0x1c6] ;  /* 0x0001c60001837983 */ /* 0x000f220000100600 */
[----:B------:R-:W-:Y:S01]  /*2870*/  ISETP.NE.AND.EX P0, PT, RZ, UR11, PT, P0 ;  /* 0x0000000bff007c0c */ /* 0x000fe2000bf05300 */
[----:B0-----:R-:W-:-:S05]  /*2880*/  IMAD.WIDE.U32 R100, R168, 0x10, R100 ;  /* 0x00000010a8647825 */ /* 0x001fca00078e0064 */
[----:B------:R-:W3:Y:S07]  /*2890*/  LDG.E.128 R164, desc[UR8][R100.64] ;  /* 0x0000000864a47981 */ /* 0x000eee000c1e1d00 */
[----:B------:R-:W0:Y:S01]  /*28a0*/  @P0 LDC.64 R124, c[0x0][0x3b8] ;  /* 0x0000ee00ff7c0b82 */ /* 0x000e220000000a00 */
[----:B-1----:R-:W-:-:S06]  /*28b0*/  IMAD.WIDE.U32 R102, R168, 0x10, R102 ;  /* 0x00000010a8667825 */ /* 0x002fcc00078e0066 */
[----:B------:R-:W4:Y:S01]  /*28c0*/  LDG.E.128 R100, desc[UR8][R102.64] ;  /* 0x0000000866647981 */ /* 0x000f22000c1e1d00 */
[----:B------:R-:W-:-:S06]  /*28d0*/  IMAD.WIDE.U32 R104, R168, 0x10, R104 ;  /* 0x00000010a8687825 */ /* 0x000fcc00078e0068 */
[----:B------:R-:W4:Y:S01]  /*28e0*/  LDG.E.128 R104, desc[UR8][R104.64] ;  /* 0x0000000868687981 */ /* 0x000f22000c1e1d00 */
[----:B------:R-:W-:-:S04]  /*28f0*/  ISETP.NE.U32.AND P1, PT, RZ, UR24, PT ;  /* 0x00000018ff007c0c */ /* 0x000fc8000bf25070 */
[----:B------:R-:W-:Y:S01]  /*2900*/  ISETP.NE.AND.EX P1, PT, RZ, UR25, PT, P1 ;  /* 0x00000019ff007c0c */ /* 0x000fe2000bf25310 */
[----:B0-----:R-:W-:-:S05]  /*2910*/  @P0 IMAD.WIDE.U32 R124, R168, 0x4, R124 ;  /* 0x00000004a87c0825 */ /* 0x001fca00078e007c */
[----:B------:R0:W5:Y:S07]  /*2920*/  @P0 LDG.E R23, desc[UR8][R124.64] ;  /* 0x000000087c170981 */ /* 0x00016e000c1e1900 */
[----:B0-----:R-:W0:Y:S01]  /*2930*/  @P1 LDC.64 R124, c[0x0][0x438] ;  /* 0x00010e00ff7c1b82 */ /* 0x001e220000000a00 */
[----:B--2---:R-:W-:Y:S02]  /*2940*/  HADD2.F32 R21, -RZ, R51.H0_H0 ;  /* 0x20000033ff157230 */ /* 0x004fe40000004100 */
[----:B---3--:R-:W-:-:S02]  /*2950*/  FADD.FTZ R51, -R162, R164 ;  /* 0x000000a4a2337221 */ /* 0x008fc40000010100 */
[----:B------:R-:W2:Y:S01]  /*2960*/  LDL.LU R164, [R1+0x80] ;  /* 0x0000800001a47983 */ /* 0x000ea20000300800 */
[----:B0-----:R-:W-:-:S05]  /*2970*/  @P1 IMAD.WIDE.U32 R124, R168, 0x10, R124 ;  /* 0x00000010a87c1825 */ /* 0x001fca00078e007c */
[----:B------:R0:W5:Y:S02]  /*2980*/  @P1 LDG.E.128 R52, desc[UR8][R124.64] ;  /* 0x000000087c341981 */ /* 0x000164000c1e1d00 */
[----:B0-----:R-:W0:Y:S01]  /*2990*/  LDC.64 R124, c[0x0][0x3b0] ;  /* 0x0000ec00ff7c7b82 */ /* 0x001e220000000a00 */
[----:B------:R-:W-:Y:S02]  /*29a0*/  HADD2.F32 R46, -RZ, R46.H0_H0 ;  /* 0x2000002eff2e7230 */ /* 0x000fe40000004100 */
[----:B----4-:R-:W-:Y:S01]  /*29b0*/  FADD.FTZ R204, R204, R100 ;  /* 0x00000064cccc7221 */ /* 0x010fe20000010000 */
[----:B0-----:R-:W-:-:S05]  /*29c0*/  IMAD.WIDE.U32 R124, R168, 0x4, R124 ;  /* 0x00000004a87c7825 */ /* 0x001fca00078e007c */
[----:B------:R0:W5:Y:S02]  /*29d0*/  LDG.E R22, desc[UR8][R124.64] ;  /* 0x000000087c167981 */ /* 0x000164000c1e1900 */
[----:B0-----:R-:W-:Y:S01]  /*29e0*/  FMUL.FTZ R124, R100, R21 ;  /* 0x00000015647c7220 */ /* 0x001fe20000410000 */
[----:B-----5:R-:W-:Y:S01]  /*29f0*/  FMUL.FTZ R21, R128, R51 ;  /* 0x0000003380157220 */ /* 0x020fe20000410000 */
[----:B------:R-:W3:Y:S02]  /*2a00*/  LDL.S16 R125, [R1+0x1c0] ;  /* 0x0001c000017d7983 */ /* 0x000ee40000100600 */
[C---:B------:R-:W-:Y:S01]  /*2a10*/  FFMA.FTZ R160, R104.reuse, R46, R124 ;  /* 0x0000002e68a07223 */ /* 0x040fe2000001007c */
[-C--:B------:R-:W-:Y:S01]  /*2a20*/  FFMA.FTZ R150, R104, R21.reuse, R150 ;  /* 0x0000001568967223 */ /* 0x080fe20000010096 */
[----:B------:R-:W-:Y:S02]  /*2a30*/  HADD2.F32 R46, -RZ, R132.H0_H0 ;  /* 0x20000084ff2e7230 */ /* 0x000fe40000004100 */
[----:B------:R-:W-:Y:S01]  /*2a40*/  FFMA.FTZ R244, R100, R21, R244 ;  /* 0x0000001564f47223 */ /* 0x000fe200000100f4 */
[----:B------:R-:W-:Y:S01]  /*2a50*/  FADD.FTZ R100, -R162, R165 ;  /* 0x000000a5a2647221 */ /* 0x000fe20000010100 */
[----:B------:R-:W-:-:S02]  /*2a60*/  HADD2.F32 R51, -RZ, R131.H0_H0 ;  /* 0x20000083ff337230 */ /* 0x000fc40000004100 */
[----:B--2---:R-:W-:Y:S01]  /*2a70*/  FADD.FTZ R164, R164, R104 ;  /* 0x00000068a4a47221 */ /* 0x004fe20000010000 */
[----:B------:R-:W-:-:S04]  /*2a80*/  FMUL.FTZ R104, R101, R46 ;  /* 0x0000002e65687220 */ /* 0x000fc80000410000 */
[----:B------:R-:W-:Y:S04]  /*2a90*/  STL [R1+0x80], R164 ;  /* 0x000080a401007387 */ /* 0x000fe80000100800 */
[----:B------:R0:W-:Y:S01]  /*2aa0*/  STL [R1+0x120], R150 ;  /* 0x0001209601007387 */ /* 0x0001e20000100800 */
[----:B------:R-:W-:-:S03]  /*2ab0*/  FMUL.FTZ R46, R128, R100 ;  /* 0x00000064802e7220 */ /* 0x000fc60000410000 */
[----:B------:R-:W2:Y:S04]  /*2ac0*/  LDL.S16 R124, [R1+0x1c2] ;  /* 0x0001c200017c7983 */ /* 0x000ea80000100600 */
[----:B------:R-:W4:Y:S01]  /*2ad0*/  LDL.LU R165, [R1+0x88] ;  /* 0x0000880001a57983 */ /* 0x000f220000300800 */
[----:B0-----:R-:W-:-:S03]  /*2ae0*/  FFMA.FTZ R150, R105, R51, R104 ;  /* 0x0000003369967223 */ /* 0x001fc60000010068 */
[----:B------:R-:W4:Y:S04]  /*2af0*/  LDL.LU R164, [R1+0x128] ;  /* 0x0001280001a47983 */ /* 0x000f280000300800 */
[----:B------:R-:W4:Y:S04]  /*2b00*/  LDL.S16 R132, [R1+0x1bc] ;  /* 0x0001bc0001847983 */ /* 0x000f280000100600 */
[----:B------:R-:W4:Y:S04]  /*2b10*/  LDL.S16 R131, [R1+0x1be] ;  /* 0x0001be0001837983 */ /* 0x000f280000100600 */
[----:B------:R-:W3:Y:S04]  /*2b20*/  LDL.LU R100, [R1+0x124] ;  /* 0x0001240001647983 */ /* 0x000ee80000300800 */
[----:B------:R-:W2:Y:S01]  /*2b30*/  LDL.LU R104, [R1+0x84] ;  /* 0x0000840001687983 */ /* 0x000ea20000300800 */
[----:B------:R-:W-:Y:S01]  /*2b40*/  FADD.FTZ R205, R205, R101 ;  /* 0x00000065cdcd7221 */ /* 0x000fe20000010000 */
[-C--:B------:R-:W-:Y:S01]  /*2b50*/  FFMA.FTZ R245, R101, R46.reuse, R245 ;  /* 0x0000002e65f57223 */ /* 0x080fe200000100f5 */
[----:B---3--:R-:W-:Y:S01]  /*2b60*/  FFMA.FTZ R100, R105, R46, R100 ;  /* 0x0000002e69647223 */ /* 0x008fe20000010064 */
[----:B--2---:R-:W-:-:S05]  /*2b70*/  FADD.FTZ R104, R104, R105 ;  /* 0x0000006968687221 */ /* 0x004fca0000010000 */
[----:B------:R0:W-:Y:S04]  /*2b80*/  STL [R1+0x84], R104 ;  /* 0x0000846801007387 */ /* 0x0001e80000100800 */
[----:B------:R1:W-:Y:S04]  /*2b90*/  STL [R1+0x124], R100 ;  /* 0x0001246401007387 */ /* 0x0003e80000100800 */
[----:B------:R-:W2:Y:S04]  /*2ba0*/  LDL.LU R105, [R1+0x8c] ;  /* 0x00008c0001697983 */ /* 0x000ea80000300800 */
[----:B0-----:R-:W3:Y:S01]  /*2bb0*/  LDL.LU R104, [R1+0x12c] ;  /* 0x00012c0001687983 */ /* 0x001ee20000300800 */
[----:B------:R-:W-:-:S05]  /*2bc0*/  HADD2.F32 R51, -RZ, R125.H0_H0 ;  /* 0x2000007dff337230 */ /* 0x000fca0000004100 */
[----:B------:R-:W-:Y:S01]  /*2bd0*/  FMUL.FTZ R101, R102, R51 ;  /* 0x0000003366657220 */ /* 0x000fe20000410000 */
[----:B------:R-:W-:Y:S02]  /*2be0*/  HADD2.F32 R51, -RZ, R124.H0_H0 ;  /* 0x2000007cff337230 */ /* 0x000fe40000004100 */
[----:B-1----:R-:W-:-:S03]  /*2bf0*/  FADD.FTZ R100, -R162, R166 ;  /* 0x000000a6a2647221 */ /* 0x002fc60000010100 */
[----:B------:R-:W-:Y:S01]  /*2c00*/  FFMA.FTZ R124, R106, R51, R101 ;  /* 0x000000336a7c7223 */ /* 0x000fe20000010065 */
[----:B------:R-:W-:Y:S01]  /*2c10*/  FADD.FTZ R101, -R162, R167 ;  /* 0x000000a7a2657221 */ /* 0x000fe20000010100 */
[C---:B------:R-:W-:Y:S01]  /*2c20*/  FMUL.FTZ R125, R128.reuse, R100 ;  /* 0x00000064807d7220 */ /* 0x040fe20000410000 */
[----:B----4-:R-:W-:Y:S02]  /*2c30*/  HADD2.F32 R51, -RZ, R132.H0_H0 ;  /* 0x20000084ff337230 */ /* 0x010fe40000004100 */
[----:B------:R-:W-:Y:S01]  /*2c40*/  FADD.FTZ R165, R165, R106 ;  /* 0x0000006aa5a57221 */ /* 0x000fe20000010000 */
[----:B------:R-:W-:Y:S01]  /*2c50*/  FMUL.FTZ R132, R128, R101 ;  /* 0x0000006580847220 */ /* 0x000fe20000410000 */
[----:B------:R-:W-:-:S03]  /*2c60*/  FFMA.FTZ R164, R106, R125, R164 ;  /* 0x0000007d6aa47223 */ /* 0x000fc600000100a4 */
[----:B------:R0:W-:Y:S04]  /*2c70*/  STL [R1+0x88], R165 ;  /* 0x000088a501007387 */ /* 0x0001e80000100800 */
[----:B------:R0:W-:Y:S01]  /*2c80*/  STL [R1+0x128], R164 ;  /* 0x000128a401007387 */ /* 0x0001e20000100800 */
[----:B------:R-:W-:Y:S02]  /*2c90*/  HADD2.F32 R100, -RZ, R131.H0_H0 ;  /* 0x20000083ff647230 */ /* 0x000fe40000004100 */
[----:B------:R-:W-:-:S04]  /*2ca0*/  FMUL.FTZ R51, R103, R51 ;  /* 0x0000003367337220 */ /* 0x000fc80000410000 */
        /* <DEDUP_REMOVED lines=10> */
[-C--:B------:R-:W-:Y:S01]  /*2d50*/  FFMA.FTZ R247, R103, R132.reuse, R247 ;  /* 0x0000008467f77223 */ /* 0x080fe200000100f7 */
[----:B------:R-:W-:Y:S01]  /*2d60*/  IADD3 R168, PT, PT, R168, 0x20, RZ ;  /* 0x00000020a8a87810 */ /* 0x000fe20007ffe0ff */
[----:B------:R-:W-:Y:S01]  /*2d70*/  FADD.FTZ R163, R51, R131 ;  /* 0x0000008333a37221 */ /* 0x000fe20000010000 */
[----:B------:R-:W-:Y:S01]  /*2d80*/  FFMA.FTZ R169, R132, R131, R100 ;  /* 0x0000008384a97223 */ /* 0x000fe20000010064 */
[----:B--2---:R-:W-:Y:S01]  /*2d90*/  FADD.FTZ R105, R105, R107 ;  /* 0x0000006b69697221 */ /* 0x004fe20000010000 */
[----:B---3--:R-:W-:-:S04]  /*2da0*/  FFMA.FTZ R104, R107, R132, R104 ;  /* 0x000000846b687223 */ /* 0x008fc80000010068 */
[----:B------:R0:W-:Y:S04]  /*2db0*/  STL [R1+0x8c], R105 ;  /* 0x00008c6901007387 */ /* 0x0001e80000100800 */
[----:B------:R0:W-:Y:S02]  /*2dc0*/  STL [R1+0x12c], R104 ;  /* 0x00012c6801007387 */ /* 0x0001e40000100800 */
.L_x_5502:
[----:B------:R-:W-:Y:S05]  /*2dd0*/  BSYNC.RECONVERGENT B1 ;  /* 0x0000000000017941 */ /* 0x000fea0003800200 */
.L_x_5501:
[----:B------:R-:W-:Y:S04]  /*2de0*/  BSSY.RECONVERGENT B1, `(.L_x_5503) ;  /* 0x0000061000017945 */ /* 0x000fe80003800200 */
[----:B------:R-:W-:Y:S05]  /*2df0*/  @!P6 BRA `(.L_x_5504) ;  /* 0x00000004007ce947 */ /* 0x000fea0003800000 */
[----:B------:R-:W1:Y:S01]  /*2e00*/  LDC.64 R18, c[0x0][0x3a8] ;  /* 0x0000ea00ff127b82 */ /* 0x000e620000000a00 */
[----:B------:R-:W2:Y:S01]  /*2e10*/  LDL.S16 R51, [R1+0x1b8] ;  /* 0x0001b80001337983 */ /* 0x000ea20000100600 */
[----:B------:R-:W-:Y:S02]  /*2e20*/  ISETP.NE.U32.AND P0, PT, RZ, UR10, PT ;  /* 0x0000000aff007c0c */ /* 0x000fe4000bf05070 */
[----:B------:R-:W-:Y:S01]  /*2e30*/  ISETP.NE.U32.AND P1, PT, RZ, UR24, PT ;  /* 0x00000018ff007c0c */ /* 0x000fe2000bf25070 */
[----:B------:R-:W3:Y:S03]  /*2e40*/  LDL.S16 R45, [R1+0x1ba] ;  /* 0x0001ba00012d7983 */ /* 0x000ee60000100600 */
[----:B------:R-:W4:Y:S08]  /*2e50*/  LDC.64 R100, c[0x0][0x430] ;  /* 0x00010c00ff647b82 */ /* 0x000f300000000a00 */
[----:B------:R-:W4:Y:S01]  /*2e60*/  LDC.64 R122, c[0x0][0x3b0] ;  /* 0x0000ec00ff7a7b82 */ /* 0x000f220000000a00 */
[----:B-1----:R-:W-:Y:S01]  /*2e70*/  IMAD.WIDE.U32 R18, R168, 0x10, R18 ;  /* 0x00000010a8127825 */ /* 0x002fe200078e0012 */
[----:B------:R-:W-:-:S06]  /*2e80*/  ISETP.NE.AND.EX P0, PT, RZ, UR11, PT, P0 ;  /* 0x0000000bff007c0c */ /* 0x000fcc000bf05300 */
[----:B0-----:R-:W0:Y:S01]  /*2e90*/  LDC.64 R104, c[0x0][0x428] ;  /* 0x00010a00ff687b82 */ /* 0x001e220000000a00 */
[----:B------:R-:W-:Y:S01]  /*2ea0*/  ISETP.NE.AND.EX P1, PT, RZ, UR25, PT, P1 ;  /* 0x00000019ff007c0c */ /* 0x000fe2000bf25310 */
[----:B------:R-:W3:Y:S04]  /*2eb0*/  LDL.LU R149, [R1+0x110] ;  /* 0x0001100001957983 */ /* 0x000ee80000300800 */
[----:B------:R1:W3:Y:S01]  /*2ec0*/  LDG.E.128 R164, desc[UR8][R18.64] ;  /* 0x0000000812a47981 */ /* 0x0002e2000c1e1d00 */
[----:B----4-:R-:W-:-:S03]  /*2ed0*/  IMAD.WIDE.U32 R100, R168, 0x10, R100 ;  /* 0x00000010a8647825 */ /* 0x010fc600078e0064 */
[----:B------:R-:W4:Y:S04]  /*2ee0*/  LDL.S16 R130, [R1+0x1b4] ;  /* 0x0001b40001827983 */ /* 0x000f280000100600 */
[----:B------:R-:W4:Y:S01]  /*2ef0*/  LDG.E.128 R100, desc[UR8][R100.64] ;  /* 0x0000000864647981 */ /* 0x000f22000c1e1d00 */
[----:B-1----:R-:W1:Y:S03]  /*2f00*/  @P0 LDC.64 R18, c[0x0][0x3b8] ;  /* 0x0000ee00ff120b82 */ /* 0x002e660000000a00 */
[----:B------:R-:W4:Y:S01]  /*2f10*/  LDL.S16 R129, [R1+0x1b6] ;  /* 0x0001b60001817983 */ /* 0x000f220000100600 */
[----:B0-----:R-:W-:-:S06]  /*2f20*/  IMAD.WIDE.U32 R104, R168, 0x10, R104 ;  /* 0x00000010a8687825 */ /* 0x001fcc00078e0068 */
[----:B------:R-:W4:Y:S01]  /*2f30*/  LDG.E.128 R104, desc[UR8][R104.64] ;  /* 0x0000000868687981 */ /* 0x000f22000c1e1d00 */
[----:B-1----:R-:W-:-:S05]  /*2f40*/  @P0 IMAD.WIDE.U32 R18, R168, 0x4, R18 ;  /* 0x00000004a8120825 */ /* 0x002fca00078e0012 */
[----:B------:R0:W5:Y:S02]  /*2f50*/  @P0 LDG.E R20, desc[UR8][R18.64] ;  /* 0x0000000812140981 */ /* 0x000164000c1e1900 */
[----:B0-----:R-:W0:Y:S02]  /*2f60*/  @P1 LDC.64 R18, c[0x0][0x438] ;  /* 0x00010e00ff121b82 */ /* 0x001e240000000a00 */
[----:B0-----:R-:W-:-:S05]  /*2f70*/  @P1 IMAD.WIDE.U32 R18, R168, 0x10, R18 ;  /* 0x00000010a8121825 */ /* 0x001fca00078e0012 */
[----:B------:R0:W5:Y:S02]  /*2f80*/  @P1 LDG.E.128 R60, desc[UR8][R18.64] ;  /* 0x00000008123c1981 */ /* 0x000164000c1e1d00 */
[----:B0-----:R-:W-:-:S06]  /*2f90*/  IMAD.WIDE.U32 R18, R168, 0x4, R122 ;  /* 0x00000004a8127825 */ /* 0x001fcc00078e007a */
[----:B------:R2:W5:Y:S02]  /*2fa0*/  LDG.E R19, desc[UR8][R18.64] ;  /* 0x0000000812137981 */ /* 0x000564000c1e1900 */
[----:B--2---:R-:W-:Y:S02]  /*2fb0*/  HADD2.F32 R18, -RZ, R51.H0_H0 ;  /* 0x20000033ff127230 */ /* 0x004fe40000004100 */
[----:B---3--:R-:W-:Y:S02]  /*2fc0*/  FADD.FTZ R51, -R162, R164 ;  /* 0x000000a4a2337221 */ /* 0x008fe40000010100 */
[----:B------:R-:W2:Y:S01]  /*2fd0*/  LDL.LU R164, [R1+0x70] ;  /* 0x0000700001a47983 */ /* 0x000ea20000300800 */
[----:B------:R-:W-:-:S03]  /*2fe0*/  HADD2.F32 R45, -RZ, R45.H0_H0 ;  /* 0x2000002dff2d7230 */ /* 0x000fc60000004100 */
[----:B------:R-:W3:Y:S01]  /*2ff0*/  LDL.S16 R123, [R1+0x1b0] ;  /* 0x0001b000017b7983 */ /* 0x000ee20000100600 */
[----:B----4-:R-:W-:Y:S01]  /*3000*/  FMUL.FTZ R122, R100, R18 ;  /* 0x00000012647a7220 */ /* 0x010fe20000410000 */
[----:B-----5:R-:W-:Y:S01]  /*3010*/  FMUL.FTZ R18, R128, R51 ;  /* 0x0000003380127220 */ /* 0x020fe20000410000 */
[----:B------:R-:W-:-:S03]  /*3020*/  FADD.FTZ R200, R200, R100 ;  /* 0x00000064c8c87221 */ /* 0x000fc60000010000 */
[-C--:B------:R-:W-:Y:S01]  /*3030*/  FFMA.FTZ R240, R100, R18.reuse, R240 ;  /* 0x0000001264f07223 */ /* 0x080fe200000100f0 */
[----:B------:R-:W-:Y:S01]  /*3040*/  FADD.FTZ R100, -R162, R165 ;  /* 0x000000a5a2647221 */ /* 0x000fe20000010100 */
[----:B------:R-:W-:Y:S02]  /*3050*/  HADD2.F32 R51, -RZ, R129.H0_H0 ;  /* 0x20000081ff337230 */ /* 0x000fe40000004100 */
[C---:B------:R-:W-:Y:S01]  /*3060*/  FFMA.FTZ R159, R104.reuse, R45, R122 ;  /* 0x0000002d689f7223 */ /* 0x040fe2000001007a */
[----:B------:R-:W-:Y:S01]  /*3070*/  FFMA.FTZ R149, R104, R18, R149 ;  /* 0x0000001268957223 */ /* 0x000fe20000010095 */
[----:B------:R-:W-:Y:S02]  /*3080*/  HADD2.F32 R45, -RZ, R130.H0_H0 ;  /* 0x20000082ff2d7230 */ /* 0x000fe40000004100 */
[----:B--2---:R-:W-:-:S03]  /*3090*/  FADD.FTZ R164, R164, R104 ;  /* 0x00000068a4a47221 */ /* 0x004fc60000010000 */
[----:B------:R-:W-:Y:S02]  /*30a0*/  FMUL.FTZ R104, R101, R45 ;  /* 0x0000002d65687220 */ /* 0x000fe40000410000 */
        /* <DEDUP_REMOVED lines=9> */
[----:B------:R-:W2:Y:S04]  /*3140*/  LDL.LU R100, [R1+0x114] ;  /* 0x0001140001647983 */ /* 0x000ea80000300800 */
[----:B------:R-:W4:Y:S01]  /*3150*/  LDL.LU R104, [R1+0x74] ;  /* 0x0000740001687983 */ /* 0x000f220000300800 */
[----:B---3--:R-:W-:-:S02]  /*3160*/  HADD2.F32 R51, -RZ, R123.H0_H0 ;  /* 0x2000007bff337230 */ /* 0x008fc40000004100 */
[----:B------:R-:W-:Y:S01]  /*3170*/  FADD.FTZ R201, R201, R101 ;  /* 0x00000065c9c97221 */ /* 0x000fe20000010000 */
[-C--:B------:R-:W-:Y:S01]  /*3180*/  FFMA.FTZ R241, R101, R45.reuse, R241 ;  /* 0x0000002d65f17223 */ /* 0x080fe200000100f1 */
[----:B--2---:R-:W-:Y:S01]  /*3190*/  FFMA.FTZ R100, R105, R45, R100 ;  /* 0x0000002d69647223 */ /* 0x004fe20000010064 */
[----:B----4-:R-:W-:-:S05]  /*31a0*/  FADD.FTZ R104, R104, R105 ;  /* 0x0000006968687221 */ /* 0x010fca0000010000 */
[----:B------:R0:W-:Y:S04]  /*31b0*/  STL [R1+0x74], R104 ;  /* 0x0000746801007387 */ /* 0x0001e80000100800 */
[----:B------:R1:W-:Y:S04]  /*31c0*/  STL [R1+0x114], R100 ;  /* 0x0001146401007387 */ /* 0x0003e80000100800 */
[----:B------:R-:W2:Y:S04]  /*31d0*/  LDL.LU R105, [R1+0x7c] ;  /* 0x00007c0001697983 */ /* 0x000ea80000300800 */
[----:B0-----:R-:W3:Y:S01]  /*31e0*/  LDL.LU R104, [R1+0x11c] ;  /* 0x00011c0001687983 */ /* 0x001ee20000300800 */
[----:B------:R-:W-:Y:S01]  /*31f0*/  FMUL.FTZ R101, R102, R51 ;  /* 0x0000003366657220 */ /* 0x000fe20000410000 */
[----:B------:R-:W-:-:S02]  /*3200*/  HADD2.F32 R51, -RZ, R122.H0_H0 ;  /* 0x2000007aff337230 */ /* 0x000fc40000004100 */
[----:B-1----:R-:W-:-:S03]  /*3210*/  FADD.FTZ R100, -R162, R166 ;  /* 0x000000a6a2647221 */ /* 0x002fc60000010100 */
[----:B------:R-:W-:Y:S01]  /*3220*/  FFMA.FTZ R122, R106, R51, R101 ;  /* 0x000000336a7a7223 */ /* 0x000fe20000010065 */
[----:B------:R-:W-:Y:S01]  /*3230*/  FADD.FTZ R101, -R162, R167 ;  /* 0x000000a7a2657221 */ /* 0x000fe20000010100 */
[C---:B------:R-:W-:Y:S01]  /*3240*/  FMUL.FTZ R123, R128.reuse, R100 ;  /* 0x00000064807b7220 */ /* 0x040fe20000410000 */
[----:B------:R-:W-:Y:S02]  /*3250*/  HADD2.F32 R51, -RZ, R130.H0_H0 ;  /* 0x20000082ff337230 */ /* 0x000fe40000004100 */
        /* <DEDUP_REMOVED lines=25> */
.L_x_5504:
[----:B------:R-:W-:Y:S05]  /*33f0*/  BSYNC.RECONVERGENT B1 ;  /* 0x0000000000017941 */ /* 0x000fea0003800200 */
.L_x_5503:
[----:B------:R-:W-:Y:S04]  /*3400*/  BSSY.RECONVERGENT B1, `(.L_x_5505) ;  /* 0x0000061000017945 */ /* 0x000fe80003800200 */
[----:B------:R-:W-:Y:S05]  /*3410*/  @!P5 BRA `(.L_x_5506) ;  /* 0x00000004007cd947 */ /* 0x000fea0003800000 */
[----:B------:R-:W2:Y:S01]  /*3420*/  LDC.64 R100, c[0x0][0x3a8] ;  /* 0x0000ea00ff647b82 */ /* 0x000ea20000000a00 */
[----:B------:R-:W3:Y:S04]  /*3430*/  LDL.S16 R51, [R1+0x1a8] ;  /* 0x0001a80001337983 */ /* 0x000ee80000100600 */
[----:B------:R-:W4:Y:S03]  /*3440*/  LDL.S16 R44, [R1+0x1aa] ;  /* 0x0001aa00012c7983 */ /* 0x000f260000100600 */
[----:B------:R-:W2:Y:S01]  /*3450*/  LDC.64 R102, c[0x0][0x430] ;  /* 0x00010c00ff667b82 */ /* 0x000ea20000000a00 */
[----:B------:R-:W4:Y:S04]  /*3460*/  LDL.LU R148, [R1+0x100] ;  /* 0x0001000001947983 */ /* 0x000f280000300800 */
[----:B------:R-:W4:Y:S01]  /*3470*/  LDL.S16 R136, [R1+0x1a4] ;  /* 0x0001a40001887983 */ /* 0x000f220000100600 */
[----:B------:R-:W-:-:S02]  /*3480*/  ISETP.NE.U32.AND P0, PT, RZ, UR10, PT ;  /* 0x0000000aff007c0c */ /* 0x000fc4000bf05070 */
[----:B01----:R-:W0:Y:S01]  /*3490*/  LDC.64 R104, c[0x0][0x428] ;  /* 0x00010a00ff687b82 */ /* 0x003e220000000a00 */
[----:B------:R-:W4:Y:S01]  /*34a0*/  LDL.S16 R135, [R1+0x1a6] ;  /* 0x0001a60001877983 */ /* 0x000f220000100600 */
[----:B------:R-:W-:Y:S01]  /*34b0*/  ISETP.NE.AND.EX P0, PT, RZ, UR11, PT, P0 ;  /* 0x0000000bff007c0c */ /* 0x000fe2000bf05300 */
[----:B--2---:R-:W-:-:S05]  /*34c0*/  IMAD.WIDE.U32 R100, R168, 0x10, R100 ;  /* 0x00000010a8647825 */ /* 0x004fca00078e0064 */
[----:B------:R-:W2:Y:S07]  /*34d0*/  LDG.E.128 R164, desc[UR8][R100.64] ;  /* 0x0000000864a47981 */ /* 0x000eae000c1e1d00 */
[----:B------:R-:W1:Y:S01]  /*34e0*/  @P0 LDC.64 R120, c[0x0][0x3b8] ;  /* 0x0000ee00ff780b82 */ /* 0x000e620000000a00 */
[----:B------:R-:W-:-:S06]  /*34f0*/  IMAD.WIDE.U32 R102, R168, 0x10, R102 ;  /* 0x00000010a8667825 */ /* 0x000fcc00078e0066 */
[----:B------:R-:W4:Y:S01]  /*3500*/  LDG.E.128 R100, desc[UR8][R102.64] ;  /* 0x0000000866647981 */ /* 0x000f22000c1e1d00 */
[----:B0-----:R-:W-:-:S06]  /*3510*/  IMAD.WIDE.U32 R104, R168, 0x10, R104 ;  /* 0x00000010a8687825 */ /* 0x001fcc00078e0068 */
[----:B------:R-:W4:Y:S01]  /*3520*/  LDG.E.128 R104, desc[UR8][R104.64] ;  /* 0x0000000868687981 */ /* 0x000f22000c1e1d00 */
[----:B------:R-:W-:-:S04]  /*3530*/  ISETP.NE.U32.AND P1, PT, RZ, UR24, PT ;  /* 0x00000018ff007c0c */ /* 0x000fc8000bf25070 */
[----:B------:R-:W-:Y:S01]  /*3540*/  ISETP.NE.AND.EX P1, PT, RZ, UR25, PT, P1 ;  /* 0x00000019ff007c0c */ /* 0x000fe2000bf25310 */
[----:B-1----:R-:W-:-:S05]  /*3550*/  @P0 IMAD.WIDE.U32 R120, R168, 0x4, R120 ;  /* 0x00000004a8780825 */ /* 0x002fca00078e0078 */
[----:B------:R0:W5:Y:S07]  /*3560*/  @P0 LDG.E R17, desc[UR8][R120.64] ;  /* 0x0000000878110981 */ /* 0x00016e000c1e1900 */
[----:B0-----:R-:W0:Y:S01]  /*3570*/  @P1 LDC.64 R120, c[0x0][0x438] ;  /* 0x00010e00ff781b82 */ /* 0x001e220000000a00 */
[----:B---3--:R-:W-:Y:S02]  /*3580*/  HADD2.F32 R15, -RZ, R51.H0_H0 ;  /* 0x20000033ff0f7230 */ /* 0x008fe40000004100 */
[----:B--2---:R-:W-:-:S02]  /*3590*/  FADD.FTZ R51, -R162, R164 ;  /* 0x000000a4a2337221 */ /* 0x004fc40000010100 */
[----:B------:R-:W2:Y:S01]  /*35a0*/  LDL.LU R164, [R1+0x60] ;  /* 0x0000600001a47983 */ /* 0x000ea20000300800 */
[----:B0-----:R-:W-:-:S05]  /*35b0*/  @P1 IMAD.WIDE.U32 R120, R168, 0x10, R120 ;  /* 0x00000010a8781825 */ /* 0x001fca00078e0078 */
[----:B------:R0:W5:Y:S02]  /*35c0*/  @P1 LDG.E.128 R64, desc[UR8][R120.64] ;  /* 0x0000000878401981 */ /* 0x000164000c1e1d00 */
[----:B0-----:R-:W0:Y:S01]  /*35d0*/  LDC.64 R120, c[0x0][0x3b0] ;  /* 0x0000ec00ff787b82 */ /* 0x001e220000000a00 */
[----:B----4-:R-:W-:Y:S02]  /*35e0*/  HADD2.F32 R44, -RZ, R44.H0_H0 ;  /* 0x2000002cff2c7230 */ /* 0x010fe40000004100 */
[----:B------:R-:W-:Y:S01]  /*35f0*/  FADD.FTZ R196, R196, R100 ;  /* 0x00000064c4c47221 */ /* 0x000fe20000010000 */
        /* <DEDUP_REMOVED lines=42> */
[----:B------:R-:W-:Y:S01]  /*38a0*/  FFMA.FTZ R164, R106, R121, R164 ;  /* 0x000000796aa47223 */ /* 0x000fe200000100a4 */
[----:B------:R-:W-:Y:S02]  /*38b0*/  HADD2.F32 R51, -RZ, R136.H0_H0 ;  /* 0x20000088ff337230 */ /* 0x000fe40000004100 */
[----:B------:R4:W-:Y:S04]  /*38c0*/  STL [R1+0x68], R165 ;  /* 0x000068a501007387 */ /* 0x0009e80000100800 */
[----:B------:R4:W-:Y:S01]  /*38d0*/  STL [R1+0x108], R164 ;  /* 0x000108a401007387 */ /* 0x0009e20000100800 */
        /* <DEDUP_REMOVED lines=19> */
.L_x_5506:
[----:B------:R-:W-:Y:S05]  /*3a10*/  BSYNC.RECONVERGENT B1 ;  /* 0x0000000000017941 */ /* 0x000fea0003800200 */
.L_x_5505:
[----:B------:R-:W-:Y:S04]  /*3a20*/  BSSY.RECONVERGENT B1, `(.L_x_5507) ;  /* 0x0000061000017945 */ /* 0x000fe80003800200 */
[----:B------:R-:W-:Y:S05]  /*3a30*/  @!P3 BRA `(.L_x_5508) ;  /* 0x00000004007cb947 */ /* 0x000fea0003800000 */
[----:B------:R-:W2:Y:S01]  /*3a40*/  LDC.64 R12, c[0x0][0x3a8] ;  /* 0x0000ea00ff0c7b82 */ /* 0x000ea20000000a00 */
[----:B------:R-:W3:Y:S04]  /*3a50*/  LDL.S16 R51, [R1+0x198] ;  /* 0x0001980001337983 */ /* 0x000ee80000100600 */
[----:B------:R-:W3:Y:S01]  /*3a60*/  LDL.S16 R119, [R1+0x19a] ;  /* 0x00019a0001777983 */ /* 0x000ee20000100600 */
[----:B------:R-:W-:Y:S02]  /*3a70*/  ISETP.NE.U32.AND P0, PT, RZ, UR10, PT ;  /* 0x0000000aff007c0c */ /* 0x000fe4000bf05070 */
[----:B------:R-:W2:Y:S01]  /*3a80*/  LDC.64 R42, c[0x0][0x430] ;  /* 0x00010c00ff2a7b82 */ /* 0x000ea20000000a00 */
[----:B------:R-:W-:Y:S01]  /*3a90*/  ISETP.NE.U32.AND P1, PT, RZ, UR24, PT ;  /* 0x00000018ff007c0c */ /* 0x000fe2000bf25070 */
[----:B------:R-:W3:Y:S06]  /*3aa0*/  LDL.LU R118, [R1+0xf0] ;  /* 0x0000f00001767983 */ /* 0x000eec0000300800 */
[----:B01--4-:R-:W0:Y:S01]  /*3ab0*/  LDC.64 R104, c[0x0][0x428] ;  /* 0x00010a00ff687b82 */ /* 0x013e220000000a00 */
[C---:B--2---:R-:W-:Y:S01]  /*3ac0*/  IMAD.WIDE.U32 R12, R168.reuse, 0x10, R12 ;  /* 0x00000010a80c7825 */ /* 0x044fe200078e000c */
[----:B------:R-:W-:Y:S01]  /*3ad0*/  ISETP.NE.AND.EX P0, PT, RZ, UR11, PT, P0 ;  /* 0x0000000bff007c0c */ /* 0x000fe2000bf05300 */
[----:B------:R-:W2:Y:S04]  /*3ae0*/  LDL.S16 R138, [R1+0x194] ;  /* 0x00019400018a7983 */ /* 0x000ea80000100600 */
[----:B------:R1:W4:Y:S01]  /*3af0*/  LDG.E.128 R164, desc[UR8][R12.64] ;  /* 0x000000080ca47981 */ /* 0x000322000c1e1d00 */
[----:B------:R-:W-:Y:S01]  /*3b00*/  ISETP.NE.AND.EX P1, PT, RZ, UR25, PT, P1 ;  /* 0x00000019ff007c0c */ /* 0x000fe2000bf25310 */
[----:B------:R-:W-:-:S02]  /*3b10*/  IMAD.WIDE.U32 R42, R168, 0x10, R42 ;  /* 0x00000010a82a7825 */ /* 0x000fc400078e002a */
[----:B------:R-:W2:Y:S04]  /*3b20*/  LDL.S16 R137, [R1+0x196] ;  /* 0x0001960001897983 */ /* 0x000ea80000100600 */
[----:B------:R0:W2:Y:S01]  /*3b30*/  LDG.E.128 R100, desc[UR8][R42.64] ;  /* 0x000000082a647981 */ /* 0x0000a2000c1e1d00 */
[----:B-1----:R-:W1:Y:S01]  /*3b40*/  @P0 LDC.64 R12, c[0x0][0x3b8] ;  /* 0x0000ee00ff0c0b82 */ /* 0x002e620000000a00 */
[----:B0-----:R-:W-:-:S06]  /*3b50*/  IMAD.WIDE.U32 R104, R168, 0x10, R104 ;  /* 0x00000010a8687825 */ /* 0x001fcc00078e0068 */
[----:B------:R-:W2:Y:S01]  /*3b60*/  LDG.E.128 R104, desc[UR8][R104.64] ;  /* 0x0000000868687981 */ /* 0x000ea2000c1e1d00 */
[----:B------:R-:W0:Y:S01]  /*3b70*/  LDC.64 R42, c[0x0][0x3b0] ;  /* 0x0000ec00ff2a7b82 */ /* 0x000e220000000a00 */
[----:B-1----:R-:W-:-:S05]  /*3b80*/  @P0 IMAD.WIDE.U32 R12, R168, 0x4, R12 ;  /* 0x00000004a80c0825 */ /* 0x002fca00078e000c */
[----:B------:R1:W5:Y:S02]  /*3b90*/  @P0 LDG.E R14, desc[UR8][R12.64] ;  /* 0x000000080c0e0981 */ /* 0x000364000c1e1900 */
[----:B-1----:R-:W1:Y:S02]  /*3ba0*/  @P1 LDC.64 R12, c[0x0][0x438] ;  /* 0x00010e00ff0c1b82 */ /* 0x002e640000000a00 */
[----:B-1----:R-:W-:-:S05]  /*3bb0*/  @P1 IMAD.WIDE.U32 R12, R168, 0x10, R12 ;  /* 0x00000010a80c1825 */ /* 0x002fca00078e000c */
[----:B------:R0:W5:Y:S02]  /*3bc0*/  @P1 LDG.E.128 R68, desc[UR8][R12.64] ;  /* 0x000000080c441981 */ /* 0x000164000c1e1d00 */
[----:B0-----:R-:W-:-:S06]  /*3bd0*/  IMAD.WIDE.U32 R12, R168, 0x4, R42 ;  /* 0x00000004a80c7825 */ /* 0x001fcc00078e002a */
[----:B------:R3:W5:Y:S01]  /*3be0*/  LDG.E R13, desc[UR8][R12.64] ;  /* 0x000000080c0d7981 */ /* 0x000762000c1e1900 */
[----:B----4-:R-:W-:-:S03]  /*3bf0*/  FADD.FTZ R43, -R162, R164 ;  /* 0x000000a4a22b7221 */ /* 0x010fc60000010100 */
[----:B------:R-:W4:Y:S01]  /*3c00*/  LDL.LU R164, [R1+0x50] ;  /* 0x0000500001a47983 */ /* 0x000f220000300800 */
[----:B---3--:R-:W-:Y:S02]  /*3c10*/  HADD2.F32 R12, -RZ, R51.H0_H0 ;  /* 0x20000033ff0c7230 */ /* 0x008fe40000004100 */
[----:B------:R-:W-:Y:S02]  /*3c20*/  HADD2.F32 R42, -RZ, R119.H0_H0 ;  /* 0x20000077ff2a7230 */ /* 0x000fe40000004100 */
[----:B------:R-:W3:Y:S01]  /*3c30*/  LDL.S16 R119, [R1+0x190] ;  /* 0x0001900001777983 */ /* 0x000ee20000100600 */
[----:B--2---:R-:W-:Y:S01]  /*3c40*/  FMUL.FTZ R51, R100, R12 ;  /* 0x0000000c64337220 */ /* 0x004fe20000410000 */
[----:B-----5:R-:W-:Y:S01]  /*3c50*/  FMUL.FTZ R12, R128, R43 ;  /* 0x0000002b800c7220 */ /* 0x020fe20000410000 */
[----:B------:R-:W-:-:S03]  /*3c60*/  FADD.FTZ R192, R192, R100 ;  /* 0x00000064c0c07221 */ /* 0x000fc60000010000 */
[C---:B------:R-:W-:Y:S01]  /*3c70*/  FFMA.FTZ R118, R104.reuse, R12, R118 ;  /* 0x0000000c68767223 */ /* 0x040fe20000010076 */
[----:B------:R-:W-:Y:S01]  /*3c80*/  FFMA.FTZ R157, R104, R42, R51 ;  /* 0x0000002a689d7223 */ /* 0x000fe20000010033 */
[----:B------:R-:W-:Y:S01]  /*3c90*/  FFMA.FTZ R232, R100, R12, R232 ;  /* 0x0000000c64e87223 */ /* 0x000fe200000100e8 */
[----:B----4-:R-:W-:Y:S02]  /*3ca0*/  FADD.FTZ R164, R164, R104 ;  /* 0x00000068a4a47221 */ /* 0x010fe40000010000 */
[----:B------:R-:W2:Y:S04]  /*3cb0*/  LDL.LU R104, [R1+0xf4] ;  /* 0x0000f40001687983 */ /* 0x000ea80000300800 */
[----:B------:R-:W-:Y:S04]  /*3cc0*/  STL [R1+0x50], R164 ;  /* 0x000050a401007387 */ /* 0x000fe80000100800 */
[----:B------:R0:W-:Y:S04]  /*3cd0*/  STL [R1+0xf0], R118 ;  /* 0x0000f07601007387 */ /* 0x0001e80000100800 */
[----:B------:R-:W4:Y:S01]  /*3ce0*/  LDL.LU R100, [R1+0x54] ;  /* 0x0000540001647983 */ /* 0x000f220000300800 */
[----:B------:R-:W-:Y:S01]  /*3cf0*/  FADD.FTZ R43, -R162, R165 ;  /* 0x000000a5a22b7221 */ /* 0x000fe20000010100 */
[----:B------:R-:W-:-:S02]  /*3d00*/  HADD2.F32 R42, -RZ, R138.H0_H0 ;  /* 0x2000008aff2a7230 */ /* 0x000fc40000004100 */
[----:B0-----:R-:W3:Y:S01]  /*3d10*/  LDL.S16 R118, [R1+0x192] ;  /* 0x0001920001767983 */ /* 0x001ee20000100600 */
[----:B------:R-:W-:Y:S02]  /*3d20*/  FMUL.FTZ R43, R128, R43 ;  /* 0x0000002b802b7220 */ /* 0x000fe40000410000 */
[----:B------:R-:W-:Y:S01]  /*3d30*/  FMUL.FTZ R51, R101, R42 ;  /* 0x0000002a65337220 */ /* 0x000fe20000410000 */
[----:B------:R-:W-:Y:S01]  /*3d40*/  HADD2.F32 R42, -RZ, R137.H0_H0 ;  /* 0x20000089ff2a7230 */ /* 0x000fe20000004100 */
[----:B------:R-:W3:Y:S04]  /*3d50*/  LDL.LU R165, [R1+0x58] ;  /* 0x0000580001a57983 */ /* 0x000ee80000300800 */
[----:B------:R-:W3:Y:S01]  /*3d60*/  LDL.LU R164, [R1+0xf8] ;  /* 0x0000f80001a47983 */ /* 0x000ee20000300800 */
[----:B------:R-:W-:-:S03]  /*3d70*/  FFMA.FTZ R42, R105, R42, R51 ;  /* 0x0000002a692a7223 */ /* 0x000fc60000010033 */
[----:B------:R-:W3:Y:S04]  /*3d80*/  LDL.S16 R137, [R1+0x18e] ;  /* 0x00018e0001897983 */ /* 0x000ee80000100600 */
[----:B------:R-:W3:Y:S01]  /*3d90*/  LDL.S16 R138, [R1+0x18c] ;  /* 0x00018c00018a7983 */ /* 0x000ee20000100600 */
[----:B--2---:R-:W-:Y:S01]  /*3da0*/  FFMA.FTZ R104, R105, R43, R104 ;  /* 0x0000002b69687223 */ /* 0x004fe20000010068 */
[----:B----4-:R-:W-:-:S05]  /*3db0*/  FADD.FTZ R100, R100, R105 ;  /* 0x0000006964647221 */ /* 0x010fca0000010000 */
[----:B------:R-:W-:Y:S04]  /*3dc0*/  STL [R1+0x54], R100 ;  /* 0x0000546401007387 */ /* 0x000fe80000100800 */
[----:B------:R0:W-:Y:S04]  /*3dd0*/  STL [R1+0xf4], R104 ;  /* 0x0000f46801007387 */ /* 0x0001e80000100800 */
[----:B------:R-:W2:Y:S04]  /*3de0*/  LDL.LU R105, [R1+0x5c] ;  /* 0x00005c0001697983 */ /* 0x000ea80000300800 */
[----:B0-----:R-:W4:Y:S01]  /*3df0*/  LDL.LU R104, [R1+0xfc] ;  /* 0x0000fc0001687983 */ /* 0x001f220000300800 */
[----:B---3--:R-:W-:-:S02]  /*3e00*/  HADD2.F32 R51, -RZ, R119.H0_H0 ;  /* 0x20000077ff337230 */ /* 0x008fc40000004100 */
[----:B------:R-:W-:Y:S01]  /*3e10*/  FADD.FTZ R193, R193, R101 ;  /* 0x00000065c1c17221 */ /* 0x000fe20000010000 */
[----:B------:R-:W-:Y:S02]  /*3e20*/  FFMA.FTZ R233, R101, R43, R233 ;  /* 0x0000002b65e97223 */ /* 0x000fe400000100e9 */
[----:B------:R-:W-:Y:S01]  /*3e30*/  FMUL.FTZ R101, R102, R51 ;  /* 0x0000003366657220 */ /* 0x000fe20000410000 */
[----:B------:R-:W-:Y:S02]  /*3e40*/  HADD2.F32 R51, -RZ, R118.H0_H0 ;  /* 0x20000076ff337230 */ /* 0x000fe40000004100 */
[----:B------:R-:W-:-:S03]  /*3e50*/  FADD.FTZ R100, -R162, R166 ;  /* 0x000000a6a2647221 */ /* 0x000fc60000010100 */
[----:B------:R-:W-:Y:S01]  /*3e60*/  FFMA.FTZ R118, R106, R51, R101 ;  /* 0x000000336a767223 */ /* 0x000fe20000010065 */
[----:B------:R-:W-:Y:S01]  /*3e70*/  FADD.FTZ R101, -R162, R167 ;  /* 0x000000a7a2657221 */ /* 0x000fe20000010100 */
[C---:B------:R-:W-:Y:S01]  /*3e80*/  FMUL.FTZ R119, R128.reuse, R100 ;  /* 0x0000006480777220 */ /* 0x040fe20000410000 */
[----:B------:R-:W-:Y:S02]  /*3e90*/  HADD2.F32 R100, -RZ, R137.H0_H0 ;  /* 0x20000089ff647230 */ /* 0x000fe40000004100 */
        /* <DEDUP_REMOVED lines=22> */
[----:B----4-:R-:W-:-:S04]  /*4000*/  FFMA.FTZ R104, R107, R137, R104 ;  /* 0x000000896b687223 */ /* 0x010fc80000010068 */
[----:B------:R3:W-:Y:S04]  /*4010*/  STL [R1+0x5c], R105 ;  /* 0x00005c6901007387 */ /* 0x0007e80000100800 */
[----:B------:R3:W-:Y:S02]  /*4020*/  STL [R1+0xfc], R104 ;  /* 0x0000fc6801007387 */ /* 0x0007e40000100800 */
.L_x_5508:
[----:B------:R-:W-:Y:S05]  /*4030*/  BSYNC.RECONVERGENT B1 ;  /* 0x0000000000017941 */ /* 0x000fea0003800200 */
.L_x_5507:
[----:B------:R-:W-:Y:S04]  /*4040*/  BSSY.RECONVERGENT B1, `(.L_x_5509) ;  /* 0x0000061000017945 */ /* 0x000fe80003800200 */
[----:B------:R-:W-:Y:S05]  /*4050*/  @!P2 BRA `(.L_x_5510) ;  /* 0x00000004007ca947 */ /* 0x000fea0003800000 */
[----:B------:R-:W2:Y:S01]  /*4060*/  LDC.64 R40, c[0x0][0x3a8] ;  /* 0x0000ea00ff287b82 */ /* 0x000ea20000000a00 */
[----:B------:R-:W-:Y:S01]  /*4070*/  ISETP.NE.U32.AND P0, PT, RZ, UR10, PT ;  /* 0x0000000aff007c0c */ /* 0x000fe2000bf05070 */
[----:B------:R-:W3:Y:S01]  /*4080*/  LDL.S16 R51, [R1+0x188] ;  /* 0x0001880001337983 */ /* 0x000ee20000100600 */
[----:B------:R-:W-:-:S03]  /*4090*/  ISETP.NE.U32.AND P1, PT, RZ, UR24, PT ;  /* 0x00000018ff007c0c */ /* 0x000fc6000bf25070 */
[----:B------:R-:W3:Y:S02]  /*40a0*/  LDL.S16 R156, [R1+0x18a] ;  /* 0x00018a00019c7983 */ /* 0x000ee40000100600 */
[----:B------:R-:W0:Y:S02]  /*40b0*/  LDC.64 R100, c[0x0][0x430] ;  /* 0x00010c00ff647b82 */ /* 0x000e240000000a00 */
[----:B------:R-:W3:Y:S01]  /*40c0*/  LDL.S16 R140, [R1+0x184] ;  /* 0x00018400018c7983 */ /* 0x000ee20000100600 */
[----:B------:R-:W-:-:S05]  /*40d0*/  ISETP.NE.AND.EX P0, PT, RZ, UR11, PT, P0 ;  /* 0x0000000bff007c0c */ /* 0x000fca000bf05300 */
[----:B------:R-:W0:Y:S01]  /*40e0*/  LDC.64 R116, c[0x0][0x3b0] ;  /* 0x0000ec00ff747b82 */ /* 0x000e220000000a00 */
[----:B--2---:R-:W-:-:S07]  /*40f0*/  IMAD.WIDE.U32 R40, R168, 0x10, R40 ;  /* 0x00000010a8287825 */ /* 0x004fce00078e0028 */
[----:B01-34-:R-:W0:Y:S01]  /*4100*/  LDC.64 R104, c[0x0][0x428] ;  /* 0x00010a00ff687b82 */ /* 0x01be220000000a00 */
[----:B------:R1:W2:Y:S01]  /*4110*/  LDG.E.128 R164, desc[UR8][R40.64] ;  /* 0x0000000828a47981 */ /* 0x0002a2000c1e1d00 */
[----:B------:R-:W-:Y:S01]  /*4120*/  ISETP.NE.AND.EX P1, PT, RZ, UR25, PT, P1 ;  /* 0x00000019ff007c0c */ /* 0x000fe2000bf25310 */
[----:B------:R-:W-:-:S06]  /*4130*/  IMAD.WIDE.U32 R100, R168, 0x10, R100 ;  /* 0x00000010a8647825 */ /* 0x000fcc00078e0064 */
[----:B------:R-:W3:Y:S01]  /*4140*/  LDG.E.128 R100, desc[UR8][R100.64] ;  /* 0x0000000864647981 */ /* 0x000ee2000c1e1d00 */
[----:B-1----:R-:W1:Y:S01]  /*4150*/  @P0 LDC.64 R40, c[0x0][0x3b8] ;  /* 0x0000ee00ff280b82 */ /* 0x002e620000000a00 */
[----:B0-----:R-:W-:-:S06]  /*4160*/  IMAD.WIDE.U32 R104, R168, 0x10, R104 ;  /* 0x00000010a8687825 */ /* 0x001fcc00078e0068 */
[----:B------:R-:W4:Y:S01]  /*4170*/  LDG.E.128 R104, desc[UR8][R104.64] ;  /* 0x0000000868687981 */ /* 0x000f22000c1e1d00 */
[----:B-1----:R-:W-:-:S05]  /*4180*/  @P0 IMAD.WIDE.U32 R40, R168, 0x4, R40 ;  /* 0x00000004a8280825 */ /* 0x002fca00078e0028 */
[----:B------:R0:W5:Y:S02]  /*4190*/  @P0 LDG.E R11, desc[UR8][R40.64] ;  /* 0x00000008280b0981 */ /* 0x000164000c1e1900 */
[----:B0-----:R-:W0:Y:S02]  /*41a0*/  @P1 LDC.64 R40, c[0x0][0x438] ;  /* 0x00010e00ff281b82 */ /* 0x001e240000000a00 */
[----:B0-----:R-:W-:-:S05]  /*41b0*/  @P1 IMAD.WIDE.U32 R40, R168, 0x10, R40 ;  /* 0x00000010a8281825 */ /* 0x001fca00078e0028 */
[----:B------:R0:W5:Y:S02]  /*41c0*/  @P1 LDG.E.128 R72, desc[UR8][R40.64] ;  /* 0x0000000828481981 */ /* 0x000164000c1e1d00 */
[----:B0-----:R-:W-:Y:S02]  /*41d0*/  IMAD.WIDE.U32 R40, R168, 0x4, R116 ;  /* 0x00000004a8287825 */ /* 0x001fe400078e0074 */
[----:B------:R-:W4:Y:S04]  /*41e0*/  LDL.LU R116, [R1+0xe0] ;  /* 0x0000e00001747983 */ /* 0x000f280000300800 */
[----:B------:R2:W5:Y:S04]  /*41f0*/  LDG.E R10, desc[UR8][R40.64] ;  /* 0x00000008280a7981 */ /* 0x000568000c1e1900 */
[----:B------:R-:W4:Y:S01]  /*4200*/  LDL.S16 R139, [R1+0x186] ;  /* 0x00018600018b7983 */ /* 0x000f220000100600 */
[----:B--2---:R-:W-:-:S03]  /*4210*/  FADD.FTZ R41, -R162, R164 ;  /* 0x000000a4a2297221 */ /* 0x004fc60000010100 */
[----:B------:R-:W2:Y:S01]  /*4220*/  LDL.LU R164, [R1+0x40] ;  /* 0x0000400001a47983 */ /* 0x000ea20000300800 */
[----:B------:R-:W-:Y:S02]  /*4230*/  HADD2.F32 R9, -RZ, R51.H0_H0 ;  /* 0x20000033ff097230 */ /* 0x000fe40000004100 */
[----:B------:R-:W-:Y:S01]  /*4240*/  HADD2.F32 R40, -RZ, R156.H0_H0 ;  /* 0x2000009cff287230 */ /* 0x000fe20000004100 */
[----:B------:R-:W2:Y:S02]  /*4250*/  LDL.S16 R117, [R1+0x180] ;  /* 0x0001800001757983 */ /* 0x000ea40000100600 */
[----:B---3--:R-:W-:Y:S01]  /*4260*/  FMUL.FTZ R51, R100, R9 ;  /* 0x0000000964337220 */ /* 0x008fe20000410000 */
[----:B-----5:R-:W-:Y:S01]  /*4270*/  FMUL.FTZ R9, R128, R41 ;  /* 0x0000002980097220 */ /* 0x020fe20000410000 */
[----:B------:R-:W-:-:S03]  /*4280*/  FADD.FTZ R188, R188, R100 ;  /* 0x00000064bcbc7221 */ /* 0x000fc60000010000 */
[-C--:B------:R-:W-:Y:S01]  /*4290*/  FFMA.FTZ R228, R100, R9.reuse, R228 ;  /* 0x0000000964e47223 */ /* 0x080fe200000100e4 */
[C---:B----4-:R-:W-:Y:S01]  /*42a0*/  FFMA.FTZ R156, R104.reuse, R40, R51 ;  /* 0x00000028689c7223 */ /* 0x050fe20000010033 */
[----:B------:R-:W-:Y:S01]  /*42b0*/  FFMA.FTZ R116, R104, R9, R116 ;  /* 0x0000000968747223 */ /* 0x000fe20000010074 */
[----:B--2---:R-:W-:Y:S02]  /*42c0*/  FADD.FTZ R164, R164, R104 ;  /* 0x00000068a4a47221 */ /* 0x004fe40000010000 */
[----:B------:R-:W2:Y:S04]  /*42d0*/  LDL.LU R104, [R1+0xe4] ;  /* 0x0000e40001687983 */ /* 0x000ea80000300800 */
[----:B------:R-:W-:Y:S04]  /*42e0*/  STL [R1+0x40], R164 ;  /* 0x000040a401007387 */ /* 0x000fe80000100800 */
[----:B------:R0:W-:Y:S04]  /*42f0*/  STL [R1+0xe0], R116 ;  /* 0x0000e07401007387 */ /* 0x0001e80000100800 */
[----:B------:R-:W3:Y:S01]  /*4300*/  LDL.LU R100, [R1+0x44] ;  /* 0x0000440001647983 */ /* 0x000ee20000300800 */
[----:B------:R-:W-:Y:S01]  /*4310*/  FADD.FTZ R41, -R162, R165 ;  /* 0x000000a5a2297221 */ /* 0x000fe20000010100 */
[----:B------:R-:W-:-:S02]  /*4320*/  HADD2.F32 R40, -RZ, R140.H0_H0 ;  /* 0x2000008cff287230 */ /* 0x000fc40000004100 */
[----:B0-----:R-:W4:Y:S01]  /*4330*/  LDL.S16 R116, [R1+0x182] ;  /* 0x0001820001747983 */ /* 0x001f220000100600 */
[----:B------:R-:W-:Y:S02]  /*4340*/  FMUL.FTZ R41, R128, R41 ;  /* 0x0000002980297220 */ /* 0x000fe40000410000 */
[----:B------:R-:W-:Y:S01]  /*4350*/  FMUL.FTZ R51, R101, R40 ;  /* 0x0000002865337220 */ /* 0x000fe20000410000 */
[----:B------:R-:W-:Y:S01]  /*4360*/  HADD2.F32 R40, -RZ, R139.H0_H0 ;  /* 0x2000008bff287230 */ /* 0x000fe20000004100 */
[----:B------:R-:W4:Y:S04]  /*4370*/  LDL.LU R165, [R1+0x48] ;  /* 0x0000480001a57983 */ /* 0x000f280000300800 */
[----:B------:R-:W4:Y:S01]  /*4380*/  LDL.LU R164, [R1+0xe8] ;  /* 0x0000e80001a47983 */ /* 0x000f220000300800 */
[----:B------:R-:W-:-:S03]  /*4390*/  FFMA.FTZ R40, R105, R40, R51 ;  /* 0x0000002869287223 */ /* 0x000fc60000010033 */
[----:B------:R-:W4:Y:S04]  /*43a0*/  LDL.S16 R139, [R1+0x17e] ;  /* 0x00017e00018b7983 */ /* 0x000f280000100600 */
[----:B------:R-:W4:Y:S01]  /*43b0*/  LDL.S16 R140, [R1+0x17c] ;  /* 0x00017c00018c7983 */ /* 0x000f220000100600 */
[----:B--2---:R-:W-:Y:S01]  /*43c0*/  FFMA.FTZ R104, R105, R41, R104 ;  /* 0x0000002969687223 */ /* 0x004fe20000010068 */
[----:B---3--:R-:W-:-:S05]  /*43d0*/  FADD.FTZ R100, R100, R105 ;  /* 0x0000006964647221 */ /* 0x008fca0000010000 */
[----:B------:R-:W-:Y:S04]  /*43e0*/  STL [R1+0x44], R100 ;  /* 0x0000446401007387 */ /* 0x000fe80000100800 */
[----:B------:R0:W-:Y:S04]  /*43f0*/  STL [R1+0xe4], R104 ;  /* 0x0000e46801007387 */ /* 0x0001e80000100800 */
[----:B------:R-:W2:Y:S04]  /*4400*/  LDL.LU R105, [R1+0x4c] ;  /* 0x00004c0001697983 */ /* 0x000ea80000300800 */
[----:B0-----:R-:W3:Y:S01]  /*4410*/  LDL.LU R104, [R1+0xec] ;  /* 0x0000ec0001687983 */ /* 0x001ee20000300800 */
[----:B------:R-:W-:-:S02]  /*4420*/  HADD2.F32 R51, -RZ, R117.H0_H0 ;  /* 0x20000075ff337230 */ /* 0x000fc40000004100 */
[----:B------:R-:W-:Y:S01]  /*4430*/  FADD.FTZ R189, R189, R101 ;  /* 0x00000065bdbd7221 */ /* 0x000fe20000010000 */
[----:B------:R-:W-:Y:S02]  /*4440*/  FFMA.FTZ R229, R101, R41, R229 ;  /* 0x0000002965e57223 */ /* 0x000fe400000100e5 */
[----:B------:R-:W-:Y:S01]  /*4450*/  FMUL.FTZ R101, R102, R51 ;  /* 0x0000003366657220 */ /* 0x000fe20000410000 */
[----:B----4-:R-:W-:Y:S02]  /*4460*/  HADD2.F32 R51, -RZ, R116.H0_H0 ;  /* 0x20000074ff337230 */ /* 0x010fe40000004100 */
        /* <DEDUP_REMOVED lines=30> */
.L_x_5510:
[----:B------:R-:W-:Y:S05]  /*4650*/  BSYNC.RECONVERGENT B1 ;  /* 0x0000000000017941 */ /* 0x000fea0003800200 */
.L_x_5509:
[----:B------:R-:W-:Y:S01]  /*4660*/  ISETP.GE.U32.AND P0, PT, R161, 0xe0, PT ;  /* 0x000000e0a100780c */ /* 0x000fe20003f06070 */
[----:B------:R-:W-:Y:S01]  /*4670*/  BSSY.RECONVERGENT B1, `(.L_x_5511) ;  /* 0x0000063000017945 */ /* 0x000fe20003800200 */
[----:B------:R-:W-:-:S11]  /*4680*/  LOP3.LUT R8, R8, 0xffffffef, RZ, 0xc0, !PT ;  /* 0xffffffef08087812 */ /* 0x000fd600078ec0ff */
[----:B------:R-:W-:Y:S01]  /*4690*/  @P0 LOP3.LUT R8, R8, 0x10, RZ, 0xfc, !PT ;  /* 0x0000001008080812 */ /* 0x000fe200078efcff */
[----:B------:R-:W-:Y:S06]  /*46a0*/  @!P0 BRA `(.L_x_5512) ;  /* 0x00000004007c8947 */ /* 0x000fec0003800000 */
[----:B------:R-:W2:Y:S01]  /*46b0*/  LDC.64 R38, c[0x0][0x3a8] ;  /* 0x0000ea00ff267b82 */ /* 0x000ea20000000a00 */
[----:B------:R-:W2:Y:S04]  /*46c0*/  LDL.S16 R51, [R1+0x178] ;  /* 0x0001780001337983 */ /* 0x000ea80000100600 */
[----:B------:R-:W2:Y:S03]  /*46d0*/  LDL.S16 R155, [R1+0x17a] ;  /* 0x00017a00019b7983 */ /* 0x000ea60000100600 */
[----:B------:R-:W2:Y:S01]  /*46e0*/  LDC.64 R100, c[0x0][0x430] ;  /* 0x00010c00ff647b82 */ /* 0x000ea20000000a00 */
[----:B------:R-:W2:Y:S01]  /*46f0*/  LDL.S16 R142, [R1+0x174] ;  /* 0x00017400018e7983 */ /* 0x000ea20000100600 */
[----:B------:R-:W-:-:S04]  /*4700*/  ISETP.NE.U32.AND P0, PT, RZ, UR24, PT ;  /* 0x00000018ff007c0c */ /* 0x000fc8000bf05070 */
[----:B------:R-:W-:Y:S02]  /*4710*/  ISETP.NE.AND.EX P0, PT, RZ, UR25, PT, P0 ;  /* 0x00000019ff007c0c */ /* 0x000fe4000bf05300 */
[----:B01-34-:R-:W0:Y:S01]  /*4720*/  LDC.64 R104, c[0x0][0x428] ;  /* 0x00010a00ff687b82 */ /* 0x01be220000000a00 */
[----:B--2---:R-:W-:-:S10]  /*4730*/  IMAD.WIDE.U32 R38, R168, 0x10, R38 ;  /* 0x00000010a8267825 */ /* 0x004fd400078e0026 */
[----:B------:R-:W1:Y:S01]  /*4740*/  @P0 LDC.64 R114, c[0x0][0x438] ;  /* 0x00010e00ff720b82 */ /* 0x000e620000000a00 */
[----:B------:R1:W2:Y:S01]  /*4750*/  LDG.E.128 R164, desc[UR8][R38.64] ;  /* 0x0000000826a47981 */ /* 0x0002a2000c1e1d00 */
[----:B------:R-:W-:-:S06]  /*4760*/  IMAD.WIDE.U32 R100, R168, 0x10, R100 ;  /* 0x00000010a8647825 */ /* 0x000fcc00078e0064 */
[----:B------:R-:W3:Y:S01]  /*4770*/  LDG.E.128 R100, desc[UR8][R100.64] ;  /* 0x0000000864647981 */ /* 0x000ee2000c1e1d00 */
[----:B0-----:R-:W-:-:S06]  /*4780*/  IMAD.WIDE.U32 R104, R168, 0x10, R104 ;  /* 0x00000010a8687825 */ /* 0x001fcc00078e0068 */
[----:B------:R-:W4:Y:S01]  /*4790*/  LDG.E.128 R104, desc[UR8][R104.64] ;  /* 0x0000000868687981 */ /* 0x000f22000c1e1d00 */
[----:B-1----:R-:W-:Y:S02]  /*47a0*/  @P0 IMAD.WIDE.U32 R38, R168, 0x10, R114 ;  /* 0x00000010a8260825 */ /* 0x002fe400078e0072 */
[----:B------:R-:W0:Y:S03]  /*47b0*/  LDC.64 R114, c[0x0][0x3b0] ;  /* 0x0000ec00ff727b82 */ /* 0x000e260000000a00 */
[----:B------:R1:W5:Y:S01]  /*47c0*/  @P0 LDG.E.128 R76, desc[UR8][R38.64] ;  /* 0x00000008264c0981 */ /* 0x000362000c1e1d00 */
[----:B------:R-:W-:-:S04]  /*47d0*/  ISETP.NE.U32.AND P0, PT, RZ, UR10, PT ;  /* 0x0000000aff007c0c */ /* 0x000fc8000bf05070 */
[----:B------:R-:W-:-:S13]  /*47e0*/  ISETP.NE.AND.EX P0, PT, RZ, UR11, PT, P0 ;  /* 0x0000000bff007c0c */ /* 0x000fda000bf05300 */
[----:B-1----:R-:W1:Y:S02]  /*47f0*/  @P0 LDC.64 R38, c[0x0][0x3b8] ;  /* 0x0000ee00ff260b82 */ /* 0x002e640000000a00 */
[----:B-1----:R-:W-:-:S05]  /*4800*/  @P0 IMAD.WIDE.U32 R38, R168, 0x4, R38 ;  /* 0x00000004a8260825 */ /* 0x002fca00078e0026 */
[----:B------:R0:W5:Y:S02]  /*4810*/  @P0 LDG.E R7, desc[UR8][R38.64] ;  /* 0x0000000826070981 */ /* 0x000164000c1e1900 */
        /* <DEDUP_REMOVED lines=72> */
.L_x_5512:
[----:B------:R-:W-:Y:S05]  /*4ca0*/  BSYNC.RECONVERGENT B1 ;  /* 0x0000000000017941 */ /* 0x000fea0003800200 */
.L_x_5511:
[----:B------:R-:W-:Y:S01]  /*4cb0*/  ISETP.GE.U32.AND P0, PT, R161, 0x100, PT ;  /* 0x00000100a100780c */ /* 0x000fe20003f06070 */
[----:B------:R-:W-:Y:S01]  /*4cc0*/  BSSY.RECONVERGENT B1, `(.L_x_5513) ;  /* 0x0000063000017945 */ /* 0x000fe20003800200 */
[----:B------:R-:W-:-:S11]  /*4cd0*/  LOP3.LUT R8, R8, 0xffffffdf, RZ, 0xc0, !PT ;  /* 0xffffffdf08087812 */ /* 0x000fd600078ec0ff */
[----:B------:R-:W-:Y:S01]  /*4ce0*/  @P0 LOP3.LUT R8, R8, 0x20, RZ, 0xfc, !PT ;  /* 0x0000002008080812 */ /* 0x000fe200078efcff */
[----:B------:R-:W-:Y:S06]  /*4cf0*/  @!P0 BRA `(.L_x_5514) ;  /* 0x00000004007c8947 */ /* 0x000fec0003800000 */
[----:B------:R-:W-:Y:S01]  /*4d00*/  ISETP.NE.U32.AND P0, PT, RZ, UR10, PT ;  /* 0x0000000aff007c0c */ /* 0x000fe2000bf05070 */
[----:B------:R-:W2:Y:S01]  /*4d10*/  LDC.64 R36, c[0x0][0x430] ;  /* 0x00010c00ff247b82 */ /* 0x000ea20000000a00 */
[----:B------:R-:W2:Y:S02]  /*4d20*/  LDL.S16 R51, [R1+0x168] ;  /* 0x0001680001337983 */ /* 0x000ea40000100600 */
[----:B------:R-:W-:Y:S02]  /*4d30*/  ISETP.NE.AND.EX P0, PT, RZ, UR11, PT, P0 ;  /* 0x0000000bff007c0c */ /* 0x000fe4000bf05300 */
[----:B------:R-:W2:Y:S03]  /*4d40*/  LDL.S16 R113, [R1+0x16a] ;  /* 0x00016a0001717983 */ /* 0x000ea60000100600 */
[----:B01-34-:R-:W0:Y:S01]  /*4d50*/  LDC.64 R104, c[0x0][0x428] ;  /* 0x00010a00ff687b82 */ /* 0x01be220000000a00 */
[----:B------:R-:W3:Y:S04]  /*4d60*/  LDL.LU R112, [R1+0xc0] ;  /* 0x0000c00001707983 */ /* 0x000ee80000300800 */
[----:B------:R-:W4:Y:S03]  /*4d70*/  LDL.S16 R144, [R1+0x164] ;  /* 0x0001640001907983 */ /* 0x000f260000100600 */
[----:B------:R-:W1:Y:S01]  /*4d80*/  @P0 LDC.64 R2, c[0x0][0x3b8] ;  /* 0x0000ee00ff020b82 */ /* 0x000e620000000a00 */
[----:B------:R-:W4:Y:S01]  /*4d90*/  LDL.S16 R143, [R1+0x166] ;  /* 0x00016600018f7983 */ /* 0x000f220000100600 */
[----:B-1----:R-:W-:-:S05]  /*4da0*/  @P0 IMAD.WIDE.U32 R2, R168, 0x4, R2 ;  /* 0x00000004a8020825 */ /* 0x002fca00078e0002 */
[----:B------:R1:W5:Y:S01]  /*4db0*/  @P0 LDG.E R4, desc[UR8][R2.64] ;  /* 0x0000000802040981 */ /* 0x000362000c1e1900 */
[----:B------:R-:W-:-:S04]  /*4dc0*/  ISETP.NE.U32.AND P0, PT, RZ, UR24, PT ;  /* 0x00000018ff007c0c */ /* 0x000fc8000bf05070 */
[----:B------:R-:W-:-:S13]  /*4dd0*/  ISETP.NE.AND.EX P0, PT, RZ, UR25, PT, P0 ;  /* 0x00000019ff007c0c */ /* 0x000fda000bf05300 */
[----:B-1----:R-:W1:Y:S02]  /*4de0*/  @P0 LDC.64 R2, c[0x0][0x438] ;  /* 0x00010e00ff020b82 */ /* 0x002e640000000a00 */
[----:B-1----:R-:W-:-:S05]  /*4df0*/  @P0 IMAD.WIDE.U32 R2, R168, 0x10, R2 ;  /* 0x00000010a8020825 */ /* 0x002fca00078e0002 */
[----:B------:R1:W5:Y:S01]  /*4e00*/  @P0 LDG.E.128 R80, desc[UR8][R2.64] ;  /* 0x0000000802500981 */ /* 0x000362000c1e1d00 */
[----:B--2---:R-:W-:-:S04]  /*4e10*/  IMAD.WIDE.U32 R36, R168, 0x10, R36 ;  /* 0x00000010a8247825 */ /* 0x004fc800078e0024 */
[C---:B0-----:R-:W-:Y:S01]  /*4e20*/  IMAD.WIDE.U32 R104, R168.reuse, 0x10, R104 ;  /* 0x00000010a8687825 */ /* 0x041fe200078e0068 */
[----:B------:R-:W2:Y:S01]  /*4e30*/  LDG.E.128 R100, desc[UR8][R36.64] ;  /* 0x0000000824647981 */ /* 0x000ea2000c1e1d00 */
[----:B-1----:R-:W0:Y:S04]  /*4e40*/  LDC.64 R2, c[0x0][0x3a8] ;  /* 0x0000ea00ff027b82 */ /* 0x002e280000000a00 */
[----:B------:R-:W3:Y:S01]  /*4e50*/  LDG.E.128 R104, desc[UR8][R104.64] ;  /* 0x0000000868687981 */ /* 0x000ee2000c1e1d00 */
[----:B0-----:R-:W-:-:S05]  /*4e60*/  IMAD.WIDE.U32 R2, R168, 0x10, R2 ;  /* 0x00000010a8027825 */ /* 0x001fca00078e0002 */
[----:B------:R0:W4:Y:S02]  /*4e70*/  LDG.E.128 R164, desc[UR8][R2.64] ;  /* 0x0000000802a47981 */ /* 0x000124000c1e1d00 */
[----:B0-----:R-:W0:Y:S01]  /*4e80*/  LDC.64 R2, c[0x0][0x3b0] ;  /* 0x0000ec00ff027b82 */ /* 0x001e220000000a00 */
[----:B----4-:R-:W-:Y:S02]  /*4e90*/  FADD.FTZ R37, -R162, R164 ;  /* 0x000000a4a2257221 */ /* 0x010fe40000010100 */
[----:B------:R-:W4:Y:S01]  /*4ea0*/  LDL.LU R164, [R1+0x20] ;  /* 0x0000200001a47983 */ /* 0x000f220000300800 */
[----:B0-----:R-:W-:-:S06]  /*4eb0*/  IMAD.WIDE.U32 R2, R168, 0x4, R2 ;  /* 0x00000004a8027825 */ /* 0x001fcc00078e0002 */
[----:B------:R0:W5:Y:S01]  /*4ec0*/  LDG.E R3, desc[UR8][R2.64] ;  /* 0x0000000802037981 */ /* 0x000162000c1e1900 */
[----:B------:R-:W-:-:S03]  /*4ed0*/  HADD2.F32 R36, -RZ, R113.H0_H0 ;  /* 0x20000071ff247230 */ /* 0x000fc60000004100 */
[----:B------:R-:W4:Y:S01]  /*4ee0*/  LDL.S16 R113, [R1+0x160] ;  /* 0x0001600001717983 */ /* 0x000f220000100600 */
[----:B0-----:R-:W-:-:S05]  /*4ef0*/  HADD2.F32 R2, -RZ, R51.H0_H0 ;  /* 0x20000033ff027230 */ /* 0x001fca0000004100 */
[----:B--2---:R-:W-:Y:S01]  /*4f00*/  FMUL.FTZ R51, R100, R2 ;  /* 0x0000000264337220 */ /* 0x004fe20000410000 */
[----:B-----5:R-:W-:-:S04]  /*4f10*/  FMUL.FTZ R2, R128, R37 ;  /* 0x0000002580027220 */ /* 0x020fc80000410000 */
[C---:B---3--:R-:W-:Y:S01]  /*4f20*/  FFMA.FTZ R112, R104.reuse, R2, R112 ;  /* 0x0000000268707223 */ /* 0x048fe20000010070 */
[----:B------:R-:W-:Y:S01]  /*4f30*/  FFMA.FTZ R154, R104, R36, R51 ;  /* 0x00000024689a7223 */ /* 0x000fe20000010033 */
[----:B------:R-:W-:Y:S01]  /*4f40*/  FADD.FTZ R180, R180, R100 ;  /* 0x00000064b4b47221 */ /* 0x000fe20000010000 */
[----:B------:R-:W-:Y:S01]  /*4f50*/  FFMA.FTZ R220, R100, R2, R220 ;  /* 0x0000000264dc7223 */ /* 0x000fe200000100dc */
[----:B----4-:R-:W-:Y:S02]  /*4f60*/  FADD.FTZ R164, R164, R104 ;  /* 0x00000068a4a47221 */ /* 0x010fe40000010000 */
        /* <DEDUP_REMOVED lines=56> */
.L_x_5514:
[----:B------:R-:W-:Y:S05]  /*52f0*/  BSYNC.RECONVERGENT B1 ;  /* 0x0000000000017941 */ /* 0x000fea0003800200 */
.L_x_5513:
[----:B------:R-:W-:Y:S01]  /*5300*/  ISETP.GE.U32.AND P2, PT, R161, 0x120, PT ;  /* 0x00000120a100780c */ /* 0x000fe20003f46070 */
[----:B------:R-:W-:-:S12]  /*5310*/  BSSY.RECONVERGENT B1, `(.L_x_5515) ;  /* 0x0000061000017945 */ /* 0x000fd80003800200 */
[----:B------:R-:W-:Y:S05]  /*5320*/  @!P2 BRA `(.L_x_5516) ;  /* 0x00000004007ca947 */ /* 0x000fea0003800000 */
        /* <DEDUP_REMOVED lines=18> */
[C---:B0-----:R-:W-:Y:S02]  /*5450*/  IMAD.WIDE.U32 R104, R168.reuse, 0x10, R104 ;  /* 0x00000010a8687825 */ /* 0x041fe400078e0068 */
[----:B------:R-:W2:Y:S01]  /*5460*/  LDG.E.128 R100, desc[UR8][R100.64] ;  /* 0x0000000864647981 */ /* 0x000ea2000c1e1d00 */
[----:B-1----:R-:W0:Y:S03]  /*5470*/  LDC.64 R34, c[0x0][0x3a8] ;  /* 0x0000ea00ff227b82 */ /* 0x002e260000000a00 */
[----:B------:R-:W3:Y:S01]  /*5480*/  LDG.E.128 R104, desc[UR8][R104.64] ;  /* 0x0000000868687981 */ /* 0x000ee2000c1e1d00 */
[----:B0-----:R-:W-:-:S05]  /*5490*/  IMAD.WIDE.U32 R34, R168, 0x10, R34 ;  /* 0x00000010a8227825 */ /* 0x001fca00078e0022 */
[----:B------:R0:W4:Y:S02]  /*54a0*/  LDG.E.128 R164, desc[UR8][R34.64] ;  /* 0x0000000822a47981 */ /* 0x000124000c1e1d00 */
[----:B0-----:R-:W0:Y:S02]  /*54b0*/  LDC.64 R34, c[0x0][0x3b0] ;  /* 0x0000ec00ff227b82 */ /* 0x001e240000000a00 */
[----:B0-----:R-:W-:-:S05]  /*54c0*/  IMAD.WIDE.U32 R34, R168, 0x4, R34 ;  /* 0x00000004a8227825 */ /* 0x001fca00078e0022 */
[----:B------:R4:W5:Y:S02]  /*54d0*/  LDG.E R29, desc[UR8][R34.64] ;  /* 0x00000008221d7981 */ /* 0x000964000c1e1900 */
[----:B----4-:R-:W-:Y:S02]  /*54e0*/  FADD.FTZ R35, -R162, R164 ;  /* 0x000000a4a2237221 */ /* 0x010fe40000010100 */
[----:B------:R-:W4:Y:S01]  /*54f0*/  LDL.LU R164, [R1+0x10] ;  /* 0x0000100001a47983 */ /* 0x000f220000300800 */
[----:B------:R-:W-:Y:S02]  /*5500*/  HADD2.F32 R30, -RZ, R51.H0_H0 ;  /* 0x20000033ff1e7230 */ /* 0x000fe40000004100 */
[----:B------:R-:W-:Y:S02]  /*5510*/  HADD2.F32 R34, -RZ, R111.H0_H0 ;  /* 0x2000006fff227230 */ /* 0x000fe40000004100 */
[----:B------:R-:W4:Y:S01]  /*5520*/  LDL.S16 R111, [R1+0x150] ;  /* 0x00015000016f7983 */ /* 0x000f220000100600 */
        /* <DEDUP_REMOVED lines=63> */
.L_x_5516:
[----:B------:R-:W-:Y:S05]  /*5920*/  BSYNC.RECONVERGENT B1 ;  /* 0x0000000000017941 */ /* 0x000fea0003800200 */
.L_x_5515:
[----:B------:R-:W-:Y:S01]  /*5930*/  ISETP.GE.U32.AND P3, PT, R161, 0x140, PT ;  /* 0x00000140a100780c */ /* 0x000fe20003f66070 */
[----:B------:R-:W-:-:S12]  /*5940*/  BSSY.RECONVERGENT B1, `(.L_x_5517) ;  /* 0x000005e000017945 */ /* 0x000fd80003800200 */
[----:B------:R-:W-:Y:S05]  /*5950*/  @!P3 BRA `(.L_x_5518) ;  /* 0x000000040070b947 */ /* 0x000fea0003800000 */
[----:B------:R-:W-:Y:S01]  /*5960*/  ISETP.NE.U32.AND P0, PT, RZ, UR10, PT ;  /* 0x0000000aff007c0c */ /* 0x000fe2000bf05070 */
[----:B01-34-:R-:W2:Y:S01]  /*5970*/  LDL.S16 R164, [R1+0x148] ;  /* 0x0001480001a47983 */ /* 0x01bea20000100600 */
[----:B------:R-:W0:Y:S02]  /*5980*/  LDC.64 R48, c[0x0][0x430] ;  /* 0x00010c00ff307b82 */ /* 0x000e240000000a00 */
[----:B------:R-:W-:Y:S01]  /*5990*/  ISETP.NE.AND.EX P0, PT, RZ, UR11, PT, P0 ;  /* 0x0000000bff007c0c */ /* 0x000fe2000bf05300 */
[----:B------:R-:W3:Y:S04]  /*59a0*/  LDL.S16 R166, [R1+0x14a] ;  /* 0x00014a0001a67983 */ /* 0x000ee80000100600 */
[----:B------:R-:W4:Y:S01]  /*59b0*/  LDL.LU R147, [R1+0xa0] ;  /* 0x0000a00001937983 */ /* 0x000f220000300800 */
[----:B------:R-:W1:Y:S03]  /*59c0*/  LDC.64 R100, c[0x0][0x428] ;  /* 0x00010a00ff647b82 */ /* 0x000e660000000a00 */
[----:B------:R-:W4:Y:S05]  /*59d0*/  LDL.S16 R165, [R1+0x144] ;  /* 0x0001440001a57983 */ /* 0x000f2a0000100600 */
[----:B------:R-:W0:Y:S02]  /*59e0*/  @P0 LDC.64 R32, c[0x0][0x3b8] ;  /* 0x0000ee00ff200b82 */ /* 0x000e240000000a00 */
[----:B0-----:R-:W-:-:S05]  /*59f0*/  @P0 IMAD.WIDE.U32 R32, R168, 0x4, R32 ;  /* 0x00000004a8200825 */ /* 0x001fca00078e0020 */
[----:B------:R0:W5:Y:S01]  /*5a00*/  @P0 LDG.E R31, desc[UR8][R32.64] ;  /* 0x00000008201f0981 */ /* 0x000162000c1e1900 */
[----:B------:R-:W-:-:S04]  /*5a10*/  ISETP.NE.U32.AND P0, PT, RZ, UR24, PT ;  /* 0x00000018ff007c0c */ /* 0x000fc8000bf05070 */
[----:B------:R-:W-:-:S13]  /*5a20*/  ISETP.NE.AND.EX P0, PT, RZ, UR25, PT, P0 ;  /* 0x00000019ff007c0c */ /* 0x000fda000bf05300 */
[----:B0-----:R-:W0:Y:S02]  /*5a30*/  @P0 LDC.64 R32, c[0x0][0x438] ;  /* 0x00010e00ff200b82 */ /* 0x001e240000000a00 */
[----:B0-----:R-:W-:-:S05]  /*5a40*/  @P0 IMAD.WIDE.U32 R32, R168, 0x10, R32 ;  /* 0x00000010a8200825 */ /* 0x001fca00078e0020 */
[----:B------:R0:W5:Y:S02]  /*5a50*/  @P0 LDG.E.128 R88, desc[UR8][R32.64] ;  /* 0x0000000820580981 */ /* 0x000164000c1e1d00 */
[----:B0-----:R-:W0:Y:S02]  /*5a60*/  LDC.64 R32, c[0x0][0x3a8] ;  /* 0x0000ea00ff207b82 */ /* 0x001e240000000a00 */
[----:B0-----:R-:W-:-:S05]  /*5a70*/  IMAD.WIDE.U32 R32, R168, 0x10, R32 ;  /* 0x00000010a8207825 */ /* 0x001fca00078e0020 */
[----:B------:R0:W2:Y:S01]  /*5a80*/  LDG.E.128 R104, desc[UR8][R32.64] ;  /* 0x0000000820687981 */ /* 0x0000a2000c1e1d00 */
[----:B-1----:R-:W-:-:S06]  /*5a90*/  IMAD.WIDE.U32 R100, R168, 0x10, R100 ;  /* 0x00000010a8647825 */ /* 0x002fcc00078e0064 */
[----:B------:R-:W4:Y:S01]  /*5aa0*/  LDG.E.128 R100, desc[UR8][R100.64] ;  /* 0x0000000864647981 */ /* 0x000f22000c1e1d00 */
[----:B0-----:R-:W-:-:S05]  /*5ab0*/  IMAD.WIDE.U32 R32, R168, 0x10, R48 ;  /* 0x00000010a8207825 */ /* 0x001fca00078e0030 */
[----:B------:R0:W3:Y:S02]  /*5ac0*/  LDG.E.128 R48, desc[UR8][R32.64] ;  /* 0x0000000820307981 */ /* 0x0000e4000c1e1d00 */
[----:B0-----:R-:W0:Y:S02]  /*5ad0*/  LDC.64 R32, c[0x0][0x3b0] ;  /* 0x0000ec00ff207b82 */ /* 0x001e240000000a00 */
[----:B0-----:R-:W-:-:S06]  /*5ae0*/  IMAD.WIDE.U32 R32, R168, 0x4, R32 ;  /* 0x00000004a8207825 */ /* 0x001fcc00078e0020 */
[----:B------:R2:W5:Y:S02]  /*5af0*/  LDG.E R32, desc[UR8][R32.64] ;  /* 0x0000000820207981 */ /* 0x000564000c1e1900 */
[C---:B--2---:R-:W-:Y:S01]  /*5b00*/  FADD.FTZ R33, -R162.reuse, R104 ;  /* 0x00000068a2217221 */ /* 0x044fe20000010100 */
[C---:B------:R-:W-:Y:S01]  /*5b10*/  FADD.FTZ R105, -R162.reuse, R105 ;  /* 0x00000069a2697221 */ /* 0x040fe20000010100 */
[C---:B------:R-:W-:Y:S01]  /*5b20*/  FADD.FTZ R106, -R162.reuse, R106 ;  /* 0x0000006aa26a7221 */ /* 0x040fe20000010100 */
[----:B------:R-:W-:Y:S02]  /*5b30*/  FADD.FTZ R107, -R162, R107 ;  /* 0x0000006ba26b7221 */ /* 0x000fe40000010100 */
[----:B------:R-:W2:Y:S01]  /*5b40*/  LDL.LU R162, [R1] ;  /* 0x0000000001a27983 */ /* 0x000ea20000300800 */
[----:B------:R-:W-:-:S03]  /*5b50*/  HADD2.F32 R104, -RZ, R164.H0_H0 ;  /* 0x200000a4ff687230 */ /* 0x000fc60000004100 */
[----:B------:R-:W2:Y:S04]  /*5b60*/  LDL.S16 R164, [R1+0x146] ;  /* 0x0001460001a47983 */ /* 0x000ea80000100600 */
[----:B------:R-:W2:Y:S01]  /*5b70*/  LDL.LU R168, [R1+0x4] ;  /* 0x0000040001a87983 */ /* 0x000ea20000300800 */
[----:B---3--:R-:W-:Y:S01]  /*5b80*/  FMUL.FTZ R108, R48, R104 ;  /* 0x00000068306c7220 */ /* 0x008fe20000410000 */
[----:B------:R-:W-:Y:S02]  /*5b90*/  HADD2.F32 R104, -RZ, R166.H0_H0 ;  /* 0x200000a6ff687230 */ /* 0x000fe40000004100 */
[----:B------:R-:W3:Y:S01]  /*5ba0*/  LDL.LU R167, [R1+0xa4] ;  /* 0x0000a40001a77983 */ /* 0x000ee20000300800 */
[----:B-----5:R-:W-:-:S03]  /*5bb0*/  FMUL.FTZ R33, R128, R33 ;  /* 0x0000002180217220 */ /* 0x020fc60000410000 */
[----:B------:R-:W3:Y:S04]  /*5bc0*/  LDL.S16 R166, [R1+0x140] ;  /* 0x0001400001a67983 */ /* 0x000ee80000100600 */
[----:B------:R-:W3:Y:S01]  /*5bd0*/  LDL.S16 R109, [R1+0x142] ;  /* 0x00014200016d7983 */ /* 0x000ee20000100600 */
[-C--:B----4-:R-:W-:Y:S01]  /*5be0*/  FFMA.FTZ R147, R100, R33.reuse, R147 ;  /* 0x0000002164937223 */ /* 0x090fe20000010093 */
[----:B------:R-:W-:Y:S01]  /*5bf0*/  FADD.FTZ R172, R172, R48 ;  /* 0x00000030acac7221 */ /* 0x000fe20000010000 */
[----:B------:R-:W-:Y:S01]  /*5c00*/  FFMA.FTZ R212, R48, R33, R212 ;  /* 0x0000002130d47223 */ /* 0x000fe200000100d4 */
[----:B------:R-:W-:Y:S02]  /*5c10*/  HADD2.F32 R48, -RZ, R165.H0_H0 ;  /* 0x200000a5ff307230 */ /* 0x000fe40000004100 */
[----:B------:R-:W-:Y:S01]  /*5c20*/  FFMA.FTZ R152, R100, R104, R108 ;  /* 0x0000006864987223 */ /* 0x000fe2000001006c */
[----:B--2---:R-:W-:-:S05]  /*5c30*/  FADD.FTZ R162, R162, R100 ;  /* 0x00000064a2a27221 */ /* 0x004fca0000010000 */
[----:B------:R-:W-:Y:S01]  /*5c40*/  STL [R1], R162 ;  /* 0x000000a201007387 */ /* 0x000fe20000100800 */
[----:B------:R-:W-:-:S03]  /*5c50*/  HADD2.F32 R100, -RZ, R164.H0_H0 ;  /* 0x200000a4ff647230 */ /* 0x000fc60000004100 */
[----:B------:R0:W-:Y:S04]  /*5c60*/  STL [R1+0xa0], R147 ;  /* 0x0000a09301007387 */ /* 0x0001e80000100800 */
[----:B------:R-:W2:Y:S04]  /*5c70*/  LDL.LU R165, [R1+0x8] ;  /* 0x0000080001a57983 */ /* 0x000ea80000300800 */
[----:B0-----:R-:W4:Y:S04]  /*5c80*/  LDL.LU R147, [R1+0xa8] ;  /* 0x0000a80001937983 */ /* 0x001f280000300800 */
[----:B------:R-:W4:Y:S04]  /*5c90*/  LDL.LU R162, [R1+0xac] ;  /* 0x0000ac0001a27983 */ /* 0x000f280000300800 */
[----:B------:R-:W4:Y:S01]  /*5ca0*/  LDL.LU R164, [R1+0xc] ;  /* 0x00000c0001a47983 */ /* 0x000f220000300800 */
[----:B------:R-:W-:Y:S01]  /*5cb0*/  FMUL.FTZ R104, R49, R48 ;  /* 0x0000003031687220 */ /* 0x000fe20000410000 */
[----:B------:R-:W-:Y:S01]  /*5cc0*/  FMUL.FTZ R48, R128, R105 ;  /* 0x0000006980307220 */ /* 0x000fe20000410000 */
[----:B------:R-:W-:-:S02]  /*5cd0*/  FADD.FTZ R173, R173, R49 ;  /* 0x00000031adad7221 */ /* 0x000fc40000010000 */
[----:B------:R-:W-:Y:S01]  /*5ce0*/  FFMA.FTZ R108, R101, R100, R104 ;  /* 0x00000064656c7223 */ /* 0x000fe20000010068 */
[----:B------:R-:W-:Y:S01]  /*5cf0*/  FFMA.FTZ R213, R49, R48, R213 ;  /* 0x0000003031d57223 */ /* 0x000fe200000100d5 */
[----:B---3--:R-:W-:Y:S02]  /*5d00*/  HADD2.F32 R49, -RZ, R166.H0_H0 ;  /* 0x200000a6ff317230 */ /* 0x008fe40000004100 */
[----:B------:R-:W-:Y:S02]  /*5d10*/  HADD2.F32 R100, -RZ, R109.H0_H0 ;  /* 0x2000006dff647230 */ /* 0x000fe40000004100 */
[----:B------:R-:W-:Y:S01]  /*5d20*/  FMUL.FTZ R109, R128, R106 ;  /* 0x0000006a806d7220 */ /* 0x000fe20000410000 */
[----:B------:R-:W-:Y:S01]  /*5d30*/  FADD.FTZ R174, R174, R50 ;  /* 0x00000032aeae7221 */ /* 0x000fe20000010000 */
[C---:B------:R-:W-:Y:S02]  /*5d40*/  FMUL.FTZ R49, R50.reuse, R49 ;  /* 0x0000003132317220 */ /* 0x040fe40000410000 */
[----:B------:R-:W-:Y:S01]  /*5d50*/  FFMA.FTZ R214, R50, R109, R214 ;  /* 0x0000006d32d67223 */ /* 0x000fe200000100d6 */
[----:B------:R-:W-:-:S02]  /*5d60*/  HADD2.F32 R50, -RZ, R252.H0_H0 ;  /* 0x200000fcff327230 */ /* 0x000fc40000004100 */
[----:B------:R-:W-:Y:S01]  /*5d70*/  FFMA.FTZ R49, R102, R100, R49 ;  /* 0x0000006466317223 */ /* 0x000fe20000010031 */
[----:B------:R-:W-:Y:S01]  /*5d80*/  FADD.FTZ R168, R168, R101 ;  /* 0x00000065a8a87221 */ /* 0x000fe20000010000 */
[----:B------:R-:W-:Y:S01]  /*5d90*/  FFMA.FTZ R167, R101, R48, R167 ;  /* 0x0000003065a77223 */ /* 0x000fe200000100a7 */
[----:B------:R-:W-:Y:S01]  /*5da0*/  FMUL.FTZ R100, R51, R50 ;  /* 0x0000003233647220 */ /* 0x000fe20000410000 */
[----:B------:R-:W-:Y:S02]  /*5db0*/  FMUL.FTZ R50, R128, R107 ;  /* 0x0000006b80327220 */ /* 0x000fe40000410000 */
[----:B------:R-:W-:Y:S04]  /*5dc0*/  STL [R1+0x4], R168 ;  /* 0x000004a801007387 */ /* 0x000fe80000100800 */
[----:B------:R-:W-:Y:S01]  /*5dd0*/  STL [R1+0xa4], R167 ;  /* 0x0000a4a701007387 */ /* 0x000fe20000100800 */
[----:B------:R-:W-:-:S02]  /*5de0*/  HADD2.F32 R101, -RZ, R252.H1_H1 ;  /* 0x300000fcff657230 */ /* 0x000fc40000004100 */
[----:B------:R-:W-:Y:S01]  /*5df0*/  FADD.FTZ R175, R175, R51 ;  /* 0x00000033afaf7221 */ /* 0x000fe20000010000 */
[----:B------:R-:W-:Y:S01]  /*5e00*/  FFMA.FTZ R215, R51, R50, R215 ;  /* 0x0000003233d77223 */ /* 0x000fe200000100d7 */
[----:B------:R-:W-:-:S04]  /*5e10*/  FADD.FTZ R51, R163, R152 ;  /* 0x00000098a3337221 */ /* 0x000fc80000010000 */
[----:B------:R-:W-:-:S04]  /*5e20*/  FADD.FTZ R51, R51, R108 ;  /* 0x0000006c33337221 */ /* 0x000fc80000010000 */
[----:B------:R-:W-:Y:S01]  /*5e30*/  FADD.FTZ R51, R51, R49 ;  /* 0x0000003133337221 */ /* 0x000fe20000010000 */
[----:B--2---:R-:W-:Y:S01]  /*5e40*/  FADD.FTZ R165, R165, R102 ;  /* 0x00000066a5a57221 */ /* 0x004fe20000010000 */
[----:B----4-:R-:W-:-:S04]  /*5e50*/  FFMA.FTZ R147, R102, R109, R147 ;  /* 0x0000006d66937223 */ /* 0x010fc80000010093 */
[----:B------:R-:W-:Y:S01]  /*5e60*/  STL [R1+0x8], R165 ;  /* 0x000008a501007387 */ /* 0x000fe20000100800 */
[C---:B------:R-:W-:Y:S01]  /*5e70*/  FFMA.FTZ R162, R103.reuse, R50, R162 ;  /* 0x0000003267a27223 */ /* 0x040fe200000100a2 */
[----:B------:R-:W-:Y:S02]  /*5e80*/  FADD.FTZ R164, R164, R103 ;  /* 0x00000067a4a47221 */ /* 0x000fe40000010000 */
[----:B------:R0:W-:Y:S04]  /*5e90*/  STL [R1+0xa8], R147 ;  /* 0x0000a89301007387 */ /* 0x0001e80000100800 */
[----:B------:R2:W-:Y:S04]  /*5ea0*/  STL [R1+0xc], R164 ;  /* 0x00000ca401007387 */ /* 0x0005e80000100800 */
[----:B------:R2:W-:Y:S01]  /*5eb0*/  STL [R1+0xac], R162 ;  /* 0x0000aca201007387 */ /* 0x0005e20000100800 */
[----:B0-----:R-:W-:Y:S01]  /*5ec0*/  FFMA.FTZ R147, R103, R101, R100 ;  /* 0x0000006567937223 */ /* 0x001fe20000010064 */
[----:B------:R-:W-:-:S04]  /*5ed0*/  FFMA.FTZ R100, R33, R152, R169 ;  /* 0x0000009821647223 */ /* 0x000fc800000100a9 */
[----:B------:R-:W-:-:S04]  /*5ee0*/  FFMA.FTZ R100, R48, R108, R100 ;  /* 0x0000006c30647223 */ /* 0x000fc80000010064 */
[----:B------:R-:W-:Y:S01]  /*5ef0*/  FFMA.FTZ R100, R109, R49, R100 ;  /* 0x000000316d647223 */ /* 0x000fe20000010064 */
[----:B------:R-:W-:-:S03]  /*5f00*/  FADD.FTZ R163, R51, R147 ;  /* 0x0000009333a37221 */ /* 0x000fc60000010000 */
[----:B--2---:R-:W-:-:S07]  /*5f10*/  FFMA.FTZ R169, R50, R147, R100 ;  /* 0x0000009332a97223 */ /* 0x004fce0000010064 */
.L_x_5518:
[----:B------:R-:W-:Y:S05]  /*5f20*/  BSYNC.RECONVERGENT B1 ;  /* 0x0000000000017941 */ /* 0x000fea0003800200 */
.L_x_5517:
[----:B------:R-:W-:Y:S01]  /*5f30*/  UISETP.NE.AND UP0, UPT, UR14, URZ, UPT ;  /* 0x000000ff0e00728c */ /* 0x000fe2000bf05270 */
[----:B------:R-:W-:Y:S01]  /*5f40*/  ISETP.GE.U32.AND P0, PT, R161, 0x20, PT ;  /* 0x00000020a100780c */ /* 0x000fe20003f06070 */
[----:B------:R-:W-:-:S04]  /*5f50*/  UMOV UR4, 0xffffffff ;  /* 0xffffffff00047882 */ /* 0x000fc80000000000 */
[----:B------:R-:W-:Y:S01]  /*5f60*/  PLOP3.LUT P1, PT, PT, PT, UP0, 0x80, 0x8 ;  /* 0x000000000008781c */ /* 0x000fe20003f2f008 */
[----:B------:R-:W-:-:S12]  /*5f70*/  BRA.DIV UR4, `(.L_x_5519) ;  /* 0x000000d604a47947 */ /* 0x000fd8000b800000 */
[----:B------:R-:W2:Y:S02]  /*5f80*/  SHFL.BFLY PT, R51, R163, 0x1, 0x1f ;  /* 0x0c201f00a3337f89 */ /* 0x000ea400000e0000 */
[----:B--2---:R-:W-:Y:S02]  /*5f90*/  FADD.FTZ R103, R51, R163 ;  /* 0x000000a333677221 */ /* 0x004fe40000010000 */
[----:B------:R-:W0:Y:S02]  /*5fa0*/  SHFL.BFLY PT, R51, R169, 0x1, 0x1f ;  /* 0x0c201f00a9337f89 */ /* 0x000e2400000e0000 */
[----:B01-34-:R-:W-:Y:S02]  /*5fb0*/  FADD.FTZ R104, R51, R169 ;  /* 0x000000a933687221 */ /* 0x01bfe40000010000 */
        /* <DEDUP_REMOVED lines=14> */
.L_x_5650:
[----:B-1----:R-:W-:Y:S01]  /*60a0*/  FADD.FTZ R103, R103, R106 ;  /* 0x0000006a67677221 */ /* 0x002fe20000010000 */
[----:B0-----:R-:W-:Y:S01]  /*60b0*/  FADD.FTZ R51, R104, R51 ;  /* 0x0000003368337221 */ /* 0x001fe20000010000 */
        /* <DEDUP_REMOVED lines=16> */
[----:B------:R-:W-:Y:S01]  /*61c0*/  FFMA.FTZ R51, R0, R104, R106 ;  /* 0x0000006800337223 */ /* 0x000fe2000001006a */
[----:B------:R-:W-:-:S03]  /*61d0*/  LOP3.LUT P5, RZ, R25, 0xff, RZ, 0xc0, !PT ;  /* 0x000000ff19ff7812 */ /* 0x000fc600078ac0ff */
[----:B------:R-:W-:-:S04]  /*61e0*/  FADD.FTZ R51, R24, -R51 ;  /* 0x8000003318337221 */ /* 0x000fc80000010000 */
[----:B-----5:R-:W-:-:S04]  /*61f0*/  FMUL.FTZ R51, R128, R51 ;  /* 0x0000003380337220 */ /* 0x020fc80000410000 */
[----:B------:R-:W-:-:S05]  /*6200*/  FMUL.FTZ R51, R51, UR13 ;  /* 0x0000000d33337c20 */ /* 0x000fca0008410000 */
[----:B------:R-:W-:Y:S01]  /*6210*/  SEL R100, R51, RZ, P5 ;  /* 0x000000ff33647207 */ /* 0x000fe20002800000 */
[----:B------:R-:W-:Y:S01]  /*6220*/  FFMA.FTZ R51, R47, R104, R106 ;  /* 0x000000682f337223 */ /* 0x000fe2000001006a */
[----:B------:R-:W-:-:S03]  /*6230*/  LOP3.LUT P5, RZ, R25, 0xff00, RZ, 0xc0, !PT ;  /* 0x0000ff0019ff7812 */ /* 0x000fc600078ac0ff */
[----:B------:R-:W-:-:S04]  /*6240*/  FADD.FTZ R51, R151, -R51 ;  /* 0x8000003397337221 */ /* 0x000fc80000010000 */
[----:B------:R-:W-:-:S04]  /*6250*/  FMUL.FTZ R51, R128, R51 ;  /* 0x0000003380337220 */ /* 0x000fc80000410000 */
        /* <DEDUP_REMOVED lines=9> */
[----:B------:R-:W-:-:S03]  /*62f0*/  ISETP.GE.U32.AND P5, PT, R25, 0x1000000, PT ;  /* 0x010000001900780c */ /* 0x000fc60003fa6070 */
[----:B------:R-:W-:-:S04]  /*6300*/  FADD.FTZ R51, R133, -R51 ;  /* 0x8000003385337221 */ /* 0x000fc80000010000 */
[----:B------:R-:W-:-:S04]  /*6310*/  FMUL.FTZ R51, R128, R51 ;  /* 0x0000003380337220 */ /* 0x000fc80000410000 */
[----:B------:R-:W-:-:S05]  /*6320*/  FMUL.FTZ R51, R51, UR13 ;  /* 0x0000000d33337c20 */ /* 0x000fca0008410000 */
[----:B------:R-:W-:Y:S01]  /*6330*/  SEL R103, R51, RZ, P5 ;  /* 0x000000ff33677207 */ /* 0x000fe20002800000 */
[----:B------:R-:W-:Y:S06]  /*6340*/  BRA `(.L_x_5525) ;  /* 0x0000000c00807947 */ /* 0x000fec0003800000 */
.L_x_5524:
        /* <DEDUP_REMOVED lines=25> */
.L_x_5523:
        /* <DEDUP_REMOVED lines=8> */
[----:B-----5:R-:W-:-:S04]  /*6560*/  FFMA.FTZ R51, R128, R51, R56 ;  /* 0x0000003380337223 */ /* 0x020fc80000010038 */
[----:B------:R-:W-:-:S05]  /*6570*/  FMUL.FTZ R51, R51, UR13 ;  /* 0x0000000d33337c20 */ /* 0x000fca0008410000 */
[----:B------:R-:W-:Y:S01]  /*6580*/  SEL R100, R51, RZ, P5 ;  /* 0x000000ff33647207 */ /* 0x000fe20002800000 */
[----:B------:R-:W-:Y:S01]  /*6590*/  FFMA.FTZ R51, R47, R104, R106 ;  /* 0x000000682f337223 */ /* 0x000fe2000001006a */
[----:B------:R-:W-:-:S03]  /*65a0*/  LOP3.LUT P5, RZ, R25, 0xff00, RZ, 0xc0, !PT ;  /* 0x0000ff0019ff7812 */ /* 0x000fc600078ac0ff */
[----:B------:R-:W-:-:S04]  /*65b0*/  FADD.FTZ R51, R151, -R51 ;  /* 0x8000003397337221 */ /* 0x000fc80000010000 */
[----:B------:R-:W-:-:S04]  /*65c0*/  FFMA.FTZ R51, R128, R51, R57 ;  /* 0x0000003380337223 */ /* 0x000fc80000010039 */
        /* <DEDUP_REMOVED lines=9> */
[----:B------:R-:W-:-:S03]  /*6660*/  ISETP.GE.U32.AND P5, PT, R25, 0x1000000, PT ;  /* 0x010000001900780c */ /* 0x000fc60003fa6070 */
[----:B------:R-:W-:-:S04]  /*6670*/  FADD.FTZ R51, R133, -R51 ;  /* 0x8000003385337221 */ /* 0x000fc80000010000 */
[----:B------:R-:W-:-:S04]  /*6680*/  FFMA.FTZ R51, R128, R51, R59 ;  /* 0x0000003380337223 */ /* 0x000fc8000001003b */
[----:B------:R-:W-:-:S05]  /*6690*/  FMUL.FTZ R51, R51, UR13 ;  /* 0x0000000d33337c20 */ /* 0x000fca0008410000 */
[----:B------:R-:W-:Y:S01]  /*66a0*/  SEL R103, R51, RZ, P5 ;  /* 0x000000ff33677207 */ /* 0x000fe20002800000 */
[----:B------:R-:W-:Y:S06]  /*66b0*/  BRA `(.L_x_5525) ;  /* 0x0000000800a47947 */ /* 0x000fec0003800000 */
.L_x_5526:
        /* <DEDUP_REMOVED lines=25> */
.L_x_5522:
        /* <DEDUP_REMOVED lines=13> */
[----:B------:R-:W-:Y:S02]  /*6920*/  SEL R100, R51, RZ, P5 ;  /* 0x000000ff33647207 */ /* 0x000fe40002800000 */
[----:B------:R-:W-:-:S04]  /*6930*/  LOP3.LUT P5, RZ, R26, 0xff, RZ, 0xc0, !PT ;  /* 0x000000ff1aff7812 */ /* 0x000fc800078ac0ff */
[----:B------:R-:W-:Y:S01]  /*6940*/  SEL R96, R51, RZ, P5 ;  /* 0x000000ff33607207 */ /* 0x000fe20002800000 */
[----:B------:R-:W-:Y:S01]  /*6950*/  FFMA.FTZ R51, R47, R104, R106 ;  /* 0x000000682f337223 */ /* 0x000fe2000001006a */
[----:B------:R-:W-:-:S03]  /*6960*/  LOP3.LUT P5, RZ, R25, 0xff00, RZ, 0xc0, !PT ;  /* 0x0000ff0019ff7812 */ /* 0x000fc600078ac0ff */
[----:B------:R-:W-:-:S04]  /*6970*/  FADD.FTZ R51, R151, -R51 ;  /* 0x8000003397337221 */ /* 0x000fc80000010000 */
[----:B------:R-:W-:-:S04]  /*6980*/  FMUL.FTZ R51, R128, R51 ;  /* 0x0000003380337220 */ /* 0x000fc80000410000 */
        /* <DEDUP_REMOVED lines=13> */
[----:B------:R-:W-:-:S03]  /*6a60*/  ISETP.GE.U32.AND P5, PT, R25, 0x1000000, PT ;  /* 0x010000001900780c */ /* 0x000fc60003fa6070 */
[----:B------:R-:W-:-:S04]  /*6a70*/  FADD.FTZ R51, R133, -R51 ;  /* 0x8000003385337221 */ /* 0x000fc80000010000 */
[----:B------:R-:W-:-:S04]  /*6a80*/  FMUL.FTZ R51, R128, R51 ;  /* 0x0000003380337220 */ /* 0x000fc80000410000 */
[----:B------:R-:W-:-:S05]  /*6a90*/  FMUL.FTZ R51, R51, UR13 ;  /* 0x0000000d33337c20 */ /* 0x000fca0008410000 */
[----:B------:R-:W-:Y:S02]  /*6aa0*/  SEL R103, R51, RZ, P5 ;  /* 0x000000ff33677207 */ /* 0x000fe40002800000 */
[----:B------:R-:W-:-:S04]  /*6ab0*/  ISETP.GE.U32.AND P5, PT, R26, 0x1000000, PT ;  /* 0x010000001a00780c */ /* 0x000fc80003fa6070 */
[----:B------:R-:W-:Y:S01]  /*6ac0*/  SEL R99, R51, RZ, P5 ;  /* 0x000000ff33637207 */ /* 0x000fe20002800000 */
[----:B------:R-:W-:Y:S08]  /*6ad0*/  BRA `(.L_x_5525) ;  /* 0x00000004009c7947 */ /* 0x000ff00003800000 */
.L_x_5528:
        /* <DEDUP_REMOVED lines=33> */
.L_x_5527:
        /* <DEDUP_REMOVED lines=10> */
[----:B------:R-:W-:Y:S02]  /*6d90*/  SEL R100, R51, RZ, P5 ;  /* 0x000000ff33647207 */ /* 0x000fe40002800000 */
[----:B------:R-:W-:-:S04]  /*6da0*/  LOP3.LUT P5, RZ, R26, 0xff, RZ, 0xc0, !PT ;  /* 0x000000ff1aff7812 */ /* 0x000fc800078ac0ff */
[----:B------:R-:W-:Y:S01]  /*6db0*/  SEL R96, R51, RZ, P5 ;  /* 0x000000ff33607207 */ /* 0x000fe20002800000 */
[----:B------:R-:W-:Y:S01]  /*6dc0*/  FFMA.FTZ R51, R47, R104, R106 ;  /* 0x000000682f337223 */ /* 0x000fe2000001006a */
[----:B------:R-:W-:-:S03]  /*6dd0*/  LOP3.LUT P5, RZ, R25, 0xff00, RZ, 0xc0, !PT ;  /* 0x0000ff0019ff7812 */ /* 0x000fc600078ac0ff */
[----:B------:R-:W-:-:S04]  /*6de0*/  FADD.FTZ R51, R151, -R51 ;  /* 0x8000003397337221 */ /* 0x000fc80000010000 */
[----:B------:R-:W-:-:S04]  /*6df0*/  FFMA.FTZ R51, R128, R51, R57 ;  /* 0x0000003380337223 */ /* 0x000fc80000010039 */
        /* <DEDUP_REMOVED lines=13> */
[----:B------:R-:W-:-:S03]  /*6ed0*/  ISETP.GE.U32.AND P5, PT, R25, 0x1000000, PT ;  /* 0x010000001900780c */ /* 0x000fc60003fa6070 */
[----:B------:R-:W-:-:S04]  /*6ee0*/  FADD.FTZ R51, R133, -R51 ;  /* 0x8000003385337221 */ /* 0x000fc80000010000 */
[----:B------:R-:W-:-:S04]  /*6ef0*/  FFMA.FTZ R51, R128, R51, R59 ;  /* 0x0000003380337223 */ /* 0x000fc8000001003b */
[----:B------:R-:W-:-:S05]  /*6f00*/  FMUL.FTZ R51, R51, UR13 ;  /* 0x0000000d33337c20 */ /* 0x000fca0008410000 */
[----:B------:R-:W-:Y:S02]  /*6f10*/  SEL R103, R51, RZ, P5 ;  /* 0x000000ff33677207 */ /* 0x000fe40002800000 */
[----:B------:R-:W-:-:S04]  /*6f20*/  ISETP.GE.U32.AND P5, PT, R26, 0x1000000, PT ;  /* 0x010000001a00780c */ /* 0x000fc80003fa6070 */
[----:B------:R-:W-:Y:S01]  /*6f30*/  SEL R99, R51, RZ, P5 ;  /* 0x000000ff33637207 */ /* 0x000fe20002800000 */
[----:B------:R-:W-:Y:S08]  /*6f40*/  BRA `(.L_x_5525) ;  /* 0x0000000000807947 */ /* 0x000ff00003800000 */
.L_x_5529:
        /* <DEDUP_REMOVED lines=31> */
[----:B------:R-:W-:-:S09]  /*7140*/  SEL R99, R51, RZ, P5 ;  /* 0x000000ff33637207 */ /* 0x000fd20002800000 */
.L_x_5525:
        /* <DEDUP_REMOVED lines=14> */
.L_x_5521:
[----:B------:R-:W-:Y:S05]  /*7230*/  BSYNC.RECONVERGENT B1 ;  /* 0x0000000000017941 */ /* 0x000fea0003800200 */
.L_x_5520:
        /* <DEDUP_REMOVED lines=12> */
[----:B------:R-:W-:Y:S01]  /*7300*/  FFMA.FTZ R51, R21, R104, R106 ;  /* 0x0000006815337223 */ /* 0x000fe2000001006a */
[----:B------:R-:W-:-:S03]  /*7310*/  LOP3.LUT P6, RZ, R22, 0xff, RZ, 0xc0, !PT ;  /* 0x000000ff16ff7812 */ /* 0x000fc600078cc0ff */
[----:B------:R-:W-:-:S04]  /*7320*/  FADD.FTZ R51, R160, -R51 ;  /* 0x80000033a0337221 */ /* 0x000fc80000010000 */
[----:B-----5:R-:W-:-:S04]  /*7330*/  FFMA.FTZ R92, R128, R51, R52 ;  /* 0x00000033805c7223 */ /* 0x020fc80000010034 */
[----:B------:R-:W-:-:S05]  /*7340*/  FMUL.FTZ R51, R92, UR13 ;  /* 0x0000000d5c337c20 */ /* 0x000fca0008410000 */
[----:B0-----:R-:W-:Y:S02]  /*7350*/  SEL R100, R51, RZ, P6 ;  /* 0x000000ff33647207 */ /* 0x001fe40003000000 */
        /* <DEDUP_REMOVED lines=27> */
.L_x_5534:
        /* <DEDUP_REMOVED lines=33> */
.L_x_5533:
[----:B0-----:R-:W0:Y:S02]  /*7720*/  LDC.64 R96, c[0x0][0x478] ;  /* 0x00011e00ff607b82 */ /* 0x001e240000000a00 */
[----:B0-----:R-:W-:-:S04]  /*7730*/  ISETP.NE.U32.AND P5, PT, R96, RZ, PT ;  /* 0x000000ff6000720c */ /* 0x001fc80003fa5070 */
[----:B------:R-:W-:-:S13]  /*7740*/  ISETP.NE.AND.EX P5, PT, R97, RZ, PT, P5 ;  /* 0x000000ff6100720c */ /* 0x000fda0003fa5350 */
[----:B------:R-:W-:Y:S05]  /*7750*/  @!P5 BRA `(.L_x_5536) ;  /* 0x000000000084d947 */ /* 0x000fea0003800000 */
        /* <DEDUP_REMOVED lines=33> */
.L_x_5536:
        /* <DEDUP_REMOVED lines=33> */
.L_x_5532:
[----:B------:R-:W-:-:S04]  /*7b80*/  UISETP.NE.U32.AND UP0, UPT, UR24, URZ, UPT ;  /* 0x000000ff1800728c */ /* 0x000fc8000bf05070 */
[----:B------:R-:W-:-:S09]  /*7b90*/  UISETP.NE.AND.EX UP0, UPT, UR25, URZ, UPT, UP0 ;  /* 0x000000ff1900728c */ /* 0x000fd2000bf05300 */
[----:B------:R-:W-:Y:S05]  /*7ba0*/  BRA.U !UP0, `(.L_x_5537) ;  /* 0x0000000108d87547 */ /* 0x000fea000b800000 */
[----:B0-----:R-:W0:Y:S02]  /*7bb0*/  LDC.64 R100, c[0x0][0x478] ;  /* 0x00011e00ff647b82 */ /* 0x001e240000000a00 */
[----:B0-----:R-:W-:-:S04]  /*7bc0*/  ISETP.NE.U32.AND P5, PT, R100, RZ, PT ;  /* 0x000000ff6400720c */ /* 0x001fc80003fa5070 */
[----:B------:R-:W-:-:S13]  /*7bd0*/  ISETP.NE.AND.EX P5, PT, R101, RZ, PT, P5 ;  /* 0x000000ff6500720c */ /* 0x000fda0003fa5350 */
[----:B------:R-:W-:Y:S05]  /*7be0*/  @!P5 BRA `(.L_x_5538) ;  /* 0x000000000064d947 */ /* 0x000fea0003800000 */
        /* <DEDUP_REMOVED lines=25> */
.L_x_5538:
        /* <DEDUP_REMOVED lines=25> */
.L_x_5537:
        /* <DEDUP_REMOVED lines=29> */
.L_x_5539:
        /* <DEDUP_REMOVED lines=23> */
[----:B------:R-:W-:-:S07]  /*8250*/  SEL R103, R51, RZ, P6 ;  /* 0x000000ff33677207 */ /* 0x000fce0003000000 */
.L_x_5535:
        /* <DEDUP_REMOVED lines=10> */
.L_x_5531:
[----:B------:R-:W-:Y:S05]  /*8300*/  BSYNC.RECONVERGENT B1 ;  /* 0x0000000000017941 */ /* 0x000fea0003800200 */
.L_x_5530:
[----:B------:R-:W-:Y:S01]  /*8310*/  LOP3.LUT P4, RZ, R8, 0x1, RZ, 0xc0, !PT ;  /* 0x0000000108ff7812 */ /* 0x000fe2000788c0ff */
[----:B------:R-:W-:-:S12]  /*8320*/  BSSY.RECONVERGENT B1, `(.L_x_5540) ;  /* 0x000010c000017945 */ /* 0x000fd80003800200 */
        /* <DEDUP_REMOVED lines=16> */
[----:B01----:R-:W-:Y:S02]  /*8430*/  SEL R100, R51, RZ, P6 ;  /* 0x000000ff33647207 */ /* 0x003fe40003000000 */
        /* <DEDUP_REMOVED lines=27> */
.L_x_5544:
        /* <DEDUP_REMOVED lines=33> */
.L_x_5543:
[----:B01----:R-:W0:Y:S02]  /*8800*/  LDC.64 R96, c[0x0][0x478] ;  /* 0x00011e00ff607b82 */ /* 0x003e240000000a00 */
        /* <DEDUP_REMOVED lines=36> */
.L_x_5546:
        /* <DEDUP_REMOVED lines=33> */
.L_x_5542:
[----:B------:R-:W-:-:S04]  /*8c60*/  UISETP.NE.U32.AND UP0, UPT, UR24, URZ, UPT ;  /* 0x000000ff1800728c */ /* 0x000fc8000bf05070 */
[----:B------:R-:W-:-:S09]  /*8c70*/  UISETP.NE.AND.EX UP0, UPT, UR25, URZ, UPT, UP0 ;  /* 0x000000ff1900728c */ /* 0x000fd2000bf05300 */
[----:B------:R-:W-:Y:S05]  /*8c80*/  BRA.U !UP0, `(.L_x_5547) ;  /* 0x0000000108d87547 */ /* 0x000fea000b800000 */
[----:B01----:R-:W0:Y:S02]  /*8c90*/  LDC.64 R100, c[0x0][0x478] ;  /* 0x00011e00ff647b82 */ /* 0x003e240000000a00 */
        /* <DEDUP_REMOVED lines=28> */
.L_x_5548:
        /* <DEDUP_REMOVED lines=25> */
.L_x_5547:
        /* <DEDUP_REMOVED lines=29> */
.L_x_5549:
        /* <DEDUP_REMOVED lines=24> */
.L_x_5545:
        /* <DEDUP_REMOVED lines=10> */
.L_x_5541:
[----:B------:R-:W-:Y:S05]  /*93e0*/  BSYNC.RECONVERGENT B1 ;  /* 0x0000000000017941 */ /* 0x000fea0003800200 */
.L_x_5540:
        /* <DEDUP_REMOVED lines=18> */
[----:B012---:R-:W-:Y:S02]  /*9510*/  SEL R100, R51, RZ, P6 ;  /* 0x000000ff33647207 */ /* 0x007fe40003000000 */
        /* <DEDUP_REMOVED lines=27> */
.L_x_5554:
        /* <DEDUP_REMOVED lines=33> */
.L_x_5553:
[----:B012---:R-:W0:Y:S02]  /*98e0*/  LDC.64 R96, c[0x0][0x478] ;  /* 0x00011e00ff607b82 */ /* 0x007e240000000a00 */
        /* <DEDUP_REMOVED lines=36> */
.L_x_5556:
        /* <DEDUP_REMOVED lines=33> */
.L_x_5552:
[----:B------:R-:W-:-:S04]  /*9d40*/  UISETP.NE.U32.AND UP0, UPT, UR24, URZ, UPT ;  /* 0x000000ff1800728c */ /* 0x000fc8000bf05070 */
[----:B------:R-:W-:-:S09]  /*9d50*/  UISETP.NE.AND.EX UP0, UPT, UR25, URZ, UPT, UP0 ;  /* 0x000000ff1900728c */ /* 0x000fd2000bf05300 */
[----:B------:R-:W-:Y:S05]  /*9d60*/  BRA.U !UP0, `(.L_x_5557) ;  /* 0x0000000108d87547 */ /* 0x000fea000b800000 */
[----:B012---:R-:W0:Y:S02]  /*9d70*/  LDC.64 R100, c[0x0][0x478] ;  /* 0x00011e00ff647b82 */ /* 0x007e240000000a00 */
        /* <DEDUP_REMOVED lines=28> */
.L_x_5558:
        /* <DEDUP_REMOVED lines=25> */
.L_x_5557:
        /* <DEDUP_REMOVED lines=29> */
.L_x_5559:
        /* <DEDUP_REMOVED lines=24> */
.L_x_5555:
        /* <DEDUP_REMOVED lines=10> */
.L_x_5551:
[----:B------:R-:W-:Y:S05]  /*a4c0*/  BSYNC.RECONVERGENT B1 ;  /* 0x0000000000017941 */ /* 0x000fea0003800200 */
.L_x_5550:
        /* <DEDUP_REMOVED lines=18> */
[----:B0123--:R-:W-:Y:S02]  /*a5f0*/  SEL R100, R51, RZ, P6 ;  /* 0x000000ff33647207 */ /* 0x00ffe40003000000 */
        /* <DEDUP_REMOVED lines=27> */
.L_x_5564:
        /* <DEDUP_REMOVED lines=33> */
.L_x_5563:
[----:B0123--:R-:W0:Y:S02]  /*a9c0*/  LDC.64 R96, c[0x0][0x478] ;  /* 0x00011e00ff607b82 */ /* 0x00fe240000000a00 */
        /* <DEDUP_REMOVED lines=36> */
.L_x_5566:
        /* <DEDUP_REMOVED lines=33> */
.L_x_5562:
[----:B------:R-:W-:-:S04]  /*ae20*/  UISETP.NE.U32.AND UP0, UPT, UR24, URZ, UPT ;  /* 0x000000ff1800728c */ /* 0x000fc8000bf05070 */
[----:B------:R-:W-:-:S09]  /*ae30*/  UISETP.NE.AND.EX UP0, UPT, UR25, URZ, UPT, UP0 ;  /* 0x000000ff1900728c */ /* 0x000fd2000bf05300 */
[----:B------:R-:W-:Y:S05]  /*ae40*/  BRA.U !UP0, `(.L_x_5567) ;  /* 0x0000000108d87547 */ /* 0x000fea000b800000 */
[----:B0123--:R-:W0:Y:S02]  /*ae50*/  LDC.64 R100, c[0x0][0x478] ;  /* 0x00011e00ff647b82 */ /* 0x00fe240000000a00 */
        /* <DEDUP_REMOVED lines=28> */
.L_x_5568:
        /* <DEDUP_REMOVED lines=25> */
.L_x_5567:
        /* <DEDUP_REMOVED lines=29> */
.L_x_5569:
        /* <DEDUP_REMOVED lines=24> */
.L_x_5565:
        /* <DEDUP_REMOVED lines=10> */
.L_x_5561:
[----:B------:R-:W-:Y:S05]  /*b5a0*/  BSYNC.RECONVERGENT B1 ;  /* 0x0000000000017941 */ /* 0x000fea0003800200 */
.L_x_5560:
        /* <DEDUP_REMOVED lines=18> */
[----:B01234-:R-:W-:Y:S02]  /*b6d0*/  SEL R100, R51, RZ, P6 ;  /* 0x000000ff33647207 */ /* 0x01ffe40003000000 */
        /* <DEDUP_REMOVED lines=27> */
.L_x_5574:
        /* <DEDUP_REMOVED lines=33> */
.L_x_5573:
[----:B01234-:R-:W0:Y:S02]  /*baa0*/  LDC.64 R96, c[0x0][0x478] ;  /* 0x00011e00ff607b82 */ /* 0x01fe240000000a00 */
        /* <DEDUP_REMOVED lines=36> */
.L_x_5576:
        /* <DEDUP_REMOVED lines=33> */
.L_x_5572:
[----:B------:R-:W-:-:S04]  /*bf00*/  UISETP.NE.U32.AND UP0, UPT, UR24, URZ, UPT ;  /* 0x000000ff1800728c */ /* 0x000fc8000bf05070 */
[----:B------:R-:W-:-:S09]  /*bf10*/  UISETP.NE.AND.EX UP0, UPT, UR25, URZ, UPT, UP0 ;  /* 0x000000ff1900728c */ /* 0x000fd2000bf05300 */
[----:B------:R-:W-:Y:S05]  /*bf20*/  BRA.U !UP0, `(.L_x_5577) ;  /* 0x0000000108d87547 */ /* 0x000fea000b800000 */
[----:B01234-:R-:W0:Y:S02]  /*bf30*/  LDC.64 R100, c[0x0][0x478] ;  /* 0x00011e00ff647b82 */ /* 0x01fe240000000a00 */
        /* <DEDUP_REMOVED lines=28> */
.L_x_5578:
        /* <DEDUP_REMOVED lines=25> */
.L_x_5577:
        /* <DEDUP_REMOVED lines=29> */
.L_x_5579:
        /* <DEDUP_REMOVED lines=24> */
.L_x_5575:
        /* <DEDUP_REMOVED lines=10> */
.L_x_5571:
[----:B------:R-:W-:Y:S05]  /*c680*/  BSYNC.RECONVERGENT B1 ;  /* 0x0000000000017941 */ /* 0x000fea0003800200 */
.L_x_5570:
        /* <DEDUP_REMOVED lines=46> */
.L_x_5584:
        /* <DEDUP_REMOVED lines=33> */
.L_x_5583:
        /* <DEDUP_REMOVED lines=37> */
.L_x_5586:
        /* <DEDUP_REMOVED lines=33> */
.L_x_5582:
        /* <DEDUP_REMOVED lines=32> */
.L_x_5588:
        /* <DEDUP_REMOVED lines=25> */
.L_x_5587:
        /* <DEDUP_REMOVED lines=29> */
.L_x_5589:
        /* <DEDUP_REMOVED lines=24> */
.L_x_5585:
        /* <DEDUP_REMOVED lines=10> */
.L_x_5581:
[----:B------:R-:W-:Y:S05]  /*d760*/  BSYNC.RECONVERGENT B1 ;  /* 0x0000000000017941 */ /* 0x000fea0003800200 */
.L_x_5580:
        /* <DEDUP_REMOVED lines=25> */
[----:B------:R-:W-:-:S02]  /*d900*/  FMUL.FTZ R51, R92, UR13 ;  /* 0x0000000d5c337c20 */ /* 0x000fc40008410000 */
[----:B------:R-:W-:-:S03]  /*d910*/  FFMA.FTZ R95, R128, R95, R83 ;  /* 0x0000005f805f7223 */ /* 0x000fc60000010053 */
[----:B01234-:R-:W-:Y:S02]  /*d920*/  SEL R100, R51, RZ, P6 ;  /* 0x000000ff33647207 */ /* 0x01ffe40003000000 */
[----:B------:R-:W-:-:S04]  /*d930*/  LOP3.LUT P6, RZ, R4, 0xff, RZ, 0xc0, !PT ;  /* 0x000000ff04ff7812 */ /* 0x000fc800078cc0ff */
[----:B------:R-:W-:Y:S01]  /*d940*/  SEL R96, R51, RZ, P6 ;  /* 0x000000ff33607207 */ /* 0x000fe20003000000 */
[----:B------:R-:W-:Y:S01]  /*d950*/  FMUL.FTZ R51, R93, UR13 ;  /* 0x0000000d5d337c20 */ /* 0x000fe20008410000 */
[----:B------:R-:W-:-:S04]  /*d960*/  LOP3.LUT P6, RZ, R3, 0xff00, RZ, 0xc0, !PT ;  /* 0x0000ff0003ff7812 */ /* 0x000fc800078cc0ff */
[----:B------:R-:W-:Y:S02]  /*d970*/  SEL R101, R51, RZ, P6 ;  /* 0x000000ff33657207 */ /* 0x000fe40003000000 */
        /* <DEDUP_REMOVED lines=8> */
[----:B------:R-:W-:-:S04]  /*da00*/  ISETP.GE.U32.AND P6, PT, R3, 0x1000000, PT ;  /* 0x010000000300780c */ /* 0x000fc80003fc6070 */
[----:B------:R-:W-:Y:S02]  /*da10*/  SEL R103, R51, RZ, P6 ;  /* 0x000000ff33677207 */ /* 0x000fe40003000000 */
[----:B------:R-:W-:-:S04]  /*da20*/  ISETP.GE.U32.AND P6, PT, R4, 0x1000000, PT ;  /* 0x010000000400780c */ /* 0x000fc80003fc6070 */
[----:B------:R-:W-:Y:S01]  /*da30*/  SEL R99, R51, RZ, P6 ;  /* 0x000000ff33637207 */ /* 0x000fe20003000000 */
[----:B------:R-:W-:Y:S08]  /*da40*/  BRA `(.L_x_5595) ;  /* 0x0000000c00547947 */ /* 0x000ff00003800000 */
.L_x_5594:
[----:B------:R-:W-:Y:S01]  /*da50*/  FFMA.FTZ R51, R2, R104, R106 ;  /* 0x0000006802337223 */ /* 0x000fe2000001006a */
[----:B------:R-:W-:-:S03]  /*da60*/  LOP3.LUT P6, RZ, R3, 0xff, RZ, 0xc0, !PT ;  /* 0x000000ff03ff7812 */ /* 0x000fc600078cc0ff */
[----:B------:R-:W-:-:S04]  /*da70*/  FADD.FTZ R51, R154, -R51 ;  /* 0x800000339a337221 */ /* 0x000fc80000010000 */
[----:B012345:R-:W-:Y:S01]  /*da80*/  FFMA.FTZ R96, R128, R51, R80 ;  /* 0x0000003380607223 */ /* 0x03ffe20000010050 */
[----:B------:R-:W-:-:S03]  /*da90*/  FFMA.FTZ R51, R37, R104, R106 ;  /* 0x0000006825337223 */ /* 0x000fc6000001006a */
[----:B------:R-:W-:Y:S01]  /*daa0*/  FMUL.FTZ R96, R96, UR13 ;  /* 0x0000000d60607c20 */ /* 0x000fe20008410000 */
[----:B------:R-:W-:-:S04]  /*dab0*/  FADD.FTZ R51, R36, -R51 ;  /* 0x8000003324337221 */ /* 0x000fc80000010000 */
[----:B------:R-:W-:Y:S01]  /*dac0*/  SEL R100, R96, RZ, P6 ;  /* 0x000000ff60647207 */ /* 0x000fe20003000000 */
[----:B------:R-:W-:Y:S01]  /*dad0*/  FFMA.FTZ R97, R128, R51, R81 ;  /* 0x0000003380617223 */ /* 0x000fe20000010051 */
[----:B------:R-:W-:Y:S01]  /*dae0*/  LOP3.LUT P6, RZ, R4, 0xff, RZ, 0xc0, !PT ;  /* 0x000000ff04ff7812 */ /* 0x000fe200078cc0ff */
[----:B------:R-:W-:Y:S02]  /*daf0*/  FFMA.FTZ R51, R113, R104, R106 ;  /* 0x0000006871337223 */ /* 0x000fe4000001006a */
[----:B------:R-:W-:Y:S01]  /*db00*/  FMUL.FTZ R97, R97, UR13 ;  /* 0x0000000d61617c20 */ /* 0x000fe20008410000 */
[----:B------:R-:W-:Y:S01]  /*db10*/  SEL R96, R96, RZ, P6 ;  /* 0x000000ff60607207 */ /* 0x000fe20003000000 */
[----:B------:R-:W-:Y:S01]  /*db20*/  FADD.FTZ R51, R112, -R51 ;  /* 0x8000003370337221 */ /* 0x000fe20000010000 */
[----:B------:R-:W-:-:S03]  /*db30*/  LOP3.LUT P6, RZ, R3, 0xff00, RZ, 0xc0, !PT ;  /* 0x0000ff0003ff7812 */ /* 0x000fc600078cc0ff */
[----:B------:R-:W-:Y:S01]  /*db40*/  FFMA.FTZ R98, R128, R51, R82 ;  /* 0x0000003380627223 */ /* 0x000fe20000010052 */
[----:B------:R-:W-:Y:S01]  /*db50*/  SEL R101, R97, RZ, P6 ;  /* 0x000000ff61657207 */ /* 0x000fe20003000000 */
[----:B------:R-:W-:Y:S01]  /*db60*/  FFMA.FTZ R51, R143, R104, R106 ;  /* 0x000000688f337223 */ /* 0x000fe2000001006a */
[----:B------:R-:W-:Y:S01]  /*db70*/  LOP3.LUT P6, RZ, R4, 0xff00, RZ, 0xc0, !PT ;  /* 0x0000ff0004ff7812 */ /* 0x000fe200078cc0ff */
[----:B------:R-:W-:Y:S02]  /*db80*/  FMUL.FTZ R98, R98, UR13 ;  /* 0x0000000d62627c20 */ /* 0x000fe40008410000 */
[----:B------:R-:W-:Y:S01]  /*db90*/  FADD.FTZ R51, R144, -R51 ;  /* 0x8000003390337221 */ /* 0x000fe20000010000 */
[----:B------:R-:W-:Y:S02]  /*dba0*/  SEL R97, R97, RZ, P6 ;  /* 0x000000ff61617207 */ /* 0x000fe40003000000 */
[----:B------:R-:W-:Y:S01]  /*dbb0*/  LOP3.LUT P6, RZ, R3, 0xff0000, RZ, 0xc0, !PT ;  /* 0x00ff000003ff7812 */ /* 0x000fe200078cc0ff */
[----:B------:R-:W-:-:S03]  /*dbc0*/  FFMA.FTZ R51, R128, R51, R83 ;  /* 0x0000003380337223 */ /* 0x000fc60000010053 */
[----:B------:R-:W-:Y:S01]  /*dbd0*/  SEL R102, R98, RZ, P6 ;  /* 0x000000ff62667207 */ /* 0x000fe20003000000 */
[----:B------:R-:W-:Y:S01]  /*dbe0*/  FMUL.FTZ R51, R51, UR13 ;  /* 0x0000000d33337c20 */ /* 0x000fe20008410000 */
[----:B------:R-:W-:-:S04]  /*dbf0*/  LOP3.LUT P6, RZ, R4, 0xff0000, RZ, 0xc0, !PT ;  /* 0x00ff000004ff7812 */ /* 0x000fc800078cc0ff */
[----:B------:R-:W-:Y:S02]  /*dc00*/  SEL R98, R98, RZ, P6 ;  /* 0x000000ff62627207 */ /* 0x000fe40003000000 */
[----:B------:R-:W-:-:S04]  /*dc10*/  ISETP.GE.U32.AND P6, PT, R3, 0x1000000, PT ;  /* 0x010000000300780c */ /* 0x000fc80003fc6070 */
[----:B------:R-:W-:Y:S02]  /*dc20*/  SEL R103, R51, RZ, P6 ;  /* 0x000000ff33677207 */ /* 0x000fe40003000000 */
[----:B------:R-:W-:-:S04]  /*dc30*/  ISETP.GE.U32.AND P6, PT, R4, 0x1000000, PT ;  /* 0x010000000400780c */ /* 0x000fc80003fc6070 */
[----:B------:R-:W-:Y:S01]  /*dc40*/  SEL R99, R51, RZ, P6 ;  /* 0x000000ff33637207 */ /* 0x000fe20003000000 */
[----:B------:R-:W-:Y:S08]  /*dc50*/  BRA `(.L_x_5595) ;  /* 0x0000000800d07947 */ /* 0x000ff00003800000 */
.L_x_5593:
[----:B01234-:R-:W0:Y:S02]  /*dc60*/  LDC.64 R96, c[0x0][0x478] ;  /* 0x00011e00ff607b82 */ /* 0x01fe240000000a00 */
[----:B0-----:R-:W-:-:S04]  /*dc70*/  ISETP.NE.U32.AND P5, PT, R96, RZ, PT ;  /* 0x000000ff6000720c */ /* 0x001fc80003fa5070 */
        /* <DEDUP_REMOVED lines=14> */
[----:B------:R-:W-:-:S02]  /*dd60*/  FMUL.FTZ R51, R92, UR13 ;  /* 0x0000000d5c337c20 */ /* 0x000fc40008410000 */
[----:B------:R-:W-:-:S03]  /*dd70*/  FMUL.FTZ R95, R128, R95 ;  /* 0x0000005f805f7220 */ /* 0x000fc60000410000 */
        /* <DEDUP_REMOVED lines=19> */
.L_x_5596:
[----:B------:R-:W-:Y:S01]  /*deb0*/  FFMA.FTZ R51, R2, R104, R106 ;  /* 0x0000006802337223 */ /* 0x000fe2000001006a */
[----:B------:R-:W-:-:S03]  /*dec0*/  LOP3.LUT P6, RZ, R3, 0xff, RZ, 0xc0, !PT ;  /* 0x000000ff03ff7812 */ /* 0x000fc600078cc0ff */
[----:B------:R-:W-:-:S04]  /*ded0*/  FADD.FTZ R51, R154, -R51 ;  /* 0x800000339a337221 */ /* 0x000fc80000010000 */
[----:B-----5:R-:W-:Y:S01]  /*dee0*/  FMUL.FTZ R96, R128, R51 ;  /* 0x0000003380607220 */ /* 0x020fe20000410000 */
[----:B------:R-:W-:-:S03]  /*def0*/  FFMA.FTZ R51, R37, R104, R106 ;  /* 0x0000006825337223 */ /* 0x000fc6000001006a */
[----:B------:R-:W-:Y:S01]  /*df00*/  FMUL.FTZ R96, R96, UR13 ;  /* 0x0000000d60607c20 */ /* 0x000fe20008410000 */
[----:B------:R-:W-:-:S04]  /*df10*/  FADD.FTZ R51, R36, -R51 ;  /* 0x8000003324337221 */ /* 0x000fc80000010000 */
[----:B------:R-:W-:Y:S01]  /*df20*/  SEL R100, R96, RZ, P6 ;  /* 0x000000ff60647207 */ /* 0x000fe20003000000 */
[----:B------:R-:W-:Y:S01]  /*df30*/  FMUL.FTZ R97, R128, R51 ;  /* 0x0000003380617220 */ /* 0x000fe20000410000 */
[----:B------:R-:W-:Y:S01]  /*df40*/  LOP3.LUT P6, RZ, R4, 0xff, RZ, 0xc0, !PT ;  /* 0x000000ff04ff7812 */ /* 0x000fe200078cc0ff */
[----:B------:R-:W-:Y:S02]  /*df50*/  FFMA.FTZ R51, R113, R104, R106 ;  /* 0x0000006871337223 */ /* 0x000fe4000001006a */
[----:B------:R-:W-:Y:S01]  /*df60*/  FMUL.FTZ R97, R97, UR13 ;  /* 0x0000000d61617c20 */ /* 0x000fe20008410000 */
[----:B------:R-:W-:Y:S01]  /*df70*/  SEL R96, R96, RZ, P6 ;  /* 0x000000ff60607207 */ /* 0x000fe20003000000 */
[----:B------:R-:W-:Y:S01]  /*df80*/  FADD.FTZ R51, R112, -R51 ;  /* 0x8000003370337221 */ /* 0x000fe20000010000 */
[----:B------:R-:W-:-:S03]  /*df90*/  LOP3.LUT P6, RZ, R3, 0xff00, RZ, 0xc0, !PT ;  /* 0x0000ff0003ff7812 */ /* 0x000fc600078cc0ff */
[----:B------:R-:W-:Y:S01]  /*dfa0*/  FMUL.FTZ R98, R128, R51 ;  /* 0x0000003380627220 */ /* 0x000fe20000410000 */
[----:B------:R-:W-:Y:S01]  /*dfb0*/  SEL R101, R97, RZ, P6 ;  /* 0x000000ff61657207 */ /* 0x000fe20003000000 */
[----:B------:R-:W-:Y:S01]  /*dfc0*/  FFMA.FTZ R51, R143, R104, R106 ;  /* 0x000000688f337223 */ /* 0x000fe2000001006a */
[----:B------:R-:W-:Y:S01]  /*dfd0*/  LOP3.LUT P6, RZ, R4, 0xff00, RZ, 0xc0, !PT ;  /* 0x0000ff0004ff7812 */ /* 0x000fe200078cc0ff */
[----:B------:R-:W-:Y:S02]  /*dfe0*/  FMUL.FTZ R98, R98, UR13 ;  /* 0x0000000d62627c20 */ /* 0x000fe40008410000 */
[----:B------:R-:W-:Y:S01]  /*dff0*/  FADD.FTZ R51, R144, -R51 ;  /* 0x8000003390337221 */ /* 0x000fe20000010000 */
[----:B------:R-:W-:Y:S02]  /*e000*/  SEL R97, R97, RZ, P6 ;  /* 0x000000ff61617207 */ /* 0x000fe40003000000 */
[----:B------:R-:W-:Y:S01]  /*e010*/  LOP3.LUT P6, RZ, R3, 0xff0000, RZ, 0xc0, !PT ;  /* 0x00ff000003ff7812 */ /* 0x000fe200078cc0ff */
[----:B------:R-:W-:-:S03]  /*e020*/  FMUL.FTZ R51, R128, R51 ;  /* 0x0000003380337220 */ /* 0x000fc60000410000 */
        /* <DEDUP_REMOVED lines=9> */
.L_x_5592:
        /* <DEDUP_REMOVED lines=9> */
[----:B------:R-:W-:Y:S01]  /*e150*/  FADD.FTZ R92, R154, -R51 ;  /* 0x800000339a5c7221 */ /* 0x000fe20000010000 */
[----:B------:R-:W-:-:S03]  /*e160*/  FFMA.FTZ R51, R37, R104, R106 ;  /* 0x0000006825337223 */ /* 0x000fc6000001006a */
[----:B-----5:R-:W-:Y:S01]  /*e170*/  FFMA.FTZ R92, R128, R92, R80 ;  /* 0x0000005c805c7223 */ /* 0x020fe20000010050 */
[----:B------:R-:W-:Y:S01]  /*e180*/  FADD.FTZ R93, R36, -R51 ;  /* 0x80000033245d7221 */ /* 0x000fe20000010000 */
[----:B------:R-:W-:Y:S02]  /*e190*/  FFMA.FTZ R51, R113, R104, R106 ;  /* 0x0000006871337223 */ /* 0x000fe4000001006a */
[----:B------:R-:W-:Y:S01]  /*e1a0*/  FMUL.FTZ R94, R92, UR13 ;  /* 0x0000000d5c5e7c20 */ /* 0x000fe20008410000 */
[----:B------:R-:W-:Y:S01]  /*e1b0*/  FFMA.FTZ R93, R128, R93, R81 ;  /* 0x0000005d805d7223 */ /* 0x000fe20000010051 */
[----:B------:R-:W-:-:S03]  /*e1c0*/  FADD.FTZ R51, R112, -R51 ;  /* 0x8000003370337221 */ /* 0x000fc60000010000 */
[----:B------:R-:W-:Y:S01]  /*e1d0*/  SEL R100, R94, RZ, P6 ;  /* 0x000000ff5e647207 */ /* 0x000fe20003000000 */
[----:B------:R-:W-:Y:S01]  /*e1e0*/  FMUL.FTZ R95, R93, UR13 ;  /* 0x0000000d5d5f7c20 */ /* 0x000fe20008410000 */
[----:B------:R-:W-:Y:S01]  /*e1f0*/  LOP3.LUT P6, RZ, R3, 0xff00, RZ, 0xc0, !PT ;  /* 0x0000ff0003ff7812 */ /* 0x000fe200078cc0ff */
[----:B------:R-:W-:Y:S01]  /*e200*/  FFMA.FTZ R94, R128, R51, R82 ;  /* 0x00000033805e7223 */ /* 0x000fe20000010052 */
[----:B------:R-:W-:Y:S02]  /*e210*/  FFMA.FTZ R51, R143, R104, R106 ;  /* 0x000000688f337223 */ /* 0x000fe4000001006a */
[----:B------:R-:W-:Y:S02]  /*e220*/  SEL R101, R95, RZ, P6 ;  /* 0x000000ff5f657207 */ /* 0x000fe40003000000 */
[----:B------:R-:W-:Y:S01]  /*e230*/  FADD.FTZ R95, R144, -R51 ;  /* 0x80000033905f7221 */ /* 0x000fe20000010000 */
[----:B------:R-:W-:Y:S01]  /*e240*/  FMUL.FTZ R51, R94, UR13 ;  /* 0x0000000d5e337c20 */ /* 0x000fe20008410000 */
[----:B------:R-:W-:-:S02]  /*e250*/  LOP3.LUT P6, RZ, R3, 0xff0000, RZ, 0xc0, !PT ;  /* 0x00ff000003ff7812 */ /* 0x000fc400078cc0ff */
[----:B------:R-:W-:Y:S02]  /*e260*/  FFMA.FTZ R95, R128, R95, R83 ;  /* 0x0000005f805f7223 */ /* 0x000fe40000010053 */
[----:B------:R-:W-:Y:S02]  /*e270*/  SEL R102, R51, RZ, P6 ;  /* 0x000000ff33667207 */ /* 0x000fe40003000000 */
[----:B------:R-:W-:Y:S01]  /*e280*/  FMUL.FTZ R51, R95, UR13 ;  /* 0x0000000d5f337c20 */ /* 0x000fe20008410000 */
[----:B------:R-:W-:-:S04]  /*e290*/  ISETP.GE.U32.AND P6, PT, R3, 0x1000000, PT ;  /* 0x010000000300780c */ /* 0x000fc80003fc6070 */
[----:B------:R-:W-:Y:S01]  /*e2a0*/  SEL R103, R51, RZ, P6 ;  /* 0x000000ff33677207 */ /* 0x000fe20003000000 */
[----:B------:R-:W-:Y:S08]  /*e2b0*/  BRA `(.L_x_5595) ;  /* 0x0000000400387947 */ /* 0x000ff00003800000 */
.L_x_5598:
[-CC-:B------:R-:W-:Y:S01]  /*e2c0*/  FFMA.FTZ R51, R2, R104.reuse, R106.reuse ;  /* 0x0000006802337223 */ /* 0x180fe2000001006a */
[-CC-:B------:R-:W-:Y:S01]  /*e2d0*/  FFMA.FTZ R101, R37, R104.reuse, R106.reuse ;  /* 0x0000006825657223 */ /* 0x180fe2000001006a */
[----:B------:R-:W-:Y:S01]  /*e2e0*/  FFMA.FTZ R102, R113, R104, R106 ;  /* 0x0000006871667223 */ /* 0x000fe2000001006a */
[----:B------:R-:W-:Y:S01]  /*e2f0*/  LOP3.LUT P6, RZ, R3, 0xff, RZ, 0xc0, !PT ;  /* 0x000000ff03ff7812 */ /* 0x000fe200078cc0ff */
[----:B------:R-:W-:Y:S01]  /*e300*/  FADD.FTZ R51, R154, -R51 ;  /* 0x800000339a337221 */ /* 0x000fe20000010000 */
[----:B------:R-:W-:Y:S01]  /*e310*/  FADD.FTZ R101, R36, -R101 ;  /* 0x8000006524657221 */ /* 0x000fe20000010000 */
[----:B------:R-:W-:Y:S02]  /*e320*/  FADD.FTZ R102, R112, -R102 ;  /* 0x8000006670667221 */ /* 0x000fe40000010000 */
[C---:B-----5:R-:W-:Y:S01]  /*e330*/  FFMA.FTZ R51, R128.reuse, R51, R80 ;  /* 0x0000003380337223 */ /* 0x060fe20000010050 */
[C---:B------:R-:W-:Y:S01]  /*e340*/  FFMA.FTZ R101, R128.reuse, R101, R81 ;  /* 0x0000006580657223 */ /* 0x040fe20000010051 */
[----:B------:R-:W-:-:S02]  /*e350*/  FFMA.FTZ R102, R128, R102, R82 ;  /* 0x0000006680667223 */ /* 0x000fc40000010052 */
[----:B------:R-:W-:Y:S01]  /*e360*/  FMUL.FTZ R51, R51, UR13 ;  /* 0x0000000d33337c20 */ /* 0x000fe20008410000 */
[----:B------:R-:W-:Y:S01]  /*e370*/  FMUL.FTZ R101, R101, UR13 ;  /* 0x0000000d65657c20 */ /* 0x000fe20008410000 */
[----:B------:R-:W-:-:S03]  /*e380*/  FMUL.FTZ R102, R102, UR13 ;  /* 0x0000000d66667c20 */ /* 0x000fc60008410000 */
[----:B------:R-:W-:Y:S01]  /*e390*/  SEL R100, R51, RZ, P6 ;  /* 0x000000ff33647207 */ /* 0x000fe20003000000 */
[----:B------:R-:W-:Y:S01]  /*e3a0*/  FFMA.FTZ R51, R143, R104, R106 ;  /* 0x000000688f337223 */ /* 0x000fe2000001006a */
[----:B------:R-:W-:-:S03]  /*e3b0*/  LOP3.LUT P6, RZ, R3, 0xff00, RZ, 0xc0, !PT ;  /* 0x0000ff0003ff7812 */ /* 0x000fc600078cc0ff */
[----:B------:R-:W-:Y:S01]  /*e3c0*/  FADD.FTZ R51, R144, -R51 ;  /* 0x8000003390337221 */ /* 0x000fe20000010000 */
[----:B------:R-:W-:Y:S02]  /*e3d0*/  SEL R101, R101, RZ, P6 ;  /* 0x000000ff65657207 */ /* 0x000fe40003000000 */
[----:B------:R-:W-:Y:S01]  /*e3e0*/  LOP3.LUT P6, RZ, R3, 0xff0000, RZ, 0xc0, !PT ;  /* 0x00ff000003ff7812 */ /* 0x000fe200078cc0ff */
[----:B------:R-:W-:-:S03]  /*e3f0*/  FFMA.FTZ R51, R128, R51, R83 ;  /* 0x0000003380337223 */ /* 0x000fc60000010053 */
[----:B------:R-:W-:Y:S01]  /*e400*/  SEL R102, R102, RZ, P6 ;  /* 0x000000ff66667207 */ /* 0x000fe20003000000 */
[----:B------:R-:W-:Y:S01]  /*e410*/  FMUL.FTZ R51, R51, UR13 ;  /* 0x0000000d33337c20 */ /* 0x000fe20008410000 */
[----:B------:R-:W-:-:S04]  /*e420*/  ISETP.GE.U32.AND P6, PT, R3, 0x1000000, PT ;  /* 0x010000000300780c */ /* 0x000fc80003fc6070 */
[----:B------:R-:W-:Y:S01]  /*e430*/  SEL R103, R51, RZ, P6 ;  /* 0x000000ff33677207 */ /* 0x000fe20003000000 */
[----:B------:R-:W-:Y:S08]  /*e440*/  BRA `(.L_x_5595) ;  /* 0x0000000000d47947 */ /* 0x000ff00003800000 */
.L_x_5597:
        /* <DEDUP_REMOVED lines=8> */
[----:B-----5:R-:W-:Y:S01]  /*e4d0*/  FMUL.FTZ R92, R128, R92 ;  /* 0x0000005c805c7220 */ /* 0x020fe20000410000 */
[----:B------:R-:W-:Y:S01]  /*e4e0*/  FADD.FTZ R93, R36, -R51 ;  /* 0x80000033245d7221 */ /* 0x000fe20000010000 */
[----:B------:R-:W-:Y:S02]  /*e4f0*/  FFMA.FTZ R51, R113, R104, R106 ;  /* 0x0000006871337223 */ /* 0x000fe4000001006a */
[----:B------:R-:W-:Y:S01]  /*e500*/  FMUL.FTZ R94, R92, UR13 ;  /* 0x0000000d5c5e7c20 */ /* 0x000fe20008410000 */
[----:B------:R-:W-:Y:S01]  /*e510*/  FMUL.FTZ R93, R128, R93 ;  /* 0x0000005d805d7220 */ /* 0x000fe20000410000 */
[----:B------:R-:W-:-:S03]  /*e520*/  FADD.FTZ R51, R112, -R51 ;  /* 0x8000003370337221 */ /* 0x000fc60000010000 */
[----:B------:R-:W-:Y:S01]  /*e530*/  SEL R100, R94, RZ, P6 ;  /* 0x000000ff5e647207 */ /* 0x000fe20003000000 */
[----:B------:R-:W-:Y:S01]  /*e540*/  FMUL.FTZ R95, R93, UR13 ;  /* 0x0000000d5d5f7c20 */ /* 0x000fe20008410000 */
[----:B------:R-:W-:Y:S01]  /*e550*/  LOP3.LUT P6, RZ, R3, 0xff00, RZ, 0xc0, !PT ;  /* 0x0000ff0003ff7812 */ /* 0x000fe200078cc0ff */
[----:B------:R-:W-:Y:S01]  /*e560*/  FMUL.FTZ R94, R128, R51 ;  /* 0x00000033805e7220 */ /* 0x000fe20000410000 */
[----:B------:R-:W-:Y:S02]  /*e570*/  FFMA.FTZ R51, R143, R104, R106 ;  /* 0x000000688f337223 */ /* 0x000fe4000001006a */
[----:B------:R-:W-:Y:S02]  /*e580*/  SEL R101, R95, RZ, P6 ;  /* 0x000000ff5f657207 */ /* 0x000fe40003000000 */
[----:B------:R-:W-:Y:S01]  /*e590*/  FADD.FTZ R95, R144, -R51 ;  /* 0x80000033905f7221 */ /* 0x000fe20000010000 */
[----:B------:R-:W-:Y:S01]  /*e5a0*/  FMUL.FTZ R51, R94, UR13 ;  /* 0x0000000d5e337c20 */ /* 0x000fe20008410000 */
[----:B------:R-:W-:-:S02]  /*e5b0*/  LOP3.LUT P6, RZ, R3, 0xff0000, RZ, 0xc0, !PT ;  /* 0x00ff000003ff7812 */ /* 0x000fc400078cc0ff */
[----:B------:R-:W-:Y:S02]  /*e5c0*/  FMUL.FTZ R95, R128, R95 ;  /* 0x0000005f805f7220 */ /* 0x000fe40000410000 */
[----:B------:R-:W-:Y:S02]  /*e5d0*/  SEL R102, R51, RZ, P6 ;  /* 0x000000ff33667207 */ /* 0x000fe40003000000 */
[----:B------:R-:W-:Y:S01]  /*e5e0*/  FMUL.FTZ R51, R95, UR13 ;  /* 0x0000000d5f337c20 */ /* 0x000fe20008410000 */
[----:B------:R-:W-:-:S04]  /*e5f0*/  ISETP.GE.U32.AND P6, PT, R3, 0x1000000, PT ;  /* 0x010000000300780c */ /* 0x000fc80003fc6070 */
[----:B------:R-:W-:Y:S01]  /*e600*/  SEL R103, R51, RZ, P6 ;  /* 0x000000ff33677207 */ /* 0x000fe20003000000 */
[----:B------:R-:W-:Y:S08]  /*e610*/  BRA `(.L_x_5595) ;  /* 0x0000000000607947 */ /* 0x000ff00003800000 */
.L_x_5599:
[-CC-:B------:R-:W-:Y:S01]  /*e620*/  FFMA.FTZ R51, R2, R104.reuse, R106.reuse ;  /* 0x0000006802337223 */ /* 0x180fe2000001006a */
[-CC-:B------:R-:W-:Y:S01]  /*e630*/  FFMA.FTZ R101, R37, R104.reuse, R106.reuse ;  /* 0x0000006825657223 */ /* 0x180fe2000001006a */
[----:B------:R-:W-:Y:S01]  /*e640*/  FFMA.FTZ R102, R113, R104, R106 ;  /* 0x0000006871667223 */ /* 0x000fe2000001006a */
[----:B------:R-:W-:Y:S01]  /*e650*/  LOP3.LUT P6, RZ, R3, 0xff, RZ, 0xc0, !PT ;  /* 0x000000ff03ff7812 */ /* 0x000fe200078cc0ff */
[----:B------:R-:W-:Y:S01]  /*e660*/  FADD.FTZ R51, R154, -R51 ;  /* 0x800000339a337221 */ /* 0x000fe20000010000 */
[----:B------:R-:W-:Y:S01]  /*e670*/  FADD.FTZ R101, R36, -R101 ;  /* 0x8000006524657221 */ /* 0x000fe20000010000 */
[----:B------:R-:W-:Y:S02]  /*e680*/  FADD.FTZ R102, R112, -R102 ;  /* 0x8000006670667221 */ /* 0x000fe40000010000 */
[C---:B-----5:R-:W-:Y:S01]  /*e690*/  FMUL.FTZ R51, R128.reuse, R51 ;  /* 0x0000003380337220 */ /* 0x060fe20000410000 */
[C---:B------:R-:W-:Y:S01]  /*e6a0*/  FMUL.FTZ R101, R128.reuse, R101 ;  /* 0x0000006580657220 */ /* 0x040fe20000410000 */
[----:B------:R-:W-:-:S02]  /*e6b0*/  FMUL.FTZ R102, R128, R102 ;  /* 0x0000006680667220 */ /* 0x000fc40000410000 */
        /* <DEDUP_REMOVED lines=9> */
[----:B------:R-:W-:-:S03]  /*e750*/  FMUL.FTZ R51, R128, R51 ;  /* 0x0000003380337220 */ /* 0x000fc60000410000 */
[----:B------:R-:W-:Y:S01]  /*e760*/  SEL R102, R102, RZ, P6 ;  /* 0x000000ff66667207 */ /* 0x000fe20003000000 */
[----:B------:R-:W-:Y:S01]  /*e770*/  FMUL.FTZ R51, R51, UR13 ;  /* 0x0000000d33337c20 */ /* 0x000fe20008410000 */
[----:B------:R-:W-:-:S04]  /*e780*/  ISETP.GE.U32.AND P6, PT, R3, 0x1000000, PT ;  /* 0x010000000300780c */ /* 0x000fc80003fc6070 */
[----:B------:R-:W-:-:S09]  /*e790*/  SEL R103, R51, RZ, P6 ;  /* 0x000000ff33677207 */ /* 0x000fd20003000000 */
.L_x_5595:
        /* <DEDUP_REMOVED lines=10> */
.L_x_5591:
[----:B------:R-:W-:Y:S05]  /*e840*/  BSYNC.RECONVERGENT B1 ;  /* 0x0000000000017941 */ /* 0x000fea0003800200 */
.L_x_5590:
        /* <DEDUP_REMOVED lines=13> */
[----:B------:R-:W-:Y:S02]  /*e920*/  LOP3.LUT P6, RZ, R29, 0xff, RZ, 0xc0, !PT ;  /* 0x000000ff1dff7812 */ /* 0x000fe400078cc0ff */
[----:B------:R-:W-:Y:S01]  /*e930*/  LOP3.LUT P5, RZ, R28, 0xff, RZ, 0xc0, !PT ;  /* 0x000000ff1cff7812 */ /* 0x000fe200078ac0ff */
[----:B------:R-:W-:-:S04]  /*e940*/  FADD.FTZ R51, R153, -R51 ;  /* 0x8000003399337221 */ /* 0x000fc80000010000 */
[----:B-----5:R-:W-:Y:S01]  /*e950*/  FFMA.FTZ R92, R128, R51, R84 ;  /* 0x00000033805c7223 */ /* 0x020fe20000010054 */
[----:B------:R-:W-:-:S03]  /*e960*/  FFMA.FTZ R51, R35, R104, R106 ;  /* 0x0000006823337223 */ /* 0x000fc6000001006a */
[----:B------:R-:W-:Y:S01]  /*e970*/  FMUL.FTZ R94, R92, UR13 ;  /* 0x0000000d5c5e7c20 */ /* 0x000fe20008410000 */
[----:B------:R-:W-:Y:S01]  /*e980*/  FADD.FTZ R93, R34, -R51 ;  /* 0x80000033225d7221 */ /* 0x000fe20000010000 */
[----:B------:R-:W-:-:S03]  /*e990*/  FFMA.FTZ R51, R111, R104, R106 ;  /* 0x000000686f337223 */ /* 0x000fc6000001006a */
[----:B------:R-:W-:Y:S01]  /*e9a0*/  FFMA.FTZ R93, R128, R93, R85 ;  /* 0x0000005d805d7223 */ /* 0x000fe20000010055 */
[----:B------:R-:W-:Y:S01]  /*e9b0*/  FADD.FTZ R51, R110, -R51 ;  /* 0x800000336e337221 */ /* 0x000fe20000010000 */
[C---:B01234-:R-:W-:Y:S02]  /*e9c0*/  SEL R100, R94.reuse, RZ, P6 ;  /* 0x000000ff5e647207 */ /* 0x05ffe40003000000 */
[----:B------:R-:W-:Y:S01]  /*e9d0*/  SEL R96, R94, RZ, P5 ;  /* 0x000000ff5e607207 */ /* 0x000fe20002800000 */
[----:B------:R-:W-:Y:S01]  /*e9e0*/  FFMA.FTZ R94, R128, R51, R86 ;  /* 0x00000033805e7223 */ /* 0x000fe20000010056 */
[----:B------:R-:W-:Y:S01]  /*e9f0*/  FMUL.FTZ R97, R93, UR13 ;  /* 0x0000000d5d617c20 */ /* 0x000fe20008410000 */
[----:B------:R-:W-:Y:S01]  /*ea00*/  FFMA.FTZ R51, R145, R104, R106 ;  /* 0x0000006891337223 */ /* 0x000fe2000001006a */
[----:B------:R-:W-:Y:S02]  /*ea10*/  LOP3.LUT P6, RZ, R29, 0xff00, RZ, 0xc0, !PT ;  /* 0x0000ff001dff7812 */ /* 0x000fe400078cc0ff */
[----:B------:R-:W-:Y:S01]  /*ea20*/  LOP3.LUT P5, RZ, R28, 0xff00, RZ, 0xc0, !PT ;  /* 0x0000ff001cff7812 */ /* 0x000fe200078ac0ff */
[----:B------:R-:W-:Y:S01]  /*ea30*/  FADD.FTZ R95, R146, -R51 ;  /* 0x80000033925f7221 */ /* 0x000fe20000010000 */
[C---:B------:R-:W-:Y:S01]  /*ea40*/  SEL R101, R97.reuse, RZ, P6 ;  /* 0x000000ff61657207 */ /* 0x040fe20003000000 */
[----:B------:R-:W-:Y:S01]  /*ea50*/  FMUL.FTZ R51, R94, UR13 ;  /* 0x0000000d5e337c20 */ /* 0x000fe20008410000 */
[----:B------:R-:W-:Y:S01]  /*ea60*/  SEL R97, R97, RZ, P5 ;  /* 0x000000ff61617207 */ /* 0x000fe20002800000 */
[----:B------:R-:W-:Y:S01]  /*ea70*/  FFMA.FTZ R95, R128, R95, R87 ;  /* 0x0000005f805f7223 */ /* 0x000fe20000010057 */
[----:B------:R-:W-:-:S02]  /*ea80*/  LOP3.LUT P6, RZ, R29, 0xff0000, RZ, 0xc0, !PT ;  /* 0x00ff00001dff7812 */ /* 0x000fc400078cc0ff */
[C---:B------:R-:W-:Y:S02]  /*ea90*/  LOP3.LUT P5, RZ, R28.reuse, 0xff0000, RZ, 0xc0, !PT ;  /* 0x00ff00001cff7812 */ /* 0x040fe400078ac0ff */
[C---:B------:R-:W-:Y:S02]  /*eaa0*/  SEL R102, R51.reuse, RZ, P6 ;  /* 0x000000ff33667207 */ /* 0x040fe40003000000 */
[----:B------:R-:W-:Y:S01]  /*eab0*/  SEL R98, R51, RZ, P5 ;  /* 0x000000ff33627207 */ /* 0x000fe20002800000 */
[----:B------:R-:W-:Y:S01]  /*eac0*/  FMUL.FTZ R51, R95, UR13 ;  /* 0x0000000d5f337c20 */ /* 0x000fe20008410000 */
[----:B------:R-:W-:Y:S02]  /*ead0*/  ISETP.GE.U32.AND P6, PT, R29, 0x1000000, PT ;  /* 0x010000001d00780c */ /* 0x000fe40003fc6070 */
[----:B------:R-:W-:Y:S02]  /*eae0*/  ISETP.GE.U32.AND P5, PT, R28, 0x1000000, PT ;  /* 0x010000001c00780c */ /* 0x000fe40003fa6070 */
[----:B------:R-:W-:-:S02]  /*eaf0*/  SEL R103, R51, RZ, P6 ;  /* 0x000000ff33677207 */ /* 0x000fc40003000000 */
[----:B------:R-:W-:Y:S01]  /*eb00*/  SEL R99, R51, RZ, P5 ;  /* 0x000000ff33637207 */ /* 0x000fe20002800000 */
[----:B------:R-:W-:Y:S08]  /*eb10*/  BRA `(.L_x_5605) ;  /* 0x0000000c00547947 */ /* 0x000ff00003800000 */
.L_x_5604:
[-CC-:B------:R-:W-:Y:S01]  /*eb20*/  FFMA.FTZ R51, R30, R104.reuse, R106.reuse ;  /* 0x000000681e337223 */ /* 0x180fe2000001006a */
[-C--:B01234-:R-:W-:Y:S01]  /*eb30*/  FFMA.FTZ R98, R111, R104.reuse, R106 ;  /* 0x000000686f627223 */ /* 0x09ffe2000001006a */
[----:B------:R-:W-:Y:S02]  /*eb40*/  LOP3.LUT P6, RZ, R29, 0xff, RZ, 0xc0, !PT ;  /* 0x000000ff1dff7812 */ /* 0x000fe400078cc0ff */
[----:B------:R-:W-:Y:S01]  /*eb50*/  FADD.FTZ R51, R153, -R51 ;  /* 0x8000003399337221 */ /* 0x000fe20000010000 */
[----:B------:R-:W-:Y:S01]  /*eb60*/  LOP3.LUT P5, RZ, R28, 0xff, RZ, 0xc0, !PT ;  /* 0x000000ff1cff7812 */ /* 0x000fe200078ac0ff */
[----:B------:R-:W-:Y:S02]  /*eb70*/  FADD.FTZ R98, R110, -R98 ;  /* 0x800000626e627221 */ /* 0x000fe40000010000 */
[C---:B-----5:R-:W-:Y:S01]  /*eb80*/  FFMA.FTZ R96, R128.reuse, R51, R84 ;  /* 0x0000003380607223 */ /* 0x060fe20000010054 */
[----:B------:R-:W-:Y:S01]  /*eb90*/  FFMA.FTZ R51, R35, R104, R106 ;  /* 0x0000006823337223 */ /* 0x000fe2000001006a */
[----:B------:R-:W-:-:S02]  /*eba0*/  FFMA.FTZ R98, R128, R98, R86 ;  /* 0x0000006280627223 */ /* 0x000fc40000010056 */
[----:B------:R-:W-:Y:S01]  /*ebb0*/  FMUL.FTZ R96, R96, UR13 ;  /* 0x0000000d60607c20 */ /* 0x000fe20008410000 */
[----:B------:R-:W-:Y:S01]  /*ebc0*/  FADD.FTZ R51, R34, -R51 ;  /* 0x8000003322337221 */ /* 0x000fe20000010000 */
[----:B------:R-:W-:-:S03]  /*ebd0*/  FMUL.FTZ R98, R98, UR13 ;  /* 0x0000000d62627c20 */ /* 0x000fc60008410000 */
[----:B------:R-:W-:Y:S01]  /*ebe0*/  FFMA.FTZ R51, R128, R51, R85 ;  /* 0x0000003380337223 */ /* 0x000fe20000010055 */
[C---:B------:R-:W-:Y:S02]  /*ebf0*/  SEL R100, R96.reuse, RZ, P6 ;  /* 0x000000ff60647207 */ /* 0x040fe40003000000 */
[----:B------:R-:W-:Y:S01]  /*ec00*/  LOP3.LUT P6, RZ, R29, 0xff00, RZ, 0xc0, !PT ;  /* 0x0000ff001dff7812 */ /* 0x000fe200078cc0ff */
[----:B------:R-:W-:Y:S01]  /*ec10*/  FMUL.FTZ R97, R51, UR13 ;  /* 0x0000000d33617c20 */ /* 0x000fe20008410000 */
[----:B------:R-:W-:Y:S01]  /*ec20*/  FFMA.FTZ R51, R145, R104, R106 ;  /* 0x0000006891337223 */ /* 0x000fe2000001006a */
[----:B------:R-:W-:Y:S02]  /*ec30*/  SEL R96, R96, RZ, P5 ;  /* 0x000000ff60607207 */ /* 0x000fe40002800000 */
[----:B------:R-:W-:Y:S01]  /*ec40*/  LOP3.LUT P5, RZ, R28, 0xff00, RZ, 0xc0, !PT ;  /* 0x0000ff001cff7812 */ /* 0x000fe200078ac0ff */
[----:B------:R-:W-:Y:S01]  /*ec50*/  FADD.FTZ R51, R146, -R51 ;  /* 0x8000003392337221 */ /* 0x000fe20000010000 */
[----:B------:R-:W-:-:S02]  /*ec60*/  SEL R101, R97, RZ, P6 ;  /* 0x000000ff61657207 */ /* 0x000fc40003000000 */
[----:B------:R-:W-:Y:S01]  /*ec70*/  LOP3.LUT P6, RZ, R29, 0xff0000, RZ, 0xc0, !PT ;  /* 0x00ff00001dff7812 */ /* 0x000fe200078cc0ff */
[----:B------:R-:W-:Y:S01]  /*ec80*/  FFMA.FTZ R51, R128, R51, R87 ;  /* 0x0000003380337223 */ /* 0x000fe20000010057 */
[----:B------:R-:W-:Y:S02]  /*ec90*/  SEL R97, R97, RZ, P5 ;  /* 0x000000ff61617207 */ /* 0x000fe40002800000 */
[----:B------:R-:W-:Y:S01]  /*eca0*/  LOP3.LUT P5, RZ, R28, 0xff0000, RZ, 0xc0, !PT ;  /* 0x00ff00001cff7812 */ /* 0x000fe200078ac0ff */
[----:B------:R-:W-:Y:S01]  /*ecb0*/  FMUL.FTZ R51, R51, UR13 ;  /* 0x0000000d33337c20 */ /* 0x000fe20008410000 */
[C---:B------:R-:W-:Y:S02]  /*ecc0*/  SEL R102, R98.reuse, RZ, P6 ;  /* 0x000000ff62667207 */ /* 0x040fe40003000000 */
[----:B------:R-:W-:Y:S02]  /*ecd0*/  SEL R98, R98, RZ, P5 ;  /* 0x000000ff62627207 */ /* 0x000fe40002800000 */
[----:B------:R-:W-:-:S02]  /*ece0*/  ISETP.GE.U32.AND P6, PT, R29, 0x1000000, PT ;  /* 0x010000001d00780c */ /* 0x000fc40003fc6070 */
[----:B------:R-:W-:Y:S02]  /*ecf0*/  ISETP.GE.U32.AND P5, PT, R28, 0x1000000, PT ;  /* 0x010000001c00780c */ /* 0x000fe40003fa6070 */
[C---:B------:R-:W-:Y:S02]  /*ed00*/  SEL R103, R51.reuse, RZ, P6 ;  /* 0x000000ff33677207 */ /* 0x040fe40003000000 */
[----:B------:R-:W-:Y:S01]  /*ed10*/  SEL R99, R51, RZ, P5 ;  /* 0x000000ff33637207 */ /* 0x000fe20002800000 */
[----:B------:R-:W-:Y:S08]  /*ed20*/  BRA `(.L_x_5605) ;  /* 0x0000000800d07947 */ /* 0x000ff00003800000 */
.L_x_5603:
[----:B01234-:R-:W0:Y:S02]  /*ed30*/  LDC.64 R96, c[0x0][0x478] ;  /* 0x00011e00ff607b82 */ /* 0x01fe240000000a00 */
[----:B0-----:R-:W-:-:S04]  /*ed40*/  ISETP.NE.U32.AND P4, PT, R96, RZ, PT ;  /* 0x000000ff6000720c */ /* 0x001fc80003f85070 */
[----:B------:R-:W-:-:S13]  /*ed50*/  ISETP.NE.AND.EX P4, PT, R97, RZ, PT, P4 ;  /* 0x000000ff6100720c */ /* 0x000fda0003f85340 */
[----:B------:R-:W-:Y:S05]  /*ed60*/  @!P4 BRA `(.L_x_5606) ;  /* 0x000000000084c947 */ /* 0x000fea0003800000 */
[----:B------:R-:W-:Y:S01]  /*ed70*/  FFMA.FTZ R51, R30, R104, R106 ;  /* 0x000000681e337223 */ /* 0x000fe2000001006a */
[----:B------:R-:W-:Y:S02]  /*ed80*/  LOP3.LUT P6, RZ, R29, 0xff, RZ, 0xc0, !PT ;  /* 0x000000ff1dff7812 */ /* 0x000fe400078cc0ff */
[----:B------:R-:W-:Y:S01]  /*ed90*/  LOP3.LUT P5, RZ, R28, 0xff, RZ, 0xc0, !PT ;  /* 0x000000ff1cff7812 */ /* 0x000fe200078ac0ff */
[----:B------:R-:W-:-:S04]  /*eda0*/  FADD.FTZ R51, R153, -R51 ;  /* 0x8000003399337221 */ /* 0x000fc80000010000 */
[----:B-----5:R-:W-:Y:S01]  /*edb0*/  FMUL.FTZ R92, R128, R51 ;  /* 0x00000033805c7220 */ /* 0x020fe20000410000 */
[----:B------:R-:W-:-:S03]  /*edc0*/  FFMA.FTZ R51, R35, R104, R106 ;  /* 0x0000006823337223 */ /* 0x000fc6000001006a */
[----:B------:R-:W-:Y:S01]  /*edd0*/  FMUL.FTZ R94, R92, UR13 ;  /* 0x0000000d5c5e7c20 */ /* 0x000fe20008410000 */
[----:B------:R-:W-:Y:S01]  /*ede0*/  FADD.FTZ R93, R34, -R51 ;  /* 0x80000033225d7221 */ /* 0x000fe20000010000 */
[----:B------:R-:W-:-:S03]  /*edf0*/  FFMA.FTZ R51, R111, R104, R106 ;  /* 0x000000686f337223 */ /* 0x000fc6000001006a */
[----:B------:R-:W-:Y:S01]  /*ee00*/  FMUL.FTZ R93, R128, R93 ;  /* 0x0000005d805d7220 */ /* 0x000fe20000410000 */
[----:B------:R-:W-:Y:S01]  /*ee10*/  FADD.FTZ R51, R110, -R51 ;  /* 0x800000336e337221 */ /* 0x000fe20000010000 */
[C---:B------:R-:W-:Y:S02]  /*ee20*/  SEL R100, R94.reuse, RZ, P6 ;  /* 0x000000ff5e647207 */ /* 0x040fe40003000000 */
[----:B------:R-:W-:Y:S01]  /*ee30*/  SEL R96, R94, RZ, P5 ;  /* 0x000000ff5e607207 */ /* 0x000fe20002800000 */
[----:B------:R-:W-:Y:S01]  /*ee40*/  FMUL.FTZ R94, R128, R51 ;  /* 0x00000033805e7220 */ /* 0x000fe20000410000 */
        /* <DEDUP_REMOVED lines=8> */
[----:B------:R-:W-:Y:S01]  /*eed0*/  FMUL.FTZ R95, R128, R95 ;  /* 0x0000005f805f7220 */ /* 0x000fe20000410000 */
        /* <DEDUP_REMOVED lines=10> */
.L_x_5606:
[-CC-:B------:R-:W-:Y:S01]  /*ef80*/  FFMA.FTZ R51, R30, R104.reuse, R106.reuse ;  /* 0x000000681e337223 */ /* 0x180fe2000001006a */
[-C--:B------:R-:W-:Y:S01]  /*ef90*/  FFMA.FTZ R98, R111, R104.reuse, R106 ;  /* 0x000000686f627223 */ /* 0x080fe2000001006a */
[----:B------:R-:W-:Y:S02]  /*efa0*/  LOP3.LUT P6, RZ, R29, 0xff, RZ, 0xc0, !PT ;  /* 0x000000ff1dff7812 */ /* 0x000fe400078cc0ff */
[----:B------:R-:W-:Y:S01]  /*efb0*/  FADD.FTZ R51, R153, -R51 ;  /* 0x8000003399337221 */ /* 0x000fe20000010000 */
[----:B------:R-:W-:Y:S01]  /*efc0*/  LOP3.LUT P5, RZ, R28, 0xff, RZ, 0xc0, !PT ;  /* 0x000000ff1cff7812 */ /* 0x000fe200078ac0ff */
        /* <DEDUP_REMOVED lines=17> */
[----:B------:R-:W-:Y:S01]  /*f0e0*/  FMUL.FTZ R51, R128, R51 ;  /* 0x0000003380337220 */ /* 0x000fe20000410000 */
        /* <DEDUP_REMOVED lines=10> */
.L_x_5602:
[----:B------:R-:W-:-:S04]  /*f190*/  UISETP.NE.U32.AND UP0, UPT, UR24, URZ, UPT ;  /* 0x000000ff1800728c */ /* 0x000fc8000bf05070 */
[----:B------:R-:W-:-:S09]  /*f1a0*/  UISETP.NE.AND.EX UP0, UPT, UR25, URZ, UPT, UP0 ;  /* 0x000000ff1900728c */ /* 0x000fd2000bf05300 */
[----:B------:R-:W-:Y:S05]  /*f1b0*/  BRA.U !UP0, `(.L_x_5607) ;  /* 0x0000000108d87547 */ /* 0x000fea000b800000 */
[----:B01234-:R-:W0:Y:S02]  /*f1c0*/  LDC.64 R100, c[0x0][0x478] ;  /* 0x00011e00ff647b82 */ /* 0x01fe240000000a00 */
[----:B0-----:R-:W-:-:S04]  /*f1d0*/  ISETP.NE.U32.AND P4, PT, R100, RZ, PT ;  /* 0x000000ff6400720c */ /* 0x001fc80003f85070 */
[----:B------:R-:W-:-:S13]  /*f1e0*/  ISETP.NE.AND.EX P4, PT, R101, RZ, PT, P4 ;  /* 0x000000ff6500720c */ /* 0x000fda0003f85340 */
[----:B------:R-:W-:Y:S05]  /*f1f0*/  @!P4 BRA `(.L_x_5608) ;  /* 0x000000000064c947 */ /* 0x000fea0003800000 */
[-CC-:B------:R-:W-:Y:S01]  /*f200*/  FFMA.FTZ R51, R30, R104.reuse, R106.reuse ;  /* 0x000000681e337223 */ /* 0x180fe2000001006a */
[-CC-:B------:R-:W-:Y:S01]  /*f210*/  FFMA.FTZ R94, R111, R104.reuse, R106.reuse ;  /* 0x000000686f5e7223 */ /* 0x180fe2000001006a */
[-CC-:B------:R-:W-:Y:S01]  /*f220*/  FFMA.FTZ R95, R145, R104.reuse, R106.reuse ;  /* 0x00000068915f7223 */ /* 0x180fe2000001006a */
[----:B------:R-:W-:Y:S01]  /*f230*/  LOP3.LUT P6, RZ, R29, 0xff, RZ, 0xc0, !PT ;  /* 0x000000ff1dff7812 */ /* 0x000fe200078cc0ff */
[----:B------:R-:W-:Y:S01]  /*f240*/  FADD.FTZ R92, R153, -R51 ;  /* 0x80000033995c7221 */ /* 0x000fe20000010000 */
[----:B------:R-:W-:Y:S01]  /*f250*/  FFMA.FTZ R51, R35, R104, R106 ;  /* 0x0000006823337223 */ /* 0x000fe2000001006a */
[----:B------:R-:W-:Y:S01]  /*f260*/  FADD.FTZ R94, R110, -R94 ;  /* 0x8000005e6e5e7221 */ /* 0x000fe20000010000 */
[----:B------:R-:W-:Y:S01]  /*f270*/  FADD.FTZ R95, R146, -R95 ;  /* 0x8000005f925f7221 */ /* 0x000fe20000010000 */
[----:B-----5:R-:W-:Y:S01]  /*f280*/  FFMA.FTZ R92, R128, R92, R84 ;  /* 0x0000005c805c7223 */ /* 0x020fe20000010054 */
[----:B------:R-:W-:Y:S01]  /*f290*/  FADD.FTZ R93, R34, -R51 ;  /* 0x80000033225d7221 */ /* 0x000fe20000010000 */
[----:B------:R-:W-:Y:S01]  /*f2a0*/  LOP3.LUT P5, RZ, R29, 0xff00, RZ, 0xc0, !PT ;  /* 0x0000ff001dff7812 */ /* 0x000fe200078ac0ff */
[----:B------:R-:W-:Y:S01]  /*f2b0*/  FFMA.FTZ R94, R128, R94, R86 ;  /* 0x0000005e805e7223 */ /* 0x000fe20000010056 */
[----:B------:R-:W-:Y:S01]  /*f2c0*/  FMUL.FTZ R51, R92, UR13 ;  /* 0x0000000d5c337c20 */ /* 0x000fe20008410000 */
[C---:B------:R-:W-:Y:S01]  /*f2d0*/  FFMA.FTZ R93, R128.reuse, R93, R85 ;  /* 0x0000005d805d7223 */ /* 0x040fe20000010055 */
[----:B------:R-:W-:Y:S01]  /*f2e0*/  FFMA.FTZ R95, R128, R95, R87 ;  /* 0x0000005f805f7223 */ /* 0x000fe20000010057 */
[----:B------:R-:W-:-:S02]  /*f2f0*/  FMUL.FTZ R102, R94, UR13 ;  /* 0x0000000d5e667c20 */ /* 0x000fc40008410000 */
[----:B------:R-:W-:Y:S01]  /*f300*/  SEL R100, R51, RZ, P6 ;  /* 0x000000ff33647207 */ /* 0x000fe20003000000 */
[----:B------:R-:W-:Y:S01]  /*f310*/  FMUL.FTZ R51, R93, UR13 ;  /* 0x0000000d5d337c20 */ /* 0x000fe20008410000 */
[----:B------:R-:W-:-:S04]  /*f320*/  LOP3.LUT P6, RZ, R29, 0xff0000, RZ, 0xc0, !PT ;  /* 0x00ff00001dff7812 */ /* 0x000fc800078cc0ff */
[----:B------:R-:W-:Y:S01]  /*f330*/  SEL R101, R51, RZ, P5 ;  /* 0x000000ff33657207 */ /* 0x000fe20002800000 */
[----:B------:R-:W-:Y:S01]  /*f340*/  FMUL.FTZ R51, R95, UR13 ;  /* 0x0000000d5f337c20 */ /* 0x000fe20008410000 */
[----:B------:R-:W-:Y:S02]  /*f350*/  ISETP.GE.U32.AND P5, PT, R29, 0x1000000, PT ;  /* 0x010000001d00780c */ /* 0x000fe40003fa6070 */
[----:B------:R-:W-:Y:S02]  /*f360*/  SEL R102, R102, RZ, P6 ;  /* 0x000000ff66667207 */ /* 0x000fe40003000000 */
[----:B------:R-:W-:Y:S01]  /*f370*/  SEL R103, R51, RZ, P5 ;  /* 0x000000ff33677207 */ /* 0x000fe20002800000 */
[----:B------:R-:W-:Y:S08]  /*f380*/  BRA `(.L_x_5605) ;  /* 0x0000000400387947 */ /* 0x000ff00003800000 */
.L_x_5608:
[-CC-:B------:R-:W-:Y:S01]  /*f390*/  FFMA.FTZ R51, R30, R104.reuse, R106.reuse ;  /* 0x000000681e337223 */ /* 0x180fe2000001006a */
[-CC-:B------:R-:W-:Y:S01]  /*f3a0*/  FFMA.FTZ R101, R35, R104.reuse, R106.reuse ;  /* 0x0000006823657223 */ /* 0x180fe2000001006a */
[----:B------:R-:W-:Y:S01]  /*f3b0*/  FFMA.FTZ R102, R111, R104, R106 ;  /* 0x000000686f667223 */ /* 0x000fe2000001006a */
[----:B------:R-:W-:Y:S01]  /*f3c0*/  LOP3.LUT P6, RZ, R29, 0xff, RZ, 0xc0, !PT ;  /* 0x000000ff1dff7812 */ /* 0x000fe200078cc0ff */
[----:B------:R-:W-:Y:S01]  /*f3d0*/  FADD.FTZ R51, R153, -R51 ;  /* 0x8000003399337221 */ /* 0x000fe20000010000 */
[----:B------:R-:W-:Y:S01]  /*f3e0*/  FADD.FTZ R101, R34, -R101 ;  /* 0x8000006522657221 */ /* 0x000fe20000010000 */
[----:B------:R-:W-:Y:S01]  /*f3f0*/  FADD.FTZ R102, R110, -R102 ;  /* 0x800000666e667221 */ /* 0x000fe20000010000 */
[----:B------:R-:W-:Y:S01]  /*f400*/  LOP3.LUT P5, RZ, R29, 0xff00, RZ, 0xc0, !PT ;  /* 0x0000ff001dff7812 */ /* 0x000fe200078ac0ff */
[C---:B-----5:R-:W-:Y:S01]  /*f410*/  FFMA.FTZ R51, R128.reuse, R51, R84 ;  /* 0x0000003380337223 */ /* 0x060fe20000010054 */
[C---:B------:R-:W-:Y:S01]  /*f420*/  FFMA.FTZ R101, R128.reuse, R101, R85 ;  /* 0x0000006580657223 */ /* 0x040fe20000010055 */
[----:B------:R-:W-:-:S02]  /*f430*/  FFMA.FTZ R102, R128, R102, R86 ;  /* 0x0000006680667223 */ /* 0x000fc40000010056 */
[----:B------:R-:W-:Y:S01]  /*f440*/  FMUL.FTZ R100, R51, UR13 ;  /* 0x0000000d33647c20 */ /* 0x000fe20008410000 */
[----:B------:R-:W-:Y:S01]  /*f450*/  FFMA.FTZ R51, R145, R104, R106 ;  /* 0x0000006891337223 */ /* 0x000fe2000001006a */
[----:B------:R-:W-:Y:S01]  /*f460*/  FMUL.FTZ R101, R101, UR13 ;  /* 0x0000000d65657c20 */ /* 0x000fe20008410000 */
[----:B------:R-:W-:Y:S02]  /*f470*/  FMUL.FTZ R102, R102, UR13 ;  /* 0x0000000d66667c20 */ /* 0x000fe40008410000 */
[----:B------:R-:W-:Y:S01]  /*f480*/  FADD.FTZ R51, R146, -R51 ;  /* 0x8000003392337221 */ /* 0x000fe20000010000 */
[----:B------:R-:W-:Y:S02]  /*f490*/  SEL R100, R100, RZ, P6 ;  /* 0x000000ff64647207 */ /* 0x000fe40003000000 */
[----:B------:R-:W-:Y:S01]  /*f4a0*/  SEL R101, R101, RZ, P5 ;  /* 0x000000ff65657207 */ /* 0x000fe20002800000 */
[----:B------:R-:W-:Y:S01]  /*f4b0*/  FFMA.FTZ R51, R128, R51, R87 ;  /* 0x0000003380337223 */ /* 0x000fe20000010057 */
[----:B------:R-:W-:-:S02]  /*f4c0*/  LOP3.LUT P6, RZ, R29, 0xff0000, RZ, 0xc0, !PT ;  /* 0x00ff00001dff7812 */ /* 0x000fc400078cc0ff */
[----:B------:R-:W-:Y:S01]  /*f4d0*/  ISETP.GE.U32.AND P5, PT, R29, 0x1000000, PT ;  /* 0x010000001d00780c */ /* 0x000fe20003fa6070 */
[----:B------:R-:W-:Y:S01]  /*f4e0*/  FMUL.FTZ R51, R51, UR13 ;  /* 0x0000000d33337c20 */ /* 0x000fe20008410000 */
[----:B------:R-:W-:-:S04]  /*f4f0*/  SEL R102, R102, RZ, P6 ;  /* 0x000000ff66667207 */ /* 0x000fc80003000000 */
[----:B------:R-:W-:Y:S01]  /*f500*/  SEL R103, R51, RZ, P5 ;  /* 0x000000ff33677207 */ /* 0x000fe20002800000 */
[----:B------:R-:W-:Y:S06]  /*f510*/  BRA `(.L_x_5605) ;  /* 0x0000000000d47947 */ /* 0x000fec0003800000 */
.L_x_5607:
        /* <DEDUP_REMOVED lines=12> */
[----:B-----5:R-:W-:Y:S01]  /*f5e0*/  FMUL.FTZ R92, R128, R92 ;  /* 0x0000005c805c7220 */ /* 0x020fe20000410000 */
[----:B------:R-:W-:Y:S01]  /*f5f0*/  FADD.FTZ R93, R34, -R51 ;  /* 0x80000033225d7221 */ /* 0x000fe20000010000 */
[----:B------:R-:W-:Y:S01]  /*f600*/  LOP3.LUT P5, RZ, R29, 0xff00, RZ, 0xc0, !PT ;  /* 0x0000ff001dff7812 */ /* 0x000fe200078ac0ff */
[----:B------:R-:W-:Y:S01]  /*f610*/  FMUL.FTZ R94, R128, R94 ;  /* 0x0000005e805e7220 */ /* 0x000fe20000410000 */
[----:B------:R-:W-:Y:S01]  /*f620*/  FMUL.FTZ R51, R92, UR13 ;  /* 0x0000000d5c337c20 */ /* 0x000fe20008410000 */
[C---:B------:R-:W-:Y:S01]  /*f630*/  FMUL.FTZ R93, R128.reuse, R93 ;  /* 0x0000005d805d7220 */ /* 0x040fe20000410000 */
[----:B------:R-:W-:Y:S01]  /*f640*/  FMUL.FTZ R95, R128, R95 ;  /* 0x0000005f805f7220 */ /* 0x000fe20000410000 */
        /* <DEDUP_REMOVED lines=10> */
.L_x_5609:
        /* <DEDUP_REMOVED lines=8> */
[C---:B-----5:R-:W-:Y:S01]  /*f770*/  FMUL.FTZ R51, R128.reuse, R51 ;  /* 0x0000003380337220 */ /* 0x060fe20000410000 */
[C---:B------:R-:W-:Y:S01]  /*f780*/  FMUL.FTZ R101, R128.reuse, R101 ;  /* 0x0000006580657220 */ /* 0x040fe20000410000 */
[----:B------:R-:W-:-:S02]  /*f790*/  FMUL.FTZ R102, R128, R102 ;  /* 0x0000006680667220 */ /* 0x000fc40000410000 */
[----:B------:R-:W-:Y:S01]  /*f7a0*/  FMUL.FTZ R100, R51, UR13 ;  /* 0x0000000d33647c20 */ /* 0x000fe20008410000 */
[----:B------:R-:W-:Y:S01]  /*f7b0*/  FFMA.FTZ R51, R145, R104, R106 ;  /* 0x0000006891337223 */ /* 0x000fe2000001006a */
[----:B------:R-:W-:Y:S01]  /*f7c0*/  FMUL.FTZ R101, R101, UR13 ;  /* 0x0000000d65657c20 */ /* 0x000fe20008410000 */
[----:B------:R-:W-:Y:S02]  /*f7d0*/  FMUL.FTZ R102, R102, UR13 ;  /* 0x0000000d66667c20 */ /* 0x000fe40008410000 */
[----:B------:R-:W-:Y:S01]  /*f7e0*/  FADD.FTZ R51, R146, -R51 ;  /* 0x8000003392337221 */ /* 0x000fe20000010000 */
[----:B------:R-:W-:Y:S02]  /*f7f0*/  SEL R100, R100, RZ, P6 ;  /* 0x000000ff64647207 */ /* 0x000fe40003000000 */
[----:B------:R-:W-:Y:S01]  /*f800*/  SEL R101, R101, RZ, P5 ;  /* 0x000000ff65657207 */ /* 0x000fe20002800000 */
[----:B------:R-:W-:Y:S01]  /*f810*/  FMUL.FTZ R51, R128, R51 ;  /* 0x0000003380337220 */ /* 0x000fe20000410000 */
[----:B------:R-:W-:-:S02]  /*f820*/  LOP3.LUT P6, RZ, R29, 0xff0000, RZ, 0xc0, !PT ;  /* 0x00ff00001dff7812 */ /* 0x000fc400078cc0ff */
[----:B------:R-:W-:Y:S01]  /*f830*/  ISETP.GE.U32.AND P5, PT, R29, 0x1000000, PT ;  /* 0x010000001d00780c */ /* 0x000fe20003fa6070 */
[----:B------:R-:W-:Y:S01]  /*f840*/  FMUL.FTZ R51, R51, UR13 ;  /* 0x0000000d33337c20 */ /* 0x000fe20008410000 */
[----:B------:R-:W-:-:S04]  /*f850*/  SEL R102, R102, RZ, P6 ;  /* 0x000000ff66667207 */ /* 0x000fc80003000000 */
[----:B------:R-:W-:-:S07]  /*f860*/  SEL R103, R51, RZ, P5 ;  /* 0x000000ff33677207 */ /* 0x000fce0002800000 */
.L_x_5605:
        /* <DEDUP_REMOVED lines=10> */
.L_x_5601:
[----:B------:R-:W-:Y:S05]  /*f910*/  BSYNC.RECONVERGENT B1 ;  /* 0x0000000000017941 */ /* 0x000fea0003800200 */
.L_x_5600:
        /* <DEDUP_REMOVED lines=20> */
[C---:B-----5:R-:W-:Y:S01]  /*fa60*/  FFMA.FTZ R92, R128.reuse, R92, R88 ;  /* 0x0000005c805c7223 */ /* 0x060fe20000010058 */
[C---:B------:R-:W-:Y:S01]  /*fa70*/  FFMA.FTZ R93, R128.reuse, R93, R89 ;  /* 0x0000005d805d7223 */ /* 0x040fe20000010059 */
[----:B------:R-:W-:Y:S01]  /*fa80*/  FFMA.FTZ R94, R128, R51, R90 ;  /* 0x00000033805e7223 */ /* 0x000fe2000001005a */
[----:B------:R-:W-:Y:S01]  /*fa90*/  LOP3.LUT P4, RZ, R31, 0xff, RZ, 0xc0, !PT ;  /* 0x000000ff1fff7812 */ /* 0x000fe2000788c0ff */
[----:B01234-:R-:W-:Y:S01]  /*faa0*/  FMUL.FTZ R96, R92, UR13 ;  /* 0x0000000d5c607c20 */ /* 0x01ffe20008410000 */
[----:B------:R-:W-:Y:S01]  /*fab0*/  FADD.FTZ R95, R147, -R95 ;  /* 0x8000005f935f7221 */ /* 0x000fe20000010000 */
[----:B------:R-:W-:Y:S01]  /*fac0*/  FMUL.FTZ R51, R93, UR13 ;  /* 0x0000000d5d337c20 */ /* 0x000fe20008410000 */
[----:B------:R-:W-:Y:S01]  /*fad0*/  LOP3.LUT P6, RZ, R32, 0xff00, RZ, 0xc0, !PT ;  /* 0x0000ff0020ff7812 */ /* 0x000fe200078cc0ff */
[----:B------:R-:W-:Y:S01]  /*fae0*/  FMUL.FTZ R98, R94, UR13 ;  /* 0x0000000d5e627c20 */ /* 0x000fe20008410000 */
[----:B------:R-:W-:Y:S01]  /*faf0*/  SEL R100, R96, RZ, P5 ;  /* 0x000000ff60647207 */ /* 0x000fe20002800000 */
[----:B------:R-:W-:Y:S01]  /*fb00*/  FFMA.FTZ R95, R128, R95, R91 ;  /* 0x0000005f805f7223 */ /* 0x000fe2000001005b */
[----:B------:R-:W-:-:S02]  /*fb10*/  LOP3.LUT P5, RZ, R31, 0xff00, RZ, 0xc0, !PT ;  /* 0x0000ff001fff7812 */ /* 0x000fc400078ac0ff */
[----:B------:R-:W-:Y:S02]  /*fb20*/  SEL R96, R96, RZ, P4 ;  /* 0x000000ff60607207 */ /* 0x000fe40002000000 */
[----:B------:R-:W-:Y:S02]  /*fb30*/  LOP3.LUT P4, RZ, R32, 0xff0000, RZ, 0xc0, !PT ;  /* 0x00ff000020ff7812 */ /* 0x000fe4000788c0ff */
[C---:B------:R-:W-:Y:S02]  /*fb40*/  SEL R101, R51.reuse, RZ, P6 ;  /* 0x000000ff33657207 */ /* 0x040fe40003000000 */
[----:B------:R-:W-:Y:S01]  /*fb50*/  SEL R97, R51, RZ, P5 ;  /* 0x000000ff33617207 */ /* 0x000fe20002800000 */
[----:B------:R-:W-:Y:S01]  /*fb60*/  FMUL.FTZ R51, R95, UR13 ;  /* 0x0000000d5f337c20 */ /* 0x000fe20008410000 */
[----:B------:R-:W-:Y:S02]  /*fb70*/  SEL R102, R98, RZ, P4 ;  /* 0x000000ff62667207 */ /* 0x000fe40002000000 */
[----:B------:R-:W-:-:S02]  /*fb80*/  LOP3.LUT P6, RZ, R31, 0xff0000, RZ, 0xc0, !PT ;  /* 0x00ff00001fff7812 */ /* 0x000fc400078cc0ff */
[----:B------:R-:W-:Y:S02]  /*fb90*/  ISETP.GE.U32.AND P5, PT, R32, 0x1000000, PT ;  /* 0x010000002000780c */ /* 0x000fe40003fa6070 */
[----:B------:R-:W-:Y:S02]  /*fba0*/  ISETP.GE.U32.AND P4, PT, R31, 0x1000000, PT ;  /* 0x010000001f00780c */ /* 0x000fe40003f86070 */
[----:B------:R-:W-:Y:S02]  /*fbb0*/  SEL R98, R98, RZ, P6 ;  /* 0x000000ff62627207 */ /* 0x000fe40003000000 */
[C---:B------:R-:W-:Y:S02]  /*fbc0*/  SEL R103, R51.reuse, RZ, P5 ;  /* 0x000000ff33677207 */ /* 0x040fe40002800000 */
[----:B------:R-:W-:Y:S01]  /*fbd0*/  SEL R99, R51, RZ, P4 ;  /* 0x000000ff33637207 */ /* 0x000fe20002000000 */
[----:B------:R-:W-:Y:S06]  /*fbe0*/  BRA `(.L_x_5615) ;  /* 0x0000000c00547947 */ /* 0x000fec0003800000 */
.L_x_5614:
[-CC-:B01234-:R-:W-:Y:S01]  /*fbf0*/  FFMA.FTZ R97, R33, R104.reuse, R106.reuse ;  /* 0x0000006821617223 */ /* 0x19ffe2000001006a */
        /* <DEDUP_REMOVED lines=10> */
[----:B------:R-:W-:Y:S01]  /*fca0*/  LOP3.LUT P5, RZ, R32, 0xff, RZ, 0xc0, !PT ;  /* 0x000000ff20ff7812 */ /* 0x000fe200078ac0ff */
[----:B------:R-:W-:Y:S01]  /*fcb0*/  FMUL.FTZ R96, R97, UR13 ;  /* 0x0000000d61607c20 */ /* 0x000fe20008410000 */
[----:B------:R-:W-:Y:S01]  /*fcc0*/  FFMA.FTZ R98, R128, R98, R90 ;  /* 0x0000006280627223 */ /* 0x000fe2000001005a */
[----:B------:R-:W-:Y:S01]  /*fcd0*/  LOP3.LUT P4, RZ, R31, 0xff, RZ, 0xc0, !PT ;  /* 0x000000ff1fff7812 */ /* 0x000fe2000788c0ff */
[----:B------:R-:W-:Y:S01]  /*fce0*/  FMUL.FTZ R97, R99, UR13 ;  /* 0x0000000d63617c20 */ /* 0x000fe20008410000 */
[----:B------:R-:W-:Y:S01]  /*fcf0*/  LOP3.LUT P6, RZ, R32, 0xff00, RZ, 0xc0, !PT ;  /* 0x0000ff0020ff7812 */ /* 0x000fe200078cc0ff */
[----:B------:R-:W-:Y:S01]  /*fd00*/  FMUL.FTZ R98, R98, UR13 ;  /* 0x0000000d62627c20 */ /* 0x000fe20008410000 */
[C---:B------:R-:W-:Y:S01]  /*fd10*/  SEL R100, R96.reuse, RZ, P5 ;  /* 0x000000ff60647207 */ /* 0x040fe20002800000 */
[----:B------:R-:W-:Y:S01]  /*fd20*/  FMUL.FTZ R51, R51, UR13 ;  /* 0x0000000d33337c20 */ /* 0x000fe20008410000 */
[----:B------:R-:W-:-:S02]  /*fd30*/  SEL R96, R96, RZ, P4 ;  /* 0x000000ff60607207 */ /* 0x000fc40002000000 */
[----:B------:R-:W-:Y:S02]  /*fd40*/  LOP3.LUT P5, RZ, R31, 0xff00, RZ, 0xc0, !PT ;  /* 0x0000ff001fff7812 */ /* 0x000fe400078ac0ff */
[----:B------:R-:W-:Y:S02]  /*fd50*/  LOP3.LUT P4, RZ, R32, 0xff0000, RZ, 0xc0, !PT ;  /* 0x00ff000020ff7812 */ /* 0x000fe4000788c0ff */
[C---:B------:R-:W-:Y:S02]  /*fd60*/  SEL R101, R97.reuse, RZ, P6 ;  /* 0x000000ff61657207 */ /* 0x040fe40003000000 */
[----:B------:R-:W-:Y:S02]  /*fd70*/  SEL R97, R97, RZ, P5 ;  /* 0x000000ff61617207 */ /* 0x000fe40002800000 */
        /* <DEDUP_REMOVED lines=8> */
.L_x_5613:
[----:B01234-:R-:W0:Y:S02]  /*fe00*/  LDC.64 R96, c[0x0][0x478] ;  /* 0x00011e00ff607b82 */ /* 0x01fe240000000a00 */
        /* <DEDUP_REMOVED lines=11> */
[C---:B-----5:R-:W-:Y:S01]  /*fec0*/  FMUL.FTZ R92, R128.reuse, R92 ;  /* 0x0000005c805c7220 */ /* 0x060fe20000410000 */
[C---:B------:R-:W-:Y:S01]  /*fed0*/  FMUL.FTZ R93, R128.reuse, R93 ;  /* 0x0000005d805d7220 */ /* 0x040fe20000410000 */
[----:B------:R-:W-:Y:S01]  /*fee0*/  FMUL.FTZ R94, R128, R51 ;  /* 0x00000033805e7220 */ /* 0x000fe20000410000 */
[----:B------:R-:W-:Y:S01]  /*fef0*/  LOP3.LUT P4, RZ, R31, 0xff, RZ, 0xc0, !PT ;  /* 0x000000ff1fff7812 */ /* 0x000fe2000788c0ff */
[----:B------:R-:W-:Y:S01]  /*ff00*/  FMUL.FTZ R96, R92, UR13 ;  /* 0x0000000d5c607c20 */ /* 0x000fe20008410000 */
[----:B------:R-:W-:Y:S01]  /*ff10*/  FADD.FTZ R95, R147, -R95 ;  /* 0x8000005f935f7221 */ /* 0x000fe20000010000 */
[----:B------:R-:W-:Y:S01]  /*ff20*/  FMUL.FTZ R51, R93, UR13 ;  /* 0x0000000d5d337c20 */ /* 0x000fe20008410000 */
[----:B------:R-:W-:Y:S01]  /*ff30*/  LOP3.LUT P6, RZ, R32, 0xff00, RZ, 0xc0, !PT ;  /* 0x0000ff0020ff7812 */ /* 0x000fe200078cc0ff */
[----:B------:R-:W-:Y:S01]  /*ff40*/  FMUL.FTZ R98, R94, UR13 ;  /* 0x0000000d5e627c20 */ /* 0x000fe20008410000 */
[----:B------:R-:W-:Y:S01]  /*ff50*/  SEL R100, R96, RZ, P5 ;  /* 0x000000ff60647207 */ /* 0x000fe20002800000 */
[----:B------:R-:W-:Y:S01]  /*ff60*/  FMUL.FTZ R95, R128, R95 ;  /* 0x0000005f805f7220 */ /* 0x000fe20000410000 */
        /* <DEDUP_REMOVED lines=14> */
.L_x_5616:
        /* <DEDUP_REMOVED lines=11> */
[----:B------:R-:W-:Y:S01]  /*10100*/  LOP3.LUT P5, RZ, R32, 0xff, RZ, 0xc0, !PT ;  /* 0x000000ff20ff7812 */ /* 0x000fe200078ac0ff */
[----:B------:R-:W-:Y:S01]  /*10110*/  FMUL.FTZ R96, R97, UR13 ;  /* 0x0000000d61607c20 */ /* 0x000fe20008410000 */
[----:B------:R-:W-:Y:S01]  /*10120*/  FMUL.FTZ R98, R128, R98 ;  /* 0x0000006280627220 */ /* 0x000fe20000410000 */
        /* <DEDUP_REMOVED lines=19> */
.L_x_5612:
        /* <DEDUP_REMOVED lines=15> */
[----:B-----5:R-:W-:Y:S01]  /*10350*/  FFMA.FTZ R92, R128, R92, R88 ;  /* 0x0000005c805c7223 */ /* 0x020fe20000010058 */
[----:B------:R-:W-:Y:S01]  /*10360*/  LOP3.LUT P6, RZ, R32, 0xff, RZ, 0xc0, !PT ;  /* 0x000000ff20ff7812 */ /* 0x000fe200078cc0ff */
[C---:B------:R-:W-:Y:S01]  /*10370*/  FFMA.FTZ R94, R128.reuse, R51, R90 ;  /* 0x00000033805e7223 */ /* 0x040fe2000001005a */
[----:B------:R-:W-:Y:S01]  /*10380*/  FFMA.FTZ R95, R128, R95, R91 ;  /* 0x0000005f805f7223 */ /* 0x000fe2000001005b */
[----:B------:R-:W-:Y:S01]  /*10390*/  FMUL.FTZ R51, R92, UR13 ;  /* 0x0000000d5c337c20 */ /* 0x000fe20008410000 */
[----:B------:R-:W-:Y:S01]  /*103a0*/  FFMA.FTZ R93, R128, R93, R89 ;  /* 0x0000005d805d7223 */ /* 0x000fe20000010059 */
[----:B------:R-:W-:Y:S01]  /*103b0*/  FMUL.FTZ R102, R94, UR13 ;  /* 0x0000000d5e667c20 */ /* 0x000fe20008410000 */
[----:B------:R-:W-:-:S02]  /*103c0*/  LOP3.LUT P5, RZ, R32, 0xff00, RZ, 0xc0, !PT ;  /* 0x0000ff0020ff7812 */ /* 0x000fc400078ac0ff */
[----:B------:R-:W-:Y:S01]  /*103d0*/  SEL R100, R51, RZ, P6 ;  /* 0x000000ff33647207 */ /* 0x000fe20003000000 */
[----:B------:R-:W-:Y:S01]  /*103e0*/  FMUL.FTZ R101, R93, UR13 ;  /* 0x0000000d5d657c20 */ /* 0x000fe20008410000 */
[----:B------:R-:W-:Y:S01]  /*103f0*/  FMUL.FTZ R51, R95, UR13 ;  /* 0x0000000d5f337c20 */ /* 0x000fe20008410000 */
[C---:B------:R-:W-:Y:S02]  /*10400*/  LOP3.LUT P4, RZ, R32.reuse, 0xff0000, RZ, 0xc0, !PT ;  /* 0x00ff000020ff7812 */ /* 0x040fe4000788c0ff */
[----:B------:R-:W-:Y:S02]  /*10410*/  ISETP.GE.U32.AND P6, PT, R32, 0x1000000, PT ;  /* 0x010000002000780c */ /* 0x000fe40003fc6070 */
[----:B------:R-:W-:Y:S02]  /*10420*/  SEL R101, R101, RZ, P5 ;  /* 0x000000ff65657207 */ /* 0x000fe40002800000 */
[----:B------:R-:W-:Y:S02]  /*10430*/  SEL R102, R102, RZ, P4 ;  /* 0x000000ff66667207 */ /* 0x000fe40002000000 */
[----:B------:R-:W-:Y:S01]  /*10440*/  SEL R103, R51, RZ, P6 ;  /* 0x000000ff33677207 */ /* 0x000fe20003000000 */
[----:B------:R-:W-:Y:S06]  /*10450*/  BRA `(.L_x_5615) ;  /* 0x0000000400387947 */ /* 0x000fec0003800000 */
.L_x_5618:
        /* <DEDUP_REMOVED lines=12> */
[----:B------:R-:W-:Y:S01]  /*10520*/  FMUL.FTZ R101, R101, UR13 ;  /* 0x0000000d65657c20 */ /* 0x000fe20008410000 */
[----:B------:R-:W-:Y:S01]  /*10530*/  ISETP.GE.U32.AND P6, PT, R32, 0x1000000, PT ;  /* 0x010000002000780c */ /* 0x000fe20003fc6070 */
[----:B------:R-:W-:Y:S01]  /*10540*/  FMUL.FTZ R100, R100, UR13 ;  /* 0x0000000d64647c20 */ /* 0x000fe20008410000 */
[----:B------:R-:W-:Y:S01]  /*10550*/  FMUL.FTZ R51, R51, UR13 ;  /* 0x0000000d33337c20 */ /* 0x000fe20008410000 */
[----:B------:R-:W-:Y:S01]  /*10560*/  FMUL.FTZ R102, R102, UR13 ;  /* 0x0000000d66667c20 */ /* 0x000fe20008410000 */
[----:B------:R-:W-:-:S02]  /*10570*/  SEL R103, R101, RZ, P6 ;  /* 0x000000ff65677207 */ /* 0x000fc40003000000 */
[C---:B------:R-:W-:Y:S02]  /*10580*/  LOP3.LUT P4, RZ, R32.reuse, 0xff, RZ, 0xc0, !PT ;  /* 0x000000ff20ff7812 */ /* 0x040fe4000788c0ff */
[C---:B------:R-:W-:Y:S02]  /*10590*/  LOP3.LUT P5, RZ, R32.reuse, 0xff00, RZ, 0xc0, !PT ;  /* 0x0000ff0020ff7812 */ /* 0x040fe400078ac0ff */
[----:B------:R-:W-:Y:S02]  /*105a0*/  LOP3.LUT P6, RZ, R32, 0xff0000, RZ, 0xc0, !PT ;  /* 0x00ff000020ff7812 */ /* 0x000fe400078cc0ff */
[----:B------:R-:W-:Y:S02]  /*105b0*/  SEL R100, R100, RZ, P4 ;  /* 0x000000ff64647207 */ /* 0x000fe40002000000 */
[----:B------:R-:W-:Y:S02]  /*105c0*/  SEL R101, R51, RZ, P5 ;  /* 0x000000ff33657207 */ /* 0x000fe40002800000 */
[----:B------:R-:W-:Y:S01]  /*105d0*/  SEL R102, R102, RZ, P6 ;  /* 0x000000ff66667207 */ /* 0x000fe20003000000 */
[----:B------:R-:W-:Y:S06]  /*105e0*/  BRA `(.L_x_5615) ;  /* 0x0000000000d47947 */ /* 0x000fec0003800000 */
.L_x_5617:
        /* <DEDUP_REMOVED lines=13> */
[----:B------:R-:W-:Y:S01]  /*106c0*/  LOP3.LUT P6, RZ, R32, 0xff, RZ, 0xc0, !PT ;  /* 0x000000ff20ff7812 */ /* 0x000fe200078cc0ff */
[C---:B------:R-:W-:Y:S01]  /*106d0*/  FMUL.FTZ R94, R128.reuse, R51 ;  /* 0x00000033805e7220 */ /* 0x040fe20000410000 */
[----:B------:R-:W-:Y:S01]  /*106e0*/  FMUL.FTZ R95, R128, R95 ;  /* 0x0000005f805f7220 */ /* 0x000fe20000410000 */
[----:B------:R-:W-:Y:S01]  /*106f0*/  FMUL.FTZ R51, R92, UR13 ;  /* 0x0000000d5c337c20 */ /* 0x000fe20008410000 */
[----:B------:R-:W-:Y:S01]  /*10700*/  FMUL.FTZ R93, R128, R93 ;  /* 0x0000005d805d7220 */ /* 0x000fe20000410000 */
        /* <DEDUP_REMOVED lines=11> */
.L_x_5619:
        /* <DEDUP_REMOVED lines=23> */
[----:B------:R-:W-:-:S07]  /*10930*/  SEL R102, R102, RZ, P6 ;  /* 0x000000ff66667207 */ /* 0x000fce0003000000 */
.L_x_5615:
        /* <DEDUP_REMOVED lines=9> */
.L_x_5611:
[----:B------:R-:W-:Y:S05]  /*109d0*/  BSYNC.RECONVERGENT B1 ;  /* 0x0000000000017941 */ /* 0x000fea0003800200 */
.L_x_5610:
[----:B01234-:R-:W0:Y:S02]  /*109e0*/  LDC.64 R100, c[0x0][0x380] ;  /* 0x0000e000ff647b82 */ /* 0x01fe240000000a00 */
[----:B0-----:R-:W-:-:S04]  /*109f0*/  LEA R170, R100, R170, 0x2 ;  /* 0x000000aa64aa7211 */ /* 0x001fc800078e10ff */
[----:B------:R-:W-:-:S13]  /*10a00*/  ISETP.GE.AND P2, PT, R170, R101, PT ;  /* 0x00000065aa00720c */ /* 0x000fda0003f46270 */
[----:B------:R-:W-:Y:S05]  /*10a10*/  @!P2 BRA `(.L_x_5620) ;  /* 0xffffff140068a947 */ /* 0x000fea000383ffff */
.L_x_5498:
[----:B------:R-:W-:Y:S05]  /*10a20*/  BSYNC B0 ;  /* 0x0000000000007941 */ /* 0x000fea0003800000 */
.L_x_5497:
        /* <DEDUP_REMOVED lines=40> */
[----:B------:R-:W-:Y:S01]  /*10cb0*/  MOV R3, 0x400 ;  /* 0x0000040000037802 */ /* 0x000fe20000000f00 */
[----:B------:R-:W0:Y:S01]  /*10cc0*/  S2R R0, SR_TID.X ;  /* 0x0000000000007919 */ /* 0x000e220000002100 */
[----:B------:R-:W1:Y:S01]  /*10cd0*/  S2R R4, SR_CgaCtaId ;  /* 0x0000000000047919 */ /* 0x000e620000008800 */
[----:B0-----:R-:W-:-:S02]  /*10ce0*/  SHF.R.U32.HI R2, RZ, 0x5, R0 ;  /* 0x00000005ff027819 */ /* 0x001fc40000011600 */
[----:B------:R-:W-:Y:S02]  /*10cf0*/  LOP3.LUT R5, R0, 0x1f, RZ, 0xc0, !PT ;  /* 0x0000001f00057812 */ /* 0x000fe400078ec0ff */
[----:B-1----:R-:W-:-:S03]  /*10d00*/  LEA R3, R4, R3, 0x18 ;  /* 0x0000000304037211 */ /* 0x002fc600078ec0ff */
[----:B------:R-:W-:-:S05]  /*10d10*/  IMAD R2, R2, 0x140, R5 ;  /* 0x0000014002027824 */ /* 0x000fca00078e0205 */
[----:B------:R-:W-:-:S05]  /*10d20*/  LEA R2, R2, R3, 0x4 ;  /* 0x0000000302027211 */ /* 0x000fca00078e20ff */
[----:B--2---:R-:W-:Y:S01]  /*10d30*/  STS.128 [R2+0x800], R48 ;  /* 0x0008003002007388 */ /* 0x004fe20000000c00 */
[----:B------:R-:W-:Y:S05]  /*10d40*/  WARPSYNC.ALL ;  /* 0x0000000000007948 */ /* 0x000fea0003800000 */
        /* <DEDUP_REMOVED lines=9> */
[C---:B------:R-:W-:Y:S01]  /*10de0*/  LEA R3, R0.reuse, R3, 0x2 ;  /* 0x0000000300037211 */ /* 0x040fe200078e10ff */
[----:B------:R-:W1:Y:S01]  /*10df0*/  LDCU.128 UR16, c[0x0][0x440] ;  /* 0x00008800ff1077ac */ /* 0x000e620008000c00 */
[----:B------:R-:W-:Y:S01]  /*10e00*/  BAR.SYNC.DEFER_BLOCKING 0x0 ;  /* 0x0000000000007b1d */ /* 0x000fe20000010000 */
[----:B------:R-:W-:-:S05]  /*10e10*/  LOP3.LUT R10, R0, 0x7f, RZ, 0x3c, !PT ;  /* 0x0000007f000a7812 */ /* 0x000fca00078e3cff */
[----:B------:R-:W2:Y:S01]  /*10e20*/  LDCU.128 UR20, c[0x0][0x450] ;  /* 0x00008a00ff1477ac */ /* 0x000ea20008000c00 */
        /* <DEDUP_REMOVED lines=40> */
[----:B------:R-:W-:Y:S01]  /*110b0*/  IADD3 R171, PT, PT, R10, R171, RZ ;  /* 0x000000ab0aab7210 */ /* 0x000fe20007ffe0ff */
[----:B------:R-:W0:Y:S01]  /*110c0*/  S2UR UR4, SR_CTAID.X ;  /* 0x00000000000479c3 */ /* 0x000e220000002500 */
[----:B------:R-:W-:Y:S01]  /*110d0*/  BSSY.RECONVERGENT B0, `(.L_x_5621) ;  /* 0x0000101000007945 */ /* 0x000fe20003800200 */
[----:B------:R-:W1:Y:S01]  /*110e0*/  LDS R4, [R3] ;  /* 0x0000000003047984 */ /* 0x000e620000000800 */
[----:B------:R-:W-:-:S03]  /*110f0*/  ISETP.GE.U32.AND P4, PT, R171, 0x80, PT ;  /* 0x00000080ab00780c */ /* 0x000fc60003f86070 */
        /* <DEDUP_REMOVED lines=37> */
[----:B------:R-:W3:Y:S01]  /*11350*/  LDS R96, [R3+0x3e00] ;  /* 0x003e000003607984 */ /* 0x000ee20000000800 */
[----:B0-----:R-:W-:-:S03]  /*11360*/  FADD.FTZ R89, R89, R92 ;  /* 0x0000005c59597221 */ /* 0x001fc60000010000 */
[----:B------:R-:W0:Y:S01]  /*11370*/  LDS R88, [R3+0x4000] ;  /* 0x0040000003587984 */ /* 0x000e220000000800 */
[----:B-1----:R-:W-:-:S03]  /*11380*/  FADD.FTZ R93, R90, R93 ;  /* 0x0000005d5a5d7221 */ /* 0x002fc60000010000 */
        /* <DEDUP_REMOVED lines=8> */
[----:B--2---:R-:W-:Y:S04]  /*11410*/  STS.128 [R2+0xe00], R164 ;  /* 0x000e00a402007388 */ /* 0x004fe80000000c00 */
[----:B----4-:R1:W-:Y:S04]  /*11420*/  STS.128 [R2+0x1000], R104 ;  /* 0x0010006802007388 */ /* 0x0103e80000000c00 */
[----:B---3--:R2:W-:Y:S04]  /*11430*/  STS.128 [R2+0x1200], R100 ;  /* 0x0012006402007388 */ /* 0x0085e80000000c00 */
[----:B------:R-:W-:Y:S01]  /*11440*/  STS.128 [R2+0xc00], R48 ;  /* 0x000c003002007388 */ /* 0x000fe20000000c00 */
[----:B-1----:R-:W-:Y:S01]  /*11450*/  FADD.FTZ R105, R89, R96 ;  /* 0x0000006059697221 */ /* 0x002fe20000010000 */
[----:B0-----:R-:W-:Y:S01]  /*11460*/  FADD.FTZ R107, R93, R88 ;  /* 0x000000585d6b7221 */ /* 0x001fe20000010000 */
[----:B--2---:R-:W-:Y:S01]  /*11470*/  FADD.FTZ R103, R91, R94 ;  /* 0x0000005e5b677221 */ /* 0x004fe20000010000 */
[----:B------:R-:W-:Y:S04]  /*11480*/  STS.128 [R2+0xa00], R108 ;  /* 0x000a006c02007388 */ /* 0x000fe80000000c00 */
[----:B------:R-:W-:Y:S04]  /*11490*/  STS.128 [R2+0x800], R32 ;  /* 0x0008002002007388 */ /* 0x000fe80000000c00 */
[----:B------:R-:W-:Y:S04]  /*114a0*/  STS.128 [R2+0x600], R84 ;  /* 0x0006005402007388 */ /* 0x000fe80000000c00 */
[----:B------:R-:W-:Y:S04]  /*114b0*/  STS.128 [R2+0x400], R144 ;  /* 0x0004009002007388 */ /* 0x000fe80000000c00 */
[----:B------:R-:W-:Y:S04]  /*114c0*/  STS.128 [R2+0x200], R80 ;  /* 0x0002005002007388 */ /* 0x000fe80000000c00 */
[----:B------:R-:W-:Y:S01]  /*114d0*/  STS.128 [R2], R112 ;  /* 0x0000007002007388 */ /* 0x000fe20000000c00 */
[----:B------:R-:W-:Y:S06]  /*114e0*/  BAR.SYNC.DEFER_BLOCKING 0x0 ;  /* 0x0000000000007b1d */ /* 0x000fec0000010000 */
[----:B------:R-:W0:Y:S04]  /*114f0*/  LDS R95, [R3] ;  /* 0x00000000035f7984 */ /* 0x000e280000000800 */
[----:B------:R-:W1:Y:S04]  /*11500*/  LDS R100, [R3+0x1400] ;  /* 0x0014000003647984 */ /* 0x000e680000000800 */
[----:B------:R-:W2:Y:S04]  /*11510*/  LDS R97, [R3+0x200] ;  /* 0x0002000003617984 */ /* 0x000ea80000000800 */
[----:B------:R-:W3:Y:S04]  /*11520*/  LDS R102, [R3+0x1600] ;  /* 0x0016000003667984 */ /* 0x000ee80000000800 */
[----:B------:R-:W4:Y:S04]  /*11530*/  LDS R98, [R3+0x400] ;  /* 0x0004000003627984 */ /* 0x000f280000000800 */
[----:B------:R-:W4:Y:S04]  /*11540*/  LDS R99, [R3+0x1800] ;  /* 0x0018000003637984 */ /* 0x000f280000000800 */
[----:B------:R-:W-:Y:S04]  /*11550*/  LDS R59, [R3+0x600] ;  /* 0x00060000033b7984 */ /* 0x000fe80000000800 */
[----:B------:R-:W-:Y:S04]  /*11560*/  LDS R56, [R3+0x1a00] ;  /* 0x001a000003387984 */ /* 0x000fe80000000800 */
[----:B------:R-:W-:Y:S04]  /*11570*/  LDS R58, [R3+0x800] ;  /* 0x00080000033a7984 */ /* 0x000fe80000000800 */
[----:B------:R-:W-:Y:S04]  /*11580*/  LDS R55, [R3+0x1c00] ;  /* 0x001c000003377984 */ /* 0x000fe80000000800 */
[----:B------:R-:W-:Y:S01]  /*11590*/  LDS R57, [R3+0xa00] ;  /* 0x000a000003397984 */ /* 0x000fe20000000800 */
[----:B0-----:R-:W-:-:S03]  /*115a0*/  FADD.FTZ R95, RZ, R95 ;  /* 0x0000005fff5f7221 */ /* 0x001fc60000010000 */
[----:B------:R-:W-:Y:S01]  /*115b0*/  LDS R54, [R3+0x1e00] ;  /* 0x001e000003367984 */ /* 0x000fe20000000800 */
[----:B-1----:R-:W-:-:S03]  /*115c0*/  FADD.FTZ R95, R95, R100 ;  /* 0x000000645f5f7221 */ /* 0x002fc60000010000 */
[----:B------:R-:W-:Y:S01]  /*115d0*/  LDS R53, [R3+0xc00] ;  /* 0x000c000003357984 */ /* 0x000fe20000000800 */
[----:B--2---:R-:W-:-:S03]  /*115e0*/  FADD.FTZ R97, RZ, R97 ;  /* 0x00000061ff617221 */ /* 0x004fc60000010000 */
[----:B------:R-:W-:Y:S01]  /*115f0*/  LDS R49, [R3+0x2000] ;  /* 0x0020000003317984 */ /* 0x000fe20000000800 */
[----:B---3--:R-:W-:-:S03]  /*11600*/  FADD.FTZ R97, R97, R102 ;  /* 0x0000006661617221 */ /* 0x008fc60000010000 */
[----:B------:R-:W-:Y:S01]  /*11610*/  LDS R52, [R3+0xe00] ;  /* 0x000e000003347984 */ /* 0x000fe20000000800 */
[----:B----4-:R-:W-:-:S03]  /*11620*/  FADD.FTZ R98, RZ, R98 ;  /* 0x00000062ff627221 */ /* 0x010fc60000010000 */
[----:B------:R-:W-:Y:S01]  /*11630*/  LDS R48, [R3+0x2200] ;  /* 0x0022000003307984 */ /* 0x000fe20000000800 */
[----:B------:R-:W-:Y:S02]  /*11640*/  FADD.FTZ R98, R98, R99 ;  /* 0x0000006362627221 */ /* 0x000fe40000010000 */
[----:B------:R-:W0:Y:S01]  /*11650*/  LDC R99, c[0x0][0x388] ;  /* 0x0000e200ff637b82 */ /* 0x000e220000000800 */
[----:B------:R-:W-:Y:S04]  /*11660*/  LDS R51, [R3+0x1000] ;  /* 0x0010000003337984 */ /* 0x000fe80000000800 */
[----:B------:R-:W-:Y:S04]  /*11670*/  LDS R47, [R3+0x2400] ;  /* 0x00240000032f7984 */ /* 0x000fe80000000800 */
[----:B------:R-:W-:Y:S04]  /*11680*/  LDS R50, [R3+0x1200] ;  /* 0x0012000003327984 */ /* 0x000fe80000000800 */
[----:B------:R-:W-:Y:S04]  /*11690*/  LDS R46, [R3+0x2600] ;  /* 0x00260000032e7984 */ /* 0x000fe80000000800 */
[----:B------:R-:W1:Y:S04]  /*116a0*/  LDS R104, [R3+0x2800] ;  /* 0x0028000003687984 */ /* 0x000e680000000800 */
[----:B------:R-:W2:Y:S01]  /*116b0*/  LDS R106, [R3+0x2a00] ;  /* 0x002a0000036a7984 */ /* 0x000ea20000000800 */
[----:B0-----:R-:W-:-:S03]  /*116c0*/  IMAD R99, R99, UR4, RZ ;  /* 0x0000000463637c24 */ /* 0x001fc6000f8e02ff */
        /* <DEDUP_REMOVED lines=9> */
[----:B-1----:R-:W-:-:S03]  /*11760*/  FADD.FTZ R95, R95, R104 ;  /* 0x000000685f5f7221 */ /* 0x002fc60000010000 */
[----:B------:R-:W-:Y:S01]  /*11770*/  LDS R110, [R3+0x3e00] ;  /* 0x003e0000036e7984 */ /* 0x000fe20000000800 */
[----:B--2---:R-:W-:-:S03]  /*11780*/  FADD.FTZ R97, R97, R106 ;  /* 0x0000006a61617221 */ /* 0x004fc60000010000 */
[----:B------:R-:W1:Y:S01]  /*11790*/  LDS R113, [R3+0x4000] ;  /* 0x0040000003717984 */ /* 0x000e620000000800 */
[----:B0-----:R-:W-:-:S03]  /*117a0*/  FADD.FTZ R98, R98, R101 ;  /* 0x0000006562627221 */ /* 0x001fc60000010000 */
        /* <DEDUP_REMOVED lines=8> */
[----:B---3--:R-:W-:Y:S01]  /*11830*/  FADD.FTZ R109, R95, R108 ;  /* 0x0000006c5f6d7221 */ /* 0x008fe20000010000 */
[----:B-1----:R-:W-:-:S04]  /*11840*/  FADD.FTZ R113, R98, R113 ;  /* 0x0000007162717221 */ /* 0x002fc80000010000 */
        /* <DEDUP_REMOVED lines=13> */
[----:B------:R-:W0:Y:S04]  /*11920*/  LDS R112, [R3+0x200] ;  /* 0x0002000003707984 */ /* 0x000e280000000800 */
[----:B------:R-:W1:Y:S04]  /*11930*/  LDS R117, [R3+0x1600] ;  /* 0x0016000003757984 */ /* 0x000e680000000800 */
        /* <DEDUP_REMOVED lines=31> */
[----:B------:R-:W2:Y:S01]  /*11b30*/  LDS R129, [R3+0x3e00] ;  /* 0x003e000003817984 */ /* 0x000ea20000000800 */
        /* <DEDUP_REMOVED lines=11> */
[----:B--2---:R-:W-:Y:S01]  /*11bf0*/  FADD.FTZ R129, R112, R129 ;  /* 0x0000008170817221 */ /* 0x004fe20000010000 */
[----:B0-----:R-:W-:-:S04]  /*11c00*/  FADD.FTZ R131, R114, R131 ;  /* 0x0000008372837221 */ /* 0x001fc80000010000 */
        /* <DEDUP_REMOVED lines=11> */
[----:B0-----:R-:W-:Y:S01]  /*11cc0*/  FADD.FTZ R2, RZ, R111 ;  /* 0x0000006fff027221 */ /* 0x001fe20000010000 */
[----:B------:R-:W-:-:S03]  /*11cd0*/  FADD.FTZ R111, R97, R110 ;  /* 0x0000006e616f7221 */ /* 0x000fc60000010000 */
[----:B------:R-:W-:-:S04]  /*11ce0*/  FADD.FTZ R2, R2, R115 ;  /* 0x0000007302027221 */ /* 0x000fc80000010000 */
[----:B------:R-:W-:Y:S01]  /*11cf0*/  FADD.FTZ R2, R2, R121 ;  /* 0x0000007902027221 */ /* 0x000fe20000010000 */
[----:B------:R-:W0:Y:S03]  /*11d00*/  LDS R90, [R3+0x200] ;  /* 0x00020000035a7984 */ /* 0x000e260000000800 */
[----:B------:R-:W-:Y:S01]  /*11d10*/  FADD.FTZ R127, R2, R127 ;  /* 0x0000007f027f7221 */ /* 0x000fe20000010000 */
[----:B------:R-:W-:Y:S01]  /*11d20*/  IADD3 R2, P0, PT, R99, R0, RZ ;  /* 0x0000000063027210 */ /* 0x000fe20007f1e0ff */
[----:B------:R-:W1:Y:S03]  /*11d30*/  LDS R89, [R3+0x1600] ;  /* 0x0016000003597984 */ /* 0x000e660000000800 */
[----:B------:R-:W-:Y:S01]  /*11d40*/  IADD3.X R93, PT, PT, RZ, RZ, RZ, P0, !PT ;  /* 0x000000ffff5d7210 */ /* 0x000fe200007fe4ff */
[----:B------:R-:W2:Y:S01]  /*11d50*/  LDS R91, [R3+0x400] ;  /* 0x00040000035b7984 */ /* 0x000ea20000000800 */
[----:B------:R-:W-:-:S03]  /*11d60*/  SHF.L.U32 R0, R2, 0x2, RZ ;  /* 0x0000000202007819 */ /* 0x000fc600000006ff */
[----:B------:R-:W3:Y:S01]  /*11d70*/  LDS R94, [R3+0x2a00] ;  /* 0x002a0000035e7984 */ /* 0x000ee20000000800 */
[----:B------:R-:W-:-:S03]  /*11d80*/  IADD3 R88, P1, PT, R0, UR16, RZ ;  /* 0x0000001000587c10 */ /* 0x000fc6000ff3e0ff */
[----:B------:R-:W4:Y:S04]  /*11d90*/  LDS R92, [R3+0x1800] ;  /* 0x00180000035c7984 */ /* 0x000f280000000800 */
[----:B------:R-:W4:Y:S04]  /*11da0*/  LDS R116, [R3] ;  /* 0x0000000003747984 */ /* 0x000f280000000800 */
        /* <DEDUP_REMOVED lines=8> */
[----:B--2---:R-:W-:-:S03]  /*11e30*/  FADD.FTZ R91, RZ, R91 ;  /* 0x0000005bff5b7221 */ /* 0x004fc60000010000 */
[----:B---3--:R-:W-:Y:S01]  /*11e40*/  FADD.FTZ R89, R89, R94 ;  /* 0x0000005e59597221 */ /* 0x008fe20000010000 */
[----:B------:R-:W-:Y:S01]  /*11e50*/  IADD3 R94, P0, PT, R0, UR18, RZ ;  /* 0x00000012005e7c10 */ /* 0x000fe2000ff1e0ff */
[----:B----4-:R-:W-:Y:S01]  /*11e60*/  FADD.FTZ R91, R91, R92 ;  /* 0x0000005c5b5b7221 */ /* 0x010fe20000010000 */
[----:B------:R-:W-:Y:S01]  /*11e70*/  FADD.FTZ R116, RZ, R116 ;  /* 0x00000074ff747221 */ /* 0x000fe20000010000 */
[----:B------:R-:W-:Y:S01]  /*11e80*/  FADD.FTZ R115, R89, R100 ;  /* 0x0000006459737221 */ /* 0x000fe20000010000 */
[----:B------:R-:W-:Y:S02]  /*11e90*/  SHF.L.U64.HI R89, R2, 0x2, R93 ;  /* 0x0000000202597819 */ /* 0x000fe4000001025d */
[C---:B------:R-:W-:Y:S01]  /*11ea0*/  IADD3 R2, P2, PT, R0.reuse, UR22, RZ ;  /* 0x0000001600027c10 */ /* 0x040fe2000ff5e0ff */
[----:B------:R-:W-:Y:S01]  /*11eb0*/  FADD.FTZ R91, R91, R96 ;  /* 0x000000605b5b7221 */ /* 0x000fe20000010000 */
[----:B------:R-:W-:Y:S02]  /*11ec0*/  IADD3 R0, P3, PT, R0, UR20, RZ ;  /* 0x0000001400007c10 */ /* 0x000fe4000ff7e0ff */
[C---:B------:R-:W-:Y:S01]  /*11ed0*/  IADD3.X R95, PT, PT, R89.reuse, UR19, RZ, P0, !PT ;  /* 0x00000013595f7c10 */ /* 0x040fe200087fe4ff */
[----:B------:R-:W-:Y:S01]  /*11ee0*/  FADD.FTZ R116, R116, R133 ;  /* 0x0000008574747221 */ /* 0x000fe20000010000 */
[----:B------:R-:W-:-:S02]  /*11ef0*/  IADD3.X R93, PT, PT, R89, UR17, RZ, P1, !PT ;  /* 0x00000011595d7c10 */ /* 0x000fc40008ffe4ff */
[----:B------:R-:W-:Y:S01]  /*11f00*/  ISETP.GE.U32.AND P0, PT, R171, 0x200, PT ;  /* 0x00000200ab00780c */ /* 0x000fe20003f06070 */
[----:B------:R-:W-:Y:S01]  /*11f10*/  FADD.FTZ R117, R91, R102 ;  /* 0x000000665b757221 */ /* 0x000fe20000010000 */
[C---:B------:R-:W-:Y:S02]  /*11f20*/  IADD3.X R91, PT, PT, R89.reuse, UR23, RZ, P2, !PT ;  /* 0x00000017595b7c10 */ /* 0x040fe400097fe4ff */
[----:B------:R-:W-:Y:S01]  /*11f30*/  IADD3.X R89, PT, PT, R89, UR21, RZ, P3, !PT ;  /* 0x0000001559597c10 */ /* 0x000fe20009ffe4ff */
[----:B------:R-:W-:Y:S01]  /*11f40*/  FADD.FTZ R116, R116, R135 ;  /* 0x0000008774747221 */ /* 0x000fe20000010000 */
[C---:B------:R-:W-:Y:S02]  /*11f50*/  ISETP.GE.U32.AND P2, PT, R171.reuse, 0x100, PT ;  /* 0x00000100ab00780c */ /* 0x040fe40003f46070 */
[C---:B------:R-:W-:Y:S01]  /*11f60*/  ISETP.GE.U32.AND P3, PT, R171.reuse, 0x180, PT ;  /* 0x00000180ab00780c */ /* 0x040fe20003f66070 */
[----:B0-----:R-:W-:Y:S01]  /*11f70*/  FADD.FTZ R137, R116, R137 ;  /* 0x0000008974897221 */ /* 0x001fe20000010000 */
        /* <DEDUP_REMOVED lines=22> */
.L_x_5622:
[----:B------:R-:W-:Y:S05]  /*120e0*/  BSYNC.RECONVERGENT B0 ;  /* 0x0000000000007941 */ /* 0x000fea0003800200 */
.L_x_5621:
        /* <DEDUP_REMOVED lines=22> */
.L_x_5624:
[----:B------:R-:W-:Y:S05]  /*12250*/  BSYNC.RECONVERGENT B0 ;  /* 0x0000000000007941 */ /* 0x000fea0003800200 */
.L_x_5623:
        /* <DEDUP_REMOVED lines=22> */
.L_x_5626:
[----:B------:R-:W-:Y:S05]  /*123c0*/  BSYNC.RECONVERGENT B0 ;  /* 0x0000000000007941 */ /* 0x000fea0003800200 */
.L_x_5625:
        /* <DEDUP_REMOVED lines=87> */
[----:B------:R-:W-:Y:S01]  /*12940*/  ISETP.GE.U32.AND P2, PT, R171, 0x300, PT ;  /* 0x00000300ab00780c */ /* 0x000fe20003f46070 */
[----:B------:R-:W-:Y:S01]  /*12950*/  FADD.FTZ R45, R45, R38 ;  /* 0x000000262d2d7221 */ /* 0x000fe20000010000 */
[----:B------:R-:W5:Y:S01]  /*12960*/  LDS R16, [R3+0x2400] ;  /* 0x0024000003107984 */ /* 0x000f620000000800 */
[----:B-1----:R-:W-:Y:S01]  /*12970*/  FADD.FTZ R6, RZ, R6 ;  /* 0x00000006ff067221 */ /* 0x002fe20000010000 */
[----:B------:R-:W-:Y:S01]  /*12980*/  ISETP.GE.U32.AND P3, PT, R171, 0x380, PT ;  /* 0x00000380ab00780c */ /* 0x000fe20003f66070 */
[----:B------:R-:W-:Y:S01]  /*12990*/  FADD.FTZ R55, R55, R32 ;  /* 0x0000002037377221 */ /* 0x000fe20000010000 */
[----:B------:R-:W1:Y:S01]  /*129a0*/  LDS R51, [R3+0x3a00] ;  /* 0x003a000003337984 */ /* 0x000e620000000800 */
[----:B--2---:R-:W-:Y:S01]  /*129b0*/  FADD.FTZ R7, RZ, R7 ;  /* 0x00000007ff077221 */ /* 0x004fe20000010000 */
[C---:B------:R-:W-:Y:S01]  /*129c0*/  ISETP.GE.U32.AND P4, PT, R171.reuse, 0x400, PT ;  /* 0x00000400ab00780c */ /* 0x040fe20003f86070 */
[----:B------:R-:W-:Y:S01]  /*129d0*/  FADD.FTZ R33, R54, R33 ;  /* 0x0000002136217221 */ /* 0x000fe20000010000 */
[----:B------:R-:W2:Y:S01]  /*129e0*/  LDS R39, [R3+0x2e00] ;  /* 0x002e000003277984 */ /* 0x000ea20000000800 */
[----:B---3--:R-:W-:Y:S01]  /*129f0*/  FADD.FTZ R8, RZ, R8 ;  /* 0x00000008ff087221 */ /* 0x008fe20000010000 */
[----:B------:R-:W-:Y:S01]  /*12a00*/  ISETP.GE.U32.AND P5, PT, R171, 0x480, PT ;  /* 0x00000480ab00780c */ /* 0x000fe20003fa6070 */
        /* <DEDUP_REMOVED lines=67> */
.L_x_5628:
[----:B------:R-:W-:Y:S05]  /*12e40*/  BSYNC.RECONVERGENT B0 ;  /* 0x0000000000007941 */ /* 0x000fea0003800200 */
.L_x_5627:
        /* <DEDUP_REMOVED lines=22> */
.L_x_5630:
[----:B------:R-:W-:Y:S05]  /*12fb0*/  BSYNC.RECONVERGENT B0 ;  /* 0x0000000000007941 */ /* 0x000fea0003800200 */
.L_x_5629:
        /* <DEDUP_REMOVED lines=22> */
.L_x_5632:
[----:B------:R-:W-:Y:S05]  /*13120*/  BSYNC.RECONVERGENT B0 ;  /* 0x0000000000007941 */ /* 0x000fea0003800200 */
.L_x_5631:
        /* <DEDUP_REMOVED lines=22> */
.L_x_5634:
[----:B------:R-:W-:Y:S05]  /*13290*/  BSYNC.RECONVERGENT B0 ;  /* 0x0000000000007941 */ /* 0x000fea0003800200 */
.L_x_5633:
        /* <DEDUP_REMOVED lines=22> */
.L_x_5636:
[----:B------:R-:W-:Y:S05]  /*13400*/  BSYNC.RECONVERGENT B0 ;  /* 0x0000000000007941 */ /* 0x000fea0003800200 */
.L_x_5635:
        /* <DEDUP_REMOVED lines=22> */
.L_x_5638:
[----:B------:R-:W-:Y:S05]  /*13570*/  BSYNC.RECONVERGENT B0 ;  /* 0x0000000000007941 */ /* 0x000fea0003800200 */
.L_x_5637:
        /* <DEDUP_REMOVED lines=9> */
.L_x_5519:
[----:B------:R-:W-:Y:S01]  /*13610*/  HFMA2 R101, -RZ, RZ, 0, 5.9604644775390625e-08 ;  /* 0x00000001ff657431 */ /* 0x000fe200000001ff */
[----:B------:R-:W-:Y:S01]  /*13620*/  BSSY B1, `(.L_x_5639) ;  /* 0x0000007000017945 */ /* 0x000fe20003800000 */
[----:B------:R-:W-:Y:S02]  /*13630*/  MOV R102, R163 ;  /* 0x000000a300667202 */ /* 0x000fe40000000f00 */
[----:B------:R-:W-:Y:S02]  /*13640*/  MOV R100, 0x1f ;  /* 0x0000001f00647802 */ /* 0x000fe40000000f00 */
[----:B------:R-:W-:-:S07]  /*13650*/  MOV R51, 0xffffffff ;  /* 0xffffffff00337802 */ /* 0x000fce0000000f00 */
[----:B01-345:R-:W-:Y:S05]  /*13660*/  WARPSYNC.COLLECTIVE R51, `(.L_x_5640) ;  /* 0x0000000033087348 */ /* 0x03bfea0003c00000 */
[----:B01-34-:R0:W1:Y:S02]  /*13670*/  SHFL.BFLY P5, R105, R102, R101, R100 ;  /* 0x0c00006566697389 */ /* 0x01b06400000a0064 */
[----:B01---5:R-:W-:Y:S05]  /*13680*/  ENDCOLLECTIVE ;  /* 0x000000000000791b */ /* 0x023fea0003800000 */
.L_x_5640:
[----:B------:R-:W-:Y:S05]  /*13690*/  BSYNC B1 ;  /* 0x0000000000017941 */ /* 0x000fea0003800000 */
.L_x_5639:
        /* <DEDUP_REMOVED lines=9> */
.L_x_5641:
        /* <DEDUP_REMOVED lines=8> */
.L_x_5642:
[----:B------:R-:W-:Y:S02]  /*137b0*/  MOV R102, R104 ;  /* 0x0000006800667202 */ /* 0x000fe40000000f00 */
[----:B------:R-:W-:-:S05]  /*137c0*/  MOV R51, R105 ;  /* 0x0000006900337202 */ /* 0x000fca0000000f00 */
[----:B------:R-:W-:Y:S01]  /*137d0*/  FADD.FTZ R103, R103, R51 ;  /* 0x0000003367677221 */ /* 0x000fe20000010000 */
[----:B------:R-:W-:-:S07]  /*137e0*/  MOV R51, 0xffffffff ;  /* 0xffffffff00337802 */ /* 0x000fce0000000f00 */
[----:B------:R-:W-:Y:S05]  /*137f0*/  WARPSYNC.COLLECTIVE R51, `(.L_x_5643) ;  /* 0x0000000033087348 */ /* 0x000fea0003c00000 */
[----:B------:R0:W1:Y:S02]  /*13800*/  SHFL.BFLY P5, R105, R102, R101, R100 ;  /* 0x0c00006566697389 */ /* 0x00006400000a0064 */
[----:B01----:R-:W-:Y:S05]  /*13810*/  ENDCOLLECTIVE ;  /* 0x000000000000791b */ /* 0x003fea0003800000 */
.L_x_5643:
        /* <DEDUP_REMOVED lines=8> */
.L_x_5644:
[----:B------:R-:W-:Y:S02]  /*138a0*/  MOV R102, R104 ;  /* 0x0000006800667202 */ /* 0x000fe40000000f00 */
[----:B------:R-:W-:-:S05]  /*138b0*/  MOV R51, R105 ;  /* 0x0000006900337202 */ /* 0x000fca0000000f00 */
[----:B------:R-:W-:Y:S01]  /*138c0*/  FADD.FTZ R103, R103, R51 ;  /* 0x0000003367677221 */ /* 0x000fe20000010000 */
[----:B------:R-:W-:-:S07]  /*138d0*/  MOV R51, 0xffffffff ;  /* 0xffffffff00337802 */ /* 0x000fce0000000f00 */
[----:B------:R-:W-:Y:S05]  /*138e0*/  WARPSYNC.COLLECTIVE R51, `(.L_x_5645) ;  /* 0x0000000033087348 */ /* 0x000fea0003c00000 */
[----:B------:R0:W1:Y:S02]  /*138f0*/  SHFL.BFLY P5, R105, R102, R101, R100 ;  /* 0x0c00006566697389 */ /* 0x00006400000a0064 */
[----:B01----:R-:W-:Y:S05]  /*13900*/  ENDCOLLECTIVE ;  /* 0x000000000000791b */ /* 0x003fea0003800000 */
.L_x_5645:
        /* <DEDUP_REMOVED lines=8> */
.L_x_5646:
[----:B------:R-:W-:Y:S02]  /*13990*/  MOV R102, R104 ;  /* 0x0000006800667202 */ /* 0x000fe40000000f00 */
[----:B------:R-:W-:-:S05]  /*139a0*/  MOV R51, R105 ;  /* 0x0000006900337202 */ /* 0x000fca0000000f00 */
[----:B------:R-:W-:Y:S01]  /*139b0*/  FADD.FTZ R103, R103, R51 ;  /* 0x0000003367677221 */ /* 0x000fe20000010000 */
[----:B------:R-:W-:-:S07]  /*139c0*/  MOV R51, 0xffffffff ;  /* 0xffffffff00337802 */ /* 0x000fce0000000f00 */
[----:B------:R-:W-:Y:S05]  /*139d0*/  WARPSYNC.COLLECTIVE R51, `(.L_x_5647) ;  /* 0x0000000033087348 */ /* 0x000fea0003c00000 */
[----:B------:R0:W1:Y:S02]  /*139e0*/  SHFL.BFLY P5, R105, R102, R101, R100 ;  /* 0x0c00006566697389 */ /* 0x00006400000a0064 */
[----:B01----:R-:W-:Y:S05]  /*139f0*/  ENDCOLLECTIVE ;  /* 0x000000000000791b */ /* 0x003fea0003800000 */
.L_x_5647:
        /* <DEDUP_REMOVED lines=8> */
.L_x_5648:
[----:B------:R-:W-:Y:S02]  /*13a80*/  MOV R102, R104 ;  /* 0x0000006800667202 */ /* 0x000fe40000000f00 */
[----:B------:R-:W-:-:S07]  /*13a90*/  MOV R106, R105 ;  /* 0x00000069006a7202 */ /* 0x000fce0000000f00 */
[----:B------:R-:W-:Y:S05]  /*13aa0*/  WARPSYNC.COLLECTIVE R51, `(.L_x_5649) ;  /* 0x0000000033087348 */ /* 0x000fea0003c00000 */
[----:B------:R0:W1:Y:S02]  /*13ab0*/  SHFL.BFLY P5, R105, R102, R101, R100 ;  /* 0x0c00006566697389 */ /* 0x00006400000a0064 */
[----:B01----:R-:W-:Y:S05]  /*13ac0*/  ENDCOLLECTIVE ;  /* 0x000000000000791b */ /* 0x003fea0003800000 */
.L_x_5649:
[----:B------:R-:W-:Y:S01]  /*13ad0*/  MOV R51, R105 ;  /* 0x0000006900337202 */ /* 0x000fe20000000f00 */
[----:B------:R-:W-:Y:S06]  /*13ae0*/  BRA `(.L_x_5650) ;  /* 0xffffff24006c7947 */ /* 0x000fec000383ffff */
.L_x_5651:
        /* <DEDUP_REMOVED lines=9> */
.L_x_7166:


//--------------------- .text._ZN10layer_norm31ln_parallel_residual_bwd_kernelINS_13Kernel_traitsI6__halfffffjLj1280ELj1ELj4ELj1ELj16ENS_18Kernel_traits_baseILj1280ES2_ffffjLj128EEEEELb1ELb0ELb1EEEvNS_9BwdParamsE --------------------------
	.section	.text._ZN10layer_norm31ln_parallel_residual_bwd_kernelINS_13Kernel_traitsI6__halfffffjLj1280ELj1ELj4ELj1ELj16ENS_18Kernel_traits_baseILj1280ES2_ffffjLj128EEEEELb1ELb0ELb1EEEvNS_9BwdParamsE,"ax",@progbits
	.align	128
        .global         _ZN10layer_norm31ln_parallel_residual_bwd_kernelINS_13Kernel_traitsI6__halfffffjLj1280ELj1ELj4ELj1ELj16ENS_18Kernel_traits_baseILj1280ES2_ffffjLj128EEEEELb1ELb0ELb1EEEvNS_9BwdParamsE
        .type           _ZN10layer_norm31ln_parallel_residual_bwd_kernelINS_13Kernel_traitsI6__halfffffjLj1280ELj1ELj4ELj1ELj16ENS_18Kernel_traits_baseILj1280ES2_ffffjLj128EEEEELb1ELb0ELb1EEEvNS_9BwdParamsE,@function
        .size           _ZN10layer_norm31ln_parallel_residual_bwd_kernelINS_13Kernel_traitsI6__halfffffjLj1280ELj1ELj4ELj1ELj16ENS_18Kernel_traits_baseILj1280ES2_ffffjLj128EEEEELb1ELb0ELb1EEEvNS_9BwdParamsE,(.L_x_7167 - _ZN10layer_norm31ln_parallel_residual_bwd_kernelINS_13Kernel_traitsI6__halfffffjLj1280ELj1ELj4ELj1ELj16ENS_18Kernel_traits_baseILj1280ES2_ffffjLj128EEEEELb1ELb0ELb1EEEvNS_9BwdParamsE)
        .other          _ZN10layer_norm31ln_parallel_residual_bwd_kernelINS_13Kernel_traitsI6__halfffffjLj1280ELj1ELj4ELj1ELj16ENS_18Kernel_traits_baseILj1280ES2_ffffjLj128EEEEELb1ELb0ELb1EEEvNS_9BwdParamsE,@"STO_CUDA_ENTRY STV_DEFAULT"
_ZN10layer_norm31ln_parallel_residual_bwd_kernelINS_13Kernel_traitsI6__halfffffjLj1280ELj1ELj4ELj1ELj16ENS_18Kernel_traits_baseILj1280ES2_ffffjLj128EEEEELb1ELb0ELb1EEEvNS_9BwdParamsE:
.text._ZN10layer_norm31ln_parallel_residual_bwd_kernelINS_13Kernel_traitsI6__halfffffjLj1280ELj1ELj4ELj1ELj16ENS_18Kernel_traits_baseILj1280ES2_ffffjLj128EEEEELb1ELb0ELb1EEEvNS_9BwdParamsE:
        /* <DEDUP_REMOVED lines=107> */
[----:B------:R-:W4:Y:S04]  /*06b0*/  LDG.E.64 R8, desc[UR10][R6.64+0x400] ;  /* 0x0004000a06087981 */ /* 0x000f28000c1e1b00 */
[----:B------:R-:W5:Y:S04]  /*06c0*/  LDG.E.64 R22, desc[UR10][R6.64+0x300] ;  /* 0x0003000a06167981 */ /* 0x000f68000c1e1b00 */
[----:B------:R-:W5:Y:S04]  /*06d0*/  LDG.E.64 R24, desc[UR10][R6.64+0x200] ;  /* 0x0002000a06187981 */ /* 0x000f68000c1e1b00 */
[----:B------:R-:W5:Y:S01]  /*06e0*/  LDG.E.64 R30, desc[UR10][R6.64+0x100] ;  /* 0x0001000a061e7981 */ /* 0x000f62000c1e1b00 */
[----:B-1----:R-:W-:-:S03]  /*06f0*/  IMAD.WIDE.U32 R4, R0, 0x8, R4 ;  /* 0x0000000800047825 */ /* 0x002fc600078e0004 */
[----:B------:R0:W5:Y:S04]  /*0700*/  LDG.E.64 R34, desc[UR10][R6.64] ;  /* 0x0000000a06227981 */ /* 0x000168000c1e1b00 */
[----:B------:R-:W5:Y:S04]  /*0710*/  LDG.E.64 R20, desc[UR10][R4.64+0x900] ;  /* 0x0009000a04147981 */ /* 0x000f68000c1e1b00 */
[----:B------:R-:W5:Y:S04]  /*0720*/  LDG.E.64 R18, desc[UR10][R4.64+0x800] ;  /* 0x0008000a04127981 */ /* 0x000f68000c1e1b00 */
[----:B------:R-:W5:Y:S04]  /*0730*/  LDG.E.64 R16, desc[UR10][R4.64+0x700] ;  /* 0x0007000a04107981 */ /* 0x000f68000c1e1b00 */
[----:B------:R-:W5:Y:S04]  /*0740*/  LDG.E.64 R14, desc[UR10][R4.64+0x600] ;  /* 0x0006000a040e7981 */ /* 0x000f68000c1e1b00 */
[----:B------:R-:W5:Y:S04]  /*0750*/  LDG.E.64 R12, desc[UR10][R4.64+0x500] ;  /* 0x0005000a040c7981 */ /* 0x000f68000c1e1b00 */
[----:B------:R-:W5:Y:S04]  /*0760*/  LDG.E.64 R10, desc[UR10][R4.64+0x400] ;  /* 0x0004000a040a7981 */ /* 0x000f68000c1e1b00 */
[----:B------:R-:W5:Y:S04]  /*0770*/  LDG.E.64 R26, desc[UR10][R4.64+0x300] ;  /* 0x0003000a041a7981 */ /* 0x000f68000c1e1b00 */
[----:B------:R-:W0:Y:S04]  /*0780*/  LDG.E.64 R28, desc[UR10][R4.64+0x200] ;  /* 0x0002000a041c7981 */ /* 0x000e28000c1e1b00 */
[----:B------:R-:W5:Y:S04]  /*0790*/  LDG.E.64 R32, desc[UR10][R4.64+0x100] ;  /* 0x0001000a04207981 */ /* 0x000f68000c1e1b00 */
[----:B------:R1:W5:Y:S01]  /*07a0*/  LDG.E.64 R54, desc[UR10][R4.64] ;  /* 0x0000000a04367981 */ /* 0x000362000c1e1b00 */
        /* <DEDUP_REMOVED lines=33> */
[----:B--2---:R-:W-:Y:S01]  /*09c0*/  HADD2.F32 R0, -RZ, R44.H0_H0 ;  /* 0x2000002cff007230 */ /* 0x004fe20000004100 */
[--C-:B------:R-:W-:Y:S01]  /*09d0*/  SHF.R.U64 R44, R44, 0x10, R45.reuse ;  /* 0x000000102c2c7819 */ /* 0x100fe2000000122d */
[----:B------:R-:W-:Y:S01]  /*09e0*/  HADD2.F32 R3, -RZ, R45.H0_H0 ;  /* 0x2000002dff037230 */ /* 0x000fe20000004100 */
[----:B------:R-:W-:-:S02]  /*09f0*/  SHF.R.U32.HI R45, RZ, 0x10, R45 ;  /* 0x00000010ff2d7819 */ /* 0x000fc4000001162d */
[----:B------:R3:W-:Y:S01]  /*0a00*/  STL [R1+0x15c], R0 ;  /* 0x00015c0001007387 */ /* 0x0007e20000100800 */
[----:B------:R-:W-:-:S03]  /*0a10*/  HADD2.F32 R44, -RZ, R44.H0_H0 ;  /* 0x2000002cff2c7230 */ /* 0x000fc60000004100 */
[----:B------:R2:W-:Y:S01]  /*0a20*/  STL [R1+0x14c], R3 ;  /* 0x00014c0301007387 */ /* 0x0005e20000100800 */
[----:B---3--:R-:W-:Y:S01]  /*0a30*/  HADD2.F32 R0, -RZ, R46.H0_H0 ;  /* 0x2000002eff007230 */ /* 0x008fe20000004100 */
[----:B------:R-:W-:Y:S01]  /*0a40*/  SHF.R.U64 R46, R46, 0x10, R47 ;  /* 0x000000102e2e7819 */ /* 0x000fe2000000122f */
[----:B--2---:R-:W-:-:S03]  /*0a50*/  HADD2.F32 R3, -RZ, R47.H0_H0 ;  /* 0x2000002fff037230 */ /* 0x004fc60000004100 */
[----:B------:R2:W-:Y:S01]  /*0a60*/  STL [R1+0x17c], R0 ;  /* 0x00017c0001007387 */ /* 0x0005e20000100800 */
[----:B------:R-:W-:Y:S02]  /*0a70*/  SHF.R.U32.HI R47, RZ, 0x10, R47 ;  /* 0x00000010ff2f7819 */ /* 0x000fe4000001162f */
[--C-:B----4-:R-:W-:Y:S01]  /*0a80*/  SHF.R.U64 R43, R8, 0x10, R9.reuse ;  /* 0x00000010082b7819 */ /* 0x110fe20000001209 */
[----:B------:R3:W-:Y:S01]  /*0a90*/  STL [R1+0x16c], R3 ;  /* 0x00016c0301007387 */ /* 0x0007e20000100800 */
[----:B------:R-:W-:Y:S02]  /*0aa0*/  SHF.R.U32.HI R42, RZ, 0x10, R9 ;  /* 0x00000010ff2a7819 */ /* 0x000fe40000011609 */
[--C-:B-----5:R-:W-:Y:S01]  /*0ab0*/  SHF.R.U64 R41, R22, 0x10, R23.reuse ;  /* 0x0000001016297819 */ /* 0x120fe20000001217 */
[----:B------:R-:W-:Y:S01]  /*0ac0*/  HADD2.F32 R43, -RZ, R43.H0_H0 ;  /* 0x2000002bff2b7230 */ /* 0x000fe20000004100 */
[----:B------:R-:W-:Y:S01]  /*0ad0*/  SHF.R.U32.HI R40, RZ, 0x10, R23 ;  /* 0x00000010ff287819 */ /* 0x000fe20000011617 */
[----:B--2---:R-:W-:Y:S01]  /*0ae0*/  HADD2.F32 R0, -RZ, R48.H0_H0 ;  /* 0x20000030ff007230 */ /* 0x004fe20000004100 */
[----:B------:R-:W-:Y:S01]  /*0af0*/  SHF.R.U64 R48, R48, 0x10, R49 ;  /* 0x0000001030307819 */ /* 0x000fe20000001231 */
[----:B------:R-:W-:Y:S01]  /*0b00*/  HADD2.F32 R42, -RZ, R42.H0_H0 ;  /* 0x2000002aff2a7230 */ /* 0x000fe20000004100 */
[----:B------:R-:W-:Y:S01]  /*0b10*/  SHF.R.U64 R39, R24, 0x10, R25 ;  /* 0x0000001018277819 */ /* 0x000fe20000001219 */
[----:B---3--:R-:W-:Y:S01]  /*0b20*/  HADD2.F32 R3, -RZ, R49.H0_H0 ;  /* 0x20000031ff037230 */ /* 0x008fe20000004100 */
[----:B------:R2:W-:Y:S01]  /*0b30*/  STL [R1+0x19c], R0 ;  /* 0x00019c0001007387 */ /* 0x0005e20000100800 */
[----:B------:R-:W-:Y:S01]  /*0b40*/  SHF.R.U32.HI R49, RZ, 0x10, R49 ;  /* 0x00000010ff317819 */ /* 0x000fe20000011631 */
[----:B------:R-:W-:Y:S01]  /*0b50*/  HADD2.F32 R41, -RZ, R41.H0_H0 ;  /* 0x20000029ff297230 */ /* 0x000fe20000004100 */
[----:B------:R-:W-:Y:S01]  /*0b60*/  SHF.R.U32.HI R38, RZ, 0x10, R25 ;  /* 0x00000010ff267819 */ /* 0x000fe20000011619 */
[----:B------:R3:W-:Y:S01]  /*0b70*/  STL [R1+0x18c], R3 ;  /* 0x00018c0301007387 */ /* 0x0007e20000100800 */
[--C-:B------:R-:W-:Y:S01]  /*0b80*/  SHF.R.U64 R37, R30, 0x10, R31.reuse ;  /* 0x000000101e257819 */ /* 0x100fe2000000121f */
[----:B------:R-:W-:Y:S01]  /*0b90*/  HADD2.F32 R40, -RZ, R40.H0_H0 ;  /* 0x20000028ff287230 */ /* 0x000fe20000004100 */
[----:B------:R-:W-:Y:S01]  /*0ba0*/  SHF.R.U32.HI R36, RZ, 0x10, R31 ;  /* 0x00000010ff247819 */ /* 0x000fe2000001161f */
[----:B------:R-:W-:-:S02]  /*0bb0*/  HADD2.F32 R39, -RZ, R39.H0_H0 ;  /* 0x20000027ff277230 */ /* 0x000fc40000004100 */
[----:B--2---:R-:W-:Y:S01]  /*0bc0*/  HADD2.F32 R0, -RZ, R50.H0_H0 ;  /* 0x20000032ff007230 */ /* 0x004fe20000004100 */
[--C-:B------:R-:W-:Y:S01]  /*0bd0*/  SHF.R.U64 R50, R50, 0x10, R51.reuse ;  /* 0x0000001032327819 */ /* 0x100fe20000001233 */
[----:B------:R-:W-:Y:S02]  /*0be0*/  HADD2.F32 R38, -RZ, R38.H0_H0 ;  /* 0x20000026ff267230 */ /* 0x000fe40000004100 */
[----:B---3--:R-:W-:Y:S01]  /*0bf0*/  HADD2.F32 R3, -RZ, R51.H0_H0 ;  /* 0x20000033ff037230 */ /* 0x008fe20000004100 */
[----:B------:R2:W-:Y:S01]  /*0c00*/  STL [R1+0x1bc], R0 ;  /* 0x0001bc0001007387 */ /* 0x0005e20000100800 */
[----:B------:R-:W-:Y:S01]  /*0c10*/  SHF.R.U32.HI R51, RZ, 0x10, R51 ;  /* 0x00000010ff337819 */ /* 0x000fe20000011633 */
[----:B------:R-:W-:Y:S02]  /*0c20*/  HADD2.F32 R37, -RZ, R37.H0_H0 ;  /* 0x20000025ff257230 */ /* 0x000fe40000004100 */
[----:B------:R3:W-:Y:S01]  /*0c30*/  STL [R1+0x1ac], R3 ;  /* 0x0001ac0301007387 */ /* 0x0007e20000100800 */
[----:B------:R-:W-:-:S02]  /*0c40*/  HADD2.F32 R36, -RZ, R36.H0_H0 ;  /* 0x20000024ff247230 */ /* 0x000fc40000004100 */
[----:B--2---:R-:W-:Y:S01]  /*0c50*/  HADD2.F32 R0, -RZ, R52.H0_H0 ;  /* 0x20000034ff007230 */ /* 0x004fe20000004100 */
[----:B------:R-:W-:Y:S01]  /*0c60*/  SHF.R.U64 R52, R52, 0x10, R53 ;  /* 0x0000001034347819 */ /* 0x000fe20000001235 */
[----:B---3--:R-:W-:-:S03]  /*0c70*/  HADD2.F32 R3, -RZ, R53.H0_H0 ;  /* 0x20000035ff037230 */ /* 0x008fc60000004100 */
[----:B------:R2:W-:Y:S01]  /*0c80*/  STL [R1+0x1dc], R0 ;  /* 0x0001dc0001007387 */ /* 0x0005e20000100800 */
[----:B------:R-:W-:Y:S02]  /*0c90*/  SHF.R.U32.HI R53, RZ, 0x10, R53 ;  /* 0x00000010ff357819 */ /* 0x000fe40000011635 */
[----:B0-----:R-:W-:Y:S01]  /*0ca0*/  SHF.R.U32.HI R7, RZ, 0x10, R29 ;  /* 0x00000010ff077819 */ /* 0x001fe2000001161d */
[----:B------:R0:W-:Y:S01]  /*0cb0*/  STL [R1+0x1cc], R3 ;  /* 0x0001cc0301007387 */ /* 0x0001e20000100800 */
[----:B------:R-:W-:-:S03]  /*0cc0*/  SHF.R.U64 R6, R32, 0x10, R33 ;  /* 0x0000001020067819 */ /* 0x000fc60000001221 */
[----:B------:R-:W-:Y:S01]  /*0cd0*/  HADD2.F32 R7, -RZ, R7.H0_H0 ;  /* 0x20000007ff077230 */ /* 0x000fe20000004100 */
[----:B-1----:R-:W-:Y:S01]  /*0ce0*/  SHF.R.U32.HI R5, RZ, 0x10, R33 ;  /* 0x00000010ff057819 */ /* 0x002fe20000011621 */
[----:B--2---:R-:W-:Y:S01]  /*0cf0*/  HADD2.F32 R0, -RZ, R8.H0_H0 ;  /* 0x20000008ff007230 */ /* 0x004fe20000004100 */
[----:B------:R-:W-:Y:S01]  /*0d00*/  SHF.R.U64 R4, R54, 0x10, R55 ;  /* 0x0000001036047819 */ /* 0x000fe20000001237 */
[----:B------:R-:W-:Y:S01]  /*0d10*/  HADD2.F32 R6, -RZ, R6.H0_H0 ;  /* 0x20000006ff067230 */ /* 0x000fe20000004100 */
[----:B------:R-:W-:Y:S01]  /*0d20*/  SHF.R.U64 R8, R28, 0x10, R29 ;  /* 0x000000101c087819 */ /* 0x000fe2000000121d */
[----:B0-----:R-:W-:Y:S01]  /*0d30*/  HADD2.F32 R3, -RZ, R9.H0_H0 ;  /* 0x20000009ff037230 */ /* 0x001fe20000004100 */
[----:B------:R0:W-:Y:S01]  /*0d40*/  STL [R1+0x1fc], R0 ;  /* 0x0001fc0001007387 */ /* 0x0001e20000100800 */
[----:B------:R-:W-:Y:S01]  /*0d50*/  SHF.R.U32.HI R9, RZ, 0x10, R27 ;  /* 0x00000010ff097819 */ /* 0x000fe2000001161b */
[----:B------:R-:W-:Y:S02]  /*0d60*/  HADD2.F32 R5, -RZ, R5.H0_H0 ;  /* 0x20000005ff057230 */ /* 0x000fe40000004100 */
[----:B------:R1:W-:Y:S01]  /*0d70*/  STL [R1+0x1ec], R3 ;  /* 0x0001ec0301007387 */ /* 0x0003e20000100800 */
[----:B------:R-:W-:-:S02]  /*0d80*/  HADD2.F32 R8, -RZ, R8.H0_H0 ;  /* 0x20000008ff087230 */ /* 0x000fc40000004100 */
[----:B------:R-:W-:Y:S02]  /*0d90*/  HADD2.F32 R9, -RZ, R9.H0_H0 ;  /* 0x20000009ff097230 */ /* 0x000fe40000004100 */
[----:B------:R-:W-:Y:S02]  /*0da0*/  HADD2.F32 R4, -RZ, R4.H0_H0 ;  /* 0x20000004ff047230 */ /* 0x000fe40000004100 */
[----:B0-----:R-:W-:Y:S01]  /*0db0*/  HADD2.F32 R0, -RZ, R22.H0_H0 ;  /* 0x20000016ff007230 */ /* 0x001fe20000004100 */
[----:B------:R-:W-:Y:S01]  /*0dc0*/  SHF.R.U64 R22, R20, 0x10, R21 ;  /* 0x0000001014167819 */ /* 0x000fe20000001215 */
[----:B-1----:R-:W-:Y:S01]  /*0dd0*/  HADD2.F32 R3, -RZ, R23.H0_H0 ;  /* 0x20000017ff037230 */ /* 0x002fe20000004100 */
[----:B------:R-:W-:Y:S02]  /*0de0*/  SHF.R.U32.HI R23, RZ, 0x10, R35 ;  /* 0x00000010ff177819 */ /* 0x000fe40000011623 */
[----:B------:R0:W-:Y:S01]  /*0df0*/  STL [R1+0x21c], R0 ;  /* 0x00021c0001007387 */ /* 0x0001e20000100800 */
[----:B------:R-:W-:-:S03]  /*0e00*/  HADD2.F32 R22, -RZ, R22.H0_H0 ;  /* 0x20000016ff167230 */ /* 0x000fc60000004100 */
[----:B------:R1:W-:Y:S01]  /*0e10*/  STL [R1+0x20c], R3 ;  /* 0x00020c0301007387 */ /* 0x0003e20000100800 */
[----:B------:R-:W-:Y:S02]  /*0e20*/  HADD2.F32 R23, -RZ, R23.H0_H0 ;  /* 0x20000017ff177230 */ /* 0x000fe40000004100 */
[----:B0-----:R-:W-:Y:S01]  /*0e30*/  HADD2.F32 R0, -RZ, R24.H0_H0 ;  /* 0x20000018ff007230 */ /* 0x001fe20000004100 */
[----:B------:R-:W-:Y:S01]  /*0e40*/  SHF.R.U64 R24, R34, 0x10, R35 ;  /* 0x0000001022187819 */ /* 0x000fe20000001223 */
[----:B-1----:R-:W-:-:S03]  /*0e50*/  HADD2.F32 R3, -RZ, R25.H0_H0 ;  /* 0x20000019ff037230 */ /* 0x002fc60000004100 */
[----:B------:R0:W-:Y:S01]  /*0e60*/  STL [R1+0x23c], R0 ;  /* 0x00023c0001007387 */ /* 0x0001e20000100800 */
[----:B------:R-:W-:Y:S02]  /*0e70*/  HADD2.F32 R24, -RZ, R24.H0_H0 ;  /* 0x20000018ff187230 */ /* 0x000fe40000004100 */
[----:B------:R-:W-:Y:S01]  /*0e80*/  HFMA2 R25, -RZ, RZ, 0, 0 ;  /* 0x00000000ff197431 */ /* 0x000fe200000001ff */
        /* <DEDUP_REMOVED lines=11> */
[----:B0-----:R-:W-:Y:S01]  /*0f40*/  HADD2.F32 R0, -RZ, R20.H0_H0 ;  /* 0x20000014ff007230 */ /* 0x001fe20000004100 */
[----:B------:R-:W-:Y:S01]  /*0f50*/  SHF.R.U64 R20, R18, 0x10, R19 ;  /* 0x0000001012147819 */ /* 0x000fe20000001213 */
[----:B-1----:R-:W-:-:S03]  /*0f60*/  HADD2.F32 R3, -RZ, R21.H0_H0 ;  /* 0x20000015ff037230 */ /* 0x002fc60000004100 */
[----:B------:R0:W-:Y:S01]  /*0f70*/  STL [R1+0x160], R0 ;  /* 0x0001600001007387 */ /* 0x0001e20000100800 */
[----:B------:R-:W-:Y:S01]  /*0f80*/  SHF.R.U32.HI R21, RZ, 0x10, R21 ;  /* 0x00000010ff157819 */ /* 0x000fe20000011615 */
[----:B------:R-:W-:Y:S02]  /*0f90*/  HADD2.F32 R20, -RZ, R20.H0_H0 ;  /* 0x20000014ff147230 */ /* 0x000fe40000004100 */
[----:B------:R1:W-:Y:S02]  /*0fa0*/  STL [R1+0x150], R3 ;  /* 0x0001500301007387 */ /* 0x0003e40000100800 */
[----:B------:R-:W-:Y:S02]  /*0fb0*/  HADD2.F32 R21, -RZ, R21.H0_H0 ;  /* 0x20000015ff157230 */ /* 0x000fe40000004100 */
        /* <DEDUP_REMOVED lines=56> */
[----:B------:R-:W-:Y:S02]  /*1340*/  HADD2.F32 R54, -RZ, R45.H0_H0 ;  /* 0x2000002dff367230 */ /* 0x000fe40000004100 */
[----:B-1----:R-:W-:Y:S01]  /*1350*/  HADD2.F32 R3, -RZ, R55.H0_H0 ;  /* 0x20000037ff037230 */ /* 0x002fe20000004100 */
[----:B------:R0:W-:Y:S01]  /*1360*/  STL [R1+0x280], R0 ;  /* 0x0002800001007387 */ /* 0x0001e20000100800 */
[----:B------:R-:W-:Y:S02]  /*1370*/  HADD2.F32 R45, -RZ, R46.H0_H0 ;  /* 0x2000002eff2d7230 */ /* 0x000fe40000004100 */
[----:B------:R-:W-:Y:S01]  /*1380*/  HADD2.F32 R46, -RZ, R48.H0_H0 ;  /* 0x20000030ff2e7230 */ /* 0x000fe20000004100 */
        /* <DEDUP_REMOVED lines=85> */
[----:B------:R0:W-:Y:S04]  /*18e0*/  STL [R1+0x154], R44 ;  /* 0x0001542c01007387 */ /* 0x0001e80000100800 */
[----:B------:R-:W-:Y:S04]  /*18f0*/  STL [R1+0x144], R54 ;  /* 0x0001443601007387 */ /* 0x000fe80000100800 */
[----:B------:R1:W-:Y:S01]  /*1900*/  STL [R1+0x174], R45 ;  /* 0x0001742d01007387 */ /* 0x0003e20000100800 */
[----:B0-----:R-:W-:-:S05]  /*1910*/  HADD2.F32 R44, -RZ, R47.H0_H0 ;  /* 0x2000002fff2c7230 */ /* 0x001fca0000004100 */
[----:B------:R0:W-:Y:S01]  /*1920*/  STL [R1+0x164], R44 ;  /* 0x0001642c01007387 */ /* 0x0001e20000100800 */
[----:B-1----:R-:W-:-:S03]  /*1930*/  HADD2.F32 R45, -RZ, R49.H0_H0 ;  /* 0x20000031ff2d7230 */ /* 0x002fc60000004100 */
        /* <DEDUP_REMOVED lines=8> */
[----:B0-----:R-:W-:-:S05]  /*19c0*/  HADD2.F32 R44, -RZ, R53.H0_H0 ;  /* 0x20000035ff2c7230 */ /* 0x001fca0000004100 */
        /* <DEDUP_REMOVED lines=32> */
[----:B------:R1:W-:Y:S01]  /*1bd0*/  STL [R1+0x268], R0 ;  /* 0x0002680001007387 */ /* 0x0003e20000100800 */
[----:B0-----:R-:W-:-:S07]  /*1be0*/  CS2R R4, SRZ ;  /* 0x0000000000047805 */ /* 0x001fce000001ff00 */
.L_x_5736:
[----:B0-----:R-:W0:Y:S01]  /*1bf0*/  S2R R14, SR_TID.X ;  /* 0x00000000000e7919 */ /* 0x001e220000002100 */
[----:B------:R-:W2:Y:S01]  /*1c00*/  LDC.64 R10, c[0x0][0x3c0] ;  /* 0x0000f000ff0a7b82 */ /* 0x000ea20000000a00 */
[----:B------:R-:W-:Y:S01]  /*1c10*/  IMAD R148, R2, UR12, RZ ;  /* 0x0000000c02947c24 */ /* 0x000fe2000f8e02ff */
[----:B------:R-:W-:Y:S04]  /*1c20*/  STL [R1+0x290], R111 ;  /* 0x0002906f01007387 */ /* 0x000fe80000100800 */
[----:B-1----:R-:W-:Y:S01]  /*1c30*/  SHF.R.S32.HI R0, RZ, 0x1f, R148 ;  /* 0x0000001fff007819 */ /* 0x002fe20000011494 */
[----:B------:R1:W-:Y:S01]  /*1c40*/  STL [R1+0x28c], R110 ;  /* 0x00028c6e01007387 */ /* 0x0003e20000100800 */
[----:B------:R-:W3:Y:S02]  /*1c50*/  LDC.64 R184, c[0x0][0x430] ;  /* 0x00010c00ffb87b82 */ /* 0x000ee40000000a00 */
[----:B------:R-:W-:Y:S01]  /*1c60*/  LEA.HI R148, R0, R148, RZ, 0x2 ;  /* 0x0000009400947211 */ /* 0x000fe200078f10ff */
[----:B------:R-:W-:Y:S04]  /*1c70*/  STL [R1+0x288], R109 ;  /* 0x0002886d01007387 */ /* 0x000fe80000100800 */
[----:B------:R4:W-:Y:S01]  /*1c80*/  STL [R1+0x284], R108 ;  /* 0x0002846c01007387 */ /* 0x0009e20000100800 */
[----:B------:R-:W3:Y:S03]  /*1c90*/  LDC.64 R12, c[0x0][0x3c8] ;  /* 0x0000f200ff0c7b82 */ /* 0x000ee60000000a00 */
[----:B------:R-:W3:Y:S04]  /*1ca0*/  LDL R150, [R1+0x274] ;  /* 0x0002740001967983 */ /* 0x000ee80000100800 */
[----:B------:R-:W3:Y:S01]  /*1cb0*/  LDL R153, [R1+0x278] ;  /* 0x0002780001997983 */ /* 0x000ee20000100800 */
[----:B-1----:R-:W1:Y:S01]  /*1cc0*/  LDC.64 R110, c[0x0][0x3a8] ;  /* 0x0000ea00ff6e7b82 */ /* 0x002e620000000a00 */
[----:B--2---:R-:W-:-:S02]  /*1cd0*/  IMAD.WIDE R10, R2, 0x4, R10 ;  /* 0x00000004020a7825 */ /* 0x004fc400078e020a */
[----:B------:R-:W2:Y:S01]  /*1ce0*/  LDL R155, [R1+0x26c] ;  /* 0x00026c00019b7983 */ /* 0x000ea20000100800 */
[----:B0-----:R-:W-:-:S04]  /*1cf0*/  LOP3.LUT R14, R14, 0x1f, RZ, 0xc0, !PT ;  /* 0x0000001f0e0e7812 */ /* 0x001fc800078ec0ff */
[----:B----4-:R-:W0:Y:S01]  /*1d00*/  LDC.64 R108, c[0x0][0x428] ;  /* 0x00010a00ff6c7b82 */ /* 0x010e220000000a00 */
[----:B------:R4:W2:Y:S01]  /*1d10*/  LDG.E R149, desc[UR10][R10.64] ;  /* 0x0000000a0a957981 */ /* 0x0008a2000c1e1900 */
[----:B------:R-:W-:-:S03]  /*1d20*/  LEA.HI.SX32 R148, R148, R14, 0x1e ;  /* 0x0000000e94947211 */ /* 0x000fc600078ff2ff */
[----:B------:R-:W2:Y:S02]  /*1d30*/  LDL R157, [R1+0x270] ;  /* 0x00027000019d7983 */ /* 0x000ea40000100800 */
[----:B---3--:R-:W-:Y:S01]  /*1d40*/  IMAD.WIDE.U32 R88, R148, 0x10, R184 ;  /* 0x0000001094587825 */ /* 0x008fe200078e00b8 */
[----:B------:R-:W-:Y:S01]  /*1d50*/  ISETP.NE.AND P3, PT, RZ, UR7, PT ;  /* 0x00000007ff007c0c */ /* 0x000fe2000bf65270 */
[----:B------:R-:W3:Y:S02]  /*1d60*/  LDL R151, [R1+0x27c] ;  /* 0x00027c0001977983 */ /* 0x000ee40000100800 */
[----:B----4-:R-:W-:Y:S02]  /*1d70*/  IMAD.WIDE R10, R2, 0x4, R12 ;  /* 0x00000004020a7825 */ /* 0x010fe400078e020c */
[----:B------:R-:W4:Y:S02]  /*1d80*/  LDG.E.128 R88, desc[UR10][R88.64] ;  /* 0x0000000a58587981 */ /* 0x000f24000c1e1d00 */
[----:B-1----:R-:W-:-:S02]  /*1d90*/  IMAD.WIDE.U32 R128, R148, 0x10, R110 ;  /* 0x0000001094807825 */ /* 0x002fc400078e006e */
[----:B------:R1:W3:Y:S04]  /*1da0*/  LDG.E R11, desc[UR10][R10.64] ;  /* 0x0000000a0a0b7981 */ /* 0x0002e8000c1e1900 */
[----:B------:R-:W3:Y:S01]  /*1db0*/  LDG.E.128 R128, desc[UR10][R128.64] ;  /* 0x0000000a80807981 */ /* 0x000ee2000c1e1d00 */
[----:B0-----:R-:W-:-:S03]  /*1dc0*/  IMAD.WIDE.U32 R84, R148, 0x10, R108 ;  /* 0x0000001094547825 */ /* 0x001fc600078e006c */
[----:B------:R-:W3:Y:S04]  /*1dd0*/  LDL R158, [R1+0x280] ;  /* 0x00028000019e7983 */ /* 0x000ee80000100800 */
[----:B------:R-:W3:Y:S01]  /*1de0*/  LDG.E.128 R84, desc[UR10][R84.64] ;  /* 0x0000000a54547981 */ /* 0x000ee2000c1e1d00 */
[----:B-1----:R-:W-:-:S03]  /*1df0*/  IADD3 R10, PT, PT, R148, 0x20, RZ ;  /* 0x00000020940a7810 */ /* 0x002fc60007ffe0ff */
[----:B------:R-:W3:Y:S02]  /*1e00*/  LDL R154, [R1+0x264] ;  /* 0x00026400019a7983 */ /* 0x000ee40000100800 */
[C---:B------:R-:W-:Y:S02]  /*1e10*/  IMAD.WIDE.U32 R104, R10.reuse, 0x10, R110 ;  /* 0x000000100a687825 */ /* 0x040fe400078e006e */
[----:B------:R-:W3:Y:S02]  /*1e20*/  LDL R160, [R1+0x25c] ;  /* 0x00025c0001a07983 */ /* 0x000ee40000100800 */
[C---:B------:R-:W-:Y:S02]  /*1e30*/  IMAD.WIDE.U32 R116, R10.reuse, 0x10, R184 ;  /* 0x000000100a747825 */ /* 0x040fe400078e00b8 */
[----:B------:R-:W3:Y:S02]  /*1e40*/  LDG.E.128 R104, desc[UR10][R104.64] ;  /* 0x0000000a68687981 */ /* 0x000ee4000c1e1d00 */
[----:B------:R-:W-:-:S02]  /*1e50*/  IMAD.WIDE.U32 R124, R10, 0x10, R108 ;  /* 0x000000100a7c7825 */ /* 0x000fc400078e006c */
[----:B------:R-:W3:Y:S04]  /*1e60*/  LDG.E.128 R116, desc[UR10][R116.64] ;  /* 0x0000000a74747981 */ /* 0x000ee8000c1e1d00 */
[----:B------:R-:W3:Y:S04]  /*1e70*/  LDG.E.128 R124, desc[UR10][R124.64] ;  /* 0x0000000a7c7c7981 */ /* 0x000ee8000c1e1d00 */
[----:B------:R-:W3:Y:S04]  /*1e80*/  LDL R161, [R1+0x260] ;  /* 0x0002600001a17983 */ /* 0x000ee80000100800 */
[----:B------:R-:W3:Y:S01]  /*1e90*/  LDL R156, [R1+0x268] ;  /* 0x00026800019c7983 */ /* 0x000ee20000100800 */
[----:B--2---:R-:W-:Y:S01]  /*1ea0*/  FSEL R149, R149, RZ, !P3 ;  /* 0x000000ff95957208 */ /* 0x004fe20005800000 */
[----:B----4-:R-:W-:Y:S01]  /*1eb0*/  FMUL.FTZ R152, R150, R89 ;  /* 0x0000005996987220 */ /* 0x010fe20000410000 */
[----:B------:R-:W-:-:S03]  /*1ec0*/  FMUL.FTZ R155, R155, R90 ;  /* 0x0000005a9b9b7220 */ /* 0x000fc60000410000 */
[C---:B---3--:R-:W-:Y:S01]  /*1ed0*/  FADD.FTZ R130, -R149.reuse, R130 ;  /* 0x0000008295827221 */ /* 0x048fe20000010100 */
[C---:B------:R-:W-:Y:S01]  /*1ee0*/  FADD.FTZ R129, -R149.reuse, R129 ;  /* 0x0000008195817221 */ /* 0x040fe20000010100 */
[----:B------:R-:W-:Y:S02]  /*1ef0*/  FADD.FTZ R0, -R149, R128 ;  /* 0x0000008095007221 */ /* 0x000fe40000010100 */
[----:B------:R-:W2:Y:S01]  /*1f00*/  LDL R128, [R1+0x258] ;  /* 0x0002580001807983 */ /* 0x000ea20000100800 */
[----:B------:R-:W-:Y:S01]  /*1f10*/  FMUL.FTZ R150, R11, R129 ;  /* 0x000000810b967220 */ /* 0x000fe20000410000 */
[----:B------:R-:W-:Y:S01]  /*1f20*/  FFMA.FTZ R152, R153, R85, R152 ;  /* 0x0000005599987223 */ /* 0x000fe20000010098 */
[----:B------:R-:W-:Y:S01]  /*1f30*/  FMUL.FTZ R153, R11, R130 ;  /* 0x000000820b997220 */ /* 0x000fe20000410000 */
[----:B------:R-:W3:Y:S04]  /*1f40*/  LDL R129, [R1+0x24c] ;  /* 0x00024c0001817983 */ /* 0x000ee80000100800 */
[----:B------:R-:W4:Y:S01]  /*1f50*/  LDL R130, [R1+0x254] ;  /* 0x0002540001827983 */ /* 0x000f220000100800 */
[C---:B------:R-:W-:Y:S01]  /*1f60*/  FADD.FTZ R226, R86.reuse, R226 ;  /* 0x000000e256e27221 */ /* 0x040fe20000010000 */
[----:B------:R-:W-:Y:S01]  /*1f70*/  FFMA.FTZ R7, R86, R153, R7 ;  /* 0x0000009956077223 */ /* 0x000fe20000010007 */
[----:B------:R-:W-:-:S02]  /*1f80*/  FFMA.FTZ R155, R157, R86, R155 ;  /* 0x000000569d9b7223 */ /* 0x000fc4000001009b */
[----:B------:R-:W2:Y:S01]  /*1f90*/  LDL R86, [R1+0x250] ;  /* 0x0002500001567983 */ /* 0x000ea20000100800 */
[----:B------:R-:W-:Y:S01]  /*1fa0*/  IADD3 R12, PT, PT, R148, 0x40, RZ ;  /* 0x00000040940c7810 */ /* 0x000fe20007ffe0ff */
[----:B------:R-:W-:-:S04]  /*1fb0*/  FADD.FTZ R106, -R149, R106 ;  /* 0x0000006a956a7221 */ /* 0x000fc80000010100 */
[----:B------:R-:W-:-:S04]  /*1fc0*/  IMAD.WIDE.U32 R96, R12, 0x10, R184 ;  /* 0x000000100c607825 */ /* 0x000fc800078e00b8 */
[----:B------:R-:W-:Y:S01]  /*1fd0*/  FMUL.FTZ R0, R11, R0 ;  /* 0x000000000b007220 */ /* 0x000fe20000410000 */
[----:B------:R-:W-:Y:S01]  /*1fe0*/  FMUL.FTZ R151, R151, R88 ;  /* 0x0000005897977220 */ /* 0x000fe20000410000 */
[----:B------:R-:W-:-:S04]  /*1ff0*/  IMAD.WIDE.U32 R100, R12, 0x10, R108 ;  /* 0x000000100c647825 */ /* 0x000fc800078e006c */
[C---:B------:R-:W-:Y:S01]  /*2000*/  FADD.FTZ R225, R85.reuse, R225 ;  /* 0x000000e155e17221 */ /* 0x040fe20000010000 */
[----:B------:R-:W2:Y:S01]  /*2010*/  LDG.E.128 R96, desc[UR10][R96.64] ;  /* 0x0000000a60607981 */ /* 0x000ea2000c1e1d00 */
[----:B------:R-:W-:Y:S01]  /*2020*/  FFMA.FTZ R8, R85, R150, R8 ;  /* 0x0000009655087223 */ /* 0x000fe20000010008 */
[----:B------:R-:W-:Y:S02]  /*2030*/  FMUL.FTZ R162, R11, R106 ;  /* 0x0000006a0ba27220 */ /* 0x000fe40000410000 */
[----:B------:R-:W2:Y:S01]  /*2040*/  LDL R85, [R1+0x244] ;  /* 0x0002440001557983 */ /* 0x000ea20000100800 */
[C---:B------:R-:W-:Y:S01]  /*2050*/  FADD.FTZ R224, R84.reuse, R224 ;  /* 0x000000e054e07221 */ /* 0x040fe20000010000 */
[----:B------:R-:W-:Y:S01]  /*2060*/  FFMA.FTZ R9, R84, R0, R9 ;  /* 0x0000000054097223 */ /* 0x000fe20000010009 */
[----:B------:R-:W-:Y:S01]  /*2070*/  FFMA.FTZ R151, R158, R84, R151 ;  /* 0x000000549e977223 */ /* 0x000fe20000010097 */
[----:B------:R-:W2:Y:S01]  /*2080*/  LDG.E.128 R100, desc[UR10][R100.64] ;  /* 0x0000000a64647981 */ /* 0x000ea2000c1e1d00 */
[C---:B------:R-:W-:Y:S01]  /*2090*/  FADD.FTZ R238, R126.reuse, R238 ;  /* 0x000000ee7eee7221 */ /* 0x040fe20000010000 */
[----:B------:R-:W-:-:S02]  /*20a0*/  FFMA.FTZ R195, R126, R162, R195 ;  /* 0x000000a27ec37223 */ /* 0x000fc400000100c3 */
[----:B------:R-:W2:Y:S01]  /*20b0*/  LDL R84, [R1+0x248] ;  /* 0x0002480001547983 */ /* 0x000ea20000100800 */
[----:B---3--:R-:W-:-:S03]  /*20c0*/  FMUL.FTZ R165, R129, R118 ;  /* 0x0000007681a57220 */ /* 0x008fc60000410000 */
[----:B------:R-:W3:Y:S01]  /*20d0*/  LDL R129, [R1+0x234] ;  /* 0x0002340001817983 */ /* 0x000ee20000100800 */
[----:B----4-:R-:W-:-:S03]  /*20e0*/  FMUL.FTZ R163, R130, R117 ;  /* 0x0000007582a37220 */ /* 0x010fc60000410000 */
[----:B------:R-:W4:Y:S01]  /*20f0*/  LDL R130, [R1+0x23c] ;  /* 0x00023c0001827983 */ /* 0x000f220000100800 */
[----:B--2---:R-:W-:Y:S01]  /*2100*/  FFMA.FTZ R163, R128, R125, R163 ;  /* 0x0000007d80a37223 */ /* 0x004fe200000100a3 */
[----:B------:R-:W-:Y:S02]  /*2110*/  FFMA.FTZ R165, R86, R126, R165 ;  /* 0x0000007e56a57223 */ /* 0x000fe400000100a5 */
[----:B------:R-:W2:Y:S04]  /*2120*/  LDL R128, [R1+0x240] ;  /* 0x0002400001807983 */ /* 0x000ea80000100800 */
[----:B------:R-:W2:Y:S01]  /*2130*/  LDL R126, [R1+0x238] ;  /* 0x00023800017e7983 */ /* 0x000ea20000100800 */
[----:B------:R-:W-:-:S04]  /*2140*/  IMAD.WIDE.U32 R92, R12, 0x10, R110 ;  /* 0x000000100c5c7825 */ /* 0x000fc800078e006e */
[C---:B------:R-:W-:Y:S01]  /*2150*/  FADD.FTZ R131, -R149.reuse, R131 ;  /* 0x0000008395837221 */ /* 0x040fe20000010100 */
[----:B------:R-:W-:Y:S01]  /*2160*/  FADD.FTZ R107, -R149, R107 ;  /* 0x0000006b956b7221 */ /* 0x000fe20000010100 */
[----:B------:R-:W2:Y:S04]  /*2170*/  LDL.LU R172, [R1+0x18] ;  /* 0x0000180001ac7983 */ /* 0x000ea80000300800 */
[----:B------:R-:W2:Y:S01]  /*2180*/  LDG.E.128 R92, desc[UR10][R92.64] ;  /* 0x0000000a5c5c7981 */ /* 0x000ea2000c1e1d00 */
[----:B------:R-:W-:Y:S01]  /*2190*/  FMUL.FTZ R158, R154, R91 ;  /* 0x0000005b9a9e7220 */ /* 0x000fe20000410000 */
[C---:B------:R-:W-:Y:S01]  /*21a0*/  FMUL.FTZ R154, R11.reuse, R131 ;  /* 0x000000830b9a7220 */ /* 0x040fe20000410000 */
[----:B------:R-:W-:Y:S01]  /*21b0*/  FMUL.FTZ R164, R11, R107 ;  /* 0x0000006b0ba47220 */ /* 0x000fe20000410000 */
[----:B------:R-:W-:Y:S01]  /*21c0*/  FMUL.FTZ R166, R85, R119 ;  /* 0x0000007755a67220 */ /* 0x000fe20000410000 */
[----:B------:R-:W2:Y:S01]  /*21d0*/  LDL.LU R131, [R1+0x14] ;  /* 0x0000140001837983 */ /* 0x000ea20000300800 */
[C---:B------:R-:W-:Y:S01]  /*21e0*/  FADD.FTZ R239, R127.reuse, R239 ;  /* 0x000000ef7fef7221 */ /* 0x040fe20000010000 */
[----:B------:R-:W-:Y:S01]  /*21f0*/  FFMA.FTZ R196, R127, R164, R196 ;  /* 0x000000a47fc47223 */ /* 0x000fe200000100c4 */
[----:B------:R-:W-:Y:S01]  /*2200*/  FFMA.FTZ R166, R84, R127, R166 ;  /* 0x0000007f54a67223 */ /* 0x000fe200000100a6 */
[----:B------:R-:W-:Y:S01]  /*2210*/  ISETP.NE.U32.AND P0, PT, RZ, UR14, PT ;  /* 0x0000000eff007c0c */ /* 0x000fe2000bf05070 */
[----:B------:R-:W-:-:S03]  /*2220*/  FMUL.FTZ R160, R160, R116 ;  /* 0x00000074a0a07220 */ /* 0x000fc60000410000 */
[----:B------:R-:W-:Y:S01]  /*2230*/  ISETP.NE.AND.EX P0, PT, RZ, UR15, PT, P0 ;  /* 0x0000000fff007c0c */ /* 0x000fe2000bf05300 */
[C---:B------:R-:W-:Y:S01]  /*2240*/  FADD.FTZ R104, -R149.reuse, R104 ;  /* 0x0000006895687221 */ /* 0x040fe20000010100 */
[----:B------:R-:W-:Y:S01]  /*2250*/  FADD.FTZ R105, -R149, R105 ;  /* 0x0000006995697221 */ /* 0x000fe20000010100 */
[----:B------:R-:W-:Y:S02]  /*2260*/  FFMA.FTZ R160, R161, R124, R160 ;  /* 0x0000007ca1a07223 */ /* 0x000fe400000100a0 */
[C---:B------:R-:W-:Y:S01]  /*2270*/  FMUL.FTZ R159, R11.reuse, R104 ;  /* 0x000000680b9f7220 */ /* 0x040fe20000410000 */
[----:B------:R-:W-:Y:S01]  /*2280*/  FMUL.FTZ R161, R11, R105 ;  /* 0x000000690ba17220 */ /* 0x000fe20000410000 */
[C---:B------:R-:W-:Y:S01]  /*2290*/  FADD.FTZ R236, R124.reuse, R236 ;  /* 0x000000ec7cec7221 */ /* 0x040fe20000010000 */
[C---:B------:R-:W-:Y:S01]  /*22a0*/  FADD.FTZ R237, R125.reuse, R237 ;  /* 0x000000ed7ded7221 */ /* 0x040fe20000010000 */
[----:B------:R-:W-:Y:S01]  /*22b0*/  FFMA.FTZ R5, R124, R159, R5 ;  /* 0x0000009f7c057223 */ /* 0x000fe20000010005 */
[----:B------:R-:W-:-:S03]  /*22c0*/  FFMA.FTZ R4, R125, R161, R4 ;  /* 0x000000a17d047223 */ /* 0x000fc60000010004 */
[----:B------:R-:W0:Y:S01]  /*22d0*/  @P0 LDC.64 R124, c[0x0][0x3b8] ;  /* 0x0000ee00ff7c0b82 */ /* 0x000e220000000a00 */
[C---:B------:R-:W-:Y:S01]  /*22e0*/  FADD.FTZ R245, R118.reuse, R245 ;  /* 0x000000f576f57221 */ /* 0x040fe20000010000 */
[----:B------:R-:W-:Y:S01]  /*22f0*/  FFMA.FTZ R242, R118, R162, R242 ;  /* 0x000000a276f27223 */ /* 0x000fe200000100f2 */
[C---:B------:R-:W-:Y:S01]  /*2300*/  FADD.FTZ R244, R119.reuse, R244 ;  /* 0x000000f477f47221 */ /* 0x040fe20000010000 */
[----:B------:R-:W-:Y:S01]  /*2310*/  FFMA.FTZ R243, R119, R164, R243 ;  /* 0x000000a477f37223 */ /* 0x000fe200000100f3 */
[----:B---3--:R-:W-:Y:S01]  /*2320*/  FMUL.FTZ R171, R129, R97 ;  /* 0x0000006181ab7220 */ /* 0x008fe20000410000 */
[----:B----4-:R-:W-:Y:S01]  /*2330*/  FMUL.FTZ R169, R130, R96 ;  /* 0x0000006082a97220 */ /* 0x010fe20000410000 */
[----:B------:R-:W-:Y:S01]  /*2340*/  IADD3 R13, PT, PT, R148, 0x60, RZ ;  /* 0x00000060940d7810 */ /* 0x000fe20007ffe0ff */
[----:B------:R-:W3:Y:S01]  /*2350*/  LDL.LU R130, [R1] ;  /* 0x0000000001827983 */ /* 0x000ee20000300800 */
[----:B--2---:R-:W-:Y:S01]  /*2360*/  FADD.FTZ R172, R96, R172 ;  /* 0x000000ac60ac7221 */ /* 0x004fe20000010000 */
[----:B------:R-:W-:-:S02]  /*2370*/  FFMA.FTZ R169, R128, R100, R169 ;  /* 0x0000006480a97223 */ /* 0x000fc400000100a9 */
[----:B------:R-:W2:Y:S01]  /*2380*/  LDL R129, [R1+0x22c] ;  /* 0x00022c0001817983 */ /* 0x000ea20000100800 */
[----:B------:R-:W-:Y:S01]  /*2390*/  FFMA.FTZ R171, R126, R101, R171 ;  /* 0x000000657eab7223 */ /* 0x000fe200000100ab */
[C---:B------:R-:W-:Y:S01]  /*23a0*/  FADD.FTZ R93, -R149.reuse, R93 ;  /* 0x0000005d955d7221 */ /* 0x040fe20000010100 */
[----:B------:R-:W-:Y:S01]  /*23b0*/  FADD.FTZ R94, -R149, R94 ;  /* 0x0000005e955e7221 */ /* 0x000fe20000010100 */
[----:B------:R-:W4:Y:S01]  /*23c0*/  LDL R128, [R1+0x230] ;  /* 0x0002300001807983 */ /* 0x000f220000100800 */
[----:B------:R-:W-:Y:S01]  /*23d0*/  FFMA.FTZ R158, R156, R87, R158 ;  /* 0x000000579c9e7223 */ /* 0x000fe2000001009e */
[----:B0-----:R-:W-:-:S04]  /*23e0*/  @P0 IMAD.WIDE.U32 R118, R148, 0x4, R124 ;  /* 0x0000000494760825 */ /* 0x001fc800078e007c */
[----:B------:R-:W-:Y:S01]  /*23f0*/  FMUL.FTZ R168, R11, R93 ;  /* 0x0000005d0ba87220 */ /* 0x000fe20000410000 */
[----:B------:R-:W2:Y:S01]  /*2400*/  LDL.LU R127, [R1+0x10] ;  /* 0x00001000017f7983 */ /* 0x000ea20000300800 */
[----:B------:R-:W-:Y:S01]  /*2410*/  FADD.FTZ R131, R97, R131 ;  /* 0x0000008361837221 */ /* 0x000fe20000010000 */
[C---:B------:R-:W-:Y:S01]  /*2420*/  IMAD.WIDE.U32 R132, R13.reuse, 0x10, R110 ;  /* 0x000000100d847825 */ /* 0x040fe200078e006e */
[----:B------:R-:W0:Y:S01]  /*2430*/  LDC.64 R156, c[0x0][0x438] ;  /* 0x00010e00ff9c7b82 */ /* 0x000e220000000a00 */
[----:B------:R-:W4:Y:S04]  /*2440*/  LDL.LU R126, [R1+0x4] ;  /* 0x00000400017e7983 */ /* 0x000f280000300800 */
[----:B------:R-:W4:Y:S03]  /*2450*/  LDL R125, [R1+0x224] ;  /* 0x00022400017d7983 */ /* 0x000f260000100800 */
[----:B------:R-:W1:Y:S01]  /*2460*/  @P0 LDC.64 R106, c[0x0][0x3b8] ;  /* 0x0000ee00ff6a0b82 */ /* 0x000e620000000a00 */
[----:B------:R-:W4:Y:S04]  /*2470*/  LDL R124, [R1+0x228] ;  /* 0x00022800017c7983 */ /* 0x000f280000100800 */
[----:B------:R0:W-:Y:S01]  /*2480*/  STL [R1+0x18], R172 ;  /* 0x000018ac01007387 */ /* 0x0001e20000100800 */
[----:B------:R-:W-:Y:S01]  /*2490*/  IMAD.WIDE.U32 R140, R13, 0x10, R108 ;  /* 0x000000100d8c7825 */ /* 0x000fe200078e006c */
[----:B------:R-:W-:-:S03]  /*24a0*/  IADD3 R14, PT, PT, R148, 0x80, RZ ;  /* 0x00000080940e7810 */ /* 0x000fc60007ffe0ff */
[----:B------:R-:W-:Y:S01]  /*24b0*/  FADD.FTZ R95, -R149, R95 ;  /* 0x0000005f955f7221 */ /* 0x000fe20000010100 */
[----:B------:R4:W-:Y:S01]  /*24c0*/  STL [R1+0x14], R131 ;  /* 0x0000148301007387 */ /* 0x0009e20000100800 */
[----:B------:R-:W-:-:S04]  /*24d0*/  IMAD.WIDE.U32 R136, R13, 0x10, R184 ;  /* 0x000000100d887825 */ /* 0x000fc800078e00b8 */
[----:B------:R-:W-:Y:S01]  /*24e0*/  FADD.FTZ R250, R102, R250 ;  /* 0x000000fa66fa7221 */ /* 0x000fe20000010000 */
[C---:B------:R-:W-:Y:S01]  /*24f0*/  FADD.FTZ R247, R116.reuse, R247 ;  /* 0x000000f774f77221 */ /* 0x040fe20000010000 */
[----:B------:R-:W4:Y:S01]  /*2500*/  LDG.E.128 R132, desc[UR10][R132.64] ;  /* 0x0000000a84847981 */ /* 0x000f22000c1e1d00 */
[----:B------:R-:W-:Y:S01]  /*2510*/  FFMA.FTZ R240, R116, R159, R240 ;  /* 0x0000009f74f07223 */ /* 0x000fe200000100f0 */
[----:B0-----:R-:W-:Y:S01]  /*2520*/  FMUL.FTZ R172, R11, R94 ;  /* 0x0000005e0bac7220 */ /* 0x001fe20000410000 */
[C---:B------:R-:W-:Y:S01]  /*2530*/  FADD.FTZ R246, R117.reuse, R246 ;  /* 0x000000f675f67221 */ /* 0x040fe20000010000 */
[----:B------:R-:W4:Y:S01]  /*2540*/  LDG.E.128 R140, desc[UR10][R140.64] ;  /* 0x0000000a8c8c7981 */ /* 0x000f22000c1e1d00 */
[C---:B------:R-:W-:Y:S02]  /*2550*/  IADD3 R170, PT, PT, R148.reuse, 0xa0, RZ ;  /* 0x000000a094aa7810 */ /* 0x040fe40007ffe0ff */
[C---:B------:R-:W-:Y:S01]  /*2560*/  IADD3 R174, PT, PT, R148.reuse, 0xc0, RZ ;  /* 0x000000c094ae7810 */ /* 0x040fe20007ffe0ff */
[----:B------:R-:W4:Y:S01]  /*2570*/  LDG.E.128 R136, desc[UR10][R136.64] ;  /* 0x0000000a88887981 */ /* 0x000f22000c1e1d00 */
[----:B------:R-:W-:Y:S01]  /*2580*/  FFMA.FTZ R241, R117, R161, R241 ;  /* 0x000000a175f17223 */ /* 0x000fe200000100f1 */
[----:B------:R-:W-:Y:S01]  /*2590*/  IADD3 R181, PT, PT, R148, 0xe0, RZ ;  /* 0x000000e094b57810 */ /* 0x000fe20007ffe0ff */
[C---:B------:R-:W-:Y:S01]  /*25a0*/  FADD.FTZ R233, R90.reuse, R233 ;  /* 0x000000e95ae97221 */ /* 0x040fe20000010000 */
[----:B------:R-:W-:Y:S01]  /*25b0*/  FFMA.FTZ R230, R90, R153, R230 ;  /* 0x000000995ae67223 */ /* 0x000fe200000100e6 */
[C---:B------:R-:W-:Y:S01]  /*25c0*/  FADD.FTZ R232, R91.reuse, R232 ;  /* 0x000000e85be87221 */ /* 0x040fe20000010000 */
[-C--:B------:R-:W-:Y:S01]  /*25d0*/  FFMA.FTZ R231, R91, R154.reuse, R231 ;  /* 0x0000009a5be77223 */ /* 0x080fe200000100e7 */
[C---:B------:R-:W-:Y:S01]  /*25e0*/  FADD.FTZ R227, R87.reuse, R227 ;  /* 0x000000e357e37221 */ /* 0x040fe20000010000 */
[----:B------:R-:W-:Y:S01]  /*25f0*/  FFMA.FTZ R6, R87, R154, R6 ;  /* 0x0000009a57067223 */ /* 0x000fe20000010006 */
[----:B------:R-:W0:Y:S01]  /*2600*/  @P0 LDC.64 R84, c[0x0][0x3b8] ;  /* 0x0000ee00ff540b82 */ /* 0x000e220000000a00 */
[C---:B------:R-:W-:Y:S01]  /*2610*/  FADD.FTZ R235, R88.reuse, R235 ;  /* 0x000000eb58eb7221 */ /* 0x040fe20000010000 */
[----:B------:R-:W-:Y:S01]  /*2620*/  FFMA.FTZ R228, R88, R0, R228 ;  /* 0x0000000058e47223 */ /* 0x000fe200000100e4 */
[C---:B------:R-:W-:Y:S01]  /*2630*/  FADD.FTZ R234, R89.reuse, R234 ;  /* 0x000000ea59ea7221 */ /* 0x040fe20000010000 */
[----:B------:R-:W-:Y:S01]  /*2640*/  FFMA.FTZ R229, R89, R150, R229 ;  /* 0x0000009659e57223 */ /* 0x000fe200000100e5 */
[----:B------:R-:W-:Y:S01]  /*2650*/  FADD.FTZ R92, -R149, R92 ;  /* 0x0000005c955c7221 */ /* 0x000fe20000010100 */
[----:B------:R-:W-:Y:S01]  /*2660*/  FADD.FTZ R248, R100, R248 ;  /* 0x000000f864f87221 */ /* 0x000fe20000010000 */
[----:B------:R-:W-:Y:S01]  /*2670*/  FADD.FTZ R249, R101, R249 ;  /* 0x000000f965f97221 */ /* 0x000fe20000010000 */
[----:B------:R-:W5:Y:S01]  /*2680*/  @P0 LDG.E R15, desc[UR10][R118.64] ;  /* 0x0000000a760f0981 */ /* 0x000f62000c1e1900 */
[----:B------:R-:W0:Y:S01]  /*2690*/  @P0 LDC.64 R104, c[0x0][0x3b8] ;  /* 0x0000ee00ff680b82 */ /* 0x000e220000000a00 */
[----:B---3--:R-:W-:Y:S01]  /*26a0*/  FFMA.FTZ R130, R97, R168, R130 ;  /* 0x000000a861827223 */ /* 0x008fe20000010082 */
[----:B--2---:R-:W-:-:S04]  /*26b0*/  FADD.FTZ R127, R98, R127 ;  /* 0x0000007f627f7221 */ /* 0x004fc80000010000 */
[----:B------:R2:W-:Y:S01]  /*26c0*/  STL [R1], R130 ;  /* 0x0000008201007387 */ /* 0x0005e20000100800 */
[----:B----4-:R-:W-:-:S03]  /*26d0*/  FFMA.FTZ R126, R98, R172, R126 ;  /* 0x000000ac627e7223 */ /* 0x010fc6000001007e */
[----:B------:R-:W3:Y:S01]  /*26e0*/  LDL.LU R131, [R1+0xc] ;  /* 0x00000c0001837983 */ /* 0x000ee20000300800 */
[----:B------:R-:W-:Y:S01]  /*26f0*/  FMUL.FTZ R176, R125, R99 ;  /* 0x000000637db07220 */ /* 0x000fe20000410000 */
[----:B------:R-:W-:Y:S01]  /*2700*/  ISETP.NE.U32.AND P1, PT, R156, RZ, PT ;  /* 0x000000ff9c00720c */ /* 0x000fe20003f25070 */
[----:B-1----:R-:W-:Y:S01]  /*2710*/  @P0 IMAD.WIDE.U32 R106, R14, 0x4, R106 ;  /* 0x000000040e6a0825 */ /* 0x002fe200078e006a */
[----:B--2---:R-:W2:Y:S03]  /*2720*/  LDL.LU R130, [R1+0x8] ;  /* 0x0000080001827983 */ /* 0x004ea60000300800 */
[----:B------:R-:W-:Y:S01]  /*2730*/  FMUL.FTZ R173, R129, R98 ;  /* 0x0000006281ad7220 */ /* 0x000fe20000410000 */
[----:B------:R-:W-:Y:S01]  /*2740*/  FMUL.FTZ R175, R11, R95 ;  /* 0x0000005f0baf7220 */ /* 0x000fe20000410000 */
[----:B------:R-:W-:Y:S01]  /*2750*/  FFMA.FTZ R199, R102, R172, R199 ;  /* 0x000000ac66c77223 */ /* 0x000fe200000100c7 */
[----:B------:R1:W-:Y:S01]  /*2760*/  STL [R1+0x10], R127 ;  /* 0x0000107f01007387 */ /* 0x0003e20000100800 */
[----:B------:R-:W4:Y:S03]  /*2770*/  @P0 LDC.64 R116, c[0x0][0x3b8] ;  /* 0x0000ee00ff740b82 */ /* 0x000f260000000a00 */
[----:B------:R0:W-:Y:S04]  /*2780*/  STL [R1+0x4], R126 ;  /* 0x0000047e01007387 */ /* 0x0001e80000100800 */
[----:B------:R-:W4:Y:S01]  /*2790*/  LDL R178, [R1+0x21c] ;  /* 0x00021c0001b27983 */ /* 0x000f220000100800 */
[C---:B------:R-:W-:Y:S01]  /*27a0*/  FADD.FTZ R132, -R149.reuse, R132 ;  /* 0x0000008495847221 */ /* 0x040fe20000010100 */
[C---:B------:R-:W-:Y:S01]  /*27b0*/  FADD.FTZ R133, -R149.reuse, R133 ;  /* 0x0000008595857221 */ /* 0x040fe20000010100 */
[C---:B------:R-:W-:Y:S01]  /*27c0*/  IMAD.WIDE.U32 R44, R14.reuse, 0x10, R184 ;  /* 0x000000100e2c7825 */ /* 0x040fe200078e00b8 */
[----:B------:R-:W4:Y:S03]  /*27d0*/  LDL.LU R180, [R1+0x1c] ;  /* 0x00001c0001b47983 */ /* 0x000f260000300800 */
[C---:B------:R-:W-:Y:S01]  /*27e0*/  IMAD.WIDE.U32 R40, R14.reuse, 0x10, R110 ;  /* 0x000000100e287825 */ /* 0x040fe200078e006e */
[----:B------:R-:W4:Y:S03]  /*27f0*/  LDL R179, [R1+0x220] ;  /* 0x0002200001b37983 */ /* 0x000f260000100800 */
[----:B------:R-:W-:Y:S01]  /*2800*/  IMAD.WIDE.U32 R36, R14, 0x10, R108 ;  /* 0x000000100e247825 */ /* 0x000fe200078e006c */
[----:B-1----:R-:W4:Y:S03]  /*2810*/  LDL.LU R127, [R1+0x48] ;  /* 0x00004800017f7983 */ /* 0x002f260000300800 */
[C---:B------:R-:W-:Y:S01]  /*2820*/  FADD.FTZ R134, -R149.reuse, R134 ;  /* 0x0000008695867221 */ /* 0x040fe20000010100 */
[----:B------:R-:W-:Y:S01]  /*2830*/  FADD.FTZ R135, -R149, R135 ;  /* 0x0000008795877221 */ /* 0x000fe20000010100 */
[----:B------:R-:W1:Y:S01]  /*2840*/  @P0 LDC.64 R90, c[0x0][0x3b8] ;  /* 0x0000ee00ff5a0b82 */ /* 0x000e620000000a00 */
[----:B0-----:R-:W4:Y:S01]  /*2850*/  LDL.LU R126, [R1+0x2c] ;  /* 0x00002c00017e7983 */ /* 0x001f220000300800 */
[----:B------:R-:W-:-:S03]  /*2860*/  FFMA.FTZ R176, R124, R103, R176 ;  /* 0x000000677cb07223 */ /* 0x000fc600000100b0 */
[----:B------:R-:W4:Y:S04]  /*2870*/  LDL R125, [R1+0x214] ;  /* 0x00021400017d7983 */ /* 0x000f280000100800 */
[----:B------:R-:W4:Y:S01]  /*2880*/  LDL.LU R124, [R1+0x20] ;  /* 0x00002000017c7983 */ /* 0x000f220000300800 */
[----:B------:R-:W-:-:S03]  /*2890*/  ISETP.NE.AND.EX P1, PT, R157, RZ, PT, P1 ;  /* 0x000000ff9d00720c */ /* 0x000fc60003f25310 */
[----:B------:R0:W5:Y:S01]  /*28a0*/  @P0 LDG.E R19, desc[UR10][R106.64] ;  /* 0x0000000a6a130981 */ /* 0x000162000c1e1900 */
[----:B------:R-:W-:Y:S01]  /*28b0*/  FFMA.FTZ R173, R128, R102, R173 ;  /* 0x0000006680ad7223 */ /* 0x000fe200000100ad */
[----:B------:R-:W-:Y:S01]  /*28c0*/  FMUL.FTZ R177, R11, R132 ;  /* 0x000000840bb17220 */ /* 0x000fe20000410000 */
[----:B---3--:R-:W-:-:S07]  /*28d0*/  FADD.FTZ R131, R99, R131 ;  /* 0x0000008363837221 */ /* 0x008fce0000010000 */
[----:B0-----:R-:W0:Y:S01]  /*28e0*/  @P1 LDC.64 R106, c[0x0][0x438] ;  /* 0x00010e00ff6a1b82 */ /* 0x001e220000000a00 */
[----:B--2---:R-:W-:Y:S01]  /*28f0*/  FFMA.FTZ R130, R99, R175, R130 ;  /* 0x000000af63827223 */ /* 0x004fe20000010082 */
[----:B----4-:R-:W-:Y:S01]  /*2900*/  @P0 IMAD.WIDE.U32 R116, R10, 0x4, R116 ;  /* 0x000000040a740825 */ /* 0x010fe200078e0074 */
[----:B------:R-:W2:Y:S04]  /*2910*/  LDG.E.128 R40, desc[UR10][R40.64] ;  /* 0x0000000a28287981 */ /* 0x000ea8000c1e1d00 */
[----:B------:R-:W3:Y:S04]  /*2920*/  LDG.E.128 R36, desc[UR10][R36.64] ;  /* 0x0000000a24247981 */ /* 0x000ee8000c1e1d00 */
[----:B------:R-:W4:Y:S01]  /*2930*/  LDG.E.128 R44, desc[UR10][R44.64] ;  /* 0x0000000a2c2c7981 */ /* 0x000f22000c1e1d00 */
[----:B------:R-:W-:Y:S01]  /*2940*/  FADD.FTZ R180, R140, R180 ;  /* 0x000000b48cb47221 */ /* 0x000fe20000010000 */
[----:B------:R-:W-:-:S02]  /*2950*/  FMUL.FTZ R178, R178, R136 ;  /* 0x00000088b2b27220 */ /* 0x000fc40000410000 */
[----:B------:R1:W5:Y:S01]  /*2960*/  @P0 LDG.E R16, desc[UR10][R116.64] ;  /* 0x0000000a74100981 */ /* 0x000362000c1e1900 */
[----:B0-----:R-:W-:-:S04]  /*2970*/  @P1 IMAD.WIDE.U32 R94, R12, 0x10, R106 ;  /* 0x000000100c5e1825 */ /* 0x001fc800078e006a */
[C---:B------:R-:W-:Y:S01]  /*2980*/  FADD.FTZ R127, R136.reuse, R127 ;  /* 0x0000007f887f7221 */ /* 0x040fe20000010000 */
[----:B------:R-:W2:Y:S01]  /*2990*/  LDL R107, [R1+0x218] ;  /* 0x00021800016b7983 */ /* 0x000ea20000100800 */
[----:B------:R-:W-:Y:S01]  /*29a0*/  FMUL.FTZ R182, R11, R134 ;  /* 0x000000860bb67220 */ /* 0x000fe20000410000 */
[----:B------:R-:W0:Y:S02]  /*29b0*/  @P1 LDC.64 R86, c[0x0][0x438] ;  /* 0x00010e00ff561b82 */ /* 0x000e240000000a00 */
[----:B------:R-:W3:Y:S04]  /*29c0*/  LDL.LU R106, [R1+0x44] ;  /* 0x00004400016a7983 */ /* 0x000ee80000300800 */
[----:B------:R-:W4:Y:S02]  /*29d0*/  LDL.LU R102, [R1+0x30] ;  /* 0x0000300001667983 */ /* 0x000f240000300800 */
[----:B------:R-:W0:Y:S02]  /*29e0*/  @P1 LDC.64 R88, c[0x0][0x438] ;  /* 0x00010e00ff581b82 */ /* 0x000e240000000a00 */
[----:B------:R-:W-:Y:S01]  /*29f0*/  STL [R1+0x8], R130 ;  /* 0x0000088201007387 */ /* 0x000fe20000100800 */
[----:B------:R-:W-:-:S03]  /*2a00*/  FFMA.FTZ R126, R136, R177, R126 ;  /* 0x000000b1887e7223 */ /* 0x000fc6000001007e */
[----:B------:R-:W-:Y:S04]  /*2a10*/  STL [R1+0xc], R131 ;  /* 0x00000c8301007387 */ /* 0x000fe80000100800 */
[----:B------:R-:W2:Y:S04]  /*2a20*/  LDL R183, [R1+0x20c] ;  /* 0x00020c0001b77983 */ /* 0x000ea80000100800 */
[----:B------:R1:W-:Y:S04]  /*2a30*/  STL [R1+0x1c], R180 ;  /* 0x00001cb401007387 */ /* 0x0003e80000100800 */
[----:B------:R-:W-:Y:S04]  /*2a40*/  STL [R1+0x48], R127 ;  /* 0x0000487f01007387 */ /* 0x000fe80000100800 */
[----:B------:R-:W2:Y:S01]  /*2a50*/  LDL.LU R136, [R1+0x24] ;  /* 0x0000240001887983 */ /* 0x000ea20000300800 */
[----:B------:R-:W-:Y:S01]  /*2a60*/  FADD.FTZ R124, R141, R124 ;  /* 0x0000007c8d7c7221 */ /* 0x000fe20000010000 */
[----:B------:R-:W-:Y:S01]  /*2a70*/  FFMA.FTZ R178, R179, R140, R178 ;  /* 0x0000008cb3b27223 */ /* 0x000fe200000100b2 */
[----:B------:R-:W-:Y:S01]  /*2a80*/  FMUL.FTZ R179, R11, R133 ;  /* 0x000000850bb37220 */ /* 0x000fe20000410000 */
[----:B------:R-:W-:Y:S04]  /*2a90*/  STL [R1+0x2c], R126 ;  /* 0x00002c7e01007387 */ /* 0x000fe80000100800 */
[----:B------:R-:W2:Y:S04]  /*2aa0*/  LDL R133, [R1+0x210] ;  /* 0x0002100001857983 */ /* 0x000ea80000100800 */
[----:B------:R0:W-:Y:S04]  /*2ab0*/  STL [R1+0x20], R124 ;  /* 0x0000207c01007387 */ /* 0x0001e80000100800 */
[----:B------:R-:W2:Y:S01]  /*2ac0*/  LDL.LU R132, [R1+0x40] ;  /* 0x0000400001847983 */ /* 0x000ea20000300800 */
[----:B-1----:R-:W-:Y:S01]  /*2ad0*/  FMUL.FTZ R180, R125, R137 ;  /* 0x000000897db47220 */ /* 0x002fe20000410000 */
[----:B------:R-:W-:-:S04]  /*2ae0*/  IMAD.WIDE.U32 R116, R170, 0x10, R184 ;  /* 0x00000010aa747825 */ /* 0x000fc800078e00b8 */
[----:B------:R-:W-:-:S04]  /*2af0*/  IMAD.WIDE.U32 R128, R174, 0x10, R184 ;  /* 0x00000010ae807825 */ /* 0x000fc800078e00b8 */
[----:B------:R-:W-:Y:S01]  /*2b00*/  FFMA.FTZ R202, R141, R179, R202 ;  /* 0x000000b38dca7223 */ /* 0x000fe200000100ca */
[----:B------:R-:W-:Y:S01]  /*2b10*/  FFMA.FTZ R201, R140, R177, R201 ;  /* 0x000000b18cc97223 */ /* 0x000fe200000100c9 */
[----:B------:R-:W-:Y:S01]  /*2b20*/  FMUL.FTZ R167, R11, R92 ;  /* 0x0000005c0ba77220 */ /* 0x000fe20000410000 */
[----:B0-----:R-:W-:-:S04]  /*2b30*/  IMAD.WIDE.U32 R124, R181, 0x10, R184 ;  /* 0x00000010b57c7825 */ /* 0x001fc800078e00b8 */
[----:B------:R-:W-:Y:S01]  /*2b40*/  FFMA.FTZ R198, R101, R168, R198 ;  /* 0x000000a865c67223 */ /* 0x000fe200000100c6 */
[----:B------:R-:W2:Y:S01]  /*2b50*/  LDG.E.128 R116, desc[UR10][R116.64] ;  /* 0x0000000a74747981 */ /* 0x000ea2000c1e1d00 */
[----:B------:R-:W-:-:S03]  /*2b60*/  @P0 IMAD.WIDE.U32 R90, R12, 0x4, R90 ;  /* 0x000000040c5a0825 */ /* 0x000fc600078e005a */
[----:B------:R-:W5:Y:S01]  /*2b70*/  @P1 LDG.E.128 R68, desc[UR10][R94.64] ;  /* 0x0000000a5e441981 */ /* 0x000f62000c1e1d00 */
[C---:B---3--:R-:W-:Y:S01]  /*2b80*/  FADD.FTZ R106, R137.reuse, R106 ;  /* 0x0000006a896a7221 */ /* 0x048fe20000010000 */
[----:B----4-:R-:W-:-:S04]  /*2b90*/  FFMA.FTZ R102, R137, R179, R102 ;  /* 0x000000b389667223 */ /* 0x010fc80000010066 */
[----:B------:R-:W-:Y:S04]  /*2ba0*/  STL [R1+0x44], R106 ;  /* 0x0000446a01007387 */ /* 0x000fe80000100800 */
[----:B------:R-:W-:Y:S04]  /*2bb0*/  STL [R1+0x30], R102 ;  /* 0x0000306601007387 */ /* 0x000fe80000100800 */
[----:B------:R-:W3:Y:S04]  /*2bc0*/  LDL.LU R184, [R1+0x34] ;  /* 0x0000340001b87983 */ /* 0x000ee80000300800 */
[----:B------:R-:W4:Y:S04]  /*2bd0*/  LDL R185, [R1+0x204] ;  /* 0x0002040001b97983 */ /* 0x000f280000100800 */
[----:B------:R-:W4:Y:S04]  /*2be0*/  LDL.LU R190, [R1+0x28] ;  /* 0x0000280001be7983 */ /* 0x000f280000300800 */
[----:B------:R-:W4:Y:S04]  /*2bf0*/  LDL R189, [R1+0x208] ;  /* 0x0002080001bd7983 */ /* 0x000f280000100800 */
[----:B------:R-:W4:Y:S01]  /*2c00*/  LDL.LU R188, [R1+0x3c] ;  /* 0x00003c0001bc7983 */ /* 0x000f220000300800 */
[----:B--2---:R-:W-:-:S03]  /*2c10*/  FADD.FTZ R136, R142, R136 ;  /* 0x000000888e887221 */ /* 0x004fc60000010000 */
[----:B------:R-:W2:Y:S01]  /*2c20*/  LDL.LU R186, [R1+0x38] ;  /* 0x0000380001ba7983 */ /* 0x000ea20000300800 */
[----:B------:R-:W-:-:S03]  /*2c30*/  FFMA.FTZ R180, R107, R141, R180 ;  /* 0x0000008d6bb47223 */ /* 0x000fc600000100b4 */
[----:B------:R-:W2:Y:S04]  /*2c40*/  LDL R187, [R1+0x1fc] ;  /* 0x0001fc0001bb7983 */ /* 0x000ea80000100800 */
[----:B------:R0:W-:Y:S04]  /*2c50*/  STL [R1+0x24], R136 ;  /* 0x0000248801007387 */ /* 0x0001e80000100800 */
[----:B------:R-:W2:Y:S04]  /*2c60*/  LDL.LU R141, [R1+0x4c] ;  /* 0x00004c00018d7983 */ /* 0x000ea80000300800 */
[----:B------:R-:W2:Y:S04]  /*2c70*/  LDL R140, [R1+0x200] ;  /* 0x00020000018c7983 */ /* 0x000ea80000100800 */
[----:B------:R-:W2:Y:S04]  /*2c80*/  LDL.LU R137, [R1+0x78] ;  /* 0x0000780001897983 */ /* 0x000ea80000300800 */
[----:B0-----:R-:W2:Y:S01]  /*2c90*/  LDL.LU R136, [R1+0x5c] ;  /* 0x00005c0001887983 */ /* 0x001ea20000300800 */
[----:B------:R-:W-:Y:S01]  /*2ca0*/  FMUL.FTZ R183, R183, R138 ;  /* 0x0000008ab7b77220 */ /* 0x000fe20000410000 */
[----:B------:R-:W-:-:S02]  /*2cb0*/  FADD.FTZ R132, R138, R132 ;  /* 0x000000848a847221 */ /* 0x000fc40000010000 */
[----:B------:R-:W2:Y:S01]  /*2cc0*/  LDL R134, [R1+0x1f4] ;  /* 0x0001f40001867983 */ /* 0x000ea20000100800 */
[----:B------:R-:W-:-:S03]  /*2cd0*/  FFMA.FTZ R183, R133, R142, R183 ;  /* 0x0000008e85b77223 */ /* 0x000fc600000100b7 */
[----:B------:R-:W2:Y:S04]  /*2ce0*/  LDL.LU R133, [R1+0x50] ;  /* 0x0000500001857983 */ /* 0x000ea80000300800 */
[----:B------:R0:W-:Y:S01]  /*2cf0*/  STL [R1+0x40], R132 ;  /* 0x0000408401007387 */ /* 0x0001e20000100800 */
[C---:B------:R-:W-:Y:S01]  /*2d00*/  FADD.FTZ R40, -R149.reuse, R40 ;  /* 0x0000002895287221 */ /* 0x040fe20000010100 */
[C---:B------:R-:W-:Y:S01]  /*2d10*/  FADD.FTZ R41, -R149.reuse, R41 ;  /* 0x0000002995297221 */ /* 0x040fe20000010100 */
[----:B------:R-:W-:Y:S01]  /*2d20*/  FADD.FTZ R42, -R149, R42 ;  /* 0x0000002a952a7221 */ /* 0x000fe20000010100 */
[----:B------:R-:W-:-:S04]  /*2d30*/  IMAD.WIDE.U32 R92, R170, 0x10, R110 ;  /* 0x00000010aa5c7825 */ /* 0x000fc800078e006e */
[----:B------:R-:W-:Y:S01]  /*2d40*/  FFMA.FTZ R197, R100, R167, R197 ;  /* 0x000000a764c57223 */ /* 0x000fe200000100c5 */
[----:B------:R1:W5:Y:S04]  /*2d50*/  @P0 LDG.E R17, desc[UR10][R90.64] ;  /* 0x0000000a5a110981 */ /* 0x000368000c1e1900 */
[----:B0-----:R-:W2:Y:S01]  /*2d60*/  LDL R132, [R1+0x1f8] ;  /* 0x0001f80001847983 */ /* 0x001ea20000100800 */
[----:B------:R-:W-:-:S04]  /*2d70*/  @P1 IMAD.WIDE.U32 R88, R10, 0x10, R88 ;  /* 0x000000100a581825 */ /* 0x000fc800078e0058 */
[----:B------:R-:W-:Y:S01]  /*2d80*/  FADD.FTZ R43, -R149, R43 ;  /* 0x0000002b952b7221 */ /* 0x000fe20000010100 */
[----:B------:R-:W-:Y:S01]  /*2d90*/  FFMA.FTZ R252, R96, R167, R252 ;  /* 0x000000a760fc7223 */ /* 0x000fe200000100fc */
[----:B------:R-:W2:Y:S01]  /*2da0*/  LDG.E.128 R128, desc[UR10][R128.64] ;  /* 0x0000000a80807981 */ /* 0x000ea2000c1e1d00 */
[----:B------:R-:W-:-:S03]  /*2db0*/  @P0 IMAD.WIDE.U32 R104, R13, 0x4, R104 ;  /* 0x000000040d680825 */ /* 0x000fc600078e0068 */
[----:B------:R-:W5:Y:S01]  /*2dc0*/  @P1 LDG.E.128 R64, desc[UR10][R88.64] ;  /* 0x0000000a58401981 */ /* 0x000f62000c1e1d00 */
[C---:B------:R-:W-:Y:S01]  /*2dd0*/  FADD.FTZ R251, R103.reuse, R251 ;  /* 0x000000fb67fb7221 */ /* 0x040fe20000010000 */
[----:B------:R-:W-:Y:S02]  /*2de0*/  FFMA.FTZ R200, R103, R175, R200 ;  /* 0x000000af67c87223 */ /* 0x000fe400000100c8 */
[----:B------:R-:W2:Y:S01]  /*2df0*/  LDG.E.128 R124, desc[UR10][R124.64] ;  /* 0x0000000a7c7c7981 */ /* 0x000ea2000c1e1d00 */
[----:B---3--:R-:W-:Y:S01]  /*2e00*/  FFMA.FTZ R184, R138, R182, R184 ;  /* 0x000000b68ab87223 */ /* 0x008fe200000100b8 */
[----:B----4-:R-:W-:-:S04]  /*2e10*/  FADD.FTZ R190, R143, R190 ;  /* 0x000000be8fbe7221 */ /* 0x010fc80000010000 */
[----:B------:R0:W-:Y:S01]  /*2e20*/  STL [R1+0x34], R184 ;  /* 0x000034b801007387 */ /* 0x0001e20000100800 */
[----:B------:R-:W-:Y:S01]  /*2e30*/  FADD.FTZ R188, R139, R188 ;  /* 0x000000bc8bbc7221 */ /* 0x000fe20000010000 */
[----:B--2---:R-:W-:Y:S01]  /*2e40*/  FADD.FTZ R141, R36, R141 ;  /* 0x0000008d248d7221 */ /* 0x004fe20000010000 */
[----:B0-----:R-:W-:Y:S01]  /*2e50*/  FMUL.FTZ R184, R11, R135 ;  /* 0x000000870bb87220 */ /* 0x001fe20000410000 */
[----:B------:R-:W-:-:S03]  /*2e60*/  FADD.FTZ R137, R44, R137 ;  /* 0x000000892c897221 */ /* 0x000fc60000010000 */
[----:B------:R-:W-:Y:S01]  /*2e70*/  FFMA.FTZ R186, R139, R184, R186 ;  /* 0x000000b88bba7223 */ /* 0x000fe200000100ba */
[----:B------:R-:W-:Y:S04]  /*2e80*/  STL [R1+0x28], R190 ;  /* 0x000028be01007387 */ /* 0x000fe80000100800 */
[----:B------:R0:W-:Y:S04]  /*2e90*/  STL [R1+0x38], R186 ;  /* 0x000038ba01007387 */ /* 0x0001e80000100800 */
[----:B------:R2:W-:Y:S01]  /*2ea0*/  STL [R1+0x3c], R188 ;  /* 0x00003cbc01007387 */ /* 0x0005e20000100800 */
[----:B------:R-:W-:Y:S01]  /*2eb0*/  FMUL.FTZ R185, R185, R139 ;  /* 0x0000008bb9b97220 */ /* 0x000fe20000410000 */
[----:B------:R-:W-:Y:S01]  /*2ec0*/  FMUL.FTZ R187, R187, R44 ;  /* 0x0000002cbbbb7220 */ /* 0x000fe20000410000 */
[----:B------:R-:W-:Y:S01]  /*2ed0*/  FADD.FTZ R133, R37, R133 ;  /* 0x0000008525857221 */ /* 0x000fe20000010000 */
[----:B-1----:R-:W-:Y:S01]  /*2ee0*/  @P1 IMAD.WIDE.U32 R90, R148, 0x10, R86 ;  /* 0x00000010945a1825 */ /* 0x002fe200078e0056 */
[----:B------:R1:W5:Y:S03]  /*2ef0*/  @P0 LDG.E R18, desc[UR10][R104.64] ;  /* 0x0000000a68120981 */ /* 0x000366000c1e1900 */
[----:B0-----:R-:W-:Y:S01]  /*2f00*/  FMUL.FTZ R186, R11, R40 ;  /* 0x000000280bba7220 */ /* 0x001fe20000410000 */
[----:B------:R-:W-:Y:S03]  /*2f10*/  STL [R1+0x4c], R141 ;  /* 0x00004c8d01007387 */ /* 0x000fe60000100800 */
[----:B------:R-:W-:Y:S01]  /*2f20*/  FFMA.FTZ R136, R44, R186, R136 ;  /* 0x000000ba2c887223 */ /* 0x000fe20000010088 */
[----:B------:R-:W-:Y:S01]  /*2f30*/  STL [R1+0x78], R137 ;  /* 0x0000788901007387 */ /* 0x000fe20000100800 */
[----:B------:R-:W-:Y:S01]  /*2f40*/  FFMA.FTZ R185, R189, R143, R185 ;  /* 0x0000008fbdb97223 */ /* 0x000fe200000100b9 */
[----:B--2---:R-:W-:Y:S01]  /*2f50*/  FMUL.FTZ R188, R11, R41 ;  /* 0x000000290bbc7220 */ /* 0x004fe20000410000 */
[----:B------:R-:W-:Y:S01]  /*2f60*/  FFMA.FTZ R187, R140, R36, R187 ;  /* 0x000000248cbb7223 */ /* 0x000fe200000100bb */
[----:B------:R-:W-:Y:S01]  /*2f70*/  STL [R1+0x5c], R136 ;  /* 0x00005c8801007387 */ /* 0x000fe20000100800 */
[----:B------:R-:W-:Y:S01]  /*2f80*/  FMUL.FTZ R189, R134, R45 ;  /* 0x0000002d86bd7220 */ /* 0x000fe20000410000 */
[----:B------:R-:W-:Y:S01]  /*2f90*/  FFMA.FTZ R205, R36, R186, R205 ;  /* 0x000000ba24cd7223 */ /* 0x000fe200000100cd */
[----:B------:R-:W-:Y:S01]  /*2fa0*/  IADD3 R190, PT, PT, R148, 0x100, RZ ;  /* 0x0000010094be7810 */ /* 0x000fe20007ffe0ff */
[----:B------:R-:W2:Y:S01]  /*2fb0*/  LDL.LU R194, [R1+0x74] ;  /* 0x0000740001c27983 */ /* 0x000ea20000300800 */
[----:B------:R-:W-:Y:S01]  /*2fc0*/  FFMA.FTZ R206, R37, R188, R206 ;  /* 0x000000bc25ce7223 */ /* 0x000fe200000100ce */
[----:B------:R-:W-:Y:S01]  /*2fd0*/  FFMA.FTZ R189, R132, R37, R189 ;  /* 0x0000002584bd7223 */ /* 0x000fe200000100bd */
[----:B------:R-:W-:Y:S01]  /*2fe0*/  @P0 IMAD.WIDE.U32 R100, R170, 0x4, R84 ;  /* 0x00000004aa640825 */ /* 0x000fe200078e0054 */
[----:B------:R-:W0:Y:S01]  /*2ff0*/  @P1 LDC.64 R36, c[0x0][0x438] ;  /* 0x00010e00ff241b82 */ /* 0x000e220000000a00 */
[----:B------:R-:W-:Y:S04]  /*3000*/  STL [R1+0x50], R133 ;  /* 0x0000508501007387 */ /* 0x000fe80000100800 */
[----:B------:R-:W3:Y:S01]  /*3010*/  LDL.LU R191, [R1+0x60] ;  /* 0x0000600001bf7983 */ /* 0x000ee20000300800 */
[----:B------:R-:W-:-:S02]  /*3020*/  IMAD.WIDE.U32 R94, R174, 0x10, R110 ;  /* 0x00000010ae5e7825 */ /* 0x000fc400078e006e */
[----:B-1----:R-:W1:Y:S01]  /*3030*/  @P1 LDC.64 R104, c[0x0][0x438] ;  /* 0x00010e00ff681b82 */ /* 0x002e620000000a00 */
[----:B------:R-:W4:Y:S04]  /*3040*/  LDL R192, [R1+0x1ec] ;  /* 0x0001ec0001c07983 */ /* 0x000f280000100800 */
[----:B------:R-:W4:Y:S03]  /*3050*/  LDL.LU R44, [R1+0x54] ;  /* 0x00005400012c7983 */ /* 0x000f260000300800 */
[----:B------:R-:W1:Y:S01]  /*3060*/  LDC.64 R40, c[0x0][0x430] ;  /* 0x00010c00ff287b82 */ /* 0x000e620000000a00 */
[----:B------:R-:W4:Y:S04]  /*3070*/  LDL.LU R214, [R1+0x70] ;  /* 0x0000700001d67983 */ /* 0x000f280000300800 */
[----:B------:R-:W4:Y:S01]  /*3080*/  LDL.LU R193, [R1+0x64] ;  /* 0x0000640001c17983 */ /* 0x000f220000300800 */
[----:B0-----:R-:W-:-:S03]  /*3090*/  @P1 IMAD.WIDE.U32 R36, R174, 0x10, R36 ;  /* 0x00000010ae241825 */ /* 0x001fc600078e0024 */
[----:B------:R-:W4:Y:S04]  /*30a0*/  LDG.E.128 R84, desc[UR10][R92.64] ;  /* 0x0000000a5c547981 */ /* 0x000f28000c1e1d00 */
[----:B------:R0:W5:Y:S04]  /*30b0*/  @P1 LDG.E.128 R56, desc[UR10][R36.64] ;  /* 0x0000000a24381981 */ /* 0x000168000c1e1d00 */
[----:B------:R-:W5:Y:S04]  /*30c0*/  @P1 LDG.E.128 R60, desc[UR10][R90.64] ;  /* 0x0000000a5a3c1981 */ /* 0x000f68000c1e1d00 */
[----:B------:R1:W5:Y:S01]  /*30d0*/  @P0 LDG.E R20, desc[UR10][R100.64] ;  /* 0x0000000a64140981 */ /* 0x000362000c1e1900 */
[----:B0-----:R-:W0:Y:S01]  /*30e0*/  @P0 LDC.64 R36, c[0x0][0x3b8] ;  /* 0x0000ee00ff240b82 */ /* 0x001e220000000a00 */
[----:B--2---:R-:W-:Y:S01]  /*30f0*/  FADD.FTZ R194, R45, R194 ;  /* 0x000000c22dc27221 */ /* 0x004fe20000010000 */
[----:B0-----:R-:W-:-:S06]  /*3100*/  @P0 IMAD.WIDE.U32 R36, R174, 0x4, R36 ;  /* 0x00000004ae240825 */ /* 0x001fcc00078e0024 */
[----:B-1----:R-:W0:Y:S01]  /*3110*/  @P1 LDC.64 R100, c[0x0][0x438] ;  /* 0x00010e00ff641b82 */ /* 0x002e220000000a00 */
[----:B------:R1:W5:Y:S07]  /*3120*/  @P0 LDG.E R21, desc[UR10][R36.64] ;  /* 0x0000000a24150981 */ /* 0x00036e000c1e1900 */
[----:B-1----:R-:W1:Y:S02]  /*3130*/  @P1 LDC.64 R36, c[0x0][0x438] ;  /* 0x00010e00ff241b82 */ /* 0x002e640000000a00 */
[----:B-1----:R-:W-:-:S05]  /*3140*/  @P1 IMAD.WIDE.U32 R36, R181, 0x10, R36 ;  /* 0x00000010b5241825 */ /* 0x002fca00078e0024 */
[----:B------:R1:W5:Y:S02]  /*3150*/  @P1 LDG.E.128 R52, desc[UR10][R36.64] ;  /* 0x0000000a24341981 */ /* 0x000364000c1e1d00 */
[----:B-1----:R-:W1:Y:S02]  /*3160*/  @P0 LDC.64 R36, c[0x0][0x3b8] ;  /* 0x0000ee00ff240b82 */ /* 0x002e640000000a00 */
[----:B-1----:R-:W-:-:S05]  /*3170*/  @P0 IMAD.WIDE.U32 R36, R181, 0x4, R36 ;  /* 0x00000004b5240825 */ /* 0x002fca00078e0024 */
[----:B------:R1:W5:Y:S02]  /*3180*/  @P0 LDG.E R22, desc[UR10][R36.64] ;  /* 0x0000000a24160981 */ /* 0x000364000c1e1900 */
[----:B-1----:R-:W1:Y:S02]  /*3190*/  @P1 LDC.64 R36, c[0x0][0x438] ;  /* 0x00010e00ff241b82 */ /* 0x002e640000000a00 */
[----:B-1----:R-:W-:-:S05]  /*31a0*/  @P1 IMAD.WIDE.U32 R36, R190, 0x10, R36 ;  /* 0x00000010be241825 */ /* 0x002fca00078e0024 */
[----:B------:R-:W5:Y:S04]  /*31b0*/  @P1 LDG.E.128 R48, desc[UR10][R36.64] ;  /* 0x0000000a24301981 */ /* 0x000f68000c1e1d00 */
[----:B------:R-:W2:Y:S04]  /*31c0*/  LDL R36, [R1+0x1f0] ;  /* 0x0001f00001247983 */ /* 0x000ea80000100800 */
[----:B------:R1:W-:Y:S04]  /*31d0*/  STL [R1+0x74], R194 ;  /* 0x000074c201007387 */ /* 0x0003e80000100800 */
[----:B-1----:R-:W2:Y:S04]  /*31e0*/  LDL R194, [R1+0x1e4] ;  /* 0x0001e40001c27983 */ /* 0x002ea80000100800 */
[----:B------:R-:W2:Y:S01]  /*31f0*/  LDL.LU R37, [R1+0x58] ;  /* 0x0000580001257983 */ /* 0x000ea20000300800 */
[----:B---3--:R-:W-:Y:S01]  /*3200*/  FFMA.FTZ R191, R45, R188, R191 ;  /* 0x000000bc2dbf7223 */ /* 0x008fe200000100bf */
[----:B----4-:R-:W-:Y:S01]  /*3210*/  FADD.FTZ R44, R38, R44 ;  /* 0x0000002c262c7221 */ /* 0x010fe20000010000 */
[----:B------:R-:W-:-:S03]  /*3220*/  FMUL.FTZ R192, R192, R46 ;  /* 0x0000002ec0c07220 */ /* 0x000fc60000410000 */
[----:B------:R1:W-:Y:S04]  /*3230*/  STL [R1+0x60], R191 ;  /* 0x000060bf01007387 */ /* 0x0003e80000100800 */
[----:B------:R3:W-:Y:S01]  /*3240*/  STL [R1+0x54], R44 ;  /* 0x0000542c01007387 */ /* 0x0007e20000100800 */
[----:B-1----:R-:W-:-:S03]  /*3250*/  FMUL.FTZ R191, R11, R42 ;  /* 0x0000002a0bbf7220 */ /* 0x002fc60000410000 */
[----:B---3--:R-:W3:Y:S04]  /*3260*/  LDL R44, [R1+0x1e8] ;  /* 0x0001e800012c7983 */ /* 0x008ee80000100800 */
[----:B------:R-:W4:Y:S01]  /*3270*/  LDL.LU R42, [R1+0x6c] ;  /* 0x00006c00012a7983 */ /* 0x000f220000300800 */
[-C--:B------:R-:W-:Y:S01]  /*3280*/  FFMA.FTZ R207, R38, R191.reuse, R207 ;  /* 0x000000bf26cf7223 */ /* 0x080fe200000100cf */
[C---:B------:R-:W-:Y:S01]  /*3290*/  FADD.FTZ R214, R46.reuse, R214 ;  /* 0x000000d62ed67221 */ /* 0x040fe20000010000 */
[----:B------:R-:W-:Y:S01]  /*32a0*/  FFMA.FTZ R193, R46, R191, R193 ;  /* 0x000000bf2ec17223 */ /* 0x000fe200000100c1 */
[----:B------:R-:W-:-:S05]  /*32b0*/  IMAD.WIDE.U32 R92, R170, 0x10, R108 ;  /* 0x00000010aa5c7825 */ /* 0x000fca00078e006c */
[----:B------:R1:W3:Y:S01]  /*32c0*/  LDG.E.128 R88, desc[UR10][R92.64] ;  /* 0x0000000a5c587981 */ /* 0x0002e2000c1e1d00 */
[C---:B------:R-:W-:Y:S01]  /*32d0*/  FADD.FTZ R84, -R149.reuse, R84 ;  /* 0x0000005495547221 */ /* 0x040fe20000010100 */
[----:B--2---:R-:W-:Y:S01]  /*32e0*/  FFMA.FTZ R192, R36, R38, R192 ;  /* 0x0000002624c07223 */ /* 0x004fe200000100c0 */
[----:B------:R-:W-:Y:S01]  /*32f0*/  FADD.FTZ R85, -R149, R85 ;  /* 0x0000005595557221 */ /* 0x000fe20000010100 */
[----:B------:R-:W2:Y:S01]  /*3300*/  LDL.LU R38, [R1+0x68] ;  /* 0x0000680001267983 */ /* 0x000ea20000300800 */
[----:B-1----:R-:W1:Y:S03]  /*3310*/  @P1 LDC.64 R92, c[0x0][0x438] ;  /* 0x00010e00ff5c1b82 */ /* 0x002e660000000a00 */
[----:B------:R-:W2:Y:S04]  /*3320*/  LDL R36, [R1+0x1dc] ;  /* 0x0001dc0001247983 */ /* 0x000ea80000100800 */
[----:B------:R0:W-:Y:S01]  /*3330*/  STL [R1+0x70], R214 ;  /* 0x000070d601007387 */ /* 0x0001e20000100800 */
[----:B------:R-:W-:-:S03]  /*3340*/  FADD.FTZ R37, R39, R37 ;  /* 0x0000002527257221 */ /* 0x000fc60000010000 */
[----:B0-----:R-:W2:Y:S04]  /*3350*/  LDL.LU R214, [R1+0x7c] ;  /* 0x00007c0001d67983 */ /* 0x001ea80000300800 */
[----:B------:R-:W-:Y:S04]  /*3360*/  STL [R1+0x64], R193 ;  /* 0x000064c101007387 */ /* 0x000fe80000100800 */
[----:B------:R-:W2:Y:S04]  /*3370*/  LDL R46, [R1+0x1e0] ;  /* 0x0001e000012e7983 */ /* 0x000ea80000100800 */
[----:B------:R-:W2:Y:S04]  /*3380*/  LDL.LU R45, [R1+0xa8] ;  /* 0x0000a800012d7983 */ /* 0x000ea80000300800 */
[----:B------:R0:W-:Y:S04]  /*3390*/  STL [R1+0x58], R37 ;  /* 0x0000582501007387 */ /* 0x0001e80000100800 */
[----:B0-----:R-:W2:Y:S01]  /*33a0*/  LDL.LU R37, [R1+0x8c] ;  /* 0x00008c0001257983 */ /* 0x001ea20000300800 */
[----:B------:R-:W-:Y:S01]  /*33b0*/  FMUL.FTZ R194, R194, R47 ;  /* 0x0000002fc2c27220 */ /* 0x000fe20000410000 */
[----:B----4-:R-:W-:Y:S01]  /*33c0*/  FADD.FTZ R42, R47, R42 ;  /* 0x0000002a2f2a7221 */ /* 0x010fe20000010000 */
[----:B------:R-:W-:-:S02]  /*33d0*/  FMUL.FTZ R193, R11, R43 ;  /* 0x0000002b0bc17220 */ /* 0x000fc40000410000 */
[----:B---3--:R-:W-:Y:S02]  /*33e0*/  FFMA.FTZ R194, R44, R39, R194 ;  /* 0x000000272cc27223 */ /* 0x008fe400000100c2 */
[----:B------:R-:W3:Y:S04]  /*33f0*/  LDL R44, [R1+0x1d4] ;  /* 0x0001d400012c7983 */ /* 0x000ee80000100800 */
[----:B------:R0:W-:Y:S01]  /*3400*/  STL [R1+0x6c], R42 ;  /* 0x00006c2a01007387 */ /* 0x0001e20000100800 */
[----:B------:R-:W-:-:S03]  /*3410*/  FFMA.FTZ R208, R39, R193, R208 ;  /* 0x000000c127d07223 */ /* 0x000fc600000100d0 */
[----:B0-----:R-:W4:Y:S01]  /*3420*/  LDL.LU R42, [R1+0x80] ;  /* 0x00008000012a7983 */ /* 0x001f220000300800 */
[----:B------:R-:W-:Y:S01]  /*3430*/  FMUL.FTZ R84, R11, R84 ;  /* 0x000000540b547220 */ /* 0x000fe20000410000 */
[----:B--2---:R-:W-:-:S05]  /*3440*/  FFMA.FTZ R38, R47, R193, R38 ;  /* 0x000000c12f267223 */ /* 0x004fca0000010026 */
[----:B------:R0:W-:Y:S04]  /*3450*/  STL [R1+0x68], R38 ;  /* 0x0000682601007387 */ /* 0x0001e80000100800 */
[----:B0-----:R-:W2:Y:S04]  /*3460*/  LDL R38, [R1+0x1d8] ;  /* 0x0001d80001267983 */ /* 0x001ea80000100800 */
[----:B------:R-:W2:Y:S04]  /*3470*/  LDL.LU R43, [R1+0xa4] ;  /* 0x0000a400012b7983 */ /* 0x000ea80000300800 */
[----:B------:R-:W2:Y:S01]  /*3480*/  LDL.LU R39, [R1+0x90] ;  /* 0x0000900001277983 */ /* 0x000ea20000300800 */
[----:B------:R-:W-:-:S05]  /*3490*/  FADD.FTZ R214, R88, R214 ;  /* 0x000000d658d67221 */ /* 0x000fca0000010000 */
[----:B------:R-:W-:Y:S01]  /*34a0*/  STL [R1+0x7c], R214 ;  /* 0x00007cd601007387 */ /* 0x000fe20000100800 */
[----:B------:R-:W-:-:S05]  /*34b0*/  FFMA.FTZ R37, R116, R84, R37 ;  /* 0x0000005474257223 */ /* 0x000fca0000010025 */
[----:B------:R0:W-:Y:S04]  /*34c0*/  STL [R1+0x8c], R37 ;  /* 0x00008c2501007387 */ /* 0x0001e80000100800 */
[----:B0-----:R-:W2:Y:S01]  /*34d0*/  LDL R37, [R1+0x1cc] ;  /* 0x0001cc0001257983 */ /* 0x001ea20000100800 */
[----:B------:R-:W-:Y:S01]  /*34e0*/  FADD.FTZ R45, R116, R45 ;  /* 0x0000002d742d7221 */ /* 0x000fe20000010000 */
[----:B------:R-:W-:Y:S01]  /*34f0*/  FMUL.FTZ R36, R36, R116 ;  /* 0x0000007424247220 */ /* 0x000fe20000410000 */
[----:B------:R-:W-:Y:S01]  /*3500*/  FFMA.FTZ R209, R88, R84, R209 ;  /* 0x0000005458d17223 */ /* 0x000fe200000100d1 */
[----:B------:R-:W-:Y:S01]  /*3510*/  FMUL.FTZ R85, R11, R85 ;  /* 0x000000550b557220 */ /* 0x000fe20000410000 */
[----:B----4-:R-:W-:Y:S01]  /*3520*/  FADD.FTZ R42, R89, R42 ;  /* 0x0000002a592a7221 */ /* 0x010fe20000010000 */
[----:B------:R-:W-:Y:S01]  /*3530*/  STL [R1+0xa8], R45 ;  /* 0x0000a82d01007387 */ /* 0x000fe20000100800 */
[----:B------:R-:W-:Y:S01]  /*3540*/  FFMA.FTZ R88, R46, R88, R36 ;  /* 0x000000582e587223 */ /* 0x000fe20000010024 */
[----:B---3--:R-:W-:-:S02]  /*3550*/  FMUL.FTZ R36, R44, R117 ;  /* 0x000000752c247220 */ /* 0x008fc40000410000 */
[----:B------:R-:W3:Y:S01]  /*3560*/  LDL.LU R47, [R1+0x84] ;  /* 0x00008400012f7983 */ /* 0x000ee20000300800 */
[----:B------:R-:W-:-:S03]  /*3570*/  FFMA.FTZ R210, R89, R85, R210 ;  /* 0x0000005559d27223 */ /* 0x000fc600000100d2 */
[----:B------:R0:W-:Y:S04]  /*3580*/  STL [R1+0x80], R42 ;  /* 0x0000802a01007387 */ /* 0x0001e80000100800 */
[----:B0-----:R-:W4:Y:S04]  /*3590*/  LDL R42, [R1+0x1d0] ;  /* 0x0001d000012a7983 */ /* 0x001f280000100800 */
[----:B------:R-:W4:Y:S01]  /*35a0*/  LDL.LU R46, [R1+0xa0] ;  /* 0x0000a000012e7983 */ /* 0x000f220000300800 */
[----:B--2---:R-:W-:-:S03]  /*35b0*/  FFMA.FTZ R89, R38, R89, R36 ;  /* 0x0000005926597223 */ /* 0x004fc60000010024 */
[----:B------:R-:W2:Y:S01]  /*35c0*/  LDL.LU R38, [R1+0x94] ;  /* 0x0000940001267983 */ /* 0x000ea20000300800 */
[----:B------:R-:W-:-:S03]  /*35d0*/  FADD.FTZ R43, R117, R43 ;  /* 0x0000002b752b7221 */ /* 0x000fc60000010000 */
[----:B------:R-:W2:Y:S01]  /*35e0*/  LDL R45, [R1+0x1c4] ;  /* 0x0001c400012d7983 */ /* 0x000ea20000100800 */
[----:B------:R-:W-:-:S03]  /*35f0*/  FFMA.FTZ R39, R117, R85, R39 ;  /* 0x0000005575277223 */ /* 0x000fc60000010027 */
[----:B------:R-:W2:Y:S04]  /*3600*/  LDL.LU R44, [R1+0x88] ;  /* 0x00008800012c7983 */ /* 0x000ea80000300800 */
[----:B------:R0:W-:Y:S04]  /*3610*/  STL [R1+0xa4], R43 ;  /* 0x0000a42b01007387 */ /* 0x0001e80000100800 */
[----:B0-----:R-:W2:Y:S04]  /*3620*/  LDL R43, [R1+0x1c8] ;  /* 0x0001c800012b7983 */ /* 0x001ea80000100800 */
[----:B------:R0:W-:Y:S04]  /*3630*/  STL [R1+0x90], R39 ;  /* 0x0000902701007387 */ /* 0x0001e80000100800 */
[----:B0-----:R-:W2:Y:S01]  /*3640*/  LDL.LU R39, [R1+0x9c] ;  /* 0x00009c0001277983 */ /* 0x001ea20000300800 */
[----:B------:R-:W-:-:S03]  /*3650*/  FMUL.FTZ R116, R37, R118 ;  /* 0x0000007625747220 */ /* 0x000fc60000410000 */
[----:B------:R-:W2:Y:S01]  /*3660*/  LDL.LU R37, [R1+0x98] ;  /* 0x0000980001257983 */ /* 0x000ea20000300800 */
[----:B-1----:R-:W-:-:S04]  /*3670*/  @P1 IMAD.WIDE.U32 R96, R170, 0x10, R92 ;  /* 0x00000010aa601825 */ /* 0x002fc800078e005c */
[----:B------:R-:W-:Y:S01]  /*3680*/  FADD.FTZ R86, -R149, R86 ;  /* 0x0000005695567221 */ /* 0x000fe20000010100 */
[----:B------:R-:W2:Y:S04]  /*3690*/  LDL R36, [R1+0x1bc] ;  /* 0x0001bc0001247983 */ /* 0x000ea80000100800 */
[----:B------:R0:W5:Y:S01]  /*36a0*/  @P1 LDG.E.128 R80, desc[UR10][R96.64] ;  /* 0x0000000a60501981 */ /* 0x000162000c1e1d00 */
[----:B---3--:R-:W-:Y:S01]  /*36b0*/  FADD.FTZ R47, R90, R47 ;  /* 0x0000002f5a2f7221 */ /* 0x008fe20000010000 */
[----:B------:R-:W-:Y:S02]  /*36c0*/  FMUL.FTZ R86, R11, R86 ;  /* 0x000000560b567220 */ /* 0x000fe40000410000 */
[----:B------:R-:W3:Y:S01]  /*36d0*/  LDG.E.128 R92, desc[UR10][R94.64] ;  /* 0x0000000a5e5c7981 */ /* 0x000ee2000c1e1d00 */
[----:B0-----:R-:W-:-:S03]  /*36e0*/  IMAD.WIDE.U32 R96, R174, 0x10, R108 ;  /* 0x00000010ae607825 */ /* 0x001fc600078e006c */
[----:B------:R-:W-:Y:S01]  /*36f0*/  STL [R1+0x84], R47 ;  /* 0x0000842f01007387 */ /* 0x000fe20000100800 */
[----:B----4-:R-:W-:-:S03]  /*3700*/  FFMA.FTZ R116, R42, R90, R116 ;  /* 0x0000005a2a747223 */ /* 0x010fc60000010074 */
[----:B------:R-:W4:Y:S04]  /*3710*/  LDG.E.128 R96, desc[UR10][R96.64] ;  /* 0x0000000a60607981 */ /* 0x000f28000c1e1d00 */
[----:B------:R-:W4:Y:S01]  /*3720*/  LDL.LU R42, [R1+0xac] ;  /* 0x0000ac00012a7983 */ /* 0x000f220000300800 */
[----:B------:R-:W-:Y:S01]  /*3730*/  FADD.FTZ R46, R118, R46 ;  /* 0x0000002e762e7221 */ /* 0x000fe20000010000 */
[----:B------:R-:W-:-:S04]  /*3740*/  FADD.FTZ R87, -R149, R87 ;  /* 0x0000005795577221 */ /* 0x000fc80000010100 */
[----:B------:R-:W-:Y:S01]  /*3750*/  FMUL.FTZ R87, R11, R87 ;  /* 0x000000570b577220 */ /* 0x000fe20000410000 */
[----:B--2---:R-:W-:-:S05]  /*3760*/  FFMA.FTZ R38, R118, R86, R38 ;  /* 0x0000005676267223 */ /* 0x004fca0000010026 */
[----:B------:R0:W-:Y:S01]  /*3770*/  STL [R1+0x94], R38 ;  /* 0x0000942601007387 */ /* 0x0001e20000100800 */
[----:B------:R-:W-:-:S03]  /*3780*/  FADD.FTZ R44, R91, R44 ;  /* 0x0000002c5b2c7221 */ /* 0x000fc60000010000 */
[----:B0-----:R-:W2:Y:S04]  /*3790*/  LDL R38, [R1+0x1c0] ;  /* 0x0001c00001267983 */ /* 0x001ea80000100800 */
[----:B------:R-:W-:Y:S04]  /*37a0*/  STL [R1+0xa0], R46 ;  /* 0x0000a02e01007387 */ /* 0x000fe80000100800 */
[----:B------:R-:W-:Y:S01]  /*37b0*/  STL [R1+0x88], R44 ;  /* 0x0000882c01007387 */ /* 0x000fe20000100800 */
[----:B------:R-:W-:-:S05]  /*37c0*/  FADD.FTZ R39, R119, R39 ;  /* 0x0000002777277221 */ /* 0x000fca0000010000 */
[----:B------:R0:W-:Y:S04]  /*37d0*/  STL [R1+0x9c], R39 ;  /* 0x00009c2701007387 */ /* 0x0001e80000100800 */
[----:B0-----:R-:W2:Y:S01]  /*37e0*/  LDL.LU R39, [R1+0xd8] ;  /* 0x0000d80001277983 */ /* 0x001ea20000300800 */
[----:B------:R-:W-:-:S05]  /*37f0*/  FFMA.FTZ R37, R119, R87, R37 ;  /* 0x0000005777257223 */ /* 0x000fca0000010025 */
[----:B------:R0:W-:Y:S04]  /*3800*/  STL [R1+0x98], R37 ;  /* 0x0000982501007387 */ /* 0x0001e80000100800 */
[----:B0-----:R-:W2:Y:S01]  /*3810*/  LDL.LU R37, [R1+0xbc] ;  /* 0x0000bc0001257983 */ /* 0x001ea20000300800 */
[----:B------:R-:W-:Y:S01]  /*3820*/  FMUL.FTZ R117, R45, R119 ;  /* 0x000000772d757220 */ /* 0x000fe20000410000 */
[----:B------:R-:W-:Y:S01]  /*3830*/  FFMA.FTZ R212, R91, R87, R212 ;  /* 0x000000575bd47223 */ /* 0x000fe200000100d4 */
[----:B---3--:R-:W-:Y:S01]  /*3840*/  FADD.FTZ R92, -R149, R92 ;  /* 0x0000005c955c7221 */ /* 0x008fe20000010100 */
[----:B----4-:R-:W-:Y:S01]  /*3850*/  FADD.FTZ R42, R96, R42 ;  /* 0x0000002a602a7221 */ /* 0x010fe20000010000 */
[----:B------:R-:W-:Y:S01]  /*3860*/  FFMA.FTZ R117, R43, R91, R117 ;  /* 0x0000005b2b757223 */ /* 0x000fe20000010075 */
[----:B------:R-:W-:Y:S01]  /*3870*/  FFMA.FTZ R211, R90, R86, R211 ;  /* 0x000000565ad37223 */ /* 0x000fe200000100d3 */
[----:B------:R-:W3:Y:S01]  /*3880*/  LDL R91, [R1+0x1b4] ;  /* 0x0001b400015b7983 */ /* 0x000ee20000100800 */
[----:B------:R-:W-:-:S03]  /*3890*/  FMUL.FTZ R118, R11, R92 ;  /* 0x0000005c0b767220 */ /* 0x000fc60000410000 */
[----:B------:R-:W4:Y:S01]  /*38a0*/  LDL.LU R90, [R1+0xb0] ;  /* 0x0000b000015a7983 */ /* 0x000f220000300800 */
[----:B------:R-:W-:-:S03]  /*38b0*/  FMUL.FTZ R36, R36, R128 ;  /* 0x0000008024247220 */ /* 0x000fc60000410000 */
[----:B------:R-:W3:Y:S04]  /*38c0*/  LDL R47, [R1+0x1b8] ;  /* 0x0001b800012f7983 */ /* 0x000ee80000100800 */
[----:B------:R0:W-:Y:S01]  /*38d0*/  STL [R1+0xac], R42 ;  /* 0x0000ac2a01007387 */ /* 0x0001e20000100800 */
[----:B------:R-:W-:-:S03]  /*38e0*/  FFMA.FTZ R213, R96, R118, R213 ;  /* 0x0000007660d57223 */ /* 0x000fc600000100d5 */
[----:B------:R-:W3:Y:S04]  /*38f0*/  LDL.LU R46, [R1+0xd4] ;  /* 0x0000d400012e7983 */ /* 0x000ee80000300800 */
[----:B------:R-:W3:Y:S04]  /*3900*/  LDL.LU R45, [R1+0xc0] ;  /* 0x0000c000012d7983 */ /* 0x000ee80000300800 */
[----:B------:R-:W3:Y:S04]  /*3910*/  LDL R44, [R1+0x1ac] ;  /* 0x0001ac00012c7983 */ /* 0x000ee80000100800 */
[----:B------:R-:W3:Y:S04]  /*3920*/  LDL.LU R43, [R1+0xb4] ;  /* 0x0000b400012b7983 */ /* 0x000ee80000300800 */
[----:B0-----:R-:W3:Y:S01]  /*3930*/  LDL R42, [R1+0x1b0] ;  /* 0x0001b000012a7983 */ /* 0x001ee20000100800 */
[----:B--2---:R-:W-:-:S03]  /*3940*/  FFMA.FTZ R96, R38, R96, R36 ;  /* 0x0000006026607223 */ /* 0x004fc60000010024 */
[----:B------:R-:W2:Y:S01]  /*3950*/  LDL.LU R38, [R1+0xd0] ;  /* 0x0000d00001267983 */ /* 0x000ea20000300800 */
[----:B------:R-:W-:-:S05]  /*3960*/  FADD.FTZ R39, R128, R39 ;  /* 0x0000002780277221 */ /* 0x000fca0000010000 */
[----:B------:R0:W-:Y:S04]  /*3970*/  STL [R1+0xd8], R39 ;  /* 0x0000d82701007387 */ /* 0x0001e80000100800 */
[----:B0-----:R-:W2:Y:S01]  /*3980*/  LDL.LU R39, [R1+0xc4] ;  /* 0x0000c40001277983 */ /* 0x001ea20000300800 */
[----:B------:R-:W-:-:S05]  /*3990*/  FFMA.FTZ R37, R128, R118, R37 ;  /* 0x0000007680257223 */ /* 0x000fca0000010025 */
[----:B------:R0:W-:Y:S04]  /*39a0*/  STL [R1+0xbc], R37 ;  /* 0x0000bc2501007387 */ /* 0x0001e80000100800 */
[----:B0-----:R-:W2:Y:S01]  /*39b0*/  LDL R37, [R1+0x1a4] ;  /* 0x0001a40001257983 */ /* 0x001ea20000100800 */
[----:B------:R-:W-:Y:S01]  /*39c0*/  FADD.FTZ R93, -R149, R93 ;  /* 0x0000005d955d7221 */ /* 0x000fe20000010100 */
[----:B----4-:R-:W-:-:S03]  /*39d0*/  FADD.FTZ R90, R97, R90 ;  /* 0x0000005a615a7221 */ /* 0x010fc60000010000 */
[----:B------:R-:W-:Y:S01]  /*39e0*/  FMUL.FTZ R119, R11, R93 ;  /* 0x0000005d0b777220 */ /* 0x000fe20000410000 */
[----:B---3--:R-:W-:Y:S01]  /*39f0*/  FMUL.FTZ R36, R91, R129 ;  /* 0x000000815b247220 */ /* 0x008fe20000410000 */
[----:B------:R-:W-:Y:S01]  /*3a00*/  FADD.FTZ R94, -R149, R94 ;  /* 0x0000005e955e7221 */ /* 0x000fe20000010100 */
[----:B------:R-:W-:Y:S01]  /*3a10*/  FADD.FTZ R46, R129, R46 ;  /* 0x0000002e812e7221 */ /* 0x000fe20000010000 */
[----:B------:R-:W-:-:S04]  /*3a20*/  @P1 IMAD.WIDE.U32 R100, R13, 0x10, R100 ;  /* 0x000000100d641825 */ /* 0x000fc800078e0064 */
[-C--:B------:R-:W-:Y:S01]  /*3a30*/  FFMA.FTZ R45, R129, R119.reuse, R45 ;  /* 0x00000077812d7223 */ /* 0x080fe2000001002d */
[----:B------:R-:W-:Y:S01]  /*3a40*/  FFMA.FTZ R215, R97, R119, R215 ;  /* 0x0000007761d77223 */ /* 0x000fe200000100d7 */
[----:B------:R-:W-:Y:S01]  /*3a50*/  STL [R1+0xb0], R90 ;  /* 0x0000b05a01007387 */ /* 0x000fe20000100800 */
[----:B------:R-:W-:Y:S01]  /*3a60*/  FFMA.FTZ R97, R47, R97, R36 ;  /* 0x000000612f617223 */ /* 0x000fe20000010024 */
[----:B------:R-:W-:Y:S01]  /*3a70*/  FMUL.FTZ R94, R11, R94 ;  /* 0x0000005e0b5e7220 */ /* 0x000fe20000410000 */
[----:B------:R-:W-:Y:S01]  /*3a80*/  FADD.FTZ R43, R98, R43 ;  /* 0x0000002b622b7221 */ /* 0x000fe20000010000 */
[----:B------:R-:W-:Y:S01]  /*3a90*/  STL [R1+0xd4], R46 ;  /* 0x0000d42e01007387 */ /* 0x000fe20000100800 */
[----:B------:R-:W-:-:S03]  /*3aa0*/  FMUL.FTZ R36, R44, R130 ;  /* 0x000000822c247220 */ /* 0x000fc60000410000 */
[----:B------:R-:W-:Y:S01]  /*3ab0*/  STL [R1+0xc0], R45 ;  /* 0x0000c02d01007387 */ /* 0x000fe20000100800 */
[----:B------:R-:W-:-:S04]  /*3ac0*/  @P1 IMAD.WIDE.U32 R104, R14, 0x10, R104 ;  /* 0x000000100e681825 */ /* 0x000fc800078e0068 */
[----:B------:R-:W-:Y:S01]  /*3ad0*/  FFMA.FTZ R216, R98, R94, R216 ;  /* 0x0000005e62d87223 */ /* 0x000fe200000100d8 */
[----:B------:R-:W-:Y:S01]  /*3ae0*/  STL [R1+0xb4], R43 ;  /* 0x0000b42b01007387 */ /* 0x000fe20000100800 */
[----:B------:R-:W-:-:S03]  /*3af0*/  FFMA.FTZ R98, R42, R98, R36 ;  /* 0x000000622a627223 */ /* 0x000fc60000010024 */
[----:B------:R0:W5:Y:S04]  /*3b00*/  @P1 LDG.E.128 R72, desc[UR10][R100.64] ;  /* 0x0000000a64481981 */ /* 0x000168000c1e1d00 */
[----:B------:R1:W5:Y:S01]  /*3b10*/  @P1 LDG.E.128 R76, desc[UR10][R104.64] ;  /* 0x0000000a684c1981 */ /* 0x000362000c1e1d00 */
[----:B0-----:R-:W-:-:S04]  /*3b20*/  IMAD.WIDE.U32 R100, R181, 0x10, R110 ;  /* 0x00000010b5647825 */ /* 0x001fc800078e006e */
[----:B-1----:R-:W-:Y:S02]  /*3b30*/  IMAD.WIDE.U32 R104, R181, 0x10, R108 ;  /* 0x00000010b5687825 */ /* 0x002fe400078e006c */
[----:B------:R-:W3:Y:S04]  /*3b40*/  LDG.E.128 R100, desc[UR10][R100.64] ;  /* 0x0000000a64647981 */ /* 0x000ee8000c1e1d00 */
[----:B------:R-:W4:Y:S01]  /*3b50*/  LDG.E.128 R104, desc[UR10][R104.64] ;  /* 0x0000000a68687981 */ /* 0x000f22000c1e1d00 */
[----:B--2---:R-:W-:-:S05]  /*3b60*/  FADD.FTZ R38, R130, R38 ;  /* 0x0000002682267221 */ /* 0x004fca0000010000 */
[----:B------:R0:W-:Y:S04]  /*3b70*/  STL [R1+0xd0], R38 ;  /* 0x0000d02601007387 */ /* 0x0001e80000100800 */
[----:B0-----:R-:W2:Y:S04]  /*3b80*/  LDL.LU R38, [R1+0xb8] ;  /* 0x0000b80001267983 */ /* 0x001ea80000300800 */
[----:B------:R-:W2:Y:S04]  /*3b90*/  LDL R128, [R1+0x1a8] ;  /* 0x0001a80001807983 */ /* 0x000ea80000100800 */
[----:B------:R-:W2:Y:S01]  /*3ba0*/  LDL.LU R42, [R1+0xcc] ;  /* 0x0000cc00012a7983 */ /* 0x000ea20000300800 */
[----:B------:R-:W-:-:S05]  /*3bb0*/  FFMA.FTZ R39, R130, R94, R39 ;  /* 0x0000005e82277223 */ /* 0x000fca0000010027 */
[----:B------:R0:W-:Y:S04]  /*3bc0*/  STL [R1+0xc4], R39 ;  /* 0x0000c42701007387 */ /* 0x0001e80000100800 */
[----:B0-----:R-:W2:Y:S04]  /*3bd0*/  LDL.LU R39, [R1+0xc8] ;  /* 0x0000c80001277983 */ /* 0x001ea80000300800 */
[----:B------:R-:W2:Y:S04]  /*3be0*/  LDL R93, [R1+0x19c] ;  /* 0x00019c00015d7983 */ /* 0x000ea80000100800 */
[----:B------:R-:W2:Y:S04]  /*3bf0*/  LDL.LU R92, [R1+0xdc] ;  /* 0x0000dc00015c7983 */ /* 0x000ea80000300800 */
[----:B------:R-:W2:Y:S04]  /*3c00*/  LDL R91, [R1+0x1a0] ;  /* 0x0001a000015b7983 */ /* 0x000ea80000100800 */
[----:B------:R-:W2:Y:S04]  /*3c10*/  LDL.LU R90, [R1+0x100] ;  /* 0x00010000015a7983 */ /* 0x000ea80000300800 */
[----:B------:R-:W2:Y:S01]  /*3c20*/  LDL.LU R47, [R1+0xec] ;  /* 0x0000ec00012f7983 */ /* 0x000ea20000300800 */
[----:B------:R-:W-:-:S03]  /*3c30*/  FMUL.FTZ R36, R37, R131 ;  /* 0x0000008325247220 */ /* 0x000fc60000410000 */
[----:B------:R-:W2:Y:S04]  /*3c40*/  LDL R46, [R1+0x194] ;  /* 0x00019400012e7983 */ /* 0x000ea80000100800 */
[----:B------:R-:W2:Y:S04]  /*3c50*/  LDL.LU R45, [R1+0xe0] ;  /* 0x0000e000012d7983 */ /* 0x000ea80000300800 */
[----:B------:R-:W2:Y:S04]  /*3c60*/  LDL R44, [R1+0x198] ;  /* 0x00019800012c7983 */ /* 0x000ea80000100800 */
[----:B------:R-:W2:Y:S04]  /*3c70*/  LDL.LU R43, [R1+0xfc] ;  /* 0x0000fc00012b7983 */ /* 0x000ea80000300800 */
[----:B------:R-:W2:Y:S01]  /*3c80*/  LDL.LU R37, [R1+0xf0] ;  /* 0x0000f00001257983 */ /* 0x000ea20000300800 */
[----:B------:R-:W-:-:S04]  /*3c90*/  FADD.FTZ R95, -R149, R95 ;  /* 0x0000005f955f7221 */ /* 0x000fc80000010100 */
[----:B------:R-:W-:Y:S01]  /*3ca0*/  FMUL.FTZ R95, R11, R95 ;  /* 0x0000005f0b5f7220 */ /* 0x000fe20000410000 */
[C---:B---3--:R-:W-:Y:S01]  /*3cb0*/  FADD.FTZ R100, -R149.reuse, R100 ;  /* 0x0000006495647221 */ /* 0x048fe20000010100 */
[----:B------:R-:W-:-:S03]  /*3cc0*/  FADD.FTZ R101, -R149, R101 ;  /* 0x0000006595657221 */ /* 0x000fc60000010100 */
[C---:B------:R-:W-:Y:S01]  /*3cd0*/  FMUL.FTZ R100, R11.reuse, R100 ;  /* 0x000000640b647220 */ /* 0x040fe20000410000 */
[----:B------:R-:W-:Y:S01]  /*3ce0*/  FMUL.FTZ R101, R11, R101 ;  /* 0x000000650b657220 */ /* 0x000fe20000410000 */
[C---:B------:R-:W-:Y:S02]  /*3cf0*/  FFMA.FTZ R217, R99.reuse, R95, R217 ;  /* 0x0000005f63d97223 */ /* 0x040fe400000100d9 */
[----:B----4-:R-:W-:Y:S01]  /*3d00*/  FFMA.FTZ R218, R104, R100, R218 ;  /* 0x0000006468da7223 */ /* 0x010fe200000100da */
[----:B--2---:R-:W-:-:S05]  /*3d10*/  FADD.FTZ R38, R99, R38 ;  /* 0x0000002663267221 */ /* 0x004fca0000010000 */
[----:B------:R0:W-:Y:S01]  /*3d20*/  STL [R1+0xb8], R38 ;  /* 0x0000b82601007387 */ /* 0x0001e20000100800 */
[----:B------:R-:W-:-:S03]  /*3d30*/  FADD.FTZ R42, R131, R42 ;  /* 0x0000002a832a7221 */ /* 0x000fc60000010000 */
[----:B0-----:R-:W2:Y:S04]  /*3d40*/  LDL R38, [R1+0x18c] ;  /* 0x00018c0001267983 */ /* 0x001ea80000100800 */
[----:B------:R0:W-:Y:S04]  /*3d50*/  STL [R1+0xcc], R42 ;  /* 0x0000cc2a01007387 */ /* 0x0001e80000100800 */
[----:B0-----:R-:W3:Y:S01]  /*3d60*/  LDL.LU R42, [R1+0xe4] ;  /* 0x0000e400012a7983 */ /* 0x001ee20000300800 */
[----:B------:R-:W-:Y:S01]  /*3d70*/  FFMA.FTZ R99, R128, R99, R36 ;  /* 0x0000006380637223 */ /* 0x000fe20000010024 */
[----:B------:R-:W-:-:S05]  /*3d80*/  FFMA.FTZ R39, R131, R95, R39 ;  /* 0x0000005f83277223 */ /* 0x000fca0000010027 */
[----:B------:R0:W-:Y:S01]  /*3d90*/  STL [R1+0xc8], R39 ;  /* 0x0000c82701007387 */ /* 0x0001e20000100800 */
[----:B------:R-:W-:-:S03]  /*3da0*/  FADD.FTZ R92, R104, R92 ;  /* 0x0000005c685c7221 */ /* 0x000fc60000010000 */
[----:B0-----:R-:W4:Y:S01]  /*3db0*/  LDL R39, [R1+0x190] ;  /* 0x0001900001277983 */ /* 0x001f220000100800 */
[C---:B------:R-:W-:Y:S01]  /*3dc0*/  FADD.FTZ R90, R124.reuse, R90 ;  /* 0x0000005a7c5a7221 */ /* 0x040fe20000010000 */
[----:B------:R-:W-:Y:S02]  /*3dd0*/  FFMA.FTZ R47, R124, R100, R47 ;  /* 0x000000647c2f7223 */ /* 0x000fe4000001002f */
[----:B------:R0:W-:Y:S04]  /*3de0*/  STL [R1+0xdc], R92 ;  /* 0x0000dc5c01007387 */ /* 0x0001e80000100800 */
[----:B------:R-:W-:Y:S01]  /*3df0*/  STL [R1+0x100], R90 ;  /* 0x0001005a01007387 */ /* 0x000fe20000100800 */
[----:B------:R-:W-:-:S03]  /*3e00*/  FADD.FTZ R45, R105, R45 ;  /* 0x0000002d692d7221 */ /* 0x000fc60000010000 */
[----:B------:R-:W-:Y:S01]  /*3e10*/  STL [R1+0xec], R47 ;  /* 0x0000ec2f01007387 */ /* 0x000fe20000100800 */
[----:B------:R-:W-:-:S03]  /*3e20*/  FADD.FTZ R43, R125, R43 ;  /* 0x0000002b7d2b7221 */ /* 0x000fc60000010000 */
[----:B------:R-:W-:Y:S01]  /*3e30*/  STL [R1+0xe0], R45 ;  /* 0x0000e02d01007387 */ /* 0x000fe20000100800 */
[----:B------:R-:W-:-:S03]  /*3e40*/  FFMA.FTZ R37, R125, R101, R37 ;  /* 0x000000657d257223 */ /* 0x000fc60000010025 */
[----:B------:R-:W-:Y:S04]  /*3e50*/  STL [R1+0xfc], R43 ;  /* 0x0000fc2b01007387 */ /* 0x000fe80000100800 */
[----:B------:R1:W-:Y:S04]  /*3e60*/  STL [R1+0xf0], R37 ;  /* 0x0000f02501007387 */ /* 0x0003e80000100800 */
[----:B0-----:R-:W2:Y:S01]  /*3e70*/  LDL.LU R92, [R1+0xf8] ;  /* 0x0000f800015c7983 */ /* 0x001ea20000300800 */
[----:B------:R-:W-:-:S04]  /*3e80*/  FMUL.FTZ R36, R93, R124 ;  /* 0x0000007c5d247220 */ /* 0x000fc80000410000 */
[----:B------:R-:W-:Y:S02]  /*3e90*/  FFMA.FTZ R104, R91, R104, R36 ;  /* 0x000000685b687223 */ /* 0x000fe40000010024 */
[----:B------:R-:W4:Y:S01]  /*3ea0*/  LDL.LU R91, [R1+0x108] ;  /* 0x00010800015b7983 */ /* 0x000f220000300800 */
[----:B------:R-:W-:Y:S01]  /*3eb0*/  FMUL.FTZ R36, R46, R125 ;  /* 0x0000007d2e247220 */ /* 0x000fe20000410000 */
[----:B------:R-:W-:Y:S01]  /*3ec0*/  IADD3 R124, PT, PT, R148, 0x120, RZ ;  /* 0x00000120947c7810 */ /* 0x000fe20007ffe0ff */
[----:B------:R-:W-:Y:S01]  /*3ed0*/  FFMA.FTZ R219, R105, R101, R219 ;  /* 0x0000006569db7223 */ /* 0x000fe200000100db */
[----:B------:R-:W-:-:S04]  /*3ee0*/  IMAD.WIDE.U32 R132, R190, 0x10, R110 ;  /* 0x00000010be847825 */ /* 0x000fc800078e006e */
[----:B------:R-:W-:Y:S01]  /*3ef0*/  FFMA.FTZ R105, R44, R105, R36 ;  /* 0x000000692c697223 */ /* 0x000fe20000010024 */
[----:B-1----:R-:W-:Y:S01]  /*3f00*/  IMAD.WIDE.U32 R36, R124, 0x10, R110 ;  /* 0x000000107c247825 */ /* 0x002fe200078e006e */
[----:B------:R-:W4:Y:S03]  /*3f10*/  LDG.E.128 R132, desc[UR10][R132.64] ;  /* 0x0000000a84847981 */ /* 0x000f26000c1e1d00 */
[----:B------:R-:W-:-:S04]  /*3f20*/  IMAD.WIDE.U32 R140, R190, 0x10, R108 ;  /* 0x00000010be8c7825 */ /* 0x000fc800078e006c */
[----:B------:R-:W-:-:S04]  /*3f30*/  IMAD.WIDE.U32 R44, R124, 0x10, R108 ;  /* 0x000000107c2c7825 */ /* 0x000fc800078e006c */
[----:B------:R-:W-:Y:S01]  /*3f40*/  FADD.FTZ R102, -R149, R102 ;  /* 0x0000006695667221 */ /* 0x000fe20000010100 */
[----:B------:R-:W-:Y:S01]  /*3f50*/  FFMA.FTZ R203, R142, R182, R203 ;  /* 0x000000b68ecb7223 */ /* 0x000fe200000100cb */
[----:B------:R-:W-:Y:S01]  /*3f60*/  FFMA.FTZ R204, R143, R184, R204 ;  /* 0x000000b88fcc7223 */ /* 0x000fe200000100cc */
[----:B------:R-:W-:-:S04]  /*3f70*/  IMAD.WIDE.U32 R136, R190, 0x10, R40 ;  /* 0x00000010be887825 */ /* 0x000fc800078e0028 */
[----:B------:R-:W-:Y:S01]  /*3f80*/  FMUL.FTZ R102, R11, R102 ;  /* 0x000000660b667220 */ /* 0x000fe20000410000 */
[----:B------:R-:W4:Y:S04]  /*3f90*/  LDG.E.128 R140, desc[UR10][R140.64] ;  /* 0x0000000a8c8c7981 */ /* 0x000f28000c1e1d00 */
[----:B------:R-:W4:Y:S01]  /*3fa0*/  LDG.E.128 R136, desc[UR10][R136.64] ;  /* 0x0000000a88887981 */ /* 0x000f22000c1e1d00 */
[----:B------:R-:W-:-:S03]  /*3fb0*/  FADD.FTZ R103, -R149, R103 ;  /* 0x0000006795677221 */ /* 0x000fc60000010100 */
[----:B------:R-:W4:Y:S01]  /*3fc0*/  LDG.E.128 R44, desc[UR10][R44.64] ;  /* 0x0000000a2c2c7981 */ /* 0x000f22000c1e1d00 */
[----:B---3--:R-:W-:-:S05]  /*3fd0*/  FADD.FTZ R42, R106, R42 ;  /* 0x0000002a6a2a7221 */ /* 0x008fca0000010000 */
[----:B------:R-:W-:Y:S04]  /*3fe0*/  STL [R1+0xe4], R42 ;  /* 0x0000e42a01007387 */ /* 0x000fe80000100800 */
[----:B------:R-:W3:Y:S04]  /*3ff0*/  LDL R90, [R1+0x184] ;  /* 0x00018400015a7983 */ /* 0x000ee80000100800 */
[----:B------:R-:W3:Y:S04]  /*4000*/  LDL.LU R111, [R1+0xe8] ;  /* 0x0000e800016f7983 */ /* 0x000ee80000300800 */
[----:B------:R-:W3:Y:S04]  /*4010*/  LDL R110, [R1+0x188] ;  /* 0x00018800016e7983 */ /* 0x000ee80000100800 */
[----:B------:R-:W3:Y:S04]  /*4020*/  LDL.LU R109, [R1+0xf4] ;  /* 0x0000f400016d7983 */ /* 0x000ee80000300800 */
[----:B------:R-:W3:Y:S04]  /*4030*/  LDL.LU R108, [R1+0x104] ;  /* 0x00010400016c7983 */ /* 0x000ee80000300800 */
[----:B------:R-:W3:Y:S01]  /*4040*/  LDL R93, [R1+0x17c] ;  /* 0x00017c00015d7983 */ /* 0x000ee20000100800 */
[----:B--2---:R-:W-:-:S05]  /*4050*/  FADD.FTZ R92, R126, R92 ;  /* 0x0000005c7e5c7221 */ /* 0x004fca0000010000 */
[----:B------:R0:W-:Y:S01]  /*4060*/  STL [R1+0xf8], R92 ;  /* 0x0000f85c01007387 */ /* 0x0001e20000100800 */
[----:B----4-:R-:W-:-:S03]  /*4070*/  FFMA.FTZ R91, R126, R102, R91 ;  /* 0x000000667e5b7223 */ /* 0x010fc6000001005b */
[----:B0-----:R-:W2:Y:S04]  /*4080*/  LDL.LU R92, [R1+0x114] ;  /* 0x00011400015c7983 */ /* 0x001ea80000300800 */
[----:B------:R0:W-:Y:S04]  /*4090*/  STL [R1+0x108], R91 ;  /* 0x0001085b01007387 */ /* 0x0001e80000100800 */
[----:B0-----:R-:W4:Y:S01]  /*40a0*/  LDL R91, [R1+0x180] ;  /* 0x00018000015b7983 */ /* 0x001f220000100800 */
[----:B------:R-:W-:Y:S01]  /*40b0*/  FMUL.FTZ R103, R11, R103 ;  /* 0x000000670b677220 */ /* 0x000fe20000410000 */
[----:B------:R-:W-:-:S03]  /*40c0*/  FADD.FTZ R125, -R149, R132 ;  /* 0x00000084957d7221 */ /* 0x000fc60000010100 */
[----:B------:R-:W-:Y:S01]  /*40d0*/  FFMA.FTZ R221, R107, R103, R221 ;  /* 0x000000676bdd7223 */ /* 0x000fe200000100dd */
[----:B------:R-:W-:-:S04]  /*40e0*/  FMUL.FTZ R125, R11, R125 ;  /* 0x0000007d0b7d7220 */ /* 0x000fc80000410000 */
[----:B------:R-:W-:Y:S01]  /*40f0*/  FFMA.FTZ R222, R140, R125, R222 ;  /* 0x0000007d8cde7223 */ /* 0x000fe200000100de */
[----:B---3--:R-:W-:-:S05]  /*4100*/  FADD.FTZ R111, R107, R111 ;  /* 0x0000006f6b6f7221 */ /* 0x008fca0000010000 */
[----:B------:R0:W-:Y:S01]  /*4110*/  STL [R1+0xe8], R111 ;  /* 0x0000e86f01007387 */ /* 0x0001e20000100800 */
[----:B------:R-:W-:-:S03]  /*4120*/  FADD.FTZ R109, R127, R109 ;  /* 0x0000006d7f6d7221 */ /* 0x000fc60000010000 */
[----:B------:R-:W3:Y:S01]  /*4130*/  LDL.LU R132, [R1+0x12c] ;  /* 0x00012c0001847983 */ /* 0x000ee20000300800 */
[----:B------:R-:W-:-:S03]  /*4140*/  FFMA.FTZ R108, R127, R103, R108 ;  /* 0x000000677f6c7223 */ /* 0x000fc6000001006c */
[----:B------:R-:W3:Y:S04]  /*4150*/  LDL.LU R131, [R1+0x138] ;  /* 0x0001380001837983 */ /* 0x000ee80000300800 */
[----:B------:R1:W-:Y:S04]  /*4160*/  STL [R1+0xf4], R109 ;  /* 0x0000f46d01007387 */ /* 0x0003e80000100800 */
[----:B------:R-:W-:Y:S01]  /*4170*/  STL [R1+0x104], R108 ;  /* 0x0001046c01007387 */ /* 0x000fe20000100800 */
[----:B------:R-:W-:-:S03]  /*4180*/  FMUL.FTZ R90, R90, R127 ;  /* 0x0000007f5a5a7220 */ /* 0x000fc60000410000 */
[----:B------:R-:W3:Y:S04]  /*4190*/  LDL R130, [R1+0x174] ;  /* 0x0001740001827983 */ /* 0x000ee80000100800 */
[----:B------:R-:W3:Y:S04]  /*41a0*/  LDL.LU R129, [R1+0x118] ;  /* 0x0001180001817983 */ /* 0x000ee80000300800 */
[----:B------:R-:W3:Y:S01]  /*41b0*/  LDL R127, [R1+0x178] ;  /* 0x00017800017f7983 */ /* 0x000ee20000100800 */
[----:B------:R-:W-:Y:S01]  /*41c0*/  FFMA.FTZ R107, R110, R107, R90 ;  /* 0x0000006b6e6b7223 */ /* 0x000fe2000001005a */
[----:B------:R-:W-:-:S02]  /*41d0*/  FMUL.FTZ R90, R93, R136 ;  /* 0x000000885d5a7220 */ /* 0x000fc40000410000 */
[----:B------:R-:W3:Y:S04]  /*41e0*/  LDL.LU R128, [R1+0x128] ;  /* 0x0001280001807983 */ /* 0x000ee80000300800 */
[----:B0-----:R-:W3:Y:S01]  /*41f0*/  LDL.LU R111, [R1+0x134] ;  /* 0x00013400016f7983 */ /* 0x001ee20000300800 */
[----:B--2---:R-:W-:-:S05]  /*4200*/  FADD.FTZ R92, R140, R92 ;  /* 0x0000005c8c5c7221 */ /* 0x004fca0000010000 */
[----:B------:R0:W-:Y:S04]  /*4210*/  STL [R1+0x114], R92 ;  /* 0x0001145c01007387 */ /* 0x0001e80000100800 */
[----:B------:R-:W2:Y:S04]  /*4220*/  LDL R110, [R1+0x16c] ;  /* 0x00016c00016e7983 */ /* 0x000ea80000100800 */
[----:B-1----:R-:W2:Y:S01]  /*4230*/  LDL.LU R109, [R1+0x11c] ;  /* 0x00011c00016d7983 */ /* 0x002ea20000300800 */
[----:B----4-:R-:W-:Y:S01]  /*4240*/  FFMA.FTZ R140, R91, R140, R90 ;  /* 0x0000008c5b8c7223 */ /* 0x010fe2000001005a */
[----:B0-----:R-:W0:Y:S02]  /*4250*/  LDC.64 R92, c[0x0][0x3b0] ;  /* 0x0000ec00ff5c7b82 */ /* 0x001e240000000a00 */
[----:B------:R-:W4:Y:S04]  /*4260*/  LDL.LU R108, [R1+0x10c] ;  /* 0x00010c00016c7983 */ /* 0x000f280000300800 */
[----:B------:R-:W4:Y:S01]  /*4270*/  LDL R91, [R1+0x170] ;  /* 0x00017000015b7983 */ /* 0x000f220000100800 */
[----:B------:R-:W-:Y:S01]  /*4280*/  FMUL.FTZ R38, R38, R126 ;  /* 0x0000007e26267220 */ /* 0x000fe20000410000 */
[----:B------:R-:W-:-:S04]  /*4290*/  FADD.FTZ R126, -R149, R133 ;  /* 0x00000085957e7221 */ /* 0x000fc80000010100 */
[----:B------:R-:W-:-:S04]  /*42a0*/  FMUL.FTZ R126, R11, R126 ;  /* 0x0000007e0b7e7220 */ /* 0x000fc80000410000 */
[C---:B------:R-:W-:Y:S01]  /*42b0*/  FFMA.FTZ R223, R141.reuse, R126, R223 ;  /* 0x0000007e8ddf7223 */ /* 0x040fe200000100df */
[----:B---3--:R-:W-:Y:S01]  /*42c0*/  FMUL.FTZ R90, R130, R137 ;  /* 0x00000089825a7220 */ /* 0x008fe20000410000 */
[----:B------:R-:W-:-:S03]  /*42d0*/  FADD.FTZ R129, R141, R129 ;  /* 0x000000818d817221 */ /* 0x000fc60000010000 */
[----:B------:R-:W-:Y:S01]  /*42e0*/  FFMA.FTZ R141, R127, R141, R90 ;  /* 0x0000008d7f8d7223 */ /* 0x000fe2000001005a */
[----:B------:R-:W-:-:S04]  /*42f0*/  FADD.FTZ R127, -R149, R134 ;  /* 0x00000086957f7221 */ /* 0x000fc80000010100 */
[----:B------:R-:W-:Y:S01]  /*4300*/  FMUL.FTZ R127, R11, R127 ;  /* 0x0000007f0b7f7220 */ /* 0x000fe20000410000 */
[C---:B------:R-:W-:Y:S01]  /*4310*/  FADD.FTZ R128, R137.reuse, R128 ;  /* 0x0000008089807221 */ /* 0x040fe20000010000 */
[----:B------:R-:W-:Y:S01]  /*4320*/  FFMA.FTZ R111, R137, R126, R111 ;  /* 0x0000007e896f7223 */ /* 0x000fe2000001006f */
[C---:B------:R-:W-:Y:S01]  /*4330*/  FADD.FTZ R132, R136.reuse, R132 ;  /* 0x0000008488847221 */ /* 0x040fe20000010000 */
[----:B------:R-:W-:-:S04]  /*4340*/  FFMA.FTZ R131, R136, R125, R131 ;  /* 0x0000007d88837223 */ /* 0x000fc80000010083 */
[----:B------:R1:W-:Y:S01]  /*4350*/  STL [R1+0x12c], R132 ;  /* 0x00012c8401007387 */ /* 0x0003e20000100800 */
[----:B--2---:R-:W-:Y:S01]  /*4360*/  FMUL.FTZ R90, R110, R138 ;  /* 0x0000008a6e5a7220 */ /* 0x004fe20000410000 */
[C---:B------:R-:W-:Y:S01]  /*4370*/  FADD.FTZ R109, R142.reuse, R109 ;  /* 0x0000006d8e6d7221 */ /* 0x040fe20000010000 */
[----:B----4-:R-:W-:Y:S02]  /*4380*/  FFMA.FTZ R108, R142, R127, R108 ;  /* 0x0000007f8e6c7223 */ /* 0x010fe4000001006c */
[----:B------:R-:W-:Y:S01]  /*4390*/  FFMA.FTZ R142, R91, R142, R90 ;  /* 0x0000008e5b8e7223 */ /* 0x000fe2000001005a */
[----:B0-----:R-:W-:-:S05]  /*43a0*/  IMAD.WIDE.U32 R90, R148, 0x4, R92 ;  /* 0x00000004945a7825 */ /* 0x001fca00078e005c */
[----:B------:R0:W5:Y:S02]  /*43b0*/  LDG.E R214, desc[UR10][R90.64] ;  /* 0x0000000a5ad67981 */ /* 0x000164000c1e1900 */
[----:B0-----:R-:W-:-:S05]  /*43c0*/  IMAD.WIDE.U32 R90, R10, 0x4, R92 ;  /* 0x000000040a5a7825 */ /* 0x001fca00078e005c */
[----:B------:R0:W5:Y:S02]  /*43d0*/  LDG.E R137, desc[UR10][R90.64] ;  /* 0x0000000a5a897981 */ /* 0x000164000c1e1900 */
[----:B0-----:R-:W-:-:S05]  /*43e0*/  IMAD.WIDE.U32 R90, R12, 0x4, R92 ;  /* 0x000000040c5a7825 */ /* 0x001fca00078e005c */
[----:B------:R0:W5:Y:S02]  /*43f0*/  LDG.E R134, desc[UR10][R90.64] ;  /* 0x0000000a5a867981 */ /* 0x000164000c1e1900 */
[----:B0-----:R-:W-:-:S05]  /*4400*/  IMAD.WIDE.U32 R90, R13, 0x4, R92 ;  /* 0x000000040d5a7825 */ /* 0x001fca00078e005c */
[----:B------:R0:W5:Y:S02]  /*4410*/  LDG.E R133, desc[UR10][R90.64] ;  /* 0x0000000a5a857981 */ /* 0x000164000c1e1900 */
[----:B0-----:R-:W-:-:S05]  /*4420*/  IMAD.WIDE.U32 R90, R14, 0x4, R92 ;  /* 0x000000040e5a7825 */ /* 0x001fca00078e005c */
[----:B-1----:R0:W5:Y:S04]  /*4430*/  LDG.E R132, desc[UR10][R90.64] ;  /* 0x0000000a5a847981 */ /* 0x002168000c1e1900 */
[----:B------:R1:W-:Y:S01]  /*4440*/  STL [R1+0x138], R131 ;  /* 0x0001388301007387 */ /* 0x0003e20000100800 */
[----:B0-----:R-:W-:-:S05]  /*4450*/  IMAD.WIDE.U32 R90, R170, 0x4, R92 ;  /* 0x00000004aa5a7825 */ /* 0x001fca00078e005c */
[----:B-1----:R0:W5:Y:S02]  /*4460*/  LDG.E R131, desc[UR10][R90.64] ;  /* 0x0000000a5a837981 */ /* 0x002164000c1e1900 */
[--C-:B0-----:R-:W-:Y:S02]  /*4470*/  IMAD.WIDE.U32 R90, R174, 0x4, R92.reuse ;  /* 0x00000004ae5a7825 */ /* 0x101fe400078e005c */
[----:B------:R-:W-:Y:S04]  /*4480*/  STL [R1+0x118], R129 ;  /* 0x0001188101007387 */ /* 0x000fe80000100800 */
[----:B------:R0:W5:Y:S04]  /*4490*/  LDG.E R130, desc[UR10][R90.64] ;  /* 0x0000000a5a827981 */ /* 0x000168000c1e1900 */
[----:B------:R1:W-:Y:S01]  /*44a0*/  STL [R1+0x128], R128 ;  /* 0x0001288001007387 */ /* 0x0003e20000100800 */
[----:B0-----:R-:W-:-:S05]  /*44b0*/  IMAD.WIDE.U32 R90, R181, 0x4, R92 ;  /* 0x00000004b55a7825 */ /* 0x001fca00078e005c */
[----:B-1----:R0:W5:Y:S02]  /*44c0*/  LDG.E R128, desc[UR10][R90.64] ;  /* 0x0000000a5a807981 */ /* 0x002164000c1e1900 */
[----:B0-----:R-:W-:-:S05]  /*44d0*/  IMAD.WIDE.U32 R90, R190, 0x4, R92 ;  /* 0x00000004be5a7825 */ /* 0x001fca00078e005c */
[----:B------:R0:W5:Y:S02]  /*44e0*/  LDG.E R129, desc[UR10][R90.64] ;  /* 0x0000000a5a817981 */ /* 0x000164000c1e1900 */
[----:B0-----:R-:W0:Y:S02]  /*44f0*/  @P0 LDC.64 R90, c[0x0][0x3b8] ;  /* 0x0000ee00ff5a0b82 */ /* 0x001e240000000a00 */
[----:B0-----:R-:W-:-:S05]  /*4500*/  @P0 IMAD.WIDE.U32 R90, R190, 0x4, R90 ;  /* 0x00000004be5a0825 */ /* 0x001fca00078e005a */
[----:B------:R0:W5:Y:S02]  /*4510*/  @P0 LDG.E R23, desc[UR10][R90.64] ;  /* 0x0000000a5a170981 */ /* 0x000164000c1e1900 */
[----:B0-----:R-:W0:Y:S02]  /*4520*/  @P1 LDC.64 R90, c[0x0][0x438] ;  /* 0x00010e00ff5a1b82 */ /* 0x001e240000000a00 */
[----:B0-----:R-:W-:-:S05]  /*4530*/  @P1 IMAD.WIDE.U32 R90, R124, 0x10, R90 ;  /* 0x000000107c5a1825 */ /* 0x001fca00078e005a */
[----:B------:R0:W5:Y:S02]  /*4540*/  @P1 LDG.E.128 R120, desc[UR10][R90.64] ;  /* 0x0000000a5a781981 */ /* 0x000164000c1e1d00 */
[----:B0-----:R-:W0:Y:S01]  /*4550*/  @P0 LDC.64 R90, c[0x0][0x3b8] ;  /* 0x0000ee00ff5a0b82 */ /* 0x001e220000000a00 */
[C---:B------:R-:W-:Y:S01]  /*4560*/  IMAD.WIDE.U32 R92, R124.reuse, 0x4, R92 ;  /* 0x000000047c5c7825 */ /* 0x040fe200078e005c */
[----:B------:R1:W-:Y:S05]  /*4570*/  STL [R1+0x134], R111 ;  /* 0x0001346f01007387 */ /* 0x0003ea0000100800 */
[----:B------:R-:W5:Y:S04]  /*4580*/  LDG.E R92, desc[UR10][R92.64] ;  /* 0x0000000a5c5c7981 */ /* 0x000f68000c1e1900 */
[----:B-1----:R-:W2:Y:S04]  /*4590*/  LDL.LU R111, [R1+0x124] ;  /* 0x00012400016f7983 */ /* 0x002ea80000300800 */
[----:B------:R1:W-:Y:S04]  /*45a0*/  STL [R1+0x11c], R109 ;  /* 0x00011c6d01007387 */ /* 0x0003e80000100800 */
[----:B------:R-:W3:Y:S01]  /*45b0*/  LDL.LU R110, [R1+0x120] ;  /* 0x00012000016e7983 */ /* 0x000ee20000300800 */
[----:B0-----:R-:W-:-:S03]  /*45c0*/  @P0 IMAD.WIDE.U32 R90, R124, 0x4, R90 ;  /* 0x000000047c5a0825 */ /* 0x001fc600078e005a */
[----:B------:R0:W-:Y:S04]  /*45d0*/  STL [R1+0x10c], R108 ;  /* 0x00010c6c01007387 */ /* 0x0001e80000100800 */
[----:B-1----:R-:W4:Y:S04]  /*45e0*/  LDL.LU R109, [R1+0x110] ;  /* 0x00011000016d7983 */ /* 0x002f280000300800 */
[----:B------:R-:W4:Y:S04]  /*45f0*/  LDL R136, [R1+0x15c] ;  /* 0x00015c0001887983 */ /* 0x000f280000100800 */
[----:B0-----:R-:W4:Y:S04]  /*4600*/  LDL R108, [R1+0x168] ;  /* 0x00016800016c7983 */ /* 0x001f280000100800 */
[----:B------:R-:W3:Y:S04]  /*4610*/  LDL R93, [R1+0x164] ;  /* 0x00016400015d7983 */ /* 0x000ee80000100800 */
[----:B------:R0:W5:Y:S04]  /*4620*/  @P0 LDG.E R24, desc[UR10][R90.64] ;  /* 0x0000000a5a180981 */ /* 0x000168000c1e1900 */
[----:B------:R-:W4:Y:S01]  /*4630*/  LDL.LU R91, [R1+0x130] ;  /* 0x00013000015b7983 */ /* 0x000f220000300800 */
[----:B------:R-:W-:Y:S01]  /*4640*/  FFMA.FTZ R220, R106, R102, R220 ;  /* 0x000000666adc7223 */ /* 0x000fe200000100dc */
[----:B------:R-:W-:Y:S01]  /*4650*/  FFMA.FTZ R106, R39, R106, R38 ;  /* 0x0000006a276a7223 */ /* 0x000fe20000010026 */
[----:B------:R-:W-:Y:S01]  /*4660*/  IMAD.WIDE.U32 R40, R124, 0x10, R40 ;  /* 0x000000107c287825 */ /* 0x000fe200078e0028 */
[----:B------:R-:W3:Y:S03]  /*4670*/  LDG.E.128 R36, desc[UR10][R36.64] ;  /* 0x0000000a24247981 */ /* 0x000ee6000c1e1d00 */
[----:B0-----:R-:W-:-:S02]  /*4680*/  FADD.FTZ R90, -R149, R135 ;  /* 0x00000087955a7221 */ /* 0x001fc40000010100 */
[----:B------:R-:W3:Y:S04]  /*4690*/  LDL.LU R135, [R1+0x13c] ;  /* 0x00013c0001877983 */ /* 0x000ee80000300800 */
[----:B------:R-:W3:Y:S01]  /*46a0*/  LDG.E.128 R40, desc[UR10][R40.64] ;  /* 0x0000000a28287981 */ /* 0x000ee2000c1e1d00 */
[----:B--2---:R-:W-:-:S05]  /*46b0*/  FADD.FTZ R111, R138, R111 ;  /* 0x0000006f8a6f7221 */ /* 0x004fca0000010000 */
[----:B------:R0:W-:Y:S04]  /*46c0*/  STL [R1+0x124], R111 ;  /* 0x0001246f01007387 */ /* 0x0001e80000100800 */
[----:B0-----:R0:W5:Y:S01]  /*46d0*/  LDL.LU R111, [R1+0x290] ;  /* 0x00029000016f7983 */ /* 0x0011620000300800 */
[----:B----4-:R-:W-:-:S03]  /*46e0*/  FFMA.FTZ R91, R138, R127, R91 ;  /* 0x0000007f8a5b7223 */ /* 0x010fc6000001005b */
[----:B------:R-:W2:Y:S04]  /*46f0*/  LDL.LU R138, [R1+0x140] ;  /* 0x00014000018a7983 */ /* 0x000ea80000300800 */
[----:B------:R3:W-:Y:S02]  /*4700*/  STL [R1+0x130], R91 ;  /* 0x0001305b01007387 */ /* 0x0007e40000100800 */
[----:B---3--:R-:W-:Y:S02]  /*4710*/  FMUL.FTZ R91, R93, R139 ;  /* 0x0000008b5d5b7220 */ /* 0x008fe40000410000 */
[----:B------:R-:W3:Y:S01]  /*4720*/  LDL R93, [R1+0x160] ;  /* 0x00016000015d7983 */ /* 0x000ee20000100800 */
[----:B------:R-:W-:Y:S01]  /*4730*/  FMUL.FTZ R90, R11, R90 ;  /* 0x0000005a0b5a7220 */ /* 0x000fe20000410000 */
[----:B------:R-:W-:Y:S01]  /*4740*/  FADD.FTZ R110, R143, R110 ;  /* 0x0000006e8f6e7221 */ /* 0x000fe20000010000 */
[----:B------:R-:W-:-:S02]  /*4750*/  FADD.FTZ R36, -R149, R36 ;  /* 0x0000002495247221 */ /* 0x000fc40000010100 */
[-C--:B------:R-:W-:Y:S01]  /*4760*/  FFMA.FTZ R109, R143, R90.reuse, R109 ;  /* 0x0000005a8f6d7223 */ /* 0x080fe2000001006d */
[----:B------:R-:W-:Y:S01]  /*4770*/  FFMA.FTZ R143, R108, R143, R91 ;  /* 0x0000008f6c8f7223 */ /* 0x000fe2000001005b */
[----:B------:R1:W-:Y:S01]  /*4780*/  STL [R1+0x120], R110 ;  /* 0x0001206e01007387 */ /* 0x0003e20000100800 */
[----:B------:R-:W-:Y:S01]  /*4790*/  FFMA.FTZ R135, R139, R90, R135 ;  /* 0x0000005a8b877223 */ /* 0x000fe20000010087 */
[----:B------:R-:W-:Y:S01]  /*47a0*/  FMUL.FTZ R91, R11, R36 ;  /* 0x000000240b5b7220 */ /* 0x000fe20000410000 */
[----:B------:R-:W-:Y:S01]  /*47b0*/  FMUL.FTZ R36, R136, R40 ;  /* 0x0000002888247220 */ /* 0x000fe20000410000 */
[C---:B------:R-:W-:Y:S01]  /*47c0*/  FADD.FTZ R26, R44.reuse, R26 ;  /* 0x0000001a2c1a7221 */ /* 0x040fe20000010000 */
[----:B-1----:R0:W5:Y:S04]  /*47d0*/  LDL.LU R110, [R1+0x28c] ;  /* 0x00028c00016e7983 */ /* 0x0021680000300800 */
[----:B------:R1:W-:Y:S01]  /*47e0*/  STL [R1+0x110], R109 ;  /* 0x0001106d01007387 */ /* 0x0003e20000100800 */
[----:B------:R-:W-:-:S03]  /*47f0*/  FFMA.FTZ R25, R44, R91, R25 ;  /* 0x0000005b2c197223 */ /* 0x000fc60000010019 */
[----:B-1----:R0:W5:Y:S04]  /*4800*/  LDL.LU R109, [R1+0x288] ;  /* 0x00028800016d7983 */ /* 0x0021680000300800 */
[----:B------:R0:W5:Y:S04]  /*4810*/  LDL.LU R108, [R1+0x284] ;  /* 0x00028400016c7983 */ /* 0x0001680000300800 */
[----:B------:R1:W-:Y:S01]  /*4820*/  STL [R1+0x13c], R135 ;  /* 0x00013c8701007387 */ /* 0x0003e20000100800 */
[C---:B------:R-:W-:Y:S01]  /*4830*/  FADD.FTZ R37, -R149.reuse, R37 ;  /* 0x0000002595257221 */ /* 0x040fe20000010100 */
[C---:B------:R-:W-:Y:S01]  /*4840*/  FADD.FTZ R38, -R149.reuse, R38 ;  /* 0x0000002695267221 */ /* 0x040fe20000010100 */
[----:B------:R-:W-:Y:S01]  /*4850*/  FADD.FTZ R39, -R149, R39 ;  /* 0x0000002795277221 */ /* 0x000fe20000010100 */
[----:B-1----:R-:W4:Y:S01]  /*4860*/  LDL R135, [R1+0x158] ;  /* 0x0001580001877983 */ /* 0x002f220000100800 */
[----:B--2---:R-:W-:-:S05]  /*4870*/  FADD.FTZ R138, R139, R138 ;  /* 0x0000008a8b8a7221 */ /* 0x004fca0000010000 */
[----:B------:R1:W-:Y:S04]  /*4880*/  STL [R1+0x140], R138 ;  /* 0x0001408a01007387 */ /* 0x0003e80000100800 */
[----:B------:R-:W2:Y:S04]  /*4890*/  LDL R149, [R1+0x14c] ;  /* 0x00014c0001957983 */ /* 0x000ea80000100800 */
[----:B------:R-:W2:Y:S01]  /*48a0*/  LDL R139, [R1+0x150] ;  /* 0x00015000018b7983 */ /* 0x000ea20000100800 */
[----:B---3--:R-:W-:-:S03]  /*48b0*/  FFMA.FTZ R44, R93, R44, R36 ;  /* 0x0000002c5d2c7223 */ /* 0x008fc60000010024 */
[----:B-1----:R-:W3:Y:S04]  /*48c0*/  LDL R138, [R1+0x144] ;  /* 0x00014400018a7983 */ /* 0x002ee80000100800 */
[----:B------:R-:W4:Y:S04]  /*48d0*/  LDL R36, [R1+0x154] ;  /* 0x0001540001247983 */ /* 0x000f280000100800 */
[----:B------:R-:W3:Y:S01]  /*48e0*/  LDL R136, [R1+0x148] ;  /* 0x0001480001887983 */ /* 0x000ee20000100800 */
[----:B------:R-:W-:Y:S01]  /*48f0*/  FMUL.FTZ R93, R11, R37 ;  /* 0x000000250b5d7220 */ /* 0x000fe20000410000 */
[----:B------:R-:W-:-:S03]  /*4900*/  FADD.FTZ R30, R45, R30 ;  /* 0x0000001e2d1e7221 */ /* 0x000fc60000010000 */
[----:B------:R-:W-:Y:S01]  /*4910*/  FFMA.FTZ R29, R45, R93, R29 ;  /* 0x0000005d2d1d7223 */ /* 0x000fe2000001001d */
[----:B------:R-:W-:Y:S01]  /*4920*/  FADD.FTZ R34, R46, R34 ;  /* 0x000000222e227221 */ /* 0x000fe20000010000 */
        /* <DEDUP_REMOVED lines=36> */
[----:B----4-:R-:W-:-:S04]  /*4b70*/  FMUL.FTZ R36, R36, R41 ;  /* 0x0000002924247220 */ /* 0x010fc80000410000 */
[----:B------:R-:W-:Y:S01]  /*4b80*/  FFMA.FTZ R45, R135, R45, R36 ;  /* 0x0000002d872d7223 */ /* 0x000fe20000010024 */
[----:B------:R-:W-:Y:S01]  /*4b90*/  FMUL.FTZ R135, R11, R38 ;  /* 0x000000260b877220 */ /* 0x000fe20000410000 */
[----:B--2---:R-:W-:-:S03]  /*4ba0*/  FMUL.FTZ R36, R149, R42 ;  /* 0x0000002a95247220 */ /* 0x004fc60000410000 */
[-C--:B------:R-:W-:Y:S01]  /*4bb0*/  FFMA.FTZ R33, R46, R135.reuse, R33 ;  /* 0x000000872e217223 */ /* 0x080fe20000010021 */
[----:B------:R-:W-:Y:S01]  /*4bc0*/  FFMA.FTZ R144, R42, R135, R144 ;  /* 0x000000872a907223 */ /* 0x000fe20000010090 */
[----:B------:R-:W-:Y:S01]  /*4bd0*/  FFMA.FTZ R46, R139, R46, R36 ;  /* 0x0000002e8b2e7223 */ /* 0x000fe20000010024 */
[----:B------:R-:W-:Y:S01]  /*4be0*/  FMUL.FTZ R42, R11, R39 ;  /* 0x000000270b2a7220 */ /* 0x000fe20000410000 */
[----:B---3--:R-:W-:-:S03]  /*4bf0*/  FMUL.FTZ R36, R138, R43 ;  /* 0x0000002b8a247220 */ /* 0x008fc60000410000 */
[----:B------:R-:W-:Y:S01]  /*4c00*/  FFMA.FTZ R145, R47, R42, R145 ;  /* 0x0000002a2f917223 */ /* 0x000fe20000010091 */
        /* <DEDUP_REMOVED lines=43> */
[----:B------:R-:W-:Y:S01]  /*4ec0*/  UMOV UR4, 0xffffffff ;  /* 0xffffffff00047882 */ /* 0x000fe20000000000 */
[----:B------:R-:W-:Y:S01]  /*4ed0*/  ISETP.NE.U32.AND P2, PT, RZ, UR14, PT ;  /* 0x0000000eff007c0c */ /* 0x000fe2000bf45070 */
[----:B------:R-:W-:Y:S01]  /*4ee0*/  FFMA.FTZ R37, R135, R46, R37 ;  /* 0x0000002e87257223 */ /* 0x000fe20000010025 */
[----:B------:R-:W-:Y:S01]  /*4ef0*/  FADD.FTZ R36, R36, R46 ;  /* 0x0000002e24247221 */ /* 0x000fe20000010000 */
[C---:B------:R-:W-:Y:S01]  /*4f00*/  FADD.FTZ R27, R40.reuse, R27 ;  /* 0x0000001b281b7221 */ /* 0x040fe20000010000 */
[----:B------:R-:W-:Y:S01]  /*4f10*/  FFMA.FTZ R28, R40, R91, R28 ;  /* 0x0000005b281c7223 */ /* 0x000fe2000001001c */
[C---:B------:R-:W-:Y:S01]  /*4f20*/  FADD.FTZ R31, R41.reuse, R31 ;  /* 0x0000001f291f7221 */ /* 0x040fe20000010000 */
[----:B------:R-:W-:Y:S01]  /*4f30*/  FFMA.FTZ R32, R41, R93, R32 ;  /* 0x0000005d29207223 */ /* 0x000fe20000010020 */
[C---:B------:R-:W-:Y:S01]  /*4f40*/  FADD.FTZ R147, R43.reuse, R147 ;  /* 0x000000932b937221 */ /* 0x040fe20000010000 */
[----:B------:R-:W-:Y:S01]  /*4f50*/  FFMA.FTZ R3, R43, R42, R3 ;  /* 0x0000002a2b037223 */ /* 0x000fe20000010003 */
[----:B------:R-:W-:Y:S01]  /*4f60*/  ISETP.NE.AND.EX P2, PT, RZ, UR15, PT, P2 ;  /* 0x0000000fff007c0c */ /* 0x000fe2000bf45320 */
[----:B------:R-:W-:Y:S01]  /*4f70*/  FFMA.FTZ R37, R42, R47, R37 ;  /* 0x0000002f2a257223 */ /* 0x000fe20000010025 */
[----:B------:R-:W-:Y:S01]  /*4f80*/  FADD.FTZ R36, R36, R47 ;  /* 0x0000002f24247221 */ /* 0x000fe20000010000 */
        /* <DEDUP_REMOVED lines=19> */
.L_x_5748:
        /* <DEDUP_REMOVED lines=26> */
[----:B------:R-:W-:Y:S01]  /*5260*/  FMUL.FTZ R0, R0, UR6 ;  /* 0x0000000600007c20 */ /* 0x000fe20008410000 */
[----:B------:R-:W-:Y:S01]  /*5270*/  FMUL.FTZ R150, R150, UR6 ;  /* 0x0000000696967c20 */ /* 0x000fe20008410000 */
[----:B------:R-:W-:Y:S01]  /*5280*/  FMUL.FTZ R153, R153, UR6 ;  /* 0x0000000699997c20 */ /* 0x000fe20008410000 */
[----:B------:R-:W-:Y:S01]  /*5290*/  FMUL.FTZ R154, R154, UR6 ;  /* 0x000000069a9a7c20 */ /* 0x000fe20008410000 */
[----:B-----5:R-:W-:-:S02]  /*52a0*/  LOP3.LUT P2, RZ, R214, 0xff, RZ, 0xc0, !PT ;  /* 0x000000ffd6ff7812 */ /* 0x020fc4000784c0ff */
[C---:B------:R-:W-:Y:S02]  /*52b0*/  LOP3.LUT P3, RZ, R214.reuse, 0xff00, RZ, 0xc0, !PT ;  /* 0x0000ff00d6ff7812 */ /* 0x040fe4000786c0ff */
[C---:B------:R-:W-:Y:S02]  /*52c0*/  LOP3.LUT P4, RZ, R214.reuse, 0xff0000, RZ, 0xc0, !PT ;  /* 0x00ff0000d6ff7812 */ /* 0x040fe4000788c0ff */
[----:B------:R-:W-:Y:S02]  /*52d0*/  ISETP.GE.U32.AND P5, PT, R214, 0x1000000, PT ;  /* 0x01000000d600780c */ /* 0x000fe40003fa6070 */
[----:B-1----:R-:W-:Y:S02]  /*52e0*/  SEL R36, R0, RZ, P2 ;  /* 0x000000ff00247207 */ /* 0x002fe40001000000 */
[----:B------:R-:W-:Y:S02]  /*52f0*/  SEL R37, R150, RZ, P3 ;  /* 0x000000ff96257207 */ /* 0x000fe40001800000 */
[----:B------:R-:W-:-:S02]  /*5300*/  SEL R38, R153, RZ, P4 ;  /* 0x000000ff99267207 */ /* 0x000fc40002000000 */
[----:B------:R-:W-:Y:S01]  /*5310*/  SEL R39, R154, RZ, P5 ;  /* 0x000000ff9a277207 */ /* 0x000fe20002800000 */
[----:B------:R-:W-:Y:S06]  /*5320*/  BRA `(.L_x_5659) ;  /* 0x0000000c00807947 */ /* 0x000fec0003800000 */
.L_x_5658:
        /* <DEDUP_REMOVED lines=12> */
[----:B-1----:R-:W-:Y:S01]  /*53f0*/  FMUL.FTZ R36, R112, UR6 ;  /* 0x0000000670247c20 */ /* 0x002fe20008410000 */
[----:B------:R-:W-:Y:S01]  /*5400*/  FMUL.FTZ R37, R113, UR6 ;  /* 0x0000000671257c20 */ /* 0x000fe20008410000 */
[----:B------:R-:W-:Y:S01]  /*5410*/  FMUL.FTZ R38, R114, UR6 ;  /* 0x0000000672267c20 */ /* 0x000fe20008410000 */
[----:B------:R-:W-:Y:S01]  /*5420*/  FMUL.FTZ R39, R115, UR6 ;  /* 0x0000000673277c20 */ /* 0x000fe20008410000 */
[----:B-----5:R-:W-:-:S02]  /*5430*/  LOP3.LUT P2, RZ, R214, 0xff, RZ, 0xc0, !PT ;  /* 0x000000ffd6ff7812 */ /* 0x020fc4000784c0ff */
[C---:B------:R-:W-:Y:S02]  /*5440*/  LOP3.LUT P3, RZ, R214.reuse, 0xff00, RZ, 0xc0, !PT ;  /* 0x0000ff00d6ff7812 */ /* 0x040fe4000786c0ff */
[C---:B------:R-:W-:Y:S02]  /*5450*/  LOP3.LUT P4, RZ, R214.reuse, 0xff0000, RZ, 0xc0, !PT ;  /* 0x00ff0000d6ff7812 */ /* 0x040fe4000788c0ff */
[----:B------:R-:W-:Y:S02]  /*5460*/  ISETP.GE.U32.AND P5, PT, R214, 0x1000000, PT ;  /* 0x01000000d600780c */ /* 0x000fe40003fa6070 */
[----:B------:R-:W-:Y:S02]  /*5470*/  SEL R36, R36, RZ, P2 ;  /* 0x000000ff24247207 */ /* 0x000fe40001000000 */
[----:B------:R-:W-:Y:S02]  /*5480*/  SEL R37, R37, RZ, P3 ;  /* 0x000000ff25257207 */ /* 0x000fe40001800000 */
[----:B------:R-:W-:-:S02]  /*5490*/  SEL R38, R38, RZ, P4 ;  /* 0x000000ff26267207 */ /* 0x000fc40002000000 */
[----:B------:R-:W-:Y:S01]  /*54a0*/  SEL R39, R39, RZ, P5 ;  /* 0x000000ff27277207 */ /* 0x000fe20002800000 */
[----:B------:R-:W-:Y:S06]  /*54b0*/  BRA `(.L_x_5659) ;  /* 0x0000000c001c7947 */ /* 0x000fec0003800000 */
.L_x_5657:
        /* <DEDUP_REMOVED lines=30> */
.L_x_5660:
        /* <DEDUP_REMOVED lines=12> */
[----:B-1----:R-:W-:Y:S01]  /*5760*/  FMUL.FTZ R36, R112, UR6 ;  /* 0x0000000670247c20 */ /* 0x002fe20008410000 */
[----:B------:R-:W-:Y:S01]  /*5770*/  FMUL.FTZ R37, R113, UR6 ;  /* 0x0000000671257c20 */ /* 0x000fe20008410000 */
[----:B------:R-:W-:Y:S01]  /*5780*/  FMUL.FTZ R38, R114, UR6 ;  /* 0x0000000672267c20 */ /* 0x000fe20008410000 */
[----:B------:R-:W-:Y:S01]  /*5790*/  FMUL.FTZ R39, R115, UR6 ;  /* 0x0000000673277c20 */ /* 0x000fe20008410000 */
[----:B------:R-:W-:-:S02]  /*57a0*/  LOP3.LUT P2, RZ, R214, 0xff, RZ, 0xc0, !PT ;  /* 0x000000ffd6ff7812 */ /* 0x000fc4000784c0ff */
        /* <DEDUP_REMOVED lines=8> */
.L_x_5656:
        /* <DEDUP_REMOVED lines=17> */
[C---:B-----5:R-:W-:Y:S01]  /*5940*/  FMUL.FTZ R109, R11.reuse, R150 ;  /* 0x000000960b6d7220 */ /* 0x060fe20000410000 */
[----:B------:R-:W-:Y:S01]  /*5950*/  LOP3.LUT P5, RZ, R214, 0xff, RZ, 0xc0, !PT ;  /* 0x000000ffd6ff7812 */ /* 0x000fe200078ac0ff */
[----:B------:R-:W-:Y:S01]  /*5960*/  FMUL.FTZ R110, R11, R155 ;  /* 0x0000009b0b6e7220 */ /* 0x000fe20000410000 */
[----:B------:R-:W-:Y:S01]  /*5970*/  FMUL.FTZ R108, R0, UR6 ;  /* 0x00000006006c7c20 */ /* 0x000fe20008410000 */
[----:B------:R-:W-:Y:S01]  /*5980*/  FMUL.FTZ R109, R109, UR6 ;  /* 0x000000066d6d7c20 */ /* 0x000fe20008410000 */
[----:B------:R-:W-:Y:S01]  /*5990*/  FMUL.FTZ R111, R11, R158 ;  /* 0x0000009e0b6f7220 */ /* 0x000fe20000410000 */
[----:B------:R-:W-:Y:S01]  /*59a0*/  LOP3.LUT P3, RZ, R214, 0xff00, RZ, 0xc0, !PT ;  /* 0x0000ff00d6ff7812 */ /* 0x000fe2000786c0ff */
[----:B------:R-:W-:Y:S01]  /*59b0*/  FMUL.FTZ R110, R110, UR6 ;  /* 0x000000066e6e7c20 */ /* 0x000fe20008410000 */
[----:B------:R-:W-:Y:S01]  /*59c0*/  LOP3.LUT P6, RZ, R15, 0xff, RZ, 0xc0, !PT ;  /* 0x000000ff0fff7812 */ /* 0x000fe200078cc0ff */
[----:B------:R-:W-:Y:S01]  /*59d0*/  FMUL.FTZ R111, R111, UR6 ;  /* 0x000000066f6f7c20 */ /* 0x000fe20008410000 */
[----:B-1----:R-:W-:-:S02]  /*59e0*/  SEL R36, R108, RZ, P5 ;  /* 0x000000ff6c247207 */ /* 0x002fc40002800000 */
[C---:B------:R-:W-:Y:S02]  /*59f0*/  LOP3.LUT P4, RZ, R214.reuse, 0xff0000, RZ, 0xc0, !PT ;  /* 0x00ff0000d6ff7812 */ /* 0x040fe4000788c0ff */
[----:B------:R-:W-:Y:S02]  /*5a00*/  ISETP.GE.U32.AND P2, PT, R214, 0x1000000, PT ;  /* 0x01000000d600780c */ /* 0x000fe40003f46070 */
[----:B------:R-:W-:Y:S02]  /*5a10*/  SEL R108, R108, RZ, P6 ;  /* 0x000000ff6c6c7207 */ /* 0x000fe40003000000 */
[----:B------:R-:W-:Y:S02]  /*5a20*/  SEL R37, R109, RZ, P3 ;  /* 0x000000ff6d257207 */ /* 0x000fe40001800000 */
[C---:B------:R-:W-:Y:S02]  /*5a30*/  LOP3.LUT P5, RZ, R15.reuse, 0xff00, RZ, 0xc0, !PT ;  /* 0x0000ff000fff7812 */ /* 0x040fe400078ac0ff */
[----:B------:R-:W-:-:S02]  /*5a40*/  LOP3.LUT P6, RZ, R15, 0xff0000, RZ, 0xc0, !PT ;  /* 0x00ff00000fff7812 */ /* 0x000fc400078cc0ff */
[----:B------:R-:W-:Y:S02]  /*5a50*/  ISETP.GE.U32.AND P3, PT, R15, 0x1000000, PT ;  /* 0x010000000f00780c */ /* 0x000fe40003f66070 */
[C---:B------:R-:W-:Y:S02]  /*5a60*/  SEL R38, R110.reuse, RZ, P4 ;  /* 0x000000ff6e267207 */ /* 0x040fe40002000000 */
[----:B------:R-:W-:Y:S02]  /*5a70*/  SEL R39, R111, RZ, P2 ;  /* 0x000000ff6f277207 */ /* 0x000fe40001000000 */
[----:B------:R-:W-:Y:S02]  /*5a80*/  SEL R109, R109, RZ, P5 ;  /* 0x000000ff6d6d7207 */ /* 0x000fe40002800000 */
[----:B------:R-:W-:Y:S02]  /*5a90*/  SEL R110, R110, RZ, P6 ;  /* 0x000000ff6e6e7207 */ /* 0x000fe40003000000 */
[----:B------:R-:W-:Y:S01]  /*5aa0*/  SEL R111, R111, RZ, P3 ;  /* 0x000000ff6f6f7207 */ /* 0x000fe20001800000 */
[----:B------:R-:W-:Y:S06]  /*5ab0*/  BRA `(.L_x_5659) ;  /* 0x00000004009c7947 */ /* 0x000fec0003800000 */
.L_x_5662:
        /* <DEDUP_REMOVED lines=10> */
[----:B-----5:R-:W-:Y:S01]  /*5b60*/  LOP3.LUT P2, RZ, R214, 0xff, RZ, 0xc0, !PT ;  /* 0x000000ffd6ff7812 */ /* 0x020fe2000784c0ff */
        /* <DEDUP_REMOVED lines=22> */
.L_x_5661:
        /* <DEDUP_REMOVED lines=15> */
[----:B------:R-:W-:Y:S01]  /*5dc0*/  LOP3.LUT P2, RZ, R214, 0xff, RZ, 0xc0, !PT ;  /* 0x000000ffd6ff7812 */ /* 0x000fe2000784c0ff */
[----:B------:R-:W-:Y:S01]  /*5dd0*/  FFMA.FTZ R110, R11, R155, R62 ;  /* 0x0000009b0b6e7223 */ /* 0x000fe2000001003e */
[----:B------:R-:W-:Y:S01]  /*5de0*/  FMUL.FTZ R108, R0, UR6 ;  /* 0x00000006006c7c20 */ /* 0x000fe20008410000 */
[----:B------:R-:W-:Y:S01]  /*5df0*/  FMUL.FTZ R109, R109, UR6 ;  /* 0x000000066d6d7c20 */ /* 0x000fe20008410000 */
[----:B------:R-:W-:Y:S01]  /*5e00*/  FFMA.FTZ R111, R11, R158, R63 ;  /* 0x0000009e0b6f7223 */ /* 0x000fe2000001003f */
        /* <DEDUP_REMOVED lines=18> */
.L_x_5663:
        /* <DEDUP_REMOVED lines=31> */
[----:B------:R-:W-:-:S07]  /*6120*/  SEL R111, R111, RZ, P5 ;  /* 0x000000ff6f6f7207 */ /* 0x000fce0002800000 */
.L_x_5659:
        /* <DEDUP_REMOVED lines=25> */
[----:B------:R-:W-:Y:S01]  /*62c0*/  LOP3.LUT P6, RZ, R137, 0xff00, RZ, 0xc0, !PT ;  /* 0x0000ff0089ff7812 */ /* 0x000fe200078cc0ff */
[----:B0-----:R-:W-:Y:S01]  /*62d0*/  FMUL.FTZ R108, R112, UR6 ;  /* 0x00000006706c7c20 */ /* 0x001fe20008410000 */
[----:B------:R-:W-:Y:S01]  /*62e0*/  FMUL.FTZ R109, R113, UR6 ;  /* 0x00000006716d7c20 */ /* 0x000fe20008410000 */
[C---:B------:R-:W-:Y:S01]  /*62f0*/  FFMA.FTZ R114, R11.reuse, R114, R66 ;  /* 0x000000720b727223 */ /* 0x040fe20000010042 */
[----:B------:R-:W-:Y:S01]  /*6300*/  FFMA.FTZ R115, R11, R115, R67 ;  /* 0x000000730b737223 */ /* 0x000fe20000010043 */
[----:B------:R-:W-:-:S02]  /*6310*/  LOP3.LUT P3, RZ, R137, 0xff0000, RZ, 0xc0, !PT ;  /* 0x00ff000089ff7812 */ /* 0x000fc4000786c0ff */
[----:B------:R-:W-:Y:S01]  /*6320*/  SEL R36, R108, RZ, P5 ;  /* 0x000000ff6c247207 */ /* 0x000fe20002800000 */
[----:B------:R-:W-:Y:S01]  /*6330*/  FMUL.FTZ R110, R114, UR6 ;  /* 0x00000006726e7c20 */ /* 0x000fe20008410000 */
[----:B------:R-:W-:Y:S01]  /*6340*/  LOP3.LUT P5, RZ, R16, 0xff, RZ, 0xc0, !PT ;  /* 0x000000ff10ff7812 */ /* 0x000fe200078ac0ff */
[----:B------:R-:W-:Y:S01]  /*6350*/  FMUL.FTZ R111, R115, UR6 ;  /* 0x00000006736f7c20 */ /* 0x000fe20008410000 */
[----:B------:R-:W-:Y:S02]  /*6360*/  SEL R37, R109, RZ, P6 ;  /* 0x000000ff6d257207 */ /* 0x000fe40003000000 */
[----:B------:R-:W-:Y:S02]  /*6370*/  SEL R108, R108, RZ, P5 ;  /* 0x000000ff6c6c7207 */ /* 0x000fe40002800000 */
[----:B------:R-:W-:Y:S02]  /*6380*/  LOP3.LUT P5, RZ, R16, 0xff00, RZ, 0xc0, !PT ;  /* 0x0000ff0010ff7812 */ /* 0x000fe400078ac0ff */
[----:B------:R-:W-:-:S02]  /*6390*/  ISETP.GE.U32.AND P4, PT, R137, 0x1000000, PT ;  /* 0x010000008900780c */ /* 0x000fc40003f86070 */
[----:B------:R-:W-:Y:S02]  /*63a0*/  SEL R109, R109, RZ, P5 ;  /* 0x000000ff6d6d7207 */ /* 0x000fe40002800000 */
[C---:B------:R-:W-:Y:S02]  /*63b0*/  LOP3.LUT P6, RZ, R16.reuse, 0xff0000, RZ, 0xc0, !PT ;  /* 0x00ff000010ff7812 */ /* 0x040fe400078cc0ff */
[----:B------:R-:W-:Y:S02]  /*63c0*/  ISETP.GE.U32.AND P5, PT, R16, 0x1000000, PT ;  /* 0x010000001000780c */ /* 0x000fe40003fa6070 */
[C---:B------:R-:W-:Y:S02]  /*63d0*/  SEL R38, R110.reuse, RZ, P3 ;  /* 0x000000ff6e267207 */ /* 0x040fe40001800000 */
[----:B------:R-:W-:Y:S02]  /*63e0*/  SEL R39, R111, RZ, P4 ;  /* 0x000000ff6f277207 */ /* 0x000fe40002000000 */
[----:B------:R-:W-:-:S02]  /*63f0*/  SEL R110, R110, RZ, P6 ;  /* 0x000000ff6e6e7207 */ /* 0x000fc40003000000 */
[----:B------:R-:W-:Y:S01]  /*6400*/  SEL R111, R111, RZ, P5 ;  /* 0x000000ff6f6f7207 */ /* 0x000fe20002800000 */
[----:B------:R-:W-:Y:S06]  /*6410*/  BRA `(.L_x_5667) ;  /* 0x0000000c00287947 */ /* 0x000fec0003800000 */
.L_x_5666:
        /* <DEDUP_REMOVED lines=8> */
[C---:B0-----:R-:W-:Y:S01]  /*64a0*/  FFMA.FTZ R108, R11.reuse, R159, R64 ;  /* 0x0000009f0b6c7223 */ /* 0x041fe20000010040 */
[----:B------:R-:W-:Y:S01]  /*64b0*/  FFMA.FTZ R109, R11, R161, R65 ;  /* 0x000000a10b6d7223 */ /* 0x000fe20000010041 */
[----:B------:R-:W-:Y:S01]  /*64c0*/  FADD.FTZ R166, R166, -R164 ;  /* 0x800000a4a6a67221 */ /* 0x000fe20000010000 */
[----:B------:R-:W-:Y:S01]  /*64d0*/  LOP3.LUT P6, RZ, R137, 0xff00, RZ, 0xc0, !PT ;  /* 0x0000ff0089ff7812 */ /* 0x000fe200078cc0ff */
[----:B------:R-:W-:Y:S01]  /*64e0*/  FMUL.FTZ R108, R108, UR6 ;  /* 0x000000066c6c7c20 */ /* 0x000fe20008410000 */
        /* <DEDUP_REMOVED lines=20> */
.L_x_5665:
        /* <DEDUP_REMOVED lines=12> */
[----:B------:R-:W-:Y:S01]  /*66f0*/  LOP3.LUT P6, RZ, R137, 0xff00, RZ, 0xc0, !PT ;  /* 0x0000ff0089ff7812 */ /* 0x000fe200078cc0ff */
[----:B0-----:R-:W-:Y:S01]  /*6700*/  FMUL.FTZ R108, R112, UR6 ;  /* 0x00000006706c7c20 */ /* 0x001fe20008410000 */
[----:B------:R-:W-:Y:S01]  /*6710*/  FMUL.FTZ R109, R113, UR6 ;  /* 0x00000006716d7c20 */ /* 0x000fe20008410000 */
[C---:B------:R-:W-:Y:S01]  /*6720*/  FMUL.FTZ R114, R11.reuse, R114 ;  /* 0x000000720b727220 */ /* 0x040fe20000410000 */
[----:B------:R-:W-:Y:S01]  /*6730*/  FMUL.FTZ R115, R11, R115 ;  /* 0x000000730b737220 */ /* 0x000fe20000410000 */
        /* <DEDUP_REMOVED lines=17> */
.L_x_5668:
        /* <DEDUP_REMOVED lines=8> */
[C---:B0-----:R-:W-:Y:S01]  /*68d0*/  FMUL.FTZ R108, R11.reuse, R159 ;  /* 0x0000009f0b6c7220 */ /* 0x041fe20000410000 */
[----:B------:R-:W-:Y:S01]  /*68e0*/  FMUL.FTZ R109, R11, R161 ;  /* 0x000000a10b6d7220 */ /* 0x000fe20000410000 */
[----:B------:R-:W-:Y:S01]  /*68f0*/  FADD.FTZ R166, R166, -R164 ;  /* 0x800000a4a6a67221 */ /* 0x000fe20000010000 */
[----:B------:R-:W-:Y:S01]  /*6900*/  LOP3.LUT P6, RZ, R137, 0xff00, RZ, 0xc0, !PT ;  /* 0x0000ff0089ff7812 */ /* 0x000fe200078cc0ff */
[----:B------:R-:W-:Y:S01]  /*6910*/  FMUL.FTZ R108, R108, UR6 ;  /* 0x000000066c6c7c20 */ /* 0x000fe20008410000 */
        /* <DEDUP_REMOVED lines=20> */
.L_x_5664:
        /* <DEDUP_REMOVED lines=14> */
[----:B0-----:R-:W-:Y:S01]  /*6b40*/  FMUL.FTZ R36, R112, UR6 ;  /* 0x0000000670247c20 */ /* 0x001fe20008410000 */
        /* <DEDUP_REMOVED lines=12> */
.L_x_5670:
        /* <DEDUP_REMOVED lines=20> */
[----:B0-----:R-:W-:Y:S02]  /*6d50*/  SEL R36, R159, RZ, P3 ;  /* 0x000000ff9f247207 */ /* 0x001fe40001800000 */
[----:B------:R-:W-:Y:S02]  /*6d60*/  SEL R37, R161, RZ, P4 ;  /* 0x000000ffa1257207 */ /* 0x000fe40002000000 */
[----:B------:R-:W-:-:S02]  /*6d70*/  SEL R38, R162, RZ, P5 ;  /* 0x000000ffa2267207 */ /* 0x000fc40002800000 */
[----:B------:R-:W-:Y:S01]  /*6d80*/  SEL R39, R164, RZ, P6 ;  /* 0x000000ffa4277207 */ /* 0x000fe20003000000 */
[----:B------:R-:W-:Y:S06]  /*6d90*/  BRA `(.L_x_5667) ;  /* 0x0000000000c87947 */ /* 0x000fec0003800000 */
.L_x_5669:
        /* <DEDUP_REMOVED lines=26> */
.L_x_5671:
        /* <DEDUP_REMOVED lines=23> */
[----:B------:R-:W-:-:S07]  /*70b0*/  SEL R39, R164, RZ, P6 ;  /* 0x000000ffa4277207 */ /* 0x000fce0003000000 */
.L_x_5667:
        /* <DEDUP_REMOVED lines=44> */
.L_x_5674:
[-CC-:B------:R-:W-:Y:S01]  /*7380*/  FFMA.FTZ R167, R167, R43.reuse, R136.reuse ;  /* 0x0000002ba7a77223 */ /* 0x180fe20000010088 */
[-CC-:B------:R-:W-:Y:S01]  /*7390*/  FFMA.FTZ R168, R168, R43.reuse, R136.reuse ;  /* 0x0000002ba8a87223 */ /* 0x180fe20000010088 */
[----:B------:R-:W-:Y:S01]  /*73a0*/  LOP3.LUT P5, RZ, R134, 0xff, RZ, 0xc0, !PT ;  /* 0x000000ff86ff7812 */ /* 0x000fe200078ac0ff */
[-C--:B------:R-:W-:Y:S01]  /*73b0*/  FFMA.FTZ R172, R172, R43.reuse, R136 ;  /* 0x0000002bacac7223 */ /* 0x080fe20000010088 */
        /* <DEDUP_REMOVED lines=29> */
.L_x_5673:
        /* <DEDUP_REMOVED lines=34> */
.L_x_5676:
        /* <DEDUP_REMOVED lines=33> */
.L_x_5672:
        /* <DEDUP_REMOVED lines=27> */
.L_x_5678:
        /* <DEDUP_REMOVED lines=25> */
.L_x_5677:
        /* <DEDUP_REMOVED lines=26> */
.L_x_5679:
        /* <DEDUP_REMOVED lines=24> */
.L_x_5675:
        /* <DEDUP_REMOVED lines=44> */
.L_x_5682:
        /* <DEDUP_REMOVED lines=33> */
.L_x_5681:
        /* <DEDUP_REMOVED lines=34> */
.L_x_5684:
        /* <DEDUP_REMOVED lines=33> */
.L_x_5680:
        /* <DEDUP_REMOVED lines=27> */
.L_x_5686:
        /* <DEDUP_REMOVED lines=25> */
.L_x_5685:
        /* <DEDUP_REMOVED lines=26> */
.L_x_5687:
        /* <DEDUP_REMOVED lines=24> */
.L_x_5683:
        /* <DEDUP_REMOVED lines=44> */
.L_x_5690:
        /* <DEDUP_REMOVED lines=33> */
.L_x_5689:
        /* <DEDUP_REMOVED lines=34> */
.L_x_5692:
        /* <DEDUP_REMOVED lines=33> */
.L_x_5688:
        /* <DEDUP_REMOVED lines=27> */
.L_x_5694:
        /* <DEDUP_REMOVED lines=25> */
.L_x_5693:
        /* <DEDUP_REMOVED lines=26> */
.L_x_5695:
        /* <DEDUP_REMOVED lines=24> */
.L_x_5691:
        /* <DEDUP_REMOVED lines=44> */
.L_x_5698:
        /* <DEDUP_REMOVED lines=33> */
.L_x_5697:
        /* <DEDUP_REMOVED lines=34> */
.L_x_5700:
        /* <DEDUP_REMOVED lines=33> */
.L_x_5696:
        /* <DEDUP_REMOVED lines=27> */
.L_x_5702:
        /* <DEDUP_REMOVED lines=25> */
.L_x_5701:
        /* <DEDUP_REMOVED lines=26> */
.L_x_5703:
        /* <DEDUP_REMOVED lines=23> */
[----:B------:R-:W-:-:S07]  /*ae30*/  SEL R39, R87, RZ, P6 ;  /* 0x000000ff57277207 */ /* 0x000fce0003000000 */
.L_x_5699:
        /* <DEDUP_REMOVED lines=44> */
.L_x_5706:
        /* <DEDUP_REMOVED lines=33> */
.L_x_5705:
        /* <DEDUP_REMOVED lines=34> */
.L_x_5708:
        /* <DEDUP_REMOVED lines=33> */
.L_x_5704:
        /* <DEDUP_REMOVED lines=27> */
.L_x_5710:
        /* <DEDUP_REMOVED lines=25> */
.L_x_5709:
        /* <DEDUP_REMOVED lines=26> */
.L_x_5711:
        /* <DEDUP_REMOVED lines=24> */
.L_x_5707:
        /* <DEDUP_REMOVED lines=44> */
.L_x_5714:
        /* <DEDUP_REMOVED lines=33> */
.L_x_5713:
        /* <DEDUP_REMOVED lines=34> */
.L_x_5716:
        /* <DEDUP_REMOVED lines=33> */
.L_x_5712:
        /* <DEDUP_REMOVED lines=27> */
.L_x_5718:
        /* <DEDUP_REMOVED lines=25> */
.L_x_5717:
        /* <DEDUP_REMOVED lines=26> */
.L_x_5719:
        /* <DEDUP_REMOVED lines=24> */
.L_x_5715:
        /* <DEDUP_REMOVED lines=44> */
.L_x_5722:
        /* <DEDUP_REMOVED lines=33> */
.L_x_5721:
        /* <DEDUP_REMOVED lines=34> */
.L_x_5724:
        /* <DEDUP_REMOVED lines=33> */
.L_x_5720:
        /* <DEDUP_REMOVED lines=27> */
.L_x_5726:
        /* <DEDUP_REMOVED lines=25> */
.L_x_5725:
        /* <DEDUP_REMOVED lines=26> */
.L_x_5727:
        /* <DEDUP_REMOVED lines=24> */
.L_x_5723:
        /* <DEDUP_REMOVED lines=20> */
[C---:B------:R-:W-:Y:S01]  /*dda0*/  LOP3.LUT P1, RZ, R92.reuse, 0xff, RZ, 0xc0, !PT ;  /* 0x000000ff5cff7812 */ /* 0x040fe2000782c0ff */
[C---:B------:R-:W-:Y:S01]  /*ddb0*/  FFMA.FTZ R114, R11.reuse, R46, R122 ;  /* 0x0000002e0b727223 */ /* 0x040fe2000001007a */
[C---:B------:R-:W-:Y:S01]  /*ddc0*/  FFMA.FTZ R112, R11.reuse, R43, R120 ;  /* 0x0000002b0b707223 */ /* 0x040fe20000010078 */
[----:B------:R-:W-:Y:S01]  /*ddd0*/  FFMA.FTZ R115, R11, R42, R123 ;  /* 0x0000002a0b737223 */ /* 0x000fe2000001007b */
[----:B0-----:R-:W-:Y:S01]  /*dde0*/  FMUL.FTZ R109, R113, UR6 ;  /* 0x00000006716d7c20 */ /* 0x001fe20008410000 */
[----:B------:R-:W-:Y:S01]  /*ddf0*/  LOP3.LUT P5, RZ, R92, 0xff00, RZ, 0xc0, !PT ;  /* 0x0000ff005cff7812 */ /* 0x000fe200078ac0ff */
[----:B------:R-:W-:Y:S01]  /*de00*/  FMUL.FTZ R108, R112, UR6 ;  /* 0x00000006706c7c20 */ /* 0x000fe20008410000 */
[----:B------:R-:W-:Y:S01]  /*de10*/  LOP3.LUT P6, RZ, R24, 0xff, RZ, 0xc0, !PT ;  /* 0x000000ff18ff7812 */ /* 0x000fe200078cc0ff */
[----:B------:R-:W-:Y:S01]  /*de20*/  FMUL.FTZ R110, R114, UR6 ;  /* 0x00000006726e7c20 */ /* 0x000fe20008410000 */
[----:B------:R-:W-:Y:S01]  /*de30*/  FMUL.FTZ R111, R115, UR6 ;  /* 0x00000006736f7c20 */ /* 0x000fe20008410000 */
[----:B------:R-:W-:-:S02]  /*de40*/  LOP3.LUT P4, RZ, R92, 0xff0000, RZ, 0xc0, !PT ;  /* 0x00ff00005cff7812 */ /* 0x000fc4000788c0ff */
[----:B------:R-:W-:Y:S02]  /*de50*/  SEL R36, R108, RZ, P1 ;  /* 0x000000ff6c247207 */ /* 0x000fe40000800000 */
        /* <DEDUP_REMOVED lines=12> */
.L_x_5730:
        /* <DEDUP_REMOVED lines=9> */
[C---:B0-----:R-:W-:Y:S01]  /*dfb0*/  FFMA.FTZ R110, R11.reuse, R135, R122 ;  /* 0x000000870b6e7223 */ /* 0x041fe2000001007a */
[C---:B------:R-:W-:Y:S01]  /*dfc0*/  FFMA.FTZ R111, R11.reuse, R42, R123 ;  /* 0x0000002a0b6f7223 */ /* 0x040fe2000001007b */
[----:B------:R-:W-:Y:S01]  /*dfd0*/  FFMA.FTZ R43, R11, R43, R120 ;  /* 0x0000002b0b2b7223 */ /* 0x000fe20000010078 */
[----:B------:R-:W-:Y:S01]  /*dfe0*/  FMUL.FTZ R109, R93, UR6 ;  /* 0x000000065d6d7c20 */ /* 0x000fe20008410000 */
[----:B------:R-:W-:Y:S01]  /*dff0*/  LOP3.LUT P1, RZ, R92, 0xff, RZ, 0xc0, !PT ;  /* 0x000000ff5cff7812 */ /* 0x000fe2000782c0ff */
[----:B------:R-:W-:Y:S01]  /*e000*/  FMUL.FTZ R110, R110, UR6 ;  /* 0x000000066e6e7c20 */ /* 0x000fe20008410000 */
[----:B------:R-:W-:Y:S01]  /*e010*/  FMUL.FTZ R43, R43, UR6 ;  /* 0x000000062b2b7c20 */ /* 0x000fe20008410000 */
[----:B------:R-:W-:Y:S01]  /*e020*/  LOP3.LUT P5, RZ, R92, 0xff00, RZ, 0xc0, !PT ;  /* 0x0000ff005cff7812 */ /* 0x000fe200078ac0ff */
[----:B------:R-:W-:Y:S01]  /*e030*/  FMUL.FTZ R111, R111, UR6 ;  /* 0x000000066f6f7c20 */ /* 0x000fe20008410000 */
[----:B------:R-:W-:-:S02]  /*e040*/  LOP3.LUT P6, RZ, R24, 0xff, RZ, 0xc0, !PT ;  /* 0x000000ff18ff7812 */ /* 0x000fc400078cc0ff */
[C---:B------:R-:W-:Y:S02]  /*e050*/  LOP3.LUT P4, RZ, R92.reuse, 0xff0000, RZ, 0xc0, !PT ;  /* 0x00ff00005cff7812 */ /* 0x040fe4000788c0ff */
[----:B------:R-:W-:Y:S02]  /*e060*/  ISETP.GE.U32.AND P3, PT, R92, 0x1000000, PT ;  /* 0x010000005c00780c */ /* 0x000fe40003f66070 */
[C---:B------:R-:W-:Y:S02]  /*e070*/  SEL R36, R43.reuse, RZ, P1 ;  /* 0x000000ff2b247207 */ /* 0x040fe40000800000 */
[----:B------:R-:W-:Y:S02]  /*e080*/  SEL R108, R43, RZ, P6 ;  /* 0x000000ff2b6c7207 */ /* 0x000fe40003000000 */
[----:B------:R-:W-:Y:S02]  /*e090*/  SEL R37, R109, RZ, P5 ;  /* 0x000000ff6d257207 */ /* 0x000fe40002800000 */
[----:B------:R-:W-:-:S02]  /*e0a0*/  LOP3.LUT P1, RZ, R24, 0xff00, RZ, 0xc0, !PT ;  /* 0x0000ff0018ff7812 */ /* 0x000fc4000782c0ff */
[C---:B------:R-:W-:Y:S02]  /*e0b0*/  LOP3.LUT P6, RZ, R24.reuse, 0xff0000, RZ, 0xc0, !PT ;  /* 0x00ff000018ff7812 */ /* 0x040fe400078cc0ff */
[----:B------:R-:W-:Y:S02]  /*e0c0*/  ISETP.GE.U32.AND P5, PT, R24, 0x1000000, PT ;  /* 0x010000001800780c */ /* 0x000fe40003fa6070 */
[C---:B------:R-:W-:Y:S02]  /*e0d0*/  SEL R38, R110.reuse, RZ, P4 ;  /* 0x000000ff6e267207 */ /* 0x040fe40002000000 */
[----:B------:R-:W-:Y:S02]  /*e0e0*/  SEL R39, R111, RZ, P3 ;  /* 0x000000ff6f277207 */ /* 0x000fe40001800000 */
[----:B------:R-:W-:Y:S02]  /*e0f0*/  SEL R109, R109, RZ, P1 ;  /* 0x000000ff6d6d7207 */ /* 0x000fe40000800000 */
[----:B------:R-:W-:-:S02]  /*e100*/  SEL R110, R110, RZ, P6 ;  /* 0x000000ff6e6e7207 */ /* 0x000fc40003000000 */
[----:B------:R-:W-:Y:S01]  /*e110*/  SEL R111, R111, RZ, P5 ;  /* 0x000000ff6f6f7207 */ /* 0x000fe20002800000 */
[----:B------:R-:W-:Y:S06]  /*e120*/  BRA `(.L_x_5731) ;  /* 0x0000000800a47947 */ /* 0x000fec0003800000 */
.L_x_5729:
        /* <DEDUP_REMOVED lines=10> */
[C---:B------:R-:W-:Y:S01]  /*e1d0*/  LOP3.LUT P1, RZ, R92.reuse, 0xff, RZ, 0xc0, !PT ;  /* 0x000000ff5cff7812 */ /* 0x040fe2000782c0ff */
[C---:B------:R-:W-:Y:S01]  /*e1e0*/  FMUL.FTZ R114, R11.reuse, R46 ;  /* 0x0000002e0b727220 */ /* 0x040fe20000410000 */
[C---:B------:R-:W-:Y:S01]  /*e1f0*/  FMUL.FTZ R112, R11.reuse, R43 ;  /* 0x0000002b0b707220 */ /* 0x040fe20000410000 */
[----:B------:R-:W-:Y:S01]  /*e200*/  FMUL.FTZ R115, R11, R42 ;  /* 0x0000002a0b737220 */ /* 0x000fe20000410000 */
        /* <DEDUP_REMOVED lines=20> */
.L_x_5732:
        /* <DEDUP_REMOVED lines=9> */
[C---:B0-----:R-:W-:Y:S01]  /*e3e0*/  FMUL.FTZ R110, R11.reuse, R135 ;  /* 0x000000870b6e7220 */ /* 0x041fe20000410000 */
[C---:B------:R-:W-:Y:S01]  /*e3f0*/  FMUL.FTZ R111, R11.reuse, R42 ;  /* 0x0000002a0b6f7220 */ /* 0x040fe20000410000 */
[----:B------:R-:W-:Y:S01]  /*e400*/  FMUL.FTZ R43, R11, R43 ;  /* 0x0000002b0b2b7220 */ /* 0x000fe20000410000 */
        /* <DEDUP_REMOVED lines=21> */
.L_x_5728:
        /* <DEDUP_REMOVED lines=27> */
.L_x_5734:
        /* <DEDUP_REMOVED lines=25> */
.L_x_5733:
        /* <DEDUP_REMOVED lines=26> */
.L_x_5735:
        /* <DEDUP_REMOVED lines=24> */
.L_x_5731:
[----:B------:R-:W1:Y:S08]  /*ebc0*/  @P2 LDC.64 R10, c[0x0][0x478] ;  /* 0x00011e00ff0a2b82 */ /* 0x000e700000000a00 */
[----:B0-----:R-:W0:Y:S01]  /*ebd0*/  LDC.64 R12, c[0x0][0x380] ;  /* 0x0000e000ff0c7b82 */ /* 0x001e220000000a00 */
[----:B-1----:R-:W-:-:S05]  /*ebe0*/  @P2 IMAD.WIDE.U32 R10, R124, 0x10, R10 ;  /* 0x000000107c0a2825 */ /* 0x002fca00078e000a */
[----:B------:R1:W-:Y:S01]  /*ebf0*/  @P2 STG.E.128 desc[UR10][R10.64], R112 ;  /* 0x000000700a002986 */ /* 0x0003e2000c101d0a */
[----:B0-----:R-:W-:Y:S01]  /*ec00*/  LEA R2, R12, R2, 0x2 ;  /* 0x000000020c027211 */ /* 0x001fe200078e10ff */
[----:B-1----:R-:W-:-:S05]  /*ec10*/  IMAD.WIDE.U32 R10, R124, 0x10, R138 ;  /* 0x000000107c0a7825 */ /* 0x002fca00078e008a */
[----:B------:R0:W-:Y:S02]  /*ec20*/  STG.E.128 desc[UR10][R10.64], R36 ;  /* 0x000000240a007986 */ /* 0x0001e4000c101d0a */
[----:B0-----:R-:W0:Y:S02]  /*ec30*/  @P0 LDC.64 R10, c[0x0][0x470] ;  /* 0x00011c00ff0a0b82 */ /* 0x001e240000000a00 */
[----:B0-----:R-:W-:-:S05]  /*ec40*/  @P0 IMAD.WIDE.U32 R10, R124, 0x10, R10 ;  /* 0x000000107c0a0825 */ /* 0x001fca00078e000a */
[----:B------:R0:W-:Y:S01]  /*ec50*/  @P0 STG.E.128 desc[UR10][R10.64], R108 ;  /* 0x0000006c0a000986 */ /* 0x0001e2000c101d0a */
[----:B------:R-:W-:-:S13]  /*ec60*/  ISETP.GE.AND P0, PT, R2, R13, PT ;  /* 0x0000000d0200720c */ /* 0x000fda0003f06270 */
[----:B------:R-:W-:Y:S05]  /*ec70*/  @!P0 BRA `(.L_x_5736) ;  /* 0xffffff2c00dc8947 */ /* 0x000fea000383ffff */
[----:B------:R-:W-:Y:S05]  /*ec80*/  BSYNC B1 ;  /* 0x0000000000017941 */ /* 0x000fea0003800000 */
.L_x_5654:
        /* <DEDUP_REMOVED lines=28> */
[----:B0-----:R-:W-:-:S02]  /*ee50*/  MOV R10, R195 ;  /* 0x000000c3000a7202 */ /* 0x001fc40000000f00 */
        /* <DEDUP_REMOVED lines=110> */
.L_x_5653:
[----:B------:R-:W-:Y:S05]  /*f540*/  BSYNC B0 ;  /* 0x0000000000007941 */ /* 0x000fea0003800000 */
.L_x_5652:
        /* <DEDUP_REMOVED lines=56> */
[----:B------:R-:W-:Y:S01]  /*f8d0*/  LDS R112, [R3+0x2a00] ;  /* 0x002a000003707984 */ /* 0x000fe20000000800 */
[----:B0-----:R-:W-:-:S03]  /*f8e0*/  FADD.FTZ R49, R49, R82 ;  /* 0x0000005231317221 */ /* 0x001fc60000010000 */
[----:B------:R-:W-:Y:S01]  /*f8f0*/  LDS R115, [R3+0x2c00] ;  /* 0x002c000003737984 */ /* 0x000fe20000000800 */
[----:B-1----:R-:W-:-:S03]  /*f900*/  FADD.FTZ R50, RZ, R50 ;  /* 0x00000032ff327221 */ /* 0x002fc60000010000 */
[----:B------:R-:W-:Y:S01]  /*f910*/  LDS R114, [R3+0x2e00] ;  /* 0x002e000003727984 */ /* 0x000fe20000000800 */
        /* <DEDUP_REMOVED lines=9> */
[----:B------:R-:W0:Y:S01]  /*f9b0*/  LDS R145, [R3+0x3800] ;  /* 0x0038000003917984 */ /* 0x000e220000000800 */
[----:B------:R-:W-:-:S03]  /*f9c0*/  FADD.FTZ R65, RZ, R65 ;  /* 0x00000041ff417221 */ /* 0x000fc60000010000 */
        /* <DEDUP_REMOVED lines=12> */
[----:B------:R-:W-:Y:S06]  /*fa90*/  BAR.SYNC.DEFER_BLOCKING 0x0 ;  /* 0x0000000000007b1d */ /* 0x000fec0000010000 */
[----:B------:R0:W-:Y:S04]  /*faa0*/  STS.128 [R2], R12 ;  /* 0x0000000c02007388 */ /* 0x0001e80000000c00 */
[----:B------:R2:W-:Y:S04]  /*fab0*/  STS.128 [R2+0x200], R8 ;  /* 0x0002000802007388 */ /* 0x0005e80000000c00 */
[----:B------:R3:W-:Y:S04]  /*fac0*/  STS.128 [R2+0x400], R4 ;  /* 0x0004000402007388 */ /* 0x0007e80000000c00 */
[----:B------:R-:W-:Y:S04]  /*fad0*/  STS.128 [R2+0x600], R44 ;  /* 0x0006002c02007388 */ /* 0x000fe80000000c00 */
[----:B------:R-:W-:Y:S01]  /*fae0*/  STS.128 [R2+0x800], R60 ;  /* 0x0008003c02007388 */ /* 0x000fe20000000c00 */
[----:B0-----:R-:W-:Y:S01]  /*faf0*/  FADD.FTZ R12, R64, R145 ;  /* 0x00000091400c7221 */ /* 0x001fe20000010000 */
[----:B-1----:R-:W-:-:S02]  /*fb00*/  FADD.FTZ R13, R65, R144 ;  /* 0x00000090410d7221 */ /* 0x002fc40000010000 */
[----:B------:R-:W-:Y:S01]  /*fb10*/  STS.128 [R2+0xa00], R76 ;  /* 0x000a004c02007388 */ /* 0x000fe20000000c00 */
[----:B--2---:R-:W-:Y:S01]  /*fb20*/  FADD.FTZ R8, R48, R129 ;  /* 0x0000008130087221 */ /* 0x004fe20000010000 */
[----:B------:R-:W-:Y:S01]  /*fb30*/  FADD.FTZ R9, R49, R128 ;  /* 0x0000008031097221 */ /* 0x000fe20000010000 */
[----:B------:R-:W-:Y:S01]  /*fb40*/  FADD.FTZ R10, R50, R131 ;  /* 0x00000083320a7221 */ /* 0x000fe20000010000 */
[----:B------:R-:W-:Y:S01]  /*fb50*/  STS.128 [R2+0xc00], R92 ;  /* 0x000c005c02007388 */ /* 0x000fe20000000c00 */
[----:B---3--:R-:W-:Y:S01]  /*fb60*/  FADD.FTZ R4, R32, R113 ;  /* 0x0000007120047221 */ /* 0x008fe20000010000 */
        /* <DEDUP_REMOVED lines=8> */
[----:B----4-:R-:W-:Y:S01]  /*fbf0*/  FADD.FTZ R6, R6, R149 ;  /* 0x0000009506067221 */ /* 0x010fe20000010000 */
        /* <DEDUP_REMOVED lines=87> */
[----:B------:R0:W-:Y:S01]  /*10170*/  STS.128 [R2+0x200], R20 ;  /* 0x0002001402007388 */ /* 0x0001e20000000c00 */
[----:B----4-:R-:W-:-:S03]  /*10180*/  FADD.FTZ R33, R33, R94 ;  /* 0x0000005e21217221 */ /* 0x010fc60000010000 */
[----:B------:R-:W-:Y:S01]  /*10190*/  STS.128 [R2+0x400], R40 ;  /* 0x0004002802007388 */ /* 0x000fe20000000c00 */
[----:B------:R-:W-:-:S03]  /*101a0*/  FADD.FTZ R97, R34, R97 ;  /* 0x0000006122617221 */ /* 0x000fc60000010000 */
[----:B------:R-:W-:Y:S01]  /*101b0*/  STS.128 [R2+0x600], R56 ;  /* 0x0006003802007388 */ /* 0x000fe20000000c00 */
[----:B------:R-:W-:-:S03]  /*101c0*/  FADD.FTZ R35, R35, R96 ;  /* 0x0000006023237221 */ /* 0x000fc60000010000 */
[----:B------:R-:W-:Y:S04]  /*101d0*/  STS.128 [R2+0x800], R72 ;  /* 0x0008004802007388 */ /* 0x000fe80000000c00 */
[----:B------:R-:W-:Y:S01]  /*101e0*/  STS.128 [R2+0xa00], R88 ;  /* 0x000a005802007388 */ /* 0x000fe20000000c00 */
[----:B0-----:R-:W-:-:S03]  /*101f0*/  FADD.FTZ R23, R15, R92 ;  /* 0x0000005c0f177221 */ /* 0x001fc60000010000 */
        /* <DEDUP_REMOVED lines=112> */
[C---:B------:R-:W-:Y:S01]  /*10900*/  IADD3 R16, P1, PT, R20.reuse, UR16, RZ ;  /* 0x0000001014107c10 */ /* 0x040fe2000ff3e0ff */
[----:B------:R-:W0:Y:S01]  /*10910*/  LDS R43, [R3+0x2c00] ;  /* 0x002c0000032b7984 */ /* 0x000e220000000800 */
[C---:B------:R-:W-:Y:S02]  /*10920*/  IADD3 R18, P2, PT, R20.reuse, UR22, RZ ;  /* 0x0000001614127c10 */ /* 0x040fe4000ff5e0ff */
[C---:B------:R-:W-:Y:S01]  /*10930*/  IADD3.X R15, PT, PT, R21.reuse, UR19, RZ, P0, !PT ;  /* 0x00000013150f7c10 */ /* 0x040fe200087fe4ff */
[----:B------:R-:W0:Y:S01]  /*10940*/  LDS R53, [R3+0x2a00] ;  /* 0x002a000003357984 */ /* 0x000e220000000800 */
[----:B------:R-:W-:Y:S02]  /*10950*/  IADD3 R20, P3, PT, R20, UR20, RZ ;  /* 0x0000001414147c10 */ /* 0x000fe4000ff7e0ff */
[C---:B------:R-:W-:Y:S01]  /*10960*/  IADD3.X R17, PT, PT, R21.reuse, UR17, RZ, P1, !PT ;  /* 0x0000001115117c10 */ /* 0x040fe20008ffe4ff */
[----:B-1----:R-:W-:Y:S01]  /*10970*/  FADD.FTZ R58, RZ, R58 ;  /* 0x0000003aff3a7221 */ /* 0x002fe20000010000 */
[----:B------:R-:W1:Y:S01]  /*10980*/  LDS R0, [R3+0x600] ;  /* 0x0006000003007984 */ /* 0x000e620000000800 */
[----:B------:R-:W-:-:S02]  /*10990*/  IADD3.X R19, PT, PT, R21, UR23, RZ, P2, !PT ;  /* 0x0000001715137c10 */ /* 0x000fc400097fe4ff */
[----:B--2---:R-:W-:Y:S01]  /*109a0*/  FADD.FTZ R37, R58, R37 ;  /* 0x000000253a257221 */ /* 0x004fe20000010000 */
[----:B------:R-:W2:Y:S01]  /*109b0*/  LDS R28, [R3+0x4000] ;  /* 0x00400000031c7984 */ /* 0x000ea20000000800 */
[----:B------:R-:W-:Y:S02]  /*109c0*/  IADD3.X R21, PT, PT, R21, UR21, RZ, P3, !PT ;  /* 0x0000001515157c10 */ /* 0x000fe40009ffe4ff */
[----:B---3--:R-:W-:Y:S01]  /*109d0*/  FADD.FTZ R24, R37, R24 ;  /* 0x0000001825187221 */ /* 0x008fe20000010000 */
        /* <DEDUP_REMOVED lines=14> */
[----:B------:R-:W0:Y:S04]  /*10ac0*/  LDS R49, [R3+0x3000] ;  /* 0x0030000003317984 */ /* 0x000e280000000800 */
[----:B------:R-:W0:Y:S01]  /*10ad0*/  LDS R41, [R3+0x1e00] ;  /* 0x001e000003297984 */ /* 0x000e220000000800 */
[----:B-1----:R-:W-:-:S03]  /*10ae0*/  FADD.FTZ R0, RZ, R0 ;  /* 0x00000000ff007221 */ /* 0x002fc60000010000 */
[----:B------:R-:W1:Y:S01]  /*10af0*/  LDS R2, [R3+0xc00] ;  /* 0x000c000003027984 */ /* 0x000e620000000800 */
[----:B--2---:R-:W-:-:S03]  /*10b00*/  FADD.FTZ R57, R43, R28 ;  /* 0x0000001c2b397221 */ /* 0x004fc60000010000 */
[----:B------:R-:W-:Y:S01]  /*10b10*/  STG.E desc[UR10][R14.64], R47 ;  /* 0x0000002f0e007986 */ /* 0x000fe2000c10190a */
[----:B---3--:R-:W-:-:S03]  /*10b20*/  FADD.FTZ R69, R36, R69 ;  /* 0x0000004524457221 */ /* 0x008fc60000010000 */
[----:B------:R-:W-:Y:S01]  /*10b30*/  STG.E desc[UR10][R16.64], R4 ;  /* 0x0000000410007986 */ /* 0x000fe2000c10190a */
[----:B----4-:R-:W-:-:S03]  /*10b40*/  FADD.FTZ R37, R0, R37 ;  /* 0x0000002500257221 */ /* 0x010fc60000010000 */
[----:B------:R-:W2:Y:S01]  /*10b50*/  LDS R71, [R3+0x4400] ;  /* 0x0044000003477984 */ /* 0x000ea20000000800 */
[----:B0-----:R-:W-:-:S03]  /*10b60*/  FADD.FTZ R26, R37, R26 ;  /* 0x0000001a251a7221 */ /* 0x001fc60000010000 */
[----:B------:R-:W0:Y:S01]  /*10b70*/  LDS R51, [R3+0x3200] ;  /* 0x0032000003337984 */ /* 0x000e220000000800 */
[----:B------:R-:W-:-:S03]  /*10b80*/  FADD.FTZ R22, RZ, R22 ;  /* 0x00000016ff167221 */ /* 0x000fc60000010000 */
[----:B------:R-:W3:Y:S01]  /*10b90*/  LDS R43, [R3+0x2000] ;  /* 0x00200000032b7984 */ /* 0x000ee20000000800 */
[----:B------:R-:W-:-:S03]  /*10ba0*/  FADD.FTZ R59, R26, R59 ;  /* 0x0000003b1a3b7221 */ /* 0x000fc60000010000 */
[----:B------:R-:W4:Y:S01]  /*10bb0*/  LDS R4, [R3+0xe00] ;  /* 0x000e000003047984 */ /* 0x000f220000000800 */
[----:B------:R-:W-:-:S03]  /*10bc0*/  FADD.FTZ R22, R22, R39 ;  /* 0x0000002716167221 */ /* 0x000fc60000010000 */
[----:B------:R-:W-:Y:S01]  /*10bd0*/  STG.E desc[UR10][R18.64], R55 ;  /* 0x0000003712007986 */ /* 0x000fe2000c10190a */
[----:B------:R-:W-:-:S03]  /*10be0*/  FADD.FTZ R24, RZ, R24 ;  /* 0x00000018ff187221 */ /* 0x000fc60000010000 */
[----:B------:R-:W-:Y:S01]  /*10bf0*/  STG.E desc[UR10][R20.64], R61 ;  /* 0x0000003d14007986 */ /* 0x000fe2000c10190a */
[----:B------:R-:W-:-:S03]  /*10c00*/  FADD.FTZ R22, R22, R49 ;  /* 0x0000003116167221 */ /* 0x000fc60000010000 */
[----:B------:R-:W4:Y:S01]  /*10c10*/  LDS R61, [R3+0x4600] ;  /* 0x00460000033d7984 */ /* 0x000f220000000800 */
[----:B------:R-:W-:-:S03]  /*10c20*/  FADD.FTZ R24, R24, R41 ;  /* 0x0000002918187221 */ /* 0x000fc60000010000 */
[----:B------:R-:W4:Y:S01]  /*10c30*/  LDS R53, [R3+0x3400] ;  /* 0x0034000003357984 */ /* 0x000f220000000800 */
[----:B-1----:R-:W-:-:S03]  /*10c40*/  FADD.FTZ R2, RZ, R2 ;  /* 0x00000002ff027221 */ /* 0x002fc60000010000 */
[----:B------:R-:W1:Y:S04]  /*10c50*/  LDS R47, [R3+0x2200] ;  /* 0x00220000032f7984 */ /* 0x000e680000000800 */
[----:B------:R-:W1:Y:S04]  /*10c60*/  LDS R0, [R3+0x1000] ;  /* 0x0010000003007984 */ /* 0x000e680000000800 */
[----:B------:R-:W-:Y:S01]  /*10c70*/  STG.E desc[UR10][R14.64+0x200], R81 ;  /* 0x000200510e007986 */ /* 0x000fe2000c10190a */
[----:B--2---:R-:W-:-:S03]  /*10c80*/  FADD.FTZ R71, R22, R71 ;  /* 0x0000004716477221 */ /* 0x004fc60000010000 */
[----:B------:R-:W-:Y:S01]  /*10c90*/  STG.E desc[UR10][R16.64+0x200], R5 ;  /* 0x0002000510007986 */ /* 0x000fe2000c10190a */
[----:B0-----:R-:W-:-:S03]  /*10ca0*/  FADD.FTZ R24, R24, R51 ;  /* 0x0000003318187221 */ /* 0x001fc60000010000 */
[----:B------:R-:W-:Y:S01]  /*10cb0*/  STG.E desc[UR10][R18.64+0x200], R69 ;  /* 0x0002004512007986 */ /* 0x000fe2000c10190a */
[----:B---3--:R-:W-:-:S03]  /*10cc0*/  FADD.FTZ R2, R2, R43 ;  /* 0x0000002b02027221 */ /* 0x008fc60000010000 */
[----:B------:R-:W-:Y:S01]  /*10cd0*/  STG.E desc[UR10][R20.64+0x200], R63 ;  /* 0x0002003f14007986 */ /* 0x000fe2000c10190a */
[----:B----4-:R-:W-:-:S03]  /*10ce0*/  FADD.FTZ R4, RZ, R4 ;  /* 0x00000004ff047221 */ /* 0x010fc60000010000 */
[----:B------:R-:W0:Y:S04]  /*10cf0*/  LDS R69, [R3+0x4800] ;  /* 0x0048000003457984 */ /* 0x000e280000000800 */
[----:B------:R-:W2:Y:S04]  /*10d00*/  LDS R55, [R3+0x3600] ;  /* 0x0036000003377984 */ /* 0x000ea80000000800 */
[----:B------:R-:W3:Y:S01]  /*10d10*/  LDS R37, [R3+0x2400] ;  /* 0x0024000003257984 */ /* 0x000ee20000000800 */
[----:B------:R-:W-:-:S03]  /*10d20*/  FADD.FTZ R61, R24, R61 ;  /* 0x0000003d183d7221 */ /* 0x000fc60000010000 */
[----:B------:R-:W4:Y:S01]  /*10d30*/  LDS R5, [R3+0x1200] ;  /* 0x0012000003057984 */ /* 0x000f220000000800 */
[----:B------:R-:W-:-:S03]  /*10d40*/  FADD.FTZ R2, R2, R53 ;  /* 0x0000003502027221 */ /* 0x000fc60000010000 */
[----:B------:R-:W-:Y:S01]  /*10d50*/  STG.E desc[UR10][R14.64+0x400], R83 ;  /* 0x000400530e007986 */ /* 0x000fe2000c10190a */
[----:B-1----:R-:W-:-:S03]  /*10d60*/  FADD.FTZ R4, R4, R47 ;  /* 0x0000002f04047221 */ /* 0x002fc60000010000 */
[----:B------:R-:W-:Y:S01]  /*10d70*/  STG.E desc[UR10][R16.64+0x400], R6 ;  /* 0x0004000610007986 */ /* 0x000fe2000c10190a */
[----:B------:R-:W-:-:S03]  /*10d80*/  FADD.FTZ R0, RZ, R0 ;  /* 0x00000000ff007221 */ /* 0x000fc60000010000 */
[----:B------:R-:W-:Y:S04]  /*10d90*/  STG.E desc[UR10][R18.64+0x400], R57 ;  /* 0x0004003912007986 */ /* 0x000fe8000c10190a */
        /* <DEDUP_REMOVED lines=9> */
[----:B------:R-:W-:Y:S01]  /*10e30*/  STG.E desc[UR10][R20.64+0x400], R65 ;  /* 0x0004004114007986 */ /* 0x000fe2000c10190a */
[----:B----4-:R-:W-:-:S03]  /*10e40*/  FADD.FTZ R5, RZ, R5 ;  /* 0x00000005ff057221 */ /* 0x010fc60000010000 */
[----:B------:R-:W-:Y:S04]  /*10e50*/  STG.E desc[UR10][R14.64+0x600], R45 ;  /* 0x0006002d0e007986 */ /* 0x000fe8000c10190a */
[----:B------:R-:W-:Y:S04]  /*10e60*/  STG.E desc[UR10][R16.64+0x600], R7 ;  /* 0x0006000710007986 */ /* 0x000fe8000c10190a */
[----:B------:R-:W-:Y:S04]  /*10e70*/  STG.E desc[UR10][R18.64+0x600], R59 ;  /* 0x0006003b12007986 */ /* 0x000fe8000c10190a */
        /* <DEDUP_REMOVED lines=32> */
.L_x_5655:
        /* <DEDUP_REMOVED lines=8> */
.L_x_5738:
[----:B------:R-:W-:Y:S05]  /*11100*/  BSYNC B2 ;  /* 0x0000000000027941 */ /* 0x000fea0003800000 */
.L_x_5737:
        /* <DEDUP_REMOVED lines=8> */
.L_x_5739:
[----:B------:R-:W-:Y:S01]  /*11190*/  HFMA2 R41, -RZ, RZ, 0, 1.1920928955078125e-07 ;  /* 0x00000002ff297431 */ /* 0x000fe200000001ff */
[----:B------:R-:W-:Y:S01]  /*111a0*/  MOV R43, R36 ;  /* 0x00000024002b7202 */ /* 0x000fe20000000f00 */
[----:B------:R-:W-:-:S07]  /*111b0*/  FADD.FTZ R37, R37, R136 ;  /* 0x0000008825257221 */ /* 0x000fce0000010000 */
[----:B------:R-:W-:Y:S05]  /*111c0*/  WARPSYNC.COLLECTIVE R39, `(.L_x_5740) ;  /* 0x0000000027087348 */ /* 0x000fea0003c00000 */
[----:B------:R0:W1:Y:S02]  /*111d0*/  SHFL.BFLY P4, R136, R43, R41, R40 ;  /* 0x0c0000292b887389 */ /* 0x0000640000080028 */
[----:B01----:R-:W-:Y:S05]  /*111e0*/  ENDCOLLECTIVE ;  /* 0x000000000000791b */ /* 0x003fea0003800000 */
.L_x_5740:
[----:B------:R-:W-:Y:S01]  /*111f0*/  MOV R43, R37 ;  /* 0x00000025002b7202 */ /* 0x000fe20000000f00 */
[----:B------:R-:W-:-:S07]  /*11200*/  FADD.FTZ R36, R36, R136 ;  /* 0x0000008824247221 */ /* 0x000fce0000010000 */
[----:B------:R-:W-:Y:S05]  /*11210*/  WARPSYNC.COLLECTIVE R39, `(.L_x_5741) ;  /* 0x0000000027087348 */ /* 0x000fea0003c00000 */
[----:B------:R0:W1:Y:S02]  /*11220*/  SHFL.BFLY P4, R136, R43, R41, R40 ;  /* 0x0c0000292b887389 */ /* 0x0000640000080028 */
[----:B01----:R-:W-:Y:S05]  /*11230*/  ENDCOLLECTIVE ;  /* 0x000000000000791b */ /* 0x003fea0003800000 */
.L_x_5741:
[----:B------:R-:W-:Y:S01]  /*11240*/  HFMA2 R41, -RZ, RZ, 0, 2.384185791015625e-07 ;  /* 0x00000004ff297431 */ /* 0x000fe200000001ff */
[----:B------:R-:W-:Y:S01]  /*11250*/  MOV R43, R36 ;  /* 0x00000024002b7202 */ /* 0x000fe20000000f00 */
[----:B------:R-:W-:-:S07]  /*11260*/  FADD.FTZ R37, R37, R136 ;  /* 0x0000008825257221 */ /* 0x000fce0000010000 */
[----:B------:R-:W-:Y:S05]  /*11270*/  WARPSYNC.COLLECTIVE R39, `(.L_x_5742) ;  /* 0x0000000027087348 */ /* 0x000fea0003c00000 */
[----:B------:R0:W1:Y:S02]  /*11280*/  SHFL.BFLY P4, R136, R43, R41, R40 ;  /* 0x0c0000292b887389 */ /* 0x0000640000080028 */
[----:B01----:R-:W-:Y:S05]  /*11290*/  ENDCOLLECTIVE ;  /* 0x000000000000791b */ /* 0x003fea0003800000 */
.L_x_5742:
[----:B------:R-:W-:Y:S01]  /*112a0*/  MOV R43, R37 ;  /* 0x00000025002b7202 */ /* 0x000fe20000000f00 */
[----:B------:R-:W-:-:S07]  /*112b0*/  FADD.FTZ R36, R36, R136 ;  /* 0x0000008824247221 */ /* 0x000fce0000010000 */
[----:B------:R-:W-:Y:S05]  /*112c0*/  WARPSYNC.COLLECTIVE R39, `(.L_x_5743) ;  /* 0x0000000027087348 */ /* 0x000fea0003c00000 */
[----:B------:R0:W1:Y:S02]  /*112d0*/  SHFL.BFLY P4, R136, R43, R41, R40 ;  /* 0x0c0000292b887389 */ /* 0x0000640000080028 */
[----:B01----:R-:W-:Y:S05]  /*112e0*/  ENDCOLLECTIVE ;  /* 0x000000000000791b */ /* 0x003fea0003800000 */
.L_x_5743:
[----:B------:R-:W-:Y:S01]  /*112f0*/  HFMA2 R41, -RZ, RZ, 0, 4.76837158203125e-07 ;  /* 0x00000008ff297431 */ /* 0x000fe200000001ff */
[----:B------:R-:W-:Y:S01]  /*11300*/  MOV R43, R36 ;  /* 0x00000024002b7202 */ /* 0x000fe20000000f00 */
[----:B------:R-:W-:-:S07]  /*11310*/  FADD.FTZ R37, R37, R136 ;  /* 0x0000008825257221 */ /* 0x000fce0000010000 */
[----:B------:R-:W-:Y:S05]  /*11320*/  WARPSYNC.COLLECTIVE R39, `(.L_x_5744) ;  /* 0x0000000027087348 */ /* 0x000fea0003c00000 */
[----:B------:R0:W1:Y:S02]  /*11330*/  SHFL.BFLY P4, R136, R43, R41, R40 ;  /* 0x0c0000292b887389 */ /* 0x0000640000080028 */
[----:B01----:R-:W-:Y:S05]  /*11340*/  ENDCOLLECTIVE ;  /* 0x000000000000791b */ /* 0x003fea0003800000 */
.L_x_5744:
[----:B------:R-:W-:Y:S01]  /*11350*/  MOV R43, R37 ;  /* 0x00000025002b7202 */ /* 0x000fe20000000f00 */
[----:B------:R-:W-:-:S07]  /*11360*/  FADD.FTZ R36, R36, R136 ;  /* 0x0000008824247221 */ /* 0x000fce0000010000 */
[----:B------:R-:W-:Y:S05]  /*11370*/  WARPSYNC.COLLECTIVE R39, `(.L_x_5745) ;  /* 0x0000000027087348 */ /* 0x000fea0003c00000 */
[----:B------:R0:W1:Y:S02]  /*11380*/  SHFL.BFLY P4, R136, R43, R41, R40 ;  /* 0x0c0000292b887389 */ /* 0x0000640000080028 */
[----:B01----:R-:W-:Y:S05]  /*11390*/  ENDCOLLECTIVE ;  /* 0x000000000000791b */ /* 0x003fea0003800000 */
.L_x_5745:
[----:B------:R-:W-:Y:S01]  /*113a0*/  HFMA2 R41, -RZ, RZ, 0, 9.5367431640625e-07 ;  /* 0x00000010ff297431 */ /* 0x000fe200000001ff */
[----:B------:R-:W-:Y:S01]  /*113b0*/  MOV R43, R36 ;  /* 0x00000024002b7202 */ /* 0x000fe20000000f00 */
[----:B------:R-:W-:-:S07]  /*113c0*/  FADD.FTZ R37, R37, R136 ;  /* 0x0000008825257221 */ /* 0x000fce0000010000 */
[----:B------:R-:W-:Y:S05]  /*113d0*/  WARPSYNC.COLLECTIVE R39, `(.L_x_5746) ;  /* 0x0000000027087348 */ /* 0x000fea0003c00000 */
[----:B------:R0:W1:Y:S02]  /*113e0*/  SHFL.BFLY P4, R136, R43, R41, R40 ;  /* 0x0c0000292b887389 */ /* 0x0000640000080028 */
[----:B01----:R-:W-:Y:S05]  /*113f0*/  ENDCOLLECTIVE ;  /* 0x000000000000791b */ /* 0x003fea0003800000 */
.L_x_5746:
[----:B------:R-:W-:Y:S02]  /*11400*/  MOV R43, R37 ;  /* 0x00000025002b7202 */ /* 0x000fe40000000f00 */
[----:B------:R-:W-:-:S07]  /*11410*/  MOV R38, R136 ;  /* 0x0000008800267202 */ /* 0x000fce0000000f00 */
[----:B------:R-:W-:Y:S05]  /*11420*/  WARPSYNC.COLLECTIVE R39, `(.L_x_5747) ;  /* 0x0000000027087348 */ /* 0x000fea0003c00000 */
[----:B------:R0:W1:Y:S02]  /*11430*/  SHFL.BFLY P4, R136, R43, R41, R40 ;  /* 0x0c0000292b887389 */ /* 0x0000640000080028 */
[----:B01----:R-:W-:Y:S05]  /*11440*/  ENDCOLLECTIVE ;  /* 0x000000000000791b */ /* 0x003fea0003800000 */
.L_x_5747:
[----:B------:R-:W-:Y:S01]  /*11450*/  MOV R39, R136 ;  /* 0x0000008800277202 */ /* 0x000fe20000000f00 */
[----:B------:R-:W-:Y:S06]  /*11460*/  BRA `(.L_x_5748) ;  /* 0xffffff3c00147947 */ /* 0x000fec000383ffff */
.L_x_5749:
        /* <DEDUP_REMOVED lines=9> */
.L_x_7167:


//--------------------- .text._ZN10layer_norm22ln_bwd_finalize_kernelINS_22Kernel_traits_finalizeILj1280E6__halfffffjLb0ELj1024ELj4ENS_18Kernel_traits_baseILj1280ES2_ffffjLj1024EEEEELb0ELb0EEEvNS_9BwdParamsE --------------------------
	.section	.text._ZN10layer_norm22ln_bwd_finalize_kernelINS_22Kernel_traits_finalizeILj1280E6__halfffffjLb0ELj1024ELj4ENS_18Kernel_traits_baseILj1280ES2_ffffjLj1024EEEEELb0ELb0EEEvNS_9BwdParamsE,"ax",@progbits
	.align	128
        .global         _ZN10layer_norm22ln_bwd_finalize_kernelINS_22Kernel_traits_finalizeILj1280E6__halfffffjLb0ELj1024ELj4ENS_18Kernel_traits_baseILj1280ES2_ffffjLj1024EEEEELb0ELb0EEEvNS_9BwdParamsE
        .type           _ZN10layer_norm22ln_bwd_finalize_kernelINS_22Kernel_traits_finalizeILj1280E6__halfffffjLb0ELj1024ELj4ENS_18Kernel_traits_baseILj1280ES2_ffffjLj1024EEEEELb0ELb0EEEvNS_9BwdParamsE,@function
        .size           _ZN10layer_norm22ln_bwd_finalize_kernelINS_22Kernel_traits_finalizeILj1280E6__halfffffjLb0ELj1024ELj4ENS_18Kernel_traits_baseILj1280ES2_ffffjLj1024EEEEELb0ELb0EEEvNS_9BwdParamsE,(.L_x_7168 - _ZN10layer_norm22ln_bwd_finalize_kernelINS_22Kernel_traits_finalizeILj1280E6__halfffffjLb0ELj1024ELj4ENS_18Kernel_traits_baseILj1280ES2_ffffjLj1024EEEEELb0ELb0EEEvNS_9BwdParamsE)
        .other          _ZN10layer_norm22ln_bwd_finalize_kernelINS_22Kernel_traits_finalizeILj1280E6__halfffffjLb0ELj1024ELj4ENS_18Kernel_traits_baseILj1280ES2_ffffjLj1024EEEEELb0ELb0EEEvNS_9BwdParamsE,@"STO_CUDA_ENTRY STV_DEFAULT"
_ZN10layer_norm22ln_bwd_finalize_kernelINS_22Kernel_traits_finalizeILj1280E6__halfffffjLb0ELj1024ELj4ENS_18Kernel_traits_baseILj1280ES2_ffffjLj1024EEEEELb0ELb0EEEvNS_9BwdParamsE:
.text._ZN10layer_norm22ln_bwd_finalize_kernelINS_22Kernel_traits_finalizeILj1280E6__halfffffjLb0ELj1024ELj4ENS_18Kernel_traits_baseILj1280ES2_ffffjLj1024EEEEELb0ELb0EEEvNS_9BwdParamsE:
        /* <DEDUP_REMOVED lines=78> */
.L_x_5754:
        /* <DEDUP_REMOVED lines=118> */
.L_x_5753:
[----:B------:R-:W-:Y:S05]  /*0c40*/  BSYNC.RECONVERGENT B1 ;  /* 0x0000000000017941 */ /* 0x000fea0003800200 */
.L_x_5752:
        /* <DEDUP_REMOVED lines=68> */
.L_x_5756:
[----:B------:R-:W-:Y:S05]  /*1090*/  BSYNC.RECONVERGENT B1 ;  /* 0x0000000000017941 */ /* 0x000fea0003800200 */
.L_x_5755:
        /* <DEDUP_REMOVED lines=37> */
.L_x_5758:
[----:B------:R-:W-:Y:S05]  /*12f0*/  BSYNC.RECONVERGENT B1 ;  /* 0x0000000000017941 */ /* 0x000fea0003800200 */
.L_x_5757:
[----:B------:R-:W-:Y:S05]  /*1300*/  @!P1 BRA `(.L_x_5751) ;  /* 0x00000000003c9947 */ /* 0x000fea0003800000 */
[----:B------:R-:W0:Y:S01]  /*1310*/  LDC.64 R8, c[0x0][0x440] ;  /* 0x00011000ff087b82 */ /* 0x000e220000000a00 */
[----:B------:R-:W-:Y:S01]  /*1320*/  IMAD R2, R2, R54, R7 ;  /* 0x0000003602027224 */ /* 0x000fe200078e0207 */
[----:B------:R-:W-:-:S04]  /*1330*/  IADD3 R0, PT, PT, -R0, RZ, RZ ;  /* 0x000000ff00007210 */ /* 0x000fc80007ffe1ff */
[----:B------:R-:W-:Y:S02]  /*1340*/  IADD3 R13, PT, PT, R57, R2, RZ ;  /* 0x00000002390d7210 */ /* 0x000fe40007ffe0ff */
[----:B------:R-:W1:Y:S05]  /*1350*/  LDC.64 R10, c[0x0][0x448] ;  /* 0x00011200ff0a7b82 */ /* 0x000e6a0000000a00 */
.L_x_5759:
        /* <DEDUP_REMOVED lines=10> */
.L_x_5751:
[----:B------:R-:W-:Y:S05]  /*1400*/  BSYNC.RECONVERGENT B0 ;  /* 0x0000000000007941 */ /* 0x000fea0003800200 */
.L_x_5750:
        /* <DEDUP_REMOVED lines=62> */
.L_x_5760:
        /* <DEDUP_REMOVED lines=9> */
.L_x_7168:


//--------------------- .text._ZN10layer_norm40ln_parallel_residual_bwd_finalize_kernelINS_22Kernel_traits_finalizeILj1280E6__halfffffjLb0ELj1024ELj4ENS_18Kernel_traits_baseILj1280ES2_ffffjLj1024EEEEELb0EEEvNS_9BwdParamsE --------------------------
	.section	.text._ZN10layer_norm40ln_parallel_residual_bwd_finalize_kernelINS_22Kernel_traits_finalizeILj1280E6__halfffffjLb0ELj1024ELj4ENS_18Kernel_traits_baseILj1280ES2_ffffjLj1024EEEEELb0EEEvNS_9BwdParamsE,"ax",@progbits
	.align	128
        .global         _ZN10layer_norm40ln_parallel_residual_bwd_finalize_kernelINS_22Kernel_traits_finalizeILj1280E6__halfffffjLb0ELj1024ELj4ENS_18Kernel_traits_baseILj1280ES2_ffffjLj1024EEEEELb0EEEvNS_9BwdParamsE
        .type           _ZN10layer_norm40ln_parallel_residual_bwd_finalize_kernelINS_22Kernel_traits_finalizeILj1280E6__halfffffjLb0ELj1024ELj4ENS_18Kernel_traits_baseILj1280ES2_ffffjLj1024EEEEELb0EEEvNS_9BwdParamsE,@function
        .size           _ZN10layer_norm40ln_parallel_residual_bwd_finalize_kernelINS_22Kernel_traits_finalizeILj1280E6__halfffffjLb0ELj1024ELj4ENS_18Kernel_traits_baseILj1280ES2_ffffjLj1024EEEEELb0EEEvNS_9BwdParamsE,(.L_x_7169 - _ZN10layer_norm40ln_parallel_residual_bwd_finalize_kernelINS_22Kernel_traits_finalizeILj1280E6__halfffffjLb0ELj1024ELj4ENS_18Kernel_traits_baseILj1280ES2_ffffjLj1024EEEEELb0EEEvNS_9BwdParamsE)
        .other          _ZN10layer_norm40ln_parallel_residual_bwd_finalize_kernelINS_22Kernel_traits_finalizeILj1280E6__halfffffjLb0ELj1024ELj4ENS_18Kernel_traits_baseILj1280ES2_ffffjLj1024EEEEELb0EEEvNS_9BwdParamsE,@"STO_CUDA_ENTRY STV_DEFAULT"
_ZN10layer_norm40ln_parallel_residual_bwd_finalize_kernelINS_22Kernel_traits_finalizeILj1280E6__halfffffjLb0ELj1024ELj4ENS_18Kernel_traits_baseILj1280ES2_ffffjLj1024EEEEELb0EEEvNS_9BwdParamsE:
.text._ZN10layer_norm40ln_parallel_residual_bwd_finalize_kernelINS_22Kernel_traits_finalizeILj1280E6__halfffffjLb0ELj1024ELj4ENS_18Kernel_traits_baseILj1280ES2_ffffjLj1024EEEEELb0EEEvNS_9BwdParamsE:
        /* <DEDUP_REMOVED lines=58> */
.L_x_5765:
        /* <DEDUP_REMOVED lines=112> */
.L_x_5764:
[----:B------:R-:W-:Y:S05]  /*0aa0*/  BSYNC.RECONVERGENT B1 ;  /* 0x0000000000017941 */ /* 0x000fea0003800200 */
.L_x_5763:
        /* <DEDUP_REMOVED lines=66> */
.L_x_5767:
[----:B------:R-:W-:Y:S05]  /*0ed0*/  BSYNC.RECONVERGENT B1 ;  /* 0x0000000000017941 */ /* 0x000fea0003800200 */
.L_x_5766:
        /* <DEDUP_REMOVED lines=36> */
.L_x_5769:
[----:B------:R-:W-:Y:S05]  /*1120*/  BSYNC.RECONVERGENT B1 ;  /* 0x0000000000017941 */ /* 0x000fea0003800200 */
.L_x_5768:
        /* <DEDUP_REMOVED lines=18> */
.L_x_5762:
[----:B------:R-:W-:Y:S05]  /*1250*/  BSYNC.RECONVERGENT B0 ;  /* 0x0000000000007941 */ /* 0x000fea0003800200 */
.L_x_5761:
        /* <DEDUP_REMOVED lines=96> */
.L_x_5770:
        /* <DEDUP_REMOVED lines=10> */
.L_x_7169:


//--------------------- .text._ZN10layer_norm31ln_parallel_residual_bwd_kernelINS_13Kernel_traitsI6__halfffffjLj1280ELj1ELj4ELj1ELj16ENS_18Kernel_traits_baseILj1280ES2_ffffjLj128EEEEELb1ELb1ELb0EEEvNS_9BwdParamsE --------------------------
	.section	.text._ZN10layer_norm31ln_parallel_residual_bwd_kernelINS_13Kernel_traitsI6__halfffffjLj1280ELj1ELj4ELj1ELj16ENS_18Kernel_traits_baseILj1280ES2_ffffjLj128EEEEELb1ELb1ELb0EEEvNS_9BwdParamsE,"ax",@progbits
	.align	128
        .global         _ZN10layer_norm31ln_parallel_residual_bwd_kernelINS_13Kernel_traitsI6__halfffffjLj1280ELj1ELj4ELj1ELj16ENS_18Kernel_traits_baseILj1280ES2_ffffjLj128EEEEELb1ELb1ELb0EEEvNS_9BwdParamsE
        .type           _ZN10layer_norm31ln_parallel_residual_bwd_kernelINS_13Kernel_traitsI6__halfffffjLj1280ELj1ELj4ELj1ELj16ENS_18Kernel_traits_baseILj1280ES2_ffffjLj128EEEEELb1ELb1ELb0EEEvNS_9BwdParamsE,@function
        .size           _ZN10layer_norm31ln_parallel_residual_bwd_kernelINS_13Kernel_traitsI6__halfffffjLj1280ELj1ELj4ELj1ELj16ENS_18Kernel_traits_baseILj1280ES2_ffffjLj128EEEEELb1ELb1ELb0EEEvNS_9BwdParamsE,(.L_x_7170 - _ZN10layer_norm31ln_parallel_residual_bwd_kernelINS_13Kernel_traitsI6__halfffffjLj1280ELj1ELj4ELj1ELj16ENS_18Kernel_traits_baseILj1280ES2_ffffjLj128EEEEELb1ELb1ELb0EEEvNS_9BwdParamsE)
        .other          _ZN10layer_norm31ln_parallel_residual_bwd_kernelINS_13Kernel_traitsI6__halfffffjLj1280ELj1ELj4ELj1ELj16ENS_18Kernel_traits_baseILj1280ES2_ffffjLj128EEEEELb1ELb1ELb0EEEvNS_9BwdParamsE,@"STO_CUDA_ENTRY STV_DEFAULT"
_ZN10layer_norm31ln_parallel_residual_bwd_kernelINS_13Kernel_traitsI6__halfffffjLj1280ELj1ELj4ELj1ELj16ENS_18Kernel_traits_baseILj1280ES2_ffffjLj128EEEEELb1ELb1ELb0EEEvNS_9BwdParamsE:
.text._ZN10layer_norm31ln_parallel_residual_bwd_kernelINS_13Kernel_traitsI6__halfffffjLj1280ELj1ELj4ELj1ELj16ENS_18Kernel_traits_baseILj1280ES2_ffffjLj128EEEEELb1ELb1ELb0EEEvNS_9BwdParamsE:
        /* <DEDUP_REMOVED lines=11> */
[----:B------:R-:W0:Y:S03]  /*00b0*/  LDCU UR12, c[0x0][0x400] ;  /* 0x00008000ff0c77ac */ /* 0x000e260008000800 */
        /* <DEDUP_REMOVED lines=12> */
[C---:B------:R-:W-:Y:S02]  /*0180*/  ISETP.GE.U32.AND P2, PT, R13.reuse, 0xa0, PT ;  /* 0x000000a00d00780c */ /* 0x040fe40003f46070 */
[C---:B------:R-:W-:Y:S02]  /*0190*/  ISETP.GE.U32.AND P3, PT, R13.reuse, 0xc0, PT ;  /* 0x000000c00d00780c */ /* 0x040fe40003f66070 */
[----:B------:R-:W-:Y:S01]  /*01a0*/  ISETP.GE.U32.AND P4, PT, R13, 0xe0, PT ;  /* 0x000000e00d00780c */ /* 0x000fe20003f86070 */
[----:B------:R-:W3:Y:S08]  /*01b0*/  @P0 LDC.64 R2, c[0x0][0x3d0] ;  /* 0x0000f400ff020b82 */ /* 0x000ef00000000a00 */
[----:B------:R-:W4:Y:S08]  /*01c0*/  @P5 LDC.64 R24, c[0x0][0x3d0] ;  /* 0x0000f400ff185b82 */ /* 0x000f300000000a00 */
[----:B------:R-:W2:Y:S01]  /*01d0*/  @P6 LDC.64 R28, c[0x0][0x3d0] ;  /* 0x0000f400ff1c6b82 */ /* 0x000ea20000000a00 */
[C---:B---3--:R-:W-:Y:S01]  /*01e0*/  @P0 IMAD.WIDE.U32 R2, R43.reuse, 0x8, R2 ;  /* 0x000000082b020825 */ /* 0x048fe200078e0002 */
[----:B------:R-:W-:-:S06]  /*01f0*/  @P0 LOP3.LUT R43, R43, 0x20, RZ, 0xfc, !PT ;  /* 0x000000202b2b0812 */ /* 0x000fcc00078efcff */
[----:B------:R-:W3:Y:S01]  /*0200*/  @P1 LDC.64 R30, c[0x0][0x3d0] ;  /* 0x0000f400ff1e1b82 */ /* 0x000ee20000000a00 */
[----:B0-----:R-:W5:Y:S01]  /*0210*/  @P0 LDG.E.64 R4, desc[UR8][R2.64] ;  /* 0x0000000802040981 */ /* 0x001f62000c1e1b00 */
[C---:B----4-:R-:W-:Y:S01]  /*0220*/  @P5 IMAD.WIDE.U32 R24, R43.reuse, 0x8, R24 ;  /* 0x000000082b185825 */ /* 0x050fe200078e0018 */
[----:B------:R-:W-:-:S05]  /*0230*/  @P5 IADD3 R43, PT, PT, R43, 0x20, RZ ;  /* 0x000000202b2b5810 */ /* 0x000fca0007ffe0ff */
[----:B------:R-:W0:Y:S01]  /*0240*/  @P2 LDC.64 R32, c[0x0][0x3d0] ;  /* 0x0000f400ff202b82 */ /* 0x000e220000000a00 */
[----:B------:R4:W5:Y:S01]  /*0250*/  @P5 LDG.E.64 R6, desc[UR8][R24.64] ;  /* 0x0000000818065981 */ /* 0x000962000c1e1b00 */
[C---:B--2---:R-:W-:Y:S01]  /*0260*/  @P6 IMAD.WIDE.U32 R28, R43.reuse, 0x8, R28 ;  /* 0x000000082b1c6825 */ /* 0x044fe200078e001c */
[----:B------:R-:W-:-:S05]  /*0270*/  @P6 IADD3 R43, PT, PT, R43, 0x20, RZ ;  /* 0x000000202b2b6810 */ /* 0x000fca0007ffe0ff */
[----:B------:R-:W2:Y:S01]  /*0280*/  @P3 LDC.64 R34, c[0x0][0x3d0] ;  /* 0x0000f400ff223b82 */ /* 0x000ea20000000a00 */
[----:B------:R1:W5:Y:S01]  /*0290*/  @P6 LDG.E.64 R8, desc[UR8][R28.64] ;  /* 0x000000081c086981 */ /* 0x000362000c1e1b00 */
[C---:B------:R-:W-:Y:S02]  /*02a0*/  ISETP.GE.U32.AND P6, PT, R13.reuse, 0x100, PT ;  /* 0x000001000d00780c */ /* 0x040fe40003fc6070 */
[----:B------:R-:W-:-:S04]  /*02b0*/  ISETP.GE.U32.AND P5, PT, R13, 0x120, PT ;  /* 0x000001200d00780c */ /* 0x000fc80003fa6070 */
[----:B------:R-:W1:Y:S01]  /*02c0*/  @P4 LDC.64 R36, c[0x0][0x3d0] ;  /* 0x0000f400ff244b82 */ /* 0x000e620000000a00 */
[C---:B---3--:R-:W-:Y:S01]  /*02d0*/  @P1 IMAD.WIDE.U32 R30, R43.reuse, 0x8, R30 ;  /* 0x000000082b1e1825 */ /* 0x048fe200078e001e */
[----:B------:R-:W-:-:S04]  /*02e0*/  @P1 IADD3 R43, PT, PT, R43, 0x20, RZ ;  /* 0x000000202b2b1810 */ /* 0x000fc80007ffe0ff */
[----:B------:R3:W5:Y:S02]  /*02f0*/  @P1 LDG.E.64 R10, desc[UR8][R30.64] ;  /* 0x000000081e0a1981 */ /* 0x000764000c1e1b00 */
[----:B----4-:R-:W4:Y:S01]  /*0300*/  @P6 LDC.64 R24, c[0x0][0x3d0] ;  /* 0x0000f400ff186b82 */ /* 0x010f220000000a00 */
[C---:B0-----:R-:W-:Y:S01]  /*0310*/  @P2 IMAD.WIDE.U32 R32, R43.reuse, 0x8, R32 ;  /* 0x000000082b202825 */ /* 0x041fe200078e0020 */
[----:B------:R-:W-:-:S04]  /*0320*/  @P2 IADD3 R43, PT, PT, R43, 0x20, RZ ;  /* 0x000000202b2b2810 */ /* 0x000fc80007ffe0ff */
[----:B------:R3:W5:Y:S02]  /*0330*/  @P2 LDG.E.64 R14, desc[UR8][R32.64] ;  /* 0x00000008200e2981 */ /* 0x000764000c1e1b00 */
[----:B------:R-:W0:Y:S01]  /*0340*/  @P5 LDC.64 R38, c[0x0][0x3d0] ;  /* 0x0000f400ff265b82 */ /* 0x000e220000000a00 */
[C---:B--2---:R-:W-:Y:S01]  /*0350*/  @P3 IMAD.WIDE.U32 R34, R43.reuse, 0x8, R34 ;  /* 0x000000082b223825 */ /* 0x044fe200078e0022 */
[----:B------:R-:W-:-:S04]  /*0360*/  @P3 IADD3 R43, PT, PT, R43, 0x20, RZ ;  /* 0x000000202b2b3810 */ /* 0x000fc80007ffe0ff */
[----:B------:R3:W5:Y:S01]  /*0370*/  @P3 LDG.E.64 R16, desc[UR8][R34.64] ;  /* 0x0000000822103981 */ /* 0x000762000c1e1b00 */
[C---:B-1----:R-:W-:Y:S01]  /*0380*/  @P4 IMAD.WIDE.U32 R36, R43.reuse, 0x8, R36 ;  /* 0x000000082b244825 */ /* 0x042fe200078e0024 */
[----:B------:R-:W-:-:S04]  /*0390*/  @P4 IADD3 R43, PT, PT, R43, 0x20, RZ ;  /* 0x000000202b2b4810 */ /* 0x000fc80007ffe0ff */
[----:B------:R3:W5:Y:S01]  /*03a0*/  @P4 LDG.E.64 R18, desc[UR8][R36.64] ;  /* 0x0000000824124981 */ /* 0x000762000c1e1b00 */
[C---:B----4-:R-:W-:Y:S01]  /*03b0*/  @P6 IMAD.WIDE.U32 R28, R43.reuse, 0x8, R24 ;  /* 0x000000082b1c6825 */ /* 0x050fe200078e0018 */
[----:B------:R-:W-:-:S04]  /*03c0*/  @P6 IADD3 R43, PT, PT, R43, 0x20, RZ ;  /* 0x000000202b2b6810 */ /* 0x000fc80007ffe0ff */
[----:B------:R3:W5:Y:S01]  /*03d0*/  @P6 LDG.E.64 R20, desc[UR8][R28.64] ;  /* 0x000000081c146981 */ /* 0x000762000c1e1b00 */
[----:B0-----:R-:W-:-:S05]  /*03e0*/  @P5 IMAD.WIDE.U32 R38, R43, 0x8, R38 ;  /* 0x000000082b265825 */ /* 0x001fca00078e0026 */
[----:B------:R3:W5:Y:S01]  /*03f0*/  @P5 LDG.E.64 R22, desc[UR8][R38.64] ;  /* 0x0000000826165981 */ /* 0x000762000c1e1b00 */
[----:B------:R-:W-:Y:S01]  /*0400*/  ISETP.GE.U32.AND P1, PT, R13, 0x140, PT ;  /* 0x000001400d00780c */ /* 0x000fe20003f26070 */
[----:B------:R-:W0:-:S12]  /*0410*/  S2UR UR4, SR_CTAID.X ;  /* 0x00000000000479c3 */ /* 0x000e180000002500 */
[----:B------:R-:W1:Y:S01]  /*0420*/  @P1 LDC.64 R40, c[0x0][0x3d0] ;  /* 0x0000f400ff281b82 */ /* 0x000e620000000a00 */
[----:B------:R-:W-:Y:S02]  /*0430*/  @P5 IADD3 R43, PT, PT, R43, 0x20, RZ ;  /* 0x000000202b2b5810 */ /* 0x000fe40007ffe0ff */
[----:B------:R-:W-:Y:S01]  /*0440*/  SHF.R.U32.HI R189, RZ, 0x5, R189 ;  /* 0x00000005ffbd7819 */ /* 0x000fe200000116bd */
[----:B0-----:R-:W-:-:S06]  /*0450*/  USHF.L.U32 UR4, UR4, 0x2, URZ ;  /* 0x0000000204047899 */ /* 0x001fcc00080006ff */
[----:B------:R-:W-:Y:S01]  /*0460*/  LOP3.LUT R189, R189, UR4, RZ, 0xfc, !PT ;  /* 0x00000004bdbd7c12 */ /* 0x000fe2000f8efcff */
[----:B-1----:R-:W-:-:S05]  /*0470*/  @P1 IMAD.WIDE.U32 R24, R43, 0x8, R40 ;  /* 0x000000082b181825 */ /* 0x002fca00078e0028 */
[----:B------:R3:W5:Y:S01]  /*0480*/  @P1 LDG.E.64 R26, desc[UR8][R24.64] ;  /* 0x00000008181a1981 */ /* 0x000762000c1e1b00 */
        /* <DEDUP_REMOVED lines=109> */
[----:B------:R-:W-:-:S02]  /*0b60*/  MOV R250, R26 ;  /* 0x0000001a00fa7202 */ /* 0x000fc40000000f00 */
[----:B------:R-:W-:Y:S02]  /*0b70*/  CS2R R218, SRZ ;  /* 0x0000000000da7805 */ /* 0x000fe4000001ff00 */
[----:B------:R-:W-:Y:S01]  /*0b80*/  SHF.R.U64 R22, R22, 0x10, R23 ;  /* 0x0000001016167819 */ /* 0x000fe20000001217 */
[----:B------:R1:W-:Y:S01]  /*0b90*/  STL.S16 [R1+0x1e], R30 ;  /* 0x00001e1e01007387 */ /* 0x0003e20000100600 */
[----:B------:R-:W-:Y:S02]  /*0ba0*/  MOV R251, R23 ;  /* 0x0000001700fb7202 */ /* 0x000fe40000000f00 */
[----:B------:R-:W-:Y:S02]  /*0bb0*/  CS2R R212, SRZ ;  /* 0x0000000000d47805 */ /* 0x000fe4000001ff00 */
[----:B------:R-:W-:Y:S01]  /*0bc0*/  SHF.R.U64 R26, R26, 0x10, R27 ;  /* 0x000000101a1a7819 */ /* 0x000fe2000000121b */
[----:B------:R1:W-:Y:S01]  /*0bd0*/  STL.S16 [R1+0x1c], R14 ;  /* 0x00001c0e01007387 */ /* 0x0003e20000100600 */
[----:B------:R-:W-:-:S02]  /*0be0*/  MOV R249, R27 ;  /* 0x0000001b00f97202 */ /* 0x000fc40000000f00 */
[----:B------:R-:W-:Y:S02]  /*0bf0*/  CS2R R214, SRZ ;  /* 0x0000000000d67805 */ /* 0x000fe4000001ff00 */
[----:B------:R-:W-:Y:S01]  /*0c00*/  SHF.R.U32.HI R23, RZ, 0x10, R23 ;  /* 0x00000010ff177819 */ /* 0x000fe20000011617 */
[----:B------:R1:W-:Y:S01]  /*0c10*/  STL.S16 [R1+0x1a], R31 ;  /* 0x00001a1f01007387 */ /* 0x0003e20000100600 */
[----:B------:R-:W-:Y:S02]  /*0c20*/  SHF.R.U32.HI R27, RZ, 0x10, R27 ;  /* 0x00000010ff1b7819 */ /* 0x000fe4000001161b */
        /* <DEDUP_REMOVED lines=39> */
[----:B------:R1:W-:Y:S02]  /*0ea0*/  STL.S16 [R1], R21 ;  /* 0x0000001501007387 */ /* 0x0003e40000100600 */
.L_x_5894:
[----:B------:R-:W0:Y:S02]  /*0eb0*/  LDC.64 R100, c[0x0][0x3c0] ;  /* 0x0000f000ff647b82 */ /* 0x000e240000000a00 */
[----:B0-----:R-:W-:-:S05]  /*0ec0*/  IMAD.WIDE R100, R189, 0x4, R100 ;  /* 0x00000004bd647825 */ /* 0x001fca00078e0264 */
[----:B------:R0:W2:Y:S01]  /*0ed0*/  LDG.E R161, desc[UR8][R100.64] ;  /* 0x0000000864a17981 */ /* 0x0000a2000c1e1900 */
[----:B------:R-:W3:Y:S01]  /*0ee0*/  S2R R102, SR_TID.X ;  /* 0x0000000000667919 */ /* 0x000ee20000002100 */
[----:B0-----:R-:W0:Y:S01]  /*0ef0*/  LDC.64 R100, c[0x0][0x3c8] ;  /* 0x0000f200ff647b82 */ /* 0x001e220000000a00 */
[C---:B------:R-:W-:Y:S02]  /*0f00*/  ISETP.GE.U32.AND P6, PT, R13.reuse, 0x80, PT ;  /* 0x000000800d00780c */ /* 0x040fe40003fc6070 */
[----:B------:R-:W-:Y:S02]  /*0f10*/  MOV R248, UR15 ;  /* 0x0000000f00f87c02 */ /* 0x000fe40008000f00 */
[----:B------:R-:W-:Y:S02]  /*0f20*/  ISETP.GE.U32.AND P4, PT, R13, 0xa0, PT ;  /* 0x000000a00d00780c */ /* 0x000fe40003f86070 */
[----:B-1----:R-:W-:Y:S01]  /*0f30*/  LOP3.LUT R18, R18, 0xfffffffd, RZ, 0xc0, !PT ;  /* 0xfffffffd12127812 */ /* 0x002fe200078ec0ff */
[----:B------:R-:W-:Y:S01]  /*0f40*/  IMAD R12, R189, R248, RZ ;  /* 0x000000f8bd0c7224 */ /* 0x000fe200078e02ff */
[----:B------:R-:W-:-:S05]  /*0f50*/  ISETP.GE.U32.AND P3, PT, R13, 0xc0, PT ;  /* 0x000000c00d00780c */ /* 0x000fca0003f66070 */
[----:B------:R-:W-:-:S04]  /*0f60*/  @P6 LOP3.LUT R18, R18, 0x2, RZ, 0xfc, !PT ;  /* 0x0000000212126812 */ /* 0x000fc800078efcff */
[----:B------:R-:W-:Y:S01]  /*0f70*/  LOP3.LUT R18, R18, 0xfffffffb, RZ, 0xc0, !PT ;  /* 0xfffffffb12127812 */ /* 0x000fe200078ec0ff */
[----:B0-----:R-:W-:-:S05]  /*0f80*/  IMAD.WIDE R100, R189, 0x4, R100 ;  /* 0x00000004bd647825 */ /* 0x001fca00078e0264 */
[----:B-----5:R0:W5:Y:S01]  /*0f90*/  LDG.E R125, desc[UR8][R100.64] ;  /* 0x00000008647d7981 */ /* 0x020162000c1e1900 */
[----:B---3--:R-:W-:Y:S01]  /*0fa0*/  LOP3.LUT R102, R102, 0x1f, RZ, 0xc0, !PT ;  /* 0x0000001f66667812 */ /* 0x008fe200078ec0ff */
[----:B------:R-:W-:Y:S01]  /*0fb0*/  BSSY.RECONVERGENT B1, `(.L_x_5773) ;  /* 0x0000045000017945 */ /* 0x000fe20003800200 */
[----:B------:R-:W-:Y:S02]  /*0fc0*/  @P4 LOP3.LUT R18, R18, 0x4, RZ, 0xfc, !PT ;  /* 0x0000000412124812 */ /* 0x000fe400078efcff */
[----:B------:R-:W-:Y:S02]  /*0fd0*/  CS2R R162, SRZ ;  /* 0x0000000000a27805 */ /* 0x000fe4000001ff00 */
[C---:B------:R-:W-:Y:S02]  /*0fe0*/  ISETP.GE.U32.AND P5, PT, R13.reuse, 0x40, PT ;  /* 0x000000400d00780c */ /* 0x040fe40003fa6070 */
[----:B------:R-:W-:Y:S02]  /*0ff0*/  LOP3.LUT R18, R18, 0xfffffff7, RZ, 0xc0, !PT ;  /* 0xfffffff712127812 */ /* 0x000fe400078ec0ff */
[----:B------:R-:W-:-:S02]  /*1000*/  ISETP.GE.U32.AND P2, PT, R13, 0x60, PT ;  /* 0x000000600d00780c */ /* 0x000fc40003f46070 */
[----:B0-----:R-:W-:Y:S02]  /*1010*/  SHF.R.S32.HI R100, RZ, 0x1f, R12 ;  /* 0x0000001fff647819 */ /* 0x001fe4000001140c */
        /* <DEDUP_REMOVED lines=10> */
[----:B------:R-:W4:Y:S04]  /*10c0*/  LDL.S16 R191, [R1+0x3a] ;  /* 0x00003a0001bf7983 */ /* 0x000f280000100600 */
[----:B------:R-:W4:Y:S01]  /*10d0*/  LDL.S16 R190, [R1+0x38] ;  /* 0x0000380001be7983 */ /* 0x000f220000100600 */
[----:B------:R-:W-:-:S02]  /*10e0*/  ISETP.NE.U32.AND P0, PT, RZ, UR10, PT ;  /* 0x0000000aff007c0c */ /* 0x000fc4000bf05070 */
[----:B------:R-:W-:Y:S01]  /*10f0*/  ISETP.NE.U32.AND P1, PT, RZ, UR20, PT ;  /* 0x00000014ff007c0c */ /* 0x000fe2000bf25070 */
[----:B------:R-:W1:Y:S01]  /*1100*/  LDC.64 R162, c[0x0][0x3b0] ;  /* 0x0000ec00ffa27b82 */ /* 0x000e620000000a00 */
[----:B------:R-:W-:Y:S02]  /*1110*/  ISETP.NE.AND.EX P0, PT, RZ, UR11, PT, P0 ;  /* 0x0000000bff007c0c */ /* 0x000fe4000bf05300 */
[----:B------:R-:W-:Y:S01]  /*1120*/  ISETP.NE.AND.EX P1, PT, RZ, UR21, PT, P1 ;  /* 0x00000015ff007c0c */ /* 0x000fe2000bf25310 */
[----:B0-----:R-:W-:-:S06]  /*1130*/  IMAD.WIDE.U32 R104, R12, 0x10, R104 ;  /* 0x000000100c687825 */ /* 0x001fcc00078e0068 */
[----:B------:R-:W4:Y:S04]  /*1140*/  LDG.E.128 R104, desc[UR8][R104.64] ;  /* 0x0000000868687981 */ /* 0x000f28000c1e1d00 */
[----:B------:R-:W0:Y:S01]  /*1150*/  @P0 LDC.64 R32, c[0x0][0x3b8] ;  /* 0x0000ee00ff200b82 */ /* 0x000e220000000a00 */
[----:B-1----:R-:W-:-:S06]  /*1160*/  IMAD.WIDE.U32 R100, R12, 0x10, R100 ;  /* 0x000000100c647825 */ /* 0x002fcc00078e0064 */
[----:B------:R-:W4:Y:S01]  /*1170*/  LDG.E.128 R100, desc[UR8][R100.64] ;  /* 0x0000000864647981 */ /* 0x000f22000c1e1d00 */
[----:B------:R-:W1:Y:S01]  /*1180*/  @P1 LDC.64 R114, c[0x0][0x438] ;  /* 0x00010e00ff721b82 */ /* 0x000e620000000a00 */
[----:B0-----:R-:W-:-:S05]  /*1190*/  @P0 IMAD.WIDE.U32 R32, R12, 0x4, R32 ;  /* 0x000000040c200825 */ /* 0x001fca00078e0020 */
[----:B------:R1:W5:Y:S02]  /*11a0*/  @P0 LDG.E R11, desc[UR8][R32.64] ;  /* 0x00000008200b0981 */ /* 0x000364000c1e1900 */
[----:B-1----:R-:W-:-:S05]  /*11b0*/  @P1 IMAD.WIDE.U32 R32, R12, 0x10, R114 ;  /* 0x000000100c201825 */ /* 0x002fca00078e0072 */
[----:B------:R0:W5:Y:S02]  /*11c0*/  @P1 LDG.E.128 R56, desc[UR8][R32.64] ;  /* 0x0000000820381981 */ /* 0x000164000c1e1d00 */
[----:B0-----:R-:W-:-:S05]  /*11d0*/  IMAD.WIDE.U32 R32, R12, 0x4, R162 ;  /* 0x000000040c207825 */ /* 0x001fca00078e00a2 */
[----:B------:R2:W5:Y:S01]  /*11e0*/  LDG.E R10, desc[UR8][R32.64] ;  /* 0x00000008200a7981 */ /* 0x000562000c1e1900 */
[----:B------:R-:W-:Y:S01]  /*11f0*/  IADD3 R188, PT, PT, R12, 0x20, RZ ;  /* 0x000000200cbc7810 */ /* 0x000fe20007ffe0ff */
[----:B--2---:R-:W-:Y:S02]  /*1200*/  HADD2.F32 R33, -RZ, R43.H0_H0 ;  /* 0x2000002bff217230 */ /* 0x004fe40000004100 */
[----:B---3--:R-:W-:Y:S02]  /*1210*/  HADD2.F32 R44, -RZ, R124.H0_H0 ;  /* 0x2000007cff2c7230 */ /* 0x008fe40000004100 */
[----:B----4-:R-:W-:Y:S02]  /*1220*/  HADD2.F32 R115, -RZ, R191.H0_H0 ;  /* 0x200000bfff737230 */ /* 0x010fe40000004100 */
[----:B------:R-:W-:Y:S02]  /*1230*/  HADD2.F32 R124, -RZ, R190.H0_H0 ;  /* 0x200000beff7c7230 */ /* 0x000fe40000004100 */
[C---:B------:R-:W-:Y:S01]  /*1240*/  FADD.FTZ R0, -R161.reuse, R104 ;  /* 0x00000068a1007221 */ /* 0x040fe20000010100 */
[----:B------:R-:W-:-:S03]  /*1250*/  FADD.FTZ R32, -R161, R105 ;  /* 0x00000069a1207221 */ /* 0x000fc60000010100 */
[C---:B-----5:R-:W-:Y:S01]  /*1260*/  FMUL.FTZ R0, R125.reuse, R0 ;  /* 0x000000007d007220 */ /* 0x060fe20000410000 */
[----:B------:R-:W-:Y:S01]  /*1270*/  FMUL.FTZ R32, R125, R32 ;  /* 0x000000207d207220 */ /* 0x000fe20000410000 */
[----:B------:R-:W-:Y:S01]  /*1280*/  FMUL.FTZ R33, R100, R33 ;  /* 0x0000002164217220 */ /* 0x000fe20000410000 */
[----:B------:R-:W-:Y:S01]  /*1290*/  FADD.FTZ R204, R204, R100 ;  /* 0x00000064cccc7221 */ /* 0x000fe20000010000 */
[----:B------:R-:W-:Y:S01]  /*12a0*/  FFMA.FTZ R244, R100, R0, R244 ;  /* 0x0000000064f47223 */ /* 0x000fe200000100f4 */
[----:B------:R-:W-:Y:S01]  /*12b0*/  FADD.FTZ R205, R205, R101 ;  /* 0x00000065cdcd7221 */ /* 0x000fe20000010000 */
[C---:B------:R-:W-:Y:S01]  /*12c0*/  FFMA.FTZ R245, R101.reuse, R32, R245 ;  /* 0x0000002065f57223 */ /* 0x040fe200000100f5 */
[----:B------:R-:W-:Y:S01]  /*12d0*/  FMUL.FTZ R44, R101, R44 ;  /* 0x0000002c652c7220 */ /* 0x000fe20000410000 */
[C---:B------:R-:W-:Y:S01]  /*12e0*/  FADD.FTZ R43, -R161.reuse, R106 ;  /* 0x0000006aa12b7221 */ /* 0x040fe20000010100 */
[----:B------:R-:W-:Y:S01]  /*12f0*/  FADD.FTZ R100, RZ, R33 ;  /* 0x00000021ff647221 */ /* 0x000fe20000010000 */
[----:B------:R-:W-:Y:S01]  /*1300*/  FFMA.FTZ R101, R0, R33, RZ ;  /* 0x0000002100657223 */ /* 0x000fe200000100ff */
[----:B------:R-:W-:Y:S01]  /*1310*/  FADD.FTZ R107, -R161, R107 ;  /* 0x0000006ba16b7221 */ /* 0x000fe20000010100 */
        /* <DEDUP_REMOVED lines=14> */
.L_x_5774:
[----:B------:R-:W-:Y:S05]  /*1400*/  BSYNC.RECONVERGENT B1 ;  /* 0x0000000000017941 */ /* 0x000fea0003800200 */
.L_x_5773:
[----:B------:R-:W-:Y:S04]  /*1410*/  BSSY.RECONVERGENT B1, `(.L_x_5775) ;  /* 0x000003a000017945 */ /* 0x000fe80003800200 */
[----:B------:R-:W-:Y:S05]  /*1420*/  @!P5 BRA `(.L_x_5776) ;  /* 0x0000000000e0d947 */ /* 0x000fea0003800000 */
[----:B------:R-:W0:Y:S01]  /*1430*/  LDC.64 R104, c[0x0][0x3a8] ;  /* 0x0000ea00ff687b82 */ /* 0x000e220000000a00 */
[----:B------:R-:W2:Y:S04]  /*1440*/  LDL.S16 R41, [R1+0x36] ;  /* 0x0000360001297983 */ /* 0x000ea80000100600 */
[----:B------:R-:W3:Y:S03]  /*1450*/  LDL.S16 R123, [R1+0x34] ;  /* 0x00003400017b7983 */ /* 0x000ee60000100600 */
[----:B------:R-:W1:Y:S01]  /*1460*/  LDC.64 R100, c[0x0][0x428] ;  /* 0x00010a00ff647b82 */ /* 0x000e620000000a00 */
[----:B------:R-:W4:Y:S04]  /*1470*/  LDL.S16 R191, [R1+0x32] ;  /* 0x0000320001bf7983 */ /* 0x000f280000100600 */
[----:B------:R-:W4:Y:S01]  /*1480*/  LDL.S16 R190, [R1+0x30] ;  /* 0x0000300001be7983 */ /* 0x000f220000100600 */
[----:B------:R-:W-:-:S02]  /*1490*/  ISETP.NE.U32.AND P0, PT, RZ, UR10, PT ;  /* 0x0000000aff007c0c */ /* 0x000fc4000bf05070 */
[----:B------:R-:W1:Y:S02]  /*14a0*/  LDC.64 R112, c[0x0][0x3b0] ;  /* 0x0000ec00ff707b82 */ /* 0x000e640000000a00 */
[----:B------:R-:W-:Y:S01]  /*14b0*/  ISETP.NE.AND.EX P0, PT, RZ, UR11, PT, P0 ;  /* 0x0000000bff007c0c */ /* 0x000fe2000bf05300 */
[----:B0-----:R-:W-:-:S06]  /*14c0*/  IMAD.WIDE.U32 R104, R188, 0x10, R104 ;  /* 0x00000010bc687825 */ /* 0x001fcc00078e0068 */
[----:B------:R-:W4:Y:S06]  /*14d0*/  LDG.E.128 R104, desc[UR8][R104.64] ;  /* 0x0000000868687981 */ /* 0x000f2c000c1e1d00 */
[----:B------:R-:W0:Y:S01]  /*14e0*/  @P0 LDC.64 R30, c[0x0][0x3b8] ;  /* 0x0000ee00ff1e0b82 */ /* 0x000e220000000a00 */
[----:B-1----:R-:W-:-:S06]  /*14f0*/  IMAD.WIDE.U32 R100, R188, 0x10, R100 ;  /* 0x00000010bc647825 */ /* 0x002fcc00078e0064 */
[----:B------:R-:W4:Y:S01]  /*1500*/  LDG.E.128 R100, desc[UR8][R100.64] ;  /* 0x0000000864647981 */ /* 0x000f22000c1e1d00 */
[----:B0-----:R-:W-:-:S05]  /*1510*/  @P0 IMAD.WIDE.U32 R30, R188, 0x4, R30 ;  /* 0x00000004bc1e0825 */ /* 0x001fca00078e001e */
[----:B------:R0:W5:Y:S01]  /*1520*/  @P0 LDG.E R9, desc[UR8][R30.64] ;  /* 0x000000081e090981 */ /* 0x000162000c1e1900 */
[----:B------:R-:W-:-:S04]  /*1530*/  ISETP.NE.U32.AND P0, PT, RZ, UR20, PT ;  /* 0x00000014ff007c0c */ /* 0x000fc8000bf05070 */
[----:B------:R-:W-:-:S13]  /*1540*/  ISETP.NE.AND.EX P0, PT, RZ, UR21, PT, P0 ;  /* 0x00000015ff007c0c */ /* 0x000fda000bf05300 */
[----:B0-----:R-:W0:Y:S02]  /*1550*/  @P0 LDC.64 R30, c[0x0][0x438] ;  /* 0x00010e00ff1e0b82 */ /* 0x001e240000000a00 */
[----:B0-----:R-:W-:-:S05]  /*1560*/  @P0 IMAD.WIDE.U32 R30, R188, 0x10, R30 ;  /* 0x00000010bc1e0825 */ /* 0x001fca00078e001e */
        /* <DEDUP_REMOVED lines=12> */
[----:B------:R-:W-:Y:S02]  /*1630*/  FADD.FTZ R200, R200, R100 ;  /* 0x00000064c8c87221 */ /* 0x000fe40000010000 */
[----:B------:R-:W-:Y:S01]  /*1640*/  FFMA.FTZ R240, R100, R7, R240 ;  /* 0x0000000764f07223 */ /* 0x000fe200000100f0 */
[----:B------:R-:W-:Y:S01]  /*1650*/  FMUL.FTZ R30, R125, R30 ;  /* 0x0000001e7d1e7220 */ /* 0x000fe20000410000 */
[----:B------:R-:W-:Y:S01]  /*1660*/  FADD.FTZ R41, -R161, R106 ;  /* 0x0000006aa1297221 */ /* 0x000fe20000010100 */
        /* <DEDUP_REMOVED lines=20> */
.L_x_5776:
[----:B------:R-:W-:Y:S05]  /*17b0*/  BSYNC.RECONVERGENT B1 ;  /* 0x0000000000017941 */ /* 0x000fea0003800200 */
.L_x_5775:
        /* <DEDUP_REMOVED lines=23> */
[----:B0-----:R-:W-:-:S06]  /*1930*/  IMAD.WIDE.U32 R4, R188, 0x4, R28 ;  /* 0x00000004bc047825 */ /* 0x001fcc00078e001c */
[----:B------:R0:W5:Y:S01]  /*1940*/  LDG.E R5, desc[UR8][R4.64] ;  /* 0x0000000804057981 */ /* 0x000162000c1e1900 */
[----:B------:R-:W-:Y:S01]  /*1950*/  IADD3 R188, PT, PT, R188, 0x20, RZ ;  /* 0x00000020bcbc7810 */ /* 0x000fe20007ffe0ff */
[----:B--2---:R-:W-:Y:S02]  /*1960*/  HADD2.F32 R29, -RZ, R110.H0_H0 ;  /* 0x2000006eff1d7230 */ /* 0x004fe40000004100 */
[----:B---3--:R-:W-:Y:S02]  /*1970*/  HADD2.F32 R40, -RZ, R122.H0_H0 ;  /* 0x2000007aff287230 */ /* 0x008fe40000004100 */
[----:B----4-:R-:W-:Y:S02]  /*1980*/  HADD2.F32 R111, -RZ, R191.H0_H0 ;  /* 0x200000bfff6f7230 */ /* 0x010fe40000004100 */
[----:B------:R-:W-:Y:S02]  /*1990*/  HADD2.F32 R122, -RZ, R190.H0_H0 ;  /* 0x200000beff7a7230 */ /* 0x000fe40000004100 */
[C---:B0-----:R-:W-:Y:S01]  /*19a0*/  FADD.FTZ R4, -R161.reuse, R104 ;  /* 0x00000068a1047221 */ /* 0x041fe20000010100 */
        /* <DEDUP_REMOVED lines=27> */
.L_x_5778:
[----:B------:R-:W-:Y:S05]  /*1b60*/  BSYNC.RECONVERGENT B1 ;  /* 0x0000000000017941 */ /* 0x000fea0003800200 */
.L_x_5777:
[----:B------:R-:W-:Y:S04]  /*1b70*/  BSSY.RECONVERGENT B1, `(.L_x_5779) ;  /* 0x000003a000017945 */ /* 0x000fe80003800200 */
[----:B------:R-:W-:Y:S05]  /*1b80*/  @!P6 BRA `(.L_x_5780) ;  /* 0x0000000000e0e947 */ /* 0x000fea0003800000 */
[----:B------:R-:W2:Y:S01]  /*1b90*/  LDL.S16 R154, [R1+0x26] ;  /* 0x00002600019a7983 */ /* 0x000ea20000100600 */
[----:B------:R-:W-:Y:S01]  /*1ba0*/  ISETP.NE.U32.AND P0, PT, RZ, UR10, PT ;  /* 0x0000000aff007c0c */ /* 0x000fe2000bf05070 */
[----:B------:R-:W0:Y:S02]  /*1bb0*/  LDC.64 R102, c[0x0][0x3a8] ;  /* 0x0000ea00ff667b82 */ /* 0x000e240000000a00 */
[----:B------:R-:W3:Y:S01]  /*1bc0*/  LDL.S16 R191, [R1+0x24] ;  /* 0x0000240001bf7983 */ /* 0x000ee20000100600 */
[----:B------:R-:W-:-:S03]  /*1bd0*/  ISETP.NE.AND.EX P0, PT, RZ, UR11, PT, P0 ;  /* 0x0000000bff007c0c */ /* 0x000fc6000bf05300 */
[----:B------:R-:W4:Y:S02]  /*1be0*/  LDL.S16 R190, [R1+0x22] ;  /* 0x0000220001be7983 */ /* 0x000f240000100600 */
[----:B------:R-:W1:Y:S08]  /*1bf0*/  LDC.64 R104, c[0x0][0x428] ;  /* 0x00010a00ff687b82 */ /* 0x000e700000000a00 */
[----:B------:R-:W0:Y:S08]  /*1c00*/  @P0 LDC.64 R100, c[0x0][0x3b8] ;  /* 0x0000ee00ff640b82 */ /* 0x000e300000000a00 */
[----:B------:R-:W1:Y:S01]  /*1c10*/  LDC.64 R152, c[0x0][0x3b0] ;  /* 0x0000ec00ff987b82 */ /* 0x000e620000000a00 */
[----:B0-----:R-:W-:-:S05]  /*1c20*/  @P0 IMAD.WIDE.U32 R100, R188, 0x4, R100 ;  /* 0x00000004bc640825 */ /* 0x001fca00078e0064 */
[----:B------:R0:W5:Y:S01]  /*1c30*/  @P0 LDG.E R3, desc[UR8][R100.64] ;  /* 0x0000000864030981 */ /* 0x000162000c1e1900 */
[----:B------:R-:W-:Y:S01]  /*1c40*/  ISETP.NE.U32.AND P0, PT, RZ, UR20, PT ;  /* 0x00000014ff007c0c */ /* 0x000fe2000bf05070 */
[----:B-1----:R-:W-:-:S03]  /*1c50*/  IMAD.WIDE.U32 R104, R188, 0x10, R104 ;  /* 0x00000010bc687825 */ /* 0x002fc600078e0068 */
[----:B------:R-:W-:-:S03]  /*1c60*/  ISETP.NE.AND.EX P0, PT, RZ, UR21, PT, P0 ;  /* 0x00000015ff007c0c */ /* 0x000fc6000bf05300 */
[----:B------:R-:W4:Y:S01]  /*1c70*/  LDG.E.128 R104, desc[UR8][R104.64] ;  /* 0x0000000868687981 */ /* 0x000f22000c1e1d00 */
[----:B0-----:R-:W-:-:S06]  /*1c80*/  IMAD.WIDE.U32 R100, R188, 0x10, R102 ;  /* 0x00000010bc647825 */ /* 0x001fcc00078e0066 */
[----:B------:R-:W4:Y:S03]  /*1c90*/  LDG.E.128 R100, desc[UR8][R100.64] ;  /* 0x0000000864647981 */ /* 0x000f26000c1e1d00 */
[----:B------:R-:W0:Y:S02]  /*1ca0*/  @P0 LDC.64 R108, c[0x0][0x438] ;  /* 0x00010e00ff6c0b82 */ /* 0x000e240000000a00 */
[----:B0-----:R-:W-:-:S05]  /*1cb0*/  @P0 IMAD.WIDE.U32 R108, R188, 0x10, R108 ;  /* 0x00000010bc6c0825 */ /* 0x001fca00078e006c */
[----:B------:R0:W5:Y:S02]  /*1cc0*/  @P0 LDG.E.128 R68, desc[UR8][R108.64] ;  /* 0x000000086c440981 */ /* 0x000164000c1e1d00 */
[----:B0-----:R-:W-:-:S05]  /*1cd0*/  IMAD.WIDE.U32 R108, R188, 0x4, R152 ;  /* 0x00000004bc6c7825 */ /* 0x001fca00078e0098 */
[----:B------:R2:W5:Y:S02]  /*1ce0*/  LDG.E R2, desc[UR8][R108.64] ;  /* 0x000000086c027981 */ /* 0x000564000c1e1900 */
[----:B--2---:R-:W-:Y:S02]  /*1cf0*/  HADD2.F32 R109, -RZ, R154.H0_H0 ;  /* 0x2000009aff6d7230 */ /* 0x004fe40000004100 */
[----:B------:R-:W2:Y:S01]  /*1d00*/  LDL.S16 R154, [R1+0x20] ;  /* 0x00002000019a7983 */ /* 0x000ea20000100600 */
[----:B---3--:R-:W-:Y:S02]  /*1d10*/  HADD2.F32 R134, -RZ, R191.H0_H0 ;  /* 0x200000bfff867230 */ /* 0x008fe40000004100 */
[----:B----4-:R-:W-:Y:S01]  /*1d20*/  HADD2.F32 R153, -RZ, R190.H0_H0 ;  /* 0x200000beff997230 */ /* 0x010fe20000004100 */
[----:B------:R-:W-:Y:S01]  /*1d30*/  IADD3 R188, PT, PT, R188, 0x20, RZ ;  /* 0x00000020bcbc7810 */ /* 0x000fe20007ffe0ff */
[----:B------:R-:W-:Y:S01]  /*1d40*/  FMUL.FTZ R109, R104, R109 ;  /* 0x0000006d686d7220 */ /* 0x000fe20000410000 */
[C---:B------:R-:W-:Y:S01]  /*1d50*/  FADD.FTZ R27, -R161.reuse, R100 ;  /* 0x00000064a11b7221 */ /* 0x040fe20000010100 */
[----:B------:R-:W-:-:S03]  /*1d60*/  FADD.FTZ R101, -R161, R101 ;  /* 0x00000065a1657221 */ /* 0x000fc60000010100 */
[C---:B-----5:R-:W-:Y:S01]  /*1d70*/  FMUL.FTZ R27, R125.reuse, R27 ;  /* 0x0000001b7d1b7220 */ /* 0x060fe20000410000 */
        /* <DEDUP_REMOVED lines=21> */
[----:B--2---:R-:W-:-:S05]  /*1ed0*/  HADD2.F32 R154, -RZ, R154.H0_H0 ;  /* 0x2000009aff9a7230 */ /* 0x004fca0000004100 */
[----:B------:R-:W-:-:S04]  /*1ee0*/  FMUL.FTZ R154, R107, R154 ;  /* 0x0000009a6b9a7220 */ /* 0x000fc80000410000 */
[----:B------:R-:W-:Y:S01]  /*1ef0*/  FADD.FTZ R162, R100, R154 ;  /* 0x0000009a64a27221 */ /* 0x000fe20000010000 */
[----:B------:R-:W-:-:S07]  /*1f00*/  FFMA.FTZ R163, R152, R154, R163 ;  /* 0x0000009a98a37223 */ /* 0x000fce00000100a3 */
.L_x_5780:
[----:B------:R-:W-:Y:S05]  /*1f10*/  BSYNC.RECONVERGENT B1 ;  /* 0x0000000000017941 */ /* 0x000fea0003800200 */
.L_x_5779:
[----:B------:R-:W-:Y:S04]  /*1f20*/  BSSY.RECONVERGENT B1, `(.L_x_5781) ;  /* 0x000003a000017945 */ /* 0x000fe80003800200 */
[----:B------:R-:W-:Y:S05]  /*1f30*/  @!P4 BRA `(.L_x_5782) ;  /* 0x0000000000e0c947 */ /* 0x000fea0003800000 */
        /* <DEDUP_REMOVED lines=8> */
[----:B------:R-:W0:Y:S08]  /*1fc0*/  @P0 LDC.64 R48, c[0x0][0x3b8] ;  /* 0x0000ee00ff300b82 */ /* 0x000e300000000a00 */
[----:B------:R-:W1:Y:S01]  /*1fd0*/  LDC.64 R106, c[0x0][0x3b0] ;  /* 0x0000ec00ff6a7b82 */ /* 0x000e620000000a00 */
[----:B0-----:R-:W-:-:S05]  /*1fe0*/  @P0 IMAD.WIDE.U32 R48, R188, 0x4, R48 ;  /* 0x00000004bc300825 */ /* 0x001fca00078e0030 */
[----:B------:R0:W5:Y:S01]  /*1ff0*/  @P0 LDG.E R14, desc[UR8][R48.64] ;  /* 0x00000008300e0981 */ /* 0x000162000c1e1900 */
[----:B------:R-:W-:Y:S01]  /*2000*/  ISETP.NE.U32.AND P0, PT, RZ, UR20, PT ;  /* 0x00000014ff007c0c */ /* 0x000fe2000bf05070 */
[----:B-1----:R-:W-:-:S03]  /*2010*/  IMAD.WIDE.U32 R100, R188, 0x10, R100 ;  /* 0x00000010bc647825 */ /* 0x002fc600078e0064 */
[----:B------:R-:W-:-:S03]  /*2020*/  ISETP.NE.AND.EX P0, PT, RZ, UR21, PT, P0 ;  /* 0x00000015ff007c0c */ /* 0x000fc6000bf05300 */
[----:B------:R-:W2:Y:S01]  /*2030*/  LDG.E.128 R100, desc[UR8][R100.64] ;  /* 0x0000000864647981 */ /* 0x000ea2000c1e1d00 */
[----:B0-----:R-:W-:-:S06]  /*2040*/  IMAD.WIDE.U32 R48, R188, 0x10, R50 ;  /* 0x00000010bc307825 */ /* 0x001fcc00078e0032 */
[----:B------:R-:W3:Y:S03]  /*2050*/  LDG.E.128 R48, desc[UR8][R48.64] ;  /* 0x0000000830307981 */ /* 0x000ee6000c1e1d00 */
[----:B------:R-:W0:Y:S02]  /*2060*/  @P0 LDC.64 R104, c[0x0][0x438] ;  /* 0x00010e00ff680b82 */ /* 0x000e240000000a00 */
[----:B0-----:R-:W-:-:S05]  /*2070*/  @P0 IMAD.WIDE.U32 R104, R188, 0x10, R104 ;  /* 0x00000010bc680825 */ /* 0x001fca00078e0068 */
[----:B------:R0:W5:Y:S02]  /*2080*/  @P0 LDG.E.128 R52, desc[UR8][R104.64] ;  /* 0x0000000868340981 */ /* 0x000164000c1e1d00 */
[----:B0-----:R-:W-:-:S05]  /*2090*/  IMAD.WIDE.U32 R104, R188, 0x4, R106 ;  /* 0x00000004bc687825 */ /* 0x001fca00078e006a */
[----:B------:R0:W5:Y:S01]  /*20a0*/  LDG.E R15, desc[UR8][R104.64] ;  /* 0x00000008680f7981 */ /* 0x000162000c1e1900 */
[----:B------:R-:W-:Y:S01]  /*20b0*/  IADD3 R188, PT, PT, R188, 0x20, RZ ;  /* 0x00000020bcbc7810 */ /* 0x000fe20007ffe0ff */
[----:B--2---:R-:W-:Y:S01]  /*20c0*/  FADD.FTZ R184, R184, R100 ;  /* 0x00000064b8b87221 */ /* 0x004fe20000010000 */
[C---:B---3--:R-:W-:Y:S01]  /*20d0*/  FADD.FTZ R34, -R161.reuse, R48 ;  /* 0x00000030a1227221 */ /* 0x048fe20000010100 */
[----:B------:R-:W-:Y:S02]  /*20e0*/  HADD2.F32 R48, -RZ, R151.H0_H0 ;  /* 0x20000097ff307230 */ /* 0x000fe40000004100 */
[----:B------:R-:W-:Y:S01]  /*20f0*/  FADD.FTZ R47, -R161, R49 ;  /* 0x00000031a12f7221 */ /* 0x000fe20000010100 */
[----:B-----5:R-:W-:Y:S01]  /*2100*/  FMUL.FTZ R34, R125, R34 ;  /* 0x000000227d227220 */ /* 0x020fe20000410000 */
[----:B------:R-:W-:Y:S02]  /*2110*/  HADD2.F32 R49, -RZ, R155.H0_H0 ;  /* 0x2000009bff317230 */ /* 0x000fe40000004100 */
[C---:B------:R-:W-:Y:S01]  /*2120*/  FMUL.FTZ R48, R100.reuse, R48 ;  /* 0x0000003064307220 */ /* 0x040fe20000410000 */
[----:B------:R-:W-:Y:S01]  /*2130*/  FFMA.FTZ R228, R100, R34, R228 ;  /* 0x0000002264e47223 */ /* 0x000fe200000100e4 */
[----:B------:R-:W-:Y:S01]  /*2140*/  FADD.FTZ R100, -R161, R50 ;  /* 0x00000032a1647221 */ /* 0x000fe20000010100 */
[----:B------:R-:W-:Y:S01]  /*2150*/  FMUL.FTZ R50, R101, R49 ;  /* 0x0000003165327220 */ /* 0x000fe20000410000 */
[----:B----4-:R-:W-:-:S02]  /*2160*/  HADD2.F32 R151, -RZ, R191.H0_H0 ;  /* 0x200000bfff977230 */ /* 0x010fc40000004100 */
[C---:B------:R-:W-:Y:S01]  /*2170*/  FMUL.FTZ R47, R125.reuse, R47 ;  /* 0x0000002f7d2f7220 */ /* 0x040fe20000410000 */
[----:B------:R-:W-:Y:S01]  /*2180*/  FMUL.FTZ R49, R125, R100 ;  /* 0x000000647d317220 */ /* 0x000fe20000410000 */
[----:B------:R-:W-:Y:S01]  /*2190*/  FADD.FTZ R100, R162, R48 ;  /* 0x00000030a2647221 */ /* 0x000fe20000010000 */
[----:B------:R-:W-:Y:S01]  /*21a0*/  FFMA.FTZ R163, R34, R48, R163 ;  /* 0x0000003022a37223 */ /* 0x000fe200000100a3 */
[----:B------:R-:W-:Y:S02]  /*21b0*/  HADD2.F32 R155, -RZ, R190.H0_H0 ;  /* 0x200000beff9b7230 */ /* 0x000fe40000004100 */
        /* <DEDUP_REMOVED lines=15> */
[----:B0-----:R-:W-:-:S07]  /*22b0*/  FFMA.FTZ R163, R51, R155, R163 ;  /* 0x0000009b33a37223 */ /* 0x001fce00000100a3 */
.L_x_5782:
[----:B------:R-:W-:Y:S05]  /*22c0*/  BSYNC.RECONVERGENT B1 ;  /* 0x0000000000017941 */ /* 0x000fea0003800200 */
.L_x_5781:
        /* <DEDUP_REMOVED lines=9> */
[----:B------:R-:W0:Y:S02]  /*2360*/  @P0 LDC.64 R100, c[0x0][0x3b8] ;  /* 0x0000ee00ff640b82 */ /* 0x000e240000000a00 */
        /* <DEDUP_REMOVED lines=11> */
[----:B0-----:R-:W0:Y:S02]  /*2420*/  LDC.64 R190, c[0x0][0x3b0] ;  /* 0x0000ec00ffbe7b82 */ /* 0x001e240000000a00 */
[----:B0-----:R-:W-:-:S05]  /*2430*/  IMAD.WIDE.U32 R190, R188, 0x4, R190 ;  /* 0x00000004bcbe7825 */ /* 0x001fca00078e00be */
[----:B------:R0:W5:Y:S01]  /*2440*/  LDG.E R17, desc[UR8][R190.64] ;  /* 0x00000008be117981 */ /* 0x000162000c1e1900 */
[----:B--2---:R-:W-:-:S03]  /*2450*/  HADD2.F32 R46, -RZ, R156.H0_H0 ;  /* 0x2000009cff2e7230 */ /* 0x004fc60000004100 */
        /* <DEDUP_REMOVED lines=32> */
[----:B0-----:R-:W-:-:S07]  /*2660*/  FFMA.FTZ R163, R149, R156, R163 ;  /* 0x0000009c95a37223 */ /* 0x001fce00000100a3 */
.L_x_5784:
[----:B------:R-:W-:Y:S05]  /*2670*/  BSYNC.RECONVERGENT B1 ;  /* 0x0000000000017941 */ /* 0x000fea0003800200 */
.L_x_5783:
[----:B------:R-:W-:Y:S01]  /*2680*/  ISETP.GE.U32.AND P0, PT, R13, 0xe0, PT ;  /* 0x000000e00d00780c */ /* 0x000fe20003f06070 */
[----:B------:R-:W-:Y:S01]  /*2690*/  BSSY.RECONVERGENT B1, `(.L_x_5785) ;  /* 0x000003c000017945 */ /* 0x000fe20003800200 */
[----:B------:R-:W-:-:S11]  /*26a0*/  LOP3.LUT R18, R18, 0xffffffef, RZ, 0xc0, !PT ;  /* 0xffffffef12127812 */ /* 0x000fd600078ec0ff */
[----:B------:R-:W-:Y:S01]  /*26b0*/  @P0 LOP3.LUT R18, R18, 0x10, RZ, 0xfc, !PT ;  /* 0x0000001012120812 */ /* 0x000fe200078efcff */
[----:B------:R-:W-:Y:S06]  /*26c0*/  @!P0 BRA `(.L_x_5786) ;  /* 0x0000000000e08947 */ /* 0x000fec0003800000 */
        /* <DEDUP_REMOVED lines=10> */
[----:B------:R0:W5:Y:S01]  /*2770*/  @P0 LDG.E.128 R80, desc[UR8][R100.64] ;  /* 0x0000000864500981 */ /* 0x000162000c1e1d00 */
        /* <DEDUP_REMOVED lines=8> */
[----:B------:R0:W5:Y:S02]  /*2800*/  @P0 LDG.E R19, desc[UR8][R116.64] ;  /* 0x0000000874130981 */ /* 0x000164000c1e1900 */
        /* <DEDUP_REMOVED lines=36> */
.L_x_5786:
[----:B------:R-:W-:Y:S05]  /*2a50*/  BSYNC.RECONVERGENT B1 ;  /* 0x0000000000017941 */ /* 0x000fea0003800200 */
.L_x_5785:
        /* <DEDUP_REMOVED lines=15> */
[----:B------:R-:W-:-:S04]  /*2b50*/  ISETP.NE.U32.AND P0, PT, RZ, UR20, PT ;  /* 0x00000014ff007c0c */ /* 0x000fc8000bf05070 */
[----:B------:R-:W-:-:S13]  /*2b60*/  ISETP.NE.AND.EX P0, PT, RZ, UR21, PT, P0 ;  /* 0x00000015ff007c0c */ /* 0x000fda000bf05300 */
[----:B0-----:R-:W0:Y:S02]  /*2b70*/  @P0 LDC.64 R100, c[0x0][0x438] ;  /* 0x00010e00ff640b82 */ /* 0x001e240000000a00 */
[----:B0-----:R-:W-:-:S05]  /*2b80*/  @P0 IMAD.WIDE.U32 R100, R188, 0x10, R100 ;  /* 0x00000010bc640825 */ /* 0x001fca00078e0064 */
[----:B------:R0:W5:Y:S01]  /*2b90*/  @P0 LDG.E.128 R84, desc[UR8][R100.64] ;  /* 0x0000000864540981 */ /* 0x000162000c1e1d00 */
[----:B------:R-:W-:-:S04]  /*2ba0*/  IMAD.WIDE.U32 R104, R188, 0x10, R104 ;  /* 0x00000010bc687825 */ /* 0x000fc800078e0068 */
[C---:B-1----:R-:W-:Y:S02]  /*2bb0*/  IMAD.WIDE.U32 R118, R188.reuse, 0x4, R118 ;  /* 0x00000004bc767825 */ /* 0x042fe400078e0076 */
[----:B------:R-:W4:Y:S01]  /*2bc0*/  LDG.E.128 R104, desc[UR8][R104.64] ;  /* 0x0000000868687981 */ /* 0x000f22000c1e1d00 */
[----:B0-----:R-:W0:Y:S03]  /*2bd0*/  LDC.64 R100, c[0x0][0x3a8] ;  /* 0x0000ea00ff647b82 */ /* 0x001e260000000a00 */
[----:B------:R2:W5:Y:S01]  /*2be0*/  LDG.E R22, desc[UR8][R118.64] ;  /* 0x0000000876167981 */ /* 0x000562000c1e1900 */
[----:B0-----:R-:W-:-:S06]  /*2bf0*/  IMAD.WIDE.U32 R100, R188, 0x10, R100 ;  /* 0x00000010bc647825 */ /* 0x001fcc00078e0064 */
[----:B------:R-:W4:Y:S01]  /*2c00*/  LDG.E.128 R100, desc[UR8][R100.64] ;  /* 0x0000000864647981 */ /* 0x000f22000c1e1d00 */
[----:B--2---:R-:W-:-:S03]  /*2c10*/  HADD2.F32 R118, -RZ, R158.H0_H0 ;  /* 0x2000009eff767230 */ /* 0x004fc60000004100 */
[----:B------:R-:W2:Y:S01]  /*2c20*/  LDL.S16 R158, [R1] ;  /* 0x00000000019e7983 */ /* 0x000ea20000100600 */
[----:B---3--:R-:W-:Y:S02]  /*2c30*/  HADD2.F32 R128, -RZ, R191.H0_H0 ;  /* 0x200000bfff807230 */ /* 0x008fe40000004100 */
[----:B----4-:R-:W-:Y:S01]  /*2c40*/  HADD2.F32 R146, -RZ, R190.H0_H0 ;  /* 0x200000beff927230 */ /* 0x010fe20000004100 */
[----:B------:R-:W-:Y:S01]  /*2c50*/  IADD3 R188, PT, PT, R188, 0x20, RZ ;  /* 0x00000020bcbc7810 */ /* 0x000fe20007ffe0ff */
[----:B------:R-:W-:Y:S01]  /*2c60*/  FMUL.FTZ R118, R104, R118 ;  /* 0x0000007668767220 */ /* 0x000fe20000410000 */
[----:B------:R-:W-:Y:S02]  /*2c70*/  FMUL.FTZ R128, R105, R128 ;  /* 0x0000008069807220 */ /* 0x000fe40000410000 */
[----:B------:R-:W-:Y:S01]  /*2c80*/  FMUL.FTZ R146, R106, R146 ;  /* 0x000000926a927220 */ /* 0x000fe20000410000 */
[----:B------:R-:W-:Y:S01]  /*2c90*/  FADD.FTZ R172, R172, R104 ;  /* 0x00000068acac7221 */ /* 0x000fe20000010000 */
[----:B------:R-:W-:Y:S01]  /*2ca0*/  FADD.FTZ R173, R173, R105 ;  /* 0x00000069adad7221 */ /* 0x000fe20000010000 */
[----:B------:R-:W-:Y:S01]  /*2cb0*/  FADD.FTZ R174, R174, R106 ;  /* 0x0000006aaeae7221 */ /* 0x000fe20000010000 */
[----:B------:R-:W-:Y:S01]  /*2cc0*/  FADD.FTZ R175, R175, R107 ;  /* 0x0000006bafaf7221 */ /* 0x000fe20000010000 */
[C---:B------:R-:W-:Y:S01]  /*2cd0*/  FADD.FTZ R37, -R161.reuse, R100 ;  /* 0x00000064a1257221 */ /* 0x040fe20000010100 */
[----:B------:R-:W-:-:S03]  /*2ce0*/  FADD.FTZ R101, -R161, R101 ;  /* 0x00000065a1657221 */ /* 0x000fc60000010100 */
[C---:B-----5:R-:W-:Y:S01]  /*2cf0*/  FMUL.FTZ R37, R125.reuse, R37 ;  /* 0x000000257d257220 */ /* 0x060fe20000410000 */
[----:B------:R-:W-:Y:S01]  /*2d00*/  FMUL.FTZ R119, R125, R101 ;  /* 0x000000657d777220 */ /* 0x000fe20000410000 */
[----:B------:R-:W-:Y:S01]  /*2d10*/  FADD.FTZ R102, -R161, R102 ;  /* 0x00000066a1667221 */ /* 0x000fe20000010100 */
[----:B------:R-:W-:Y:S01]  /*2d20*/  FADD.FTZ R100, R162, R118 ;  /* 0x00000076a2647221 */ /* 0x000fe20000010000 */
[----:B------:R-:W-:Y:S01]  /*2d30*/  FFMA.FTZ R163, R37, R118, R163 ;  /* 0x0000007625a37223 */ /* 0x000fe200000100a3 */
[----:B------:R-:W-:Y:S01]  /*2d40*/  FADD.FTZ R103, -R161, R103 ;  /* 0x00000067a1677221 */ /* 0x000fe20000010100 */
[----:B------:R-:W-:Y:S01]  /*2d50*/  FMUL.FTZ R127, R125, R102 ;  /* 0x000000667d7f7220 */ /* 0x000fe20000410000 */
[----:B------:R-:W-:Y:S01]  /*2d60*/  FADD.FTZ R100, R100, R128 ;  /* 0x0000008064647221 */ /* 0x000fe20000010000 */
[----:B------:R-:W-:Y:S01]  /*2d70*/  FFMA.FTZ R163, R119, R128, R163 ;  /* 0x0000008077a37223 */ /* 0x000fe200000100a3 */
[----:B------:R-:W-:Y:S02]  /*2d80*/  FMUL.FTZ R145, R125, R103 ;  /* 0x000000677d917220 */ /* 0x000fe40000410000 */
[----:B------:R-:W-:Y:S01]  /*2d90*/  FADD.FTZ R100, R100, R146 ;  /* 0x0000009264647221 */ /* 0x000fe20000010000 */
[----:B------:R-:W-:Y:S01]  /*2da0*/  FFMA.FTZ R163, R127, R146, R163 ;  /* 0x000000927fa37223 */ /* 0x000fe200000100a3 */
[----:B------:R-:W-:Y:S01]  /*2db0*/  FFMA.FTZ R216, R104, R37, R216 ;  /* 0x0000002568d87223 */ /* 0x000fe200000100d8 */
[----:B------:R-:W-:Y:S01]  /*2dc0*/  FFMA.FTZ R217, R105, R119, R217 ;  /* 0x0000007769d97223 */ /* 0x000fe200000100d9 */
[----:B------:R-:W-:Y:S01]  /*2dd0*/  FFMA.FTZ R218, R106, R127, R218 ;  /* 0x0000007f6ada7223 */ /* 0x000fe200000100da */
[----:B------:R-:W-:Y:S01]  /*2de0*/  FFMA.FTZ R219, R107, R145, R219 ;  /* 0x000000916bdb7223 */ /* 0x000fe200000100db */
[----:B--2---:R-:W-:-:S05]  /*2df0*/  HADD2.F32 R158, -RZ, R158.H0_H0 ;  /* 0x2000009eff9e7230 */ /* 0x004fca0000004100 */
[----:B------:R-:W-:-:S04]  /*2e00*/  FMUL.FTZ R158, R107, R158 ;  /* 0x0000009e6b9e7220 */ /* 0x000fc80000410000 */
[----:B------:R-:W-:Y:S01]  /*2e10*/  FADD.FTZ R162, R100, R158 ;  /* 0x0000009e64a27221 */ /* 0x000fe20000010000 */
[----:B------:R-:W-:-:S07]  /*2e20*/  FFMA.FTZ R163, R145, R158, R163 ;  /* 0x0000009e91a37223 */ /* 0x000fce00000100a3 */
.L_x_5788:
[----:B------:R-:W-:Y:S05]  /*2e30*/  BSYNC.RECONVERGENT B1 ;  /* 0x0000000000017941 */ /* 0x000fea0003800200 */
.L_x_5787:
[----:B------:R-:W-:Y:S01]  /*2e40*/  ISETP.GE.U32.AND P3, PT, R13, 0x120, PT ;  /* 0x000001200d00780c */ /* 0x000fe20003f66070 */
[----:B------:R-:W-:-:S12]  /*2e50*/  BSSY.RECONVERGENT B1, `(.L_x_5789) ;  /* 0x0000036000017945 */ /* 0x000fd80003800200 */
[----:B------:R-:W-:Y:S05]  /*2e60*/  @!P3 BRA `(.L_x_5790) ;  /* 0x0000000000d0b947 */ /* 0x000fea0003800000 */
[----:B------:R-:W-:Y:S01]  /*2e70*/  ISETP.NE.U32.AND P0, PT, RZ, UR10, PT ;  /* 0x0000000aff007c0c */ /* 0x000fe2000bf05070 */
[----:B------:R-:W0:Y:S03]  /*2e80*/  LDC.64 R104, c[0x0][0x428] ;  /* 0x00010a00ff687b82 */ /* 0x000e260000000a00 */
[----:B------:R-:W-:-:S05]  /*2e90*/  ISETP.NE.AND.EX P0, PT, RZ, UR11, PT, P0 ;  /* 0x0000000bff007c0c */ /* 0x000fca000bf05300 */
[----:B------:R-:W1:Y:S08]  /*2ea0*/  LDC.64 R120, c[0x0][0x3b0] ;  /* 0x0000ec00ff787b82 */ /* 0x000e700000000a00 */
[----:B------:R-:W2:Y:S02]  /*2eb0*/  @P0 LDC.64 R100, c[0x0][0x3b8] ;  /* 0x0000ee00ff640b82 */ /* 0x000ea40000000a00 */
[----:B--2---:R-:W-:-:S05]  /*2ec0*/  @P0 IMAD.WIDE.U32 R100, R188, 0x4, R100 ;  /* 0x00000004bc640825 */ /* 0x004fca00078e0064 */
[----:B------:R2:W5:Y:S01]  /*2ed0*/  @P0 LDG.E R23, desc[UR8][R100.64] ;  /* 0x0000000864170981 */ /* 0x000562000c1e1900 */
[----:B------:R-:W-:-:S04]  /*2ee0*/  ISETP.NE.U32.AND P0, PT, RZ, UR20, PT ;  /* 0x00000014ff007c0c */ /* 0x000fc8000bf05070 */
[----:B------:R-:W-:-:S13]  /*2ef0*/  ISETP.NE.AND.EX P0, PT, RZ, UR21, PT, P0 ;  /* 0x00000015ff007c0c */ /* 0x000fda000bf05300 */
[----:B--2---:R-:W2:Y:S02]  /*2f00*/  @P0 LDC.64 R100, c[0x0][0x438] ;  /* 0x00010e00ff640b82 */ /* 0x004ea40000000a00 */
[----:B--2---:R-:W-:-:S05]  /*2f10*/  @P0 IMAD.WIDE.U32 R100, R188, 0x10, R100 ;  /* 0x00000010bc640825 */ /* 0x004fca00078e0064 */
[----:B------:R2:W5:Y:S01]  /*2f20*/  @P0 LDG.E.128 R88, desc[UR8][R100.64] ;  /* 0x0000000864580981 */ /* 0x000562000c1e1d00 */
[----:B0-----:R-:W-:-:S06]  /*2f30*/  IMAD.WIDE.U32 R104, R188, 0x10, R104 ;  /* 0x00000010bc687825 */ /* 0x001fcc00078e0068 */
[----:B------:R-:W3:Y:S01]  /*2f40*/  LDG.E.128 R104, desc[UR8][R104.64] ;  /* 0x0000000868687981 */ /* 0x000ee2000c1e1d00 */
[----:B--2---:R-:W0:Y:S02]  /*2f50*/  LDC.64 R100, c[0x0][0x3a8] ;  /* 0x0000ea00ff647b82 */ /* 0x004e240000000a00 */
[----:B0-----:R-:W-:-:S06]  /*2f60*/  IMAD.WIDE.U32 R100, R188, 0x10, R100 ;  /* 0x00000010bc647825 */ /* 0x001fcc00078e0064 */
[----:B------:R-:W2:Y:S01]  /*2f70*/  LDG.E.128 R100, desc[UR8][R100.64] ;  /* 0x0000000864647981 */ /* 0x000ea2000c1e1d00 */
[----:B-1----:R-:W-:-:S05]  /*2f80*/  IMAD.WIDE.U32 R120, R188, 0x4, R120 ;  /* 0x00000004bc787825 */ /* 0x002fca00078e0078 */
[----:B------:R0:W5:Y:S01]  /*2f90*/  LDG.E R24, desc[UR8][R120.64] ;  /* 0x0000000878187981 */ /* 0x000162000c1e1900 */
[--C-:B------:R-:W-:Y:S02]  /*2fa0*/  HADD2.F32 R135, -RZ, R252.reuse.H0_H0 ;  /* 0x200000fcff877230 */ /* 0x100fe40000004100 */
[----:B0-----:R-:W-:Y:S02]  /*2fb0*/  HADD2.F32 R120, -RZ, R252.H1_H1 ;  /* 0x300000fcff787230 */ /* 0x001fe40000004100 */
[--C-:B------:R-:W-:Y:S02]  /*2fc0*/  HADD2.F32 R144, -RZ, R251.reuse.H1_H1 ;  /* 0x300000fbff907230 */ /* 0x100fe40000004100 */
[----:B------:R-:W-:Y:S01]  /*2fd0*/  HADD2.F32 R159, -RZ, R251.H0_H0 ;  /* 0x200000fbff9f7230 */ /* 0x000fe20000004100 */
[----:B------:R-:W-:Y:S01]  /*2fe0*/  IADD3 R188, PT, PT, R188, 0x20, RZ ;  /* 0x00000020bcbc7810 */ /* 0x000fe20007ffe0ff */
[----:B---3--:R-:W-:Y:S01]  /*2ff0*/  FMUL.FTZ R120, R104, R120 ;  /* 0x0000007868787220 */ /* 0x008fe20000410000 */
[----:B------:R-:W-:Y:S01]  /*3000*/  FMUL.FTZ R135, R105, R135 ;  /* 0x0000008769877220 */ /* 0x000fe20000410000 */
[----:B------:R-:W-:Y:S01]  /*3010*/  FMUL.FTZ R144, R106, R144 ;  /* 0x000000906a907220 */ /* 0x000fe20000410000 */
[----:B------:R-:W-:Y:S01]  /*3020*/  FMUL.FTZ R159, R107, R159 ;  /* 0x0000009f6b9f7220 */ /* 0x000fe20000410000 */
[----:B------:R-:W-:Y:S01]  /*3030*/  FADD.FTZ R168, R168, R104 ;  /* 0x00000068a8a87221 */ /* 0x000fe20000010000 */
[----:B------:R-:W-:Y:S01]  /*3040*/  FADD.FTZ R169, R169, R105 ;  /* 0x00000069a9a97221 */ /* 0x000fe20000010000 */
[----:B------:R-:W-:Y:S01]  /*3050*/  FADD.FTZ R170, R170, R106 ;  /* 0x0000006aaaaa7221 */ /* 0x000fe20000010000 */
[----:B------:R-:W-:Y:S01]  /*3060*/  FADD.FTZ R171, R171, R107 ;  /* 0x0000006babab7221 */ /* 0x000fe20000010000 */
[C---:B--2---:R-:W-:Y:S01]  /*3070*/  FADD.FTZ R38, -R161.reuse, R100 ;  /* 0x00000064a1267221 */ /* 0x044fe20000010100 */
[----:B------:R-:W-:-:S03]  /*3080*/  FADD.FTZ R101, -R161, R101 ;  /* 0x00000065a1657221 */ /* 0x000fc60000010100 */
[C---:B-----5:R-:W-:Y:S01]  /*3090*/  FMUL.FTZ R38, R125.reuse, R38 ;  /* 0x000000267d267220 */ /* 0x060fe20000410000 */
[----:B------:R-:W-:Y:S01]  /*30a0*/  FMUL.FTZ R121, R125, R101 ;  /* 0x000000657d797220 */ /* 0x000fe20000410000 */
[C---:B------:R-:W-:Y:S01]  /*30b0*/  FADD.FTZ R102, -R161.reuse, R102 ;  /* 0x00000066a1667221 */ /* 0x040fe20000010100 */
        /* <DEDUP_REMOVED lines=13> */
[----:B------:R-:W-:Y:S01]  /*3190*/  FADD.FTZ R162, R100, R159 ;  /* 0x0000009f64a27221 */ /* 0x000fe20000010000 */
[----:B------:R-:W-:-:S07]  /*31a0*/  FFMA.FTZ R163, R143, R159, R163 ;  /* 0x0000009f8fa37223 */ /* 0x000fce00000100a3 */
.L_x_5790:
[----:B------:R-:W-:Y:S05]  /*31b0*/  BSYNC.RECONVERGENT B1 ;  /* 0x0000000000017941 */ /* 0x000fea0003800200 */
.L_x_5789:
        /* <DEDUP_REMOVED lines=20> */
[----:B-1----:R-:W-:-:S04]  /*3300*/  IMAD.WIDE.U32 R138, R188, 0x4, R138 ;  /* 0x00000004bc8a7825 */ /* 0x002fc800078e008a */
[--C-:B------:R-:W-:Y:S01]  /*3310*/  HADD2.F32 R137, -RZ, R250.reuse.H1_H1 ;  /* 0x300000faff897230 */ /* 0x100fe20000004100 */
[----:B------:R0:W5:Y:S01]  /*3320*/  LDG.E R26, desc[UR8][R138.64] ;  /* 0x000000088a1a7981 */ /* 0x000162000c1e1900 */
[--C-:B------:R-:W-:Y:S02]  /*3330*/  HADD2.F32 R142, -RZ, R249.reuse.H1_H1 ;  /* 0x300000f9ff8e7230 */ /* 0x100fe40000004100 */
[----:B0-----:R-:W-:Y:S02]  /*3340*/  HADD2.F32 R139, -RZ, R250.H0_H0 ;  /* 0x200000faff8b7230 */ /* 0x001fe40000004100 */
[----:B------:R-:W-:Y:S02]  /*3350*/  HADD2.F32 R160, -RZ, R249.H0_H0 ;  /* 0x200000f9ffa07230 */ /* 0x000fe40000004100 */
        /* <DEDUP_REMOVED lines=10> */
[----:B-----5:R-:W-:Y:S01]  /*3400*/  FMUL.FTZ R126, R125, R100 ;  /* 0x000000647d7e7220 */ /* 0x020fe20000410000 */
[----:B------:R-:W-:Y:S01]  /*3410*/  FADD.FTZ R102, -R161, R102 ;  /* 0x00000066a1667221 */ /* 0x000fe20000010100 */
[----:B------:R-:W-:Y:S01]  /*3420*/  FMUL.FTZ R138, R125, R101 ;  /* 0x000000657d8a7220 */ /* 0x000fe20000410000 */
[----:B------:R-:W-:Y:S01]  /*3430*/  FADD.FTZ R100, R162, R137 ;  /* 0x00000089a2647221 */ /* 0x000fe20000010000 */
[----:B------:R-:W-:Y:S01]  /*3440*/  FFMA.FTZ R163, R126, R137, R163 ;  /* 0x000000897ea37223 */ /* 0x000fe200000100a3 */
[----:B------:R-:W-:Y:S01]  /*3450*/  FADD.FTZ R103, -R161, R103 ;  /* 0x00000067a1677221 */ /* 0x000fe20000010100 */
[C---:B------:R-:W-:Y:S01]  /*3460*/  FMUL.FTZ R140, R125.reuse, R102 ;  /* 0x000000667d8c7220 */ /* 0x040fe20000410000 */
        /* <DEDUP_REMOVED lines=11> */
.L_x_5792:
[----:B------:R-:W-:Y:S05]  /*3520*/  BSYNC.RECONVERGENT B1 ;  /* 0x0000000000017941 */ /* 0x000fea0003800200 */
.L_x_5791:
        /* <DEDUP_REMOVED lines=23> */
.L_x_5906:
[----:B------:R-:W-:Y:S01]  /*36a0*/  FADD.FTZ R105, R162, R105 ;  /* 0x00000069a2697221 */ /* 0x000fe20000010000 */
        /* <DEDUP_REMOVED lines=25> */
[C---:B-----5:R-:W-:Y:S01]  /*3840*/  FMUL.FTZ R100, R125.reuse, R100 ;  /* 0x000000647d647220 */ /* 0x060fe20000410000 */
[C---:B------:R-:W-:Y:S01]  /*3850*/  FMUL.FTZ R101, R125.reuse, R101 ;  /* 0x000000657d657220 */ /* 0x040fe20000410000 */
[----:B------:R-:W-:Y:S01]  /*3860*/  FMUL.FTZ R102, R125, R102 ;  /* 0x000000667d667220 */ /* 0x000fe20000410000 */
[----:B------:R-:W-:Y:S01]  /*3870*/  FADD.FTZ R103, R124, -R103 ;  /* 0x800000677c677221 */ /* 0x000fe20000010000 */
[----:B------:R-:W-:Y:S01]  /*3880*/  FMUL.FTZ R100, R100, UR13 ;  /* 0x0000000d64647c20 */ /* 0x000fe20008410000 */
[----:B------:R-:W-:Y:S01]  /*3890*/  FMUL.FTZ R101, R101, UR13 ;  /* 0x0000000d65657c20 */ /* 0x000fe20008410000 */
[----:B------:R-:W-:Y:S01]  /*38a0*/  FMUL.FTZ R102, R102, UR13 ;  /* 0x0000000d66667c20 */ /* 0x000fe20008410000 */
[----:B------:R-:W-:-:S02]  /*38b0*/  FMUL.FTZ R103, R125, R103 ;  /* 0x000000677d677220 */ /* 0x000fc40000410000 */
[----:B------:R-:W-:Y:S02]  /*38c0*/  SEL R100, R100, RZ, P6 ;  /* 0x000000ff64647207 */ /* 0x000fe40003000000 */
[----:B------:R-:W-:Y:S01]  /*38d0*/  LOP3.LUT P6, RZ, R10, 0xff00, RZ, 0xc0, !PT ;  /* 0x0000ff000aff7812 */ /* 0x000fe200078cc0ff */
[----:B------:R-:W-:-:S03]  /*38e0*/  FMUL.FTZ R103, R103, UR13 ;  /* 0x0000000d67677c20 */ /* 0x000fc60008410000 */
[----:B------:R-:W-:Y:S02]  /*38f0*/  SEL R101, R101, RZ, P6 ;  /* 0x000000ff65657207 */ /* 0x000fe40003000000 */
[----:B------:R-:W-:-:S04]  /*3900*/  LOP3.LUT P6, RZ, R10, 0xff0000, RZ, 0xc0, !PT ;  /* 0x00ff00000aff7812 */ /* 0x000fc800078cc0ff */
[----:B------:R-:W-:Y:S02]  /*3910*/  SEL R102, R102, RZ, P6 ;  /* 0x000000ff66667207 */ /* 0x000fe40003000000 */
[----:B------:R-:W-:-:S04]  /*3920*/  ISETP.GE.U32.AND P6, PT, R10, 0x1000000, PT ;  /* 0x010000000a00780c */ /* 0x000fc80003fc6070 */
[----:B------:R-:W-:Y:S01]  /*3930*/  SEL R103, R103, RZ, P6 ;  /* 0x000000ff67677207 */ /* 0x000fe20003000000 */
[----:B------:R-:W-:Y:S08]  /*3940*/  BRA `(.L_x_5799) ;  /* 0x0000000c00807947 */ /* 0x000ff00003800000 */
.L_x_5798:
        /* <DEDUP_REMOVED lines=25> */
.L_x_5797:
        /* <DEDUP_REMOVED lines=13> */
[C---:B-----5:R-:W-:Y:S01]  /*3bb0*/  FFMA.FTZ R100, R125.reuse, R100, R56 ;  /* 0x000000647d647223 */ /* 0x060fe20000010038 */
[C---:B------:R-:W-:Y:S01]  /*3bc0*/  FFMA.FTZ R101, R125.reuse, R101, R57 ;  /* 0x000000657d657223 */ /* 0x040fe20000010039 */
[----:B------:R-:W-:Y:S01]  /*3bd0*/  FFMA.FTZ R102, R125, R102, R58 ;  /* 0x000000667d667223 */ /* 0x000fe2000001003a */
[----:B------:R-:W-:Y:S01]  /*3be0*/  FADD.FTZ R103, R124, -R103 ;  /* 0x800000677c677221 */ /* 0x000fe20000010000 */
[----:B------:R-:W-:Y:S01]  /*3bf0*/  FMUL.FTZ R100, R100, UR13 ;  /* 0x0000000d64647c20 */ /* 0x000fe20008410000 */
[----:B------:R-:W-:Y:S01]  /*3c00*/  FMUL.FTZ R101, R101, UR13 ;  /* 0x0000000d65657c20 */ /* 0x000fe20008410000 */
[----:B------:R-:W-:Y:S01]  /*3c10*/  FMUL.FTZ R102, R102, UR13 ;  /* 0x0000000d66667c20 */ /* 0x000fe20008410000 */
[----:B------:R-:W-:-:S02]  /*3c20*/  FFMA.FTZ R103, R125, R103, R59 ;  /* 0x000000677d677223 */ /* 0x000fc4000001003b */
        /* <DEDUP_REMOVED lines=9> */
.L_x_5800:
        /* <DEDUP_REMOVED lines=25> */
.L_x_5796:
        /* <DEDUP_REMOVED lines=16> */
[C---:B-----5:R-:W-:Y:S01]  /*3f50*/  FMUL.FTZ R72, R125.reuse, R72 ;  /* 0x000000487d487220 */ /* 0x060fe20000410000 */
[C---:B------:R-:W-:Y:S01]  /*3f60*/  FMUL.FTZ R73, R125.reuse, R73 ;  /* 0x000000497d497220 */ /* 0x040fe20000410000 */
[----:B------:R-:W-:Y:S01]  /*3f70*/  FADD.FTZ R75, R124, -R75 ;  /* 0x8000004b7c4b7221 */ /* 0x000fe20000010000 */
[----:B------:R-:W-:Y:S01]  /*3f80*/  FMUL.FTZ R74, R125, R74 ;  /* 0x0000004a7d4a7220 */ /* 0x000fe20000410000 */
[----:B------:R-:W-:Y:S01]  /*3f90*/  FMUL.FTZ R72, R72, UR13 ;  /* 0x0000000d48487c20 */ /* 0x000fe20008410000 */
[----:B------:R-:W-:Y:S01]  /*3fa0*/  FMUL.FTZ R73, R73, UR13 ;  /* 0x0000000d49497c20 */ /* 0x000fe20008410000 */
[----:B------:R-:W-:Y:S01]  /*3fb0*/  FMUL.FTZ R75, R125, R75 ;  /* 0x0000004b7d4b7220 */ /* 0x000fe20000410000 */
[----:B------:R-:W-:-:S02]  /*3fc0*/  FMUL.FTZ R74, R74, UR13 ;  /* 0x0000000d4a4a7c20 */ /* 0x000fc40008410000 */
[----:B------:R-:W-:Y:S01]  /*3fd0*/  SEL R100, R72, RZ, P6 ;  /* 0x000000ff48647207 */ /* 0x000fe20003000000 */
[----:B------:R-:W-:Y:S01]  /*3fe0*/  FMUL.FTZ R75, R75, UR13 ;  /* 0x0000000d4b4b7c20 */ /* 0x000fe20008410000 */
[----:B------:R-:W-:-:S04]  /*3ff0*/  LOP3.LUT P6, RZ, R11, 0xff, RZ, 0xc0, !PT ;  /* 0x000000ff0bff7812 */ /* 0x000fc800078cc0ff */
[----:B------:R-:W-:Y:S02]  /*4000*/  SEL R72, R72, RZ, P6 ;  /* 0x000000ff48487207 */ /* 0x000fe40003000000 */
        /* <DEDUP_REMOVED lines=8> */
[----:B------:R-:W-:-:S04]  /*4090*/  ISETP.GE.U32.AND P6, PT, R10, 0x1000000, PT ;  /* 0x010000000a00780c */ /* 0x000fc80003fc6070 */
[----:B------:R-:W-:Y:S02]  /*40a0*/  SEL R103, R75, RZ, P6 ;  /* 0x000000ff4b677207 */ /* 0x000fe40003000000 */
[----:B------:R-:W-:-:S04]  /*40b0*/  ISETP.GE.U32.AND P6, PT, R11, 0x1000000, PT ;  /* 0x010000000b00780c */ /* 0x000fc80003fc6070 */
[----:B------:R-:W-:Y:S01]  /*40c0*/  SEL R75, R75, RZ, P6 ;  /* 0x000000ff4b4b7207 */ /* 0x000fe20003000000 */
[----:B------:R-:W-:Y:S08]  /*40d0*/  BRA `(.L_x_5799) ;  /* 0x00000004009c7947 */ /* 0x000ff00003800000 */
.L_x_5802:
        /* <DEDUP_REMOVED lines=33> */
.L_x_5801:
        /* <DEDUP_REMOVED lines=13> */
[C---:B-----5:R-:W-:Y:S01]  /*43c0*/  FFMA.FTZ R72, R125.reuse, R72, R56 ;  /* 0x000000487d487223 */ /* 0x060fe20000010038 */
[C---:B------:R-:W-:Y:S01]  /*43d0*/  FFMA.FTZ R73, R125.reuse, R73, R57 ;  /* 0x000000497d497223 */ /* 0x040fe20000010039 */
[----:B------:R-:W-:Y:S01]  /*43e0*/  FADD.FTZ R75, R124, -R75 ;  /* 0x8000004b7c4b7221 */ /* 0x000fe20000010000 */
[----:B------:R-:W-:Y:S01]  /*43f0*/  FFMA.FTZ R74, R125, R74, R58 ;  /* 0x0000004a7d4a7223 */ /* 0x000fe2000001003a */
[----:B------:R-:W-:Y:S01]  /*4400*/  FMUL.FTZ R72, R72, UR13 ;  /* 0x0000000d48487c20 */ /* 0x000fe20008410000 */
[----:B------:R-:W-:Y:S01]  /*4410*/  FMUL.FTZ R73, R73, UR13 ;  /* 0x0000000d49497c20 */ /* 0x000fe20008410000 */
[----:B------:R-:W-:Y:S01]  /*4420*/  FFMA.FTZ R75, R125, R75, R59 ;  /* 0x0000004b7d4b7223 */ /* 0x000fe2000001003b */
        /* <DEDUP_REMOVED lines=18> */
.L_x_5803:
        /* <DEDUP_REMOVED lines=31> */
[----:B------:R-:W-:-:S09]  /*4740*/  SEL R75, R75, RZ, P6 ;  /* 0x000000ff4b4b7207 */ /* 0x000fd20003000000 */
.L_x_5799:
        /* <DEDUP_REMOVED lines=14> */
.L_x_5795:
[----:B------:R-:W-:Y:S05]  /*4830*/  BSYNC.RECONVERGENT B1 ;  /* 0x0000000000017941 */ /* 0x000fea0003800200 */
.L_x_5794:
[----:B------:R-:W-:Y:S04]  /*4840*/  BSSY.RECONVERGENT B1, `(.L_x_5804) ;  /* 0x000010f000017945 */ /* 0x000fe80003800200 */
[----:B------:R-:W-:Y:S05]  /*4850*/  @!P5 BRA `(.L_x_5805) ;  /* 0x000000100034d947 */ /* 0x000fea0003800000 */
[----:B------:R-:W-:Y:S02]  /*4860*/  ISETP.NE.U32.AND P5, PT, RZ, UR10, PT ;  /* 0x0000000aff007c0c */ /* 0x000fe4000bfa5070 */
[----:B------:R-:W-:Y:S02]  /*4870*/  LOP3.LUT R18, R18, 0xfffffffe, RZ, 0xc0, !PT ;  /* 0xfffffffe12127812 */ /* 0x000fe400078ec0ff */
[----:B------:R-:W-:-:S13]  /*4880*/  ISETP.NE.AND.EX P6, PT, RZ, UR11, PT, P5 ;  /* 0x0000000bff007c0c */ /* 0x000fda000bfc5350 */
[----:B------:R-:W-:Y:S01]  /*4890*/  @P6 LOP3.LUT R18, R18, 0x1, RZ, 0xfc, !PT ;  /* 0x0000000112126812 */ /* 0x000fe200078efcff */
[----:B------:R-:W-:Y:S06]  /*48a0*/  @!P6 BRA `(.L_x_5806) ;  /* 0x00000008003ce947 */ /* 0x000fec0003800000 */
[----:B------:R-:W-:-:S04]  /*48b0*/  UISETP.NE.U32.AND UP0, UPT, UR20, URZ, UPT ;  /* 0x000000ff1400728c */ /* 0x000fc8000bf05070 */
[----:B------:R-:W-:-:S09]  /*48c0*/  UISETP.NE.AND.EX UP0, UPT, UR21, URZ, UPT, UP0 ;  /* 0x000000ff1500728c */ /* 0x000fd2000bf05300 */
[----:B------:R-:W-:Y:S05]  /*48d0*/  BRA.U !UP0, `(.L_x_5807) ;  /* 0x0000000508187547 */ /* 0x000fea000b800000 */
[----:B------:R-:W-:-:S04]  /*48e0*/  UISETP.NE.U32.AND UP0, UPT, UR6, URZ, UPT ;  /* 0x000000ff0600728c */ /* 0x000fc8000bf05070 */
[----:B------:R-:W-:-:S06]  /*48f0*/  UISETP.NE.AND.EX UP0, UPT, UR7, URZ, UPT, UP0 ;  /* 0x000000ff0700728c */ /* 0x000fcc000bf05300 */
[----:B------:R-:W-:-:S13]  /*4900*/  PLOP3.LUT P5, PT, PT, PT, UP0, 0x80, 0x8 ;  /* 0x000000000008781c */ /* 0x000fda0003faf008 */
[----:B------:R-:W-:Y:S05]  /*4910*/  @!P5 BRA `(.L_x_5808) ;  /* 0x000000000084d947 */ /* 0x000fea0003800000 */
[-CC-:B0-----:R-:W-:Y:S01]  /*4920*/  FFMA.FTZ R72, R7, R104.reuse, R105.reuse ;  /* 0x0000006807487223 */ /* 0x181fe20000010069 */
        /* <DEDUP_REMOVED lines=32> */
.L_x_5808:
        /* <DEDUP_REMOVED lines=33> */
.L_x_5807:
[----:B0-----:R-:W0:Y:S02]  /*4d40*/  LDC.64 R72, c[0x0][0x478] ;  /* 0x00011e00ff487b82 */ /* 0x001e240000000a00 */
[----:B0-----:R-:W-:-:S04]  /*4d50*/  ISETP.NE.U32.AND P5, PT, R72, RZ, PT ;  /* 0x000000ff4800720c */ /* 0x001fc80003fa5070 */
        /* <DEDUP_REMOVED lines=35> */
.L_x_5810:
        /* <DEDUP_REMOVED lines=33> */
.L_x_5806:
[----:B------:R-:W-:-:S04]  /*51a0*/  UISETP.NE.U32.AND UP0, UPT, UR20, URZ, UPT ;  /* 0x000000ff1400728c */ /* 0x000fc8000bf05070 */
[----:B------:R-:W-:-:S09]  /*51b0*/  UISETP.NE.AND.EX UP0, UPT, UR21, URZ, UPT, UP0 ;  /* 0x000000ff1500728c */ /* 0x000fd2000bf05300 */
[----:B------:R-:W-:Y:S05]  /*51c0*/  BRA.U !UP0, `(.L_x_5811) ;  /* 0x0000000108d87547 */ /* 0x000fea000b800000 */
[----:B0-----:R-:W0:Y:S02]  /*51d0*/  LDC.64 R100, c[0x0][0x478] ;  /* 0x00011e00ff647b82 */ /* 0x001e240000000a00 */
[----:B0-----:R-:W-:-:S04]  /*51e0*/  ISETP.NE.U32.AND P5, PT, R100, RZ, PT ;  /* 0x000000ff6400720c */ /* 0x001fc80003fa5070 */
[----:B------:R-:W-:-:S13]  /*51f0*/  ISETP.NE.AND.EX P5, PT, R101, RZ, PT, P5 ;  /* 0x000000ff6500720c */ /* 0x000fda0003fa5350 */
        /* <DEDUP_REMOVED lines=26> */
.L_x_5812:
        /* <DEDUP_REMOVED lines=25> */
.L_x_5811:
        /* <DEDUP_REMOVED lines=29> */
.L_x_5813:
        /* <DEDUP_REMOVED lines=23> */
[----:B------:R-:W-:-:S09]  /*5870*/  SEL R103, R103, RZ, P6 ;  /* 0x000000ff67677207 */ /* 0x000fd20003000000 */
.L_x_5809:
[----:B------:R-:W0:Y:S01]  /*5880*/  @P5 LDC.64 R106, c[0x0][0x478] ;  /* 0x00011e00ff6a5b82 */ /* 0x000e220000000a00 */
[----:B------:R-:W-:Y:S01]  /*5890*/  LOP3.LUT P6, RZ, R18, 0x1, RZ, 0xc0, !PT ;  /* 0x0000000112ff7812 */ /* 0x000fe200078cc0ff */
        /* <DEDUP_REMOVED lines=9> */
.L_x_5805:
[----:B------:R-:W-:Y:S05]  /*5930*/  BSYNC.RECONVERGENT B1 ;  /* 0x0000000000017941 */ /* 0x000fea0003800200 */
.L_x_5804:
        /* <DEDUP_REMOVED lines=12> */
[-CC-:B0-2---:R-:W-:Y:S01]  /*5a00*/  FFMA.FTZ R72, R4, R104.reuse, R105.reuse ;  /* 0x0000006804487223 */ /* 0x185fe20000010069 */
        /* <DEDUP_REMOVED lines=32> */
.L_x_5818:
        /* <DEDUP_REMOVED lines=33> */
.L_x_5817:
[----:B0-2---:R-:W0:Y:S02]  /*5e20*/  LDC.64 R72, c[0x0][0x478] ;  /* 0x00011e00ff487b82 */ /* 0x005e240000000a00 */
        /* <DEDUP_REMOVED lines=36> */
.L_x_5820:
        /* <DEDUP_REMOVED lines=33> */
.L_x_5816:
[----:B------:R-:W-:-:S04]  /*6280*/  UISETP.NE.U32.AND UP0, UPT, UR20, URZ, UPT ;  /* 0x000000ff1400728c */ /* 0x000fc8000bf05070 */
[----:B------:R-:W-:-:S09]  /*6290*/  UISETP.NE.AND.EX UP0, UPT, UR21, URZ, UPT, UP0 ;  /* 0x000000ff1500728c */ /* 0x000fd2000bf05300 */
[----:B------:R-:W-:Y:S05]  /*62a0*/  BRA.U !UP0, `(.L_x_5821) ;  /* 0x0000000108d87547 */ /* 0x000fea000b800000 */
[----:B0-2---:R-:W0:Y:S02]  /*62b0*/  LDC.64 R100, c[0x0][0x478] ;  /* 0x00011e00ff647b82 */ /* 0x005e240000000a00 */
        /* <DEDUP_REMOVED lines=28> */
.L_x_5822:
        /* <DEDUP_REMOVED lines=25> */
.L_x_5821:
        /* <DEDUP_REMOVED lines=29> */
.L_x_5823:
        /* <DEDUP_REMOVED lines=24> */
.L_x_5819:
        /* <DEDUP_REMOVED lines=10> */
.L_x_5815:
[----:B------:R-:W-:Y:S05]  /*6a00*/  BSYNC.RECONVERGENT B1 ;  /* 0x0000000000017941 */ /* 0x000fea0003800200 */
.L_x_5814:
        /* <DEDUP_REMOVED lines=13> */
[-CC-:B0-23--:R-:W-:Y:S01]  /*6ae0*/  FFMA.FTZ R72, R27, R104.reuse, R105.reuse ;  /* 0x000000681b487223 */ /* 0x18dfe20000010069 */
        /* <DEDUP_REMOVED lines=32> */
.L_x_5828:
        /* <DEDUP_REMOVED lines=33> */
.L_x_5827:
[----:B0-23--:R-:W0:Y:S02]  /*6f00*/  LDC.64 R72, c[0x0][0x478] ;  /* 0x00011e00ff487b82 */ /* 0x00de240000000a00 */
        /* <DEDUP_REMOVED lines=36> */
.L_x_5830:
        /* <DEDUP_REMOVED lines=33> */
.L_x_5826:
[----:B------:R-:W-:-:S04]  /*7360*/  UISETP.NE.U32.AND UP0, UPT, UR20, URZ, UPT ;  /* 0x000000ff1400728c */ /* 0x000fc8000bf05070 */
[----:B------:R-:W-:-:S09]  /*7370*/  UISETP.NE.AND.EX UP0, UPT, UR21, URZ, UPT, UP0 ;  /* 0x000000ff1500728c */ /* 0x000fd2000bf05300 */
[----:B------:R-:W-:Y:S05]  /*7380*/  BRA.U !UP0, `(.L_x_5831) ;  /* 0x0000000108d87547 */ /* 0x000fea000b800000 */
[----:B0-23--:R-:W0:Y:S02]  /*7390*/  LDC.64 R100, c[0x0][0x478] ;  /* 0x00011e00ff647b82 */ /* 0x00de240000000a00 */
        /* <DEDUP_REMOVED lines=28> */
.L_x_5832:
        /* <DEDUP_REMOVED lines=25> */
.L_x_5831:
        /* <DEDUP_REMOVED lines=29> */
.L_x_5833:
        /* <DEDUP_REMOVED lines=24> */
.L_x_5829:
        /* <DEDUP_REMOVED lines=10> */
.L_x_5825:
[----:B------:R-:W-:Y:S05]  /*7ae0*/  BSYNC.RECONVERGENT B1 ;  /* 0x0000000000017941 */ /* 0x000fea0003800200 */
.L_x_5824:
        /* <DEDUP_REMOVED lines=46> */
.L_x_5838:
        /* <DEDUP_REMOVED lines=33> */
.L_x_5837:
[----:B0-234-:R-:W0:Y:S02]  /*7fe0*/  LDC.64 R72, c[0x0][0x478] ;  /* 0x00011e00ff487b82 */ /* 0x01de240000000a00 */
        /* <DEDUP_REMOVED lines=36> */
.L_x_5840:
        /* <DEDUP_REMOVED lines=33> */
.L_x_5836:
        /* <DEDUP_REMOVED lines=32> */
.L_x_5842:
        /* <DEDUP_REMOVED lines=25> */
.L_x_5841:
        /* <DEDUP_REMOVED lines=29> */
.L_x_5843:
        /* <DEDUP_REMOVED lines=24> */
.L_x_5839:
        /* <DEDUP_REMOVED lines=10> */
.L_x_5835:
[----:B------:R-:W-:Y:S05]  /*8bc0*/  BSYNC.RECONVERGENT B1 ;  /* 0x0000000000017941 */ /* 0x000fea0003800200 */
.L_x_5834:
        /* <DEDUP_REMOVED lines=46> */
.L_x_5848:
        /* <DEDUP_REMOVED lines=33> */
.L_x_5847:
        /* <DEDUP_REMOVED lines=37> */
.L_x_5850:
        /* <DEDUP_REMOVED lines=33> */
.L_x_5846:
        /* <DEDUP_REMOVED lines=32> */
.L_x_5852:
        /* <DEDUP_REMOVED lines=25> */
.L_x_5851:
        /* <DEDUP_REMOVED lines=29> */
.L_x_5853:
        /* <DEDUP_REMOVED lines=24> */
.L_x_5849:
        /* <DEDUP_REMOVED lines=10> */
.L_x_5845:
[----:B------:R-:W-:Y:S05]  /*9ca0*/  BSYNC.RECONVERGENT B1 ;  /* 0x0000000000017941 */ /* 0x000fea0003800200 */
.L_x_5844:
        /* <DEDUP_REMOVED lines=46> */
.L_x_5858:
        /* <DEDUP_REMOVED lines=33> */
.L_x_5857:
        /* <DEDUP_REMOVED lines=37> */
.L_x_5860:
        /* <DEDUP_REMOVED lines=33> */
.L_x_5856:
        /* <DEDUP_REMOVED lines=32> */
.L_x_5862:
        /* <DEDUP_REMOVED lines=25> */
.L_x_5861:
        /* <DEDUP_REMOVED lines=29> */
.L_x_5863:
        /* <DEDUP_REMOVED lines=24> */
.L_x_5859:
        /* <DEDUP_REMOVED lines=10> */
.L_x_5855:
[----:B------:R-:W-:Y:S05]  /*ad80*/  BSYNC.RECONVERGENT B1 ;  /* 0x0000000000017941 */ /* 0x000fea0003800200 */
.L_x_5854:
        /* <DEDUP_REMOVED lines=46> */
.L_x_5868:
        /* <DEDUP_REMOVED lines=33> */
.L_x_5867:
        /* <DEDUP_REMOVED lines=37> */
.L_x_5870:
        /* <DEDUP_REMOVED lines=33> */
.L_x_5866:
        /* <DEDUP_REMOVED lines=32> */
.L_x_5872:
        /* <DEDUP_REMOVED lines=25> */
.L_x_5871:
        /* <DEDUP_REMOVED lines=29> */
.L_x_5873:
        /* <DEDUP_REMOVED lines=24> */
.L_x_5869:
        /* <DEDUP_REMOVED lines=10> */
.L_x_5865:
[----:B------:R-:W-:Y:S05]  /*be60*/  BSYNC.RECONVERGENT B1 ;  /* 0x0000000000017941 */ /* 0x000fea0003800200 */
.L_x_5864:
        /* <DEDUP_REMOVED lines=14> */
[----:B------:R-:W-:Y:S01]  /*bf50*/  FFMA.FTZ R98, R136, R104, R105 ;  /* 0x0000006888627223 */ /* 0x000fe20000010069 */
[----:B------:R-:W-:Y:S01]  /*bf60*/  LOP3.LUT P6, RZ, R24, 0xff, RZ, 0xc0, !PT ;  /* 0x000000ff18ff7812 */ /* 0x000fe200078cc0ff */
[----:B------:R-:W-:Y:S01]  /*bf70*/  FADD.FTZ R72, R120, -R72 ;  /* 0x8000004878487221 */ /* 0x000fe20000010000 */
[----:B------:R-:W-:Y:S01]  /*bf80*/  FADD.FTZ R97, R135, -R97 ;  /* 0x8000006187617221 */ /* 0x000fe20000010000 */
[----:B------:R-:W-:Y:S01]  /*bf90*/  LOP3.LUT P5, RZ, R23, 0xff, RZ, 0xc0, !PT ;  /* 0x000000ff17ff7812 */ /* 0x000fe200078ac0ff */
[----:B------:R-:W-:Y:S01]  /*bfa0*/  FADD.FTZ R98, R144, -R98 ;  /* 0x8000006290627221 */ /* 0x000fe20000010000 */
[C---:B-----5:R-:W-:Y:S01]  /*bfb0*/  FFMA.FTZ R96, R125.reuse, R72, R88 ;  /* 0x000000487d607223 */ /* 0x060fe20000010058 */
[----:B------:R-:W-:Y:S01]  /*bfc0*/  FFMA.FTZ R97, R125, R97, R89 ;  /* 0x000000617d617223 */ /* 0x000fe20000010059 */
[----:B------:R-:W-:Y:S01]  /*bfd0*/  FFMA.FTZ R99, R143, R104, R105 ;  /* 0x000000688f637223 */ /* 0x000fe20000010069 */
[----:B------:R-:W-:Y:S01]  /*bfe0*/  FFMA.FTZ R98, R125, R98, R90 ;  /* 0x000000627d627223 */ /* 0x000fe2000001005a */
[----:B------:R-:W-:Y:S01]  /*bff0*/  FMUL.FTZ R72, R96, UR13 ;  /* 0x0000000d60487c20 */ /* 0x000fe20008410000 */
[----:B------:R-:W-:Y:S01]  /*c000*/  FMUL.FTZ R73, R97, UR13 ;  /* 0x0000000d61497c20 */ /* 0x000fe20008410000 */
[----:B------:R-:W-:Y:S01]  /*c010*/  FADD.FTZ R99, R159, -R99 ;  /* 0x800000639f637221 */ /* 0x000fe20000010000 */
[----:B------:R-:W-:-:S02]  /*c020*/  FMUL.FTZ R74, R98, UR13 ;  /* 0x0000000d624a7c20 */ /* 0x000fc40008410000 */
[----:B------:R-:W-:Y:S01]  /*c030*/  SEL R100, R72, RZ, P6 ;  /* 0x000000ff48647207 */ /* 0x000fe20003000000 */
[----:B------:R-:W-:Y:S01]  /*c040*/  FFMA.FTZ R99, R125, R99, R91 ;  /* 0x000000637d637223 */ /* 0x000fe2000001005b */
[----:B------:R-:W-:Y:S02]  /*c050*/  LOP3.LUT P6, RZ, R24, 0xff00, RZ, 0xc0, !PT ;  /* 0x0000ff0018ff7812 */ /* 0x000fe400078cc0ff */
[----:B------:R-:W-:Y:S01]  /*c060*/  SEL R72, R72, RZ, P5 ;  /* 0x000000ff48487207 */ /* 0x000fe20002800000 */
[----:B------:R-:W-:Y:S01]  /*c070*/  FMUL.FTZ R75, R99, UR13 ;  /* 0x0000000d634b7c20 */ /* 0x000fe20008410000 */
[----:B------:R-:W-:Y:S02]  /*c080*/  LOP3.LUT P5, RZ, R23, 0xff00, RZ, 0xc0, !PT ;  /* 0x0000ff0017ff7812 */ /* 0x000fe400078ac0ff */
[----:B------:R-:W-:Y:S02]  /*c090*/  SEL R101, R73, RZ, P6 ;  /* 0x000000ff49657207 */ /* 0x000fe40003000000 */
[----:B------:R-:W-:-:S02]  /*c0a0*/  LOP3.LUT P6, RZ, R24, 0xff0000, RZ, 0xc0, !PT ;  /* 0x00ff000018ff7812 */ /* 0x000fc400078cc0ff */
[----:B------:R-:W-:Y:S02]  /*c0b0*/  SEL R73, R73, RZ, P5 ;  /* 0x000000ff49497207 */ /* 0x000fe40002800000 */
[C---:B------:R-:W-:Y:S02]  /*c0c0*/  LOP3.LUT P5, RZ, R23.reuse, 0xff0000, RZ, 0xc0, !PT ;  /* 0x00ff000017ff7812 */ /* 0x040fe400078ac0ff */
[----:B------:R-:W-:Y:S02]  /*c0d0*/  SEL R102, R74, RZ, P6 ;  /* 0x000000ff4a667207 */ /* 0x000fe40003000000 */
[----:B------:R-:W-:Y:S02]  /*c0e0*/  ISETP.GE.U32.AND P6, PT, R24, 0x1000000, PT ;  /* 0x010000001800780c */ /* 0x000fe40003fc6070 */
[----:B------:R-:W-:Y:S02]  /*c0f0*/  SEL R74, R74, RZ, P5 ;  /* 0x000000ff4a4a7207 */ /* 0x000fe40002800000 */
[----:B------:R-:W-:-:S02]  /*c100*/  ISETP.GE.U32.AND P5, PT, R23, 0x1000000, PT ;  /* 0x010000001700780c */ /* 0x000fc40003fa6070 */
[C---:B------:R-:W-:Y:S02]  /*c110*/  SEL R103, R75.reuse, RZ, P6 ;  /* 0x000000ff4b677207 */ /* 0x040fe40003000000 */
[----:B------:R-:W-:Y:S01]  /*c120*/  SEL R75, R75, RZ, P5 ;  /* 0x000000ff4b4b7207 */ /* 0x000fe20002800000 */
[----:B------:R-:W-:Y:S08]  /*c130*/  BRA `(.L_x_5879) ;  /* 0x0000000c00547947 */ /* 0x000ff00003800000 */
.L_x_5878:
        /* <DEDUP_REMOVED lines=33> */
.L_x_5877:
[----:B0-234-:R-:W0:Y:S02]  /*c350*/  LDC.64 R72, c[0x0][0x478] ;  /* 0x00011e00ff487b82 */ /* 0x01de240000000a00 */
[----:B0-----:R-:W-:-:S04]  /*c360*/  ISETP.NE.U32.AND P3, PT, R72, RZ, PT ;  /* 0x000000ff4800720c */ /* 0x001fc80003f65070 */
[----:B------:R-:W-:-:S13]  /*c370*/  ISETP.NE.AND.EX P3, PT, R73, RZ, PT, P3 ;  /* 0x000000ff4900720c */ /* 0x000fda0003f65330 */
[----:B------:R-:W-:Y:S05]  /*c380*/  @!P3 BRA `(.L_x_5880) ;  /* 0x000000000084b947 */ /* 0x000fea0003800000 */
[-CC-:B------:R-:W-:Y:S01]  /*c390*/  FFMA.FTZ R72, R38, R104.reuse, R105.reuse ;  /* 0x0000006826487223 */ /* 0x180fe20000010069 */
[-CC-:B------:R-:W-:Y:S01]  /*c3a0*/  FFMA.FTZ R97, R121, R104.reuse, R105.reuse ;  /* 0x0000006879617223 */ /* 0x180fe20000010069 */
[----:B------:R-:W-:Y:S01]  /*c3b0*/  FFMA.FTZ R98, R136, R104, R105 ;  /* 0x0000006888627223 */ /* 0x000fe20000010069 */
[----:B------:R-:W-:Y:S01]  /*c3c0*/  LOP3.LUT P6, RZ, R24, 0xff, RZ, 0xc0, !PT ;  /* 0x000000ff18ff7812 */ /* 0x000fe200078cc0ff */
[----:B------:R-:W-:Y:S01]  /*c3d0*/  FADD.FTZ R72, R120, -R72 ;  /* 0x8000004878487221 */ /* 0x000fe20000010000 */
[----:B------:R-:W-:Y:S01]  /*c3e0*/  FADD.FTZ R97, R135, -R97 ;  /* 0x8000006187617221 */ /* 0x000fe20000010000 */
[----:B------:R-:W-:Y:S01]  /*c3f0*/  LOP3.LUT P5, RZ, R23, 0xff, RZ, 0xc0, !PT ;  /* 0x000000ff17ff7812 */ /* 0x000fe200078ac0ff */
[----:B------:R-:W-:Y:S01]  /*c400*/  FADD.FTZ R98, R144, -R98 ;  /* 0x8000006290627221 */ /* 0x000fe20000010000 */
[C---:B-----5:R-:W-:Y:S01]  /*c410*/  FMUL.FTZ R96, R125.reuse, R72 ;  /* 0x000000487d607220 */ /* 0x060fe20000410000 */
[----:B------:R-:W-:Y:S01]  /*c420*/  FMUL.FTZ R97, R125, R97 ;  /* 0x000000617d617220 */ /* 0x000fe20000410000 */
[----:B------:R-:W-:Y:S01]  /*c430*/  FFMA.FTZ R99, R143, R104, R105 ;  /* 0x000000688f637223 */ /* 0x000fe20000010069 */
[----:B------:R-:W-:Y:S01]  /*c440*/  FMUL.FTZ R98, R125, R98 ;  /* 0x000000627d627220 */ /* 0x000fe20000410000 */
[----:B------:R-:W-:Y:S01]  /*c450*/  FMUL.FTZ R72, R96, UR13 ;  /* 0x0000000d60487c20 */ /* 0x000fe20008410000 */
[----:B------:R-:W-:Y:S01]  /*c460*/  FMUL.FTZ R73, R97, UR13 ;  /* 0x0000000d61497c20 */ /* 0x000fe20008410000 */
[----:B------:R-:W-:Y:S01]  /*c470*/  FADD.FTZ R99, R159, -R99 ;  /* 0x800000639f637221 */ /* 0x000fe20000010000 */
[----:B------:R-:W-:-:S02]  /*c480*/  FMUL.FTZ R74, R98, UR13 ;  /* 0x0000000d624a7c20 */ /* 0x000fc40008410000 */
[----:B------:R-:W-:Y:S01]  /*c490*/  SEL R100, R72, RZ, P6 ;  /* 0x000000ff48647207 */ /* 0x000fe20003000000 */
[----:B------:R-:W-:Y:S01]  /*c4a0*/  FMUL.FTZ R99, R125, R99 ;  /* 0x000000637d637220 */ /* 0x000fe20000410000 */
        /* <DEDUP_REMOVED lines=15> */
.L_x_5880:
        /* <DEDUP_REMOVED lines=33> */
.L_x_5876:
        /* <DEDUP_REMOVED lines=21> */
[----:B------:R-:W-:Y:S01]  /*c900*/  LOP3.LUT P5, RZ, R24, 0xff00, RZ, 0xc0, !PT ;  /* 0x0000ff0018ff7812 */ /* 0x000fe200078ac0ff */
[----:B------:R-:W-:Y:S01]  /*c910*/  FFMA.FTZ R99, R125, R99, R91 ;  /* 0x000000637d637223 */ /* 0x000fe2000001005b */
[----:B------:R-:W-:Y:S01]  /*c920*/  FMUL.FTZ R102, R98, UR13 ;  /* 0x0000000d62667c20 */ /* 0x000fe20008410000 */
[----:B------:R-:W-:-:S02]  /*c930*/  SEL R100, R100, RZ, P6 ;  /* 0x000000ff64647207 */ /* 0x000fc40003000000 */
[----:B------:R-:W-:Y:S01]  /*c940*/  SEL R101, R101, RZ, P5 ;  /* 0x000000ff65657207 */ /* 0x000fe20002800000 */
[----:B------:R-:W-:Y:S01]  /*c950*/  FMUL.FTZ R103, R99, UR13 ;  /* 0x0000000d63677c20 */ /* 0x000fe20008410000 */
[C---:B------:R-:W-:Y:S02]  /*c960*/  LOP3.LUT P6, RZ, R24.reuse, 0xff0000, RZ, 0xc0, !PT ;  /* 0x00ff000018ff7812 */ /* 0x040fe400078cc0ff */
[----:B------:R-:W-:Y:S02]  /*c970*/  ISETP.GE.U32.AND P5, PT, R24, 0x1000000, PT ;  /* 0x010000001800780c */ /* 0x000fe40003fa6070 */
[----:B------:R-:W-:Y:S02]  /*c980*/  SEL R102, R102, RZ, P6 ;  /* 0x000000ff66667207 */ /* 0x000fe40003000000 */
[----:B------:R-:W-:Y:S01]  /*c990*/  SEL R103, R103, RZ, P5 ;  /* 0x000000ff67677207 */ /* 0x000fe20002800000 */
[----:B------:R-:W-:Y:S08]  /*c9a0*/  BRA `(.L_x_5879) ;  /* 0x0000000400387947 */ /* 0x000ff00003800000 */
.L_x_5882:
        /* <DEDUP_REMOVED lines=25> */
.L_x_5881:
        /* <DEDUP_REMOVED lines=14> */
[----:B------:R-:W-:Y:S01]  /*cc20*/  LOP3.LUT P6, RZ, R24, 0xff, RZ, 0xc0, !PT ;  /* 0x000000ff18ff7812 */ /* 0x000fe200078cc0ff */
[----:B------:R-:W-:Y:S01]  /*cc30*/  FMUL.FTZ R98, R125, R98 ;  /* 0x000000627d627220 */ /* 0x000fe20000410000 */
[----:B------:R-:W-:Y:S01]  /*cc40*/  FMUL.FTZ R100, R96, UR13 ;  /* 0x0000000d60647c20 */ /* 0x000fe20008410000 */
[----:B------:R-:W-:Y:S01]  /*cc50*/  FMUL.FTZ R101, R97, UR13 ;  /* 0x0000000d61657c20 */ /* 0x000fe20008410000 */
[----:B------:R-:W-:Y:S01]  /*cc60*/  LOP3.LUT P5, RZ, R24, 0xff00, RZ, 0xc0, !PT ;  /* 0x0000ff0018ff7812 */ /* 0x000fe200078ac0ff */
[----:B------:R-:W-:Y:S01]  /*cc70*/  FMUL.FTZ R99, R125, R99 ;  /* 0x000000637d637220 */ /* 0x000fe20000410000 */
        /* <DEDUP_REMOVED lines=9> */
.L_x_5883:
        /* <DEDUP_REMOVED lines=23> */
[----:B------:R-:W-:-:S09]  /*ce80*/  SEL R103, R103, RZ, P5 ;  /* 0x000000ff67677207 */ /* 0x000fd20002800000 */
.L_x_5879:
        /* <DEDUP_REMOVED lines=10> */
.L_x_5875:
[----:B------:R-:W-:Y:S05]  /*cf30*/  BSYNC.RECONVERGENT B1 ;  /* 0x0000000000017941 */ /* 0x000fea0003800200 */
.L_x_5874:
        /* <DEDUP_REMOVED lines=22> */
[----:B------:R-:W-:Y:S01]  /*d0a0*/  FADD.FTZ R99, R160, -R99 ;  /* 0x80000063a0637221 */ /* 0x000fe20000010000 */
[----:B------:R-:W-:Y:S01]  /*d0b0*/  FFMA.FTZ R98, R125, R98, R94 ;  /* 0x000000627d627223 */ /* 0x000fe2000001005e */
[----:B0-234-:R-:W-:Y:S01]  /*d0c0*/  FMUL.FTZ R72, R96, UR13 ;  /* 0x0000000d60487c20 */ /* 0x01dfe20008410000 */
[----:B------:R-:W-:Y:S01]  /*d0d0*/  LOP3.LUT P4, RZ, R25, 0xff, RZ, 0xc0, !PT ;  /* 0x000000ff19ff7812 */ /* 0x000fe2000788c0ff */
[----:B------:R-:W-:Y:S01]  /*d0e0*/  FMUL.FTZ R73, R97, UR13 ;  /* 0x0000000d61497c20 */ /* 0x000fe20008410000 */
[----:B------:R-:W-:Y:S01]  /*d0f0*/  LOP3.LUT P6, RZ, R26, 0xff00, RZ, 0xc0, !PT ;  /* 0x0000ff001aff7812 */ /* 0x000fe200078cc0ff */
[----:B------:R-:W-:Y:S01]  /*d100*/  FFMA.FTZ R99, R125, R99, R95 ;  /* 0x000000637d637223 */ /* 0x000fe2000001005f */
[----:B------:R-:W-:Y:S01]  /*d110*/  SEL R100, R72, RZ, P5 ;  /* 0x000000ff48647207 */ /* 0x000fe20002800000 */
[----:B------:R-:W-:Y:S01]  /*d120*/  FMUL.FTZ R74, R98, UR13 ;  /* 0x0000000d624a7c20 */ /* 0x000fe20008410000 */
[----:B------:R-:W-:Y:S01]  /*d130*/  LOP3.LUT P5, RZ, R25, 0xff00, RZ, 0xc0, !PT ;  /* 0x0000ff0019ff7812 */ /* 0x000fe200078ac0ff */
[----:B------:R-:W-:Y:S01]  /*d140*/  FMUL.FTZ R75, R99, UR13 ;  /* 0x0000000d634b7c20 */ /* 0x000fe20008410000 */
[----:B------:R-:W-:-:S02]  /*d150*/  SEL R72, R72, RZ, P4 ;  /* 0x000000ff48487207 */ /* 0x000fc40002000000 */
[C---:B------:R-:W-:Y:S02]  /*d160*/  LOP3.LUT P4, RZ, R26.reuse, 0xff0000, RZ, 0xc0, !PT ;  /* 0x00ff00001aff7812 */ /* 0x040fe4000788c0ff */
[C---:B------:R-:W-:Y:S02]  /*d170*/  SEL R101, R73.reuse, RZ, P6 ;  /* 0x000000ff49657207 */ /* 0x040fe40003000000 */
[----:B------:R-:W-:Y:S02]  /*d180*/  SEL R73, R73, RZ, P5 ;  /* 0x000000ff49497207 */ /* 0x000fe40002800000 */
[----:B------:R-:W-:Y:S02]  /*d190*/  ISETP.GE.U32.AND P5, PT, R26, 0x1000000, PT ;  /* 0x010000001a00780c */ /* 0x000fe40003fa6070 */
[----:B------:R-:W-:Y:S02]  /*d1a0*/  SEL R102, R74, RZ, P4 ;  /* 0x000000ff4a667207 */ /* 0x000fe40002000000 */
[----:B------:R-:W-:-:S02]  /*d1b0*/  LOP3.LUT P6, RZ, R25, 0xff0000, RZ, 0xc0, !PT ;  /* 0x00ff000019ff7812 */ /* 0x000fc400078cc0ff */
[----:B------:R-:W-:Y:S02]  /*d1c0*/  ISETP.GE.U32.AND P4, PT, R25, 0x1000000, PT ;  /* 0x010000001900780c */ /* 0x000fe40003f86070 */
[C---:B------:R-:W-:Y:S02]  /*d1d0*/  SEL R103, R75.reuse, RZ, P5 ;  /* 0x000000ff4b677207 */ /* 0x040fe40002800000 */
[----:B------:R-:W-:Y:S02]  /*d1e0*/  SEL R74, R74, RZ, P6 ;  /* 0x000000ff4a4a7207 */ /* 0x000fe40003000000 */
[----:B------:R-:W-:Y:S01]  /*d1f0*/  SEL R75, R75, RZ, P4 ;  /* 0x000000ff4b4b7207 */ /* 0x000fe20002000000 */
[----:B------:R-:W-:Y:S06]  /*d200*/  BRA `(.L_x_5889) ;  /* 0x0000000c00547947 */ /* 0x000fec0003800000 */
.L_x_5888:
        /* <DEDUP_REMOVED lines=13> */
[----:B------:R-:W-:Y:S01]  /*d2e0*/  LOP3.LUT P4, RZ, R25, 0xff, RZ, 0xc0, !PT ;  /* 0x000000ff19ff7812 */ /* 0x000fe2000788c0ff */
[----:B------:R-:W-:Y:S01]  /*d2f0*/  FFMA.FTZ R75, R125, R73, R95 ;  /* 0x000000497d4b7223 */ /* 0x000fe2000001005f */
[----:B------:R-:W-:Y:S01]  /*d300*/  FMUL.FTZ R73, R72, UR13 ;  /* 0x0000000d48497c20 */ /* 0x000fe20008410000 */
[----:B------:R-:W-:-:S02]  /*d310*/  LOP3.LUT P6, RZ, R26, 0xff00, RZ, 0xc0, !PT ;  /* 0x0000ff001aff7812 */ /* 0x000fc400078cc0ff */
[C---:B------:R-:W-:Y:S01]  /*d320*/  SEL R100, R74.reuse, RZ, P5 ;  /* 0x000000ff4a647207 */ /* 0x040fe20002800000 */
[----:B------:R-:W-:Y:S01]  /*d330*/  FMUL.FTZ R75, R75, UR13 ;  /* 0x0000000d4b4b7c20 */ /* 0x000fe20008410000 */
[----:B------:R-:W-:Y:S01]  /*d340*/  SEL R72, R74, RZ, P4 ;  /* 0x000000ff4a487207 */ /* 0x000fe20002000000 */
[----:B------:R-:W-:Y:S01]  /*d350*/  FMUL.FTZ R74, R104, UR13 ;  /* 0x0000000d684a7c20 */ /* 0x000fe20008410000 */
[----:B------:R-:W-:Y:S02]  /*d360*/  LOP3.LUT P5, RZ, R25, 0xff00, RZ, 0xc0, !PT ;  /* 0x0000ff0019ff7812 */ /* 0x000fe400078ac0ff */
[----:B------:R-:W-:Y:S02]  /*d370*/  LOP3.LUT P4, RZ, R26, 0xff0000, RZ, 0xc0, !PT ;  /* 0x00ff00001aff7812 */ /* 0x000fe4000788c0ff */
[C---:B------:R-:W-:Y:S02]  /*d380*/  SEL R101, R73.reuse, RZ, P6 ;  /* 0x000000ff49657207 */ /* 0x040fe40003000000 */
[----:B------:R-:W-:-:S02]  /*d390*/  SEL R73, R73, RZ, P5 ;  /* 0x000000ff49497207 */ /* 0x000fc40002800000 */
[----:B------:R-:W-:Y:S02]  /*d3a0*/  ISETP.GE.U32.AND P5, PT, R26, 0x1000000, PT ;  /* 0x010000001a00780c */ /* 0x000fe40003fa6070 */
[C---:B------:R-:W-:Y:S02]  /*d3b0*/  SEL R102, R74.reuse, RZ, P4 ;  /* 0x000000ff4a667207 */ /* 0x040fe40002000000 */
[C---:B------:R-:W-:Y:S02]  /*d3c0*/  LOP3.LUT P6, RZ, R25.reuse, 0xff0000, RZ, 0xc0, !PT ;  /* 0x00ff000019ff7812 */ /* 0x040fe400078cc0ff */
[----:B------:R-:W-:Y:S02]  /*d3d0*/  ISETP.GE.U32.AND P4, PT, R25, 0x1000000, PT ;  /* 0x010000001900780c */ /* 0x000fe40003f86070 */
[----:B------:R-:W-:Y:S02]  /*d3e0*/  SEL R103, R75, RZ, P5 ;  /* 0x000000ff4b677207 */ /* 0x000fe40002800000 */
[----:B------:R-:W-:-:S02]  /*d3f0*/  SEL R74, R74, RZ, P6 ;  /* 0x000000ff4a4a7207 */ /* 0x000fc40003000000 */
[----:B------:R-:W-:Y:S01]  /*d400*/  SEL R75, R75, RZ, P4 ;  /* 0x000000ff4b4b7207 */ /* 0x000fe20002000000 */
[----:B------:R-:W-:Y:S06]  /*d410*/  BRA `(.L_x_5889) ;  /* 0x0000000800d07947 */ /* 0x000fec0003800000 */
.L_x_5887:
        /* <DEDUP_REMOVED lines=14> */
[----:B------:R-:W-:Y:S01]  /*d500*/  FADD.FTZ R99, R160, -R99 ;  /* 0x80000063a0637221 */ /* 0x000fe20000010000 */
[----:B------:R-:W-:Y:S01]  /*d510*/  FMUL.FTZ R98, R125, R98 ;  /* 0x000000627d627220 */ /* 0x000fe20000410000 */
[----:B------:R-:W-:Y:S01]  /*d520*/  FMUL.FTZ R72, R96, UR13 ;  /* 0x0000000d60487c20 */ /* 0x000fe20008410000 */
[----:B------:R-:W-:Y:S01]  /*d530*/  LOP3.LUT P4, RZ, R25, 0xff, RZ, 0xc0, !PT ;  /* 0x000000ff19ff7812 */ /* 0x000fe2000788c0ff */
[----:B------:R-:W-:Y:S01]  /*d540*/  FMUL.FTZ R73, R97, UR13 ;  /* 0x0000000d61497c20 */ /* 0x000fe20008410000 */
[----:B------:R-:W-:Y:S01]  /*d550*/  LOP3.LUT P6, RZ, R26, 0xff00, RZ, 0xc0, !PT ;  /* 0x0000ff001aff7812 */ /* 0x000fe200078cc0ff */
[----:B------:R-:W-:Y:S01]  /*d560*/  FMUL.FTZ R99, R125, R99 ;  /* 0x000000637d637220 */ /* 0x000fe20000410000 */
        /* <DEDUP_REMOVED lines=16> */
.L_x_5890:
        /* <DEDUP_REMOVED lines=13> */
[----:B------:R-:W-:Y:S01]  /*d740*/  LOP3.LUT P4, RZ, R25, 0xff, RZ, 0xc0, !PT ;  /* 0x000000ff19ff7812 */ /* 0x000fe2000788c0ff */
[----:B------:R-:W-:Y:S01]  /*d750*/  FMUL.FTZ R75, R125, R73 ;  /* 0x000000497d4b7220 */ /* 0x000fe20000410000 */
        /* <DEDUP_REMOVED lines=18> */
.L_x_5886:
        /* <DEDUP_REMOVED lines=24> */
[----:B------:R-:W-:-:S02]  /*da00*/  SEL R100, R100, RZ, P6 ;  /* 0x000000ff64647207 */ /* 0x000fc40003000000 */
[C---:B------:R-:W-:Y:S02]  /*da10*/  LOP3.LUT P5, RZ, R26.reuse, 0xff00, RZ, 0xc0, !PT ;  /* 0x0000ff001aff7812 */ /* 0x040fe400078ac0ff */
[C---:B------:R-:W-:Y:S02]  /*da20*/  LOP3.LUT P4, RZ, R26.reuse, 0xff0000, RZ, 0xc0, !PT ;  /* 0x00ff00001aff7812 */ /* 0x040fe4000788c0ff */
[----:B------:R-:W-:Y:S02]  /*da30*/  ISETP.GE.U32.AND P6, PT, R26, 0x1000000, PT ;  /* 0x010000001a00780c */ /* 0x000fe40003fc6070 */
[----:B------:R-:W-:Y:S02]  /*da40*/  SEL R101, R101, RZ, P5 ;  /* 0x000000ff65657207 */ /* 0x000fe40002800000 */
[----:B------:R-:W-:Y:S02]  /*da50*/  SEL R102, R102, RZ, P4 ;  /* 0x000000ff66667207 */ /* 0x000fe40002000000 */
[----:B------:R-:W-:Y:S01]  /*da60*/  SEL R103, R103, RZ, P6 ;  /* 0x000000ff67677207 */ /* 0x000fe20003000000 */
[----:B------:R-:W-:Y:S06]  /*da70*/  BRA `(.L_x_5889) ;  /* 0x0000000400387947 */ /* 0x000fec0003800000 */
.L_x_5892:
        /* <DEDUP_REMOVED lines=10> */
[----:B------:R-:W-:Y:S01]  /*db20*/  ISETP.GE.U32.AND P6, PT, R26, 0x1000000, PT ;  /* 0x010000001a00780c */ /* 0x000fe20003fc6070 */
[C---:B------:R-:W-:Y:S01]  /*db30*/  FFMA.FTZ R100, R125.reuse, R100, R93 ;  /* 0x000000647d647223 */ /* 0x040fe2000001005d */
[----:B------:R-:W-:Y:S01]  /*db40*/  FMUL.FTZ R102, R102, UR13 ;  /* 0x0000000d66667c20 */ /* 0x000fe20008410000 */
[----:B------:R-:W-:Y:S01]  /*db50*/  FFMA.FTZ R104, R125, R104, R94 ;  /* 0x000000687d687223 */ /* 0x000fe2000001005e */
[----:B------:R-:W-:Y:S01]  /*db60*/  FMUL.FTZ R101, R101, UR13 ;  /* 0x0000000d65657c20 */ /* 0x000fe20008410000 */
[----:B------:R-:W-:-:S02]  /*db70*/  LOP3.LUT P4, RZ, R26, 0xff, RZ, 0xc0, !PT ;  /* 0x000000ff1aff7812 */ /* 0x000fc4000788c0ff */
[----:B------:R-:W-:Y:S01]  /*db80*/  SEL R103, R102, RZ, P6 ;  /* 0x000000ff66677207 */ /* 0x000fe20003000000 */
[----:B------:R-:W-:Y:S01]  /*db90*/  FMUL.FTZ R102, R100, UR13 ;  /* 0x0000000d64667c20 */ /* 0x000fe20008410000 */
[----:B------:R-:W-:Y:S01]  /*dba0*/  LOP3.LUT P5, RZ, R26, 0xff00, RZ, 0xc0, !PT ;  /* 0x0000ff001aff7812 */ /* 0x000fe200078ac0ff */
[----:B------:R-:W-:Y:S01]  /*dbb0*/  FMUL.FTZ R104, R104, UR13 ;  /* 0x0000000d68687c20 */ /* 0x000fe20008410000 */
[----:B------:R-:W-:Y:S02]  /*dbc0*/  LOP3.LUT P6, RZ, R26, 0xff0000, RZ, 0xc0, !PT ;  /* 0x00ff00001aff7812 */ /* 0x000fe400078cc0ff */
[----:B------:R-:W-:Y:S02]  /*dbd0*/  SEL R100, R101, RZ, P4 ;  /* 0x000000ff65647207 */ /* 0x000fe40002000000 */
[----:B------:R-:W-:Y:S02]  /*dbe0*/  SEL R101, R102, RZ, P5 ;  /* 0x000000ff66657207 */ /* 0x000fe40002800000 */
[----:B------:R-:W-:Y:S01]  /*dbf0*/  SEL R102, R104, RZ, P6 ;  /* 0x000000ff68667207 */ /* 0x000fe20003000000 */
[----:B------:R-:W-:Y:S06]  /*dc00*/  BRA `(.L_x_5889) ;  /* 0x0000000000d47947 */ /* 0x000fec0003800000 */
.L_x_5891:
        /* <DEDUP_REMOVED lines=29> */
.L_x_5893:
        /* <DEDUP_REMOVED lines=10> */
[----:B------:R-:W-:Y:S01]  /*de80*/  ISETP.GE.U32.AND P6, PT, R26, 0x1000000, PT ;  /* 0x010000001a00780c */ /* 0x000fe20003fc6070 */
[C---:B------:R-:W-:Y:S01]  /*de90*/  FMUL.FTZ R100, R125.reuse, R100 ;  /* 0x000000647d647220 */ /* 0x040fe20000410000 */
[----:B------:R-:W-:Y:S01]  /*dea0*/  FMUL.FTZ R102, R102, UR13 ;  /* 0x0000000d66667c20 */ /* 0x000fe20008410000 */
[----:B------:R-:W-:Y:S01]  /*deb0*/  FMUL.FTZ R104, R125, R104 ;  /* 0x000000687d687220 */ /* 0x000fe20000410000 */
        /* <DEDUP_REMOVED lines=9> */
[----:B------:R-:W-:-:S07]  /*df50*/  SEL R102, R104, RZ, P6 ;  /* 0x000000ff68667207 */ /* 0x000fce0003000000 */
.L_x_5889:
        /* <DEDUP_REMOVED lines=9> */
.L_x_5885:
[----:B------:R-:W-:Y:S05]  /*dff0*/  BSYNC.RECONVERGENT B1 ;  /* 0x0000000000017941 */ /* 0x000fea0003800200 */
.L_x_5884:
[----:B0-234-:R-:W0:Y:S02]  /*e000*/  LDC.64 R100, c[0x0][0x380] ;  /* 0x0000e000ff647b82 */ /* 0x01de240000000a00 */
[----:B0-----:R-:W-:-:S04]  /*e010*/  LEA R189, R100, R189, 0x2 ;  /* 0x000000bd64bd7211 */ /* 0x001fc800078e10ff */
[----:B------:R-:W-:-:S13]  /*e020*/  ISETP.GE.AND P2, PT, R189, R101, PT ;  /* 0x00000065bd00720c */ /* 0x000fda0003f46270 */
[----:B------:R-:W-:Y:S05]  /*e030*/  @!P2 BRA `(.L_x_5894) ;  /* 0xffffff2c009ca947 */ /* 0x000fea000383ffff */
.L_x_5772:
[----:B------:R-:W-:Y:S05]  /*e040*/  BSYNC B0 ;  /* 0x0000000000007941 */ /* 0x000fea0003800000 */
.L_x_5771:
[----:B------:R-:W0:Y:S01]  /*e050*/  S2R R54, SR_TID.X ;  /* 0x0000000000367919 */ /* 0x000e220000002100 */
[----:B------:R-:W-:Y:S01]  /*e060*/  MOV R2, 0x400 ;  /* 0x0000040000027802 */ /* 0x000fe20000000f00 */
[----:B------:R-:W-:Y:S05]  /*e070*/  WARPSYNC.ALL ;  /* 0x0000000000007948 */ /* 0x000fea0003800000 */
[----:B------:R-:W2:Y:S01]  /*e080*/  S2R R3, SR_CgaCtaId ;  /* 0x0000000000037919 */ /* 0x000ea20000008800 */
[----:B------:R-:W3:Y:S01]  /*e090*/  S2UR UR4, SR_CTAID.X ;  /* 0x00000000000479c3 */ /* 0x000ee20000002500 */
[----:B------:R-:W4:Y:S01]  /*e0a0*/  LDCU.128 UR16, c[0x0][0x440] ;  /* 0x00008800ff1077ac */ /* 0x000f220008000c00 */
[----:B0-----:R-:W-:Y:S01]  /*e0b0*/  SHF.R.U32.HI R0, RZ, 0x5, R54 ;  /* 0x00000005ff007819 */ /* 0x001fe20000011636 */
[----:B---3--:R-:W-:Y:S01]  /*e0c0*/  IMAD R47, R248, UR4, RZ ;  /* 0x00000004f82f7c24 */ /* 0x008fe2000f8e02ff */
[----:B-----5:R-:W-:-:S02]  /*e0d0*/  LOP3.LUT R5, R54, 0x1f, RZ, 0xc0, !PT ;  /* 0x0000001f36057812 */ /* 0x020fc400078ec0ff */
[----:B------:R-:W-:Y:S02]  /*e0e0*/  LOP3.LUT R55, R54, 0x7f, RZ, 0x3c, !PT ;  /* 0x0000007f36377812 */ /* 0x000fe400078e3cff */
[----:B------:R-:W-:Y:S01]  /*e0f0*/  IADD3 R52, P0, PT, R47, R54, RZ ;  /* 0x000000362f347210 */ /* 0x000fe20007f1e0ff */
[----:B------:R-:W-:Y:S01]  /*e100*/  IMAD R0, R0, 0x140, R5 ;  /* 0x0000014000007824 */ /* 0x000fe200078e0205 */
[----:B--2---:R-:W-:Y:S02]  /*e110*/  LEA R3, R3, R2, 0x18 ;  /* 0x0000000203037211 */ /* 0x004fe400078ec0ff */
[----:B------:R-:W-:Y:S02]  /*e120*/  IADD3 R248, PT, PT, R55, R248, RZ ;  /* 0x000000f837f87210 */ /* 0x000fe40007ffe0ff */
[-C--:B------:R-:W-:Y:S02]  /*e130*/  LEA R0, R0, R3.reuse, 0x4 ;  /* 0x0000000300007211 */ /* 0x080fe400078e20ff */
[----:B------:R-:W-:-:S02]  /*e140*/  LEA R6, R54, R3, 0x2 ;  /* 0x0000000336067211 */ /* 0x000fc400078e10ff */
[----:B------:R-:W-:Y:S01]  /*e150*/  IADD3.X R57, PT, PT, RZ, RZ, RZ, P0, !PT ;  /* 0x000000ffff397210 */ /* 0x000fe200007fe4ff */
[----:B------:R-:W-:Y:S01]  /*e160*/  STS.128 [R0], R204 ;  /* 0x000000cc00007388 */ /* 0x000fe20000000c00 */
[----:B------:R-:W-:Y:S02]  /*e170*/  ISETP.GE.U32.AND P5, PT, R248, 0x180, PT ;  /* 0x00000180f800780c */ /* 0x000fe40003fa6070 */
[C---:B------:R-:W-:Y:S01]  /*e180*/  SHF.L.U64.HI R57, R52.reuse, 0x2, R57 ;  /* 0x0000000234397819 */ /* 0x040fe20000010239 */
[----:B------:R-:W-:Y:S01]  /*e190*/  STS.128 [R0+0x200], R200 ;  /* 0x000200c800007388 */ /* 0x000fe20000000c00 */
[----:B------:R-:W-:Y:S02]  /*e1a0*/  SHF.L.U32 R52, R52, 0x2, RZ ;  /* 0x0000000234347819 */ /* 0x000fe400000006ff */
[----:B------:R-:W-:Y:S01]  /*e1b0*/  ISETP.GE.U32.AND P4, PT, R248, 0x280, PT ;  /* 0x00000280f800780c */ /* 0x000fe20003f86070 */
[----:B------:R-:W-:Y:S01]  /*e1c0*/  STS.128 [R0+0x400], R196 ;  /* 0x000400c400007388 */ /* 0x000fe20000000c00 */
[----:B----4-:R-:W-:-:S02]  /*e1d0*/  IADD3 R54, P0, PT, R52, UR18, RZ ;  /* 0x0000001234367c10 */ /* 0x010fc4000ff1e0ff */
[----:B------:R-:W-:Y:S01]  /*e1e0*/  IADD3 R52, P1, PT, R52, UR16, RZ ;  /* 0x0000001034347c10 */ /* 0x000fe2000ff3e0ff */
[----:B------:R-:W-:Y:S01]  /*e1f0*/  STS.128 [R0+0x600], R192 ;  /* 0x000600c000007388 */ /* 0x000fe20000000c00 */
[C---:B------:R-:W-:Y:S02]  /*e200*/  IADD3.X R59, PT, PT, R57.reuse, UR19, RZ, P0, !PT ;  /* 0x00000013393b7c10 */ /* 0x040fe400087fe4ff */
[C---:B------:R-:W-:Y:S01]  /*e210*/  ISETP.GE.U32.AND P0, PT, R248.reuse, 0x80, PT ;  /* 0x00000080f800780c */ /* 0x040fe20003f06070 */
[----:B------:R-:W-:Y:S01]  /*e220*/  STS.128 [R0+0x800], R184 ;  /* 0x000800b800007388 */ /* 0x000fe20000000c00 */
[----:B------:R-:W-:Y:S02]  /*e230*/  IADD3.X R57, PT, PT, R57, UR17, RZ, P1, !PT ;  /* 0x0000001139397c10 */ /* 0x000fe40008ffe4ff */
[----:B------:R-:W-:Y:S01]  /*e240*/  ISETP.GE.U32.AND P1, PT, R248, 0x100, PT ;  /* 0x00000100f800780c */ /* 0x000fe20003f26070 */
        /* <DEDUP_REMOVED lines=19> */
[----:B--2---:R-:W-:-:S03]  /*e380*/  FADD.FTZ R2, R2, R5 ;  /* 0x0000000502027221 */ /* 0x004fc60000010000 */
[----:B------:R-:W2:Y:S01]  /*e390*/  LDS R10, [R6+0xc00] ;  /* 0x000c0000060a7984 */ /* 0x000ea20000000800 */
        /* <DEDUP_REMOVED lines=20> */
[----:B--2---:R-:W-:-:S03]  /*e4e0*/  FADD.FTZ R10, RZ, R10 ;  /* 0x0000000aff0a7221 */ /* 0x004fc60000010000 */
[----:B------:R-:W2:Y:S01]  /*e4f0*/  LDS R26, [R6+0x2e00] ;  /* 0x002e0000061a7984 */ /* 0x000ea20000000800 */
        /* <DEDUP_REMOVED lines=42> */
[----:B--2---:R-:W-:Y:S01]  /*e7a0*/  FADD.FTZ R37, R8, R37 ;  /* 0x0000002508257221 */ /* 0x004fe20000010000 */
[----:B---3--:R-:W-:Y:S01]  /*e7b0*/  FADD.FTZ R9, R9, R38 ;  /* 0x0000002609097221 */ /* 0x008fe20000010000 */
[----:B------:R-:W-:Y:S01]  /*e7c0*/  STS.128 [R0], R244 ;  /* 0x000000f400007388 */ /* 0x000fe20000000c00 */
[----:B----4-:R-:W-:-:S03]  /*e7d0*/  FADD.FTZ R39, R10, R39 ;  /* 0x000000270a277221 */ /* 0x010fc60000010000 */
[----:B------:R-:W-:Y:S01]  /*e7e0*/  STS.128 [R0+0x200], R240 ;  /* 0x000200f000007388 */ /* 0x000fe20000000c00 */
[----:B-1----:R-:W-:-:S03]  /*e7f0*/  FADD.FTZ R11, R11, R40 ;  /* 0x000000280b0b7221 */ /* 0x002fc60000010000 */
        /* <DEDUP_REMOVED lines=191> */
.L_x_5793:
        /* <DEDUP_REMOVED lines=8> */
.L_x_5896:
[----:B------:R-:W-:Y:S05]  /*f470*/  BSYNC B1 ;  /* 0x0000000000017941 */ /* 0x000fea0003800000 */
.L_x_5895:
        /* <DEDUP_REMOVED lines=8> */
.L_x_5897:
[----:B------:R-:W-:Y:S01]  /*f500*/  HFMA2 R102, -RZ, RZ, 0, 1.1920928955078125e-07 ;  /* 0x00000002ff667431 */ /* 0x000fe200000001ff */
[----:B------:R-:W-:Y:S01]  /*f510*/  MOV R103, R162 ;  /* 0x000000a200677202 */ /* 0x000fe20000000f00 */
[----:B------:R-:W-:-:S07]  /*f520*/  FADD.FTZ R163, R104, R163 ;  /* 0x000000a368a37221 */ /* 0x000fce0000010000 */
[----:B------:R-:W-:Y:S05]  /*f530*/  WARPSYNC.COLLECTIVE R100, `(.L_x_5898) ;  /* 0x0000000064087348 */ /* 0x000fea0003c00000 */
[----:B------:R0:W1:Y:S02]  /*f540*/  SHFL.BFLY P6, R104, R103, R102, R101 ;  /* 0x0c00006667687389 */ /* 0x00006400000c0065 */
[----:B01----:R-:W-:Y:S05]  /*f550*/  ENDCOLLECTIVE ;  /* 0x000000000000791b */ /* 0x003fea0003800000 */
.L_x_5898:
[----:B------:R-:W-:Y:S01]  /*f560*/  MOV R103, R163 ;  /* 0x000000a300677202 */ /* 0x000fe20000000f00 */
[----:B------:R-:W-:-:S07]  /*f570*/  FADD.FTZ R162, R162, R104 ;  /* 0x00000068a2a27221 */ /* 0x000fce0000010000 */
[----:B------:R-:W-:Y:S05]  /*f580*/  WARPSYNC.COLLECTIVE R100, `(.L_x_5899) ;  /* 0x0000000064087348 */ /* 0x000fea0003c00000 */
[----:B------:R0:W1:Y:S02]  /*f590*/  SHFL.BFLY P6, R104, R103, R102, R101 ;  /* 0x0c00006667687389 */ /* 0x00006400000c0065 */
[----:B01----:R-:W-:Y:S05]  /*f5a0*/  ENDCOLLECTIVE ;  /* 0x000000000000791b */ /* 0x003fea0003800000 */
.L_x_5899:
[----:B------:R-:W-:Y:S01]  /*f5b0*/  HFMA2 R102, -RZ, RZ, 0, 2.384185791015625e-07 ;  /* 0x00000004ff667431 */ /* 0x000fe200000001ff */
[----:B------:R-:W-:Y:S01]  /*f5c0*/  MOV R103, R162 ;  /* 0x000000a200677202 */ /* 0x000fe20000000f00 */
[----:B------:R-:W-:-:S07]  /*f5d0*/  FADD.FTZ R163, R163, R104 ;  /* 0x00000068a3a37221 */ /* 0x000fce0000010000 */
[----:B------:R-:W-:Y:S05]  /*f5e0*/  WARPSYNC.COLLECTIVE R100, `(.L_x_5900) ;  /* 0x0000000064087348 */ /* 0x000fea0003c00000 */
[----:B------:R0:W1:Y:S02]  /*f5f0*/  SHFL.BFLY P6, R104, R103, R102, R101 ;  /* 0x0c00006667687389 */ /* 0x00006400000c0065 */
[----:B01----:R-:W-:Y:S05]  /*f600*/  ENDCOLLECTIVE ;  /* 0x000000000000791b */ /* 0x003fea0003800000 */
.L_x_5900:
[----:B------:R-:W-:Y:S01]  /*f610*/  MOV R103, R163 ;  /* 0x000000a300677202 */ /* 0x000fe20000000f00 */
[----:B------:R-:W-:-:S07]  /*f620*/  FADD.FTZ R162, R162, R104 ;  /* 0x00000068a2a27221 */ /* 0x000fce0000010000 */
[----:B------:R-:W-:Y:S05]  /*f630*/  WARPSYNC.COLLECTIVE R100, `(.L_x_5901) ;  /* 0x0000000064087348 */ /* 0x000fea0003c00000 */
[----:B------:R0:W1:Y:S02]  /*f640*/  SHFL.BFLY P6, R104, R103, R102, R101 ;  /* 0x0c00006667687389 */ /* 0x00006400000c0065 */
[----:B01----:R-:W-:Y:S05]  /*f650*/  ENDCOLLECTIVE ;  /* 0x000000000000791b */ /* 0x003fea0003800000 */
.L_x_5901:
[----:B------:R-:W-:Y:S01]  /*f660*/  HFMA2 R102, -RZ, RZ, 0, 4.76837158203125e-07 ;  /* 0x00000008ff667431 */ /* 0x000fe200000001ff */
[----:B------:R-:W-:Y:S01]  /*f670*/  MOV R103, R162 ;  /* 0x000000a200677202 */ /* 0x000fe20000000f00 */
[----:B------:R-:W-:-:S07]  /*f680*/  FADD.FTZ R163, R163, R104 ;  /* 0x00000068a3a37221 */ /* 0x000fce0000010000 */
[----:B------:R-:W-:Y:S05]  /*f690*/  WARPSYNC.COLLECTIVE R100, `(.L_x_5902) ;  /* 0x0000000064087348 */ /* 0x000fea0003c00000 */
[----:B------:R0:W1:Y:S02]  /*f6a0*/  SHFL.BFLY P6, R104, R103, R102, R101 ;  /* 0x0c00006667687389 */ /* 0x00006400000c0065 */
[----:B01----:R-:W-:Y:S05]  /*f6b0*/  ENDCOLLECTIVE ;  /* 0x000000000000791b */ /* 0x003fea0003800000 */
.L_x_5902:
[----:B------:R-:W-:Y:S01]  /*f6c0*/  MOV R103, R163 ;  /* 0x000000a300677202 */ /* 0x000fe20000000f00 */
[----:B------:R-:W-:-:S07]  /*f6d0*/  FADD.FTZ R162, R162, R104 ;  /* 0x00000068a2a27221 */ /* 0x000fce0000010000 */
[----:B------:R-:W-:Y:S05]  /*f6e0*/  WARPSYNC.COLLECTIVE R100, `(.L_x_5903) ;  /* 0x0000000064087348 */ /* 0x000fea0003c00000 */
[----:B------:R0:W1:Y:S02]  /*f6f0*/  SHFL.BFLY P6, R104, R103, R102, R101 ;  /* 0x0c00006667687389 */ /* 0x00006400000c0065 */
[----:B01----:R-:W-:Y:S05]  /*f700*/  ENDCOLLECTIVE ;  /* 0x000000000000791b */ /* 0x003fea0003800000 */
.L_x_5903:
[----:B------:R-:W-:Y:S01]  /*f710*/  HFMA2 R102, -RZ, RZ, 0, 9.5367431640625e-07 ;  /* 0x00000010ff667431 */ /* 0x000fe200000001ff */
[----:B------:R-:W-:Y:S01]  /*f720*/  MOV R103, R162 ;  /* 0x000000a200677202 */ /* 0x000fe20000000f00 */
[----:B------:R-:W-:-:S07]  /*f730*/  FADD.FTZ R163, R163, R104 ;  /* 0x00000068a3a37221 */ /* 0x000fce0000010000 */
[----:B------:R-:W-:Y:S05]  /*f740*/  WARPSYNC.COLLECTIVE R100, `(.L_x_5904) ;  /* 0x0000000064087348 */ /* 0x000fea0003c00000 */
[----:B------:R0:W1:Y:S02]  /*f750*/  SHFL.BFLY P6, R104, R103, R102, R101 ;  /* 0x0c00006667687389 */ /* 0x00006400000c0065 */
[----:B01----:R-:W-:Y:S05]  /*f760*/  ENDCOLLECTIVE ;  /* 0x000000000000791b */ /* 0x003fea0003800000 */
.L_x_5904:
[----:B------:R-:W-:Y:S02]  /*f770*/  MOV R103, R163 ;  /* 0x000000a300677202 */ /* 0x000fe40000000f00 */
[----:B------:R-:W-:-:S07]  /*f780*/  MOV R105, R104 ;  /* 0x0000006800697202 */ /* 0x000fce0000000f00 */
[----:B------:R-:W-:Y:S05]  /*f790*/  WARPSYNC.COLLECTIVE R100, `(.L_x_5905) ;  /* 0x0000000064087348 */ /* 0x000fea0003c00000 */
[----:B------:R0:W1:Y:S02]  /*f7a0*/  SHFL.BFLY P6, R104, R103, R102, R101 ;  /* 0x0c00006667687389 */ /* 0x00006400000c0065 */
[----:B01----:R-:W-:Y:S05]  /*f7b0*/  ENDCOLLECTIVE ;  /* 0x000000000000791b */ /* 0x003fea0003800000 */
.L_x_5905:
[----:B------:R-:W-:Y:S01]  /*f7c0*/  MOV R100, R104 ;  /* 0x0000006800647202 */ /* 0x000fe20000000f00 */
[----:B------:R-:W-:Y:S06]  /*f7d0*/  BRA `(.L_x_5906) ;  /* 0xffffff3c00b07947 */ /* 0x000fec000383ffff */
.L_x_5907:
        /* <DEDUP_REMOVED lines=10> */
.L_x_7170:


//--------------------- .text._ZN10layer_norm22ln_bwd_finalize_kernelINS_22Kernel_traits_finalizeILj1280E6__halfffffjLb0ELj1024ELj4ENS_18Kernel_traits_baseILj1280ES2_ffffjLj1024EEEEELb0ELb1EEEvNS_9BwdParamsE --------------------------
	.section	.text._ZN10layer_norm22ln_bwd_finalize_kernelINS_22Kernel_traits_finalizeILj1280E6__halfffffjLb0ELj1024ELj4ENS_18Kernel_traits_baseILj1280ES2_ffffjLj1024EEEEELb0ELb1EEEvNS_9BwdParamsE,"ax",@progbits
	.align	128
        .global         _ZN10layer_norm22ln_bwd_finalize_kernelINS_22Kernel_traits_finalizeILj1280E6__halfffffjLb0ELj1024ELj4ENS_18Kernel_traits_baseILj1280ES2_ffffjLj1024EEEEELb0ELb1EEEvNS_9BwdParamsE
        .type           _ZN10layer_norm22ln_bwd_finalize_kernelINS_22Kernel_traits_finalizeILj1280E6__halfffffjLb0ELj1024ELj4ENS_18Kernel_traits_baseILj1280ES2_ffffjLj1024EEEEELb0ELb1EEEvNS_9BwdParamsE,@function
        .size           _ZN10layer_norm22ln_bwd_finalize_kernelINS_22Kernel_traits_finalizeILj1280E6__halfffffjLb0ELj1024ELj4ENS_18Kernel_traits_baseILj1280ES2_ffffjLj1024EEEEELb0ELb1EEEvNS_9BwdParamsE,(.L_x_7171 - _ZN10layer_norm22ln_bwd_finalize_kernelINS_22Kernel_traits_finalizeILj1280E6__halfffffjLb0ELj1024ELj4ENS_18Kernel_traits_baseILj1280ES2_ffffjLj1024EEEEELb0ELb1EEEvNS_9BwdParamsE)
        .other          _ZN10layer_norm22ln_bwd_finalize_kernelINS_22Kernel_traits_finalizeILj1280E6__halfffffjLb0ELj1024ELj4ENS_18Kernel_traits_baseILj1280ES2_ffffjLj1024EEEEELb0ELb1EEEvNS_9BwdParamsE,@"STO_CUDA_ENTRY STV_DEFAULT"
_ZN10layer_norm22ln_bwd_finalize_kernelINS_22Kernel_traits_finalizeILj1280E6__halfffffjLb0ELj1024ELj4ENS_18Kernel_traits_baseILj1280ES2_ffffjLj1024EEEEELb0ELb1EEEvNS_9BwdParamsE:
.text._ZN10layer_norm22ln_bwd_finalize_kernelINS_22Kernel_traits_finalizeILj1280E6__halfffffjLb0ELj1024ELj4ENS_18Kernel_traits_baseILj1280ES2_ffffjLj1024EEEEELb0ELb1EEEvNS_9BwdParamsE:
        /* <DEDUP_REMOVED lines=77> */
.L_x_5912:
        /* <DEDUP_REMOVED lines=118> */
.L_x_5911:
[----:B------:R-:W-:Y:S05]  /*0c30*/  BSYNC.RECONVERGENT B1 ;  /* 0x0000000000017941 */ /* 0x000fea0003800200 */
.L_x_5910:
        /* <DEDUP_REMOVED lines=69> */
.L_x_5914:
[----:B------:R-:W-:Y:S05]  /*1090*/  BSYNC.RECONVERGENT B1 ;  /* 0x0000000000017941 */ /* 0x000fea0003800200 */
.L_x_5913:
        /* <DEDUP_REMOVED lines=38> */
.L_x_5916:
[----:B------:R-:W-:Y:S05]  /*1300*/  BSYNC.RECONVERGENT B1 ;  /* 0x0000000000017941 */ /* 0x000fea0003800200 */
.L_x_5915:
[----:B------:R-:W-:Y:S05]  /*1310*/  @!P1 BRA `(.L_x_5909) ;  /* 0x0000000000409947 */ /* 0x000fea0003800000 */
[----:B------:R-:W0:Y:S01]  /*1320*/  LDC R12, c[0x0][0x388] ;  /* 0x0000e200ff0c7b82 */ /* 0x000e220000000800 */
[----:B------:R-:W-:-:S07]  /*1330*/  IADD3 R0, PT, PT, -R0, RZ, RZ ;  /* 0x000000ff00007210 */ /* 0x000fce0007ffe1ff */
[----:B------:R-:W1:Y:S08]  /*1340*/  LDC.64 R8, c[0x0][0x440] ;  /* 0x00011000ff087b82 */ /* 0x000e700000000a00 */
[----:B------:R-:W2:Y:S01]  /*1350*/  LDC.64 R10, c[0x0][0x448] ;  /* 0x00011200ff0a7b82 */ /* 0x000ea20000000a00 */
[----:B0-----:R-:W-:-:S05]  /*1360*/  IMAD R2, R2, R12, R5 ;  /* 0x0000000c02027224 */ /* 0x001fca00078e0205 */
[----:B------:R-:W-:-:S07]  /*1370*/  IADD3 R13, PT, PT, R57, R2, RZ ;  /* 0x00000002390d7210 */ /* 0x000fce0007ffe0ff */
.L_x_5917:
        /* <DEDUP_REMOVED lines=10> */
.L_x_5909:
[----:B------:R-:W-:Y:S05]  /*1420*/  BSYNC.RECONVERGENT B0 ;  /* 0x0000000000007941 */ /* 0x000fea0003800200 */
.L_x_5908:
        /* <DEDUP_REMOVED lines=59> */
.L_x_5918:
        /* <DEDUP_REMOVED lines=10> */
.L_x_7171:


//--------------------- .text._ZN10layer_norm40ln_parallel_residual_bwd_finalize_kernelINS_22Kernel_traits_finalizeILj1280E6__halfffffjLb0ELj1024ELj4ENS_18Kernel_traits_baseILj1280ES2_ffffjLj1024EEEEELb1EEEvNS_9BwdParamsE --------------------------
	.section	.text._ZN10layer_norm40ln_parallel_residual_bwd_finalize_kernelINS_22Kernel_traits_finalizeILj1280E6__halfffffjLb0ELj1024ELj4ENS_18Kernel_traits_baseILj1280ES2_ffffjLj1024EEEEELb1EEEvNS_9BwdParamsE,"ax",@progbits
	.align	128
        .global         _ZN10layer_norm40ln_parallel_residual_bwd_finalize_kernelINS_22Kernel_traits_finalizeILj1280E6__halfffffjLb0ELj1024ELj4ENS_18Kernel_traits_baseILj1280ES2_ffffjLj1024EEEEELb1EEEvNS_9BwdParamsE
        .type           _ZN10layer_norm40ln_parallel_residual_bwd_finalize_kernelINS_22Kernel_traits_finalizeILj1280E6__halfffffjLb0ELj1024ELj4ENS_18Kernel_traits_baseILj1280ES2_ffffjLj1024EEEEELb1EEEvNS_9BwdParamsE,@function
        .size           _ZN10layer_norm40ln_parallel_residual_bwd_finalize_kernelINS_22Kernel_traits_finalizeILj1280E6__halfffffjLb0ELj1024ELj4ENS_18Kernel_traits_baseILj1280ES2_ffffjLj1024EEEEELb1EEEvNS_9BwdParamsE,(.L_x_7172 - _ZN10layer_norm40ln_parallel_residual_bwd_finalize_kernelINS_22Kernel_traits_finalizeILj1280E6__halfffffjLb0ELj1024ELj4ENS_18Kernel_traits_baseILj1280ES2_ffffjLj1024EEEEELb1EEEvNS_9BwdParamsE)
        .other          _ZN10layer_norm40ln_parallel_residual_bwd_finalize_kernelINS_22Kernel_traits_finalizeILj1280E6__halfffffjLb0ELj1024ELj4ENS_18Kernel_traits_baseILj1280ES2_ffffjLj1024EEEEELb1EEEvNS_9BwdParamsE,@"STO_CUDA_ENTRY STV_DEFAULT"
_ZN10layer_norm40ln_parallel_residual_bwd_finalize_kernelINS_22Kernel_traits_finalizeILj1280E6__halfffffjLb0ELj1024ELj4ENS_18Kernel_traits_baseILj1280ES2_ffffjLj1024EEEEELb1EEEvNS_9BwdParamsE:
.text._ZN10layer_norm40ln_parallel_residual_bwd_finalize_kernelINS_22Kernel_traits_finalizeILj1280E6__halfffffjLb0ELj1024ELj4ENS_18Kernel_traits_baseILj1280ES2_ffffjLj1024EEEEELb1EEEvNS_9BwdParamsE:
        /* <DEDUP_REMOVED lines=57> */
.L_x_5923:
        /* <DEDUP_REMOVED lines=112> */
.L_x_5922:
[----:B------:R-:W-:Y:S05]  /*0a90*/  BSYNC.RECONVERGENT B1 ;  /* 0x0000000000017941 */ /* 0x000fea0003800200 */
.L_x_5921:
        /* <DEDUP_REMOVED lines=67> */
.L_x_5925:
[----:B------:R-:W-:Y:S05]  /*0ed0*/  BSYNC.RECONVERGENT B1 ;  /* 0x0000000000017941 */ /* 0x000fea0003800200 */
.L_x_5924:
        /* <DEDUP_REMOVED lines=37> */
.L_x_5927:
[----:B------:R-:W-:Y:S05]  /*1130*/  BSYNC.RECONVERGENT B1 ;  /* 0x0000000000017941 */ /* 0x000fea0003800200 */
.L_x_5926:
        /* <DEDUP_REMOVED lines=19> */
.L_x_5920:
[----:B------:R-:W-:Y:S05]  /*1270*/  BSYNC.RECONVERGENT B0 ;  /* 0x0000000000007941 */ /* 0x000fea0003800200 */
.L_x_5919:
        /* <DEDUP_REMOVED lines=93> */
.L_x_5928:
        /* <DEDUP_REMOVED lines=11> */
.L_x_7172:


//--------------------- .text._ZN10layer_norm31ln_parallel_residual_bwd_kernelINS_13Kernel_traitsI6__halfffffjLj1280ELj1ELj4ELj1ELj16ENS_18Kernel_traits_baseILj1280ES2_ffffjLj128EEEEELb1ELb1ELb1EEEvNS_9BwdParamsE --------------------------
	.section	.text._ZN10layer_norm31ln_parallel_residual_bwd_kernelINS_13Kernel_traitsI6__halfffffjLj1280ELj1ELj4ELj1ELj16ENS_18Kernel_traits_baseILj1280ES2_ffffjLj128EEEEELb1ELb1ELb1EEEvNS_9BwdParamsE,"ax",@progbits
	.align	128
        .global         _ZN10layer_norm31ln_parallel_residual_bwd_kernelINS_13Kernel_traitsI6__halfffffjLj1280ELj1ELj4ELj1ELj16ENS_18Kernel_traits_baseILj1280ES2_ffffjLj128EEEEELb1ELb1ELb1EEEvNS_9BwdParamsE
        .type           _ZN10layer_norm31ln_parallel_residual_bwd_kernelINS_13Kernel_traitsI6__halfffffjLj1280ELj1ELj4ELj1ELj16ENS_18Kernel_traits_baseILj1280ES2_ffffjLj128EEEEELb1ELb1ELb1EEEvNS_9BwdParamsE,@function
        .size           _ZN10layer_norm31ln_parallel_residual_bwd_kernelINS_13Kernel_traitsI6__halfffffjLj1280ELj1ELj4ELj1ELj16ENS_18Kernel_traits_baseILj1280ES2_ffffjLj128EEEEELb1ELb1ELb1EEEvNS_9BwdParamsE,(.L_x_7173 - _ZN10layer_norm31ln_parallel_residual_bwd_kernelINS_13Kernel_traitsI6__halfffffjLj1280ELj1ELj4ELj1ELj16ENS_18Kernel_traits_baseILj1280ES2_ffffjLj128EEEEELb1ELb1ELb1EEEvNS_9BwdParamsE)
        .other          _ZN10layer_norm31ln_parallel_residual_bwd_kernelINS_13Kernel_traitsI6__halfffffjLj1280ELj1ELj4ELj1ELj16ENS_18Kernel_traits_baseILj1280ES2_ffffjLj128EEEEELb1ELb1ELb1EEEvNS_9BwdParamsE,@"STO_CUDA_ENTRY STV_DEFAULT"
_ZN10layer_norm31ln_parallel_residual_bwd_kernelINS_13Kernel_traitsI6__halfffffjLj1280ELj1ELj4ELj1ELj16ENS_18Kernel_traits_baseILj1280ES2_ffffjLj128EEEEELb1ELb1ELb1EEEvNS_9BwdParamsE:
.text._ZN10layer_norm31ln_parallel_residual_bwd_kernelINS_13Kernel_traitsI6__halfffffjLj1280ELj1ELj4ELj1ELj16ENS_18Kernel_traits_baseILj1280ES2_ffffjLj128EEEEELb1ELb1ELb1EEEvNS_9BwdParamsE:
        /* <DEDUP_REMOVED lines=118> */
[----:B0-----:R-:W-:Y:S01]  /*0760*/  HADD2.F32 R3, -RZ, R6.H0_H0 ;  /* 0x20000006ff037230 */ /* 0x001fe20000004100 */
[----:B-----5:R-:W-:-:S02]  /*0770*/  SHF.R.U64 R19, R10, 0x10, R11 ;  /* 0x000000100a137819 */ /* 0x020fc4000000120b */
[----:B------:R-:W-:Y:S01]  /*0780*/  SHF.R.U32.HI R18, RZ, 0x10, R11 ;  /* 0x00000010ff127819 */ /* 0x000fe2000001160b */
[----:B-1----:R-:W-:Y:S01]  /*0790*/  HADD2.F32 R2, -RZ, R7.H0_H0 ;  /* 0x20000007ff027230 */ /* 0x002fe20000004100 */
[----:B------:R0:W-:Y:S01]  /*07a0*/  STL [R1+0x40], R3 ;  /* 0x0000400301007387 */ /* 0x0001e20000100800 */
[--C-:B------:R-:W-:Y:S02]  /*07b0*/  SHF.R.U64 R21, R22, 0x10, R23.reuse ;  /* 0x0000001016157819 */ /* 0x100fe40000001217 */
[----:B------:R-:W-:Y:S02]  /*07c0*/  CS2R R6, SRZ ;  /* 0x0000000000067805 */ /* 0x000fe4000001ff00 */
[----:B------:R-:W-:Y:S01]  /*07d0*/  SHF.R.U32.HI R20, RZ, 0x10, R23 ;  /* 0x00000010ff147819 */ /* 0x000fe20000011617 */
        /* <DEDUP_REMOVED lines=15> */
[----:B------:R-:W-:-:S03]  /*08d0*/  HFMA2 R23, -RZ, RZ, 0, 0 ;  /* 0x00000000ff177431 */ /* 0x000fc600000001ff */
        /* <DEDUP_REMOVED lines=28> */
[----:B------:R-:W-:Y:S04]  /*0aa0*/  STL [R1+0xc0], R3 ;  /* 0x0000c00301007387 */ /* 0x000fe80000100800 */
[----:B------:R0:W-:Y:S04]  /*0ab0*/  STL [R1+0xb8], R2 ;  /* 0x0000b80201007387 */ /* 0x0001e80000100800 */
[----:B------:R-:W-:Y:S04]  /*0ac0*/  STL [R1+0x20], RZ ;  /* 0x000020ff01007387 */ /* 0x000fe80000100800 */
[----:B------:R-:W-:Y:S01]  /*0ad0*/  STL [R1+0x1c], RZ ;  /* 0x00001cff01007387 */ /* 0x000fe20000100800 */
[----:B0-----:R-:W-:-:S03]  /*0ae0*/  CS2R R2, SRZ ;  /* 0x0000000000027805 */ /* 0x001fc6000001ff00 */
[----:B------:R-:W-:Y:S04]  /*0af0*/  STL [R1+0x18], RZ ;  /* 0x000018ff01007387 */ /* 0x000fe80000100800 */
[----:B------:R-:W-:Y:S04]  /*0b00*/  STL [R1+0x14], RZ ;  /* 0x000014ff01007387 */ /* 0x000fe80000100800 */
[----:B------:R-:W-:Y:S04]  /*0b10*/  STL [R1+0x10], RZ ;  /* 0x000010ff01007387 */ /* 0x000fe80000100800 */
[----:B------:R-:W-:Y:S04]  /*0b20*/  STL [R1+0xc], RZ ;  /* 0x00000cff01007387 */ /* 0x000fe80000100800 */
[----:B------:R-:W-:Y:S04]  /*0b30*/  STL [R1+0x8], RZ ;  /* 0x000008ff01007387 */ /* 0x000fe80000100800 */
[----:B------:R-:W-:Y:S04]  /*0b40*/  STL [R1+0x4], RZ ;  /* 0x000004ff01007387 */ /* 0x000fe80000100800 */
[----:B------:R-:W-:Y:S04]  /*0b50*/  STL [R1], RZ ;  /* 0x000000ff01007387 */ /* 0x000fe80000100800 */
[----:B------:R0:W-:Y:S04]  /*0b60*/  STL [R1+0x2c], R13 ;  /* 0x00002c0d01007387 */ /* 0x0001e80000100800 */
[----:B------:R1:W-:Y:S04]  /*0b70*/  STL [R1+0x24], R12 ;  /* 0x0000240c01007387 */ /* 0x0003e80000100800 */
[----:B------:R-:W-:Y:S01]  /*0b80*/  STL [R1+0x3c], R15 ;  /* 0x00003c0f01007387 */ /* 0x000fe20000100800 */
[----:B0-----:R-:W-:-:S02]  /*0b90*/  HADD2.F32 R13, -RZ, R14.H0_H0 ;  /* 0x2000000eff0d7230 */ /* 0x001fc40000004100 */
[----:B------:R-:W-:Y:S02]  /*0ba0*/  HADD2.F32 R14, -RZ, R16.H0_H0 ;  /* 0x20000010ff0e7230 */ /* 0x000fe40000004100 */
[----:B-1----:R-:W-:Y:S01]  /*0bb0*/  HADD2.F32 R12, -RZ, R17.H0_H0 ;  /* 0x20000011ff0c7230 */ /* 0x002fe20000004100 */
        /* <DEDUP_REMOVED lines=28> */
[----:B-1----:R-:W-:-:S05]  /*0d80*/  HADD2.F32 R12, -RZ, R39.H0_H0 ;  /* 0x20000027ff0c7230 */ /* 0x002fca0000004100 */
[----:B------:R2:W-:Y:S04]  /*0d90*/  STL [R1+0xb4], R12 ;  /* 0x0000b40c01007387 */ /* 0x0005e80000100800 */
[----:B------:R2:W-:Y:S02]  /*0da0*/  STL [R1+0xbc], R13 ;  /* 0x0000bc0d01007387 */ /* 0x0005e40000100800 */
.L_x_6013:
[----:B------:R-:W0:Y:S01]  /*0db0*/  S2R R82, SR_TID.X ;  /* 0x0000000000527919 */ /* 0x000e220000002100 */
[----:B------:R-:W1:Y:S01]  /*0dc0*/  LDC.64 R80, c[0x0][0x3c0] ;  /* 0x0000f000ff507b82 */ /* 0x000e620000000a00 */
[----:B--2---:R-:W-:-:S05]  /*0dd0*/  IMAD R12, R0, UR12, RZ ;  /* 0x0000000c000c7c24 */ /* 0x004fca000f8e02ff */
[----:B------:R-:W-:Y:S02]  /*0de0*/  SHF.R.S32.HI R83, RZ, 0x1f, R12 ;  /* 0x0000001fff537819 */ /* 0x000fe4000001140c */
[----:B------:R-:W2:Y:S02]  /*0df0*/  LDC.64 R116, c[0x0][0x3a8] ;  /* 0x0000ea00ff747b82 */ /* 0x000ea40000000a00 */
[----:B------:R-:W-:-:S06]  /*0e00*/  LEA.HI R83, R83, R12, RZ, 0x2 ;  /* 0x0000000c53537211 */ /* 0x000fcc00078f10ff */
[----:B------:R-:W3:Y:S01]  /*0e10*/  LDC.64 R186, c[0x0][0x438] ;  /* 0x00010e00ffba7b82 */ /* 0x000ee20000000a00 */
[----:B-1----:R-:W-:-:S07]  /*0e20*/  IMAD.WIDE R80, R0, 0x4, R80 ;  /* 0x0000000400507825 */ /* 0x002fce00078e0250 */
[----:B------:R-:W1:Y:S01]  /*0e30*/  LDC.64 R192, c[0x0][0x3b0] ;  /* 0x0000ec00ffc07b82 */ /* 0x000e620000000a00 */
[----:B------:R4:W3:Y:S01]  /*0e40*/  LDG.E R197, desc[UR10][R80.64] ;  /* 0x0000000a50c57981 */ /* 0x0008e2000c1e1900 */
[----:B0-----:R-:W-:-:S06]  /*0e50*/  LOP3.LUT R82, R82, 0x1f, RZ, 0xc0, !PT ;  /* 0x0000001f52527812 */ /* 0x001fcc00078ec0ff */
[----:B------:R-:W0:Y:S01]  /*0e60*/  LDC.64 R122, c[0x0][0x3c8] ;  /* 0x0000f200ff7a7b82 */ /* 0x000e220000000a00 */
[----:B------:R-:W-:-:S04]  /*0e70*/  LEA.HI.SX32 R196, R83, R82, 0x1e ;  /* 0x0000005253c47211 */ /* 0x000fc800078ff2ff */
[C---:B------:R-:W-:Y:S02]  /*0e80*/  IADD3 R184, PT, PT, R196.reuse, 0x80, RZ ;  /* 0x00000080c4b87810 */ /* 0x040fe40007ffe0ff */
[----:B------:R-:W-:Y:S01]  /*0e90*/  IADD3 R182, PT, PT, R196, 0xc0, RZ ;  /* 0x000000c0c4b67810 */ /* 0x000fe20007ffe0ff */
[----:B------:R-:W1:Y:S02]  /*0ea0*/  LDC.64 R190, c[0x0][0x428] ;  /* 0x00010a00ffbe7b82 */ /* 0x000e640000000a00 */
[----:B--2---:R-:W-:-:S04]  /*0eb0*/  IMAD.WIDE.U32 R96, R184, 0x10, R116 ;  /* 0x00000010b8607825 */ /* 0x004fc800078e0074 */
[----:B------:R-:W-:Y:S02]  /*0ec0*/  IMAD.WIDE.U32 R104, R182, 0x10, R116 ;  /* 0x00000010b6687825 */ /* 0x000fe400078e0074 */
[----:B------:R-:W2:Y:S01]  /*0ed0*/  LDG.E.128 R96, desc[UR10][R96.64] ;  /* 0x0000000a60607981 */ /* 0x000ea2000c1e1d00 */
[----:B------:R-:W-:-:S03]  /*0ee0*/  IADD3 R185, PT, PT, R196, 0x60, RZ ;  /* 0x00000060c4b97810 */ /* 0x000fc60007ffe0ff */
[----:B------:R-:W2:Y:S01]  /*0ef0*/  LDG.E.128 R104, desc[UR10][R104.64] ;  /* 0x0000000a68687981 */ /* 0x000ea2000c1e1d00 */
[C---:B------:R-:W-:Y:S01]  /*0f00*/  IADD3 R180, PT, PT, R196.reuse, 0xe0, RZ ;  /* 0x000000e0c4b47810 */ /* 0x040fe20007ffe0ff */
[----:B----4-:R-:W-:-:S04]  /*0f10*/  IMAD.WIDE.U32 R80, R196, 0x10, R116 ;  /* 0x00000010c4507825 */ /* 0x010fc800078e0074 */
[--C-:B------:R-:W-:Y:S02]  /*0f20*/  IMAD.WIDE.U32 R92, R185, 0x10, R116.reuse ;  /* 0x00000010b95c7825 */ /* 0x100fe400078e0074 */
[----:B------:R-:W4:Y:S02]  /*0f30*/  LDG.E.128 R80, desc[UR10][R80.64] ;  /* 0x0000000a50507981 */ /* 0x000f24000c1e1d00 */
[----:B------:R-:W-:Y:S02]  /*0f40*/  IMAD.WIDE.U32 R108, R180, 0x10, R116 ;  /* 0x00000010b46c7825 */ /* 0x000fe400078e0074 */
[----:B------:R-:W4:Y:S04]  /*0f50*/  LDG.E.128 R92, desc[UR10][R92.64] ;  /* 0x0000000a5c5c7981 */ /* 0x000f28000c1e1d00 */
[----:B------:R-:W4:Y:S01]  /*0f60*/  LDG.E.128 R108, desc[UR10][R108.64] ;  /* 0x0000000a6c6c7981 */ /* 0x000f22000c1e1d00 */
[----:B---3--:R-:W-:-:S04]  /*0f70*/  ISETP.NE.U32.AND P1, PT, R186, RZ, PT ;  /* 0x000000ffba00720c */ /* 0x008fc80003f25070 */
[----:B------:R-:W-:-:S13]  /*0f80*/  ISETP.NE.AND.EX P1, PT, R187, RZ, PT, P1 ;  /* 0x000000ffbb00720c */ /* 0x000fda0003f25310 */
[----:B------:R-:W3:Y:S01]  /*0f90*/  @P1 LDC.64 R188, c[0x0][0x438] ;  /* 0x00010e00ffbc1b82 */ /* 0x000ee20000000a00 */
[C---:B------:R-:W-:Y:S02]  /*0fa0*/  IADD3 R194, PT, PT, R196.reuse, 0x40, RZ ;  /* 0x00000040c4c27810 */ /* 0x040fe40007ffe0ff */
[C---:B------:R-:W-:Y:S02]  /*0fb0*/  IADD3 R195, PT, PT, R196.reuse, 0x20, RZ ;  /* 0x00000020c4c37810 */ /* 0x040fe40007ffe0ff */
[----:B------:R-:W-:Y:S02]  /*0fc0*/  IADD3 R183, PT, PT, R196, 0xa0, RZ ;  /* 0x000000a0c4b77810 */ /* 0x000fe40007ffe0ff */
[----:B------:R-:W-:Y:S01]  /*0fd0*/  ISETP.NE.AND P3, PT, RZ, UR7, PT ;  /* 0x00000007ff007c0c */ /* 0x000fe2000bf65270 */
[----:B0-----:R-:W-:Y:S01]  /*0fe0*/  IMAD.WIDE R122, R0, 0x4, R122 ;  /* 0x00000004007a7825 */ /* 0x001fe200078e027a */
[----:B------:R-:W-:Y:S01]  /*0ff0*/  ISETP.NE.U32.AND P0, PT, RZ, UR14, PT ;  /* 0x0000000eff007c0c */ /* 0x000fe2000bf05070 */
[----:B------:R-:W0:Y:S02]  /*1000*/  @P1 LDC.64 R158, c[0x0][0x438] ;  /* 0x00010e00ff9e1b82 */ /* 0x000e240000000a00 */
[----:B---3--:R-:W-:Y:S01]  /*1010*/  @P1 IMAD.WIDE.U32 R188, R180, 0x10, R188 ;  /* 0x00000010b4bc1825 */ /* 0x008fe200078e00bc */
[----:B------:R-:W3:Y:S04]  /*1020*/  LDG.E R181, desc[UR10][R122.64] ;  /* 0x0000000a7ab57981 */ /* 0x000ee8000c1e1900 */
[----:B------:R1:W5:Y:S02]  /*1030*/  @P1 LDG.E.128 R60, desc[UR10][R188.64] ;  /* 0x0000000abc3c1981 */ /* 0x000364000c1e1d00 */
[----:B-1----:R-:W-:-:S05]  /*1040*/  IMAD.WIDE.U32 R188, R194, 0x4, R192 ;  /* 0x00000004c2bc7825 */ /* 0x002fca00078e00c0 */
[----:B------:R1:W5:Y:S01]  /*1050*/  LDG.E R207, desc[UR10][R188.64] ;  /* 0x0000000abccf7981 */ /* 0x000362000c1e1900 */
[----:B------:R-:W-:-:S04]  /*1060*/  IMAD.WIDE.U32 R84, R195, 0x10, R116 ;  /* 0x00000010c3547825 */ /* 0x000fc800078e0074 */
[----:B------:R-:W-:Y:S02]  /*1070*/  IMAD.WIDE.U32 R100, R183, 0x10, R116 ;  /* 0x00000010b7647825 */ /* 0x000fe400078e0074 */
[----:B------:R-:W3:Y:S02]  /*1080*/  LDG.E.128 R84, desc[UR10][R84.64] ;  /* 0x0000000a54547981 */ /* 0x000ee4000c1e1d00 */
[----:B-1----:R-:W-:Y:S02]  /*1090*/  IMAD.WIDE.U32 R188, R185, 0x4, R192 ;  /* 0x00000004b9bc7825 */ /* 0x002fe400078e00c0 */
[----:B------:R-:W3:Y:S04]  /*10a0*/  LDG.E.128 R100, desc[UR10][R100.64] ;  /* 0x0000000a64647981 */ /* 0x000ee8000c1e1d00 */
[----:B------:R1:W5:Y:S01]  /*10b0*/  LDG.E R205, desc[UR10][R188.64] ;  /* 0x0000000abccd7981 */ /* 0x000362000c1e1900 */
[----:B------:R-:W-:-:S06]  /*10c0*/  IMAD.WIDE.U32 R120, R196, 0x10, R190 ;  /* 0x00000010c4787825 */ /* 0x000fcc00078e00be */
[----:B------:R-:W3:Y:S01]  /*10d0*/  LDG.E.128 R120, desc[UR10][R120.64] ;  /* 0x0000000a78787981 */ /* 0x000ee2000c1e1d00 */
[----:B-1----:R-:W-:-:S05]  /*10e0*/  IMAD.WIDE.U32 R188, R184, 0x4, R192 ;  /* 0x00000004b8bc7825 */ /* 0x002fca00078e00c0 */
[----:B------:R1:W5:Y:S02]  /*10f0*/  LDG.E R204, desc[UR10][R188.64] ;  /* 0x0000000abccc7981 */ /* 0x000364000c1e1900 */
[----:B-1----:R-:W-:-:S05]  /*1100*/  IMAD.WIDE.U32 R188, R183, 0x4, R192 ;  /* 0x00000004b7bc7825 */ /* 0x002fca00078e00c0 */
[----:B------:R1:W5:Y:S02]  /*1110*/  LDG.E R203, desc[UR10][R188.64] ;  /* 0x0000000abccb7981 */ /* 0x000364000c1e1900 */
[----:B-1----:R-:W-:-:S05]  /*1120*/  IMAD.WIDE.U32 R188, R182, 0x4, R192 ;  /* 0x00000004b6bc7825 */ /* 0x002fca00078e00c0 */
[----:B------:R1:W5:Y:S02]  /*1130*/  LDG.E R202, desc[UR10][R188.64] ;  /* 0x0000000abcca7981 */ /* 0x000364000c1e1900 */
[----:B-1----:R-:W-:-:S06]  /*1140*/  IMAD.WIDE.U32 R188, R180, 0x4, R192 ;  /* 0x00000004b4bc7825 */ /* 0x002fcc00078e00c0 */
[----:B------:R4:W5:Y:S01]  /*1150*/  LDG.E R188, desc[UR10][R188.64] ;  /* 0x0000000abcbc7981 */ /* 0x000962000c1e1900 */
[----:B------:R-:W-:-:S05]  /*1160*/  FSEL R231, R197, RZ, !P3 ;  /* 0x000000ffc5e77208 */ /* 0x000fca0005800000 */
[C---:B--2---:R-:W-:Y:S01]  /*1170*/  FADD.FTZ R218, -R231.reuse, R97 ;  /* 0x00000061e7da7221 */ /* 0x044fe20000010100 */
[C---:B------:R-:W-:Y:S02]  /*1180*/  FADD.FTZ R217, -R231.reuse, R98 ;  /* 0x00000062e7d97221 */ /* 0x040fe40000010100 */
[----:B------:R-:W2:Y:S01]  /*1190*/  LDL R98, [R1+0xbc] ;  /* 0x0000bc0001627983 */ /* 0x000ea20000100800 */
[C---:B------:R-:W-:Y:S01]  /*11a0*/  FADD.FTZ R97, -R231.reuse, R106 ;  /* 0x0000006ae7617221 */ /* 0x040fe20000010100 */
[C---:B------:R-:W-:Y:S02]  /*11b0*/  FADD.FTZ R106, -R231.reuse, R107 ;  /* 0x0000006be76a7221 */ /* 0x040fe40000010100 */
[----:B------:R-:W2:Y:S01]  /*11c0*/  LDL R107, [R1+0xb8] ;  /* 0x0000b800016b7983 */ /* 0x000ea20000100800 */
[----:B----4-:R-:W-:-:S03]  /*11d0*/  FADD.FTZ R189, -R231, R83 ;  /* 0x00000053e7bd7221 */ /* 0x010fc60000010100 */
[----:B------:R-:W4:Y:S01]  /*11e0*/  LDL R83, [R1+0xc0] ;  /* 0x0000c00001537983 */ /* 0x000f220000100800 */
[C---:B------:R-:W-:Y:S01]  /*11f0*/  FADD.FTZ R222, -R231.reuse, R93 ;  /* 0x0000005de7de7221 */ /* 0x040fe20000010100 */
[C---:B------:R-:W-:Y:S01]  /*1200*/  FADD.FTZ R93, -R231.reuse, R105 ;  /* 0x00000069e75d7221 */ /* 0x040fe20000010100 */
[----:B------:R-:W-:Y:S02]  /*1210*/  FADD.FTZ R105, -R231, R111 ;  /* 0x0000006fe7697221 */ /* 0x000fe40000010100 */
[----:B------:R-:W2:Y:S01]  /*1220*/  LDL R111, [R1+0xb4] ;  /* 0x0000b400016f7983 */ /* 0x000ea20000100800 */
[----:B------:R-:W-:-:S13]  /*1230*/  ISETP.NE.AND.EX P0, PT, RZ, UR15, PT, P0 ;  /* 0x0000000fff007c0c */ /* 0x000fda000bf05300 */
[----:B------:R-:W1:Y:S08]  /*1240*/  @P0 LDC.64 R156, c[0x0][0x3b8] ;  /* 0x0000ee00ff9c0b82 */ /* 0x000e700000000a00 */
[----:B------:R-:W0:Y:S08]  /*1250*/  @P0 LDC.64 R152, c[0x0][0x3b8] ;  /* 0x0000ee00ff980b82 */ /* 0x000e300000000a00 */
[----:B------:R-:W3:Y:S01]  /*1260*/  @P0 LDC.64 R150, c[0x0][0x3b8] ;  /* 0x0000ee00ff960b82 */ /* 0x000ee20000000a00 */
[----:B-1----:R-:W-:-:S07]  /*1270*/  @P0 IMAD.WIDE.U32 R156, R185, 0x4, R156 ;  /* 0x00000004b99c0825 */ /* 0x002fce00078e009c */
[----:B------:R-:W1:Y:S01]  /*1280*/  @P0 LDC.64 R140, c[0x0][0x3b8] ;  /* 0x0000ee00ff8c0b82 */ /* 0x000e620000000a00 */
[----:B------:R0:W5:Y:S07]  /*1290*/  @P0 LDG.E R16, desc[UR10][R156.64] ;  /* 0x0000000a9c100981 */ /* 0x00016e000c1e1900 */
[----:B------:R-:W1:Y:S08]  /*12a0*/  @P0 LDC.64 R148, c[0x0][0x3b8] ;  /* 0x0000ee00ff940b82 */ /* 0x000e700000000a00 */
[----:B0-----:R-:W0:Y:S01]  /*12b0*/  @P1 LDC.64 R156, c[0x0][0x438] ;  /* 0x00010e00ff9c1b82 */ /* 0x001e220000000a00 */
[----:B------:R-:W-:-:S05]  /*12c0*/  @P0 IMAD.WIDE.U32 R152, R183, 0x4, R152 ;  /* 0x00000004b7980825 */ /* 0x000fca00078e0098 */
[----:B------:R3:W5:Y:S01]  /*12d0*/  @P0 LDG.E R18, desc[UR10][R152.64] ;  /* 0x0000000a98120981 */ /* 0x000762000c1e1900 */
[C---:B------:R-:W-:Y:S02]  /*12e0*/  IADD3 R12, PT, PT, R196.reuse, 0x120, RZ ;  /* 0x00000120c40c7810 */ /* 0x040fe40007ffe0ff */
[----:B------:R-:W-:Y:S01]  /*12f0*/  IADD3 R179, PT, PT, R196, 0x100, RZ ;  /* 0x00000100c4b37810 */ /* 0x000fe20007ffe0ff */
[----:B------:R-:W-:-:S04]  /*1300*/  IMAD.WIDE.U32 R124, R195, 0x10, R190 ;  /* 0x00000010c37c7825 */ /* 0x000fc800078e00be */
[----:B------:R-:W-:-:S04]  /*1310*/  IMAD.WIDE.U32 R128, R194, 0x10, R190 ;  /* 0x00000010c2807825 */ /* 0x000fc800078e00be */
[----:B------:R-:W-:Y:S01]  /*1320*/  IMAD.WIDE.U32 R132, R185, 0x10, R190 ;  /* 0x00000010b9847825 */ /* 0x000fe200078e00be */
[----:B---3--:R-:W3:Y:S01]  /*1330*/  @P1 LDC.64 R152, c[0x0][0x438] ;  /* 0x00010e00ff981b82 */ /* 0x008ee20000000a00 */
[----:B------:R-:W2:Y:S02]  /*1340*/  LDG.E.128 R124, desc[UR10][R124.64] ;  /* 0x0000000a7c7c7981 */ /* 0x000ea4000c1e1d00 */
[----:B0-----:R-:W-:-:S04]  /*1350*/  @P1 IMAD.WIDE.U32 R156, R196, 0x10, R156 ;  /* 0x00000010c49c1825 */ /* 0x001fc800078e009c */
[----:B------:R-:W-:Y:S01]  /*1360*/  IMAD.WIDE.U32 R136, R184, 0x10, R190 ;  /* 0x00000010b8887825 */ /* 0x000fe200078e00be */
[----:B------:R0:W5:Y:S03]  /*1370*/  @P1 LDG.E.128 R32, desc[UR10][R156.64] ;  /* 0x0000000a9c201981 */ /* 0x000166000c1e1d00 */
[----:B------:R-:W-:-:S04]  /*1380*/  IMAD.WIDE.U32 R88, R194, 0x10, R116 ;  /* 0x00000010c2587825 */ /* 0x000fc800078e0074 */
[C---:B------:R-:W-:Y:S01]  /*1390*/  FADD.FTZ R197, -R231.reuse, R99 ;  /* 0x00000063e7c57221 */ /* 0x040fe20000010100 */
[----:B------:R-:W2:Y:S01]  /*13a0*/  LDG.E.128 R128, desc[UR10][R128.64] ;  /* 0x0000000a80807981 */ /* 0x000ea2000c1e1d00 */
[----:B------:R-:W-:Y:S01]  /*13b0*/  FADD.FTZ R80, -R231, R80 ;  /* 0x00000050e7507221 */ /* 0x000fe20000010100 */
[----:B------:R-:W-:-:S04]  /*13c0*/  @P0 IMAD.WIDE.U32 R150, R182, 0x4, R150 ;  /* 0x00000004b6960825 */ /* 0x000fc800078e0096 */
[----:B------:R-:W-:Y:S01]  /*13d0*/  FADD.FTZ R219, -R231, R96 ;  /* 0x00000060e7db7221 */ /* 0x000fe20000010100 */
[----:B------:R-:W2:Y:S01]  /*13e0*/  LDG.E.128 R88, desc[UR10][R88.64] ;  /* 0x0000000a58587981 */ /* 0x000ea2000c1e1d00 */
[----:B0-----:R-:W0:Y:S03]  /*13f0*/  @P1 LDC.64 R156, c[0x0][0x438] ;  /* 0x00010e00ff9c1b82 */ /* 0x001e260000000a00 */
[----:B------:R1:W5:Y:S01]  /*1400*/  @P0 LDG.E R19, desc[UR10][R150.64] ;  /* 0x0000000a96130981 */ /* 0x000362000c1e1900 */
[----:B---3--:R-:W-:-:S04]  /*1410*/  @P1 IMAD.WIDE.U32 R152, R194, 0x10, R152 ;  /* 0x00000010c2981825 */ /* 0x008fc800078e0098 */
[----:B------:R-:W-:Y:S01]  /*1420*/  FADD.FTZ R211, R120, R211 ;  /* 0x000000d378d37221 */ /* 0x000fe20000010000 */
[----:B------:R-:W-:Y:S01]  /*1430*/  FADD.FTZ R228, -R231, R87 ;  /* 0x00000057e7e47221 */ /* 0x000fe20000010100 */
[----:B------:R-:W-:Y:S01]  /*1440*/  FADD.FTZ R214, R123, R214 ;  /* 0x000000d67bd67221 */ /* 0x000fe20000010000 */
[----:B-1----:R-:W-:Y:S01]  /*1450*/  @P0 IMAD.WIDE.U32 R140, R196, 0x4, R140 ;  /* 0x00000004c48c0825 */ /* 0x002fe200078e008c */
[----:B------:R1:W5:Y:S03]  /*1460*/  @P1 LDG.E.128 R40, desc[UR10][R152.64] ;  /* 0x0000000a98281981 */ /* 0x000366000c1e1d00 */
[C---:B------:R-:W-:Y:S01]  /*1470*/  FADD.FTZ R223, -R231.reuse, R92 ;  /* 0x0000005ce7df7221 */ /* 0x040fe20000010100 */
[----:B------:R-:W-:Y:S01]  /*1480*/  FADD.FTZ R221, -R231, R94 ;  /* 0x0000005ee7dd7221 */ /* 0x000fe20000010100 */
[----:B------:R-:W3:Y:S01]  /*1490*/  @P0 LDC.64 R142, c[0x0][0x3b8] ;  /* 0x0000ee00ff8e0b82 */ /* 0x000ee20000000a00 */
[----:B------:R-:W-:Y:S01]  /*14a0*/  @P0 IMAD.WIDE.U32 R148, R184, 0x4, R148 ;  /* 0x00000004b8940825 */ /* 0x000fe200078e0094 */
[----:B------:R1:W5:Y:S04]  /*14b0*/  @P0 LDG.E R13, desc[UR10][R140.64] ;  /* 0x0000000a8c0d0981 */ /* 0x000368000c1e1900 */
[----:B------:R-:W5:Y:S02]  /*14c0*/  @P0 LDG.E R17, desc[UR10][R148.64] ;  /* 0x0000000a94110981 */ /* 0x000f64000c1e1900 */
[----:B------:R-:W3:Y:S01]  /*14d0*/  @P1 LDC.64 R150, c[0x0][0x438] ;  /* 0x00010e00ff961b82 */ /* 0x000ee20000000a00 */
[----:B------:R-:W-:Y:S01]  /*14e0*/  IMAD.WIDE.U32 R112, R179, 0x10, R116 ;  /* 0x00000010b3707825 */ /* 0x000fe200078e0074 */
[----:B------:R-:W2:Y:S03]  /*14f0*/  LDG.E.128 R132, desc[UR10][R132.64] ;  /* 0x0000000a84847981 */ /* 0x000ea6000c1e1d00 */
[----:B0-----:R-:W-:-:S03]  /*1500*/  @P1 IMAD.WIDE.U32 R156, R183, 0x10, R156 ;  /* 0x00000010b79c1825 */ /* 0x001fc600078e009c */
[----:B------:R-:W0:Y:S01]  /*1510*/  @P0 LDC.64 R144, c[0x0][0x3b8] ;  /* 0x0000ee00ff900b82 */ /* 0x000e220000000a00 */
[----:B------:R-:W-:Y:S01]  /*1520*/  @P1 IMAD.WIDE.U32 R158, R179, 0x10, R158 ;  /* 0x00000010b39e1825 */ /* 0x000fe200078e009e */
[----:B------:R3:W5:Y:S04]  /*1530*/  @P1 LDG.E.128 R52, desc[UR10][R156.64] ;  /* 0x0000000a9c341981 */ /* 0x000768000c1e1d00 */
[----:B------:R-:W2:Y:S02]  /*1540*/  LDG.E.128 R136, desc[UR10][R136.64] ;  /* 0x0000000a88887981 */ /* 0x000ea4000c1e1d00 */
[----:B-1----:R-:W1:Y:S01]  /*1550*/  @P1 LDC.64 R152, c[0x0][0x438] ;  /* 0x00010e00ff981b82 */ /* 0x002e620000000a00 */
[----:B------:R-:W-:Y:S01]  /*1560*/  IMAD.WIDE.U32 R140, R183, 0x10, R190 ;  /* 0x00000010b78c7825 */ /* 0x000fe200078e00be */
[----:B------:R-:W5:Y:S03]  /*1570*/  @P1 LDG.E.128 R64, desc[UR10][R158.64] ;  /* 0x0000000a9e401981 */ /* 0x000f66000c1e1d00 */
[----:B---3--:R-:W-:-:S03]  /*1580*/  @P1 IMAD.WIDE.U32 R150, R195, 0x10, R150 ;  /* 0x00000010c3961825 */ /* 0x008fc600078e0096 */
[----:B------:R-:W3:Y:S01]  /*1590*/  @P1 LDC.64 R156, c[0x0][0x438] ;  /* 0x00010e00ff9c1b82 */ /* 0x000ee20000000a00 */
[----:B------:R-:W-:Y:S01]  /*15a0*/  FADD.FTZ R96, -R231, R110 ;  /* 0x0000006ee7607221 */ /* 0x000fe20000010100 */
[----:B------:R-:W-:Y:S01]  /*15b0*/  FMUL.FTZ R80, R181, R80 ;  /* 0x00000050b5507220 */ /* 0x000fe20000410000 */
[----:B------:R-:W-:Y:S01]  /*15c0*/  IMAD.WIDE.U32 R148, R182, 0x10, R190 ;  /* 0x00000010b6947825 */ /* 0x000fe200078e00be */
[----:B------:R3:W5:Y:S03]  /*15d0*/  @P1 LDG.E.128 R36, desc[UR10][R150.64] ;  /* 0x0000000a96241981 */ /* 0x000766000c1e1d00 */
[----:B------:R-:W-:Y:S01]  /*15e0*/  IMAD.WIDE.U32 R116, R12, 0x10, R116 ;  /* 0x000000100c747825 */ /* 0x000fe200078e0074 */
[----:B------:R-:W2:Y:S01]  /*15f0*/  LDL R110, [R1+0xb0] ;  /* 0x0000b000016e7983 */ /* 0x000ea20000100800 */
[----:B------:R-:W0:Y:S03]  /*1600*/  @P0 LDC.64 R146, c[0x0][0x3b8] ;  /* 0x0000ee00ff920b82 */ /* 0x000e260000000a00 */
[----:B------:R-:W2:Y:S01]  /*1610*/  LDG.E.128 R112, desc[UR10][R112.64] ;  /* 0x0000000a70707981 */ /* 0x000ea2000c1e1d00 */
[----:B-1----:R-:W-:-:S03]  /*1620*/  @P1 IMAD.WIDE.U32 R152, R182, 0x10, R152 ;  /* 0x00000010b6981825 */ /* 0x002fc600078e0098 */
[----:B------:R-:W2:Y:S01]  /*1630*/  LDG.E.128 R116, desc[UR10][R116.64] ;  /* 0x0000000a74747981 */ /* 0x000ea2000c1e1d00 */
[----:B----4-:R-:W-:Y:S01]  /*1640*/  FMUL.FTZ R83, R83, R120 ;  /* 0x0000007853537220 */ /* 0x010fe20000410000 */
[----:B---3--:R-:W-:Y:S02]  /*1650*/  @P1 IMAD.WIDE.U32 R156, R12, 0x10, R156 ;  /* 0x000000100c9c1825 */ /* 0x008fe400078e009c */
[----:B------:R-:W5:Y:S02]  /*1660*/  @P1 LDG.E.128 R56, desc[UR10][R152.64] ;  /* 0x0000000a98381981 */ /* 0x000f64000c1e1d00 */
[C---:B------:R-:W-:Y:S01]  /*1670*/  FADD.FTZ R220, -R231.reuse, R95 ;  /* 0x0000005fe7dc7221 */ /* 0x040fe20000010100 */
[C---:B------:R-:W-:Y:S01]  /*1680*/  FADD.FTZ R81, -R231.reuse, R81 ;  /* 0x00000051e7517221 */ /* 0x040fe20000010100 */
[----:B------:R-:W-:Y:S01]  /*1690*/  FADD.FTZ R82, -R231, R82 ;  /* 0x00000052e7527221 */ /* 0x000fe20000010100 */
[----:B------:R1:W5:Y:S01]  /*16a0*/  @P1 LDG.E.128 R68, desc[UR10][R156.64] ;  /* 0x0000000a9c441981 */ /* 0x000362000c1e1d00 */
[----:B------:R-:W-:-:S04]  /*16b0*/  IMAD.WIDE.U32 R150, R180, 0x10, R190 ;  /* 0x00000010b4967825 */ /* 0x000fc800078e00be */
[C---:B------:R-:W-:Y:S01]  /*16c0*/  FADD.FTZ R230, -R231.reuse, R85 ;  /* 0x00000055e7e67221 */ /* 0x040fe20000010100 */
[----:B------:R-:W-:Y:S01]  /*16d0*/  FADD.FTZ R229, -R231, R86 ;  /* 0x00000056e7e57221 */ /* 0x000fe20000010100 */
[----:B------:R-:W-:Y:S01]  /*16e0*/  FADD.FTZ R212, R121, R212 ;  /* 0x000000d479d47221 */ /* 0x000fe20000010000 */
[----:B------:R-:W-:Y:S01]  /*16f0*/  FADD.FTZ R213, R122, R213 ;  /* 0x000000d57ad57221 */ /* 0x000fe20000010000 */
[----:B------:R-:W-:Y:S01]  /*1700*/  FMUL.FTZ R93, R181, R93 ;  /* 0x0000005db55d7220 */ /* 0x000fe20000410000 */
[----:B------:R-:W3:Y:S01]  /*1710*/  @P0 LDC.64 R154, c[0x0][0x3b8] ;  /* 0x0000ee00ff9a0b82 */ /* 0x000ee20000000a00 */
[----:B-1----:R-:W-:-:S04]  /*1720*/  IMAD.WIDE.U32 R156, R196, 0x4, R192 ;  /* 0x00000004c49c7825 */ /* 0x002fc800078e00c0 */
[--C-:B------:R-:W-:Y:S01]  /*1730*/  IMAD.WIDE.U32 R152, R179, 0x10, R190.reuse ;  /* 0x00000010b3987825 */ /* 0x100fe200078e00be */
[----:B------:R1:W5:Y:S03]  /*1740*/  LDG.E R208, desc[UR10][R156.64] ;  /* 0x0000000a9cd07981 */ /* 0x000366000c1e1900 */
[----:B-1----:R-:W-:-:S04]  /*1750*/  IMAD.WIDE.U32 R156, R12, 0x10, R190 ;  /* 0x000000100c9c7825 */ /* 0x002fc800078e00be */
[----:B------:R-:W-:-:S06]  /*1760*/  IMAD.WIDE.U32 R190, R179, 0x4, R192 ;  /* 0x00000004b3be7825 */ /* 0x000fcc00078e00c0 */
[----:B------:R1:W5:Y:S01]  /*1770*/  LDG.E R190, desc[UR10][R190.64] ;  /* 0x0000000abebe7981 */ /* 0x000362000c1e1900 */
[----:B--2---:R-:W-:Y:S01]  /*1780*/  FMUL.FTZ R99, R98, R121 ;  /* 0x0000007962637220 */ /* 0x004fe20000410000 */
[----:B------:R-:W-:-:S04]  /*1790*/  IMAD.WIDE.U32 R158, R195, 0x4, R192 ;  /* 0x00000004c39e7825 */ /* 0x000fc800078e00c0 */
[----:B------:R-:W-:Y:S01]  /*17a0*/  FMUL.FTZ R98, R181, R189 ;  /* 0x000000bdb5627220 */ /* 0x000fe20000410000 */
[C---:B-1----:R-:W-:Y:S01]  /*17b0*/  FADD.FTZ R191, -R231.reuse, R84 ;  /* 0x00000054e7bf7221 */ /* 0x042fe20000010100 */
[C---:B------:R-:W-:Y:S01]  /*17c0*/  FADD.FTZ R84, -R231.reuse, R100 ;  /* 0x00000064e7547221 */ /* 0x040fe20000010100 */
[----:B------:R-:W-:Y:S01]  /*17d0*/  FADD.FTZ R100, -R231, R102 ;  /* 0x00000066e7647221 */ /* 0x000fe20000010100 */
[----:B------:R-:W-:Y:S01]  /*17e0*/  IMAD.WIDE.U32 R192, R12, 0x4, R192 ;  /* 0x000000040cc07825 */ /* 0x000fe200078e00c0 */
[----:B------:R-:W2:Y:S03]  /*17f0*/  LDL R102, [R1+0xa4] ;  /* 0x0000a40001667983 */ /* 0x000ea60000100800 */
[----:B------:R-:W-:Y:S02]  /*1800*/  FMUL.FTZ R189, R107, R122 ;  /* 0x0000007a6bbd7220 */ /* 0x000fe40000410000 */
[----:B------:R-:W4:Y:S04]  /*1810*/  LDL R107, [R1+0x9c] ;  /* 0x00009c00016b7983 */ /* 0x000f280000100800 */
[----:B------:R1:W5:Y:S01]  /*1820*/  LDG.E R192, desc[UR10][R192.64] ;  /* 0x0000000ac0c07981 */ /* 0x000362000c1e1900 */
[----:B------:R-:W-:Y:S01]  /*1830*/  FFMA.FTZ R23, R120, R80, R23 ;  /* 0x0000005078177223 */ /* 0x000fe20000010017 */
[----:B------:R-:W-:Y:S01]  /*1840*/  FMUL.FTZ R120, R181, R191 ;  /* 0x000000bfb5787220 */ /* 0x000fe20000410000 */
[----:B------:R-:W-:Y:S01]  /*1850*/  FMUL.FTZ R191, R111, R123 ;  /* 0x0000007b6fbf7220 */ /* 0x000fe20000410000 */
[----:B------:R-:W-:Y:S01]  /*1860*/  FADD.FTZ R87, -R231, R108 ;  /* 0x0000006ce7577221 */ /* 0x000fe20000010100 */
[----:B------:R-:W4:Y:S01]  /*1870*/  LDL R111, [R1+0x98] ;  /* 0x00009800016f7983 */ /* 0x000f220000100800 */
[----:B------:R-:W-:Y:S01]  /*1880*/  FFMA.FTZ R11, R123, R98, R11 ;  /* 0x000000627b0b7223 */ /* 0x000fe2000001000b */
[----:B------:R-:W-:Y:S01]  /*1890*/  FADD.FTZ R92, -R231, R109 ;  /* 0x0000006de75c7221 */ /* 0x000fe20000010100 */
[----:B------:R-:W-:Y:S01]  /*18a0*/  FADD.FTZ R233, R127, R233 ;  /* 0x000000e97fe97221 */ /* 0x000fe20000010000 */
[----:B-1----:R-:W-:Y:S01]  /*18b0*/  FADD.FTZ R193, -R231, R103 ;  /* 0x00000067e7c17221 */ /* 0x002fe20000010100 */
[----:B------:R-:W-:Y:S01]  /*18c0*/  FMUL.FTZ R123, R181, R228 ;  /* 0x000000e4b57b7220 */ /* 0x000fe20000410000 */
[----:B------:R-:W4:Y:S03]  /*18d0*/  LDL R103, [R1+0xa0] ;  /* 0x0000a00001677983 */ /* 0x000f260000100800 */
[----:B------:R-:W-:Y:S01]  /*18e0*/  FFMA.FTZ R29, R127, R123, R29 ;  /* 0x0000007b7f1d7223 */ /* 0x000fe2000001001d */
[C---:B------:R-:W-:Y:S01]  /*18f0*/  FADD.FTZ R226, -R231.reuse, R89 ;  /* 0x00000059e7e27221 */ /* 0x040fe20000010100 */
[C---:B------:R-:W-:Y:S01]  /*1900*/  FADD.FTZ R225, -R231.reuse, R90 ;  /* 0x0000005ae7e17221 */ /* 0x040fe20000010100 */
[----:B------:R-:W-:Y:S01]  /*1910*/  FADD.FTZ R227, -R231, R88 ;  /* 0x00000058e7e37221 */ /* 0x000fe20000010100 */
[----:B------:R-:W-:Y:S01]  /*1920*/  FADD.FTZ R235, R129, R235 ;  /* 0x000000eb81eb7221 */ /* 0x000fe20000010000 */
[C---:B------:R-:W-:Y:S01]  /*1930*/  FADD.FTZ R215, R124.reuse, R215 ;  /* 0x000000d77cd77221 */ /* 0x040fe20000010000 */
[----:B------:R-:W-:Y:S01]  /*1940*/  FFMA.FTZ R26, R124, R120, R26 ;  /* 0x000000787c1a7223 */ /* 0x000fe2000001001a */
[----:B------:R-:W-:Y:S01]  /*1950*/  FADD.FTZ R234, R128, R234 ;  /* 0x000000ea80ea7221 */ /* 0x000fe20000010000 */
[----:B------:R-:W4:Y:S04]  /*1960*/  LDL R108, [R1+0xa8] ;  /* 0x0000a800016c7983 */ /* 0x000f280000100800 */
[----:B------:R-:W4:Y:S01]  /*1970*/  LDL R109, [R1+0xac] ;  /* 0x0000ac00016d7983 */ /* 0x000f220000100800 */
[----:B------:R-:W-:Y:S01]  /*1980*/  FADD.FTZ R236, R130, R236 ;  /* 0x000000ec82ec7221 */ /* 0x000fe20000010000 */
[C---:B------:R-:W-:Y:S01]  /*1990*/  FADD.FTZ R94, -R231.reuse, R118 ;  /* 0x00000076e75e7221 */ /* 0x040fe20000010100 */
[----:B------:R-:W-:Y:S01]  /*19a0*/  FADD.FTZ R90, -R231, R117 ;  /* 0x00000075e75a7221 */ /* 0x000fe20000010100 */
[----:B------:R-:W-:Y:S01]  /*19b0*/  FMUL.FTZ R117, R181, R226 ;  /* 0x000000e2b5757220 */ /* 0x000fe20000410000 */
[C---:B------:R-:W-:Y:S01]  /*19c0*/  FADD.FTZ R89, -R231.reuse, R116 ;  /* 0x00000074e7597221 */ /* 0x040fe20000010100 */
[----:B------:R-:W-:Y:S01]  /*19d0*/  FADD.FTZ R95, -R231, R114 ;  /* 0x00000072e75f7221 */ /* 0x000fe20000010100 */
[----:B------:R-:W-:Y:S01]  /*19e0*/  FADD.FTZ R240, R134, R240 ;  /* 0x000000f086f07221 */ /* 0x000fe20000010000 */
[----:B------:R-:W-:Y:S01]  /*19f0*/  FFMA.FTZ R31, R129, R117, R31 ;  /* 0x00000075811f7223 */ /* 0x000fe2000001001f */
[----:B------:R-:W-:Y:S01]  /*1a00*/  FMUL.FTZ R116, R181, R227 ;  /* 0x000000e3b5747220 */ /* 0x000fe20000410000 */
[----:B------:R-:W-:Y:S01]  /*1a10*/  FMUL.FTZ R124, R110, R124 ;  /* 0x0000007c6e7c7220 */ /* 0x000fe20000410000 */
[----:B------:R-:W-:Y:S01]  /*1a20*/  @P0 IMAD.WIDE.U32 R142, R195, 0x4, R142 ;  /* 0x00000004c38e0825 */ /* 0x000fe200078e008e */
[----:B------:R-:W4:Y:S03]  /*1a30*/  LDL R110, [R1+0x94] ;  /* 0x00009400016e7983 */ /* 0x000f260000100800 */
[----:B------:R-:W-:Y:S01]  /*1a40*/  FFMA.FTZ R30, R128, R116, R30 ;  /* 0x00000074801e7223 */ /* 0x000fe2000001001e */
[----:B------:R-:W-:Y:S01]  /*1a50*/  FMUL.FTZ R118, R181, R225 ;  /* 0x000000e1b5767220 */ /* 0x000fe20000410000 */
[----:B------:R-:W-:Y:S01]  /*1a60*/  FADD.FTZ R224, -R231, R91 ;  /* 0x0000005be7e07221 */ /* 0x000fe20000010100 */
[C---:B------:R-:W-:Y:S01]  /*1a70*/  FMUL.FTZ R81, R181.reuse, R81 ;  /* 0x00000051b5517220 */ /* 0x040fe20000410000 */
[----:B------:R-:W-:Y:S01]  /*1a80*/  FMUL.FTZ R82, R181, R82 ;  /* 0x00000052b5527220 */ /* 0x000fe20000410000 */
[----:B------:R-:W-:Y:S01]  /*1a90*/  FFMA.FTZ R160, R130, R118, R160 ;  /* 0x0000007682a07223 */ /* 0x000fe200000100a0 */
[C---:B------:R-:W-:Y:S01]  /*1aa0*/  FADD.FTZ R85, -R231.reuse, R101 ;  /* 0x00000065e7557221 */ /* 0x040fe20000010100 */
[----:B------:R-:W-:Y:S01]  /*1ab0*/  FADD.FTZ R242, R136, R242 ;  /* 0x000000f288f27221 */ /* 0x000fe20000010000 */
[----:B------:R-:W-:Y:S01]  /*1ac0*/  FADD.FTZ R86, -R231, R104 ;  /* 0x00000068e7567221 */ /* 0x000fe20000010100 */
[----:B------:R-:W-:Y:S01]  /*1ad0*/  FADD.FTZ R237, R131, R237 ;  /* 0x000000ed83ed7221 */ /* 0x000fe20000010000 */
[----:B------:R-:W-:Y:S01]  /*1ae0*/  FADD.FTZ R216, R125, R216 ;  /* 0x000000d87dd87221 */ /* 0x000fe20000010000 */
[----:B------:R-:W-:Y:S01]  /*1af0*/  FADD.FTZ R232, R126, R232 ;  /* 0x000000e87ee87221 */ /* 0x000fe20000010000 */
[----:B------:R-:W-:Y:S01]  /*1b00*/  FADD.FTZ R241, R135, R241 ;  /* 0x000000f187f17221 */ /* 0x000fe20000010000 */
[----:B0-----:R-:W-:-:S04]  /*1b10*/  @P0 IMAD.WIDE.U32 R144, R180, 0x4, R144 ;  /* 0x00000004b4900825 */ /* 0x001fc800078e0090 */
[----:B------:R-:W-:Y:S01]  /*1b20*/  FADD.FTZ R243, R137, R243 ;  /* 0x000000f389f37221 */ /* 0x000fe20000010000 */
[----:B------:R-:W-:Y:S01]  /*1b30*/  FADD.FTZ R238, R132, R238 ;  /* 0x000000ee84ee7221 */ /* 0x000fe20000010000 */
[----:B------:R-:W-:Y:S01]  /*1b40*/  FADD.FTZ R239, R133, R239 ;  /* 0x000000ef85ef7221 */ /* 0x000fe20000010000 */
[----:B------:R-:W-:-:S04]  /*1b50*/  @P0 IMAD.WIDE.U32 R146, R179, 0x4, R146 ;  /* 0x00000004b3920825 */ /* 0x000fc800078e0092 */
[C---:B------:R-:W-:Y:S01]  /*1b60*/  FMUL.FTZ R106, R181.reuse, R106 ;  /* 0x0000006ab56a7220 */ /* 0x040fe20000410000 */
[----:B------:R-:W-:Y:S01]  /*1b70*/  FMUL.FTZ R96, R181, R96 ;  /* 0x00000060b5607220 */ /* 0x000fe20000410000 */
[----:B------:R-:W-:Y:S01]  /*1b80*/  FADD.FTZ R244, R138, R244 ;  /* 0x000000f48af47221 */ /* 0x000fe20000010000 */
[----:B---3--:R-:W-:-:S04]  /*1b90*/  @P0 IMAD.WIDE.U32 R154, R194, 0x4, R154 ;  /* 0x00000004c29a0825 */ /* 0x008fc800078e009a */
[C---:B------:R-:W-:Y:S01]  /*1ba0*/  FMUL.FTZ R105, R181.reuse, R105 ;  /* 0x00000069b5697220 */ /* 0x040fe20000410000 */
[C---:B------:R-:W-:Y:S01]  /*1bb0*/  FMUL.FTZ R97, R181.reuse, R97 ;  /* 0x00000061b5617220 */ /* 0x040fe20000410000 */
[----:B------:R-:W5:Y:S01]  /*1bc0*/  LDG.E R206, desc[UR10][R158.64] ;  /* 0x0000000a9ece7981 */ /* 0x000f62000c1e1900 */
[----:B--2---:R-:W-:Y:S01]  /*1bd0*/  FMUL.FTZ R127, R102, R127 ;  /* 0x0000007f667f7220 */ /* 0x004fe20000410000 */
[----:B------:R-:W-:Y:S02]  /*1be0*/  FMUL.FTZ R114, R181, R221 ;  /* 0x000000ddb5727220 */ /* 0x000fe40000410000 */
[----:B------:R-:W2:Y:S01]  /*1bf0*/  LDL R102, [R1+0x88] ;  /* 0x0000880001667983 */ /* 0x000ea20000100800 */
[----:B----4-:R-:W-:-:S03]  /*1c00*/  FMUL.FTZ R129, R107, R129 ;  /* 0x000000816b817220 */ /* 0x010fc60000410000 */
[----:B------:R-:W3:Y:S04]  /*1c10*/  LDL R107, [R1+0x80] ;  /* 0x00008000016b7983 */ /* 0x000ee80000100800 */
[----:B------:R-:W5:Y:S01]  /*1c20*/  @P0 LDG.E R14, desc[UR10][R142.64] ;  /* 0x0000000a8e0e0981 */ /* 0x000f62000c1e1900 */
[----:B------:R-:W-:Y:S01]  /*1c30*/  FMUL.FTZ R130, R111, R130 ;  /* 0x000000826f827220 */ /* 0x000fe20000410000 */
[----:B------:R-:W-:Y:S02]  /*1c40*/  FMUL.FTZ R128, R103, R128 ;  /* 0x0000008067807220 */ /* 0x000fe40000410000 */
[----:B------:R-:W4:Y:S04]  /*1c50*/  LDL R111, [R1+0x7c] ;  /* 0x00007c00016f7983 */ /* 0x000f280000100800 */
[----:B------:R-:W3:Y:S01]  /*1c60*/  LDL R103, [R1+0x84] ;  /* 0x0000840001677983 */ /* 0x000ee20000100800 */
[----:B------:R-:W-:Y:S01]  /*1c70*/  FFMA.FTZ R164, R134, R114, R164 ;  /* 0x0000007286a47223 */ /* 0x000fe200000100a4 */
[----:B------:R-:W-:Y:S01]  /*1c80*/  FADD.FTZ R101, -R231, R119 ;  /* 0x00000077e7657221 */ /* 0x000fe20000010100 */
[----:B------:R-:W-:Y:S01]  /*1c90*/  FFMA.FTZ R24, R121, R81, R24 ;  /* 0x0000005179187223 */ /* 0x000fe20000010018 */
[----:B------:R-:W4:Y:S01]  /*1ca0*/  LDG.E.128 R140, desc[UR10][R140.64] ;  /* 0x0000000a8c8c7981 */ /* 0x000f22000c1e1d00 */
[----:B------:R-:W-:Y:S01]  /*1cb0*/  FFMA.FTZ R25, R122, R82, R25 ;  /* 0x000000527a197223 */ /* 0x000fe20000010019 */
[----:B------:R-:W-:Y:S01]  /*1cc0*/  FMUL.FTZ R119, R181, R224 ;  /* 0x000000e0b5777220 */ /* 0x000fe20000410000 */
[----:B------:R-:W-:Y:S01]  /*1cd0*/  FADD.FTZ R104, -R231, R115 ;  /* 0x00000073e7687221 */ /* 0x000fe20000010100 */
[C---:B------:R-:W-:Y:S01]  /*1ce0*/  FMUL.FTZ R121, R181.reuse, R230 ;  /* 0x000000e6b5797220 */ /* 0x040fe20000410000 */
[C---:B------:R-:W-:Y:S01]  /*1cf0*/  FMUL.FTZ R122, R181.reuse, R229 ;  /* 0x000000e5b57a7220 */ /* 0x040fe20000410000 */
[----:B------:R-:W-:Y:S01]  /*1d00*/  FMUL.FTZ R115, R181, R220 ;  /* 0x000000dcb5737220 */ /* 0x000fe20000410000 */
[----:B------:R-:W-:Y:S01]  /*1d10*/  FFMA.FTZ R161, R131, R119, R161 ;  /* 0x0000007783a17223 */ /* 0x000fe200000100a1 */
[----:B------:R-:W-:Y:S01]  /*1d20*/  FFMA.FTZ R27, R125, R121, R27 ;  /* 0x000000797d1b7223 */ /* 0x000fe2000001001b */
[----:B------:R-:W-:Y:S01]  /*1d30*/  FFMA.FTZ R28, R126, R122, R28 ;  /* 0x0000007a7e1c7223 */ /* 0x000fe2000001001c */
[----:B------:R-:W-:Y:S01]  /*1d40*/  FFMA.FTZ R165, R135, R115, R165 ;  /* 0x0000007387a57223 */ /* 0x000fe200000100a5 */
[----:B------:R-:W5:Y:S01]  /*1d50*/  @P0 LDG.E R20, desc[UR10][R144.64] ;  /* 0x0000000a90140981 */ /* 0x000f62000c1e1900 */
[----:B------:R-:W-:-:S03]  /*1d60*/  FMUL.FTZ R126, R108, R126 ;  /* 0x0000007e6c7e7220 */ /* 0x000fc60000410000 */
[----:B------:R-:W4:Y:S01]  /*1d70*/  LDL R108, [R1+0x8c] ;  /* 0x00008c00016c7983 */ /* 0x000f220000100800 */
[----:B------:R-:W-:-:S03]  /*1d80*/  FMUL.FTZ R125, R109, R125 ;  /* 0x0000007d6d7d7220 */ /* 0x000fc60000410000 */
[----:B------:R-:W4:Y:S04]  /*1d90*/  LDL R109, [R1+0x90] ;  /* 0x00009000016d7983 */ /* 0x000f280000100800 */
[----:B------:R-:W5:Y:S01]  /*1da0*/  @P0 LDG.E R21, desc[UR10][R146.64] ;  /* 0x0000000a92150981 */ /* 0x000f62000c1e1900 */
[----:B------:R-:W-:Y:S01]  /*1db0*/  FMUL.FTZ R100, R181, R100 ;  /* 0x00000064b5647220 */ /* 0x000fe20000410000 */
[C---:B------:R-:W-:Y:S01]  /*1dc0*/  FADD.FTZ R88, -R231.reuse, R112 ;  /* 0x00000070e7587221 */ /* 0x040fe20000010100 */
[----:B------:R-:W-:Y:S01]  /*1dd0*/  FADD.FTZ R91, -R231, R113 ;  /* 0x00000071e75b7221 */ /* 0x000fe20000010100 */
[----:B------:R-:W4:Y:S04]  /*1de0*/  LDL R220, [R1+0x6c] ;  /* 0x00006c0001dc7983 */ /* 0x000f280000100800 */
[----:B------:R-:W5:Y:S04]  /*1df0*/  @P0 LDG.E R15, desc[UR10][R154.64] ;  /* 0x0000000a9a0f0981 */ /* 0x000f68000c1e1900 */
[----:B------:R0:W4:Y:S01]  /*1e00*/  LDG.E.128 R144, desc[UR10][R148.64] ;  /* 0x0000000a94907981 */ /* 0x000122000c1e1d00 */
[C---:B------:R-:W-:Y:S01]  /*1e10*/  FMUL.FTZ R87, R181.reuse, R87 ;  /* 0x00000057b5577220 */ /* 0x040fe20000410000 */
[----:B------:R-:W-:-:S02]  /*1e20*/  FMUL.FTZ R92, R181, R92 ;  /* 0x0000005cb55c7220 */ /* 0x000fc40000410000 */
[----:B------:R-:W4:Y:S01]  /*1e30*/  LDG.E.128 R156, desc[UR10][R156.64] ;  /* 0x0000000a9c9c7981 */ /* 0x000f22000c1e1d00 */
[----:B------:R-:W-:Y:S01]  /*1e40*/  FMUL.FTZ R131, R110, R131 ;  /* 0x000000836e837220 */ /* 0x000fe20000410000 */
[C---:B------:R-:W-:Y:S01]  /*1e50*/  FMUL.FTZ R110, R181.reuse, R217 ;  /* 0x000000d9b56e7220 */ /* 0x040fe20000410000 */
[----:B0-----:R-:W0:Y:S01]  /*1e60*/  @P1 LDC.64 R148, c[0x0][0x438] ;  /* 0x00010e00ff941b82 */ /* 0x001e220000000a00 */
[----:B------:R-:W4:Y:S01]  /*1e70*/  LDL R217, [R1+0x64] ;  /* 0x0000640001d97983 */ /* 0x000f220000100800 */
[----:B--2---:R-:W-:Y:S01]  /*1e80*/  FMUL.FTZ R134, R102, R134 ;  /* 0x0000008666867220 */ /* 0x004fe20000410000 */
[----:B------:R-:W-:Y:S01]  /*1e90*/  FMUL.FTZ R102, R181, R219 ;  /* 0x000000dbb5667220 */ /* 0x000fe20000410000 */
[----:B---3--:R-:W-:-:S03]  /*1ea0*/  FMUL.FTZ R135, R103, R135 ;  /* 0x0000008767877220 */ /* 0x008fc60000410000 */
[----:B------:R-:W-:Y:S01]  /*1eb0*/  FFMA.FTZ R166, R136, R102, R166 ;  /* 0x0000006688a67223 */ /* 0x000fe200000100a6 */
[----:B------:R-:W-:Y:S01]  /*1ec0*/  FMUL.FTZ R136, R107, R136 ;  /* 0x000000886b887220 */ /* 0x000fe20000410000 */
[C---:B----4-:R-:W-:Y:S01]  /*1ed0*/  FADD.FTZ R248, R142.reuse, R248 ;  /* 0x000000f88ef87221 */ /* 0x050fe20000010000 */
[----:B------:R-:W2:Y:S01]  /*1ee0*/  LDL R107, [R1+0x68] ;  /* 0x00006800016b7983 */ /* 0x000ea20000100800 */
[C---:B------:R-:W-:Y:S01]  /*1ef0*/  FMUL.FTZ R103, R181.reuse, R218 ;  /* 0x000000dab5677220 */ /* 0x040fe20000410000 */
[----:B------:R-:W-:Y:S01]  /*1f00*/  FFMA.FTZ R9, R142, R100, R9 ;  /* 0x000000648e097223 */ /* 0x000fe20000010009 */
[C---:B------:R-:W-:Y:S01]  /*1f10*/  FMUL.FTZ R112, R181.reuse, R223 ;  /* 0x000000dfb5707220 */ /* 0x040fe20000410000 */
[----:B------:R-:W-:Y:S01]  /*1f20*/  FMUL.FTZ R113, R181, R222 ;  /* 0x000000deb5717220 */ /* 0x000fe20000410000 */
[----:B------:R-:W-:Y:S01]  /*1f30*/  FFMA.FTZ R167, R137, R103, R167 ;  /* 0x0000006789a77223 */ /* 0x000fe200000100a7 */
[----:B------:R-:W-:Y:S01]  /*1f40*/  FMUL.FTZ R137, R111, R137 ;  /* 0x000000896f897220 */ /* 0x000fe20000410000 */
[----:B------:R-:W-:Y:S01]  /*1f50*/  FMUL.FTZ R111, R181, R197 ;  /* 0x000000c5b56f7220 */ /* 0x000fe20000410000 */
[----:B------:R-:W-:Y:S01]  /*1f60*/  FADD.FTZ R249, R143, R249 ;  /* 0x000000f98ff97221 */ /* 0x000fe20000010000 */
[----:B------:R-:W3:Y:S01]  /*1f70*/  LDL R197, [R1+0x5c] ;  /* 0x00005c0001c57983 */ /* 0x000ee20000100800 */
[----:B------:R-:W-:Y:S01]  /*1f80*/  FFMA.FTZ R162, R132, R112, R162 ;  /* 0x0000007084a27223 */ /* 0x000fe200000100a2 */
[----:B------:R-:W-:Y:S01]  /*1f90*/  FFMA.FTZ R163, R133, R113, R163 ;  /* 0x0000007185a37223 */ /* 0x000fe200000100a3 */
[----:B------:R-:W1:Y:S01]  /*1fa0*/  @P0 LDC.64 R154, c[0x0][0x3b8] ;  /* 0x0000ee00ff9a0b82 */ /* 0x000e620000000a00 */
[----:B------:R-:W4:Y:S01]  /*1fb0*/  LDL R223, [R1+0x78] ;  /* 0x0000780001df7983 */ /* 0x000f220000100800 */
[----:B------:R-:W-:-:S03]  /*1fc0*/  FMUL.FTZ R133, R108, R133 ;  /* 0x000000856c857220 */ /* 0x000fc60000410000 */
[----:B------:R-:W4:Y:S01]  /*1fd0*/  LDL R108, [R1+0x70] ;  /* 0x00007000016c7983 */ /* 0x000f220000100800 */
[----:B------:R-:W-:-:S03]  /*1fe0*/  FMUL.FTZ R132, R109, R132 ;  /* 0x000000846d847220 */ /* 0x000fc60000410000 */
[----:B------:R-:W4:Y:S01]  /*1ff0*/  LDL R109, [R1+0x74] ;  /* 0x00007400016d7983 */ /* 0x000f220000100800 */
[----:B0-----:R-:W-:-:S03]  /*2000*/  @P1 IMAD.WIDE.U32 R148, R185, 0x10, R148 ;  /* 0x00000010b9941825 */ /* 0x001fc600078e0094 */
[----:B------:R-:W4:Y:S04]  /*2010*/  LDL R219, [R1+0x60] ;  /* 0x0000600001db7983 */ /* 0x000f280000100800 */
[----:B------:R-:W4:Y:S04]  /*2020*/  LDL R218, [R1+0x58] ;  /* 0x0000580001da7983 */ /* 0x000f280000100800 */
[----:B------:R-:W5:Y:S01]  /*2030*/  @P1 LDG.E.128 R44, desc[UR10][R148.64] ;  /* 0x0000000a942c1981 */ /* 0x000f62000c1e1d00 */
[C---:B------:R-:W-:Y:S01]  /*2040*/  FADD.FTZ R251, R145.reuse, R251 ;  /* 0x000000fb91fb7221 */ /* 0x040fe20000010000 */
[----:B------:R-:W-:-:S02]  /*2050*/  FFMA.FTZ R6, R145, R93, R6 ;  /* 0x0000005d91067223 */ /* 0x000fc40000010006 */
[----:B------:R-:W4:Y:S01]  /*2060*/  LDG.E.128 R148, desc[UR10][R150.64] ;  /* 0x0000000a96947981 */ /* 0x000f22000c1e1d00 */
[----:B--2---:R-:W-:Y:S01]  /*2070*/  FMUL.FTZ R142, R107, R142 ;  /* 0x0000008e6b8e7220 */ /* 0x004fe20000410000 */
[----:B------:R-:W-:-:S04]  /*2080*/  FMUL.FTZ R107, R181, R193 ;  /* 0x000000c1b56b7220 */ /* 0x000fc80000410000 */
[----:B------:R-:W-:Y:S01]  /*2090*/  FFMA.FTZ R8, R143, R107, R8 ;  /* 0x0000006b8f087223 */ /* 0x000fe20000010008 */
[----:B------:R-:W-:Y:S02]  /*20a0*/  FMUL.FTZ R143, R217, R143 ;  /* 0x0000008fd98f7220 */ /* 0x000fe40000410000 */
[----:B------:R-:W2:Y:S04]  /*20b0*/  LDL R217, [R1+0x54] ;  /* 0x0000540001d97983 */ /* 0x000ea80000100800 */
[----:B------:R-:W2:Y:S01]  /*20c0*/  LDL.LU R229, [R1] ;  /* 0x0000000001e57983 */ /* 0x000ea20000300800 */
[----:B---3--:R-:W-:-:S03]  /*20d0*/  FMUL.FTZ R145, R197, R145 ;  /* 0x00000091c5917220 */ /* 0x008fc60000410000 */
[----:B------:R-:W3:Y:S04]  /*20e0*/  LDL R197, [R1+0x50] ;  /* 0x0000500001c57983 */ /* 0x000ee80000100800 */
[----:B------:R-:W3:Y:S04]  /*20f0*/  LDL.LU R228, [R1+0x4] ;  /* 0x0000040001e47983 */ /* 0x000ee80000300800 */
[----:B------:R-:W3:Y:S04]  /*2100*/  LDL R193, [R1+0x4c] ;  /* 0x00004c0001c17983 */ /* 0x000ee80000100800 */
[----:B------:R-:W3:Y:S01]  /*2110*/  LDL.LU R227, [R1+0x8] ;  /* 0x0000080001e37983 */ /* 0x000ee20000300800 */
[----:B-1----:R-:W-:-:S05]  /*2120*/  @P0 IMAD.WIDE.U32 R154, R12, 0x4, R154 ;  /* 0x000000040c9a0825 */ /* 0x002fca00078e009a */
[----:B------:R0:W5:Y:S02]  /*2130*/  @P0 LDG.E R22, desc[UR10][R154.64] ;  /* 0x0000000a9a160981 */ /* 0x000164000c1e1900 */
[----:B0-----:R-:W0:Y:S01]  /*2140*/  @P1 LDC.64 R154, c[0x0][0x438] ;  /* 0x00010e00ff9a1b82 */ /* 0x001e220000000a00 */
[----:B------:R-:W-:Y:S01]  /*2150*/  FFMA.FTZ R4, R147, R106, R4 ;  /* 0x0000006a93047223 */ /* 0x000fe20000010004 */
[----:B----4-:R-:W-:Y:S01]  /*2160*/  FFMA.FTZ R3, R148, R87, R3 ;  /* 0x0000005794037223 */ /* 0x010fe20000010003 */
[----:B------:R-:W-:Y:S01]  /*2170*/  FFMA.FTZ R2, R149, R92, R2 ;  /* 0x0000005c95027223 */ /* 0x000fe20000010002 */
[----:B0-----:R-:W-:-:S05]  /*2180*/  @P1 IMAD.WIDE.U32 R154, R184, 0x10, R154 ;  /* 0x00000010b89a1825 */ /* 0x001fca00078e009a */
[----:B------:R0:W5:Y:S04]  /*2190*/  @P1 LDG.E.128 R48, desc[UR10][R154.64] ;  /* 0x0000000a9a301981 */ /* 0x000168000c1e1d00 */
[----:B------:R-:W4:Y:S01]  /*21a0*/  LDG.E.128 R152, desc[UR10][R152.64] ;  /* 0x0000000a98987981 */ /* 0x000f22000c1e1d00 */
[----:B--2---:R-:W-:Y:S01]  /*21b0*/  FADD.FTZ R229, R147, R229 ;  /* 0x000000e593e57221 */ /* 0x004fe20000010000 */
[----:B------:R-:W-:-:S04]  /*21c0*/  FMUL.FTZ R147, R217, R147 ;  /* 0x00000093d9937220 */ /* 0x000fc80000410000 */
[----:B------:R1:W-:Y:S04]  /*21d0*/  STL [R1], R229 ;  /* 0x000000e501007387 */ /* 0x0003e80000100800 */
[----:B------:R-:W2:Y:S01]  /*21e0*/  LDL R217, [R1+0x48] ;  /* 0x0000480001d97983 */ /* 0x000ea20000100800 */
[----:B---3--:R-:W-:-:S03]  /*21f0*/  FADD.FTZ R228, R148, R228 ;  /* 0x000000e494e47221 */ /* 0x008fc60000010000 */
[----:B------:R-:W3:Y:S01]  /*2200*/  LDL.LU R226, [R1+0xc] ;  /* 0x00000c0001e27983 */ /* 0x000ee20000300800 */
[----:B------:R-:W-:Y:S01]  /*2210*/  FMUL.FTZ R148, R197, R148 ;  /* 0x00000094c5947220 */ /* 0x000fe20000410000 */
[----:B------:R-:W-:Y:S02]  /*2220*/  FADD.FTZ R227, R149, R227 ;  /* 0x000000e395e37221 */ /* 0x000fe40000010000 */
[----:B------:R1:W-:Y:S01]  /*2230*/  STL [R1+0x4], R228 ;  /* 0x000004e401007387 */ /* 0x0003e20000100800 */
[----:B------:R-:W-:-:S03]  /*2240*/  FMUL.FTZ R149, R193, R149 ;  /* 0x00000095c1957220 */ /* 0x000fc60000410000 */
[----:B------:R-:W2:Y:S04]  /*2250*/  LDL R197, [R1+0x44] ;  /* 0x0000440001c57983 */ /* 0x000ea80000100800 */
[----:B------:R-:W2:Y:S04]  /*2260*/  LDL.LU R225, [R1+0x10] ;  /* 0x0000100001e17983 */ /* 0x000ea80000300800 */
[----:B------:R1:W-:Y:S04]  /*2270*/  STL [R1+0x8], R227 ;  /* 0x000008e301007387 */ /* 0x0003e80000100800 */
[----:B------:R-:W2:Y:S04]  /*2280*/  LDL R193, [R1+0x40] ;  /* 0x0000400001c17983 */ /* 0x000ea80000100800 */
[----:B------:R-:W2:Y:S01]  /*2290*/  LDL.LU R224, [R1+0x14] ;  /* 0x0000140001e07983 */ /* 0x000ea20000300800 */
[----:B------:R-:W-:Y:S01]  /*22a0*/  FFMA.FTZ R198, R150, R96, R198 ;  /* 0x0000006096c67223 */ /* 0x000fe200000100c6 */
[----:B------:R-:W-:Y:S01]  /*22b0*/  FFMA.FTZ R168, R138, R110, R168 ;  /* 0x0000006e8aa87223 */ /* 0x000fe200000100a8 */
[----:B------:R-:W-:Y:S01]  /*22c0*/  FMUL.FTZ R138, R223, R138 ;  /* 0x0000008adf8a7220 */ /* 0x000fe20000410000 */
[----:B------:R-:W-:Y:S01]  /*22d0*/  FFMA.FTZ R199, R151, R105, R199 ;  /* 0x0000006997c77223 */ /* 0x000fe200000100c7 */
[----:B------:R-:W-:-:S04]  /*22e0*/  FMUL.FTZ R88, R181, R88 ;  /* 0x00000058b5587220 */ /* 0x000fc80000410000 */
[----:B----4-:R-:W-:Y:S01]  /*22f0*/  FFMA.FTZ R200, R152, R88, R200 ;  /* 0x0000005898c87223 */ /* 0x010fe200000100c8 */
[----:B---3--:R-:W-:Y:S01]  /*2300*/  FADD.FTZ R226, R150, R226 ;  /* 0x000000e296e27221 */ /* 0x008fe20000010000 */
[----:B--2---:R-:W-:-:S04]  /*2310*/  FMUL.FTZ R150, R217, R150 ;  /* 0x00000096d9967220 */ /* 0x004fc80000410000 */
[----:B------:R1:W-:Y:S04]  /*2320*/  STL [R1+0xc], R226 ;  /* 0x00000ce201007387 */ /* 0x0003e80000100800 */
[----:B------:R-:W2:Y:S01]  /*2330*/  LDL R217, [R1+0x3c] ;  /* 0x00003c0001d97983 */ /* 0x000ea20000100800 */
[----:B------:R-:W-:-:S03]  /*2340*/  FADD.FTZ R225, R151, R225 ;  /* 0x000000e197e17221 */ /* 0x000fc60000010000 */
[----:B------:R-:W3:Y:S01]  /*2350*/  LDL.LU R223, [R1+0x18] ;  /* 0x0000180001df7983 */ /* 0x000ee20000300800 */
[----:B------:R-:W-:-:S03]  /*2360*/  FMUL.FTZ R151, R197, R151 ;  /* 0x00000097c5977220 */ /* 0x000fc60000410000 */
[----:B------:R1:W-:Y:S04]  /*2370*/  STL [R1+0x10], R225 ;  /* 0x000010e101007387 */ /* 0x0003e80000100800 */
[----:B------:R-:W0:Y:S01]  /*2380*/  LDL R197, [R1+0x38] ;  /* 0x0000380001c57983 */ /* 0x000e220000100800 */
[----:B------:R-:W-:-:S03]  /*2390*/  FADD.FTZ R224, R152, R224 ;  /* 0x000000e098e07221 */ /* 0x000fc60000010000 */
[----:B------:R-:W4:Y:S01]  /*23a0*/  LDL.LU R222, [R1+0x1c] ;  /* 0x00001c0001de7983 */ /* 0x000f220000300800 */
[----:B------:R-:W-:-:S03]  /*23b0*/  FMUL.FTZ R152, R193, R152 ;  /* 0x00000098c1987220 */ /* 0x000fc60000410000 */
[----:B------:R1:W-:Y:S04]  /*23c0*/  STL [R1+0x14], R224 ;  /* 0x000014e001007387 */ /* 0x0003e80000100800 */
[----:B------:R-:W4:Y:S04]  /*23d0*/  LDL R193, [R1+0x34] ;  /* 0x0000340001c17983 */ /* 0x000f280000100800 */
[----:B------:R-:W4:Y:S01]  /*23e0*/  LDL.LU R221, [R1+0x20] ;  /* 0x0000200001dd7983 */ /* 0x000f220000300800 */
[C---:B------:R-:W-:Y:S01]  /*23f0*/  FADD.FTZ R252, R146.reuse, R252 ;  /* 0x000000fc92fc7221 */ /* 0x040fe20000010000 */
[----:B------:R-:W-:Y:S01]  /*2400*/  FFMA.FTZ R5, R146, R97, R5 ;  /* 0x0000006192057223 */ /* 0x000fe20000010005 */
[C---:B------:R-:W-:Y:S01]  /*2410*/  FMUL.FTZ R91, R181.reuse, R91 ;  /* 0x0000005bb55b7220 */ /* 0x040fe20000410000 */
[----:B------:R-:W-:Y:S01]  /*2420*/  FMUL.FTZ R146, R218, R146 ;  /* 0x00000092da927220 */ /* 0x000fe20000410000 */
[----:B------:R-:W-:-:S02]  /*2430*/  FMUL.FTZ R95, R181, R95 ;  /* 0x0000005fb55f7220 */ /* 0x000fc40000410000 */
[----:B------:R-:W-:Y:S01]  /*2440*/  FFMA.FTZ R201, R153, R91, R201 ;  /* 0x0000005b99c97223 */ /* 0x000fe200000100c9 */
[----:B------:R-:W-:Y:S01]  /*2450*/  FMUL.FTZ R104, R181, R104 ;  /* 0x00000068b5687220 */ /* 0x000fe20000410000 */
[----:B------:R-:W-:-:S03]  /*2460*/  FFMA.FTZ R209, R154, R95, R209 ;  /* 0x0000005f9ad17223 */ /* 0x000fc600000100d1 */
[----:B------:R-:W-:Y:S01]  /*2470*/  FFMA.FTZ R210, R155, R104, R210 ;  /* 0x000000689bd27223 */ /* 0x000fe200000100d2 */
[----:B------:R-:W-:Y:S01]  /*2480*/  FMUL.FTZ R84, R181, R84 ;  /* 0x00000054b5547220 */ /* 0x000fe20000410000 */
[C---:B------:R-:W-:Y:S01]  /*2490*/  FADD.FTZ R245, R139.reuse, R245 ;  /* 0x000000f58bf57221 */ /* 0x040fe20000010000 */
[----:B------:R-:W-:Y:S01]  /*24a0*/  FFMA.FTZ R169, R139, R111, R169 ;  /* 0x0000006f8ba97223 */ /* 0x000fe200000100a9 */
[C---:B------:R-:W-:Y:S01]  /*24b0*/  FADD.FTZ R246, R140.reuse, R246 ;  /* 0x000000f68cf67221 */ /* 0x040fe20000010000 */
        /* <DEDUP_REMOVED lines=27> */
[----:B---3--:R-:W-:Y:S01]  /*2670*/  FADD.FTZ R223, R153, R223 ;  /* 0x000000df99df7221 */ /* 0x008fe20000010000 */
[----:B--2---:R-:W-:-:S04]  /*2680*/  FMUL.FTZ R153, R217, R153 ;  /* 0x00000099d9997220 */ /* 0x004fc80000410000 */
[----:B------:R1:W-:Y:S04]  /*2690*/  STL [R1+0x18], R223 ;  /* 0x000018df01007387 */ /* 0x0003e80000100800 */
[----:B------:R-:W2:Y:S01]  /*26a0*/  LDL R218, [R1+0x30] ;  /* 0x0000300001da7983 */ /* 0x000ea20000100800 */
[----:B----4-:R-:W-:-:S03]  /*26b0*/  FADD.FTZ R222, R154, R222 ;  /* 0x000000de9ade7221 */ /* 0x010fc60000010000 */
[----:B------:R-:W3:Y:S01]  /*26c0*/  LDL R217, [R1+0x2c] ;  /* 0x00002c0001d97983 */ /* 0x000ee20000100800 */
[----:B0-----:R-:W-:-:S03]  /*26d0*/  FMUL.FTZ R154, R197, R154 ;  /* 0x0000009ac59a7220 */ /* 0x001fc60000410000 */
[----:B------:R1:W-:Y:S04]  /*26e0*/  STL [R1+0x1c], R222 ;  /* 0x00001cde01007387 */ /* 0x0003e80000100800 */
[----:B------:R-:W4:Y:S01]  /*26f0*/  LDL R197, [R1+0x28] ;  /* 0x0000280001c57983 */ /* 0x000f220000100800 */
[----:B------:R-:W-:Y:S01]  /*2700*/  FADD.FTZ R221, R155, R221 ;  /* 0x000000dd9bdd7221 */ /* 0x000fe20000010000 */
[----:B------:R-:W-:-:S04]  /*2710*/  FMUL.FTZ R155, R193, R155 ;  /* 0x0000009bc19b7220 */ /* 0x000fc80000410000 */
[----:B------:R1:W-:Y:S04]  /*2720*/  STL [R1+0x20], R221 ;  /* 0x000020dd01007387 */ /* 0x0003e80000100800 */
[----:B------:R-:W4:Y:S01]  /*2730*/  LDL R193, [R1+0x24] ;  /* 0x0000240001c17983 */ /* 0x000f220000100800 */
        /* <DEDUP_REMOVED lines=17> */
[C---:B------:R-:W-:Y:S01]  /*2850*/  FADD.FTZ R247, R141.reuse, R247 ;  /* 0x000000f78df77221 */ /* 0x040fe20000010000 */
[----:B------:R-:W-:Y:S01]  /*2860*/  FFMA.FTZ R10, R141, R85, R10 ;  /* 0x000000558d0a7223 */ /* 0x000fe2000001000a */
[----:B------:R-:W-:Y:S01]  /*2870*/  FMUL.FTZ R141, R220, R141 ;  /* 0x0000008ddc8d7220 */ /* 0x000fe20000410000 */
        /* <DEDUP_REMOVED lines=39> */
[----:B------:R-:W-:Y:S01]  /*2af0*/  FFMA.FTZ R109, R104, R155, R109 ;  /* 0x0000009b686d7223 */ /* 0x000fe2000001006d */
[C---:B------:R-:W-:Y:S01]  /*2b00*/  FADD.FTZ R174, R157.reuse, R174 ;  /* 0x000000ae9dae7221 */ /* 0x040fe20000010000 */
[----:B------:R-:W-:Y:S01]  /*2b10*/  FFMA.FTZ R173, R157, R90, R173 ;  /* 0x0000005a9dad7223 */ /* 0x000fe200000100ad */
[C---:B------:R-:W-:Y:S01]  /*2b20*/  FMUL.FTZ R94, R181.reuse, R94 ;  /* 0x0000005eb55e7220 */ /* 0x040fe20000410000 */
[----:B------:R-:W-:Y:S01]  /*2b30*/  FADD.FTZ R176, R158, R176 ;  /* 0x000000b09eb07221 */ /* 0x000fe20000010000 */
[----:B------:R-:W-:-:S02]  /*2b40*/  FMUL.FTZ R101, R181, R101 ;  /* 0x00000065b5657220 */ /* 0x000fc40000410000 */
[----:B------:R-:W-:Y:S01]  /*2b50*/  FFMA.FTZ R175, R158, R94, R175 ;  /* 0x0000005e9eaf7223 */ /* 0x000fe200000100af */
[C---:B------:R-:W-:Y:S01]  /*2b60*/  FADD.FTZ R178, R159.reuse, R178 ;  /* 0x000000b29fb27221 */ /* 0x040fe20000010000 */
[----:B------:R-:W-:Y:S01]  /*2b70*/  FFMA.FTZ R177, R159, R101, R177 ;  /* 0x000000659fb17223 */ /* 0x000fe200000100b1 */
[----:B------:R-:W-:Y:S01]  /*2b80*/  UMOV UR4, 0xffffffff ;  /* 0xffffffff00047882 */ /* 0x000fe20000000000 */
[----:B------:R-:W-:-:S04]  /*2b90*/  ISETP.NE.U32.AND P2, PT, RZ, UR14, PT ;  /* 0x0000000eff007c0c */ /* 0x000fc8000bf45070 */
[----:B------:R-:W-:Y:S01]  /*2ba0*/  ISETP.NE.AND.EX P2, PT, RZ, UR15, PT, P2 ;  /* 0x0000000fff007c0c */ /* 0x000fe2000bf45320 */
[----:B--2---:R-:W-:Y:S01]  /*2bb0*/  FMUL.FTZ R156, R218, R156 ;  /* 0x0000009cda9c7220 */ /* 0x004fe20000410000 */
[----:B---3--:R-:W-:-:S03]  /*2bc0*/  FMUL.FTZ R157, R217, R157 ;  /* 0x0000009dd99d7220 */ /* 0x008fc60000410000 */
[----:B------:R-:W-:Y:S01]  /*2bd0*/  FADD.FTZ R108, R108, R156 ;  /* 0x0000009c6c6c7221 */ /* 0x000fe20000010000 */
[----:B------:R-:W-:-:S03]  /*2be0*/  FFMA.FTZ R109, R89, R156, R109 ;  /* 0x0000009c596d7223 */ /* 0x000fc6000001006d */
[----:B------:R-:W-:Y:S01]  /*2bf0*/  FADD.FTZ R108, R108, R157 ;  /* 0x0000009d6c6c7221 */ /* 0x000fe20000010000 */
[----:B------:R-:W-:Y:S01]  /*2c00*/  FFMA.FTZ R109, R90, R157, R109 ;  /* 0x0000009d5a6d7223 */ /* 0x000fe2000001006d */
[----:B----4-:R-:W-:-:S04]  /*2c10*/  FMUL.FTZ R158, R197, R158 ;  /* 0x0000009ec59e7220 */ /* 0x010fc80000410000 */
[----:B------:R-:W-:Y:S01]  /*2c20*/  FADD.FTZ R108, R108, R158 ;  /* 0x0000009e6c6c7221 */ /* 0x000fe20000010000 */
[----:B------:R-:W-:Y:S01]  /*2c30*/  FFMA.FTZ R109, R94, R158, R109 ;  /* 0x0000009e5e6d7223 */ /* 0x000fe2000001006d */
[----:B------:R-:W-:-:S04]  /*2c40*/  FMUL.FTZ R159, R193, R159 ;  /* 0x0000009fc19f7220 */ /* 0x000fc80000410000 */
[----:B------:R-:W-:Y:S01]  /*2c50*/  FADD.FTZ R108, R108, R159 ;  /* 0x0000009f6c6c7221 */ /* 0x000fe20000010000 */
[----:B------:R-:W-:Y:S01]  /*2c60*/  FFMA.FTZ R109, R101, R159, R109 ;  /* 0x0000009f656d7223 */ /* 0x000fe2000001006d */
        /* <DEDUP_REMOVED lines=19> */
.L_x_6025:
        /* <DEDUP_REMOVED lines=39> */
.L_x_5935:
        /* <DEDUP_REMOVED lines=25> */
.L_x_5934:
        /* <DEDUP_REMOVED lines=30> */
.L_x_5937:
        /* <DEDUP_REMOVED lines=25> */
.L_x_5933:
        /* <DEDUP_REMOVED lines=27> */
[----:B------:R-:W-:-:S02]  /*36c0*/  SEL R80, R76, RZ, P5 ;  /* 0x000000ff4c507207 */ /* 0x000fc40002800000 */
        /* <DEDUP_REMOVED lines=13> */
.L_x_5939:
        /* <DEDUP_REMOVED lines=33> */
.L_x_5938:
        /* <DEDUP_REMOVED lines=38> */
.L_x_5940:
        /* <DEDUP_REMOVED lines=32> */
.L_x_5936:
        /* <DEDUP_REMOVED lines=47> */
.L_x_5943:
        /* <DEDUP_REMOVED lines=33> */
.L_x_5942:
        /* <DEDUP_REMOVED lines=34> */
.L_x_5945:
        /* <DEDUP_REMOVED lines=33> */
.L_x_5941:
        /* <DEDUP_REMOVED lines=27> */
.L_x_5947:
        /* <DEDUP_REMOVED lines=25> */
.L_x_5946:
        /* <DEDUP_REMOVED lines=26> */
.L_x_5948:
        /* <DEDUP_REMOVED lines=24> */
.L_x_5944:
        /* <DEDUP_REMOVED lines=44> */
.L_x_5951:
        /* <DEDUP_REMOVED lines=33> */
.L_x_5950:
        /* <DEDUP_REMOVED lines=34> */
.L_x_5953:
        /* <DEDUP_REMOVED lines=33> */
.L_x_5949:
        /* <DEDUP_REMOVED lines=27> */
.L_x_5955:
        /* <DEDUP_REMOVED lines=25> */
.L_x_5954:
        /* <DEDUP_REMOVED lines=26> */
.L_x_5956:
        /* <DEDUP_REMOVED lines=24> */
.L_x_5952:
        /* <DEDUP_REMOVED lines=13> */
[-C--:B0-----:R-:W-:Y:S01]  /*5dd0*/  FFMA.FTZ R76, R115, R108.reuse, R109 ;  /* 0x0000006c734c7223 */ /* 0x081fe2000001006d */
[----:B------:R-:W-:Y:S01]  /*5de0*/  LOP3.LUT P5, RZ, R205, 0xff, RZ, 0xc0, !PT ;  /* 0x000000ffcdff7812 */ /* 0x000fe200078ac0ff */
[----:B------:R-:W-:Y:S01]  /*5df0*/  FADD.FTZ R73, R132, -R73 ;  /* 0x8000004984497221 */ /* 0x000fe20000010000 */
[----:B------:R-:W-:Y:S01]  /*5e00*/  FADD.FTZ R74, R133, -R72 ;  /* 0x80000048854a7221 */ /* 0x000fe20000010000 */
[----:B------:R-:W-:Y:S01]  /*5e10*/  FADD.FTZ R78, R135, -R76 ;  /* 0x8000004c874e7221 */ /* 0x000fe20000010000 */
[----:B------:R-:W-:Y:S01]  /*5e20*/  FFMA.FTZ R75, R114, R108, R109 ;  /* 0x0000006c724b7223 */ /* 0x000fe2000001006d */
[C---:B------:R-:W-:Y:S01]  /*5e30*/  FFMA.FTZ R72, R181.reuse, R73, R44 ;  /* 0x00000049b5487223 */ /* 0x040fe2000001002c */
[----:B------:R-:W-:Y:S01]  /*5e40*/  FFMA.FTZ R73, R181, R74, R45 ;  /* 0x0000004ab5497223 */ /* 0x000fe2000001002d */
[----:B------:R-:W-:Y:S01]  /*5e50*/  LOP3.LUT P6, RZ, R205, 0xff00, RZ, 0xc0, !PT ;  /* 0x0000ff00cdff7812 */ /* 0x000fe200078cc0ff */
[----:B------:R-:W-:Y:S01]  /*5e60*/  FADD.FTZ R75, R134, -R75 ;  /* 0x8000004b864b7221 */ /* 0x000fe20000010000 */
[----:B------:R-:W-:Y:S01]  /*5e70*/  FMUL.FTZ R76, R72, UR6 ;  /* 0x00000006484c7c20 */ /* 0x000fe20008410000 */
[----:B------:R-:W-:Y:S01]  /*5e80*/  FMUL.FTZ R77, R73, UR6 ;  /* 0x00000006494d7c20 */ /* 0x000fe20008410000 */
[----:B------:R-:W-:Y:S01]  /*5e90*/  LOP3.LUT P3, RZ, R205, 0xff0000, RZ, 0xc0, !PT ;  /* 0x00ff0000cdff7812 */ /* 0x000fe2000786c0ff */
[C---:B------:R-:W-:Y:S01]  /*5ea0*/  FFMA.FTZ R74, R181.reuse, R75, R46 ;  /* 0x0000004bb54a7223 */ /* 0x040fe2000001002e */
[----:B------:R-:W-:Y:S01]  /*5eb0*/  FFMA.FTZ R75, R181, R78, R47 ;  /* 0x0000004eb54b7223 */ /* 0x000fe2000001002f */
[----:B------:R-:W-:-:S02]  /*5ec0*/  SEL R80, R76, RZ, P5 ;  /* 0x000000ff4c507207 */ /* 0x000fc40002800000 */
[----:B------:R-:W-:Y:S01]  /*5ed0*/  LOP3.LUT P5, RZ, R16, 0xff, RZ, 0xc0, !PT ;  /* 0x000000ff10ff7812 */ /* 0x000fe200078ac0ff */
[----:B------:R-:W-:Y:S01]  /*5ee0*/  FMUL.FTZ R78, R74, UR6 ;  /* 0x000000064a4e7c20 */ /* 0x000fe20008410000 */
[----:B------:R-:W-:Y:S01]  /*5ef0*/  SEL R81, R77, RZ, P6 ;  /* 0x000000ff4d517207 */ /* 0x000fe20003000000 */
[----:B------:R-:W-:Y:S01]  /*5f00*/  FMUL.FTZ R79, R75, UR6 ;  /* 0x000000064b4f7c20 */ /* 0x000fe20008410000 */
[----:B------:R-:W-:Y:S02]  /*5f10*/  SEL R76, R76, RZ, P5 ;  /* 0x000000ff4c4c7207 */ /* 0x000fe40002800000 */
[----:B------:R-:W-:Y:S02]  /*5f20*/  LOP3.LUT P5, RZ, R16, 0xff00, RZ, 0xc0, !PT ;  /* 0x0000ff0010ff7812 */ /* 0x000fe400078ac0ff */
[----:B------:R-:W-:Y:S02]  /*5f30*/  ISETP.GE.U32.AND P4, PT, R205, 0x1000000, PT ;  /* 0x01000000cd00780c */ /* 0x000fe40003f86070 */
[----:B------:R-:W-:-:S02]  /*5f40*/  SEL R77, R77, RZ, P5 ;  /* 0x000000ff4d4d7207 */ /* 0x000fc40002800000 */
[C---:B------:R-:W-:Y:S02]  /*5f50*/  LOP3.LUT P6, RZ, R16.reuse, 0xff0000, RZ, 0xc0, !PT ;  /* 0x00ff000010ff7812 */ /* 0x040fe400078cc0ff */
[----:B------:R-:W-:Y:S02]  /*5f60*/  ISETP.GE.U32.AND P5, PT, R16, 0x1000000, PT ;  /* 0x010000001000780c */ /* 0x000fe40003fa6070 */
[C---:B------:R-:W-:Y:S02]  /*5f70*/  SEL R82, R78.reuse, RZ, P3 ;  /* 0x000000ff4e527207 */ /* 0x040fe40001800000 */
[C---:B------:R-:W-:Y:S02]  /*5f80*/  SEL R83, R79.reuse, RZ, P4 ;  /* 0x000000ff4f537207 */ /* 0x040fe40002000000 */
[----:B------:R-:W-:Y:S02]  /*5f90*/  SEL R78, R78, RZ, P6 ;  /* 0x000000ff4e4e7207 */ /* 0x000fe40003000000 */
[----:B------:R-:W-:Y:S01]  /*5fa0*/  SEL R79, R79, RZ, P5 ;  /* 0x000000ff4f4f7207 */ /* 0x000fe20002800000 */
[----:B------:R-:W-:Y:S06]  /*5fb0*/  BRA `(.L_x_5960) ;  /* 0x0000000c00287947 */ /* 0x000fec0003800000 */
.L_x_5959:
[-CC-:B0-----:R-:W-:Y:S01]  /*5fc0*/  FFMA.FTZ R77, R114, R108.reuse, R109.reuse ;  /* 0x0000006c724d7223 */ /* 0x181fe2000001006d */
[-CC-:B------:R-:W-:Y:S01]  /*5fd0*/  FFMA.FTZ R76, R113, R108.reuse, R109.reuse ;  /* 0x0000006c714c7223 */ /* 0x180fe2000001006d */
[----:B------:R-:W-:Y:S01]  /*5fe0*/  LOP3.LUT P5, RZ, R205, 0xff, RZ, 0xc0, !PT ;  /* 0x000000ffcdff7812 */ /* 0x000fe200078ac0ff */
[-C--:B------:R-:W-:Y:S01]  /*5ff0*/  FFMA.FTZ R78, R115, R108.reuse, R109 ;  /* 0x0000006c734e7223 */ /* 0x080fe2000001006d */
[----:B------:R-:W-:Y:S01]  /*6000*/  FADD.FTZ R134, R134, -R77 ;  /* 0x8000004d86867221 */ /* 0x000fe20000010000 */
[----:B------:R-:W-:Y:S01]  /*6010*/  FFMA.FTZ R77, R112, R108, R109 ;  /* 0x0000006c704d7223 */ /* 0x000fe2000001006d */
[----:B------:R-:W-:Y:S01]  /*6020*/  FADD.FTZ R76, R133, -R76 ;  /* 0x8000004c854c7221 */ /* 0x000fe20000010000 */
[----:B------:R-:W-:Y:S01]  /*6030*/  FADD.FTZ R82, R135, -R78 ;  /* 0x8000004e87527221 */ /* 0x000fe20000010000 */
[----:B------:R-:W-:Y:S01]  /*6040*/  LOP3.LUT P6, RZ, R205, 0xff00, RZ, 0xc0, !PT ;  /* 0x0000ff00cdff7812 */ /* 0x000fe200078cc0ff */
[----:B------:R-:W-:Y:S01]  /*6050*/  FADD.FTZ R77, R132, -R77 ;  /* 0x8000004d844d7221 */ /* 0x000fe20000010000 */
[C---:B------:R-:W-:Y:S01]  /*6060*/  FFMA.FTZ R76, R181.reuse, R76, R45 ;  /* 0x0000004cb54c7223 */ /* 0x040fe2000001002d */
[C---:B------:R-:W-:Y:S01]  /*6070*/  FFMA.FTZ R82, R181.reuse, R82, R47 ;  /* 0x00000052b5527223 */ /* 0x040fe2000001002f */
[C---:B------:R-:W-:Y:S01]  /*6080*/  FFMA.FTZ R134, R181.reuse, R134, R46 ;  /* 0x00000086b5867223 */ /* 0x040fe2000001002e */
[----:B------:R-:W-:Y:S01]  /*6090*/  FFMA.FTZ R77, R181, R77, R44 ;  /* 0x0000004db54d7223 */ /* 0x000fe2000001002c */
[----:B------:R-:W-:Y:S01]  /*60a0*/  FMUL.FTZ R78, R76, UR6 ;  /* 0x000000064c4e7c20 */ /* 0x000fe20008410000 */
[----:B------:R-:W-:Y:S01]  /*60b0*/  FMUL.FTZ R79, R82, UR6 ;  /* 0x00000006524f7c20 */ /* 0x000fe20008410000 */
[----:B------:R-:W-:Y:S01]  /*60c0*/  ISETP.GE.U32.AND P4, PT, R205, 0x1000000, PT ;  /* 0x01000000cd00780c */ /* 0x000fe20003f86070 */
[----:B------:R-:W-:Y:S01]  /*60d0*/  FMUL.FTZ R77, R77, UR6 ;  /* 0x000000064d4d7c20 */ /* 0x000fe20008410000 */
[----:B------:R-:W-:Y:S01]  /*60e0*/  FMUL.FTZ R134, R134, UR6 ;  /* 0x0000000686867c20 */ /* 0x000fe20008410000 */
[----:B------:R-:W-:-:S02]  /*60f0*/  SEL R81, R78, RZ, P6 ;  /* 0x000000ff4e517207 */ /* 0x000fc40003000000 */
[----:B------:R-:W-:Y:S02]  /*6100*/  LOP3.LUT P3, RZ, R205, 0xff0000, RZ, 0xc0, !PT ;  /* 0x00ff0000cdff7812 */ /* 0x000fe4000786c0ff */
[C---:B------:R-:W-:Y:S02]  /*6110*/  SEL R80, R77.reuse, RZ, P5 ;  /* 0x000000ff4d507207 */ /* 0x040fe40002800000 */
[C---:B------:R-:W-:Y:S02]  /*6120*/  LOP3.LUT P5, RZ, R16.reuse, 0xff, RZ, 0xc0, !PT ;  /* 0x000000ff10ff7812 */ /* 0x040fe400078ac0ff */
[C---:B------:R-:W-:Y:S02]  /*6130*/  LOP3.LUT P6, RZ, R16.reuse, 0xff0000, RZ, 0xc0, !PT ;  /* 0x00ff000010ff7812 */ /* 0x040fe400078cc0ff */
[----:B------:R-:W-:Y:S02]  /*6140*/  SEL R76, R77, RZ, P5 ;  /* 0x000000ff4d4c7207 */ /* 0x000fe40002800000 */
[----:B------:R-:W-:-:S02]  /*6150*/  LOP3.LUT P5, RZ, R16, 0xff00, RZ, 0xc0, !PT ;  /* 0x0000ff0010ff7812 */ /* 0x000fc400078ac0ff */
[C---:B------:R-:W-:Y:S02]  /*6160*/  SEL R83, R79.reuse, RZ, P4 ;  /* 0x000000ff4f537207 */ /* 0x040fe40002000000 */
[----:B------:R-:W-:Y:S02]  /*6170*/  SEL R77, R78, RZ, P5 ;  /* 0x000000ff4e4d7207 */ /* 0x000fe40002800000 */
[----:B------:R-:W-:Y:S02]  /*6180*/  ISETP.GE.U32.AND P5, PT, R16, 0x1000000, PT ;  /* 0x010000001000780c */ /* 0x000fe40003fa6070 */
[C---:B------:R-:W-:Y:S02]  /*6190*/  SEL R82, R134.reuse, RZ, P3 ;  /* 0x000000ff86527207 */ /* 0x040fe40001800000 */
[----:B------:R-:W-:Y:S02]  /*61a0*/  SEL R78, R134, RZ, P6 ;  /* 0x000000ff864e7207 */ /* 0x000fe40003000000 */
[----:B------:R-:W-:Y:S01]  /*61b0*/  SEL R79, R79, RZ, P5 ;  /* 0x000000ff4f4f7207 */ /* 0x000fe20002800000 */
[----:B------:R-:W-:Y:S06]  /*61c0*/  BRA `(.L_x_5960) ;  /* 0x0000000800a47947 */ /* 0x000fec0003800000 */
.L_x_5958:
[----:B------:R-:W-:Y:S05]  /*61d0*/  @!P2 BRA `(.L_x_5961) ;  /* 0x000000000084a947 */ /* 0x000fea0003800000 */
[-CC-:B------:R-:W-:Y:S01]  /*61e0*/  FFMA.FTZ R73, R112, R108.reuse, R109.reuse ;  /* 0x0000006c70497223 */ /* 0x180fe2000001006d */
[-CC-:B0-----:R-:W-:Y:S01]  /*61f0*/  FFMA.FTZ R76, R115, R108.reuse, R109.reuse ;  /* 0x0000006c734c7223 */ /* 0x181fe2000001006d */
[-C--:B------:R-:W-:Y:S01]  /*6200*/  FFMA.FTZ R74, R113, R108.reuse, R109 ;  /* 0x0000006c714a7223 */ /* 0x080fe2000001006d */
[----:B------:R-:W-:Y:S01]  /*6210*/  LOP3.LUT P5, RZ, R205, 0xff, RZ, 0xc0, !PT ;  /* 0x000000ffcdff7812 */ /* 0x000fe200078ac0ff */
[----:B------:R-:W-:Y:S01]  /*6220*/  FADD.FTZ R72, R132, -R73 ;  /* 0x8000004984487221 */ /* 0x000fe20000010000 */
[----:B------:R-:W-:Y:S01]  /*6230*/  FADD.FTZ R78, R135, -R76 ;  /* 0x8000004c874e7221 */ /* 0x000fe20000010000 */
[----:B------:R-:W-:Y:S01]  /*6240*/  FFMA.FTZ R73, R114, R108, R109 ;  /* 0x0000006c72497223 */ /* 0x000fe2000001006d */
[----:B------:R-:W-:Y:S01]  /*6250*/  FADD.FTZ R74, R133, -R74 ;  /* 0x8000004a854a7221 */ /* 0x000fe20000010000 */
[----:B------:R-:W-:Y:S01]  /*6260*/  FMUL.FTZ R72, R181, R72 ;  /* 0x00000048b5487220 */ /* 0x000fe20000410000 */
[----:B------:R-:W-:Y:S01]  /*6270*/  LOP3.LUT P6, RZ, R205, 0xff00, RZ, 0xc0, !PT ;  /* 0x0000ff00cdff7812 */ /* 0x000fe200078cc0ff */
[----:B------:R-:W-:Y:S01]  /*6280*/  FADD.FTZ R134, R134, -R73 ;  /* 0x8000004986867221 */ /* 0x000fe20000010000 */
[C---:B------:R-:W-:Y:S01]  /*6290*/  FMUL.FTZ R73, R181.reuse, R74 ;  /* 0x0000004ab5497220 */ /* 0x040fe20000410000 */
[----:B------:R-:W-:Y:S01]  /*62a0*/  FMUL.FTZ R76, R72, UR6 ;  /* 0x00000006484c7c20 */ /* 0x000fe20008410000 */
[C---:B------:R-:W-:Y:S01]  /*62b0*/  FMUL.FTZ R75, R181.reuse, R78 ;  /* 0x0000004eb54b7220 */ /* 0x040fe20000410000 */
[----:B------:R-:W-:Y:S01]  /*62c0*/  FMUL.FTZ R74, R181, R134 ;  /* 0x00000086b54a7220 */ /* 0x000fe20000410000 */
[----:B------:R-:W-:Y:S01]  /*62d0*/  FMUL.FTZ R77, R73, UR6 ;  /* 0x00000006494d7c20 */ /* 0x000fe20008410000 */
[----:B------:R-:W-:Y:S01]  /*62e0*/  LOP3.LUT P3, RZ, R205, 0xff0000, RZ, 0xc0, !PT ;  /* 0x00ff0000cdff7812 */ /* 0x000fe2000786c0ff */
[----:B------:R-:W-:Y:S01]  /*62f0*/  FMUL.FTZ R79, R75, UR6 ;  /* 0x000000064b4f7c20 */ /* 0x000fe20008410000 */
[----:B------:R-:W-:Y:S01]  /*6300*/  SEL R80, R76, RZ, P5 ;  /* 0x000000ff4c507207 */ /* 0x000fe20002800000 */
[----:B------:R-:W-:Y:S01]  /*6310*/  FMUL.FTZ R78, R74, UR6 ;  /* 0x000000064a4e7c20 */ /* 0x000fe20008410000 */
[----:B------:R-:W-:-:S02]  /*6320*/  LOP3.LUT P5, RZ, R16, 0xff, RZ, 0xc0, !PT ;  /* 0x000000ff10ff7812 */ /* 0x000fc400078ac0ff */
[----:B------:R-:W-:Y:S02]  /*6330*/  SEL R81, R77, RZ, P6 ;  /* 0x000000ff4d517207 */ /* 0x000fe40003000000 */
[----:B------:R-:W-:Y:S02]  /*6340*/  SEL R76, R76, RZ, P5 ;  /* 0x000000ff4c4c7207 */ /* 0x000fe40002800000 */
[C---:B------:R-:W-:Y:S02]  /*6350*/  LOP3.LUT P5, RZ, R16.reuse, 0xff00, RZ, 0xc0, !PT ;  /* 0x0000ff0010ff7812 */ /* 0x040fe400078ac0ff */
[----:B------:R-:W-:Y:S02]  /*6360*/  ISETP.GE.U32.AND P4, PT, R205, 0x1000000, PT ;  /* 0x01000000cd00780c */ /* 0x000fe40003f86070 */
[----:B------:R-:W-:Y:S02]  /*6370*/  SEL R77, R77, RZ, P5 ;  /* 0x000000ff4d4d7207 */ /* 0x000fe40002800000 */
[----:B------:R-:W-:-:S02]  /*6380*/  LOP3.LUT P6, RZ, R16, 0xff0000, RZ, 0xc0, !PT ;  /* 0x00ff000010ff7812 */ /* 0x000fc400078cc0ff */
[----:B------:R-:W-:Y:S02]  /*6390*/  ISETP.GE.U32.AND P5, PT, R16, 0x1000000, PT ;  /* 0x010000001000780c */ /* 0x000fe40003fa6070 */
[C---:B------:R-:W-:Y:S02]  /*63a0*/  SEL R82, R78.reuse, RZ, P3 ;  /* 0x000000ff4e527207 */ /* 0x040fe40001800000 */
[C---:B------:R-:W-:Y:S02]  /*63b0*/  SEL R83, R79.reuse, RZ, P4 ;  /* 0x000000ff4f537207 */ /* 0x040fe40002000000 */
[----:B------:R-:W-:Y:S02]  /*63c0*/  SEL R78, R78, RZ, P6 ;  /* 0x000000ff4e4e7207 */ /* 0x000fe40003000000 */
[----:B------:R-:W-:Y:S01]  /*63d0*/  SEL R79, R79, RZ, P5 ;  /* 0x000000ff4f4f7207 */ /* 0x000fe20002800000 */
[----:B------:R-:W-:Y:S06]  /*63e0*/  BRA `(.L_x_5960) ;  /* 0x00000008001c7947 */ /* 0x000fec0003800000 */
.L_x_5961:
        /* <DEDUP_REMOVED lines=12> */
[C---:B------:R-:W-:Y:S01]  /*64b0*/  FMUL.FTZ R134, R181.reuse, R134 ;  /* 0x00000086b5867220 */ /* 0x040fe20000410000 */
[----:B------:R-:W-:Y:S01]  /*64c0*/  FMUL.FTZ R132, R181, R132 ;  /* 0x00000084b5847220 */ /* 0x000fe20000410000 */
[----:B------:R-:W-:Y:S01]  /*64d0*/  FMUL.FTZ R77, R76, UR6 ;  /* 0x000000064c4d7c20 */ /* 0x000fe20008410000 */
[----:B------:R-:W-:Y:S01]  /*64e0*/  FMUL.FTZ R79, R78, UR6 ;  /* 0x000000064e4f7c20 */ /* 0x000fe20008410000 */
[----:B------:R-:W-:Y:S01]  /*64f0*/  ISETP.GE.U32.AND P4, PT, R205, 0x1000000, PT ;  /* 0x01000000cd00780c */ /* 0x000fe20003f86070 */
[----:B------:R-:W-:Y:S01]  /*6500*/  FMUL.FTZ R132, R132, UR6 ;  /* 0x0000000684847c20 */ /* 0x000fe20008410000 */
[----:B------:R-:W-:Y:S01]  /*6510*/  FMUL.FTZ R134, R134, UR6 ;  /* 0x0000000686867c20 */ /* 0x000fe20008410000 */
[----:B------:R-:W-:-:S02]  /*6520*/  SEL R81, R77, RZ, P6 ;  /* 0x000000ff4d517207 */ /* 0x000fc40003000000 */
[----:B------:R-:W-:Y:S02]  /*6530*/  LOP3.LUT P3, RZ, R205, 0xff0000, RZ, 0xc0, !PT ;  /* 0x00ff0000cdff7812 */ /* 0x000fe4000786c0ff */
[----:B------:R-:W-:Y:S02]  /*6540*/  SEL R80, R132, RZ, P5 ;  /* 0x000000ff84507207 */ /* 0x000fe40002800000 */
[C---:B------:R-:W-:Y:S02]  /*6550*/  LOP3.LUT P5, RZ, R16.reuse, 0xff, RZ, 0xc0, !PT ;  /* 0x000000ff10ff7812 */ /* 0x040fe400078ac0ff */
[----:B------:R-:W-:Y:S02]  /*6560*/  LOP3.LUT P6, RZ, R16, 0xff0000, RZ, 0xc0, !PT ;  /* 0x00ff000010ff7812 */ /* 0x000fe400078cc0ff */
[----:B------:R-:W-:Y:S02]  /*6570*/  SEL R76, R132, RZ, P5 ;  /* 0x000000ff844c7207 */ /* 0x000fe40002800000 */
[----:B------:R-:W-:-:S02]  /*6580*/  LOP3.LUT P5, RZ, R16, 0xff00, RZ, 0xc0, !PT ;  /* 0x0000ff0010ff7812 */ /* 0x000fc400078ac0ff */
[----:B------:R-:W-:Y:S02]  /*6590*/  SEL R83, R79, RZ, P4 ;  /* 0x000000ff4f537207 */ /* 0x000fe40002000000 */
[----:B------:R-:W-:Y:S02]  /*65a0*/  SEL R77, R77, RZ, P5 ;  /* 0x000000ff4d4d7207 */ /* 0x000fe40002800000 */
[----:B------:R-:W-:Y:S02]  /*65b0*/  ISETP.GE.U32.AND P5, PT, R16, 0x1000000, PT ;  /* 0x010000001000780c */ /* 0x000fe40003fa6070 */
[C---:B------:R-:W-:Y:S02]  /*65c0*/  SEL R82, R134.reuse, RZ, P3 ;  /* 0x000000ff86527207 */ /* 0x040fe40001800000 */
[----:B------:R-:W-:Y:S02]  /*65d0*/  SEL R78, R134, RZ, P6 ;  /* 0x000000ff864e7207 */ /* 0x000fe40003000000 */
[----:B------:R-:W-:Y:S01]  /*65e0*/  SEL R79, R79, RZ, P5 ;  /* 0x000000ff4f4f7207 */ /* 0x000fe20002800000 */
[----:B------:R-:W-:Y:S06]  /*65f0*/  BRA `(.L_x_5960) ;  /* 0x0000000400987947 */ /* 0x000fec0003800000 */
.L_x_5957:
[----:B------:R-:W-:Y:S05]  /*6600*/  @!P1 BRA `(.L_x_5962) ;  /* 0x0000000000cc9947 */ /* 0x000fea0003800000 */
[----:B------:R-:W-:Y:S05]  /*6610*/  @!P2 BRA `(.L_x_5963) ;  /* 0x000000000064a947 */ /* 0x000fea0003800000 */
[-CC-:B------:R-:W-:Y:S01]  /*6620*/  FFMA.FTZ R73, R112, R108.reuse, R109.reuse ;  /* 0x0000006c70497223 */ /* 0x180fe2000001006d */
[-CC-:B------:R-:W-:Y:S01]  /*6630*/  FFMA.FTZ R74, R113, R108.reuse, R109.reuse ;  /* 0x0000006c714a7223 */ /* 0x180fe2000001006d */
[-C--:B0-----:R-:W-:Y:S01]  /*6640*/  FFMA.FTZ R80, R115, R108.reuse, R109 ;  /* 0x0000006c73507223 */ /* 0x081fe2000001006d */
[----:B------:R-:W-:Y:S01]  /*6650*/  LOP3.LUT P3, RZ, R205, 0xff, RZ, 0xc0, !PT ;  /* 0x000000ffcdff7812 */ /* 0x000fe2000786c0ff */
[----:B------:R-:W-:Y:S01]  /*6660*/  FADD.FTZ R72, R132, -R73 ;  /* 0x8000004984487221 */ /* 0x000fe20000010000 */
[----:B------:R-:W-:Y:S01]  /*6670*/  FFMA.FTZ R73, R114, R108, R109 ;  /* 0x0000006c72497223 */ /* 0x000fe2000001006d */
[----:B------:R-:W-:Y:S01]  /*6680*/  FADD.FTZ R74, R133, -R74 ;  /* 0x8000004a854a7221 */ /* 0x000fe20000010000 */
[----:B------:R-:W-:Y:S01]  /*6690*/  FADD.FTZ R80, R135, -R80 ;  /* 0x8000005087507221 */ /* 0x000fe20000010000 */
[C---:B------:R-:W-:Y:S01]  /*66a0*/  FFMA.FTZ R72, R181.reuse, R72, R44 ;  /* 0x00000048b5487223 */ /* 0x040fe2000001002c */
[----:B------:R-:W-:Y:S01]  /*66b0*/  FADD.FTZ R75, R134, -R73 ;  /* 0x80000049864b7221 */ /* 0x000fe20000010000 */
[----:B------:R-:W-:Y:S01]  /*66c0*/  FFMA.FTZ R73, R181, R74, R45 ;  /* 0x0000004ab5497223 */ /* 0x000fe2000001002d */
[----:B------:R-:W-:-:S02]  /*66d0*/  LOP3.LUT P4, RZ, R205, 0xff00, RZ, 0xc0, !PT ;  /* 0x0000ff00cdff7812 */ /* 0x000fc4000788c0ff */
[C---:B------:R-:W-:Y:S01]  /*66e0*/  FFMA.FTZ R74, R181.reuse, R75, R46 ;  /* 0x0000004bb54a7223 */ /* 0x040fe2000001002e */
[----:B------:R-:W-:Y:S01]  /*66f0*/  FFMA.FTZ R75, R181, R80, R47 ;  /* 0x00000050b54b7223 */ /* 0x000fe2000001002f */
[----:B------:R-:W-:Y:S01]  /*6700*/  FMUL.FTZ R80, R72, UR6 ;  /* 0x0000000648507c20 */ /* 0x000fe20008410000 */
[----:B------:R-:W-:Y:S01]  /*6710*/  FMUL.FTZ R81, R73, UR6 ;  /* 0x0000000649517c20 */ /* 0x000fe20008410000 */
[----:B------:R-:W-:Y:S01]  /*6720*/  FMUL.FTZ R82, R74, UR6 ;  /* 0x000000064a527c20 */ /* 0x000fe20008410000 */
[----:B------:R-:W-:Y:S01]  /*6730*/  FMUL.FTZ R83, R75, UR6 ;  /* 0x000000064b537c20 */ /* 0x000fe20008410000 */
[C---:B------:R-:W-:Y:S02]  /*6740*/  LOP3.LUT P5, RZ, R205.reuse, 0xff0000, RZ, 0xc0, !PT ;  /* 0x00ff0000cdff7812 */ /* 0x040fe400078ac0ff */
[----:B------:R-:W-:Y:S02]  /*6750*/  ISETP.GE.U32.AND P6, PT, R205, 0x1000000, PT ;  /* 0x01000000cd00780c */ /* 0x000fe40003fc6070 */
[----:B------:R-:W-:-:S02]  /*6760*/  SEL R80, R80, RZ, P3 ;  /* 0x000000ff50507207 */ /* 0x000fc40001800000 */
[----:B------:R-:W-:Y:S02]  /*6770*/  SEL R81, R81, RZ, P4 ;  /* 0x000000ff51517207 */ /* 0x000fe40002000000 */
[----:B------:R-:W-:Y:S02]  /*6780*/  SEL R82, R82, RZ, P5 ;  /* 0x000000ff52527207 */ /* 0x000fe40002800000 */
[----:B------:R-:W-:Y:S01]  /*6790*/  SEL R83, R83, RZ, P6 ;  /* 0x000000ff53537207 */ /* 0x000fe20003000000 */
[----:B------:R-:W-:Y:S06]  /*67a0*/  BRA `(.L_x_5960) ;  /* 0x00000004002c7947 */ /* 0x000fec0003800000 */
.L_x_5963:
        /* <DEDUP_REMOVED lines=25> */
.L_x_5962:
        /* <DEDUP_REMOVED lines=13> */
[----:B------:R-:W-:Y:S01]  /*6a10*/  FMUL.FTZ R80, R72, UR6 ;  /* 0x0000000648507c20 */ /* 0x000fe20008410000 */
[----:B------:R-:W-:Y:S01]  /*6a20*/  FMUL.FTZ R74, R181, R134 ;  /* 0x00000086b54a7220 */ /* 0x000fe20000410000 */
[----:B------:R-:W-:Y:S01]  /*6a30*/  FMUL.FTZ R81, R73, UR6 ;  /* 0x0000000649517c20 */ /* 0x000fe20008410000 */
[----:B------:R-:W-:Y:S01]  /*6a40*/  FMUL.FTZ R83, R75, UR6 ;  /* 0x000000064b537c20 */ /* 0x000fe20008410000 */
[C---:B------:R-:W-:Y:S01]  /*6a50*/  LOP3.LUT P4, RZ, R205.reuse, 0xff00, RZ, 0xc0, !PT ;  /* 0x0000ff00cdff7812 */ /* 0x040fe2000788c0ff */
[----:B------:R-:W-:Y:S01]  /*6a60*/  FMUL.FTZ R82, R74, UR6 ;  /* 0x000000064a527c20 */ /* 0x000fe20008410000 */
[----:B------:R-:W-:-:S02]  /*6a70*/  LOP3.LUT P5, RZ, R205, 0xff0000, RZ, 0xc0, !PT ;  /* 0x00ff0000cdff7812 */ /* 0x000fc400078ac0ff */
[----:B------:R-:W-:Y:S02]  /*6a80*/  ISETP.GE.U32.AND P6, PT, R205, 0x1000000, PT ;  /* 0x01000000cd00780c */ /* 0x000fe40003fc6070 */
[----:B------:R-:W-:Y:S02]  /*6a90*/  SEL R80, R80, RZ, P3 ;  /* 0x000000ff50507207 */ /* 0x000fe40001800000 */
[----:B------:R-:W-:Y:S02]  /*6aa0*/  SEL R81, R81, RZ, P4 ;  /* 0x000000ff51517207 */ /* 0x000fe40002000000 */
[----:B------:R-:W-:Y:S02]  /*6ab0*/  SEL R82, R82, RZ, P5 ;  /* 0x000000ff52527207 */ /* 0x000fe40002800000 */
[----:B------:R-:W-:Y:S01]  /*6ac0*/  SEL R83, R83, RZ, P6 ;  /* 0x000000ff53537207 */ /* 0x000fe20003000000 */
[----:B------:R-:W-:Y:S06]  /*6ad0*/  BRA `(.L_x_5960) ;  /* 0x0000000000607947 */ /* 0x000fec0003800000 */
.L_x_5964:
        /* <DEDUP_REMOVED lines=24> */
.L_x_5960:
        /* <DEDUP_REMOVED lines=17> */
[----:B0-----:R-:W-:Y:S01]  /*6d70*/  FFMA.FTZ R78, R111, R108, R109 ;  /* 0x0000006c6f4e7223 */ /* 0x001fe2000001006d */
[----:B------:R-:W-:Y:S01]  /*6d80*/  FADD.FTZ R75, R138, -R75 ;  /* 0x8000004b8a4b7221 */ /* 0x000fe20000010000 */
[C---:B------:R-:W-:Y:S01]  /*6d90*/  FFMA.FTZ R72, R181.reuse, R73, R48 ;  /* 0x00000049b5487223 */ /* 0x040fe20000010030 */
[----:B------:R-:W-:Y:S01]  /*6da0*/  FFMA.FTZ R73, R181, R74, R49 ;  /* 0x0000004ab5497223 */ /* 0x000fe20000010031 */
[----:B------:R-:W-:Y:S01]  /*6db0*/  FADD.FTZ R78, R139, -R78 ;  /* 0x8000004e8b4e7221 */ /* 0x000fe20000010000 */
[----:B------:R-:W-:Y:S01]  /*6dc0*/  FFMA.FTZ R74, R181, R75, R50 ;  /* 0x0000004bb54a7223 */ /* 0x000fe20000010032 */
[----:B------:R-:W-:Y:S01]  /*6dd0*/  FMUL.FTZ R76, R72, UR6 ;  /* 0x00000006484c7c20 */ /* 0x000fe20008410000 */
[----:B------:R-:W-:Y:S01]  /*6de0*/  FMUL.FTZ R77, R73, UR6 ;  /* 0x00000006494d7c20 */ /* 0x000fe20008410000 */
[----:B------:R-:W-:Y:S01]  /*6df0*/  LOP3.LUT P6, RZ, R204, 0xff00, RZ, 0xc0, !PT ;  /* 0x0000ff00ccff7812 */ /* 0x000fe200078cc0ff */
[----:B------:R-:W-:Y:S01]  /*6e00*/  FFMA.FTZ R75, R181, R78, R51 ;  /* 0x0000004eb54b7223 */ /* 0x000fe20000010033 */
[----:B------:R-:W-:Y:S01]  /*6e10*/  FMUL.FTZ R78, R74, UR6 ;  /* 0x000000064a4e7c20 */ /* 0x000fe20008410000 */
[----:B------:R-:W-:-:S02]  /*6e20*/  SEL R80, R76, RZ, P5 ;  /* 0x000000ff4c507207 */ /* 0x000fc40002800000 */
[----:B------:R-:W-:Y:S01]  /*6e30*/  LOP3.LUT P5, RZ, R17, 0xff, RZ, 0xc0, !PT ;  /* 0x000000ff11ff7812 */ /* 0x000fe200078ac0ff */
[----:B------:R-:W-:Y:S01]  /*6e40*/  FMUL.FTZ R79, R75, UR6 ;  /* 0x000000064b4f7c20 */ /* 0x000fe20008410000 */
[----:B------:R-:W-:Y:S02]  /*6e50*/  SEL R81, R77, RZ, P6 ;  /* 0x000000ff4d517207 */ /* 0x000fe40003000000 */
[----:B------:R-:W-:Y:S02]  /*6e60*/  SEL R76, R76, RZ, P5 ;  /* 0x000000ff4c4c7207 */ /* 0x000fe40002800000 */
[----:B------:R-:W-:Y:S02]  /*6e70*/  LOP3.LUT P5, RZ, R17, 0xff00, RZ, 0xc0, !PT ;  /* 0x0000ff0011ff7812 */ /* 0x000fe400078ac0ff */
[C---:B------:R-:W-:Y:S02]  /*6e80*/  LOP3.LUT P3, RZ, R204.reuse, 0xff0000, RZ, 0xc0, !PT ;  /* 0x00ff0000ccff7812 */ /* 0x040fe4000786c0ff */
        /* <DEDUP_REMOVED lines=9> */
.L_x_5967:
        /* <DEDUP_REMOVED lines=23> */
[C---:B------:R-:W-:Y:S02]  /*7090*/  LOP3.LUT P5, RZ, R17.reuse, 0xff00, RZ, 0xc0, !PT ;  /* 0x0000ff0011ff7812 */ /* 0x040fe400078ac0ff */
[----:B------:R-:W-:-:S02]  /*70a0*/  LOP3.LUT P6, RZ, R17, 0xff0000, RZ, 0xc0, !PT ;  /* 0x00ff000011ff7812 */ /* 0x000fc400078cc0ff */
[----:B------:R-:W-:Y:S02]  /*70b0*/  SEL R77, R78, RZ, P5 ;  /* 0x000000ff4e4d7207 */ /* 0x000fe40002800000 */
[----:B------:R-:W-:Y:S02]  /*70c0*/  ISETP.GE.U32.AND P4, PT, R204, 0x1000000, PT ;  /* 0x01000000cc00780c */ /* 0x000fe40003f86070 */
[----:B------:R-:W-:Y:S02]  /*70d0*/  ISETP.GE.U32.AND P5, PT, R17, 0x1000000, PT ;  /* 0x010000001100780c */ /* 0x000fe40003fa6070 */
[C---:B------:R-:W-:Y:S02]  /*70e0*/  SEL R82, R79.reuse, RZ, P3 ;  /* 0x000000ff4f527207 */ /* 0x040fe40001800000 */
[----:B------:R-:W-:Y:S02]  /*70f0*/  SEL R78, R79, RZ, P6 ;  /* 0x000000ff4f4e7207 */ /* 0x000fe40003000000 */
[----:B------:R-:W-:-:S02]  /*7100*/  SEL R83, R98, RZ, P4 ;  /* 0x000000ff62537207 */ /* 0x000fc40002000000 */
[----:B------:R-:W-:Y:S01]  /*7110*/  SEL R79, R98, RZ, P5 ;  /* 0x000000ff624f7207 */ /* 0x000fe20002800000 */
[----:B------:R-:W-:Y:S06]  /*7120*/  BRA `(.L_x_5968) ;  /* 0x0000000800a47947 */ /* 0x000fec0003800000 */
.L_x_5966:
[----:B------:R-:W-:Y:S05]  /*7130*/  @!P2 BRA `(.L_x_5969) ;  /* 0x000000000084a947 */ /* 0x000fea0003800000 */
[-CC-:B------:R-:W-:Y:S01]  /*7140*/  FFMA.FTZ R73, R102, R108.reuse, R109.reuse ;  /* 0x0000006c66497223 */ /* 0x180fe2000001006d */
[-CC-:B------:R-:W-:Y:S01]  /*7150*/  FFMA.FTZ R74, R103, R108.reuse, R109.reuse ;  /* 0x0000006c674a7223 */ /* 0x180fe2000001006d */
[----:B------:R-:W-:Y:S01]  /*7160*/  LOP3.LUT P5, RZ, R204, 0xff, RZ, 0xc0, !PT ;  /* 0x000000ffccff7812 */ /* 0x000fe200078ac0ff */
[-C--:B0-----:R-:W-:Y:S01]  /*7170*/  FFMA.FTZ R78, R111, R108.reuse, R109 ;  /* 0x0000006c6f4e7223 */ /* 0x081fe2000001006d */
        /* <DEDUP_REMOVED lines=9> */
[----:B------:R-:W-:Y:S01]  /*7210*/  FMUL.FTZ R74, R181, R138 ;  /* 0x0000008ab54a7220 */ /* 0x000fe20000410000 */
[----:B------:R-:W-:Y:S01]  /*7220*/  FMUL.FTZ R77, R73, UR6 ;  /* 0x00000006494d7c20 */ /* 0x000fe20008410000 */
[----:B------:R-:W-:Y:S01]  /*7230*/  FMUL.FTZ R75, R181, R78 ;  /* 0x0000004eb54b7220 */ /* 0x000fe20000410000 */
[----:B------:R-:W-:Y:S01]  /*7240*/  LOP3.LUT P3, RZ, R204, 0xff0000, RZ, 0xc0, !PT ;  /* 0x00ff0000ccff7812 */ /* 0x000fe2000786c0ff */
[----:B------:R-:W-:Y:S01]  /*7250*/  FMUL.FTZ R78, R74, UR6 ;  /* 0x000000064a4e7c20 */ /* 0x000fe20008410000 */
[----:B------:R-:W-:Y:S01]  /*7260*/  SEL R80, R76, RZ, P5 ;  /* 0x000000ff4c507207 */ /* 0x000fe20002800000 */
[----:B------:R-:W-:Y:S01]  /*7270*/  FMUL.FTZ R79, R75, UR6 ;  /* 0x000000064b4f7c20 */ /* 0x000fe20008410000 */
[----:B------:R-:W-:-:S02]  /*7280*/  LOP3.LUT P5, RZ, R17, 0xff, RZ, 0xc0, !PT ;  /* 0x000000ff11ff7812 */ /* 0x000fc400078ac0ff */
[----:B------:R-:W-:Y:S02]  /*7290*/  SEL R81, R77, RZ, P6 ;  /* 0x000000ff4d517207 */ /* 0x000fe40003000000 */
[----:B------:R-:W-:Y:S02]  /*72a0*/  SEL R76, R76, RZ, P5 ;  /* 0x000000ff4c4c7207 */ /* 0x000fe40002800000 */
[----:B------:R-:W-:Y:S02]  /*72b0*/  LOP3.LUT P5, RZ, R17, 0xff00, RZ, 0xc0, !PT ;  /* 0x0000ff0011ff7812 */ /* 0x000fe400078ac0ff */
        /* <DEDUP_REMOVED lines=9> */
.L_x_5969:
        /* <DEDUP_REMOVED lines=9> */
[C---:B------:R-:W-:Y:S01]  /*73e0*/  FMUL.FTZ R76, R181.reuse, R76 ;  /* 0x0000004cb54c7220 */ /* 0x040fe20000410000 */
[----:B------:R-:W-:Y:S01]  /*73f0*/  FADD.FTZ R138, R138, -R77 ;  /* 0x8000004d8a8a7221 */ /* 0x000fe20000010000 */
[----:B------:R-:W-:Y:S01]  /*7400*/  LOP3.LUT P6, RZ, R204, 0xff00, RZ, 0xc0, !PT ;  /* 0x0000ff00ccff7812 */ /* 0x000fe200078cc0ff */
[----:B------:R-:W-:Y:S01]  /*7410*/  FMUL.FTZ R136, R136, UR6 ;  /* 0x0000000688887c20 */ /* 0x000fe20008410000 */
[----:B------:R-:W-:Y:S01]  /*7420*/  FMUL.FTZ R77, R76, UR6 ;  /* 0x000000064c4d7c20 */ /* 0x000fe20008410000 */
[C---:B------:R-:W-:Y:S01]  /*7430*/  FMUL.FTZ R78, R181.reuse, R78 ;  /* 0x0000004eb54e7220 */ /* 0x040fe20000410000 */
[----:B------:R-:W-:Y:S01]  /*7440*/  FMUL.FTZ R138, R181, R138 ;  /* 0x0000008ab58a7220 */ /* 0x000fe20000410000 */
[----:B------:R-:W-:-:S02]  /*7450*/  ISETP.GE.U32.AND P4, PT, R204, 0x1000000, PT ;  /* 0x01000000cc00780c */ /* 0x000fc40003f86070 */
[----:B------:R-:W-:Y:S01]  /*7460*/  SEL R80, R136, RZ, P5 ;  /* 0x000000ff88507207 */ /* 0x000fe20002800000 */
[----:B------:R-:W-:Y:S01]  /*7470*/  FMUL.FTZ R79, R78, UR6 ;  /* 0x000000064e4f7c20 */ /* 0x000fe20008410000 */
[----:B------:R-:W-:Y:S01]  /*7480*/  LOP3.LUT P5, RZ, R17, 0xff, RZ, 0xc0, !PT ;  /* 0x000000ff11ff7812 */ /* 0x000fe200078ac0ff */
[----:B------:R-:W-:Y:S01]  /*7490*/  FMUL.FTZ R138, R138, UR6 ;  /* 0x000000068a8a7c20 */ /* 0x000fe20008410000 */
[----:B------:R-:W-:Y:S02]  /*74a0*/  SEL R81, R77, RZ, P6 ;  /* 0x000000ff4d517207 */ /* 0x000fe40003000000 */
[----:B------:R-:W-:Y:S02]  /*74b0*/  SEL R76, R136, RZ, P5 ;  /* 0x000000ff884c7207 */ /* 0x000fe40002800000 */
[----:B------:R-:W-:Y:S02]  /*74c0*/  LOP3.LUT P5, RZ, R17, 0xff00, RZ, 0xc0, !PT ;  /* 0x0000ff0011ff7812 */ /* 0x000fe400078ac0ff */
[----:B------:R-:W-:-:S02]  /*74d0*/  LOP3.LUT P3, RZ, R204, 0xff0000, RZ, 0xc0, !PT ;  /* 0x00ff0000ccff7812 */ /* 0x000fc4000786c0ff */
[----:B------:R-:W-:Y:S02]  /*74e0*/  SEL R77, R77, RZ, P5 ;  /* 0x000000ff4d4d7207 */ /* 0x000fe40002800000 */
[C---:B------:R-:W-:Y:S02]  /*74f0*/  LOP3.LUT P6, RZ, R17.reuse, 0xff0000, RZ, 0xc0, !PT ;  /* 0x00ff000011ff7812 */ /* 0x040fe400078cc0ff */
[----:B------:R-:W-:Y:S02]  /*7500*/  ISETP.GE.U32.AND P5, PT, R17, 0x1000000, PT ;  /* 0x010000001100780c */ /* 0x000fe40003fa6070 */
[----:B------:R-:W-:Y:S02]  /*7510*/  SEL R83, R79, RZ, P4 ;  /* 0x000000ff4f537207 */ /* 0x000fe40002000000 */
[C---:B------:R-:W-:Y:S02]  /*7520*/  SEL R82, R138.reuse, RZ, P3 ;  /* 0x000000ff8a527207 */ /* 0x040fe40001800000 */
[----:B------:R-:W-:-:S02]  /*7530*/  SEL R78, R138, RZ, P6 ;  /* 0x000000ff8a4e7207 */ /* 0x000fc40003000000 */
[----:B------:R-:W-:Y:S01]  /*7540*/  SEL R79, R79, RZ, P5 ;  /* 0x000000ff4f4f7207 */ /* 0x000fe20002800000 */
[----:B------:R-:W-:Y:S06]  /*7550*/  BRA `(.L_x_5968) ;  /* 0x0000000400987947 */ /* 0x000fec0003800000 */
.L_x_5965:
[----:B------:R-:W-:Y:S05]  /*7560*/  @!P1 BRA `(.L_x_5970) ;  /* 0x0000000000cc9947 */ /* 0x000fea0003800000 */
        /* <DEDUP_REMOVED lines=9> */
[----:B------:R-:W-:Y:S01]  /*7600*/  LOP3.LUT P4, RZ, R204, 0xff00, RZ, 0xc0, !PT ;  /* 0x0000ff00ccff7812 */ /* 0x000fe2000788c0ff */
[----:B0-----:R-:W-:Y:S01]  /*7610*/  FADD.FTZ R80, R139, -R72 ;  /* 0x800000488b507221 */ /* 0x001fe20000010000 */
        /* <DEDUP_REMOVED lines=15> */
.L_x_5971:
        /* <DEDUP_REMOVED lines=13> */
[----:B------:R-:W-:Y:S01]  /*77e0*/  LOP3.LUT P3, RZ, R204, 0xff, RZ, 0xc0, !PT ;  /* 0x000000ffccff7812 */ /* 0x000fe2000786c0ff */
[----:B------:R-:W-:Y:S01]  /*77f0*/  FMUL.FTZ R82, R80, UR6 ;  /* 0x0000000650527c20 */ /* 0x000fe20008410000 */
[C---:B------:R-:W-:Y:S01]  /*7800*/  LOP3.LUT P4, RZ, R204.reuse, 0xff00, RZ, 0xc0, !PT ;  /* 0x0000ff00ccff7812 */ /* 0x040fe2000788c0ff */
[----:B------:R-:W-:Y:S01]  /*7810*/  FMUL.FTZ R83, R83, UR6 ;  /* 0x0000000653537c20 */ /* 0x000fe20008410000 */
[----:B------:R-:W-:Y:S01]  /*7820*/  LOP3.LUT P5, RZ, R204, 0xff0000, RZ, 0xc0, !PT ;  /* 0x00ff0000ccff7812 */ /* 0x000fe200078ac0ff */
[----:B------:R-:W-:Y:S01]  /*7830*/  FMUL.FTZ R98, R98, UR6 ;  /* 0x0000000662627c20 */ /* 0x000fe20008410000 */
[----:B------:R-:W-:-:S02]  /*7840*/  ISETP.GE.U32.AND P6, PT, R204, 0x1000000, PT ;  /* 0x01000000cc00780c */ /* 0x000fc40003fc6070 */
[----:B------:R-:W-:Y:S02]  /*7850*/  SEL R80, R81, RZ, P3 ;  /* 0x000000ff51507207 */ /* 0x000fe40001800000 */
[----:B------:R-:W-:Y:S02]  /*7860*/  SEL R81, R82, RZ, P4 ;  /* 0x000000ff52517207 */ /* 0x000fe40002000000 */
[----:B------:R-:W-:Y:S02]  /*7870*/  SEL R82, R83, RZ, P5 ;  /* 0x000000ff53527207 */ /* 0x000fe40002800000 */
[----:B------:R-:W-:Y:S01]  /*7880*/  SEL R83, R98, RZ, P6 ;  /* 0x000000ff62537207 */ /* 0x000fe20003000000 */
[----:B------:R-:W-:Y:S06]  /*7890*/  BRA `(.L_x_5968) ;  /* 0x0000000000c87947 */ /* 0x000fec0003800000 */
.L_x_5970:
        /* <DEDUP_REMOVED lines=17> */
[----:B------:R-:W-:Y:S01]  /*79b0*/  LOP3.LUT P4, RZ, R204, 0xff00, RZ, 0xc0, !PT ;  /* 0x0000ff00ccff7812 */ /* 0x000fe2000788c0ff */
        /* <DEDUP_REMOVED lines=8> */
.L_x_5972:
[-CC-:B0-----:R-:W-:Y:S01]  /*7a40*/  FFMA.FTZ R81, R102, R108.reuse, R109.reuse ;  /* 0x0000006c66517223 */ /* 0x181fe2000001006d */
[-CC-:B------:R-:W-:Y:S01]  /*7a50*/  FFMA.FTZ R80, R103, R108.reuse, R109.reuse ;  /* 0x0000006c67507223 */ /* 0x180fe2000001006d */
[-C--:B------:R-:W-:Y:S01]  /*7a60*/  FFMA.FTZ R82, R111, R108.reuse, R109 ;  /* 0x0000006c6f527223 */ /* 0x080fe2000001006d */
        /* <DEDUP_REMOVED lines=20> */
[----:B------:R-:W-:-:S07]  /*7bb0*/  SEL R83, R83, RZ, P6 ;  /* 0x000000ff53537207 */ /* 0x000fce0003000000 */
.L_x_5968:
[----:B------:R-:W0:Y:S08]  /*7bc0*/  @P2 LDC.64 R102, c[0x0][0x478] ;  /* 0x00011e00ff662b82 */ /* 0x000e300000000a00 */
[----:B------:R-:W1:Y:S01]  /*7bd0*/  @P0 LDC.64 R98, c[0x0][0x470] ;  /* 0x00011c00ff620b82 */ /* 0x000e620000000a00 */
[----:B0-----:R-:W-:-:S05]  /*7be0*/  @P2 IMAD.WIDE.U32 R102, R184, 0x10, R102 ;  /* 0x00000010b8662825 */ /* 0x001fca00078e0066 */
[----:B------:R0:W-:Y:S01]  /*7bf0*/  @P2 STG.E.128 desc[UR10][R102.64], R72 ;  /* 0x0000004866002986 */ /* 0x0001e2000c101d0a */
[----:B-1----:R-:W-:-:S04]  /*7c00*/  @P0 IMAD.WIDE.U32 R98, R184, 0x10, R98 ;  /* 0x00000010b8620825 */ /* 0x002fc800078e0062 */
        /* <DEDUP_REMOVED lines=39> */
.L_x_5975:
        /* <DEDUP_REMOVED lines=33> */
.L_x_5974:
        /* <DEDUP_REMOVED lines=34> */
.L_x_5977:
        /* <DEDUP_REMOVED lines=33> */
.L_x_5973:
[----:B------:R-:W-:Y:S05]  /*84c0*/  @!P1 BRA `(.L_x_5978) ;  /* 0x0000000000cc9947 */ /* 0x000fea0003800000 */
[----:B------:R-:W-:Y:S05]  /*84d0*/  @!P2 BRA `(.L_x_5979) ;  /* 0x000000000064a947 */ /* 0x000fea0003800000 */
        /* <DEDUP_REMOVED lines=25> */
.L_x_5979:
        /* <DEDUP_REMOVED lines=13> */
[C---:B------:R-:W-:Y:S01]  /*8740*/  LOP3.LUT P3, RZ, R203.reuse, 0xff, RZ, 0xc0, !PT ;  /* 0x000000ffcbff7812 */ /* 0x040fe2000786c0ff */
[----:B------:R-:W-:Y:S01]  /*8750*/  FMUL.FTZ R82, R80, UR6 ;  /* 0x0000000650527c20 */ /* 0x000fe20008410000 */
[----:B------:R-:W-:Y:S01]  /*8760*/  LOP3.LUT P4, RZ, R203, 0xff00, RZ, 0xc0, !PT ;  /* 0x0000ff00cbff7812 */ /* 0x000fe2000788c0ff */
[----:B------:R-:W-:Y:S01]  /*8770*/  FMUL.FTZ R83, R83, UR6 ;  /* 0x0000000653537c20 */ /* 0x000fe20008410000 */
[C---:B------:R-:W-:Y:S01]  /*8780*/  LOP3.LUT P5, RZ, R203.reuse, 0xff0000, RZ, 0xc0, !PT ;  /* 0x00ff0000cbff7812 */ /* 0x040fe200078ac0ff */
[----:B------:R-:W-:Y:S01]  /*8790*/  FMUL.FTZ R84, R84, UR6 ;  /* 0x0000000654547c20 */ /* 0x000fe20008410000 */
[----:B------:R-:W-:-:S02]  /*87a0*/  ISETP.GE.U32.AND P6, PT, R203, 0x1000000, PT ;  /* 0x01000000cb00780c */ /* 0x000fc40003fc6070 */
[----:B------:R-:W-:Y:S02]  /*87b0*/  SEL R80, R81, RZ, P3 ;  /* 0x000000ff51507207 */ /* 0x000fe40001800000 */
[----:B------:R-:W-:Y:S02]  /*87c0*/  SEL R81, R82, RZ, P4 ;  /* 0x000000ff52517207 */ /* 0x000fe40002000000 */
[----:B------:R-:W-:Y:S02]  /*87d0*/  SEL R82, R83, RZ, P5 ;  /* 0x000000ff53527207 */ /* 0x000fe40002800000 */
[----:B------:R-:W-:Y:S01]  /*87e0*/  SEL R83, R84, RZ, P6 ;  /* 0x000000ff54537207 */ /* 0x000fe20003000000 */
[----:B------:R-:W-:Y:S06]  /*87f0*/  BRA `(.L_x_5976) ;  /* 0x0000000000c87947 */ /* 0x000fec0003800000 */
.L_x_5978:
        /* <DEDUP_REMOVED lines=26> */
.L_x_5980:
        /* <DEDUP_REMOVED lines=23> */
[----:B------:R-:W-:-:S07]  /*8b10*/  SEL R83, R83, RZ, P6 ;  /* 0x000000ff53537207 */ /* 0x000fce0003000000 */
.L_x_5976:
        /* <DEDUP_REMOVED lines=44> */
.L_x_5983:
        /* <DEDUP_REMOVED lines=33> */
.L_x_5982:
        /* <DEDUP_REMOVED lines=34> */
.L_x_5985:
        /* <DEDUP_REMOVED lines=33> */
.L_x_5981:
        /* <DEDUP_REMOVED lines=27> */
.L_x_5987:
        /* <DEDUP_REMOVED lines=15> */
[----:B------:R-:W-:Y:S01]  /*96c0*/  LOP3.LUT P4, RZ, R202, 0xff00, RZ, 0xc0, !PT ;  /* 0x0000ff00caff7812 */ /* 0x000fe2000788c0ff */
        /* <DEDUP_REMOVED lines=9> */
.L_x_5986:
        /* <DEDUP_REMOVED lines=26> */
.L_x_5988:
        /* <DEDUP_REMOVED lines=24> */
.L_x_5984:
        /* <DEDUP_REMOVED lines=14> */
[-C--:B0-----:R-:W-:Y:S01]  /*9b60*/  FFMA.FTZ R75, R96, R108.reuse, R109 ;  /* 0x0000006c604b7223 */ /* 0x081fe2000001006d */
        /* <DEDUP_REMOVED lines=29> */
.L_x_5991:
        /* <DEDUP_REMOVED lines=15> */
[----:B------:R-:W-:Y:S01]  /*9e30*/  LOP3.LUT P6, RZ, R188, 0xff00, RZ, 0xc0, !PT ;  /* 0x0000ff00bcff7812 */ /* 0x000fe200078cc0ff */
[----:B------:R-:W-:Y:S01]  /*9e40*/  FMUL.FTZ R78, R77, UR6 ;  /* 0x000000064d4e7c20 */ /* 0x000fe20008410000 */
[----:B------:R-:W-:Y:S01]  /*9e50*/  SEL R80, R87, RZ, P5 ;  /* 0x000000ff57507207 */ /* 0x000fe20002800000 */
[----:B------:R-:W-:Y:S01]  /*9e60*/  FMUL.FTZ R79, R79, UR6 ;  /* 0x000000064f4f7c20 */ /* 0x000fe20008410000 */
[----:B------:R-:W-:-:S02]  /*9e70*/  LOP3.LUT P5, RZ, R20, 0xff, RZ, 0xc0, !PT ;  /* 0x000000ff14ff7812 */ /* 0x000fc400078ac0ff */
[----:B------:R-:W-:Y:S02]  /*9e80*/  LOP3.LUT P3, RZ, R188, 0xff0000, RZ, 0xc0, !PT ;  /* 0x00ff0000bcff7812 */ /* 0x000fe4000786c0ff */
[----:B------:R-:W-:Y:S02]  /*9e90*/  SEL R76, R87, RZ, P5 ;  /* 0x000000ff574c7207 */ /* 0x000fe40002800000 */
[----:B------:R-:W-:Y:S02]  /*9ea0*/  LOP3.LUT P5, RZ, R20, 0xff00, RZ, 0xc0, !PT ;  /* 0x0000ff0014ff7812 */ /* 0x000fe400078ac0ff */
[----:B------:R-:W-:Y:S02]  /*9eb0*/  ISETP.GE.U32.AND P4, PT, R188, 0x1000000, PT ;  /* 0x01000000bc00780c */ /* 0x000fe40003f86070 */
[C---:B------:R-:W-:Y:S02]  /*9ec0*/  SEL R81, R92.reuse, RZ, P6 ;  /* 0x000000ff5c517207 */ /* 0x040fe40003000000 */
        /* <DEDUP_REMOVED lines=8> */
.L_x_5990:
        /* <DEDUP_REMOVED lines=34> */
.L_x_5993:
        /* <DEDUP_REMOVED lines=14> */
[----:B------:R-:W-:Y:S01]  /*a250*/  LOP3.LUT P6, RZ, R188, 0xff00, RZ, 0xc0, !PT ;  /* 0x0000ff00bcff7812 */ /* 0x000fe200078cc0ff */
[----:B------:R-:W-:Y:S01]  /*a260*/  FMUL.FTZ R150, R181, R150 ;  /* 0x00000096b5967220 */ /* 0x000fe20000410000 */
[----:B------:R-:W-:Y:S01]  /*a270*/  FMUL.FTZ R79, R78, UR6 ;  /* 0x000000064e4f7c20 */ /* 0x000fe20008410000 */
[----:B------:R-:W-:-:S02]  /*a280*/  SEL R80, R148, RZ, P5 ;  /* 0x000000ff94507207 */ /* 0x000fc40002800000 */
[----:B------:R-:W-:Y:S01]  /*a290*/  LOP3.LUT P5, RZ, R20, 0xff, RZ, 0xc0, !PT ;  /* 0x000000ff14ff7812 */ /* 0x000fe200078ac0ff */
[----:B------:R-:W-:Y:S01]  /*a2a0*/  FMUL.FTZ R150, R150, UR6 ;  /* 0x0000000696967c20 */ /* 0x000fe20008410000 */
[----:B------:R-:W-:Y:S02]  /*a2b0*/  ISETP.GE.U32.AND P4, PT, R188, 0x1000000, PT ;  /* 0x01000000bc00780c */ /* 0x000fe40003f86070 */
[----:B------:R-:W-:Y:S02]  /*a2c0*/  SEL R76, R148, RZ, P5 ;  /* 0x000000ff944c7207 */ /* 0x000fe40002800000 */
[----:B------:R-:W-:Y:S02]  /*a2d0*/  LOP3.LUT P5, RZ, R20, 0xff00, RZ, 0xc0, !PT ;  /* 0x0000ff0014ff7812 */ /* 0x000fe400078ac0ff */
[C---:B------:R-:W-:Y:S02]  /*a2e0*/  SEL R81, R92.reuse, RZ, P6 ;  /* 0x000000ff5c517207 */ /* 0x040fe40003000000 */
[----:B------:R-:W-:-:S02]  /*a2f0*/  SEL R77, R92, RZ, P5 ;  /* 0x000000ff5c4d7207 */ /* 0x000fc40002800000 */
[----:B------:R-:W-:Y:S02]  /*a300*/  LOP3.LUT P3, RZ, R188, 0xff0000, RZ, 0xc0, !PT ;  /* 0x00ff0000bcff7812 */ /* 0x000fe4000786c0ff */
[C---:B------:R-:W-:Y:S02]  /*a310*/  LOP3.LUT P6, RZ, R20.reuse, 0xff0000, RZ, 0xc0, !PT ;  /* 0x00ff000014ff7812 */ /* 0x040fe400078cc0ff */
[----:B------:R-:W-:Y:S02]  /*a320*/  ISETP.GE.U32.AND P5, PT, R20, 0x1000000, PT ;  /* 0x010000001400780c */ /* 0x000fe40003fa6070 */
[----:B------:R-:W-:Y:S02]  /*a330*/  SEL R83, R79, RZ, P4 ;  /* 0x000000ff4f537207 */ /* 0x000fe40002000000 */
[C---:B------:R-:W-:Y:S02]  /*a340*/  SEL R82, R150.reuse, RZ, P3 ;  /* 0x000000ff96527207 */ /* 0x040fe40001800000 */
[----:B------:R-:W-:-:S02]  /*a350*/  SEL R78, R150, RZ, P6 ;  /* 0x000000ff964e7207 */ /* 0x000fc40003000000 */
[----:B------:R-:W-:Y:S01]  /*a360*/  SEL R79, R79, RZ, P5 ;  /* 0x000000ff4f4f7207 */ /* 0x000fe20002800000 */
[----:B------:R-:W-:Y:S06]  /*a370*/  BRA `(.L_x_5992) ;  /* 0x0000000400987947 */ /* 0x000fec0003800000 */
.L_x_5989:
        /* <DEDUP_REMOVED lines=27> */
.L_x_5995:
        /* <DEDUP_REMOVED lines=25> */
.L_x_5994:
[----:B------:R-:W-:Y:S05]  /*a6c0*/  @!P2 BRA `(.L_x_5996) ;  /* 0x000000000064a947 */ /* 0x000fea0003800000 */
        /* <DEDUP_REMOVED lines=25> */
.L_x_5996:
        /* <DEDUP_REMOVED lines=24> */
.L_x_5992:
        /* <DEDUP_REMOVED lines=44> */
.L_x_5999:
        /* <DEDUP_REMOVED lines=33> */
.L_x_5998:
        /* <DEDUP_REMOVED lines=34> */
.L_x_6001:
        /* <DEDUP_REMOVED lines=33> */
.L_x_5997:
        /* <DEDUP_REMOVED lines=27> */
.L_x_6003:
        /* <DEDUP_REMOVED lines=25> */
.L_x_6002:
        /* <DEDUP_REMOVED lines=26> */
.L_x_6004:
        /* <DEDUP_REMOVED lines=24> */
.L_x_6000:
        /* <DEDUP_REMOVED lines=22> */
[----:B------:R-:W-:Y:S01]  /*baa0*/  LOP3.LUT P1, RZ, R192, 0xff, RZ, 0xc0, !PT ;  /* 0x000000ffc0ff7812 */ /* 0x000fe2000782c0ff */
[----:B------:R-:W-:Y:S01]  /*bab0*/  FMUL.FTZ R76, R72, UR6 ;  /* 0x00000006484c7c20 */ /* 0x000fe20008410000 */
[----:B------:R-:W-:Y:S01]  /*bac0*/  FFMA.FTZ R75, R181, R108, R71 ;  /* 0x0000006cb54b7223 */ /* 0x000fe20000010047 */
[----:B------:R-:W-:Y:S01]  /*bad0*/  FMUL.FTZ R77, R73, UR6 ;  /* 0x00000006494d7c20 */ /* 0x000fe20008410000 */
        /* <DEDUP_REMOVED lines=18> */
.L_x_6007:
        /* <DEDUP_REMOVED lines=13> */
[----:B------:R-:W-:Y:S01]  /*bcd0*/  FMUL.FTZ R90, R90, UR6 ;  /* 0x000000065a5a7c20 */ /* 0x000fe20008410000 */
[----:B------:R-:W-:Y:S01]  /*bce0*/  LOP3.LUT P5, RZ, R192, 0xff00, RZ, 0xc0, !PT ;  /* 0x0000ff00c0ff7812 */ /* 0x000fe200078ac0ff */
[----:B------:R-:W-:Y:S01]  /*bcf0*/  FFMA.FTZ R108, R181, R108, R71 ;  /* 0x0000006cb56c7223 */ /* 0x000fe20000010047 */
[----:B------:R-:W-:Y:S01]  /*bd00*/  LOP3.LUT P6, RZ, R22, 0xff, RZ, 0xc0, !PT ;  /* 0x000000ff16ff7812 */ /* 0x000fe200078cc0ff */
[----:B------:R-:W-:Y:S01]  /*bd10*/  FMUL.FTZ R78, R77, UR6 ;  /* 0x000000064d4e7c20 */ /* 0x000fe20008410000 */
[----:B------:R-:W-:Y:S01]  /*bd20*/  LOP3.LUT P4, RZ, R192, 0xff0000, RZ, 0xc0, !PT ;  /* 0x00ff0000c0ff7812 */ /* 0x000fe2000788c0ff */
[----:B------:R-:W-:Y:S01]  /*bd30*/  FMUL.FTZ R108, R108, UR6 ;  /* 0x000000066c6c7c20 */ /* 0x000fe20008410000 */
[----:B------:R-:W-:-:S02]  /*bd40*/  SEL R80, R89, RZ, P1 ;  /* 0x000000ff59507207 */ /* 0x000fc40000800000 */
[----:B------:R-:W-:Y:S02]  /*bd50*/  SEL R76, R89, RZ, P6 ;  /* 0x000000ff594c7207 */ /* 0x000fe40003000000 */
[----:B------:R-:W-:Y:S02]  /*bd60*/  SEL R81, R90, RZ, P5 ;  /* 0x000000ff5a517207 */ /* 0x000fe40002800000 */
[----:B------:R-:W-:Y:S02]  /*bd70*/  ISETP.GE.U32.AND P3, PT, R192, 0x1000000, PT ;  /* 0x01000000c000780c */ /* 0x000fe40003f66070 */
[C---:B------:R-:W-:Y:S02]  /*bd80*/  LOP3.LUT P1, RZ, R22.reuse, 0xff00, RZ, 0xc0, !PT ;  /* 0x0000ff0016ff7812 */ /* 0x040fe4000782c0ff */
[C---:B------:R-:W-:Y:S02]  /*bd90*/  LOP3.LUT P6, RZ, R22.reuse, 0xff0000, RZ, 0xc0, !PT ;  /* 0x00ff000016ff7812 */ /* 0x040fe400078cc0ff */
[----:B------:R-:W-:-:S02]  /*bda0*/  ISETP.GE.U32.AND P5, PT, R22, 0x1000000, PT ;  /* 0x010000001600780c */ /* 0x000fc40003fa6070 */
[----:B------:R-:W-:Y:S02]  /*bdb0*/  SEL R82, R78, RZ, P4 ;  /* 0x000000ff4e527207 */ /* 0x000fe40002000000 */
[----:B------:R-:W-:Y:S02]  /*bdc0*/  SEL R77, R90, RZ, P1 ;  /* 0x000000ff5a4d7207 */ /* 0x000fe40000800000 */
[----:B------:R-:W-:Y:S02]  /*bdd0*/  SEL R78, R78, RZ, P6 ;  /* 0x000000ff4e4e7207 */ /* 0x000fe40003000000 */
[C---:B------:R-:W-:Y:S02]  /*bde0*/  SEL R83, R108.reuse, RZ, P3 ;  /* 0x000000ff6c537207 */ /* 0x040fe40001800000 */
[----:B------:R-:W-:Y:S01]  /*bdf0*/  SEL R79, R108, RZ, P5 ;  /* 0x000000ff6c4f7207 */ /* 0x000fe20002800000 */
[----:B------:R-:W-:Y:S06]  /*be00*/  BRA `(.L_x_6008) ;  /* 0x0000000800a47947 */ /* 0x000fec0003800000 */
.L_x_6006:
        /* <DEDUP_REMOVED lines=11> */
[----:B------:R-:W-:Y:S01]  /*bec0*/  LOP3.LUT P1, RZ, R192, 0xff, RZ, 0xc0, !PT ;  /* 0x000000ffc0ff7812 */ /* 0x000fe2000782c0ff */
[C---:B------:R-:W-:Y:S01]  /*bed0*/  FMUL.FTZ R74, R181.reuse, R74 ;  /* 0x0000004ab54a7220 */ /* 0x040fe20000410000 */
[----:B------:R-:W-:Y:S01]  /*bee0*/  FMUL.FTZ R76, R72, UR6 ;  /* 0x00000006484c7c20 */ /* 0x000fe20008410000 */
[----:B------:R-:W-:Y:S01]  /*bef0*/  FMUL.FTZ R75, R181, R108 ;  /* 0x0000006cb54b7220 */ /* 0x000fe20000410000 */
        /* <DEDUP_REMOVED lines=19> */
.L_x_6009:
        /* <DEDUP_REMOVED lines=13> */
[----:B------:R-:W-:Y:S01]  /*c100*/  FMUL.FTZ R90, R90, UR6 ;  /* 0x000000065a5a7c20 */ /* 0x000fe20008410000 */
[----:B------:R-:W-:Y:S01]  /*c110*/  LOP3.LUT P5, RZ, R192, 0xff00, RZ, 0xc0, !PT ;  /* 0x0000ff00c0ff7812 */ /* 0x000fe200078ac0ff */
[----:B------:R-:W-:Y:S01]  /*c120*/  FMUL.FTZ R108, R181, R108 ;  /* 0x0000006cb56c7220 */ /* 0x000fe20000410000 */
[----:B------:R-:W-:Y:S01]  /*c130*/  LOP3.LUT P6, RZ, R22, 0xff, RZ, 0xc0, !PT ;  /* 0x000000ff16ff7812 */ /* 0x000fe200078cc0ff */
[----:B------:R-:W-:Y:S01]  /*c140*/  FMUL.FTZ R158, R158, UR6 ;  /* 0x000000069e9e7c20 */ /* 0x000fe20008410000 */
[----:B------:R-:W-:Y:S01]  /*c150*/  SEL R80, R156, RZ, P1 ;  /* 0x000000ff9c507207 */ /* 0x000fe20000800000 */
[----:B------:R-:W-:Y:S01]  /*c160*/  FMUL.FTZ R108, R108, UR6 ;  /* 0x000000066c6c7c20 */ /* 0x000fe20008410000 */
[----:B------:R-:W-:-:S02]  /*c170*/  SEL R76, R156, RZ, P6 ;  /* 0x000000ff9c4c7207 */ /* 0x000fc40003000000 */
[----:B------:R-:W-:Y:S02]  /*c180*/  SEL R81, R90, RZ, P5 ;  /* 0x000000ff5a517207 */ /* 0x000fe40002800000 */
[C---:B------:R-:W-:Y:S02]  /*c190*/  LOP3.LUT P4, RZ, R192.reuse, 0xff0000, RZ, 0xc0, !PT ;  /* 0x00ff0000c0ff7812 */ /* 0x040fe4000788c0ff */
[----:B------:R-:W-:Y:S02]  /*c1a0*/  ISETP.GE.U32.AND P3, PT, R192, 0x1000000, PT ;  /* 0x01000000c000780c */ /* 0x000fe40003f66070 */
[C---:B------:R-:W-:Y:S02]  /*c1b0*/  LOP3.LUT P1, RZ, R22.reuse, 0xff00, RZ, 0xc0, !PT ;  /* 0x0000ff0016ff7812 */ /* 0x040fe4000782c0ff */
[C---:B------:R-:W-:Y:S02]  /*c1c0*/  LOP3.LUT P6, RZ, R22.reuse, 0xff0000, RZ, 0xc0, !PT ;  /* 0x00ff000016ff7812 */ /* 0x040fe400078cc0ff */
[----:B------:R-:W-:-:S02]  /*c1d0*/  ISETP.GE.U32.AND P5, PT, R22, 0x1000000, PT ;  /* 0x010000001600780c */ /* 0x000fc40003fa6070 */
[----:B------:R-:W-:Y:S02]  /*c1e0*/  SEL R77, R90, RZ, P1 ;  /* 0x000000ff5a4d7207 */ /* 0x000fe40000800000 */
[C---:B------:R-:W-:Y:S02]  /*c1f0*/  SEL R82, R158.reuse, RZ, P4 ;  /* 0x000000ff9e527207 */ /* 0x040fe40002000000 */
[----:B------:R-:W-:Y:S02]  /*c200*/  SEL R78, R158, RZ, P6 ;  /* 0x000000ff9e4e7207 */ /* 0x000fe40003000000 */
[C---:B------:R-:W-:Y:S02]  /*c210*/  SEL R83, R108.reuse, RZ, P3 ;  /* 0x000000ff6c537207 */ /* 0x040fe40001800000 */
[----:B------:R-:W-:Y:S01]  /*c220*/  SEL R79, R108, RZ, P5 ;  /* 0x000000ff6c4f7207 */ /* 0x000fe20002800000 */
[----:B------:R-:W-:Y:S06]  /*c230*/  BRA `(.L_x_6008) ;  /* 0x0000000400987947 */ /* 0x000fec0003800000 */
.L_x_6005:
        /* <DEDUP_REMOVED lines=27> */
.L_x_6011:
        /* <DEDUP_REMOVED lines=25> */
.L_x_6010:
        /* <DEDUP_REMOVED lines=26> */
.L_x_6012:
        /* <DEDUP_REMOVED lines=24> */
.L_x_6008:
        /* <DEDUP_REMOVED lines=13> */
.L_x_5931:
        /* <DEDUP_REMOVED lines=75> */
.L_x_5930:
[----:B------:R-:W-:Y:S05]  /*ce20*/  BSYNC B0 ;  /* 0x0000000000007941 */ /* 0x000fea0003800000 */
.L_x_5929:
        /* <DEDUP_REMOVED lines=72> */
[----:B------:R-:W-:Y:S01]  /*d2b0*/  FADD.FTZ R16, R16, R35 ;  /* 0x0000002310107221 */ /* 0x000fe20000010000 */
[----:B------:R-:W-:Y:S02]  /*d2c0*/  FADD.FTZ R17, RZ, R17 ;  /* 0x00000011ff117221 */ /* 0x000fe40000010000 */
        /* <DEDUP_REMOVED lines=42> */
[----:B------:R-:W1:Y:S04]  /*d570*/  LDS R13, [R72+0x200] ;  /* 0x00020000480d7984 */ /* 0x000e680000000800 */
[----:B------:R-:W2:Y:S04]  /*d580*/  LDS R8, [R72+0x1600] ;  /* 0x0016000048087984 */ /* 0x000ea80000000800 */
[----:B------:R-:W3:Y:S04]  /*d590*/  LDS R12, [R72] ;  /* 0x00000000480c7984 */ /* 0x000ee80000000800 */
        /* <DEDUP_REMOVED lines=14> */
[----:B---3--:R-:W-:-:S03]  /*d680*/  FADD.FTZ R12, RZ, R12 ;  /* 0x0000000cff0c7221 */ /* 0x008fc60000010000 */
[----:B------:R-:W3:Y:S01]  /*d690*/  LDS R13, [R72+0x1a00] ;  /* 0x001a0000480d7984 */ /* 0x000ee20000000800 */
[----:B----4-:R-:W-:Y:S01]  /*d6a0*/  FADD.FTZ R12, R12, R15 ;  /* 0x0000000f0c0c7221 */ /* 0x010fe20000010000 */
[----:B0-----:R-:W-:Y:S02]  /*d6b0*/  FADD.FTZ R14, RZ, R14 ;  /* 0x0000000eff0e7221 */ /* 0x001fe40000010000 */
[----:B------:R-:W-:Y:S01]  /*d6c0*/  LDS R15, [R72+0x1c00] ;  /* 0x001c0000480f7984 */ /* 0x000fe20000000800 */
[----:B-----5:R-:W-:-:S03]  /*d6d0*/  FADD.FTZ R5, R12, R5 ;  /* 0x000000050c057221 */ /* 0x020fc60000010000 */
[----:B------:R-:W0:Y:S01]  /*d6e0*/  LDS R31, [R72+0x2e00] ;  /* 0x002e0000481f7984 */ /* 0x000e220000000800 */
[----:B------:R-:W-:-:S03]  /*d6f0*/  FADD.FTZ R9, R14, R9 ;  /* 0x000000090e097221 */ /* 0x000fc60000010000 */
[----:B------:R-:W-:Y:S01]  /*d700*/  LDS R33, [R72+0x3000] ;  /* 0x0030000048217984 */ /* 0x000fe20000000800 */
[----:B------:R-:W-:-:S03]  /*d710*/  FADD.FTZ R8, R8, R11 ;  /* 0x0000000b08087221 */ /* 0x000fc60000010000 */
[----:B------:R-:W-:Y:S01]  /*d720*/  LDS R14, [R72+0x2000] ;  /* 0x00200000480e7984 */ /* 0x000fe20000000800 */
[----:B------:R-:W-:-:S03]  /*d730*/  FADD.FTZ R41, R5, R6 ;  /* 0x0000000605297221 */ /* 0x000fc60000010000 */
[----:B------:R-:W4:Y:S01]  /*d740*/  LDS R11, [R72+0x1000] ;  /* 0x00100000480b7984 */ /* 0x000f220000000800 */
[----:B------:R-:W-:Y:S01]  /*d750*/  IADD3.X R5, PT, PT, RZ, RZ, RZ, P0, !PT ;  /* 0x000000ffff057210 */ /* 0x000fe200007fe4ff */
[----:B------:R-:W-:Y:S02]  /*d760*/  FADD.FTZ R10, R9, R4 ;  /* 0x00000004090a7221 */ /* 0x000fe40000010000 */
[----:B------:R-:W5:Y:S01]  /*d770*/  LDS R6, [R72+0x800] ;  /* 0x0008000048067984 */ /* 0x000f620000000800 */
[----:B------:R-:W-:Y:S01]  /*d780*/  SHF.L.U32 R4, R2, 0x2, RZ ;  /* 0x0000000202047819 */ /* 0x000fe200000006ff */
[----:B------:R-:W-:Y:S02]  /*d790*/  FADD.FTZ R43, R8, R21 ;  /* 0x00000015082b7221 */ /* 0x000fe40000010000 */
[----:B------:R-:W5:Y:S01]  /*d7a0*/  LDS R9, [R72+0xc00] ;  /* 0x000c000048097984 */ /* 0x000f620000000800 */
[----:B------:R-:W-:Y:S01]  /*d7b0*/  SHF.L.U64.HI R5, R2, 0x2, R5 ;  /* 0x0000000202057819 */ /* 0x000fe20000010205 */
[----:B-1----:R-:W-:-:S02]  /*d7c0*/  FADD.FTZ R45, R10, R23 ;  /* 0x000000170a2d7221 */ /* 0x002fc40000010000 */
[----:B------:R-:W1:Y:S01]  /*d7d0*/  LDS R8, [R72+0xa00] ;  /* 0x000a000048087984 */ /* 0x000e620000000800 */
[C---:B------:R-:W-:Y:S01]  /*d7e0*/  IADD3 R2, P0, PT, R4.reuse, UR18, RZ ;  /* 0x0000001204027c10 */ /* 0x040fe2000ff1e0ff */
[----:B--2---:R-:W-:Y:S02]  /*d7f0*/  FADD.FTZ R0, RZ, R0 ;  /* 0x00000000ff007221 */ /* 0x004fe40000010000 */
[----:B------:R-:W2:Y:S01]  /*d800*/  LDS R21, [R72+0x1e00] ;  /* 0x001e000048157984 */ /* 0x000ea20000000800 */
[----:B------:R-:W-:Y:S01]  /*d810*/  IADD3 R4, P1, PT, R4, UR16, RZ ;  /* 0x0000001004047c10 */ /* 0x000fe2000ff3e0ff */
[----:B---3--:R-:W-:Y:S02]  /*d820*/  FADD.FTZ R0, R0, R13 ;  /* 0x0000000d00007221 */ /* 0x008fe40000010000 */
[----:B------:R-:W3:Y:S01]  /*d830*/  LDS R10, [R72+0xe00] ;  /* 0x000e0000480a7984 */ /* 0x000ee20000000800 */
[C---:B------:R-:W-:Y:S02]  /*d840*/  IADD3.X R3, PT, PT, R5.reuse, UR19, RZ, P0, !PT ;  /* 0x0000001305037c10 */ /* 0x040fe400087fe4ff */
[----:B------:R-:W-:Y:S01]  /*d850*/  IADD3.X R5, PT, PT, R5, UR17, RZ, P1, !PT ;  /* 0x0000001105057c10 */ /* 0x000fe20008ffe4ff */
[----:B------:R-:W3:Y:S04]  /*d860*/  LDS R47, [R72+0x4200] ;  /* 0x00420000482f7984 */ /* 0x000ee80000000800 */
[----:B------:R-:W3:Y:S01]  /*d870*/  LDS R35, [R72+0x3200] ;  /* 0x0032000048237984 */ /* 0x000ee20000000800 */
[----:B0-----:R-:W-:-:S03]  /*d880*/  FADD.FTZ R0, R0, R31 ;  /* 0x0000001f00007221 */ /* 0x001fc60000010000 */
[----:B------:R-:W0:Y:S04]  /*d890*/  LDS R23, [R72+0x2200] ;  /* 0x0022000048177984 */ /* 0x000e280000000800 */
[----:B------:R-:W0:Y:S04]  /*d8a0*/  LDS R12, [R72+0x1200] ;  /* 0x00120000480c7984 */ /* 0x000e280000000800 */
[----:B------:R-:W0:Y:S01]  /*d8b0*/  LDS R49, [R72+0x4400] ;  /* 0x0044000048317984 */ /* 0x000e220000000800 */
[----:B----4-:R-:W-:-:S03]  /*d8c0*/  FADD.FTZ R11, RZ, R11 ;  /* 0x0000000bff0b7221 */ /* 0x010fc60000010000 */
[----:B------:R-:W4:Y:S01]  /*d8d0*/  LDS R18, [R72+0x3400] ;  /* 0x0034000048127984 */ /* 0x000f220000000800 */
[----:B-----5:R-:W-:-:S03]  /*d8e0*/  FADD.FTZ R6, RZ, R6 ;  /* 0x00000006ff067221 */ /* 0x020fc60000010000 */
[----:B------:R-:W5:Y:S01]  /*d8f0*/  LDS R16, [R72+0x2400] ;  /* 0x0024000048107984 */ /* 0x000f620000000800 */
[----:B------:R-:W-:Y:S01]  /*d900*/  FADD.FTZ R6, R6, R15 ;  /* 0x0000000f06067221 */ /* 0x000fe20000010000 */
[----:B------:R-:W-:Y:S02]  /*d910*/  FADD.FTZ R9, RZ, R9 ;  /* 0x00000009ff097221 */ /* 0x000fe40000010000 */
[----:B------:R-:W5:Y:S01]  /*d920*/  LDS R51, [R72+0x4600] ;  /* 0x0046000048337984 */ /* 0x000f620000000800 */
[----:B-1----:R-:W-:Y:S01]  /*d930*/  FADD.FTZ R8, RZ, R8 ;  /* 0x00000008ff087221 */ /* 0x002fe20000010000 */
[----:B------:R-:W-:Y:S01]  /*d940*/  FADD.FTZ R6, R6, R33 ;  /* 0x0000002106067221 */ /* 0x000fe20000010000 */
[----:B------:R-:W-:Y:S01]  /*d950*/  FADD.FTZ R9, R9, R14 ;  /* 0x0000000e09097221 */ /* 0x000fe20000010000 */
        /* <DEDUP_REMOVED lines=11> */
[----:B------:R-:W-:-:S03]  /*da10*/  FADD.FTZ R12, RZ, R12 ;  /* 0x0000000cff0c7221 */ /* 0x000fc60000010000 */
[----:B------:R-:W0:Y:S01]  /*da20*/  LDS R24, [R72+0x4c00] ;  /* 0x004c000048187984 */ /* 0x000e220000000800 */
[----:B------:R-:W-:-:S03]  /*da30*/  FADD.FTZ R49, R6, R49 ;  /* 0x0000003106317221 */ /* 0x000fc60000010000 */
[----:B------:R-:W0:Y:S01]  /*da40*/  LDS R13, [R72+0x4e00] ;  /* 0x004e0000480d7984 */ /* 0x000e220000000800 */
[----:B----4-:R-:W-:-:S03]  /*da50*/  FADD.FTZ R9, R9, R18 ;  /* 0x0000001209097221 */ /* 0x010fc60000010000 */
        /* <DEDUP_REMOVED lines=31> */
.L_x_5932:
        /* <DEDUP_REMOVED lines=8> */
.L_x_6015:
[----:B------:R-:W-:Y:S05]  /*dcd0*/  BSYNC B2 ;  /* 0x0000000000027941 */ /* 0x000fea0003800000 */
.L_x_6014:
        /* <DEDUP_REMOVED lines=8> */
.L_x_6016:
[----:B------:R-:W-:Y:S01]  /*dd60*/  HFMA2 R218, -RZ, RZ, 0, 1.1920928955078125e-07 ;  /* 0x00000002ffda7431 */ /* 0x000fe200000001ff */
[----:B------:R-:W-:Y:S01]  /*dd70*/  MOV R219, R108 ;  /* 0x0000006c00db7202 */ /* 0x000fe20000000f00 */
[----:B------:R-:W-:-:S07]  /*dd80*/  FADD.FTZ R109, R109, R220 ;  /* 0x000000dc6d6d7221 */ /* 0x000fce0000010000 */
[----:B------:R-:W-:Y:S05]  /*dd90*/  WARPSYNC.COLLECTIVE R197, `(.L_x_6017) ;  /* 0x00000000c5087348 */ /* 0x000fea0003c00000 */
[----:B------:R0:W1:Y:S02]  /*dda0*/  SHFL.BFLY P4, R220, R219, R218, R217 ;  /* 0x0c0000dadbdc7389 */ /* 0x00006400000800d9 */
[----:B01----:R-:W-:Y:S05]  /*ddb0*/  ENDCOLLECTIVE ;  /* 0x000000000000791b */ /* 0x003fea0003800000 */
.L_x_6017:
[----:B------:R-:W-:Y:S01]  /*ddc0*/  MOV R219, R109 ;  /* 0x0000006d00db7202 */ /* 0x000fe20000000f00 */
[----:B------:R-:W-:-:S07]  /*ddd0*/  FADD.FTZ R108, R108, R220 ;  /* 0x000000dc6c6c7221 */ /* 0x000fce0000010000 */
[----:B------:R-:W-:Y:S05]  /*dde0*/  WARPSYNC.COLLECTIVE R197, `(.L_x_6018) ;  /* 0x00000000c5087348 */ /* 0x000fea0003c00000 */
[----:B------:R0:W1:Y:S02]  /*ddf0*/  SHFL.BFLY P4, R220, R219, R218, R217 ;  /* 0x0c0000dadbdc7389 */ /* 0x00006400000800d9 */
[----:B01----:R-:W-:Y:S05]  /*de00*/  ENDCOLLECTIVE ;  /* 0x000000000000791b */ /* 0x003fea0003800000 */
.L_x_6018:
[----:B------:R-:W-:Y:S01]  /*de10*/  HFMA2 R218, -RZ, RZ, 0, 2.384185791015625e-07 ;  /* 0x00000004ffda7431 */ /* 0x000fe200000001ff */
[----:B------:R-:W-:Y:S01]  /*de20*/  MOV R219, R108 ;  /* 0x0000006c00db7202 */ /* 0x000fe20000000f00 */
[----:B------:R-:W-:-:S07]  /*de30*/  FADD.FTZ R109, R109, R220 ;  /* 0x000000dc6d6d7221 */ /* 0x000fce0000010000 */
[----:B------:R-:W-:Y:S05]  /*de40*/  WARPSYNC.COLLECTIVE R197, `(.L_x_6019) ;  /* 0x00000000c5087348 */ /* 0x000fea0003c00000 */
[----:B------:R0:W1:Y:S02]  /*de50*/  SHFL.BFLY P4, R220, R219, R218, R217 ;  /* 0x0c0000dadbdc7389 */ /* 0x00006400000800d9 */
[----:B01----:R-:W-:Y:S05]  /*de60*/  ENDCOLLECTIVE ;  /* 0x000000000000791b */ /* 0x003fea0003800000 */
.L_x_6019:
[----:B------:R-:W-:Y:S01]  /*de70*/  MOV R219, R109 ;  /* 0x0000006d00db7202 */ /* 0x000fe20000000f00 */
[----:B------:R-:W-:-:S07]  /*de80*/  FADD.FTZ R108, R108, R220 ;  /* 0x000000dc6c6c7221 */ /* 0x000fce0000010000 */
[----:B------:R-:W-:Y:S05]  /*de90*/  WARPSYNC.COLLECTIVE R197, `(.L_x_6020) ;  /* 0x00000000c5087348 */ /* 0x000fea0003c00000 */
[----:B------:R0:W1:Y:S02]  /*dea0*/  SHFL.BFLY P4, R220, R219, R218, R217 ;  /* 0x0c0000dadbdc7389 */ /* 0x00006400000800d9 */
[----:B01----:R-:W-:Y:S05]  /*deb0*/  ENDCOLLECTIVE ;  /* 0x000000000000791b */ /* 0x003fea0003800000 */
.L_x_6020:
[----:B------:R-:W-:Y:S01]  /*dec0*/  HFMA2 R218, -RZ, RZ, 0, 4.76837158203125e-07 ;  /* 0x00000008ffda7431 */ /* 0x000fe200000001ff */
[----:B------:R-:W-:Y:S01]  /*ded0*/  MOV R219, R108 ;  /* 0x0000006c00db7202 */ /* 0x000fe20000000f00 */
[----:B------:R-:W-:-:S07]  /*dee0*/  FADD.FTZ R109, R109, R220 ;  /* 0x000000dc6d6d7221 */ /* 0x000fce0000010000 */
[----:B------:R-:W-:Y:S05]  /*def0*/  WARPSYNC.COLLECTIVE R197, `(.L_x_6021) ;  /* 0x00000000c5087348 */ /* 0x000fea0003c00000 */
[----:B------:R0:W1:Y:S02]  /*df00*/  SHFL.BFLY P4, R220, R219, R218, R217 ;  /* 0x0c0000dadbdc7389 */ /* 0x00006400000800d9 */
[----:B01----:R-:W-:Y:S05]  /*df10*/  ENDCOLLECTIVE ;  /* 0x000000000000791b */ /* 0x003fea0003800000 */
.L_x_6021:
[----:B------:R-:W-:Y:S01]  /*df20*/  MOV R219, R109 ;  /* 0x0000006d00db7202 */ /* 0x000fe20000000f00 */
[----:B------:R-:W-:-:S07]  /*df30*/  FADD.FTZ R108, R108, R220 ;  /* 0x000000dc6c6c7221 */ /* 0x000fce0000010000 */
[----:B------:R-:W-:Y:S05]  /*df40*/  WARPSYNC.COLLECTIVE R197, `(.L_x_6022) ;  /* 0x00000000c5087348 */ /* 0x000fea0003c00000 */
[----:B------:R0:W1:Y:S02]  /*df50*/  SHFL.BFLY P4, R220, R219, R218, R217 ;  /* 0x0c0000dadbdc7389 */ /* 0x00006400000800d9 */
[----:B01----:R-:W-:Y:S05]  /*df60*/  ENDCOLLECTIVE ;  /* 0x000000000000791b */ /* 0x003fea0003800000 */
.L_x_6022:
[----:B------:R-:W-:Y:S01]  /*df70*/  HFMA2 R218, -RZ, RZ, 0, 9.5367431640625e-07 ;  /* 0x00000010ffda7431 */ /* 0x000fe200000001ff */
[----:B------:R-:W-:Y:S01]  /*df80*/  MOV R219, R108 ;  /* 0x0000006c00db7202 */ /* 0x000fe20000000f00 */
[----:B------:R-:W-:-:S07]  /*df90*/  FADD.FTZ R109, R109, R220 ;  /* 0x000000dc6d6d7221 */ /* 0x000fce0000010000 */
[----:B------:R-:W-:Y:S05]  /*dfa0*/  WARPSYNC.COLLECTIVE R197, `(.L_x_6023) ;  /* 0x00000000c5087348 */ /* 0x000fea0003c00000 */
[----:B------:R0:W1:Y:S02]  /*dfb0*/  SHFL.BFLY P4, R220, R219, R218, R217 ;  /* 0x0c0000dadbdc7389 */ /* 0x00006400000800d9 */
[----:B01----:R-:W-:Y:S05]  /*dfc0*/  ENDCOLLECTIVE ;  /* 0x000000000000791b */ /* 0x003fea0003800000 */
.L_x_6023:
[----:B------:R-:W-:Y:S02]  /*dfd0*/  MOV R219, R109 ;  /* 0x0000006d00db7202 */ /* 0x000fe40000000f00 */
[----:B------:R-:W-:-:S07]  /*dfe0*/  MOV R193, R220 ;  /* 0x000000dc00c17202 */ /* 0x000fce0000000f00 */
[----:B------:R-:W-:Y:S05]  /*dff0*/  WARPSYNC.COLLECTIVE R197, `(.L_x_6024) ;  /* 0x00000000c5087348 */ /* 0x000fea0003c00000 */
[----:B------:R0:W1:Y:S02]  /*e000*/  SHFL.BFLY P4, R220, R219, R218, R217 ;  /* 0x0c0000dadbdc7389 */ /* 0x00006400000800d9 */
[----:B01----:R-:W-:Y:S05]  /*e010*/  ENDCOLLECTIVE ;  /* 0x000000000000791b */ /* 0x003fea0003800000 */
.L_x_6024:
[----:B------:R-:W-:Y:S01]  /*e020*/  MOV R197, R220 ;  /* 0x000000dc00c57202 */ /* 0x000fe20000000f00 */
[----:B------:R-:W-:Y:S06]  /*e030*/  BRA `(.L_x_6025) ;  /* 0xffffff4c00587947 */ /* 0x000fec000383ffff */
.L_x_6026:
        /* <DEDUP_REMOVED lines=12> */
.L_x_7173:


//--------------------- .text._ZN10layer_norm31ln_parallel_residual_bwd_kernelINS_13Kernel_traitsIfffffjLj1280ELj1ELj4ELj1ELj16ENS_18Kernel_traits_baseILj1280EfffffjLj128EEEEELb0ELb0ELb0EEEvNS_9BwdParamsE --------------------------
	.section	.text._ZN10layer_norm31ln_parallel_residual_bwd_kernelINS_13Kernel_traitsIfffffjLj1280ELj1ELj4ELj1ELj16ENS_18Kernel_traits_baseILj1280EfffffjLj128EEEEELb0ELb0ELb0EEEvNS_9BwdParamsE,"ax",@progbits
	.align	128
        .global         _ZN10layer_norm31ln_parallel_residual_bwd_kernelINS_13Kernel_traitsIfffffjLj1280ELj1ELj4ELj1ELj16ENS_18Kernel_traits_baseILj1280EfffffjLj128EEEEELb0ELb0ELb0EEEvNS_9BwdParamsE
        .type           _ZN10layer_norm31ln_parallel_residual_bwd_kernelINS_13Kernel_traitsIfffffjLj1280ELj1ELj4ELj1ELj16ENS_18Kernel_traits_baseILj1280EfffffjLj128EEEEELb0ELb0ELb0EEEvNS_9BwdParamsE,@function
        .size           _ZN10layer_norm31ln_parallel_residual_bwd_kernelINS_13Kernel_traitsIfffffjLj1280ELj1ELj4ELj1ELj16ENS_18Kernel_traits_baseILj1280EfffffjLj128EEEEELb0ELb0ELb0EEEvNS_9BwdParamsE,(.L_x_7174 - _ZN10layer_norm31ln_parallel_residual_bwd_kernelINS_13Kernel_traitsIfffffjLj1280ELj1ELj4ELj1ELj16ENS_18Kernel_traits_baseILj1280EfffffjLj128EEEEELb0ELb0ELb0EEEvNS_9BwdParamsE)
        .other          _ZN10layer_norm31ln_parallel_residual_bwd_kernelINS_13Kernel_traitsIfffffjLj1280ELj1ELj4ELj1ELj16ENS_18Kernel_traits_baseILj1280EfffffjLj128EEEEELb0ELb0ELb0EEEvNS_9BwdParamsE,@"STO_CUDA_ENTRY STV_DEFAULT"
_ZN10layer_norm31ln_parallel_residual_bwd_kernelINS_13Kernel_traitsIfffffjLj1280ELj1ELj4ELj1ELj16ENS_18Kernel_traits_baseILj1280EfffffjLj128EEEEELb0ELb0ELb0EEEvNS_9BwdParamsE:
.text._ZN10layer_norm31ln_parallel_residual_bwd_kernelINS_13Kernel_traitsIfffffjLj1280ELj1ELj4ELj1ELj16ENS_18Kernel_traits_baseILj1280EfffffjLj128EEEEELb0ELb0ELb0EEEvNS_9BwdParamsE:
[----:B------:R-:W0:Y:S02]  /*0000*/  LDC R1, c[0x0][0x37c] ;  /* 0x0000df00ff017b82 */ /* 0x000e240000000800 */
[----:B0-----:R-:W-:Y:S01]  /*0010*/  IADD3 R1, PT, PT, R1, -0x240, RZ ;  /* 0xfffffdc001017810 */ /* 0x001fe20007ffe0ff */
[----:B------:R-:W0:Y:S01]  /*0020*/  S2R R0, SR_TID.X ;  /* 0x0000000000007919 */ /* 0x000e220000002100 */
[----:B------:R-:W1:Y:S04]  /*0030*/  LDCU UR4, c[0x0][0x388] ;  /* 0x00007100ff0477ac */ /* 0x000e680008000800 */
[----:B------:R-:W2:Y:S01]  /*0040*/  LDC.64 R2, c[0x0][0x3d0] ;  /* 0x0000f400ff027b82 */ /* 0x000ea20000000a00 */
[----:B------:R-:W3:Y:S07]  /*0050*/  LDL.64 R28, [R1+0x200] ;  /* 0x00020000011c7983 */ /* 0x000eee0000100a00 */
[----:B------:R-:W4:Y:S01]  /*0060*/  LDC.64 R4, c[0x0][0x3d8] ;  /* 0x0000f600ff047b82 */ /* 0x000f220000000a00 */
[----:B------:R-:W3:Y:S07]  /*0070*/  LDL.64 R30, [R1+0x208] ;  /* 0x00020800011e7983 */ /* 0x000eee0000100a00 */
[----:B------:R-:W5:Y:S01]  /*0080*/  LDC.64 R8, c[0x0][0x3d8] ;  /* 0x0000f600ff087b82 */ /* 0x000f620000000a00 */
[----:B------:R-:W3:Y:S01]  /*0090*/  LDL.64 R32, [R1+0x1f0] ;  /* 0x0001f00001207983 */ /* 0x000ee20000100a00 */
[----:B-1----:R-:W-:Y:S01]  /*00a0*/  MOV R252, UR4 ;  /* 0x0000000400fc7c02 */ /* 0x002fe20008000f00 */
[----:B------:R-:W3:Y:S02]  /*00b0*/  LDCU.64 UR10, c[0x0][0x358] ;  /* 0x00006b00ff0a77ac */ /* 0x000ee40008000a00 */
[----:B------:R-:W3:Y:S01]  /*00c0*/  LDL.64 R34, [R1+0x1f8] ;  /* 0x0001f80001227983 */ /* 0x000ee20000100a00 */
[----:B------:R-:W-:Y:S01]  /*00d0*/  SHF.R.S32.HI R7, RZ, 0x1f, R252 ;  /* 0x0000001fff077819 */ /* 0x000fe200000114fc */
[----:B------:R-:W1:Y:S01]  /*00e0*/  LDCU UR5, c[0x0][0x384] ;  /* 0x00007080ff0577ac */ /* 0x000e620008000800 */
[----:B------:R-:W1:Y:S01]  /*00f0*/  LDC.64 R10, c[0x0][0x3d0] ;  /* 0x0000f400ff0a7b82 */ /* 0x000e620000000a00 */
[----:B------:R-:W3:Y:S01]  /*0100*/  LDL.64 R44, [R1+0x1e0] ;  /* 0x0001e000012c7983 */ /* 0x000ee20000100a00 */
[----:B------:R-:W-:Y:S01]  /*0110*/  LEA.HI R7, R7, R252, RZ, 0x2 ;  /* 0x000000fc07077211 */ /* 0x000fe200078f10ff */
[----:B------:R-:W1:Y:S02]  /*0120*/  LDCU UR24, c[0x0][0x388] ;  /* 0x00007100ff1877ac */ /* 0x000e640008000800 */
[----:B------:R-:W3:Y:S01]  /*0130*/  LDL.64 R46, [R1+0x1e8] ;  /* 0x0001e800012e7983 */ /* 0x000ee20000100a00 */
[C---:B0-----:R-:W-:Y:S01]  /*0140*/  LOP3.LUT R146, R0.reuse, 0x1f, RZ, 0xc, !PT ;  /* 0x0000001f00927812 */ /* 0x041fe200078e0cff */
[----:B------:R-:W0:Y:S01]  /*0150*/  LDCU.U8 UR15, c[0x0][0x410] ;  /* 0x00008200ff0f77ac */ /* 0x000e220008000000 */
[----:B------:R-:W-:Y:S01]  /*0160*/  LOP3.LUT R14, R0, 0x1f, RZ, 0xc0, !PT ;  /* 0x0000001f000e7812 */ /* 0x000fe200078ec0ff */
[----:B------:R-:W3:Y:S01]  /*0170*/  LDL.64 R40, [R1+0x1d0] ;  /* 0x0001d00001287983 */ /* 0x000ee20000100a00 */
[----:B------:R-:W-:Y:S01]  /*0180*/  LEA.HI.SX32 R146, R7, R146, 0x1e ;  /* 0x0000009207927211 */ /* 0x000fe200078ff2ff */
[----:B------:R-:W0:Y:S01]  /*0190*/  LDC.64 R12, c[0x0][0x3d8] ;  /* 0x0000f600ff0c7b82 */ /* 0x000e220000000a00 */
[----:B------:R-:W-:Y:S01]  /*01a0*/  MOV R39, R14 ;  /* 0x0000000e00277202 */ /* 0x000fe20000000f00 */
[----:B------:R-:W3:Y:S01]  /*01b0*/  LDL.64 R42, [R1+0x1d8] ;  /* 0x0001d800012a7983 */ /* 0x000ee20000100a00 */
[C---:B------:R-:W-:Y:S01]  /*01c0*/  ISETP.GE.U32.AND P0, PT, R146.reuse, 0x20, PT ;  /* 0x000000209200780c */ /* 0x040fe20003f06070 */
[----:B------:R-:W0:Y:S01]  /*01d0*/  LDCU UR14, c[0x0][0x400] ;  /* 0x00008000ff0e77ac */ /* 0x000e220008000800 */
[----:B------:R-:W-:-:S03]  /*01e0*/  ISETP.GE.U32.AND P2, PT, R146, 0x40, PT ;  /* 0x000000409200780c */ /* 0x000fc60003f46070 */
[----:B------:R-:W1:Y:S01]  /*01f0*/  LDC.64 R6, c[0x0][0x3d0] ;  /* 0x0000f400ff067b82 */ /* 0x000e620000000a00 */
[----:B------:R-:W0:Y:S01]  /*0200*/  LDCU.64 UR6, c[0x0][0x470] ;  /* 0x00008e00ff0677ac */ /* 0x000e220008000a00 */
[----:B------:R-:W0:Y:S06]  /*0210*/  LDCU.64 UR12, c[0x0][0x438] ;  /* 0x00008700ff0c77ac */ /* 0x000e2c0008000a00 */
[C---:B--2---:R-:W-:Y:S01]  /*0220*/  @P0 IMAD.WIDE.U32 R2, R39.reuse, 0x10, R2 ;  /* 0x0000001027020825 */ /* 0x044fe200078e0002 */
[----:B------:R-:W-:Y:S01]  /*0230*/  ISETP.GE.U32.AND P6, PT, R146, 0x60, PT ;  /* 0x000000609200780c */ /* 0x000fe20003fc6070 */
[----:B------:R-:W2:Y:S01]  /*0240*/  LDC.64 R16, c[0x0][0x3d8] ;  /* 0x0000f600ff107b82 */ /* 0x000ea20000000a00 */
[----:B------:R-:W0:Y:S01]  /*0250*/  LDCU.64 UR8, c[0x0][0x478] ;  /* 0x00008f00ff0877ac */ /* 0x000e220008000a00 */
[C---:B----4-:R-:W-:Y:S01]  /*0260*/  @P0 IMAD.WIDE.U32 R4, R39.reuse, 0x10, R4 ;  /* 0x0000001027040825 */ /* 0x050fe200078e0004 */
[----:B------:R-:W-:-:S05]  /*0270*/  @P0 LOP3.LUT R39, R39, 0x20, RZ, 0xfc, !PT ;  /* 0x0000002027270812 */ /* 0x000fca00078efcff */
[C---:B-----5:R-:W-:Y:S01]  /*0280*/  @P2 IMAD.WIDE.U32 R8, R39.reuse, 0x10, R8 ;  /* 0x0000001027082825 */ /* 0x060fe200078e0008 */
[----:B------:R-:W4:Y:S03]  /*0290*/  LDC.64 R14, c[0x0][0x3d0] ;  /* 0x0000f400ff0e7b82 */ /* 0x000f260000000a00 */
[----:B-1----:R-:W-:-:S05]  /*02a0*/  @P2 IMAD.WIDE.U32 R6, R39, 0x10, R6 ;  /* 0x0000001027062825 */ /* 0x002fca00078e0006 */
[----:B------:R-:W1:Y:S08]  /*02b0*/  LDC.64 R18, c[0x0][0x3d0] ;  /* 0x0000f400ff127b82 */ /* 0x000e700000000a00 */
[----:B------:R-:W5:Y:S08]  /*02c0*/  LDC.64 R20, c[0x0][0x3d8] ;  /* 0x0000f600ff147b82 */ /* 0x000f700000000a00 */
[----:B------:R-:W5:Y:S08]  /*02d0*/  LDC.64 R22, c[0x0][0x3d0] ;  /* 0x0000f400ff167b82 */ /* 0x000f700000000a00 */
[----:B------:R-:W5:Y:S08]  /*02e0*/  LDC.64 R24, c[0x0][0x3d8] ;  /* 0x0000f600ff187b82 */ /* 0x000f700000000a00 */
[----:B------:R-:W5:Y:S08]  /*02f0*/  LDC.64 R26, c[0x0][0x3d0] ;  /* 0x0000f400ff1a7b82 */ /* 0x000f700000000a00 */
[----:B------:R-:W5:Y:S01]  /*0300*/  LDC.64 R36, c[0x0][0x3d8] ;  /* 0x0000f600ff247b82 */ /* 0x000f620000000a00 */
[----:B---3--:R3:W2:Y:S04]  /*0310*/  @P2 LDG.E.128 R28, desc[UR10][R6.64] ;  /* 0x0000000a061c2981 */ /* 0x0086a8000c1e1d00 */
[----:B------:R0:W4:Y:S01]  /*0320*/  @P2 LDG.E.128 R32, desc[UR10][R8.64] ;  /* 0x0000000a08202981 */ /* 0x000122000c1e1d00 */
[----:B------:R-:W-:-:S02]  /*0330*/  @P2 IADD3 R39, PT, PT, R39, 0x20, RZ ;  /* 0x0000002027272810 */ /* 0x000fc40007ffe0ff */
[----:B---3--:R-:W3:Y:S03]  /*0340*/  LDC.64 R6, c[0x0][0x3d0] ;  /* 0x0000f400ff067b82 */ /* 0x008ee60000000a00 */
[C---:B------:R-:W-:Y:S01]  /*0350*/  @P6 IMAD.WIDE.U32 R10, R39.reuse, 0x10, R10 ;  /* 0x00000010270a6825 */ /* 0x040fe200078e000a */
[C---:B------:R-:W-:Y:S02]  /*0360*/  ISETP.GE.U32.AND P5, PT, R146.reuse, 0x80, PT ;  /* 0x000000809200780c */ /* 0x040fe40003fa6070 */
[----:B------:R-:W-:Y:S02]  /*0370*/  ISETP.GE.U32.AND P1, PT, R146, 0xa0, PT ;  /* 0x000000a09200780c */ /* 0x000fe40003f26070 */
[----:B0-----:R-:W0:Y:S01]  /*0380*/  LDC.64 R8, c[0x0][0x3d0] ;  /* 0x0000f400ff087b82 */ /* 0x001e220000000a00 */
[----:B------:R-:W5:Y:S01]  /*0390*/  @P6 LDG.E.128 R44, desc[UR10][R10.64] ;  /* 0x0000000a0a2c6981 */ /* 0x000f62000c1e1d00 */
[----:B------:R-:W-:-:S05]  /*03a0*/  @P6 IMAD.WIDE.U32 R12, R39, 0x10, R12 ;  /* 0x00000010270c6825 */ /* 0x000fca00078e000c */
[----:B------:R-:W3:Y:S04]  /*03b0*/  @P6 LDG.E.128 R40, desc[UR10][R12.64] ;  /* 0x0000000a0c286981 */ /* 0x000ee8000c1e1d00 */
[----:B--2---:R2:W-:Y:S04]  /*03c0*/  @P2 STL.64 [R1+0x200], R28 ;  /* 0x0002001c01002387 */ /* 0x0045e80000100a00 */
[----:B------:R1:W-:Y:S04]  /*03d0*/  @P2 STL.64 [R1+0x208], R30 ;  /* 0x0002081e01002387 */ /* 0x0003e80000100a00 */
[----:B----4-:R4:W-:Y:S01]  /*03e0*/  @P2 STL.64 [R1+0x1f0], R32 ;  /* 0x0001f02001002387 */ /* 0x0109e20000100a00 */
[----:B------:R-:W-:Y:S01]  /*03f0*/  @P6 IADD3 R39, PT, PT, R39, 0x20, RZ ;  /* 0x0000002027276810 */ /* 0x000fe20007ffe0ff */
[----:B--2---:R-:W2:Y:S02]  /*0400*/  LDC.64 R28, c[0x0][0x3d8] ;  /* 0x0000f600ff1c7b82 */ /* 0x004ea40000000a00 */
[----:B------:R0:W-:Y:S04]  /*0410*/  @P2 STL.64 [R1+0x1f8], R34 ;  /* 0x0001f82201002387 */ /* 0x0001e80000100a00 */
[----:B------:R0:W2:Y:S01]  /*0420*/  LDL.64 R96, [R1+0x1b0] ;  /* 0x0001b00001607983 */ /* 0x0000a20000100a00 */
[C---:B------:R-:W-:Y:S01]  /*0430*/  ISETP.GE.U32.AND P4, PT, R146.reuse, 0xc0, PT ;  /* 0x000000c09200780c */ /* 0x040fe20003f86070 */
[----:B-1----:R-:W1:Y:S02]  /*0440*/  LDC.64 R30, c[0x0][0x3d0] ;  /* 0x0000f400ff1e7b82 */ /* 0x002e640000000a00 */
[----:B------:R0:W2:Y:S04]  /*0450*/  LDL.64 R98, [R1+0x1b8] ;  /* 0x0001b80001627983 */ /* 0x0000a80000100a00 */
[----:B------:R0:W2:Y:S01]  /*0460*/  LDL.64 R100, [R1+0x1c0] ;  /* 0x0001c00001647983 */ /* 0x0000a20000100a00 */
[C---:B------:R-:W-:Y:S01]  /*0470*/  @P5 IMAD.WIDE.U32 R16, R39.reuse, 0x10, R16 ;  /* 0x0000001027105825 */ /* 0x040fe200078e0010 */
[----:B----4-:R-:W4:Y:S02]  /*0480*/  LDC.64 R32, c[0x0][0x3d8] ;  /* 0x0000f600ff207b82 */ /* 0x010f240000000a00 */
[----:B------:R1:W4:Y:S04]  /*0490*/  LDL.64 R102, [R1+0x1c8] ;  /* 0x0001c80001667983 */ /* 0x0003280000100a00 */
[----:B------:R1:W4:Y:S01]  /*04a0*/  LDL.64 R92, [R1+0x220] ;  /* 0x00022000015c7983 */ /* 0x0003220000100a00 */
[C---:B------:R-:W-:Y:S01]  /*04b0*/  @P5 IMAD.WIDE.U32 R14, R39.reuse, 0x10, R14 ;  /* 0x00000010270e5825 */ /* 0x040fe200078e000e */
[----:B------:R-:W-:Y:S01]  /*04c0*/  ISETP.GE.U32.AND P3, PT, R146, 0xe0, PT ;  /* 0x000000e09200780c */ /* 0x000fe20003f66070 */
[----:B0-----:R-:W0:Y:S01]  /*04d0*/  LDC.64 R34, c[0x0][0x3d8] ;  /* 0x0000f600ff227b82 */ /* 0x001e220000000a00 */
        /* <DEDUP_REMOVED lines=19> */
[----:B-----5:R5:W-:Y:S04]  /*0610*/  @P6 STL.64 [R1+0x1e0], R44 ;  /* 0x0001e02c01006387 */ /* 0x020be80000100a00 */
[----:B------:R3:W-:Y:S04]  /*0620*/  @P6 STL.64 [R1+0x1e8], R46 ;  /* 0x0001e82e01006387 */ /* 0x0007e80000100a00 */
[----:B------:R0:W4:Y:S04]  /*0630*/  LDL.64 R52, [R1+0x120] ;  /* 0x0001200001347983 */ /* 0x0001280000100a00 */
[----:B------:R0:W4:Y:S04]  /*0640*/  LDL.64 R54, [R1+0x128] ;  /* 0x0001280001367983 */ /* 0x0001280000100a00 */
[----:B------:R0:W4:Y:S04]  /*0650*/  LDL.64 R48, [R1+0x110] ;  /* 0x0001100001307983 */ /* 0x0001280000100a00 */
[----:B------:R0:W4:Y:S04]  /*0660*/  LDL.64 R50, [R1+0x118] ;  /* 0x0001180001327983 */ /* 0x0001280000100a00 */
[----:B-----5:R0:W5:Y:S04]  /*0670*/  LDL.64 R44, [R1+0x100] ;  /* 0x00010000012c7983 */ /* 0x0201680000100a00 */
[----:B---3--:R3:W5:Y:S04]  /*0680*/  LDL.64 R46, [R1+0x108] ;  /* 0x00010800012e7983 */ /* 0x0087680000100a00 */
[----:B------:R1:W-:Y:S04]  /*0690*/  @P6 STL.64 [R1+0x1d0], R40 ;  /* 0x0001d02801006387 */ /* 0x0003e80000100a00 */
[----:B------:R0:W-:Y:S04]  /*06a0*/  @P6 STL.64 [R1+0x1d8], R42 ;  /* 0x0001d82a01006387 */ /* 0x0001e80000100a00 */
[----:B-1----:R3:W3:Y:S04]  /*06b0*/  LDL.64 R40, [R1+0xf0] ;  /* 0x0000f00001287983 */ /* 0x0026e80000100a00 */
[----:B0-----:R0:W3:Y:S04]  /*06c0*/  LDL.64 R42, [R1+0xf8] ;  /* 0x0000f800012a7983 */ /* 0x0010e80000100a00 */
[----:B--2---:R-:W2:Y:S04]  /*06d0*/  @P5 LDG.E.128 R96, desc[UR10][R16.64] ;  /* 0x0000000a10605981 */ /* 0x004ea8000c1e1d00 */
[----:B----4-:R-:W4:Y:S01]  /*06e0*/  @P5 LDG.E.128 R100, desc[UR10][R14.64] ;  /* 0x0000000a0e645981 */ /* 0x010f22000c1e1d00 */
[----:B------:R-:W-:-:S05]  /*06f0*/  @P5 IADD3 R39, PT, PT, R39, 0x20, RZ ;  /* 0x0000002027275810 */ /* 0x000fca0007ffe0ff */
[C---:B------:R-:W-:Y:S01]  /*0700*/  @P1 IMAD.WIDE.U32 R18, R39.reuse, 0x10, R18 ;  /* 0x0000001027121825 */ /* 0x040fe200078e0012 */
[----:B------:R-:W-:Y:S01]  /*0710*/  ISETP.GE.U32.AND P2, PT, R146, 0x100, PT ;  /* 0x000001009200780c */ /* 0x000fe20003f46070 */
[----:B------:R-:W3:Y:S02]  /*0720*/  @P0 LDG.E.128 R92, desc[UR10][R2.64] ;  /* 0x0000000a025c0981 */ /* 0x000ee4000c1e1d00 */
[C---:B------:R-:W-:Y:S01]  /*0730*/  @P1 IMAD.WIDE.U32 R20, R39.reuse, 0x10, R20 ;  /* 0x0000001027141825 */ /* 0x040fe200078e0014 */
[----:B------:R-:W-:-:S05]  /*0740*/  @P1 IADD3 R39, PT, PT, R39, 0x20, RZ ;  /* 0x0000002027271810 */ /* 0x000fca0007ffe0ff */
[C---:B------:R-:W-:Y:S01]  /*0750*/  @P4 IMAD.WIDE.U32 R22, R39.reuse, 0x10, R22 ;  /* 0x0000001027164825 */ /* 0x040fe200078e0016 */
[----:B------:R-:W3:Y:S03]  /*0760*/  @P0 LDG.E.128 R88, desc[UR10][R4.64] ;  /* 0x0000000a04580981 */ /* 0x000ee6000c1e1d00 */
[C---:B------:R-:W-:Y:S01]  /*0770*/  @P4 IMAD.WIDE.U32 R24, R39.reuse, 0x10, R24 ;  /* 0x0000001027184825 */ /* 0x040fe200078e0018 */
[----:B------:R-:W-:Y:S02]  /*0780*/  @P4 IADD3 R39, PT, PT, R39, 0x20, RZ ;  /* 0x0000002027274810 */ /* 0x000fe40007ffe0ff */
[----:B------:R-:W-:Y:S01]  /*0790*/  ISETP.GE.U32.AND P6, PT, R146, 0x120, PT ;  /* 0x000001209200780c */ /* 0x000fe20003fc6070 */
[----:B------:R-:W3:Y:S02]  /*07a0*/  @P1 LDG.E.128 R84, desc[UR10][R18.64] ;  /* 0x0000000a12541981 */ /* 0x000ee4000c1e1d00 */
[----:B------:R-:W-:-:S04]  /*07b0*/  @P3 IMAD.WIDE.U32 R26, R39, 0x10, R26 ;  /* 0x00000010271a3825 */ /* 0x000fc800078e001a */
[C---:B------:R-:W-:Y:S01]  /*07c0*/  @P3 IMAD.WIDE.U32 R28, R39.reuse, 0x10, R28 ;  /* 0x00000010271c3825 */ /* 0x040fe200078e001c */
[----:B------:R-:W-:Y:S01]  /*07d0*/  @P3 IADD3 R39, PT, PT, R39, 0x20, RZ ;  /* 0x0000002027273810 */ /* 0x000fe20007ffe0ff */
[----:B------:R-:W3:Y:S04]  /*07e0*/  @P1 LDG.E.128 R80, desc[UR10][R20.64] ;  /* 0x0000000a14501981 */ /* 0x000ee8000c1e1d00 */
[C---:B------:R-:W-:Y:S01]  /*07f0*/  @P2 IMAD.WIDE.U32 R30, R39.reuse, 0x10, R30 ;  /* 0x00000010271e2825 */ /* 0x040fe200078e001e */
[----:B------:R-:W3:Y:S03]  /*0800*/  @P4 LDG.E.128 R76, desc[UR10][R22.64] ;  /* 0x0000000a164c4981 */ /* 0x000ee6000c1e1d00 */
        /* <DEDUP_REMOVED lines=8> */
[----:B------:R-:W3:Y:S04]  /*0890*/  @P2 LDG.E.128 R60, desc[UR10][R30.64] ;  /* 0x0000000a1e3c2981 */ /* 0x000ee8000c1e1d00 */
[----:B------:R-:W3:Y:S04]  /*08a0*/  @P2 LDG.E.128 R56, desc[UR10][R32.64] ;  /* 0x0000000a20382981 */ /* 0x000ee8000c1e1d00 */
[----:B------:R-:W3:Y:S04]  /*08b0*/  @P6 LDG.E.128 R52, desc[UR10][R10.64] ;  /* 0x0000000a0a346981 */ /* 0x000ee8000c1e1d00 */
[----:B------:R-:W3:Y:S04]  /*08c0*/  @P6 LDG.E.128 R48, desc[UR10][R34.64] ;  /* 0x0000000a22306981 */ /* 0x000ee8000c1e1d00 */
[----:B--2---:R0:W-:Y:S04]  /*08d0*/  @P5 STL.64 [R1+0x1b0], R96 ;  /* 0x0001b06001005387 */ /* 0x0041e80000100a00 */
[----:B------:R0:W-:Y:S04]  /*08e0*/  @P5 STL.64 [R1+0x1b8], R98 ;  /* 0x0001b86201005387 */ /* 0x0001e80000100a00 */
[----:B----4-:R0:W-:Y:S04]  /*08f0*/  @P5 STL.64 [R1+0x1c0], R100 ;  /* 0x0001c06401005387 */ /* 0x0101e80000100a00 */
[----:B------:R0:W-:Y:S01]  /*0900*/  @P5 STL.64 [R1+0x1c8], R102 ;  /* 0x0001c86601005387 */ /* 0x0001e20000100a00 */
[----:B------:R-:W-:-:S13]  /*0910*/  ISETP.GE.U32.AND P5, PT, R146, 0x140, PT ;  /* 0x000001409200780c */ /* 0x000fda0003fa6070 */
[----:B------:R-:W-:-:S04]  /*0920*/  @P5 IMAD.WIDE.U32 R6, R39, 0x10, R8 ;  /* 0x0000001027065825 */ /* 0x000fc800078e0008 */
[----:B------:R-:W-:Y:S01]  /*0930*/  @P5 IMAD.WIDE.U32 R8, R39, 0x10, R36 ;  /* 0x0000001027085825 */ /* 0x000fe200078e0024 */
[----:B-----5:R-:W2:Y:S04]  /*0940*/  @P5 LDG.E.128 R44, desc[UR10][R6.64] ;  /* 0x0000000a062c5981 */ /* 0x020ea8000c1e1d00 */
[----:B---3--:R-:W3:Y:S04]  /*0950*/  @P5 LDG.E.128 R40, desc[UR10][R8.64] ;  /* 0x0000000a08285981 */ /* 0x008ee8000c1e1d00 */
[----:B------:R0:W-:Y:S04]  /*0960*/  STL [R1+0xe0], RZ ;  /* 0x0000e0ff01007387 */ /* 0x0001e80000100800 */
[----:B------:R0:W-:Y:S04]  /*0970*/  STL [R1+0xe4], RZ ;  /* 0x0000e4ff01007387 */ /* 0x0001e80000100800 */
[----:B------:R0:W-:Y:S04]  /*0980*/  STL [R1+0xe8], RZ ;  /* 0x0000e8ff01007387 */ /* 0x0001e80000100800 */
[----:B------:R0:W-:Y:S04]  /*0990*/  STL [R1+0xec], RZ ;  /* 0x0000ecff01007387 */ /* 0x0001e80000100800 */
        /* <DEDUP_REMOVED lines=30> */
[----:B------:R0:W-:Y:S01]  /*0b80*/  STL [R1+0xc8], RZ ;  /* 0x0000c8ff01007387 */ /* 0x0001e20000100800 */
[----:B------:R-:W1:Y:S01]  /*0b90*/  S2UR UR4, SR_CTAID.X ;  /* 0x00000000000479c3 */ /* 0x000e620000002500 */
[----:B------:R-:W-:Y:S01]  /*0ba0*/  SHF.R.U32.HI R0, RZ, 0x5, R0 ;  /* 0x00000005ff007819 */ /* 0x000fe20000011600 */
[----:B------:R-:W-:Y:S01]  /*0bb0*/  BSSY B0, `(.L_x_6027) ;  /* 0x0000b30000007945 */ /* 0x000fe20003800000 */
[----:B-1----:R-:W-:-:S06]  /*0bc0*/  USHF.L.U32 UR4, UR4, 0x2, URZ ;  /* 0x0000000204047899 */ /* 0x002fcc00080006ff */
        /* <DEDUP_REMOVED lines=51> */
[----:B--2---:R0:W-:Y:S04]  /*0f00*/  @P5 STL.64 [R1+0x100], R44 ;  /* 0x0001002c01005387 */ /* 0x0041e80000100a00 */
[----:B------:R0:W-:Y:S04]  /*0f10*/  @P5 STL.64 [R1+0x108], R46 ;  /* 0x0001082e01005387 */ /* 0x0001e80000100a00 */
[----:B---3--:R0:W-:Y:S04]  /*0f20*/  @P5 STL.64 [R1+0xf0], R40 ;  /* 0x0000f02801005387 */ /* 0x0081e80000100a00 */
        /* <DEDUP_REMOVED lines=50> */
[----:B------:R-:W-:Y:S01]  /*1250*/  CS2R R150, SRZ ;  /* 0x0000000000967805 */ /* 0x000fe2000001ff00 */
[----:B------:R-:W-:Y:S06]  /*1260*/  @P1 BRA `(.L_x_6028) ;  /* 0x000000ac00101947 */ /* 0x000fec0003800000 */
[----:B------:R1:W-:Y:S01]  /*1270*/  STL [R1+0xe0], RZ ;  /* 0x0000e0ff01007387 */ /* 0x0003e20000100800 */
[----:B------:R-:W2:Y:S01]  /*1280*/  LDCU.U8 UR4, c[0x0][0x410] ;  /* 0x00008200ff0477ac */ /* 0x000ea20008000000 */
        /* <DEDUP_REMOVED lines=17> */
[----:B--2---:R-:W-:Y:S01]  /*13a0*/  UISETP.NE.AND UP0, UPT, UR4, URZ, UPT ;  /* 0x000000ff0400728c */ /* 0x004fe2000bf05270 */
        /* <DEDUP_REMOVED lines=93> */
.L_x_6150:
[----:B--2---:R-:W2:Y:S02]  /*1980*/  LDC.64 R2, c[0x0][0x3c0] ;  /* 0x0000f000ff027b82 */ /* 0x004ea40000000a00 */
[----:B--2---:R-:W-:-:S05]  /*1990*/  IMAD.WIDE R2, R169, 0x4, R2 ;  /* 0x00000004a9027825 */ /* 0x004fca00078e0202 */
[----:B0-----:R0:W2:Y:S01]  /*19a0*/  LDG.E R99, desc[UR10][R2.64] ;  /* 0x0000000a02637981 */ /* 0x0010a2000c1e1900 */
[C---:B------:R-:W-:Y:S01]  /*19b0*/  ISETP.GE.U32.AND P2, PT, R146.reuse, 0x60, PT ;  /* 0x000000609200780c */ /* 0x040fe20003f46070 */
[----:B0-----:R-:W0:Y:S01]  /*19c0*/  LDC.64 R2, c[0x0][0x3c8] ;  /* 0x0000f200ff027b82 */ /* 0x001e220000000a00 */
[----:B---34-:R-:W3:Y:S01]  /*19d0*/  S2R R101, SR_TID.X ;  /* 0x0000000000657919 */ /* 0x018ee20000002100 */
[----:B------:R-:W-:Y:S02]  /*19e0*/  ISETP.GE.U32.AND P6, PT, R146, 0x80, PT ;  /* 0x000000809200780c */ /* 0x000fe40003fc6070 */
[----:B------:R-:W-:-:S08]  /*19f0*/  LOP3.LUT R4, R4, 0xfffffffe, RZ, 0xc0, !PT ;  /* 0xfffffffe04047812 */ /* 0x000fd000078ec0ff */
[----:B------:R-:W-:Y:S02]  /*1a00*/  @P2 LOP3.LUT R4, R4, 0x1, RZ, 0xfc, !PT ;  /* 0x0000000104042812 */ /* 0x000fe400078efcff */
[----:B------:R-:W-:Y:S02]  /*1a10*/  ISETP.GE.U32.AND P5, PT, R146, 0xa0, PT ;  /* 0x000000a09200780c */ /* 0x000fe40003fa6070 */
[----:B------:R-:W-:Y:S02]  /*1a20*/  LOP3.LUT R4, R4, 0xfffffffd, RZ, 0xc0, !PT ;  /* 0xfffffffd04047812 */ /* 0x000fe400078ec0ff */
[----:B------:R-:W-:Y:S02]  /*1a30*/  MOV R252, UR24 ;  /* 0x0000001800fc7c02 */ /* 0x000fe40008000f00 */
[----:B------:R-:W-:Y:S02]  /*1a40*/  @P6 LOP3.LUT R4, R4, 0x2, RZ, 0xfc, !PT ;  /* 0x0000000204046812 */ /* 0x000fe400078efcff */
[----:B------:R-:W-:-:S02]  /*1a50*/  ISETP.GE.U32.AND P3, PT, R146, 0xc0, PT ;  /* 0x000000c09200780c */ /* 0x000fc40003f66070 */
[----:B------:R-:W-:Y:S01]  /*1a60*/  LOP3.LUT R4, R4, 0xfffffffb, RZ, 0xc0, !PT ;  /* 0xfffffffb04047812 */ /* 0x000fe200078ec0ff */
[----:B0-----:R-:W-:-:S03]  /*1a70*/  IMAD.WIDE R2, R169, 0x4, R2 ;  /* 0x00000004a9027825 */ /* 0x001fc600078e0202 */
[----:B------:R-:W-:-:S03]  /*1a80*/  @P5 LOP3.LUT R4, R4, 0x4, RZ, 0xfc, !PT ;  /* 0x0000000404045812 */ /* 0x000fc600078efcff */
[----:B-----5:R0:W5:Y:S01]  /*1a90*/  LDG.E R3, desc[UR10][R2.64] ;  /* 0x0000000a02037981 */ /* 0x020162000c1e1900 */
[----:B------:R-:W-:Y:S01]  /*1aa0*/  ISETP.GE.U32.AND P2, PT, R146, 0xe0, PT ;  /* 0x000000e09200780c */ /* 0x000fe20003f46070 */
[----:B------:R-:W-:Y:S01]  /*1ab0*/  BSSY.RECONVERGENT B1, `(.L_x_6029) ;  /* 0x0000063000017945 */ /* 0x000fe20003800200 */
[----:B------:R-:W-:Y:S02]  /*1ac0*/  LOP3.LUT R4, R4, 0xfffffff7, RZ, 0xc0, !PT ;  /* 0xfffffff704047812 */ /* 0x000fe400078ec0ff */
[----:B---3--:R-:W-:Y:S02]  /*1ad0*/  LOP3.LUT R101, R101, 0x1f, RZ, 0xc0, !PT ;  /* 0x0000001f65657812 */ /* 0x008fe400078ec0ff */
[----:B------:R-:W-:Y:S02]  /*1ae0*/  @P3 LOP3.LUT R4, R4, 0x8, RZ, 0xfc, !PT ;  /* 0x0000000804043812 */ /* 0x000fe400078efcff */
[----:B------:R-:W-:Y:S01]  /*1af0*/  ISETP.GE.U32.AND P4, PT, R146, 0x40, PT ;  /* 0x000000409200780c */ /* 0x000fe20003f86070 */
[----:B0-----:R-:W-:Y:S01]  /*1b00*/  IMAD R2, R169, R252, RZ ;  /* 0x000000fca9027224 */ /* 0x001fe200078e02ff */
[----:B------:R-:W-:-:S02]  /*1b10*/  LOP3.LUT R4, R4, 0xffffffdf, RZ, 0xc0, !PT ;  /* 0xffffffdf04047812 */ /* 0x000fc400078ec0ff */
[----:B------:R-:W-:Y:S02]  /*1b20*/  MOV R147, RZ ;  /* 0x000000ff00937202 */ /* 0x000fe40000000f00 */
[----:B------:R-:W-:Y:S02]  /*1b30*/  SHF.R.S32.HI R100, RZ, 0x1f, R2 ;  /* 0x0000001fff647819 */ /* 0x000fe40000011402 */
[----:B------:R-:W-:Y:S02]  /*1b40*/  @P2 LOP3.LUT R4, R4, 0x20, RZ, 0xfc, !PT ;  /* 0x0000002004042812 */ /* 0x000fe400078efcff */
[----:B------:R-:W-:-:S04]  /*1b50*/  LEA.HI R2, R100, R2, RZ, 0x2 ;  /* 0x0000000264027211 */ /* 0x000fc800078f10ff */
[----:B------:R-:W-:-:S04]  /*1b60*/  LEA.HI.SX32 R2, R2, R101, 0x1e ;  /* 0x0000006502027211 */ /* 0x000fc800078ff2ff */
[----:B------:R-:W-:Y:S02]  /*1b70*/  MOV R168, R2 ;  /* 0x0000000200a87202 */ /* 0x000fe40000000f00 */
[----:B--2---:R-:W-:Y:S01]  /*1b80*/  FSEL R145, R99, RZ, !P1 ;  /* 0x000000ff63917208 */ /* 0x004fe20004800000 */
[----:B------:R-:W-:Y:S01]  /*1b90*/  HFMA2 R99, -RZ, RZ, 0, 0 ;  /* 0x00000000ff637431 */ /* 0x000fe200000001ff */
[----:B------:R-:W-:Y:S06]  /*1ba0*/  @!P0 BRA `(.L_x_6030) ;  /* 0x00000004004c8947 */ /* 0x000fec0003800000 */
[----:B------:R-:W0:Y:S01]  /*1bb0*/  LDC.64 R96, c[0x0][0x3a8] ;  /* 0x0000ea00ff607b82 */ /* 0x000e220000000a00 */
[----:B------:R-:W2:Y:S04]  /*1bc0*/  LDL R15, [R1+0x210] ;  /* 0x00021000010f7983 */ /* 0x000ea80000100800 */
[----:B------:R3:W-:Y:S03]  /*1bd0*/  STL [R1+0x234], R5 ;  /* 0x0002340501007387 */ /* 0x0007e60000100800 */
[----:B------:R-:W4:Y:S01]  /*1be0*/  LDC.64 R104, c[0x0][0x428] ;  /* 0x00010a00ff687b82 */ /* 0x000f220000000a00 */
[----:B---3--:R-:W3:Y:S07]  /*1bf0*/  LDL.LU R5, [R1+0x40] ;  /* 0x0000400001057983 */ /* 0x008eee0000300800 */
[----:B------:R-:W1:Y:S01]  /*1c00*/  LDC.64 R100, c[0x0][0x430] ;  /* 0x00010c00ff647b82 */ /* 0x000e620000000a00 */
[----:B------:R0:W-:Y:S02]  /*1c10*/  STL [R1+0x230], R4 ;  /* 0x0002300401007387 */ /* 0x0001e40000100800 */
[----:B0-----:R-:W-:-:S02]  /*1c20*/  IMAD.WIDE.U32 R96, R2, 0x10, R96 ;  /* 0x0000001002607825 */ /* 0x001fc400078e0060 */
[----:B------:R-:W2:Y:S02]  /*1c30*/  LDL.LU R4, [R1+0xe0] ;  /* 0x0000e00001047983 */ /* 0x000ea40000300800 */
[C---:B----4-:R-:W-:Y:S02]  /*1c40*/  IMAD.WIDE.U32 R104, R2.reuse, 0x10, R104 ;  /* 0x0000001002687825 */ /* 0x050fe400078e0068 */
[----:B------:R-:W4:Y:S04]  /*1c50*/  LDG.E.128 R96, desc[UR10][R96.64] ;  /* 0x0000000a60607981 */ /* 0x000f28000c1e1d00 */
[----:B------:R-:W2:Y:S01]  /*1c60*/  LDL R133, [R1+0x220] ;  /* 0x0002200001857983 */ /* 0x000ea20000100800 */
[----:B-1----:R-:W-:-:S03]  /*1c70*/  IMAD.WIDE.U32 R100, R2, 0x10, R100 ;  /* 0x0000001002647825 */ /* 0x002fc600078e0064 */
[----:B------:R-:W3:Y:S01]  /*1c80*/  LDG.E.128 R104, desc[UR10][R104.64] ;  /* 0x0000000a68687981 */ /* 0x000ee2000c1e1d00 */
[----:B------:R-:W-:-:S03]  /*1c90*/  ISETP.NE.U32.AND P0, PT, RZ, UR12, PT ;  /* 0x0000000cff007c0c */ /* 0x000fc6000bf05070 */
[----:B------:R-:W2:Y:S04]  /*1ca0*/  LDL R136, [R1+0x224] ;  /* 0x0002240001887983 */ /* 0x000ea80000100800 */
[----:B------:R-:W2:Y:S01]  /*1cb0*/  LDG.E.128 R100, desc[UR10][R100.64] ;  /* 0x0000000a64647981 */ /* 0x000ea2000c1e1d00 */
[----:B------:R-:W-:-:S03]  /*1cc0*/  ISETP.NE.AND.EX P0, PT, RZ, UR13, PT, P0 ;  /* 0x0000000dff007c0c */ /* 0x000fc6000bf05300 */
[----:B------:R-:W2:Y:S04]  /*1cd0*/  LDL.LU R147, [R1+0x48] ;  /* 0x0000480001937983 */ /* 0x000ea80000300800 */
[----:B------:R-:W2:Y:S04]  /*1ce0*/  LDL.LU R168, [R1+0xe8] ;  /* 0x0000e80001a87983 */ /* 0x000ea80000300800 */
[----:B------:R-:W2:Y:S02]  /*1cf0*/  LDL R124, [R1+0x228] ;  /* 0x00022800017c7983 */ /* 0x000ea40000100800 */
[----:B------:R-:W0:Y:S02]  /*1d00*/  @P0 LDC.64 R108, c[0x0][0x438] ;  /* 0x00010e00ff6c0b82 */ /* 0x000e240000000a00 */
[----:B------:R-:W2:Y:S04]  /*1d10*/  LDL R171, [R1+0x21c] ;  /* 0x00021c0001ab7983 */ /* 0x000ea80000100800 */
[----:B------:R-:W2:Y:S04]  /*1d20*/  LDL.LU R170, [R1+0x4c] ;  /* 0x00004c0001aa7983 */ /* 0x000ea80000300800 */
[----:B------:R-:W2:Y:S04]  /*1d30*/  LDL.LU R111, [R1+0xec] ;  /* 0x0000ec00016f7983 */ /* 0x000ea80000300800 */
[----:B------:R-:W2:Y:S01]  /*1d40*/  LDL R110, [R1+0x22c] ;  /* 0x00022c00016e7983 */ /* 0x000ea20000100800 */
[----:B0-----:R-:W-:-:S05]  /*1d50*/  @P0 IMAD.WIDE.U32 R108, R2, 0x10, R108 ;  /* 0x00000010026c0825 */ /* 0x001fca00078e006c */
[----:B------:R0:W5:Y:S04]  /*1d60*/  @P0 LDG.E.128 R48, desc[UR10][R108.64] ;  /* 0x0000000a6c300981 */ /* 0x000168000c1e1d00 */
[----:B------:R-:W0:Y:S04]  /*1d70*/  LDL.LU R108, [R1+0xe4] ;  /* 0x0000e400016c7983 */ /* 0x000e280000300800 */
[----:B------:R-:W2:Y:S01]  /*1d80*/  LDL R109, [R1+0x218] ;  /* 0x00021800016d7983 */ /* 0x000ea20000100800 */
[----:B----4-:R-:W-:-:S03]  /*1d90*/  FADD.FTZ R0, -R145, R96 ;  /* 0x0000006091007221 */ /* 0x010fc60000010100 */
[----:B------:R-:W4:Y:S01]  /*1da0*/  LDL R96, [R1+0x214] ;  /* 0x0002140001607983 */ /* 0x000f220000100800 */
[----:B-----5:R-:W-:Y:S01]  /*1db0*/  FMUL.FTZ R0, R3, R0 ;  /* 0x0000000003007220 */ /* 0x020fe20000410000 */
[----:B---3--:R-:W-:-:S03]  /*1dc0*/  FADD.FTZ R5, R5, R104 ;  /* 0x0000006805057221 */ /* 0x008fc60000010000 */
[----:B--2---:R-:W-:Y:S02]  /*1dd0*/  FFMA.FTZ R4, R104, R0, R4 ;  /* 0x0000000068047223 */ /* 0x004fe40000010004 */
[----:B------:R1:W-:Y:S01]  /*1de0*/  STL [R1+0x40], R5 ;  /* 0x0000400501007387 */ /* 0x0003e20000100800 */
[----:B------:R-:W-:-:S04]  /*1df0*/  FMUL.FTZ R15, R15, R100 ;  /* 0x000000640f0f7220 */ /* 0x000fc80000410000 */
[----:B------:R-:W-:Y:S01]  /*1e00*/  FFMA.FTZ R133, R133, R104, R15 ;  /* 0x0000006885857223 */ /* 0x000fe2000001000f */
[----:B-1----:R2:W5:Y:S04]  /*1e10*/  LDL.LU R5, [R1+0x234] ;  /* 0x0002340001057983 */ /* 0x0025680000300800 */
[----:B------:R1:W-:Y:S04]  /*1e20*/  STL [R1+0xe0], R4 ;  /* 0x0000e00401007387 */ /* 0x0003e80000100800 */
[----:B-1----:R2:W5:Y:S04]  /*1e30*/  LDL.LU R4, [R1+0x230] ;  /* 0x0002300001047983 */ /* 0x0025680000300800 */
[----:B------:R-:W3:Y:S01]  /*1e40*/  LDL.LU R104, [R1+0x44] ;  /* 0x0000440001687983 */ /* 0x000ee20000300800 */
[----:B------:R-:W-:-:S04]  /*1e50*/  FADD.FTZ R15, -R145, R97 ;  /* 0x00000061910f7221 */ /* 0x000fc80000010100 */
[----:B------:R-:W-:Y:S01]  /*1e60*/  FMUL.FTZ R15, R3, R15 ;  /* 0x0000000f030f7220 */ /* 0x000fe20000410000 */
[----:B------:R-:W-:Y:S01]  /*1e70*/  FADD.FTZ R147, R147, R106 ;  /* 0x0000006a93937221 */ /* 0x000fe20000010000 */
[----:B------:R-:W-:Y:S01]  /*1e80*/  FADD.FTZ R170, R170, R107 ;  /* 0x0000006baaaa7221 */ /* 0x000fe20000010000 */
[----:B------:R-:W-:-:S04]  /*1e90*/  FMUL.FTZ R97, R109, R102 ;  /* 0x000000666d617220 */ /* 0x000fc80000410000 */
[----:B------:R-:W-:Y:S01]  /*1ea0*/  FFMA.FTZ R124, R124, R106, R97 ;  /* 0x0000006a7c7c7223 */ /* 0x000fe20000010061 */
[----:B------:R-:W-:Y:S01]  /*1eb0*/  FADD.FTZ R97, -R145, R99 ;  /* 0x0000006391617221 */ /* 0x000fe20000010100 */
[----:B0-----:R-:W-:-:S03]  /*1ec0*/  FFMA.FTZ R108, R105, R15, R108 ;  /* 0x0000000f696c7223 */ /* 0x001fc6000001006c */
[----:B------:R-:W-:-:S04]  /*1ed0*/  FMUL.FTZ R97, R3, R97 ;  /* 0x0000006103617220 */ /* 0x000fc80000410000 */
[----:B------:R-:W-:Y:S01]  /*1ee0*/  FFMA.FTZ R111, R107, R97, R111 ;  /* 0x000000616b6f7223 */ /* 0x000fe2000001006f */
[----:B------:R-:W-:Y:S01]  /*1ef0*/  FADD.FTZ R188, R188, R100 ;  /* 0x00000064bcbc7221 */ /* 0x000fe20000010000 */
[----:B------:R-:W-:Y:S01]  /*1f00*/  FFMA.FTZ R228, R100, R0, R228 ;  /* 0x0000000064e47223 */ /* 0x000fe200000100e4 */
[----:B------:R-:W-:Y:S01]  /*1f10*/  FADD.FTZ R99, RZ, R133 ;  /* 0x00000085ff637221 */ /* 0x000fe20000010000 */
[----:B------:R-:W-:Y:S01]  /*1f20*/  FFMA.FTZ R100, R0, R133, RZ ;  /* 0x0000008500647223 */ /* 0x000fe200000100ff */
[----:B------:R-:W-:Y:S01]  /*1f30*/  FADD.FTZ R189, R189, R101 ;  /* 0x00000065bdbd7221 */ /* 0x000fe20000010000 */
[----:B------:R-:W-:Y:S01]  /*1f40*/  FFMA.FTZ R229, R101, R15, R229 ;  /* 0x0000000f65e57223 */ /* 0x000fe200000100e5 */
[----:B------:R-:W-:Y:S01]  /*1f50*/  FADD.FTZ R190, R190, R102 ;  /* 0x00000066bebe7221 */ /* 0x000fe20000010000 */
[----:B------:R-:W-:Y:S01]  /*1f60*/  FADD.FTZ R191, R191, R103 ;  /* 0x00000067bfbf7221 */ /* 0x000fe20000010000 */
[----:B------:R-:W-:Y:S01]  /*1f70*/  FFMA.FTZ R231, R103, R97, R231 ;  /* 0x0000006167e77223 */ /* 0x000fe200000100e7 */
[----:B----4-:R-:W-:-:S04]  /*1f80*/  FMUL.FTZ R96, R96, R101 ;  /* 0x0000006560607220 */ /* 0x010fc80000410000 */
[----:B------:R-:W-:Y:S01]  /*1f90*/  FFMA.FTZ R136, R136, R105, R96 ;  /* 0x0000006988887223 */ /* 0x000fe20000010060 */
[----:B------:R-:W-:-:S04]  /*1fa0*/  FADD.FTZ R96, -R145, R98 ;  /* 0x0000006291607221 */ /* 0x000fc80000010100 */
[----:B------:R-:W-:-:S04]  /*1fb0*/  FMUL.FTZ R96, R3, R96 ;  /* 0x0000006003607220 */ /* 0x000fc80000410000 */
[----:B------:R-:W-:Y:S01]  /*1fc0*/  FFMA.FTZ R168, R106, R96, R168 ;  /* 0x000000606aa87223 */ /* 0x000fe200000100a8 */
[----:B------:R-:W-:Y:S01]  /*1fd0*/  FMUL.FTZ R98, R171, R103 ;  /* 0x00000067ab627220 */ /* 0x000fe20000410000 */
[----:B------:R-:W-:Y:S01]  /*1fe0*/  FADD.FTZ R99, R99, R136 ;  /* 0x0000008863637221 */ /* 0x000fe20000010000 */
[----:B------:R-:W-:Y:S01]  /*1ff0*/  FFMA.FTZ R100, R15, R136, R100 ;  /* 0x000000880f647223 */ /* 0x000fe20000010064 */
[----:B---3--:R-:W-:-:S05]  /*2000*/  FADD.FTZ R104, R104, R105 ;  /* 0x0000006968687221 */ /* 0x008fca0000010000 */
[----:B------:R-:W-:Y:S04]  /*2010*/  STL [R1+0x44], R104 ;  /* 0x0000446801007387 */ /* 0x000fe80000100800 */
[----:B------:R-:W-:Y:S04]  /*2020*/  STL [R1+0xe4], R108 ;  /* 0x0000e46c01007387 */ /* 0x000fe80000100800 */
[----:B------:R-:W-:Y:S04]  /*2030*/  STL [R1+0x48], R147 ;  /* 0x0000489301007387 */ /* 0x000fe80000100800 */
[----:B------:R0:W-:Y:S04]  /*2040*/  STL [R1+0xe8], R168 ;  /* 0x0000e8a801007387 */ /* 0x0001e80000100800 */
[----:B------:R2:W-:Y:S04]  /*2050*/  STL [R1+0x4c], R170 ;  /* 0x00004caa01007387 */ /* 0x0005e80000100800 */
[----:B------:R2:W-:Y:S01]  /*2060*/  STL [R1+0xec], R111 ;  /* 0x0000ec6f01007387 */ /* 0x0005e20000100800 */
[----:B------:R-:W-:Y:S01]  /*2070*/  FFMA.FTZ R98, R110, R107, R98 ;  /* 0x0000006b6e627223 */ /* 0x000fe20000010062 */
[----:B------:R-:W-:Y:S01]  /*2080*/  FADD.FTZ R99, R99, R124 ;  /* 0x0000007c63637221 */ /* 0x000fe20000010000 */
[----:B------:R-:W-:Y:S01]  /*2090*/  FFMA.FTZ R100, R96, R124, R100 ;  /* 0x0000007c60647223 */ /* 0x000fe20000010064 */
[----:B------:R-:W-:Y:S01]  /*20a0*/  FFMA.FTZ R230, R102, R96, R230 ;  /* 0x0000006066e67223 */ /* 0x000fe200000100e6 */
[----:B0-----:R-:W-:Y:S01]  /*20b0*/  IADD3 R168, PT, PT, R2, 0x20, RZ ;  /* 0x0000002002a87810 */ /* 0x001fe20007ffe0ff */
[----:B------:R-:W-:Y:S01]  /*20c0*/  FADD.FTZ R99, R99, R98 ;  /* 0x0000006263637221 */ /* 0x000fe20000010000 */
[----:B------:R-:W-:-:S07]  /*20d0*/  FFMA.FTZ R147, R97, R98, R100 ;  /* 0x0000006261937223 */ /* 0x000fce0000010064 */
.L_x_6030:
[----:B------:R-:W-:Y:S05]  /*20e0*/  BSYNC.RECONVERGENT B1 ;  /* 0x0000000000017941 */ /* 0x000fea0003800200 */
.L_x_6029:
[----:B------:R-:W-:Y:S04]  /*20f0*/  BSSY.RECONVERGENT B1, `(.L_x_6031) ;  /* 0x0000057000017945 */ /* 0x000fe80003800200 */
[----:B------:R-:W-:Y:S05]  /*2100*/  @!P4 BRA `(.L_x_6032) ;  /* 0x000000040054c947 */ /* 0x000fea0003800000 */
[----:B------:R-:W0:Y:S01]  /*2110*/  LDC.64 R100, c[0x0][0x3a8] ;  /* 0x0000ea00ff647b82 */ /* 0x000e220000000a00 */
[----:B------:R-:W3:Y:S04]  /*2120*/  LDL R16, [R1+0x1f0] ;  /* 0x0001f00001107983 */ /* 0x000ee80000100800 */
[----:B-----5:R4:W-:Y:S03]  /*2130*/  STL [R1+0x238], R4 ;  /* 0x0002380401007387 */ /* 0x0209e60000100800 */
[----:B------:R-:W1:Y:S01]  /*2140*/  LDC.64 R104, c[0x0][0x428] ;  /* 0x00010a00ff687b82 */ /* 0x000e620000000a00 */
[----:B----4-:R-:W4:Y:S07]  /*2150*/  LDL.LU R4, [R1+0x30] ;  /* 0x0000300001047983 */ /* 0x010f2e0000300800 */
[----:B------:R-:W1:Y:S01]  /*2160*/  LDC.64 R102, c[0x0][0x430] ;  /* 0x00010c00ff667b82 */ /* 0x000e620000000a00 */
[----:B------:R1:W-:Y:S01]  /*2170*/  STL [R1+0x234], R2 ;  /* 0x0002340201007387 */ /* 0x0003e20000100800 */
[----:B0-----:R-:W-:-:S05]  /*2180*/  IMAD.WIDE.U32 R100, R168, 0x10, R100 ;  /* 0x00000010a8647825 */ /* 0x001fca00078e0064 */
[----:B--2---:R-:W2:Y:S01]  /*2190*/  LDG.E.128 R108, desc[UR10][R100.64] ;  /* 0x0000000a646c7981 */ /* 0x004ea2000c1e1d00 */
[----:B-1----:R-:W-:-:S03]  /*21a0*/  IMAD.WIDE.U32 R104, R168, 0x10, R104 ;  /* 0x00000010a8687825 */ /* 0x002fc600078e0068 */
[----:B------:R-:W3:Y:S04]  /*21b0*/  LDL.LU R2, [R1+0xd0] ;  /* 0x0000d00001027983 */ /* 0x000ee80000300800 */
[----:B------:R-:W3:Y:S01]  /*21c0*/  LDL R144, [R1+0x200] ;  /* 0x0002000001907983 */ /* 0x000ee20000100800 */
[----:B------:R-:W-:-:S03]  /*21d0*/  IMAD.WIDE.U32 R102, R168, 0x10, R102 ;  /* 0x00000010a8667825 */ /* 0x000fc600078e0066 */
[----:B------:R-:W4:Y:S01]  /*21e0*/  LDG.E.128 R104, desc[UR10][R104.64] ;  /* 0x0000000a68687981 */ /* 0x000f22000c1e1d00 */
[----:B------:R-:W-:-:S03]  /*21f0*/  ISETP.NE.U32.AND P0, PT, RZ, UR12, PT ;  /* 0x0000000cff007c0c */ /* 0x000fc6000bf05070 */
[----:B------:R-:W3:Y:S04]  /*2200*/  LDL R24, [R1+0x1f4] ;  /* 0x0001f40001187983 */ /* 0x000ee80000100800 */
[----:B------:R-:W3:Y:S01]  /*2210*/  LDG.E.128 R100, desc[UR10][R102.64] ;  /* 0x0000000a66647981 */ /* 0x000ee2000c1e1d00 */
[----:B------:R-:W-:-:S03]  /*2220*/  ISETP.NE.AND.EX P0, PT, RZ, UR13, PT, P0 ;  /* 0x0000000dff007c0c */ /* 0x000fc6000bf05300 */
[----:B------:R0:W-:Y:S10]  /*2230*/  STL [R1+0x230], R0 ;  /* 0x0002300001007387 */ /* 0x0001f40000100800 */
[----:B------:R-:W1:Y:S01]  /*2240*/  @P0 LDC.64 R170, c[0x0][0x438] ;  /* 0x00010e00ffaa0b82 */ /* 0x000e620000000a00 */
[----:B0-----:R-:W3:Y:S04]  /*2250*/  LDL.LU R0, [R1+0x34] ;  /* 0x0000340001007983 */ /* 0x001ee80000300800 */
[----:B------:R-:W3:Y:S04]  /*2260*/  LDL R135, [R1+0x204] ;  /* 0x0002040001877983 */ /* 0x000ee80000100800 */
[----:B------:R-:W3:Y:S04]  /*2270*/  LDL R43, [R1+0x1f8] ;  /* 0x0001f800012b7983 */ /* 0x000ee80000100800 */
[----:B------:R-:W3:Y:S04]  /*2280*/  LDL R123, [R1+0x208] ;  /* 0x00020800017b7983 */ /* 0x000ee80000100800 */
[----:B------:R-:W3:Y:S01]  /*2290*/  LDL R113, [R1+0x20c] ;  /* 0x00020c0001717983 */ /* 0x000ee20000100800 */
[----:B-1----:R-:W-:-:S05]  /*22a0*/  @P0 IMAD.WIDE.U32 R170, R168, 0x10, R170 ;  /* 0x00000010a8aa0825 */ /* 0x002fca00078e00aa */
[----:B------:R0:W5:Y:S04]  /*22b0*/  @P0 LDG.E.128 R52, desc[UR10][R170.64] ;  /* 0x0000000aaa340981 */ /* 0x000168000c1e1d00 */
[----:B------:R-:W0:Y:S04]  /*22c0*/  LDL.LU R170, [R1+0x3c] ;  /* 0x00003c0001aa7983 */ /* 0x000e280000300800 */
[----:B------:R-:W3:Y:S01]  /*22d0*/  LDL.LU R171, [R1+0xdc] ;  /* 0x0000dc0001ab7983 */ /* 0x000ee20000300800 */
[----:B--2---:R-:W-:-:S03]  /*22e0*/  FADD.FTZ R7, -R145, R108 ;  /* 0x0000006c91077221 */ /* 0x004fc60000010100 */
[----:B------:R-:W2:Y:S01]  /*22f0*/  LDL R108, [R1+0x1fc] ;  /* 0x0001fc00016c7983 */ /* 0x000ea20000100800 */
[----:B------:R-:W-:Y:S01]  /*2300*/  FMUL.FTZ R7, R3, R7 ;  /* 0x0000000703077220 */ /* 0x000fe20000410000 */
[----:B----4-:R-:W-:-:S03]  /*2310*/  FADD.FTZ R4, R4, R104 ;  /* 0x0000006804047221 */ /* 0x010fc60000010000 */
[-C--:B---3--:R-:W-:Y:S02]  /*2320*/  FFMA.FTZ R2, R104, R7.reuse, R2 ;  /* 0x0000000768027223 */ /* 0x088fe40000010002 */
[----:B------:R1:W-:Y:S01]  /*2330*/  STL [R1+0x30], R4 ;  /* 0x0000300401007387 */ /* 0x0003e20000100800 */
[----:B------:R-:W-:Y:S01]  /*2340*/  FMUL.FTZ R16, R16, R100 ;  /* 0x0000006410107220 */ /* 0x000fe20000410000 */
[----:B------:R-:W-:Y:S01]  /*2350*/  FADD.FTZ R184, R184, R100 ;  /* 0x00000064b8b87221 */ /* 0x000fe20000010000 */
[----:B------:R-:W-:Y:S02]  /*2360*/  FFMA.FTZ R224, R100, R7, R224 ;  /* 0x0000000764e07223 */ /* 0x000fe400000100e0 */
[----:B------:R-:W-:Y:S01]  /*2370*/  FFMA.FTZ R144, R144, R104, R16 ;  /* 0x0000006890907223 */ /* 0x000fe20000010010 */
[----:B-1----:R3:W5:Y:S01]  /*2380*/  LDL.LU R4, [R1+0x238] ;  /* 0x0002380001047983 */ /* 0x0027620000300800 */
[----:B------:R-:W-:-:S03]  /*2390*/  FADD.FTZ R16, -R145, R109 ;  /* 0x0000006d91107221 */ /* 0x000fc60000010100 */
[----:B------:R1:W-:Y:S04]  /*23a0*/  STL [R1+0xd0], R2 ;  /* 0x0000d00201007387 */ /* 0x0003e80000100800 */
[----:B-1----:R3:W5:Y:S04]  /*23b0*/  LDL.LU R2, [R1+0x234] ;  /* 0x0002340001027983 */ /* 0x0027680000300800 */
[----:B------:R-:W4:Y:S04]  /*23c0*/  LDL.LU R104, [R1+0xd8] ;  /* 0x0000d80001687983 */ /* 0x000f280000300800 */
[----:B------:R-:W3:Y:S04]  /*23d0*/  LDL.LU R109, [R1+0x38] ;  /* 0x00003800016d7983 */ /* 0x000ee80000300800 */
[----:B------:R-:W2:Y:S01]  /*23e0*/  LDL.LU R100, [R1+0xd4] ;  /* 0x0000d40001647983 */ /* 0x000ea20000300800 */
[----:B------:R-:W-:Y:S01]  /*23f0*/  FMUL.FTZ R24, R24, R101 ;  /* 0x0000006518187220 */ /* 0x000fe20000410000 */
[----:B------:R-:W-:-:S03]  /*2400*/  FMUL.FTZ R43, R43, R102 ;  /* 0x000000662b2b7220 */ /* 0x000fc60000410000 */
[----:B------:R-:W-:Y:S01]  /*2410*/  FFMA.FTZ R135, R135, R105, R24 ;  /* 0x0000006987877223 */ /* 0x000fe20000010018 */
[----:B------:R-:W-:Y:S01]  /*2420*/  FADD.FTZ R24, -R145, R110 ;  /* 0x0000006e91187221 */ /* 0x000fe20000010100 */
[----:B------:R-:W-:Y:S01]  /*2430*/  FFMA.FTZ R123, R123, R106, R43 ;  /* 0x0000006a7b7b7223 */ /* 0x000fe2000001002b */
[----:B------:R-:W-:Y:S01]  /*2440*/  FMUL.FTZ R16, R3, R16 ;  /* 0x0000001003107220 */ /* 0x000fe20000410000 */
[----:B------:R-:W-:Y:S01]  /*2450*/  FADD.FTZ R43, -R145, R111 ;  /* 0x0000006f912b7221 */ /* 0x000fe20000010100 */
[----:B------:R-:W-:Y:S01]  /*2460*/  FADD.FTZ R0, R0, R105 ;  /* 0x0000006900007221 */ /* 0x000fe20000010000 */
[C---:B------:R-:W-:Y:S02]  /*2470*/  FMUL.FTZ R24, R3.reuse, R24 ;  /* 0x0000001803187220 */ /* 0x040fe40000410000 */
[----:B------:R-:W-:Y:S02]  /*2480*/  FMUL.FTZ R43, R3, R43 ;  /* 0x0000002b032b7220 */ /* 0x000fe40000410000 */
[----:B------:R1:W-:Y:S01]  /*2490*/  STL [R1+0x34], R0 ;  /* 0x0000340001007387 */ /* 0x0003e20000100800 */
[----:B0-----:R-:W-:Y:S01]  /*24a0*/  FADD.FTZ R170, R170, R107 ;  /* 0x0000006baaaa7221 */ /* 0x001fe20000010000 */
[----:B------:R-:W-:-:S02]  /*24b0*/  FFMA.FTZ R171, R107, R43, R171 ;  /* 0x0000002b6bab7223 */ /* 0x000fc400000100ab */
[----:B-1----:R0:W5:Y:S01]  /*24c0*/  LDL.LU R0, [R1+0x230] ;  /* 0x0002300001007983 */ /* 0x0021620000300800 */
[----:B------:R-:W-:-:S04]  /*24d0*/  FADD.FTZ R99, R99, R144 ;  /* 0x0000009063637221 */ /* 0x000fc80000010000 */
[----:B------:R-:W-:-:S04]  /*24e0*/  FADD.FTZ R99, R99, R135 ;  /* 0x0000008763637221 */ /* 0x000fc80000010000 */
[----:B------:R-:W-:Y:S01]  /*24f0*/  FADD.FTZ R99, R99, R123 ;  /* 0x0000007b63637221 */ /* 0x000fe20000010000 */
[----:B------:R-:W-:Y:S01]  /*2500*/  FADD.FTZ R185, R185, R101 ;  /* 0x00000065b9b97221 */ /* 0x000fe20000010000 */
[----:B------:R-:W-:Y:S01]  /*2510*/  FFMA.FTZ R225, R101, R16, R225 ;  /* 0x0000001065e17223 */ /* 0x000fe200000100e1 */
[----:B------:R-:W-:Y:S01]  /*2520*/  FADD.FTZ R186, R186, R102 ;  /* 0x00000066baba7221 */ /* 0x000fe20000010000 */
[-C--:B------:R-:W-:Y:S01]  /*2530*/  FFMA.FTZ R226, R102, R24.reuse, R226 ;  /* 0x0000001866e27223 */ /* 0x080fe200000100e2 */
[----:B------:R-:W-:Y:S01]  /*2540*/  FADD.FTZ R187, R187, R103 ;  /* 0x00000067bbbb7221 */ /* 0x000fe20000010000 */
[----:B------:R-:W-:Y:S01]  /*2550*/  FFMA.FTZ R227, R103, R43, R227 ;  /* 0x0000002b67e37223 */ /* 0x000fe200000100e3 */
[----:B------:R-:W-:Y:S01]  /*2560*/  IADD3 R168, PT, PT, R168, 0x20, RZ ;  /* 0x00000020a8a87810 */ /* 0x000fe20007ffe0ff */
[----:B----4-:R-:W-:Y:S01]  /*2570*/  FFMA.FTZ R104, R106, R24, R104 ;  /* 0x000000186a687223 */ /* 0x010fe20000010068 */
[----:B---3--:R-:W-:Y:S01]  /*2580*/  FADD.FTZ R109, R109, R106 ;  /* 0x0000006a6d6d7221 */ /* 0x008fe20000010000 */
[----:B--2---:R-:W-:-:S05]  /*2590*/  FFMA.FTZ R100, R105, R16, R100 ;  /* 0x0000001069647223 */ /* 0x004fca0000010064 */
[----:B------:R1:W-:Y:S04]  /*25a0*/  STL [R1+0xd4], R100 ;  /* 0x0000d46401007387 */ /* 0x0003e80000100800 */
[----:B------:R0:W-:Y:S04]  /*25b0*/  STL [R1+0x38], R109 ;  /* 0x0000386d01007387 */ /* 0x0001e80000100800 */
[----:B------:R0:W-:Y:S04]  /*25c0*/  STL [R1+0xd8], R104 ;  /* 0x0000d86801007387 */ /* 0x0001e80000100800 */
[----:B------:R0:W-:Y:S01]  /*25d0*/  STL [R1+0x3c], R170 ;  /* 0x00003caa01007387 */ /* 0x0001e20000100800 */
[----:B-1----:R-:W-:-:S03]  /*25e0*/  FMUL.FTZ R100, R108, R103 ;  /* 0x000000676c647220 */ /* 0x002fc60000410000 */
[----:B------:R0:W-:Y:S01]  /*25f0*/  STL [R1+0xdc], R171 ;  /* 0x0000dcab01007387 */ /* 0x0001e20000100800 */
[----:B------:R-:W-:Y:S01]  /*2600*/  FFMA.FTZ R113, R113, R107, R100 ;  /* 0x0000006b71717223 */ /* 0x000fe20000010064 */
[----:B------:R-:W-:-:S04]  /*2610*/  FFMA.FTZ R100, R7, R144, R147 ;  /* 0x0000009007647223 */ /* 0x000fc80000010093 */
[----:B------:R-:W-:-:S04]  /*2620*/  FFMA.FTZ R100, R16, R135, R100 ;  /* 0x0000008710647223 */ /* 0x000fc80000010064 */
[----:B------:R-:W-:Y:S01]  /*2630*/  FFMA.FTZ R100, R24, R123, R100 ;  /* 0x0000007b18647223 */ /* 0x000fe20000010064 */
[----:B------:R-:W-:-:S03]  /*2640*/  FADD.FTZ R99, R99, R113 ;  /* 0x0000007163637221 */ /* 0x000fc60000010000 */
[----:B0-----:R-:W-:-:S07]  /*2650*/  FFMA.FTZ R147, R43, R113, R100 ;  /* 0x000000712b937223 */ /* 0x001fce0000010064 */
.L_x_6032:
[----:B------:R-:W-:Y:S05]  /*2660*/  BSYNC.RECONVERGENT B1 ;  /* 0x0000000000017941 */ /* 0x000fea0003800200 */
.L_x_6031:
[----:B-----5:R-:W-:Y:S01]  /*2670*/  LOP3.LUT P0, RZ, R4, 0x1, RZ, 0xc0, !PT ;  /* 0x0000000104ff7812 */ /* 0x020fe2000780c0ff */
[----:B------:R-:W-:-:S12]  /*2680*/  BSSY.RECONVERGENT B1, `(.L_x_6033) ;  /* 0x0000057000017945 */ /* 0x000fd80003800200 */
[----:B------:R-:W-:Y:S05]  /*2690*/  @!P0 BRA `(.L_x_6034) ;  /* 0x0000000400548947 */ /* 0x000fea0003800000 */
[----:B------:R-:W0:Y:S01]  /*26a0*/  LDC.64 R100, c[0x0][0x3a8] ;  /* 0x0000ea00ff647b82 */ /* 0x000e220000000a00 */
[----:B------:R-:W3:Y:S04]  /*26b0*/  LDL R17, [R1+0x1d0] ;  /* 0x0001d00001117983 */ /* 0x000ee80000100800 */
[----:B------:R4:W-:Y:S03]  /*26c0*/  STL [R1+0x238], R4 ;  /* 0x0002380401007387 */ /* 0x0009e60000100800 */
        /* <DEDUP_REMOVED lines=30> */
[----:B---3--:R-:W-:Y:S02]  /*28b0*/  FFMA.FTZ R2, R104, R6, R2 ;  /* 0x0000000668027223 */ /* 0x008fe40000010002 */
        /* <DEDUP_REMOVED lines=51> */
.L_x_6034:
[----:B------:R-:W-:Y:S05]  /*2bf0*/  BSYNC.RECONVERGENT B1 ;  /* 0x0000000000017941 */ /* 0x000fea0003800200 */
.L_x_6033:
        /* <DEDUP_REMOVED lines=30> */
[----:B------:R-:W3:Y:S01]  /*2de0*/  LDL R171, [R1+0x1cc] ;  /* 0x0001cc0001ab7983 */ /* 0x000ee20000100800 */
[----:B--2---:R-:W-:-:S03]  /*2df0*/  FADD.FTZ R8, -R145, R108 ;  /* 0x0000006c91087221 */ /* 0x004fc60000010100 */
[----:B------:R-:W2:Y:S01]  /*2e00*/  LDL.LU R108, [R1+0x1c] ;  /* 0x00001c00016c7983 */ /* 0x000ea20000300800 */
        /* <DEDUP_REMOVED lines=14> */
[----:B------:R-:W3:Y:S01]  /*2ef0*/  LDL.LU R100, [R1+0xb4] ;  /* 0x0000b40001647983 */ /* 0x000ee20000300800 */
        /* <DEDUP_REMOVED lines=10> */
[----:B------:R1:W-:Y:S02]  /*2fa0*/  STL [R1+0x14], R0 ;  /* 0x0000140001007387 */ /* 0x0003e40000100800 */
[----:B0-----:R-:W-:-:S02]  /*2fb0*/  FFMA.FTZ R170, R107, R41, R170 ;  /* 0x000000296baa7223 */ /* 0x001fc400000100aa */
[----:B-1----:R0:W5:Y:S01]  /*2fc0*/  LDL.LU R0, [R1+0x230] ;  /* 0x0002300001007983 */ /* 0x0021620000300800 */
[----:B------:R-:W-:Y:S01]  /*2fd0*/  FADD.FTZ R99, R99, R142 ;  /* 0x0000008e63637221 */ /* 0x000fe20000010000 */
[----:B------:R-:W-:-:S03]  /*2fe0*/  FMUL.FTZ R47, R47, R103 ;  /* 0x000000672f2f7220 */ /* 0x000fc60000410000 */
[----:B------:R-:W-:Y:S01]  /*2ff0*/  FADD.FTZ R99, R99, R132 ;  /* 0x0000008463637221 */ /* 0x000fe20000010000 */
[----:B------:R-:W-:-:S03]  /*3000*/  FFMA.FTZ R47, R171, R107, R47 ;  /* 0x0000006bab2f7223 */ /* 0x000fc6000001002f */
        /* <DEDUP_REMOVED lines=8> */
[----:B------:R-:W-:Y:S01]  /*3090*/  FADD.FTZ R99, R99, R47 ;  /* 0x0000002f63637221 */ /* 0x000fe20000010000 */
[----:B--2---:R-:W-:Y:S01]  /*30a0*/  FADD.FTZ R108, R108, R107 ;  /* 0x0000006b6c6c7221 */ /* 0x004fe20000010000 */
[----:B----4-:R-:W-:Y:S01]  /*30b0*/  FFMA.FTZ R104, R106, R26, R104 ;  /* 0x0000001a6a687223 */ /* 0x010fe20000010068 */
[----:B---3--:R-:W-:Y:S01]  /*30c0*/  FADD.FTZ R109, R109, R106 ;  /* 0x0000006a6d6d7221 */ /* 0x008fe20000010000 */
[----:B------:R-:W-:-:S05]  /*30d0*/  FFMA.FTZ R100, R105, R18, R100 ;  /* 0x0000001269647223 */ /* 0x000fca0000010064 */
[----:B------:R1:W-:Y:S04]  /*30e0*/  STL [R1+0xb4], R100 ;  /* 0x0000b46401007387 */ /* 0x0003e80000100800 */
[----:B------:R0:W-:Y:S04]  /*30f0*/  STL [R1+0x18], R109 ;  /* 0x0000186d01007387 */ /* 0x0001e80000100800 */
[----:B------:R0:W-:Y:S04]  /*3100*/  STL [R1+0xb8], R104 ;  /* 0x0000b86801007387 */ /* 0x0001e80000100800 */
[----:B------:R0:W-:Y:S04]  /*3110*/  STL [R1+0x1c], R108 ;  /* 0x00001c6c01007387 */ /* 0x0001e80000100800 */
[----:B------:R0:W-:Y:S01]  /*3120*/  STL [R1+0xbc], R170 ;  /* 0x0000bcaa01007387 */ /* 0x0001e20000100800 */
[----:B-1----:R-:W-:-:S04]  /*3130*/  FFMA.FTZ R100, R8, R142, R147 ;  /* 0x0000008e08647223 */ /* 0x002fc80000010093 */
[----:B------:R-:W-:-:S04]  /*3140*/  FFMA.FTZ R100, R18, R132, R100 ;  /* 0x0000008412647223 */ /* 0x000fc80000010064 */
[----:B------:R-:W-:-:S04]  /*3150*/  FFMA.FTZ R100, R26, R121, R100 ;  /* 0x000000791a647223 */ /* 0x000fc80000010064 */
[----:B0-----:R-:W-:-:S07]  /*3160*/  FFMA.FTZ R147, R41, R47, R100 ;  /* 0x0000002f29937223 */ /* 0x001fce0000010064 */
.L_x_6036:
[----:B------:R-:W-:Y:S05]  /*3170*/  BSYNC.RECONVERGENT B1 ;  /* 0x0000000000017941 */ /* 0x000fea0003800200 */
.L_x_6035:
[----:B------:R-:W-:Y:S04]  /*3180*/  BSSY.RECONVERGENT B1, `(.L_x_6037) ;  /* 0x0000057000017945 */ /* 0x000fe80003800200 */
[----:B------:R-:W-:Y:S05]  /*3190*/  @!P5 BRA `(.L_x_6038) ;  /* 0x000000040054d947 */ /* 0x000fea0003800000 */
[----:B------:R-:W0:Y:S01]  /*31a0*/  LDC.64 R100, c[0x0][0x3a8] ;  /* 0x0000ea00ff647b82 */ /* 0x000e220000000a00 */
[----:B------:R-:W3:Y:S04]  /*31b0*/  LDL R19, [R1+0x190] ;  /* 0x0001900001137983 */ /* 0x000ee80000100800 */
[----:B-----5:R4:W-:Y:S03]  /*31c0*/  STL [R1+0x238], R4 ;  /* 0x0002380401007387 */ /* 0x0209e60000100800 */
[----:B------:R-:W1:Y:S01]  /*31d0*/  LDC.64 R104, c[0x0][0x428] ;  /* 0x00010a00ff687b82 */ /* 0x000e620000000a00 */
[----:B----4-:R-:W4:Y:S07]  /*31e0*/  LDL.LU R4, [R1] ;  /* 0x0000000001047983 */ /* 0x010f2e0000300800 */
        /* <DEDUP_REMOVED lines=28> */
[-C--:B---3--:R-:W-:Y:S02]  /*33b0*/  FFMA.FTZ R2, R104, R9.reuse, R2 ;  /* 0x0000000968027223 */ /* 0x088fe40000010002 */
[----:B------:R1:W-:Y:S01]  /*33c0*/  STL [R1], R4 ;  /* 0x0000000401007387 */ /* 0x0003e20000100800 */
        /* <DEDUP_REMOVED lines=50> */
.L_x_6038:
[----:B------:R-:W-:Y:S05]  /*36f0*/  BSYNC.RECONVERGENT B1 ;  /* 0x0000000000017941 */ /* 0x000fea0003800200 */
.L_x_6037:
        /* <DEDUP_REMOVED lines=8> */
[----:B------:R-:W3:Y:S01]  /*3780*/  LDL R140, [R1+0x180] ;  /* 0x00018000018c7983 */ /* 0x000ee20000100800 */
[----:B------:R-:W-:-:S03]  /*3790*/  ISETP.NE.U32.AND P0, PT, RZ, UR12, PT ;  /* 0x0000000cff007c0c */ /* 0x000fc6000bf05070 */
[----:B------:R-:W3:Y:S01]  /*37a0*/  LDL R28, [R1+0x174] ;  /* 0x00017400011c7983 */ /* 0x000ee20000100800 */
[----:B0-----:R-:W-:-:S03]  /*37b0*/  IMAD.WIDE.U32 R100, R168, 0x10, R100 ;  /* 0x00000010a8647825 */ /* 0x001fc600078e0064 */
[----:B------:R-:W3:Y:S04]  /*37c0*/  LDL R39, [R1+0x178] ;  /* 0x0001780001277983 */ /* 0x000ee80000100800 */
[----:B--2---:R-:W2:Y:S01]  /*37d0*/  LDG.E.128 R108, desc[UR10][R100.64] ;  /* 0x0000000a646c7981 */ /* 0x004ea2000c1e1d00 */
[----:B-1----:R-:W-:-:S03]  /*37e0*/  IMAD.WIDE.U32 R104, R168, 0x10, R104 ;  /* 0x00000010a8687825 */ /* 0x002fc600078e0068 */
[----:B------:R-:W3:Y:S04]  /*37f0*/  LDL R130, [R1+0x184] ;  /* 0x0001840001827983 */ /* 0x000ee80000100800 */
[----:B------:R-:W4:Y:S01]  /*3800*/  LDG.E.128 R104, desc[UR10][R104.64] ;  /* 0x0000000a68687981 */ /* 0x000f22000c1e1d00 */
[----:B------:R-:W-:-:S03]  /*3810*/  IMAD.WIDE.U32 R102, R168, 0x10, R102 ;  /* 0x00000010a8667825 */ /* 0x000fc600078e0066 */
[----:B------:R-:W3:Y:S04]  /*3820*/  LDL R119, [R1+0x188] ;  /* 0x0001880001777983 */ /* 0x000ee80000100800 */
[----:B------:R-:W3:Y:S01]  /*3830*/  LDG.E.128 R100, desc[UR10][R102.64] ;  /* 0x0000000a66647981 */ /* 0x000ee2000c1e1d00 */
[----:B------:R-:W-:-:S03]  /*3840*/  ISETP.NE.AND.EX P0, PT, RZ, UR13, PT, P0 ;  /* 0x0000000dff007c0c */ /* 0x000fc6000bf05300 */
[----:B------:R-:W3:Y:S10]  /*3850*/  LDL R45, [R1+0x17c] ;  /* 0x00017c00012d7983 */ /* 0x000ef40000100800 */
[----:B------:R-:W0:Y:S02]  /*3860*/  @P0 LDC.64 R170, c[0x0][0x438] ;  /* 0x00010e00ffaa0b82 */ /* 0x000e240000000a00 */
[----:B0-----:R-:W-:-:S05]  /*3870*/  @P0 IMAD.WIDE.U32 R170, R168, 0x10, R170 ;  /* 0x00000010a8aa0825 */ /* 0x001fca00078e00aa */
[----:B------:R0:W5:Y:S04]  /*3880*/  @P0 LDG.E.128 R68, desc[UR10][R170.64] ;  /* 0x0000000aaa440981 */ /* 0x000168000c1e1d00 */
[----:B------:R-:W0:Y:S04]  /*3890*/  LDL.LU R170, [R1+0x9c] ;  /* 0x00009c0001aa7983 */ /* 0x000e280000300800 */
[----:B------:R-:W3:Y:S01]  /*38a0*/  LDL R171, [R1+0x18c] ;  /* 0x00018c0001ab7983 */ /* 0x000ee20000100800 */
[----:B--2---:R-:W-:-:S03]  /*38b0*/  FADD.FTZ R10, -R145, R108 ;  /* 0x0000006c910a7221 */ /* 0x004fc60000010100 */
[----:B------:R-:W2:Y:S01]  /*38c0*/  LDL.LU R108, [R1+0x98] ;  /* 0x00009800016c7983 */ /* 0x000ea20000300800 */
[----:B------:R-:W-:-:S04]  /*38d0*/  FMUL.FTZ R10, R3, R10 ;  /* 0x0000000a030a7220 */ /* 0x000fc80000410000 */
[----:B----4-:R-:W-:Y:S01]  /*38e0*/  FFMA.FTZ R0, R104, R10, R0 ;  /* 0x0000000a68007223 */ /* 0x010fe20000010000 */
[----:B------:R-:W-:-:S04]  /*38f0*/  FADD.FTZ R248, R248, R104 ;  /* 0x00000068f8f87221 */ /* 0x000fc80000010000 */
[----:B------:R1:W-:Y:S01]  /*3900*/  STL [R1+0x90], R0 ;  /* 0x0000900001007387 */ /* 0x0003e20000100800 */
[----:B---3--:R-:W-:-:S04]  /*3910*/  FMUL.FTZ R20, R20, R100 ;  /* 0x0000006414147220 */ /* 0x008fc80000410000 */
[----:B------:R-:W-:Y:S01]  /*3920*/  FFMA.FTZ R140, R140, R104, R20 ;  /* 0x000000688c8c7223 */ /* 0x000fe20000010014 */
[----:B-1----:R3:W5:Y:S04]  /*3930*/  LDL.LU R0, [R1+0x230] ;  /* 0x0002300001007983 */ /* 0x0027680000300800 */
[----:B------:R-:W4:Y:S01]  /*3940*/  LDL.LU R104, [R1+0x94] ;  /* 0x0000940001687983 */ /* 0x000f220000300800 */
[----:B------:R-:W-:Y:S01]  /*3950*/  FMUL.FTZ R28, R28, R101 ;  /* 0x000000651c1c7220 */ /* 0x000fe20000410000 */
[----:B------:R-:W-:Y:S01]  /*3960*/  FMUL.FTZ R39, R39, R102 ;  /* 0x0000006627277220 */ /* 0x000fe20000410000 */
[C---:B------:R-:W-:Y:S02]  /*3970*/  FADD.FTZ R20, -R145.reuse, R109 ;  /* 0x0000006d91147221 */ /* 0x040fe40000010100 */
[----:B------:R-:W-:Y:S01]  /*3980*/  FFMA.FTZ R130, R130, R105, R28 ;  /* 0x0000006982827223 */ /* 0x000fe2000001001c */
[----:B------:R-:W-:Y:S01]  /*3990*/  FADD.FTZ R28, -R145, R110 ;  /* 0x0000006e911c7221 */ /* 0x000fe20000010100 */
[----:B------:R-:W-:Y:S01]  /*39a0*/  FFMA.FTZ R119, R119, R106, R39 ;  /* 0x0000006a77777223 */ /* 0x000fe20000010027 */
[----:B------:R-:W-:Y:S01]  /*39b0*/  FADD.FTZ R39, -R145, R111 ;  /* 0x0000006f91277221 */ /* 0x000fe20000010100 */
[C---:B------:R-:W-:Y:S01]  /*39c0*/  FMUL.FTZ R20, R3.reuse, R20 ;  /* 0x0000001403147220 */ /* 0x040fe20000410000 */
[----:B------:R-:W-:-:S02]  /*39d0*/  FMUL.FTZ R28, R3, R28 ;  /* 0x0000001c031c7220 */ /* 0x000fc40000410000 */
[----:B------:R-:W-:Y:S01]  /*39e0*/  FMUL.FTZ R39, R3, R39 ;  /* 0x0000002703277220 */ /* 0x000fe20000410000 */
[----:B------:R-:W-:Y:S01]  /*39f0*/  FADD.FTZ R164, R164, R100 ;  /* 0x00000064a4a47221 */ /* 0x000fe20000010000 */
[----:B------:R-:W-:Y:S01]  /*3a00*/  FFMA.FTZ R208, R100, R10, R208 ;  /* 0x0000000a64d07223 */ /* 0x000fe200000100d0 */
[----:B------:R-:W-:Y:S01]  /*3a10*/  FADD.FTZ R99, R99, R140 ;  /* 0x0000008c63637221 */ /* 0x000fe20000010000 */
[----:B------:R-:W-:Y:S01]  /*3a20*/  FFMA.FTZ R100, R10, R140, R147 ;  /* 0x0000008c0a647223 */ /* 0x000fe20000010093 */
[----:B------:R-:W-:Y:S02]  /*3a30*/  FMUL.FTZ R45, R45, R103 ;  /* 0x000000672d2d7220 */ /* 0x000fe40000410000 */
[----:B------:R-:W-:Y:S01]  /*3a40*/  FADD.FTZ R99, R99, R130 ;  /* 0x0000008263637221 */ /* 0x000fe20000010000 */
[----:B------:R-:W-:Y:S01]  /*3a50*/  FFMA.FTZ R100, R20, R130, R100 ;  /* 0x0000008214647223 */ /* 0x000fe20000010064 */
[----:B0-----:R-:W-:Y:S02]  /*3a60*/  FFMA.FTZ R170, R107, R39, R170 ;  /* 0x000000276baa7223 */ /* 0x001fe400000100aa */
[----:B------:R-:W-:Y:S01]  /*3a70*/  FADD.FTZ R99, R99, R119 ;  /* 0x0000007763637221 */ /* 0x000fe20000010000 */
[----:B------:R-:W-:Y:S01]  /*3a80*/  FFMA.FTZ R100, R28, R119, R100 ;  /* 0x000000771c647223 */ /* 0x000fe20000010064 */
[----:B------:R-:W-:Y:S01]  /*3a90*/  FFMA.FTZ R45, R171, R107, R45 ;  /* 0x0000006bab2d7223 */ /* 0x000fe2000001002d */
[----:B------:R-:W-:Y:S01]  /*3aa0*/  FADD.FTZ R249, R249, R105 ;  /* 0x00000069f9f97221 */ /* 0x000fe20000010000 */
[----:B------:R-:W-:Y:S01]  /*3ab0*/  FADD.FTZ R165, R165, R101 ;  /* 0x00000065a5a57221 */ /* 0x000fe20000010000 */
[----:B------:R-:W-:Y:S01]  /*3ac0*/  FFMA.FTZ R209, R101, R20, R209 ;  /* 0x0000001465d17223 */ /* 0x000fe200000100d1 */
[----:B------:R-:W-:Y:S01]  /*3ad0*/  FADD.FTZ R250, R250, R106 ;  /* 0x0000006afafa7221 */ /* 0x000fe20000010000 */
[----:B------:R-:W-:Y:S01]  /*3ae0*/  FADD.FTZ R166, R166, R102 ;  /* 0x00000066a6a67221 */ /* 0x000fe20000010000 */
[-C--:B------:R-:W-:Y:S01]  /*3af0*/  FFMA.FTZ R210, R102, R28.reuse, R210 ;  /* 0x0000001c66d27223 */ /* 0x080fe200000100d2 */
[----:B------:R-:W-:Y:S01]  /*3b00*/  FADD.FTZ R251, R251, R107 ;  /* 0x0000006bfbfb7221 */ /* 0x000fe20000010000 */
[----:B------:R-:W-:Y:S01]  /*3b10*/  FADD.FTZ R167, R167, R103 ;  /* 0x00000067a7a77221 */ /* 0x000fe20000010000 */
[----:B------:R-:W-:Y:S01]  /*3b20*/  FFMA.FTZ R211, R103, R39, R211 ;  /* 0x0000002767d37223 */ /* 0x000fe200000100d3 */
[----:B------:R-:W-:Y:S01]  /*3b30*/  IADD3 R168, PT, PT, R168, 0x20, RZ ;  /* 0x00000020a8a87810 */ /* 0x000fe20007ffe0ff */
[----:B------:R-:W-:Y:S01]  /*3b40*/  FADD.FTZ R99, R99, R45 ;  /* 0x0000002d63637221 */ /* 0x000fe20000010000 */
[----:B------:R-:W-:Y:S01]  /*3b50*/  FFMA.FTZ R147, R39, R45, R100 ;  /* 0x0000002d27937223 */ /* 0x000fe20000010064 */
[----:B--2---:R-:W-:Y:S01]  /*3b60*/  FFMA.FTZ R108, R106, R28, R108 ;  /* 0x0000001c6a6c7223 */ /* 0x004fe2000001006c */
[----:B----4-:R-:W-:-:S05]  /*3b70*/  FFMA.FTZ R104, R105, R20, R104 ;  /* 0x0000001469687223 */ /* 0x010fca0000010068 */
[----:B------:R3:W-:Y:S04]  /*3b80*/  STL [R1+0x94], R104 ;  /* 0x0000946801007387 */ /* 0x0007e80000100800 */
[----:B------:R3:W-:Y:S04]  /*3b90*/  STL [R1+0x98], R108 ;  /* 0x0000986c01007387 */ /* 0x0007e80000100800 */
[----:B------:R3:W-:Y:S02]  /*3ba0*/  STL [R1+0x9c], R170 ;  /* 0x00009caa01007387 */ /* 0x0007e40000100800 */
.L_x_6040:
[----:B------:R-:W-:Y:S05]  /*3bb0*/  BSYNC.RECONVERGENT B1 ;  /* 0x0000000000017941 */ /* 0x000fea0003800200 */
.L_x_6039:
[----:B------:R-:W-:Y:S04]  /*3bc0*/  BSSY.RECONVERGENT B1, `(.L_x_6041) ;  /* 0x000004b000017945 */ /* 0x000fe80003800200 */
[----:B------:R-:W-:Y:S05]  /*3bd0*/  @!P2 BRA `(.L_x_6042) ;  /* 0x000000040024a947 */ /* 0x000fea0003800000 */
[----:B------:R-:W0:Y:S01]  /*3be0*/  LDC.64 R100, c[0x0][0x3a8] ;  /* 0x0000ea00ff647b82 */ /* 0x000e220000000a00 */
[----:B------:R-:W4:Y:S04]  /*3bf0*/  LDL R21, [R1+0x150] ;  /* 0x0001500001157983 */ /* 0x000f280000100800 */
[----:B-----5:R1:W-:Y:S03]  /*3c00*/  STL [R1+0x230], R0 ;  /* 0x0002300001007387 */ /* 0x0203e60000100800 */
[----:B---3--:R-:W3:Y:S01]  /*3c10*/  LDC.64 R104, c[0x0][0x428] ;  /* 0x00010a00ff687b82 */ /* 0x008ee20000000a00 */
[----:B-1----:R-:W4:Y:S07]  /*3c20*/  LDL.LU R0, [R1+0x80] ;  /* 0x0000800001007983 */ /* 0x002f2e0000300800 */
[----:B------:R-:W1:Y:S01]  /*3c30*/  LDC.64 R102, c[0x0][0x430] ;  /* 0x00010c00ff667b82 */ /* 0x000e620000000a00 */
[----:B------:R-:W4:Y:S01]  /*3c40*/  LDL R139, [R1+0x160] ;  /* 0x00016000018b7983 */ /* 0x000f220000100800 */
[----:B------:R-:W-:-:S03]  /*3c50*/  ISETP.NE.U32.AND P0, PT, RZ, UR12, PT ;  /* 0x0000000cff007c0c */ /* 0x000fc6000bf05070 */
[----:B------:R-:W4:Y:S01]  /*3c60*/  LDL R29, [R1+0x154] ;  /* 0x00015400011d7983 */ /* 0x000f220000100800 */
[----:B0-----:R-:W-:-:S03]  /*3c70*/  IMAD.WIDE.U32 R100, R168, 0x10, R100 ;  /* 0x00000010a8647825 */ /* 0x001fc600078e0064 */
[----:B------:R-:W4:Y:S04]  /*3c80*/  LDL R38, [R1+0x158] ;  /* 0x0001580001267983 */ /* 0x000f280000100800 */
[----:B--2---:R-:W2:Y:S01]  /*3c90*/  LDG.E.128 R108, desc[UR10][R100.64] ;  /* 0x0000000a646c7981 */ /* 0x004ea2000c1e1d00 */
[----:B---3--:R-:W-:-:S03]  /*3ca0*/  IMAD.WIDE.U32 R104, R168, 0x10, R104 ;  /* 0x00000010a8687825 */ /* 0x008fc600078e0068 */
[----:B------:R-:W3:Y:S04]  /*3cb0*/  LDL R129, [R1+0x164] ;  /* 0x0001640001817983 */ /* 0x000ee80000100800 */
[----:B------:R-:W4:Y:S01]  /*3cc0*/  LDG.E.128 R104, desc[UR10][R104.64] ;  /* 0x0000000a68687981 */ /* 0x000f22000c1e1d00 */
[----:B-1----:R-:W-:-:S03]  /*3cd0*/  IMAD.WIDE.U32 R102, R168, 0x10, R102 ;  /* 0x00000010a8667825 */ /* 0x002fc600078e0066 */
        /* <DEDUP_REMOVED lines=18> */
[----:B------:R-:W3:Y:S01]  /*3e00*/  LDL.LU R104, [R1+0x84] ;  /* 0x0000840001687983 */ /* 0x000ee20000300800 */
[----:B------:R-:W-:Y:S01]  /*3e10*/  FMUL.FTZ R29, R29, R101 ;  /* 0x000000651d1d7220 */ /* 0x000fe20000410000 */
[----:B------:R-:W-:Y:S01]  /*3e20*/  FMUL.FTZ R38, R38, R102 ;  /* 0x0000006626267220 */ /* 0x000fe20000410000 */
[----:B------:R-:W-:Y:S02]  /*3e30*/  FADD.FTZ R21, -R145, R109 ;  /* 0x0000006d91157221 */ /* 0x000fe40000010100 */
[----:B------:R-:W-:Y:S01]  /*3e40*/  FFMA.FTZ R129, R129, R105, R29 ;  /* 0x0000006981817223 */ /* 0x000fe2000001001d */
[C---:B------:R-:W-:Y:S01]  /*3e50*/  FADD.FTZ R29, -R145.reuse, R110 ;  /* 0x0000006e911d7221 */ /* 0x040fe20000010100 */
        /* <DEDUP_REMOVED lines=29> */
[----:B---3--:R-:W-:-:S05]  /*4030*/  FFMA.FTZ R104, R105, R21, R104 ;  /* 0x0000001569687223 */ /* 0x008fca0000010068 */
[----:B------:R4:W-:Y:S04]  /*4040*/  STL [R1+0x84], R104 ;  /* 0x0000846801007387 */ /* 0x0009e80000100800 */
[----:B------:R4:W-:Y:S04]  /*4050*/  STL [R1+0x88], R108 ;  /* 0x0000886c01007387 */ /* 0x0009e80000100800 */
[----:B------:R4:W-:Y:S02]  /*4060*/  STL [R1+0x8c], R170 ;  /* 0x00008caa01007387 */ /* 0x0009e40000100800 */
.L_x_6042:
[----:B------:R-:W-:Y:S05]  /*4070*/  BSYNC.RECONVERGENT B1 ;  /* 0x0000000000017941 */ /* 0x000fea0003800200 */
.L_x_6041:
[----:B------:R-:W-:Y:S01]  /*4080*/  ISETP.GE.U32.AND P0, PT, R146, 0x100, PT ;  /* 0x000001009200780c */ /* 0x000fe20003f06070 */
[----:B------:R-:W-:Y:S01]  /*4090*/  BSSY.RECONVERGENT B1, `(.L_x_6043) ;  /* 0x000004d000017945 */ /* 0x000fe20003800200 */
[----:B-----5:R-:W-:-:S11]  /*40a0*/  LOP3.LUT R4, R4, 0xffffffef, RZ, 0xc0, !PT ;  /* 0xffffffef04047812 */ /* 0x020fd600078ec0ff */
[----:B------:R-:W-:Y:S01]  /*40b0*/  @P0 LOP3.LUT R4, R4, 0x10, RZ, 0xfc, !PT ;  /* 0x0000001004040812 */ /* 0x000fe200078efcff */
[----:B------:R-:W-:Y:S06]  /*40c0*/  @!P0 BRA `(.L_x_6044) ;  /* 0x0000000400248947 */ /* 0x000fec0003800000 */
[----:B------:R-:W-:Y:S01]  /*40d0*/  ISETP.NE.U32.AND P0, PT, RZ, UR12, PT ;  /* 0x0000000cff007c0c */ /* 0x000fe2000bf05070 */
[----:B---34-:R-:W0:Y:S01]  /*40e0*/  LDC.64 R104, c[0x0][0x428] ;  /* 0x00010a00ff687b82 */ /* 0x018e220000000a00 */
[----:B------:R-:W3:Y:S02]  /*40f0*/  LDL R22, [R1+0x130] ;  /* 0x0001300001167983 */ /* 0x000ee40000100800 */
[----:B------:R-:W-:Y:S02]  /*4100*/  ISETP.NE.AND.EX P0, PT, RZ, UR13, PT, P0 ;  /* 0x0000000dff007c0c */ /* 0x000fe4000bf05300 */
[----:B------:R4:W-:Y:S03]  /*4110*/  STL [R1+0x230], R0 ;  /* 0x0002300001007387 */ /* 0x0009e60000100800 */
[----:B------:R-:W1:Y:S01]  /*4120*/  LDC.64 R102, c[0x0][0x430] ;  /* 0x00010c00ff667b82 */ /* 0x000e620000000a00 */
[----:B----4-:R-:W4:Y:S07]  /*4130*/  LDL.LU R0, [R1+0x70] ;  /* 0x0000700001007983 */ /* 0x010f2e0000300800 */
[----:B------:R-:W2:Y:S01]  /*4140*/  @P0 LDC.64 R100, c[0x0][0x438] ;  /* 0x00010e00ff640b82 */ /* 0x000ea20000000a00 */
[----:B------:R-:W3:Y:S04]  /*4150*/  LDL R138, [R1+0x140] ;  /* 0x00014000018a7983 */ /* 0x000ee80000100800 */
[----:B------:R-:W3:Y:S01]  /*4160*/  LDL R30, [R1+0x134] ;  /* 0x00013400011e7983 */ /* 0x000ee20000100800 */
[----:B0-----:R-:W-:-:S03]  /*4170*/  IMAD.WIDE.U32 R104, R168, 0x10, R104 ;  /* 0x00000010a8687825 */ /* 0x001fc600078e0068 */
[----:B------:R-:W3:Y:S04]  /*4180*/  LDL R37, [R1+0x138] ;  /* 0x0001380001257983 */ /* 0x000ee80000100800 */
[----:B------:R-:W4:Y:S01]  /*4190*/  LDG.E.128 R104, desc[UR10][R104.64] ;  /* 0x0000000a68687981 */ /* 0x000f22000c1e1d00 */
[----:B-1----:R-:W-:-:S03]  /*41a0*/  IMAD.WIDE.U32 R102, R168, 0x10, R102 ;  /* 0x00000010a8667825 */ /* 0x002fc600078e0066 */
[----:B------:R-:W3:Y:S04]  /*41b0*/  LDL R128, [R1+0x144] ;  /* 0x0001440001807983 */ /* 0x000ee80000100800 */
[----:B------:R-:W3:Y:S01]  /*41c0*/  LDL R117, [R1+0x148] ;  /* 0x0001480001757983 */ /* 0x000ee20000100800 */
[----:B--2---:R-:W-:-:S03]  /*41d0*/  @P0 IMAD.WIDE.U32 R100, R168, 0x10, R100 ;  /* 0x00000010a8640825 */ /* 0x004fc600078e0064 */
[----:B------:R-:W2:Y:S04]  /*41e0*/  LDL R114, [R1+0x13c] ;  /* 0x00013c0001727983 */ /* 0x000ea80000100800 */
[----:B------:R0:W5:Y:S04]  /*41f0*/  @P0 LDG.E.128 R76, desc[UR10][R100.64] ;  /* 0x0000000a644c0981 */ /* 0x000168000c1e1d00 */
[----:B------:R-:W2:Y:S04]  /*4200*/  LDL.LU R171, [R1+0x7c] ;  /* 0x00007c0001ab7983 */ /* 0x000ea80000300800 */
[----:B------:R-:W2:Y:S01]  /*4210*/  LDL R170, [R1+0x14c] ;  /* 0x00014c0001aa7983 */ /* 0x000ea20000100800 */
[----:B0-----:R-:W0:Y:S02]  /*4220*/  LDC.64 R100, c[0x0][0x3a8] ;  /* 0x0000ea00ff647b82 */ /* 0x001e240000000a00 */
[----:B0-----:R-:W-:-:S05]  /*4230*/  IMAD.WIDE.U32 R100, R168, 0x10, R100 ;  /* 0x00000010a8647825 */ /* 0x001fca00078e0064 */
[----:B------:R-:W3:Y:S04]  /*4240*/  LDG.E.128 R108, desc[UR10][R100.64] ;  /* 0x0000000a646c7981 */ /* 0x000ee8000c1e1d00 */
[----:B------:R-:W2:Y:S01]  /*4250*/  LDG.E.128 R100, desc[UR10][R102.64] ;  /* 0x0000000a66647981 */ /* 0x000ea2000c1e1d00 */
[----:B----4-:R-:W-:Y:S01]  /*4260*/  FADD.FTZ R240, R240, R104 ;  /* 0x00000068f0f07221 */ /* 0x010fe20000010000 */
[----:B---3--:R-:W-:Y:S02]  /*4270*/  FADD.FTZ R12, -R145, R108 ;  /* 0x0000006c910c7221 */ /* 0x008fe40000010100 */
[----:B------:R-:W3:Y:S02]  /*4280*/  LDL.LU R108, [R1+0x78] ;  /* 0x00007800016c7983 */ /* 0x000ee40000300800 */
[----:B------:R-:W-:-:S04]  /*4290*/  FMUL.FTZ R12, R3, R12 ;  /* 0x0000000c030c7220 */ /* 0x000fc80000410000 */
[----:B------:R-:W-:Y:S01]  /*42a0*/  FFMA.FTZ R0, R104, R12, R0 ;  /* 0x0000000c68007223 */ /* 0x000fe20000010000 */
[----:B--2---:R-:W-:-:S04]  /*42b0*/  FMUL.FTZ R22, R22, R100 ;  /* 0x0000006416167220 */ /* 0x004fc80000410000 */
[----:B------:R0:W-:Y:S01]  /*42c0*/  STL [R1+0x70], R0 ;  /* 0x0000700001007387 */ /* 0x0001e20000100800 */
[----:B------:R-:W-:-:S03]  /*42d0*/  FFMA.FTZ R138, R138, R104, R22 ;  /* 0x000000688a8a7223 */ /* 0x000fc60000010016 */
[----:B0-----:R0:W5:Y:S04]  /*42e0*/  LDL.LU R0, [R1+0x230] ;  /* 0x0002300001007983 */ /* 0x0011680000300800 */
[----:B------:R-:W2:Y:S01]  /*42f0*/  LDL.LU R104, [R1+0x74] ;  /* 0x0000740001687983 */ /* 0x000ea20000300800 */
        /* <DEDUP_REMOVED lines=9> */
[----:B------:R-:W-:-:S04]  /*4390*/  FMUL.FTZ R37, R3, R37 ;  /* 0x0000002503257220 */ /* 0x000fc80000410000 */
[----:B------:R-:W-:Y:S01]  /*43a0*/  FFMA.FTZ R171, R107, R37, R171 ;  /* 0x000000256bab7223 */ /* 0x000fe200000100ab */
[----:B------:R-:W-:Y:S01]  /*43b0*/  FADD.FTZ R156, R156, R100 ;  /* 0x000000649c9c7221 */ /* 0x000fe20000010000 */
[----:B------:R-:W-:Y:S01]  /*43c0*/  FFMA.FTZ R200, R100, R12, R200 ;  /* 0x0000000c64c87223 */ /* 0x000fe200000100c8 */
[----:B------:R-:W-:Y:S01]  /*43d0*/  FMUL.FTZ R100, R114, R103 ;  /* 0x0000006772647220 */ /* 0x000fe20000410000 */
[----:B------:R-:W-:-:S03]  /*43e0*/  FADD.FTZ R99, R99, R138 ;  /* 0x0000008a63637221 */ /* 0x000fc60000010000 */
[----:B------:R-:W-:Y:S01]  /*43f0*/  FFMA.FTZ R114, R170, R107, R100 ;  /* 0x0000006baa727223 */ /* 0x000fe20000010064 */
        /* <DEDUP_REMOVED lines=14> */
[----:B------:R-:W-:Y:S01]  /*44e0*/  IADD3 R168, PT, PT, R168, 0x20, RZ ;  /* 0x00000020a8a87810 */ /* 0x000fe20007ffe0ff */
[----:B------:R-:W-:Y:S01]  /*44f0*/  FADD.FTZ R99, R99, R114 ;  /* 0x0000007263637221 */ /* 0x000fe20000010000 */
[----:B------:R-:W-:Y:S01]  /*4500*/  FFMA.FTZ R147, R37, R114, R100 ;  /* 0x0000007225937223 */ /* 0x000fe20000010064 */
[----:B---3--:R-:W-:Y:S01]  /*4510*/  FFMA.FTZ R108, R106, R30, R108 ;  /* 0x0000001e6a6c7223 */ /* 0x008fe2000001006c */
[----:B--2---:R-:W-:-:S05]  /*4520*/  FFMA.FTZ R104, R105, R22, R104 ;  /* 0x0000001669687223 */ /* 0x004fca0000010068 */
[----:B------:R0:W-:Y:S04]  /*4530*/  STL [R1+0x74], R104 ;  /* 0x0000746801007387 */ /* 0x0001e80000100800 */
[----:B------:R0:W-:Y:S04]  /*4540*/  STL [R1+0x78], R108 ;  /* 0x0000786c01007387 */ /* 0x0001e80000100800 */
[----:B------:R0:W-:Y:S02]  /*4550*/  STL [R1+0x7c], R171 ;  /* 0x00007cab01007387 */ /* 0x0001e40000100800 */
.L_x_6044:
[----:B------:R-:W-:Y:S05]  /*4560*/  BSYNC.RECONVERGENT B1 ;  /* 0x0000000000017941 */ /* 0x000fea0003800200 */
.L_x_6043:
[----:B------:R-:W-:Y:S01]  /*4570*/  ISETP.GE.U32.AND P2, PT, R146, 0x120, PT ;  /* 0x000001209200780c */ /* 0x000fe20003f46070 */
[----:B------:R-:W-:-:S12]  /*4580*/  BSSY.RECONVERGENT B1, `(.L_x_6045) ;  /* 0x000004b000017945 */ /* 0x000fd80003800200 */
[----:B------:R-:W-:Y:S05]  /*4590*/  @!P2 BRA `(.L_x_6046) ;  /* 0x000000040024a947 */ /* 0x000fea0003800000 */
[----:B------:R-:W-:Y:S01]  /*45a0*/  ISETP.NE.U32.AND P0, PT, RZ, UR12, PT ;  /* 0x0000000cff007c0c */ /* 0x000fe2000bf05070 */
[----:B0--34-:R-:W0:Y:S01]  /*45b0*/  LDC.64 R104, c[0x0][0x428] ;  /* 0x00010a00ff687b82 */ /* 0x019e220000000a00 */
[----:B------:R-:W3:Y:S02]  /*45c0*/  LDL R23, [R1+0x110] ;  /* 0x0001100001177983 */ /* 0x000ee40000100800 */
[----:B------:R-:W-:Y:S02]  /*45d0*/  ISETP.NE.AND.EX P0, PT, RZ, UR13, PT, P0 ;  /* 0x0000000dff007c0c */ /* 0x000fe4000bf05300 */
[----:B-----5:R4:W-:Y:S03]  /*45e0*/  STL [R1+0x230], R0 ;  /* 0x0002300001007387 */ /* 0x0209e60000100800 */
        /* <DEDUP_REMOVED lines=68> */
.L_x_6046:
[----:B------:R-:W-:Y:S05]  /*4a30*/  BSYNC.RECONVERGENT B1 ;  /* 0x0000000000017941 */ /* 0x000fea0003800200 */
.L_x_6045:
[----:B------:R-:W-:Y:S01]  /*4a40*/  ISETP.GE.U32.AND P3, PT, R146, 0x140, PT ;  /* 0x000001409200780c */ /* 0x000fe20003f66070 */
[----:B------:R-:W-:-:S12]  /*4a50*/  BSSY.RECONVERGENT B1, `(.L_x_6047) ;  /* 0x0000048000017945 */ /* 0x000fd80003800200 */
[----:B------:R-:W-:Y:S05]  /*4a60*/  @!P3 BRA `(.L_x_6048) ;  /* 0x000000040018b947 */ /* 0x000fea0003800000 */
[----:B------:R-:W-:Y:S01]  /*4a70*/  ISETP.NE.U32.AND P0, PT, RZ, UR12, PT ;  /* 0x0000000cff007c0c */ /* 0x000fe2000bf05070 */
[----:B0--34-:R-:W0:Y:S01]  /*4a80*/  LDC.64 R104, c[0x0][0x428] ;  /* 0x00010a00ff687b82 */ /* 0x019e220000000a00 */
[----:B------:R-:W3:Y:S02]  /*4a90*/  LDL R126, [R1+0x100] ;  /* 0x00010000017e7983 */ /* 0x000ee40000100800 */
[----:B------:R-:W-:Y:S02]  /*4aa0*/  ISETP.NE.AND.EX P0, PT, RZ, UR13, PT, P0 ;  /* 0x0000000dff007c0c */ /* 0x000fe4000bf05300 */
[----:B------:R-:W4:Y:S03]  /*4ab0*/  LDL R125, [R1+0x104] ;  /* 0x00010400017d7983 */ /* 0x000f260000100800 */
[----:B------:R-:W1:Y:S01]  /*4ac0*/  LDC.64 R100, c[0x0][0x430] ;  /* 0x00010c00ff647b82 */ /* 0x000e620000000a00 */
[----:B------:R-:W4:Y:S04]  /*4ad0*/  LDL R116, [R1+0xfc] ;  /* 0x0000fc0001747983 */ /* 0x000f280000100800 */
[----:B------:R-:W3:Y:S03]  /*4ae0*/  LDL.LU R171, [R1+0x5c] ;  /* 0x00005c0001ab7983 */ /* 0x000ee60000300800 */
[----:B------:R-:W0:Y:S01]  /*4af0*/  @P0 LDC.64 R34, c[0x0][0x438] ;  /* 0x00010e00ff220b82 */ /* 0x000e220000000a00 */
[----:B--2---:R-:W2:Y:S01]  /*4b00*/  LDL R170, [R1+0x10c] ;  /* 0x00010c0001aa7983 */ /* 0x004ea20000100800 */
[----:B0-----:R-:W-:-:S05]  /*4b10*/  @P0 IMAD.WIDE.U32 R34, R168, 0x10, R34 ;  /* 0x00000010a8220825 */ /* 0x001fca00078e0022 */
[----:B------:R0:W5:Y:S01]  /*4b20*/  @P0 LDG.E.128 R84, desc[UR10][R34.64] ;  /* 0x0000000a22540981 */ /* 0x000162000c1e1d00 */
[----:B------:R-:W-:-:S04]  /*4b30*/  IMAD.WIDE.U32 R104, R168, 0x10, R104 ;  /* 0x00000010a8687825 */ /* 0x000fc800078e0068 */
[C---:B-1----:R-:W-:Y:S02]  /*4b40*/  IMAD.WIDE.U32 R100, R168.reuse, 0x10, R100 ;  /* 0x00000010a8647825 */ /* 0x042fe400078e0064 */
[----:B------:R-:W3:Y:S01]  /*4b50*/  LDG.E.128 R104, desc[UR10][R104.64] ;  /* 0x0000000a68687981 */ /* 0x000ee2000c1e1d00 */
[----:B0-----:R-:W0:Y:S03]  /*4b60*/  LDC.64 R34, c[0x0][0x3a8] ;  /* 0x0000ea00ff227b82 */ /* 0x001e260000000a00 */
[----:B------:R-:W4:Y:S01]  /*4b70*/  LDG.E.128 R100, desc[UR10][R100.64] ;  /* 0x0000000a64647981 */ /* 0x000f22000c1e1d00 */
[----:B0-----:R-:W-:-:S03]  /*4b80*/  IMAD.WIDE.U32 R34, R168, 0x10, R34 ;  /* 0x00000010a8227825 */ /* 0x001fc600078e0022 */
[----:B------:R-:W2:Y:S04]  /*4b90*/  LDL R168, [R1+0x108] ;  /* 0x0001080001a87983 */ /* 0x000ea80000100800 */
[----:B------:R-:W3:Y:S04]  /*4ba0*/  LDG.E.128 R108, desc[UR10][R34.64] ;  /* 0x0000000a226c7981 */ /* 0x000ee8000c1e1d00 */
[----:B------:R-:W4:Y:S01]  /*4bb0*/  LDL R34, [R1+0xf0] ;  /* 0x0000f00001227983 */ /* 0x000f220000100800 */
[C---:B---3--:R-:W-:Y:S01]  /*4bc0*/  FADD.FTZ R5, -R145.reuse, R108 ;  /* 0x0000006c91057221 */ /* 0x048fe20000010100 */
[----:B------:R-:W-:-:S02]  /*4bd0*/  FADD.FTZ R14, -R145, R109 ;  /* 0x0000006d910e7221 */ /* 0x000fc40000010100 */
[----:B------:R-:W3:Y:S01]  /*4be0*/  LDL.LU R108, [R1+0x58] ;  /* 0x00005800016c7983 */ /* 0x000ee20000300800 */
[C---:B------:R-:W-:Y:S01]  /*4bf0*/  FADD.FTZ R33, -R145.reuse, R110 ;  /* 0x0000006e91217221 */ /* 0x040fe20000010100 */
[----:B------:R-:W-:Y:S02]  /*4c00*/  FADD.FTZ R35, -R145, R111 ;  /* 0x0000006f91237221 */ /* 0x000fe40000010100 */
[----:B------:R-:W3:Y:S04]  /*4c10*/  LDL R109, [R1+0xf8] ;  /* 0x0000f800016d7983 */ /* 0x000ee80000100800 */
[----:B------:R-:W3:Y:S04]  /*4c20*/  LDL.LU R110, [R1+0x54] ;  /* 0x00005400016e7983 */ /* 0x000ee80000300800 */
[----:B------:R-:W3:Y:S04]  /*4c30*/  LDL.LU R145, [R1+0x50] ;  /* 0x0000500001917983 */ /* 0x000ee80000300800 */
[----:B------:R-:W3:Y:S01]  /*4c40*/  LDL R111, [R1+0xf4] ;  /* 0x0000f400016f7983 */ /* 0x000ee20000100800 */
[C---:B------:R-:W-:Y:S01]  /*4c50*/  FMUL.FTZ R5, R3.reuse, R5 ;  /* 0x0000000503057220 */ /* 0x040fe20000410000 */
[C---:B------:R-:W-:Y:S01]  /*4c60*/  FMUL.FTZ R14, R3.reuse, R14 ;  /* 0x0000000e030e7220 */ /* 0x040fe20000410000 */
[C---:B------:R-:W-:Y:S01]  /*4c70*/  FMUL.FTZ R33, R3.reuse, R33 ;  /* 0x0000002103217220 */ /* 0x040fe20000410000 */
[----:B------:R-:W-:Y:S01]  /*4c80*/  FMUL.FTZ R35, R3, R35 ;  /* 0x0000002303237220 */ /* 0x000fe20000410000 */
[----:B----4-:R-:W-:-:S03]  /*4c90*/  FMUL.FTZ R34, R34, R100 ;  /* 0x0000006422227220 */ /* 0x010fc60000410000 */
[----:B------:R-:W-:Y:S01]  /*4ca0*/  FFMA.FTZ R171, R107, R35, R171 ;  /* 0x000000236bab7223 */ /* 0x000fe200000100ab */
[----:B------:R-:W-:Y:S01]  /*4cb0*/  FFMA.FTZ R126, R126, R104, R34 ;  /* 0x000000687e7e7223 */ /* 0x000fe20000010022 */
[----:B------:R-:W-:Y:S01]  /*4cc0*/  FADD.FTZ R148, R148, R100 ;  /* 0x0000006494947221 */ /* 0x000fe20000010000 */
[----:B------:R-:W-:Y:S01]  /*4cd0*/  FFMA.FTZ R192, R100, R5, R192 ;  /* 0x0000000564c07223 */ /* 0x000fe200000100c0 */
[----:B------:R-:W-:Y:S01]  /*4ce0*/  FMUL.FTZ R100, R116, R103 ;  /* 0x0000006774647220 */ /* 0x000fe20000410000 */
[----:B------:R-:W-:-:S03]  /*4cf0*/  FADD.FTZ R99, R99, R126 ;  /* 0x0000007e63637221 */ /* 0x000fc60000010000 */
[----:B--2---:R-:W-:Y:S01]  /*4d00*/  FFMA.FTZ R116, R170, R107, R100 ;  /* 0x0000006baa747223 */ /* 0x004fe20000010064 */
[----:B------:R-:W-:Y:S01]  /*4d10*/  FFMA.FTZ R100, R5, R126, R147 ;  /* 0x0000007e05647223 */ /* 0x000fe20000010093 */
[----:B------:R-:W-:Y:S01]  /*4d20*/  FADD.FTZ R232, R232, R104 ;  /* 0x00000068e8e87221 */ /* 0x000fe20000010000 */
[----:B------:R-:W-:Y:S01]  /*4d30*/  FADD.FTZ R233, R233, R105 ;  /* 0x00000069e9e97221 */ /* 0x000fe20000010000 */
[----:B------:R-:W-:Y:S01]  /*4d40*/  FADD.FTZ R149, R149, R101 ;  /* 0x0000006595957221 */ /* 0x000fe20000010000 */
[-C--:B------:R-:W-:Y:S01]  /*4d50*/  FFMA.FTZ R193, R101, R14.reuse, R193 ;  /* 0x0000000e65c17223 */ /* 0x080fe200000100c1 */
[----:B------:R-:W-:Y:S01]  /*4d60*/  FADD.FTZ R234, R234, R106 ;  /* 0x0000006aeaea7221 */ /* 0x000fe20000010000 */
[----:B------:R-:W-:Y:S01]  /*4d70*/  FADD.FTZ R150, R150, R102 ;  /* 0x0000006696967221 */ /* 0x000fe20000010000 */
[----:B------:R-:W-:Y:S01]  /*4d80*/  FFMA.FTZ R194, R102, R33, R194 ;  /* 0x0000002166c27223 */ /* 0x000fe200000100c2 */
[----:B------:R-:W-:Y:S01]  /*4d90*/  FADD.FTZ R235, R235, R107 ;  /* 0x0000006bebeb7221 */ /* 0x000fe20000010000 */
[----:B------:R-:W-:Y:S01]  /*4da0*/  FADD.FTZ R151, R151, R103 ;  /* 0x0000006797977221 */ /* 0x000fe20000010000 */
[----:B------:R-:W-:Y:S01]  /*4db0*/  FFMA.FTZ R195, R103, R35, R195 ;  /* 0x0000002367c37223 */ /* 0x000fe200000100c3 */
[----:B---3--:R-:W-:Y:S01]  /*4dc0*/  FFMA.FTZ R108, R106, R33, R108 ;  /* 0x000000216a6c7223 */ /* 0x008fe2000001006c */
[----:B------:R-:W-:Y:S01]  /*4dd0*/  FFMA.FTZ R110, R105, R14, R110 ;  /* 0x0000000e696e7223 */ /* 0x000fe2000001006e */
[----:B------:R-:W-:-:S05]  /*4de0*/  FFMA.FTZ R145, R104, R5, R145 ;  /* 0x0000000568917223 */ /* 0x000fca0000010091 */
[----:B------:R0:W-:Y:S04]  /*4df0*/  STL [R1+0x50], R145 ;  /* 0x0000509101007387 */ /* 0x0001e80000100800 */
[----:B------:R0:W-:Y:S04]  /*4e00*/  STL [R1+0x54], R110 ;  /* 0x0000546e01007387 */ /* 0x0001e80000100800 */
[----:B------:R0:W-:Y:S01]  /*4e10*/  STL [R1+0x58], R108 ;  /* 0x0000586c01007387 */ /* 0x0001e20000100800 */
[----:B------:R-:W-:-:S03]  /*4e20*/  FMUL.FTZ R34, R111, R101 ;  /* 0x000000656f227220 */ /* 0x000fc60000410000 */
[----:B------:R0:W-:Y:S01]  /*4e30*/  STL [R1+0x5c], R171 ;  /* 0x00005cab01007387 */ /* 0x0001e20000100800 */
[----:B------:R-:W-:Y:S01]  /*4e40*/  FFMA.FTZ R125, R125, R105, R34 ;  /* 0x000000697d7d7223 */ /* 0x000fe20000010022 */
[----:B------:R-:W-:-:S03]  /*4e50*/  FMUL.FTZ R34, R109, R102 ;  /* 0x000000666d227220 */ /* 0x000fc60000410000 */
[----:B------:R-:W-:Y:S01]  /*4e60*/  FADD.FTZ R99, R99, R125 ;  /* 0x0000007d63637221 */ /* 0x000fe20000010000 */
[----:B------:R-:W-:Y:S01]  /*4e70*/  FFMA.FTZ R34, R168, R106, R34 ;  /* 0x0000006aa8227223 */ /* 0x000fe20000010022 */
[----:B------:R-:W-:-:S03]  /*4e80*/  FFMA.FTZ R100, R14, R125, R100 ;  /* 0x0000007d0e647223 */ /* 0x000fc60000010064 */
[----:B------:R-:W-:Y:S01]  /*4e90*/  FADD.FTZ R99, R99, R34 ;  /* 0x0000002263637221 */ /* 0x000fe20000010000 */
[----:B------:R-:W-:-:S03]  /*4ea0*/  FFMA.FTZ R100, R33, R34, R100 ;  /* 0x0000002221647223 */ /* 0x000fc60000010064 */
[----:B------:R-:W-:Y:S01]  /*4eb0*/  FADD.FTZ R99, R99, R116 ;  /* 0x0000007463637221 */ /* 0x000fe20000010000 */
[----:B0-----:R-:W-:-:S07]  /*4ec0*/  FFMA.FTZ R147, R35, R116, R100 ;  /* 0x0000007423937223 */ /* 0x001fce0000010064 */
.L_x_6048:
[----:B------:R-:W-:Y:S05]  /*4ed0*/  BSYNC.RECONVERGENT B1 ;  /* 0x0000000000017941 */ /* 0x000fea0003800200 */
.L_x_6047:
[----:B------:R-:W-:Y:S01]  /*4ee0*/  UISETP.NE.AND UP0, UPT, UR15, URZ, UPT ;  /* 0x000000ff0f00728c */ /* 0x000fe2000bf05270 */
[----:B------:R-:W-:Y:S01]  /*4ef0*/  ISETP.GE.U32.AND P0, PT, R146, 0x20, PT ;  /* 0x000000209200780c */ /* 0x000fe20003f06070 */
[----:B------:R-:W-:-:S04]  /*4f00*/  UMOV UR4, 0xffffffff ;  /* 0xffffffff00047882 */ /* 0x000fc80000000000 */
[----:B------:R-:W-:Y:S01]  /*4f10*/  PLOP3.LUT P1, PT, PT, PT, UP0, 0x80, 0x8 ;  /* 0x000000000008781c */ /* 0x000fe20003f2f008 */
[----:B------:R-:W-:-:S12]  /*4f20*/  BRA.DIV UR4, `(.L_x_6049) ;  /* 0x0000009a048c7947 */ /* 0x000fd8000b800000 */
[----:B------:R-:W0:Y:S02]  /*4f30*/  SHFL.BFLY PT, R103, R99, 0x1, 0x1f ;  /* 0x0c201f0063677f89 */ /* 0x000e2400000e0000 */
[----:B0-----:R-:W-:Y:S02]  /*4f40*/  FADD.FTZ R103, R103, R99 ;  /* 0x0000006367677221 */ /* 0x001fe40000010000 */
[----:B------:R-:W3:Y:S02]  /*4f50*/  SHFL.BFLY PT, R99, R147, 0x1, 0x1f ;  /* 0x0c201f0093637f89 */ /* 0x000ee400000e0000 */
[----:B---34-:R-:W-:Y:S02]  /*4f60*/  FADD.FTZ R104, R99, R147 ;  /* 0x0000009363687221 */ /* 0x018fe40000010000 */
        /* <DEDUP_REMOVED lines=11> */
[----:B------:R3:W4:Y:S01]  /*5020*/  SHFL.BFLY PT, R106, R103, 0x10, 0x1f ;  /* 0x0e001f00676a7f89 */ /* 0x00072200000e0000 */
[----:B0-----:R-:W-:-:S05]  /*5030*/  FADD.FTZ R104, R104, R99 ;  /* 0x0000006368687221 */ /* 0x001fca0000010000 */
[----:B----4-:R3:W0:Y:S02]  /*5040*/  SHFL.BFLY PT, R99, R104, 0x10, 0x1f ;  /* 0x0e001f0068637f89 */ /* 0x01062400000e0000 */
.L_x_6180:
[----:B---3--:R-:W-:Y:S01]  /*5050*/  FADD.FTZ R103, R103, R106 ;  /* 0x0000006a67677221 */ /* 0x008fe20000010000 */
        /* <DEDUP_REMOVED lines=30> */
.L_x_6054:
        /* <DEDUP_REMOVED lines=17> */
.L_x_6053:
        /* <DEDUP_REMOVED lines=20> */
.L_x_6056:
        /* <DEDUP_REMOVED lines=21> */
.L_x_6052:
        /* <DEDUP_REMOVED lines=20> */
[----:B------:R-:W-:Y:S06]  /*5720*/  BRA `(.L_x_6055) ;  /* 0x0000000000e47947 */ /* 0x000fec0003800000 */
.L_x_6058:
        /* <DEDUP_REMOVED lines=17> */
.L_x_6057:
        /* <DEDUP_REMOVED lines=20> */
.L_x_6059:
        /* <DEDUP_REMOVED lines=20> */
.L_x_6055:
        /* <DEDUP_REMOVED lines=14> */
.L_x_6051:
[----:B------:R-:W-:Y:S05]  /*5ba0*/  BSYNC.RECONVERGENT B1 ;  /* 0x0000000000017941 */ /* 0x000fea0003800200 */
.L_x_6050:
        /* <DEDUP_REMOVED lines=34> */
.L_x_6064:
        /* <DEDUP_REMOVED lines=17> */
.L_x_6063:
        /* <DEDUP_REMOVED lines=21> */
.L_x_6066:
        /* <DEDUP_REMOVED lines=13> */
.L_x_6062:
        /* <DEDUP_REMOVED lines=29> */
.L_x_6068:
        /* <DEDUP_REMOVED lines=17> */
.L_x_6067:
        /* <DEDUP_REMOVED lines=21> */
.L_x_6069:
        /* <DEDUP_REMOVED lines=12> */
.L_x_6065:
        /* <DEDUP_REMOVED lines=10> */
.L_x_6061:
[----:B------:R-:W-:Y:S05]  /*6690*/  BSYNC.RECONVERGENT B1 ;  /* 0x0000000000017941 */ /* 0x000fea0003800200 */
.L_x_6060:
        /* <DEDUP_REMOVED lines=35> */
.L_x_6074:
        /* <DEDUP_REMOVED lines=8> */
[C---:B0--3--:R-:W-:Y:S01]  /*6950*/  FFMA.FTZ R100, R3.reuse, R95, R56 ;  /* 0x0000005f03647223 */ /* 0x049fe20000010038 */
        /* <DEDUP_REMOVED lines=8> */
.L_x_6073:
[----:B0--3--:R-:W0:Y:S02]  /*69e0*/  LDC.64 R100, c[0x0][0x470] ;  /* 0x00011c00ff647b82 */ /* 0x009e240000000a00 */
        /* <DEDUP_REMOVED lines=20> */
.L_x_6076:
        /* <DEDUP_REMOVED lines=13> */
.L_x_6072:
        /* <DEDUP_REMOVED lines=29> */
.L_x_6078:
        /* <DEDUP_REMOVED lines=17> */
.L_x_6077:
        /* <DEDUP_REMOVED lines=21> */
.L_x_6079:
        /* <DEDUP_REMOVED lines=12> */
.L_x_6075:
        /* <DEDUP_REMOVED lines=10> */
.L_x_6071:
[----:B------:R-:W-:Y:S05]  /*7190*/  BSYNC.RECONVERGENT B1 ;  /* 0x0000000000017941 */ /* 0x000fea0003800200 */
.L_x_6070:
        /* <DEDUP_REMOVED lines=35> */
.L_x_6084:
        /* <DEDUP_REMOVED lines=8> */
[C---:B0--34-:R-:W-:Y:S01]  /*7450*/  FFMA.FTZ R100, R3.reuse, R95, R60 ;  /* 0x0000005f03647223 */ /* 0x059fe2000001003c */
        /* <DEDUP_REMOVED lines=8> */
.L_x_6083:
        /* <DEDUP_REMOVED lines=21> */
.L_x_6086:
        /* <DEDUP_REMOVED lines=13> */
.L_x_6082:
        /* <DEDUP_REMOVED lines=29> */
.L_x_6088:
        /* <DEDUP_REMOVED lines=17> */
.L_x_6087:
        /* <DEDUP_REMOVED lines=21> */
.L_x_6089:
        /* <DEDUP_REMOVED lines=12> */
.L_x_6085:
        /* <DEDUP_REMOVED lines=10> */
.L_x_6081:
[----:B------:R-:W-:Y:S05]  /*7c90*/  BSYNC.RECONVERGENT B1 ;  /* 0x0000000000017941 */ /* 0x000fea0003800200 */
.L_x_6080:
        /* <DEDUP_REMOVED lines=35> */
.L_x_6094:
        /* <DEDUP_REMOVED lines=17> */
.L_x_6093:
        /* <DEDUP_REMOVED lines=21> */
.L_x_6096:
        /* <DEDUP_REMOVED lines=13> */
.L_x_6092:
        /* <DEDUP_REMOVED lines=29> */
.L_x_6098:
        /* <DEDUP_REMOVED lines=17> */
.L_x_6097:
        /* <DEDUP_REMOVED lines=21> */
.L_x_6099:
        /* <DEDUP_REMOVED lines=12> */
.L_x_6095:
        /* <DEDUP_REMOVED lines=10> */
.L_x_6091:
[----:B------:R-:W-:Y:S05]  /*8790*/  BSYNC.RECONVERGENT B1 ;  /* 0x0000000000017941 */ /* 0x000fea0003800200 */
.L_x_6090:
        /* <DEDUP_REMOVED lines=35> */
.L_x_6104:
        /* <DEDUP_REMOVED lines=17> */
.L_x_6103:
        /* <DEDUP_REMOVED lines=21> */
.L_x_6106:
        /* <DEDUP_REMOVED lines=13> */
.L_x_6102:
        /* <DEDUP_REMOVED lines=29> */
.L_x_6108:
        /* <DEDUP_REMOVED lines=17> */
.L_x_6107:
        /* <DEDUP_REMOVED lines=21> */
.L_x_6109:
        /* <DEDUP_REMOVED lines=12> */
.L_x_6105:
        /* <DEDUP_REMOVED lines=10> */
.L_x_6101:
[----:B------:R-:W-:Y:S05]  /*9290*/  BSYNC.RECONVERGENT B1 ;  /* 0x0000000000017941 */ /* 0x000fea0003800200 */
.L_x_6100:
        /* <DEDUP_REMOVED lines=35> */
.L_x_6114:
        /* <DEDUP_REMOVED lines=17> */
.L_x_6113:
        /* <DEDUP_REMOVED lines=21> */
.L_x_6116:
        /* <DEDUP_REMOVED lines=13> */
.L_x_6112:
        /* <DEDUP_REMOVED lines=29> */
.L_x_6118:
        /* <DEDUP_REMOVED lines=17> */
.L_x_6117:
        /* <DEDUP_REMOVED lines=21> */
.L_x_6119:
        /* <DEDUP_REMOVED lines=12> */
.L_x_6115:
        /* <DEDUP_REMOVED lines=10> */
.L_x_6111:
[----:B------:R-:W-:Y:S05]  /*9d90*/  BSYNC.RECONVERGENT B1 ;  /* 0x0000000000017941 */ /* 0x000fea0003800200 */
.L_x_6110:
        /* <DEDUP_REMOVED lines=35> */
.L_x_6124:
        /* <DEDUP_REMOVED lines=8> */
[C---:B0--345:R-:W-:Y:S01]  /*a050*/  FFMA.FTZ R100, R3.reuse, R95, R76 ;  /* 0x0000005f03647223 */ /* 0x079fe2000001004c */
        /* <DEDUP_REMOVED lines=8> */
.L_x_6123:
        /* <DEDUP_REMOVED lines=21> */
.L_x_6126:
        /* <DEDUP_REMOVED lines=13> */
.L_x_6122:
        /* <DEDUP_REMOVED lines=29> */
.L_x_6128:
        /* <DEDUP_REMOVED lines=17> */
.L_x_6127:
        /* <DEDUP_REMOVED lines=21> */
.L_x_6129:
        /* <DEDUP_REMOVED lines=12> */
.L_x_6125:
        /* <DEDUP_REMOVED lines=10> */
.L_x_6121:
[----:B------:R-:W-:Y:S05]  /*a890*/  BSYNC.RECONVERGENT B1 ;  /* 0x0000000000017941 */ /* 0x000fea0003800200 */
.L_x_6120:
        /* <DEDUP_REMOVED lines=34> */
.L_x_6134:
        /* <DEDUP_REMOVED lines=17> */
.L_x_6133:
        /* <DEDUP_REMOVED lines=21> */
.L_x_6136:
        /* <DEDUP_REMOVED lines=13> */
.L_x_6132:
        /* <DEDUP_REMOVED lines=29> */
.L_x_6138:
        /* <DEDUP_REMOVED lines=17> */
.L_x_6137:
        /* <DEDUP_REMOVED lines=21> */
.L_x_6139:
        /* <DEDUP_REMOVED lines=12> */
.L_x_6135:
        /* <DEDUP_REMOVED lines=10> */
.L_x_6131:
[----:B------:R-:W-:Y:S05]  /*b380*/  BSYNC.RECONVERGENT B1 ;  /* 0x0000000000017941 */ /* 0x000fea0003800200 */
.L_x_6130:
        /* <DEDUP_REMOVED lines=34> */
.L_x_6144:
        /* <DEDUP_REMOVED lines=17> */
.L_x_6143:
        /* <DEDUP_REMOVED lines=21> */
.L_x_6146:
        /* <DEDUP_REMOVED lines=13> */
.L_x_6142:
        /* <DEDUP_REMOVED lines=29> */
.L_x_6148:
        /* <DEDUP_REMOVED lines=17> */
.L_x_6147:
        /* <DEDUP_REMOVED lines=21> */
.L_x_6149:
        /* <DEDUP_REMOVED lines=12> */
.L_x_6145:
        /* <DEDUP_REMOVED lines=9> */
.L_x_6141:
[----:B------:R-:W-:Y:S05]  /*be60*/  BSYNC.RECONVERGENT B1 ;  /* 0x0000000000017941 */ /* 0x000fea0003800200 */
.L_x_6140:
[----:B0-----:R-:W0:Y:S02]  /*be70*/  LDC.64 R2, c[0x0][0x380] ;  /* 0x0000e000ff027b82 */ /* 0x001e240000000a00 */
[----:B0-----:R-:W-:-:S04]  /*be80*/  LEA R169, R2, R169, 0x2 ;  /* 0x000000a902a97211 */ /* 0x001fc800078e10ff */
[----:B------:R-:W-:-:S13]  /*be90*/  ISETP.GE.AND P2, PT, R169, R3, PT ;  /* 0x00000003a900720c */ /* 0x000fda0003f46270 */
[----:B------:R-:W-:Y:S05]  /*bea0*/  @!P2 BRA `(.L_x_6150) ;  /* 0xffffff5800b4a947 */ /* 0x000fea000383ffff */
.L_x_6028:
[----:B------:R-:W-:Y:S05]  /*beb0*/  BSYNC B0 ;  /* 0x0000000000007941 */ /* 0x000fea0003800000 */
.L_x_6027:
[----:B0--34-:R-:W3:Y:S04]  /*bec0*/  LDL.LU R88, [R1+0x40] ;  /* 0x0000400001587983 */ /* 0x019ee80000300800 */
        /* <DEDUP_REMOVED lines=10> */
[----:B--2---:R-:W3:Y:S04]  /*bf70*/  LDL.LU R111, [R1+0x2c] ;  /* 0x00002c00016f7983 */ /* 0x004ee80000300800 */
[----:B------:R-:W2:Y:S04]  /*bf80*/  LDL.LU R104, [R1+0x10] ;  /* 0x0000100001687983 */ /* 0x000ea80000300800 */
[----:B------:R-:W2:Y:S04]  /*bf90*/  LDL.LU R105, [R1+0x14] ;  /* 0x0000140001697983 */ /* 0x000ea80000300800 */
[----:B------:R-:W2:Y:S04]  /*bfa0*/  LDL.LU R106, [R1+0x18] ;  /* 0x00001800016a7983 */ /* 0x000ea80000300800 */
[----:B------:R-:W2:Y:S04]  /*bfb0*/  LDL.LU R107, [R1+0x1c] ;  /* 0x00001c00016b7983 */ /* 0x000ea80000300800 */
[----:B------:R-:W2:Y:S04]  /*bfc0*/  LDL.LU R100, [R1] ;  /* 0x0000000001647983 */ /* 0x000ea80000300800 */
[----:B------:R-:W2:Y:S04]  /*bfd0*/  LDL.LU R101, [R1+0x4] ;  /* 0x0000040001657983 */ /* 0x000ea80000300800 */
[----:B------:R-:W2:Y:S04]  /*bfe0*/  LDL.LU R102, [R1+0x8] ;  /* 0x0000080001667983 */ /* 0x000ea80000300800 */
[----:B------:R-:W2:Y:S01]  /*bff0*/  LDL.LU R103, [R1+0xc] ;  /* 0x00000c0001677983 */ /* 0x000ea20000300800 */
[----:B------:R-:W-:Y:S01]  /*c000*/  MOV R3, 0x400 ;  /* 0x0000040000037802 */ /* 0x000fe20000000f00 */
[----:B-----5:R-:W0:Y:S01]  /*c010*/  S2R R0, SR_TID.X ;  /* 0x0000000000007919 */ /* 0x020e220000002100 */
        /* <DEDUP_REMOVED lines=15> */
[----:B---3--:R-:W-:Y:S04]  /*c110*/  STS.128 [R2+0x400], R108 ;  /* 0x0004006c02007388 */ /* 0x008fe80000000c00 */
[----:B------:R-:W-:Y:S04]  /*c120*/  STS.128 [R2], R88 ;  /* 0x0000005802007388 */ /* 0x000fe80000000c00 */
[----:B----4-:R-:W-:Y:S04]  /*c130*/  STS.128 [R2+0x200], R92 ;  /* 0x0002005c02007388 */ /* 0x010fe80000000c00 */
[----:B--2---:R-:W-:Y:S04]  /*c140*/  STS.128 [R2+0x600], R104 ;  /* 0x0006006802007388 */ /* 0x004fe80000000c00 */
[----:B------:R1:W-:Y:S01]  /*c150*/  STS.128 [R2+0x800], R100 ;  /* 0x0008006402007388 */ /* 0x0003e20000000c00 */
[----:B------:R-:W2:Y:S01]  /*c160*/  LDCU.128 UR20, c[0x0][0x450] ;  /* 0x00008a00ff1477ac */ /* 0x000ea20008000c00 */
[----:B------:R-:W-:Y:S06]  /*c170*/  BAR.SYNC.DEFER_BLOCKING 0x0 ;  /* 0x0000000000007b1d */ /* 0x000fec0000010000 */
        /* <DEDUP_REMOVED lines=41> */
[----:B------:R-:W1:Y:S01]  /*c410*/  S2UR UR4, SR_CTAID.X ;  /* 0x00000000000479c3 */ /* 0x000e620000002500 */
[----:B------:R-:W-:Y:S01]  /*c420*/  BSSY.RECONVERGENT B0, `(.L_x_6151) ;  /* 0x0000101000007945 */ /* 0x000fe20003800200 */
[----:B------:R-:W0:Y:S01]  /*c430*/  LDS R4, [R3] ;  /* 0x0000000003047984 */ /* 0x000e220000000800 */
[----:B------:R-:W-:-:S03]  /*c440*/  ISETP.GE.U32.AND P4, PT, R252, 0x80, PT ;  /* 0x00000080fc00780c */ /* 0x000fc60003f86070 */
        /* <DEDUP_REMOVED lines=230> */
[----:B------:R-:W-:Y:S01]  /*d2b0*/  ISETP.GE.U32.AND P3, PT, R252, 0x180, PT ;  /* 0x00000180fc00780c */ /* 0x000fe20003f66070 */
        /* <DEDUP_REMOVED lines=23> */
.L_x_6152:
[----:B------:R-:W-:Y:S05]  /*d430*/  BSYNC.RECONVERGENT B0 ;  /* 0x0000000000007941 */ /* 0x000fea0003800200 */
.L_x_6151:
        /* <DEDUP_REMOVED lines=22> */
.L_x_6154:
[----:B------:R-:W-:Y:S05]  /*d5a0*/  BSYNC.RECONVERGENT B0 ;  /* 0x0000000000007941 */ /* 0x000fea0003800200 */
.L_x_6153:
        /* <DEDUP_REMOVED lines=22> */
.L_x_6156:
[----:B------:R-:W-:Y:S05]  /*d710*/  BSYNC.RECONVERGENT B0 ;  /* 0x0000000000007941 */ /* 0x000fea0003800200 */
.L_x_6155:
        /* <DEDUP_REMOVED lines=167> */
.L_x_6158:
[----:B------:R-:W-:Y:S05]  /*e190*/  BSYNC.RECONVERGENT B0 ;  /* 0x0000000000007941 */ /* 0x000fea0003800200 */
.L_x_6157:
        /* <DEDUP_REMOVED lines=22> */
.L_x_6160:
[----:B------:R-:W-:Y:S05]  /*e300*/  BSYNC.RECONVERGENT B0 ;  /* 0x0000000000007941 */ /* 0x000fea0003800200 */
.L_x_6159:
        /* <DEDUP_REMOVED lines=22> */
.L_x_6162:
[----:B------:R-:W-:Y:S05]  /*e470*/  BSYNC.RECONVERGENT B0 ;  /* 0x0000000000007941 */ /* 0x000fea0003800200 */
.L_x_6161:
        /* <DEDUP_REMOVED lines=22> */
.L_x_6164:
[----:B------:R-:W-:Y:S05]  /*e5e0*/  BSYNC.RECONVERGENT B0 ;  /* 0x0000000000007941 */ /* 0x000fea0003800200 */
.L_x_6163:
        /* <DEDUP_REMOVED lines=22> */
.L_x_6166:
[----:B------:R-:W-:Y:S05]  /*e750*/  BSYNC.RECONVERGENT B0 ;  /* 0x0000000000007941 */ /* 0x000fea0003800200 */
.L_x_6165:
        /* <DEDUP_REMOVED lines=22> */
.L_x_6168:
[----:B------:R-:W-:Y:S05]  /*e8c0*/  BSYNC.RECONVERGENT B0 ;  /* 0x0000000000007941 */ /* 0x000fea0003800200 */
.L_x_6167:
        /* <DEDUP_REMOVED lines=9> */
.L_x_6049:
[----:B------:R-:W-:Y:S01]  /*e960*/  HFMA2 R102, -RZ, RZ, 0, 5.9604644775390625e-08 ;  /* 0x00000001ff667431 */ /* 0x000fe200000001ff */
[----:B------:R-:W-:Y:S01]  /*e970*/  BSSY B1, `(.L_x_6169) ;  /* 0x0000006000017945 */ /* 0x000fe20003800000 */
[----:B------:R-:W-:Y:S02]  /*e980*/  MOV R101, 0x1f ;  /* 0x0000001f00657802 */ /* 0x000fe40000000f00 */
[----:B------:R-:W-:-:S07]  /*e990*/  MOV R100, 0xffffffff ;  /* 0xffffffff00647802 */ /* 0x000fce0000000f00 */
[----:B012345:R-:W-:Y:S05]  /*e9a0*/  WARPSYNC.COLLECTIVE R100, `(.L_x_6170) ;  /* 0x0000000064087348 */ /* 0x03ffea0003c00000 */
[----:B------:R0:W0:Y:S02]  /*e9b0*/  SHFL.BFLY P5, R105, R99, R102, R101 ;  /* 0x0c00006663697389 */ /* 0x00002400000a0065 */
[----:B012345:R-:W-:Y:S05]  /*e9c0*/  ENDCOLLECTIVE ;  /* 0x000000000000791b */ /* 0x03ffea0003800000 */
.L_x_6170:
[----:B------:R-:W-:Y:S05]  /*e9d0*/  BSYNC B1 ;  /* 0x0000000000017941 */ /* 0x000fea0003800000 */
.L_x_6169:
        /* <DEDUP_REMOVED lines=9> */
.L_x_6171:
[----:B------:R-:W-:Y:S01]  /*ea70*/  HFMA2 R102, -RZ, RZ, 0, 1.1920928955078125e-07 ;  /* 0x00000002ff667431 */ /* 0x000fe200000001ff */
[----:B------:R-:W-:-:S05]  /*ea80*/  MOV R99, R105 ;  /* 0x0000006900637202 */ /* 0x000fca0000000f00 */
[----:B------:R-:W-:Y:S01]  /*ea90*/  FADD.FTZ R104, R99, R147 ;  /* 0x0000009363687221 */ /* 0x000fe20000010000 */
[----:B------:R-:W-:-:S07]  /*eaa0*/  MOV R99, R103 ;  /* 0x0000006700637202 */ /* 0x000fce0000000f00 */
[----:B------:R-:W-:Y:S05]  /*eab0*/  WARPSYNC.COLLECTIVE R100, `(.L_x_6172) ;  /* 0x0000000064087348 */ /* 0x000fea0003c00000 */
[----:B------:R0:W1:Y:S02]  /*eac0*/  SHFL.BFLY P5, R105, R99, R102, R101 ;  /* 0x0c00006663697389 */ /* 0x00006400000a0065 */
[----:B01----:R-:W-:Y:S05]  /*ead0*/  ENDCOLLECTIVE ;  /* 0x000000000000791b */ /* 0x003fea0003800000 */
.L_x_6172:
[----:B------:R-:W-:-:S05]  /*eae0*/  MOV R99, R105 ;  /* 0x0000006900637202 */ /* 0x000fca0000000f00 */
[----:B------:R-:W-:Y:S01]  /*eaf0*/  FADD.FTZ R103, R103, R99 ;  /* 0x0000006367677221 */ /* 0x000fe20000010000 */
[----:B------:R-:W-:-:S07]  /*eb00*/  MOV R99, R104 ;  /* 0x0000006800637202 */ /* 0x000fce0000000f00 */
[----:B------:R-:W-:Y:S05]  /*eb10*/  WARPSYNC.COLLECTIVE R100, `(.L_x_6173) ;  /* 0x0000000064087348 */ /* 0x000fea0003c00000 */
[----:B------:R0:W1:Y:S02]  /*eb20*/  SHFL.BFLY P5, R105, R99, R102, R101 ;  /* 0x0c00006663697389 */ /* 0x00006400000a0065 */
[----:B01----:R-:W-:Y:S05]  /*eb30*/  ENDCOLLECTIVE ;  /* 0x000000000000791b */ /* 0x003fea0003800000 */
.L_x_6173:
[----:B------:R-:W-:Y:S01]  /*eb40*/  HFMA2 R102, -RZ, RZ, 0, 2.384185791015625e-07 ;  /* 0x00000004ff667431 */ /* 0x000fe200000001ff */
[----:B------:R-:W-:-:S05]  /*eb50*/  MOV R99, R105 ;  /* 0x0000006900637202 */ /* 0x000fca0000000f00 */
[----:B------:R-:W-:Y:S01]  /*eb60*/  FADD.FTZ R104, R104, R99 ;  /* 0x0000006368687221 */ /* 0x000fe20000010000 */
[----:B------:R-:W-:-:S07]  /*eb70*/  MOV R99, R103 ;  /* 0x0000006700637202 */ /* 0x000fce0000000f00 */
[----:B------:R-:W-:Y:S05]  /*eb80*/  WARPSYNC.COLLECTIVE R100, `(.L_x_6174) ;  /* 0x0000000064087348 */ /* 0x000fea0003c00000 */
[----:B------:R0:W1:Y:S02]  /*eb90*/  SHFL.BFLY P5, R105, R99, R102, R101 ;  /* 0x0c00006663697389 */ /* 0x00006400000a0065 */
[----:B01----:R-:W-:Y:S05]  /*eba0*/  ENDCOLLECTIVE ;  /* 0x000000000000791b */ /* 0x003fea0003800000 */
.L_x_6174:
[----:B------:R-:W-:-:S05]  /*ebb0*/  MOV R99, R105 ;  /* 0x0000006900637202 */ /* 0x000fca0000000f00 */
[----:B------:R-:W-:Y:S01]  /*ebc0*/  FADD.FTZ R103, R103, R99 ;  /* 0x0000006367677221 */ /* 0x000fe20000010000 */
[----:B------:R-:W-:-:S07]  /*ebd0*/  MOV R99, R104 ;  /* 0x0000006800637202 */ /* 0x000fce0000000f00 */
[----:B------:R-:W-:Y:S05]  /*ebe0*/  WARPSYNC.COLLECTIVE R100, `(.L_x_6175) ;  /* 0x0000000064087348 */ /* 0x000fea0003c00000 */
[----:B------:R0:W1:Y:S02]  /*ebf0*/  SHFL.BFLY P5, R105, R99, R102, R101 ;  /* 0x0c00006663697389 */ /* 0x00006400000a0065 */
[----:B01----:R-:W-:Y:S05]  /*ec00*/  ENDCOLLECTIVE ;  /* 0x000000000000791b */ /* 0x003fea0003800000 */
.L_x_6175:
[----:B------:R-:W-:Y:S01]  /*ec10*/  HFMA2 R102, -RZ, RZ, 0, 4.76837158203125e-07 ;  /* 0x00000008ff667431 */ /* 0x000fe200000001ff */
[----:B------:R-:W-:-:S05]  /*ec20*/  MOV R99, R105 ;  /* 0x0000006900637202 */ /* 0x000fca0000000f00 */
[----:B------:R-:W-:Y:S01]  /*ec30*/  FADD.FTZ R104, R104, R99 ;  /* 0x0000006368687221 */ /* 0x000fe20000010000 */
[----:B------:R-:W-:-:S07]  /*ec40*/  MOV R99, R103 ;  /* 0x0000006700637202 */ /* 0x000fce0000000f00 */
[----:B------:R-:W-:Y:S05]  /*ec50*/  WARPSYNC.COLLECTIVE R100, `(.L_x_6176) ;  /* 0x0000000064087348 */ /* 0x000fea0003c00000 */
[----:B------:R0:W1:Y:S02]  /*ec60*/  SHFL.BFLY P5, R105, R99, R102, R101 ;  /* 0x0c00006663697389 */ /* 0x00006400000a0065 */
[----:B01----:R-:W-:Y:S05]  /*ec70*/  ENDCOLLECTIVE ;  /* 0x000000000000791b */ /* 0x003fea0003800000 */
.L_x_6176:
[----:B------:R-:W-:-:S05]  /*ec80*/  MOV R99, R105 ;  /* 0x0000006900637202 */ /* 0x000fca0000000f00 */
[----:B------:R-:W-:Y:S01]  /*ec90*/  FADD.FTZ R103, R103, R99 ;  /* 0x0000006367677221 */ /* 0x000fe20000010000 */
[----:B------:R-:W-:-:S07]  /*eca0*/  MOV R99, R104 ;  /* 0x0000006800637202 */ /* 0x000fce0000000f00 */
[----:B------:R-:W-:Y:S05]  /*ecb0*/  WARPSYNC.COLLECTIVE R100, `(.L_x_6177) ;  /* 0x0000000064087348 */ /* 0x000fea0003c00000 */
[----:B------:R0:W1:Y:S02]  /*ecc0*/  SHFL.BFLY P5, R105, R99, R102, R101 ;  /* 0x0c00006663697389 */ /* 0x00006400000a0065 */
[----:B01----:R-:W-:Y:S05]  /*ecd0*/  ENDCOLLECTIVE ;  /* 0x000000000000791b */ /* 0x003fea0003800000 */
.L_x_6177:
[----:B------:R-:W-:Y:S01]  /*ece0*/  HFMA2 R102, -RZ, RZ, 0, 9.5367431640625e-07 ;  /* 0x00000010ff667431 */ /* 0x000fe200000001ff */
[----:B------:R-:W-:-:S05]  /*ecf0*/  MOV R99, R105 ;  /* 0x0000006900637202 */ /* 0x000fca0000000f00 */
[----:B------:R-:W-:Y:S01]  /*ed00*/  FADD.FTZ R104, R104, R99 ;  /* 0x0000006368687221 */ /* 0x000fe20000010000 */
[----:B------:R-:W-:-:S07]  /*ed10*/  MOV R99, R103 ;  /* 0x0000006700637202 */ /* 0x000fce0000000f00 */
[----:B------:R-:W-:Y:S05]  /*ed20*/  WARPSYNC.COLLECTIVE R100, `(.L_x_6178) ;  /* 0x0000000064087348 */ /* 0x000fea0003c00000 */
[----:B------:R0:W1:Y:S02]  /*ed30*/  SHFL.BFLY P5, R105, R99, R102, R101 ;  /* 0x0c00006663697389 */ /* 0x00006400000a0065 */
[----:B01----:R-:W-:Y:S05]  /*ed40*/  ENDCOLLECTIVE ;  /* 0x000000000000791b */ /* 0x003fea0003800000 */
.L_x_6178:
[----:B------:R-:W-:Y:S02]  /*ed50*/  MOV R99, R104 ;  /* 0x0000006800637202 */ /* 0x000fe40000000f00 */
[----:B------:R-:W-:-:S07]  /*ed60*/  MOV R106, R105 ;  /* 0x00000069006a7202 */ /* 0x000fce0000000f00 */
[----:B------:R-:W-:Y:S05]  /*ed70*/  WARPSYNC.COLLECTIVE R100, `(.L_x_6179) ;  /* 0x0000000064087348 */ /* 0x000fea0003c00000 */
[----:B------:R0:W1:Y:S02]  /*ed80*/  SHFL.BFLY P5, R105, R99, R102, R101 ;  /* 0x0c00006663697389 */ /* 0x00006400000a0065 */
[----:B01----:R-:W-:Y:S05]  /*ed90*/  ENDCOLLECTIVE ;  /* 0x000000000000791b */ /* 0x003fea0003800000 */
.L_x_6179:
[----:B------:R-:W-:Y:S01]  /*eda0*/  MOV R99, R105 ;  /* 0x0000006900637202 */ /* 0x000fe20000000f00 */
[----:B------:R-:W-:Y:S06]  /*edb0*/  BRA `(.L_x_6180) ;  /* 0xffffff6000a47947 */ /* 0x000fec000383ffff */
.L_x_6181:
        /* <DEDUP_REMOVED lines=12> */
.L_x_7174:


//--------------------- .text._ZN10layer_norm31ln_parallel_residual_bwd_kernelINS_13Kernel_traitsIfffffjLj1280ELj1ELj4ELj1ELj16ENS_18Kernel_traits_baseILj1280EfffffjLj128EEEEELb0ELb0ELb1EEEvNS_9BwdParamsE --------------------------
	.section	.text._ZN10layer_norm31ln_parallel_residual_bwd_kernelINS_13Kernel_traitsIfffffjLj1280ELj1ELj4ELj1ELj16ENS_18Kernel_traits_baseILj1280EfffffjLj128EEEEELb0ELb0ELb1EEEvNS_9BwdParamsE,"ax",@progbits
	.align	128
        .global         _ZN10layer_norm31ln_parallel_residual_bwd_kernelINS_13Kernel_traitsIfffffjLj1280ELj1ELj4ELj1ELj16ENS_18Kernel_traits_baseILj1280EfffffjLj128EEEEELb0ELb0ELb1EEEvNS_9BwdParamsE
        .type           _ZN10layer_norm31ln_parallel_residual_bwd_kernelINS_13Kernel_traitsIfffffjLj1280ELj1ELj4ELj1ELj16ENS_18Kernel_traits_baseILj1280EfffffjLj128EEEEELb0ELb0ELb1EEEvNS_9BwdParamsE,@function
        .size           _ZN10layer_norm31ln_parallel_residual_bwd_kernelINS_13Kernel_traitsIfffffjLj1280ELj1ELj4ELj1ELj16ENS_18Kernel_traits_baseILj1280EfffffjLj128EEEEELb0ELb0ELb1EEEvNS_9BwdParamsE,(.L_x_7175 - _ZN10layer_norm31ln_parallel_residual_bwd_kernelINS_13Kernel_traitsIfffffjLj1280ELj1ELj4ELj1ELj16ENS_18Kernel_traits_baseILj1280EfffffjLj128EEEEELb0ELb0ELb1EEEvNS_9BwdParamsE)
        .other          _ZN10layer_norm31ln_parallel_residual_bwd_kernelINS_13Kernel_traitsIfffffjLj1280ELj1ELj4ELj1ELj16ENS_18Kernel_traits_baseILj1280EfffffjLj128EEEEELb0ELb0ELb1EEEvNS_9BwdParamsE,@"STO_CUDA_ENTRY STV_DEFAULT"
_ZN10layer_norm31ln_parallel_residual_bwd_kernelINS_13Kernel_traitsIfffffjLj1280ELj1ELj4ELj1ELj16ENS_18Kernel_traits_baseILj1280EfffffjLj128EEEEELb0ELb0ELb1EEEvNS_9BwdParamsE:
.text._ZN10layer_norm31ln_parallel_residual_bwd_kernelINS_13Kernel_traitsIfffffjLj1280ELj1ELj4ELj1ELj16ENS_18Kernel_traits_baseILj1280EfffffjLj128EEEEELb0ELb0ELb1EEEvNS_9BwdParamsE:
        /* <DEDUP_REMOVED lines=278> */
[----:B0-----:R-:W-:-:S07]  /*1160*/  CS2R R240, SRZ ;  /* 0x0000000000f07805 */ /* 0x001fce000001ff00 */
.L_x_6266:
[----:B0-----:R-:W0:Y:S01]  /*1170*/  S2R R4, SR_TID.X ;  /* 0x0000000000047919 */ /* 0x001e220000002100 */
        /* <DEDUP_REMOVED lines=8> */
[----:B------:R3:W-:Y:S01]  /*1200*/  STL [R1+0x254], R122 ;  /* 0x0002547a01007387 */ /* 0x0007e20000100800 */
[----:B------:R-:W4:Y:S03]  /*1210*/  LDC.64 R8, c[0x0][0x3c8] ;  /* 0x0000f200ff087b82 */ /* 0x000f260000000a00 */
[----:B------:R0:W-:Y:S04]  /*1220*/  STL [R1+0x250], R121 ;  /* 0x0002507901007387 */ /* 0x0001e80000100800 */
[----:B------:R4:W-:Y:S01]  /*1230*/  STL [R1+0x24c], R120 ;  /* 0x00024c7801007387 */ /* 0x0009e20000100800 */
[----:B-1----:R-:W-:Y:S01]  /*1240*/  IMAD.WIDE R2, R16, 0x4, R2 ;  /* 0x0000000410027825 */ /* 0x002fe200078e0202 */
[----:B---3--:R-:W1:Y:S02]  /*1250*/  LDC.64 R122, c[0x0][0x428] ;  /* 0x00010a00ff7a7b82 */ /* 0x008e640000000a00 */
[----:B------:R-:W3:Y:S01]  /*1260*/  LDL.LU R18, [R1+0x94] ;  /* 0x0000940001127983 */ /* 0x000ee20000300800 */
[----:B0-----:R-:W-:-:S03]  /*1270*/  LOP3.LUT R4, R4, 0x1f, RZ, 0xc0, !PT ;  /* 0x0000001f04047812 */ /* 0x001fc600078ec0ff */
[----:B------:R4:W3:Y:S02]  /*1280*/  LDG.E R17, desc[UR10][R2.64] ;  /* 0x0000000a02117981 */ /* 0x0008e4000c1e1900 */
[----:B------:R-:W0:Y:S01]  /*1290*/  LDC.64 R124, c[0x0][0x430] ;  /* 0x00010c00ff7c7b82 */ /* 0x000e220000000a00 */
[----:B------:R-:W-:Y:S01]  /*12a0*/  LEA.HI.SX32 R14, R14, R4, 0x1e ;  /* 0x000000040e0e7211 */ /* 0x000fe200078ff2ff */
[----:B------:R-:W3:Y:S04]  /*12b0*/  LDL.LU R121, [R1+0xc] ;  /* 0x00000c0001797983 */ /* 0x000ee80000300800 */
[----:B--2---:R-:W-:Y:S01]  /*12c0*/  IMAD.WIDE.U32 R4, R14, 0x10, R196 ;  /* 0x000000100e047825 */ /* 0x004fe200078e00c4 */
[----:B------:R-:W2:Y:S03]  /*12d0*/  LDL.LU R19, [R1+0x98] ;  /* 0x0000980001137983 */ /* 0x000ea60000300800 */
[----:B----4-:R-:W-:Y:S01]  /*12e0*/  IMAD.WIDE R2, R16, 0x4, R8 ;  /* 0x0000000410027825 */ /* 0x010fe200078e0208 */
[----:B------:R-:W4:Y:S03]  /*12f0*/  LDL.LU R183, [R1+0x10] ;  /* 0x0000100001b77983 */ /* 0x000f260000300800 */
[C---:B-1----:R-:W-:Y:S01]  /*1300*/  IMAD.WIDE.U32 R168, R14.reuse, 0x10, R122 ;  /* 0x000000100ea87825 */ /* 0x042fe200078e007a */
[----:B------:R-:W2:Y:S04]  /*1310*/  LDG.E.128 R4, desc[UR10][R4.64] ;  /* 0x0000000a04047981 */ /* 0x000ea8000c1e1d00 */
[----:B------:R-:W4:Y:S04]  /*1320*/  LDG.E R15, desc[UR10][R2.64] ;  /* 0x0000000a020f7981 */ /* 0x000f28000c1e1900 */
[----:B------:R-:W4:Y:S04]  /*1330*/  LDG.E.128 R168, desc[UR10][R168.64] ;  /* 0x0000000aa8a87981 */ /* 0x000f28000c1e1d00 */
[----:B------:R-:W4:Y:S01]  /*1340*/  LDL.LU R120, [R1+0x9c] ;  /* 0x00009c0001787983 */ /* 0x000f220000300800 */
[----:B0-----:R-:W-:-:S03]  /*1350*/  IMAD.WIDE.U32 R164, R14, 0x10, R124 ;  /* 0x000000100ea47825 */ /* 0x001fc600078e007c */
[----:B------:R-:W4:Y:S04]  /*1360*/  LDL.LU R172, [R1+0x14] ;  /* 0x0000140001ac7983 */ /* 0x000f280000300800 */
[----:B------:R-:W4:Y:S04]  /*1370*/  LDL.LU R174, [R1+0xa0] ;  /* 0x0000a00001ae7983 */ /* 0x000f280000300800 */
[----:B------:R-:W4:Y:S01]  /*1380*/  LDG.E.128 R164, desc[UR10][R164.64] ;  /* 0x0000000aa4a47981 */ /* 0x000f22000c1e1d00 */
[----:B------:R-:W-:-:S03]  /*1390*/  ISETP.NE.AND P2, PT, RZ, UR12, PT ;  /* 0x0000000cff007c0c */ /* 0x000fc6000bf45270 */
[----:B------:R-:W4:Y:S04]  /*13a0*/  LDL.LU R182, [R1+0x18] ;  /* 0x0000180001b67983 */ /* 0x000f280000300800 */
[----:B------:R-:W4:Y:S04]  /*13b0*/  LDL.LU R181, [R1+0xb4] ;  /* 0x0000b40001b57983 */ /* 0x000f280000300800 */
[----:B------:R-:W4:Y:S01]  /*13c0*/  LDL.LU R2, [R1+0xa4] ;  /* 0x0000a40001027983 */ /* 0x000f220000300800 */
[----:B------:R-:W-:-:S05]  /*13d0*/  IADD3 R13, PT, PT, R14, 0x20, RZ ;  /* 0x000000200e0d7810 */ /* 0x000fca0007ffe0ff */
[----:B------:R-:W-:-:S04]  /*13e0*/  IMAD.WIDE.U32 R176, R13, 0x10, R196 ;  /* 0x000000100db07825 */ /* 0x000fc800078e00c4 */
[----:B------:R-:W-:Y:S02]  /*13f0*/  IMAD.WIDE.U32 R192, R13, 0x10, R122 ;  /* 0x000000100dc07825 */ /* 0x000fe400078e007a */
[----:B------:R-:W4:Y:S04]  /*1400*/  LDG.E.128 R176, desc[UR10][R176.64] ;  /* 0x0000000ab0b07981 */ /* 0x000f28000c1e1d00 */
[----:B------:R-:W4:Y:S01]  /*1410*/  LDG.E.128 R192, desc[UR10][R192.64] ;  /* 0x0000000ac0c07981 */ /* 0x000f22000c1e1d00 */
[----:B---3--:R-:W-:-:S05]  /*1420*/  FSEL R17, R17, RZ, !P2 ;  /* 0x000000ff11117208 */ /* 0x008fca0005000000 */
[C---:B--2---:R-:W-:Y:S01]  /*1430*/  FADD.FTZ R0, -R17.reuse, R4 ;  /* 0x0000000411007221 */ /* 0x044fe20000010100 */
[----:B------:R-:W-:-:S03]  /*1440*/  FADD.FTZ R9, -R17, R5 ;  /* 0x0000000511097221 */ /* 0x000fc60000010100 */
[----:B----4-:R-:W-:Y:S01]  /*1450*/  FMUL.FTZ R0, R15, R0 ;  /* 0x000000000f007220 */ /* 0x010fe20000410000 */
[----:B------:R-:W-:-:S03]  /*1460*/  FADD.FTZ R18, R168, R18 ;  /* 0x00000012a8127221 */ /* 0x000fc60000010000 */
[----:B------:R-:W-:Y:S02]  /*1470*/  FFMA.FTZ R121, R168, R0, R121 ;  /* 0x00000000a8797223 */ /* 0x000fe40000010079 */
[----:B------:R0:W-:Y:S01]  /*1480*/  STL [R1+0x94], R18 ;  /* 0x0000941201007387 */ /* 0x0001e20000100800 */
[----:B------:R-:W-:-:S03]  /*1490*/  FMUL.FTZ R9, R15, R9 ;  /* 0x000000090f097220 */ /* 0x000fc60000410000 */
[----:B------:R-:W2:Y:S01]  /*14a0*/  LDL.LU R180, [R1+0xb8] ;  /* 0x0000b80001b47983 */ /* 0x000ea20000300800 */
[----:B------:R-:W-:-:S03]  /*14b0*/  FADD.FTZ R19, R169, R19 ;  /* 0x00000013a9137221 */ /* 0x000fc60000010000 */
[----:B------:R-:W3:Y:S01]  /*14c0*/  LDL.LU R175, [R1+0xa8] ;  /* 0x0000a80001af7983 */ /* 0x000ee20000300800 */
[----:B------:R-:W-:Y:S01]  /*14d0*/  FADD.FTZ R120, R170, R120 ;  /* 0x00000078aa787221 */ /* 0x000fe20000010000 */
[----:B------:R-:W-:Y:S02]  /*14e0*/  FFMA.FTZ R183, R169, R9, R183 ;  /* 0x00000009a9b77223 */ /* 0x000fe400000100b7 */
[----:B------:R-:W4:Y:S04]  /*14f0*/  LDL.LU R173, [R1+0xbc] ;  /* 0x0000bc0001ad7983 */ /* 0x000f280000300800 */
[----:B0-----:R-:W4:Y:S04]  /*1500*/  LDL.LU R18, [R1+0xac] ;  /* 0x0000ac0001127983 */ /* 0x001f280000300800 */
[----:B------:R0:W-:Y:S04]  /*1510*/  STL [R1+0xc], R121 ;  /* 0x00000c7901007387 */ /* 0x0001e80000100800 */
[----:B0-----:R-:W4:Y:S04]  /*1520*/  LDL.LU R121, [R1+0xc0] ;  /* 0x0000c00001797983 */ /* 0x001f280000300800 */
[----:B------:R0:W-:Y:S04]  /*1530*/  STL [R1+0x98], R19 ;  /* 0x0000981301007387 */ /* 0x0001e80000100800 */
[----:B0-----:R-:W4:Y:S04]  /*1540*/  LDL.LU R19, [R1+0xb0] ;  /* 0x0000b00001137983 */ /* 0x001f280000300800 */
[----:B------:R0:W-:Y:S04]  /*1550*/  STL [R1+0x9c], R120 ;  /* 0x00009c7801007387 */ /* 0x0001e80000100800 */
[----:B------:R-:W-:Y:S04]  /*1560*/  STL [R1+0x10], R183 ;  /* 0x000010b701007387 */ /* 0x000fe80000100800 */
[----:B0-----:R-:W4:Y:S01]  /*1570*/  LDL.LU R120, [R1+0xc4] ;  /* 0x0000c40001787983 */ /* 0x001f220000300800 */
[C---:B------:R-:W-:Y:S01]  /*1580*/  FADD.FTZ R6, -R17.reuse, R6 ;  /* 0x0000000611067221 */ /* 0x040fe20000010100 */
[----:B------:R-:W-:-:S03]  /*1590*/  FADD.FTZ R5, -R17, R7 ;  /* 0x0000000711057221 */ /* 0x000fc60000010100 */
[----:B------:R-:W-:Y:S01]  /*15a0*/  FMUL.FTZ R6, R15, R6 ;  /* 0x000000060f067220 */ /* 0x000fe20000410000 */
[----:B------:R-:W-:-:S03]  /*15b0*/  FADD.FTZ R174, R171, R174 ;  /* 0x000000aeabae7221 */ /* 0x000fc60000010000 */
[----:B------:R-:W-:Y:S01]  /*15c0*/  FFMA.FTZ R172, R170, R6, R172 ;  /* 0x00000006aaac7223 */ /* 0x000fe200000100ac */
[----:B------:R-:W-:-:S04]  /*15d0*/  IMAD.WIDE.U32 R188, R13, 0x10, R124 ;  /* 0x000000100dbc7825 */ /* 0x000fc800078e007c */
[----:B------:R-:W-:Y:S01]  /*15e0*/  FMUL.FTZ R5, R15, R5 ;  /* 0x000000050f057220 */ /* 0x000fe20000410000 */
[----:B-----5:R-:W-:Y:S01]  /*15f0*/  FMUL.FTZ R4, R234, R166 ;  /* 0x000000a6ea047220 */ /* 0x020fe20000410000 */
[----:B------:R0:W-:Y:S02]  /*1600*/  STL [R1+0x14], R172 ;  /* 0x000014ac01007387 */ /* 0x0001e40000100800 */
[----:B------:R-:W-:Y:S01]  /*1610*/  FFMA.FTZ R182, R171, R5, R182 ;  /* 0x00000005abb67223 */ /* 0x000fe200000100b6 */
[----:B------:R-:W-:Y:S01]  /*1620*/  FFMA.FTZ R4, R238, R170, R4 ;  /* 0x000000aaee047223 */ /* 0x000fe20000010004 */
[----:B------:R-:W4:Y:S04]  /*1630*/  LDG.E.128 R188, desc[UR10][R188.64] ;  /* 0x0000000abcbc7981 */ /* 0x000f28000c1e1d00 */
[----:B0-----:R-:W4:Y:S04]  /*1640*/  LDL.LU R172, [R1+0x1c] ;  /* 0x00001c0001ac7983 */ /* 0x001f280000300800 */
[----:B------:R0:W-:Y:S04]  /*1650*/  STL [R1+0xa0], R174 ;  /* 0x0000a0ae01007387 */ /* 0x0001e80000100800 */
[----:B0-----:R-:W4:Y:S04]  /*1660*/  LDL.LU R174, [R1+0xe4] ;  /* 0x0000e40001ae7983 */ /* 0x001f280000300800 */
[----:B------:R-:W4:Y:S04]  /*1670*/  LDL.LU R170, [R1+0xd4] ;  /* 0x0000d40001aa7983 */ /* 0x000f280000300800 */
[----:B------:R0:W-:Y:S04]  /*1680*/  STL [R1+0x18], R182 ;  /* 0x000018b601007387 */ /* 0x0001e80000100800 */
[----:B------:R-:W4:Y:S04]  /*1690*/  LDL.LU R184, [R1+0xc8] ;  /* 0x0000c80001b87983 */ /* 0x000f280000300800 */
[----:B------:R-:W4:Y:S01]  /*16a0*/  LDL.LU R183, [R1+0x20] ;  /* 0x0000200001b77983 */ /* 0x000f220000300800 */
[C---:B------:R-:W-:Y:S01]  /*16b0*/  FADD.FTZ R181, R164.reuse, R181 ;  /* 0x000000b5a4b57221 */ /* 0x040fe20000010000 */
[----:B------:R-:W-:-:S04]  /*16c0*/  FFMA.FTZ R2, R164, R0, R2 ;  /* 0x00000000a4027223 */ /* 0x000fc80000010002 */
[----:B------:R1:W-:Y:S04]  /*16d0*/  STL [R1+0xb4], R181 ;  /* 0x0000b4b501007387 */ /* 0x0003e80000100800 */
[----:B------:R-:W-:Y:S01]  /*16e0*/  STL [R1+0xa4], R2 ;  /* 0x0000a40201007387 */ /* 0x000fe20000100800 */
[C---:B--2---:R-:W-:Y:S01]  /*16f0*/  FADD.FTZ R180, R165.reuse, R180 ;  /* 0x000000b4a5b47221 */ /* 0x044fe20000010000 */
[----:B---3--:R-:W-:-:S04]  /*1700*/  FFMA.FTZ R175, R165, R9, R175 ;  /* 0x00000009a5af7223 */ /* 0x008fc800000100af */
[----:B------:R2:W-:Y:S01]  /*1710*/  STL [R1+0xb8], R180 ;  /* 0x0000b8b401007387 */ /* 0x0005e20000100800 */
[----:B----4-:R-:W-:-:S03]  /*1720*/  FADD.FTZ R173, R166, R173 ;  /* 0x000000ada6ad7221 */ /* 0x010fc60000010000 */
[----:B0-----:R-:W3:Y:S01]  /*1730*/  LDL.LU R182, [R1+0xe8] ;  /* 0x0000e80001b67983 */ /* 0x001ee20000300800 */
[----:B------:R-:W-:-:S03]  /*1740*/  FFMA.FTZ R18, R166, R6, R18 ;  /* 0x00000006a6127223 */ /* 0x000fc60000010012 */
[----:B------:R-:W-:Y:S04]  /*1750*/  STL [R1+0xa8], R175 ;  /* 0x0000a8af01007387 */ /* 0x000fe80000100800 */
[----:B-1----:R-:W4:Y:S04]  /*1760*/  LDL.LU R181, [R1+0xd8] ;  /* 0x0000d80001b57983 */ /* 0x002f280000300800 */
[----:B------:R-:W-:Y:S01]  /*1770*/  STL [R1+0xbc], R173 ;  /* 0x0000bcad01007387 */ /* 0x000fe20000100800 */
[----:B------:R-:W-:-:S03]  /*1780*/  FADD.FTZ R121, R167, R121 ;  /* 0x00000079a7797221 */ /* 0x000fc60000010000 */
[----:B------:R0:W-:Y:S04]  /*1790*/  STL [R1+0xac], R18 ;  /* 0x0000ac1201007387 */ /* 0x0001e80000100800 */
[----:B--2---:R-:W2:Y:S01]  /*17a0*/  LDL.LU R180, [R1+0xcc] ;  /* 0x0000cc0001b47983 */ /* 0x004ea20000300800 */
[----:B0-----:R-:W-:-:S03]  /*17b0*/  FADD.FTZ R18, -R17, R176 ;  /* 0x000000b011127221 */ /* 0x001fc60000010100 */
[----:B------:R-:W2:Y:S01]  /*17c0*/  LDL.LU R176, [R1+0x24] ;  /* 0x0000240001b07983 */ /* 0x000ea20000300800 */
[----:B------:R-:W-:-:S03]  /*17d0*/  FFMA.FTZ R19, R167, R5, R19 ;  /* 0x00000005a7137223 */ /* 0x000fc60000010013 */
[----:B------:R0:W-:Y:S04]  /*17e0*/  STL [R1+0xc0], R121 ;  /* 0x0000c07901007387 */ /* 0x0001e80000100800 */
[----:B------:R-:W-:Y:S04]  /*17f0*/  STL [R1+0xb0], R19 ;  /* 0x0000b01301007387 */ /* 0x000fe80000100800 */
[----:B0-----:R-:W2:Y:S01]  /*1800*/  LDL.LU R121, [R1+0xec] ;  /* 0x0000ec0001797983 */ /* 0x001ea20000300800 */
[----:B------:R-:W-:-:S05]  /*1810*/  FADD.FTZ R120, R192, R120 ;  /* 0x00000078c0787221 */ /* 0x000fca0000010000 */
[----:B------:R0:W-:Y:S04]  /*1820*/  STL [R1+0xc4], R120 ;  /* 0x0000c47801007387 */ /* 0x0001e80000100800 */
[----:B0-----:R-:W2:Y:S01]  /*1830*/  LDL.LU R120, [R1+0xdc] ;  /* 0x0000dc0001787983 */ /* 0x001ea20000300800 */
[----:B------:R-:W-:Y:S01]  /*1840*/  FMUL.FTZ R18, R15, R18 ;  /* 0x000000120f127220 */ /* 0x000fe20000410000 */
[----:B------:R-:W-:Y:S01]  /*1850*/  FADD.FTZ R177, -R17, R177 ;  /* 0x000000b111b17221 */ /* 0x000fe20000010100 */
[----:B------:R-:W-:-:S03]  /*1860*/  IADD3 R12, PT, PT, R14, 0x40, RZ ;  /* 0x000000400e0c7810 */ /* 0x000fc60007ffe0ff */
[----:B------:R-:W-:Y:S01]  /*1870*/  FMUL.FTZ R200, R15, R177 ;  /* 0x000000b10fc87220 */ /* 0x000fe20000410000 */
[----:B------:R-:W-:-:S05]  /*1880*/  FFMA.FTZ R172, R192, R18, R172 ;  /* 0x00000012c0ac7223 */ /* 0x000fca00000100ac */
[----:B------:R-:W-:Y:S01]  /*1890*/  STL [R1+0x1c], R172 ;  /* 0x00001cac01007387 */ /* 0x000fe20000100800 */
[C---:B------:R-:W-:Y:S01]  /*18a0*/  FADD.FTZ R174, R188.reuse, R174 ;  /* 0x000000aebcae7221 */ /* 0x040fe20000010000 */
[----:B------:R-:W-:-:S05]  /*18b0*/  FFMA.FTZ R170, R188, R18, R170 ;  /* 0x00000012bcaa7223 */ /* 0x000fca00000100aa */
[----:B------:R-:W-:Y:S01]  /*18c0*/  STL [R1+0xd4], R170 ;  /* 0x0000d4aa01007387 */ /* 0x000fe20000100800 */
[----:B------:R-:W-:-:S03]  /*18d0*/  FADD.FTZ R184, R193, R184 ;  /* 0x000000b8c1b87221 */ /* 0x000fc60000010000 */
[----:B------:R-:W-:Y:S01]  /*18e0*/  STL [R1+0xe4], R174 ;  /* 0x0000e4ae01007387 */ /* 0x000fe20000100800 */
[----:B------:R-:W-:-:S03]  /*18f0*/  FFMA.FTZ R183, R193, R200, R183 ;  /* 0x000000c8c1b77223 */ /* 0x000fc600000100b7 */
[----:B------:R-:W2:Y:S01]  /*1900*/  LDL.LU R208, [R1+0xd0] ;  /* 0x0000d00001d07983 */ /* 0x000ea20000300800 */
[----:B------:R-:W-:-:S03]  /*1910*/  IMAD.WIDE.U32 R136, R12, 0x10, R122 ;  /* 0x000000100c887825 */ /* 0x000fc600078e007a */
[----:B------:R-:W2:Y:S01]  /*1920*/  LDL.LU R207, [R1+0x28] ;  /* 0x0000280001cf7983 */ /* 0x000ea20000300800 */
[----:B------:R-:W-:-:S04]  /*1930*/  IMAD.WIDE.U32 R128, R12, 0x10, R196 ;  /* 0x000000100c807825 */ /* 0x000fc800078e00c4 */
[----:B------:R-:W-:Y:S01]  /*1940*/  FMUL.FTZ R19, R224, R188 ;  /* 0x000000bce0137220 */ /* 0x000fe20000410000 */
[----:B------:R-:W-:Y:S04]  /*1950*/  STL [R1+0xc8], R184 ;  /* 0x0000c8b801007387 */ /* 0x000fe80000100800 */
[----:B------:R-:W2:Y:S04]  /*1960*/  LDL.LU R199, [R1+0xf0] ;  /* 0x0000f00001c77983 */ /* 0x000ea80000300800 */
[----:B------:R-:W-:Y:S04]  /*1970*/  STL [R1+0x20], R183 ;  /* 0x000020b701007387 */ /* 0x000fe80000100800 */
[----:B------:R-:W2:Y:S04]  /*1980*/  LDL.LU R188, [R1+0xe0] ;  /* 0x0000e00001bc7983 */ /* 0x000ea80000300800 */
[----:B------:R-:W2:Y:S04]  /*1990*/  LDG.E.128 R136, desc[UR10][R136.64] ;  /* 0x0000000a88887981 */ /* 0x000ea8000c1e1d00 */
[----:B------:R-:W2:Y:S01]  /*19a0*/  LDL.LU R198, [R1+0xf4] ;  /* 0x0000f40001c67983 */ /* 0x000ea20000300800 */
[----:B------:R-:W-:-:S03]  /*19b0*/  FMUL.FTZ R201, R225, R189 ;  /* 0x000000bde1c97220 */ /* 0x000fc60000410000 */
[----:B------:R-:W2:Y:S01]  /*19c0*/  LDG.E.128 R128, desc[UR10][R128.64] ;  /* 0x0000000a80807981 */ /* 0x000ea2000c1e1d00 */
[----:B------:R-:W-:-:S04]  /*19d0*/  IMAD.WIDE.U32 R132, R12, 0x10, R124 ;  /* 0x000000100c847825 */ /* 0x000fc800078e007c */
[----:B------:R-:W-:Y:S01]  /*19e0*/  FADD.FTZ R178, -R17, R178 ;  /* 0x000000b211b27221 */ /* 0x000fe20000010100 */
[----:B------:R-:W-:Y:S02]  /*19f0*/  FFMA.FTZ R201, R229, R193, R201 ;  /* 0x000000c1e5c97223 */ /* 0x000fe400000100c9 */
[----:B------:R-:W2:Y:S01]  /*1a00*/  LDL.LU R193, [R1+0x2c] ;  /* 0x00002c0001c17983 */ /* 0x000ea20000300800 */
[----:B------:R-:W-:Y:S01]  /*1a10*/  FMUL.FTZ R202, R15, R178 ;  /* 0x000000b20fca7220 */ /* 0x000fe20000410000 */
[----:B------:R-:W-:Y:S02]  /*1a20*/  FFMA.FTZ R19, R228, R192, R19 ;  /* 0x000000c0e4137223 */ /* 0x000fe40000010013 */
[----:B------:R-:W2:Y:S01]  /*1a30*/  LDG.E.128 R132, desc[UR10][R132.64] ;  /* 0x0000000a84847981 */ /* 0x000ea2000c1e1d00 */
[C---:B---3--:R-:W-:Y:S01]  /*1a40*/  FADD.FTZ R182, R189.reuse, R182 ;  /* 0x000000b6bdb67221 */ /* 0x048fe20000010000 */
[----:B----4-:R-:W-:-:S04]  /*1a50*/  FFMA.FTZ R181, R189, R200, R181 ;  /* 0x000000c8bdb57223 */ /* 0x010fc800000100b5 */
[----:B------:R-:W-:Y:S04]  /*1a60*/  STL [R1+0xe8], R182 ;  /* 0x0000e8b601007387 */ /* 0x000fe80000100800 */
[----:B------:R-:W-:Y:S04]  /*1a70*/  STL [R1+0xd8], R181 ;  /* 0x0000d8b501007387 */ /* 0x000fe80000100800 */
[----:B------:R-:W3:Y:S04]  /*1a80*/  LDL.LU R192, [R1+0x114] ;  /* 0x0001140001c07983 */ /* 0x000ee80000300800 */
[----:B------:R-:W4:Y:S01]  /*1a90*/  LDL.LU R189, [R1+0x104] ;  /* 0x0001040001bd7983 */ /* 0x000f220000300800 */
[C---:B--2---:R-:W-:Y:S01]  /*1aa0*/  FADD.FTZ R180, R194.reuse, R180 ;  /* 0x000000b4c2b47221 */ /* 0x044fe20000010000 */
[----:B------:R-:W-:-:S04]  /*1ab0*/  FFMA.FTZ R176, R194, R202, R176 ;  /* 0x000000cac2b07223 */ /* 0x000fc800000100b0 */
        /* <DEDUP_REMOVED lines=8> */
[----:B------:R-:W-:-:S04]  /*1b40*/  FADD.FTZ R179, -R17, R179 ;  /* 0x000000b311b37221 */ /* 0x000fc80000010100 */
[----:B------:R-:W-:Y:S01]  /*1b50*/  FMUL.FTZ R204, R15, R179 ;  /* 0x000000b30fcc7220 */ /* 0x000fe20000410000 */
[----:B------:R-:W-:-:S03]  /*1b60*/  FADD.FTZ R208, R195, R208 ;  /* 0x000000d0c3d07221 */ /* 0x000fc60000010000 */
[-C--:B------:R-:W-:Y:S02]  /*1b70*/  FFMA.FTZ R207, R195, R204.reuse, R207 ;  /* 0x000000ccc3cf7223 */ /* 0x080fe400000100cf */
[----:B------:R0:W-:Y:S04]  /*1b80*/  STL [R1+0xd0], R208 ;  /* 0x0000d0d001007387 */ /* 0x0001e80000100800 */
[----:B------:R1:W-:Y:S01]  /*1b90*/  STL [R1+0x28], R207 ;  /* 0x000028cf01007387 */ /* 0x0003e20000100800 */
[C---:B------:R-:W-:Y:S01]  /*1ba0*/  FADD.FTZ R199, R191.reuse, R199 ;  /* 0x000000c7bfc77221 */ /* 0x040fe20000010000 */
[----:B------:R-:W-:-:S05]  /*1bb0*/  FFMA.FTZ R188, R191, R204, R188 ;  /* 0x000000ccbfbc7223 */ /* 0x000fca00000100bc */
[----:B------:R-:W-:Y:S01]  /*1bc0*/  STL [R1+0xe0], R188 ;  /* 0x0000e0bc01007387 */ /* 0x000fe20000100800 */
[----:B------:R-:W-:-:S03]  /*1bd0*/  FADD.FTZ R198, R136, R198 ;  /* 0x000000c688c67221 */ /* 0x000fc60000010000 */
[----:B------:R-:W-:Y:S01]  /*1be0*/  STL [R1+0xf0], R199 ;  /* 0x0000f0c701007387 */ /* 0x000fe20000100800 */
[----:B------:R-:W-:-:S03]  /*1bf0*/  FADD.FTZ R128, -R17, R128 ;  /* 0x0000008011807221 */ /* 0x000fc60000010100 */
[----:B------:R-:W2:Y:S01]  /*1c00*/  LDL.LU R213, [R1+0x118] ;  /* 0x0001180001d57983 */ /* 0x000ea20000300800 */
[----:B------:R-:W-:-:S03]  /*1c10*/  FMUL.FTZ R128, R15, R128 ;  /* 0x000000800f807220 */ /* 0x000fc60000410000 */
[----:B------:R-:W2:Y:S04]  /*1c20*/  LDL.LU R209, [R1+0x108] ;  /* 0x0001080001d17983 */ /* 0x000ea80000300800 */
[----:B------:R-:W-:Y:S01]  /*1c30*/  STL [R1+0xf4], R198 ;  /* 0x0000f4c601007387 */ /* 0x000fe20000100800 */
[----:B------:R-:W-:-:S03]  /*1c40*/  FFMA.FTZ R193, R136, R128, R193 ;  /* 0x0000008088c17223 */ /* 0x000fc600000100c1 */
[----:B0-----:R-:W2:Y:S01]  /*1c50*/  LDL.LU R208, [R1+0xfc] ;  /* 0x0000fc0001d07983 */ /* 0x001ea20000300800 */
[----:B------:R-:W-:-:S03]  /*1c60*/  FADD.FTZ R129, -R17, R129 ;  /* 0x0000008111817221 */ /* 0x000fc60000010100 */
[----:B------:R-:W-:Y:S04]  /*1c70*/  STL [R1+0x2c], R193 ;  /* 0x00002cc101007387 */ /* 0x000fe80000100800 */
[----:B------:R-:W2:Y:S01]  /*1c80*/  LDL.LU R212, [R1+0x34] ;  /* 0x0000340001d47983 */ /* 0x000ea20000300800 */
[----:B-1----:R-:W-:-:S03]  /*1c90*/  FMUL.FTZ R207, R15, R129 ;  /* 0x000000810fcf7220 */ /* 0x002fc60000410000 */
[----:B------:R-:W2:Y:S01]  /*1ca0*/  LDL.LU R211, [R1+0x11c] ;  /* 0x00011c0001d37983 */ /* 0x000ea20000300800 */
[C---:B---3--:R-:W-:Y:S01]  /*1cb0*/  FADD.FTZ R192, R132.reuse, R192 ;  /* 0x000000c084c07221 */ /* 0x048fe20000010000 */
[----:B----4-:R-:W-:-:S04]  /*1cc0*/  FFMA.FTZ R189, R132, R128, R189 ;  /* 0x0000008084bd7223 */ /* 0x010fc800000100bd */
[----:B------:R-:W-:Y:S04]  /*1cd0*/  STL [R1+0x114], R192 ;  /* 0x000114c001007387 */ /* 0x000fe80000100800 */
[----:B------:R-:W-:Y:S04]  /*1ce0*/  STL [R1+0x104], R189 ;  /* 0x000104bd01007387 */ /* 0x000fe80000100800 */
[----:B------:R-:W3:Y:S01]  /*1cf0*/  LDL.LU R210, [R1+0x10c] ;  /* 0x00010c0001d27983 */ /* 0x000ee20000300800 */
[----:B--2---:R-:W-:-:S05]  /*1d00*/  FADD.FTZ R121, R137, R121 ;  /* 0x0000007989797221 */ /* 0x004fca0000010000 */
[----:B------:R0:W-:Y:S01]  /*1d10*/  STL [R1+0xf8], R121 ;  /* 0x0000f87901007387 */ /* 0x0001e20000100800 */
[----:B------:R-:W-:-:S05]  /*1d20*/  FFMA.FTZ R120, R137, R207, R120 ;  /* 0x000000cf89787223 */ /* 0x000fca0000010078 */
[----:B------:R1:W-:Y:S04]  /*1d30*/  STL [R1+0x30], R120 ;  /* 0x0000307801007387 */ /* 0x0003e80000100800 */
[----:B0-----:R-:W2:Y:S04]  /*1d40*/  LDL.LU R121, [R1+0x100] ;  /* 0x0001000001797983 */ /* 0x001ea80000300800 */
[----:B-1----:R-:W4:Y:S01]  /*1d50*/  LDL.LU R120, [R1+0x38] ;  /* 0x0000380001787983 */ /* 0x002f220000300800 */
[----:B------:R-:W-:Y:S01]  /*1d60*/  IADD3 R11, PT, PT, R14, 0x60, RZ ;  /* 0x000000600e0b7810 */ /* 0x000fe20007ffe0ff */
[----:B------:R-:W-:-:S04]  /*1d70*/  FADD.FTZ R130, -R17, R130 ;  /* 0x0000008211827221 */ /* 0x000fc80000010100 */
[----:B------:R-:W-:-:S04]  /*1d80*/  IMAD.WIDE.U32 R140, R11, 0x10, R196 ;  /* 0x000000100b8c7825 */ /* 0x000fc800078e00c4 */
[----:B------:R-:W-:Y:S01]  /*1d90*/  FMUL.FTZ R130, R15, R130 ;  /* 0x000000820f827220 */ /* 0x000fe20000410000 */
[C---:B------:R-:W-:Y:S01]  /*1da0*/  IMAD.WIDE.U32 R148, R11.reuse, 0x10, R122 ;  /* 0x000000100b947825 */ /* 0x040fe200078e007a */
[----:B------:R-:W4:Y:S03]  /*1db0*/  LDG.E.128 R140, desc[UR10][R140.64] ;  /* 0x0000000a8c8c7981 */ /* 0x000f26000c1e1d00 */
[----:B------:R-:W-:Y:S02]  /*1dc0*/  IMAD.WIDE.U32 R144, R11, 0x10, R124 ;  /* 0x000000100b907825 */ /* 0x000fe400078e007c */
[----:B------:R-:W4:Y:S02]  /*1dd0*/  LDG.E.128 R148, desc[UR10][R148.64] ;  /* 0x0000000a94947981 */ /* 0x000f24000c1e1d00 */
[----:B------:R-:W-:Y:S02]  /*1de0*/  FADD.FTZ R131, -R17, R131 ;  /* 0x0000008311837221 */ /* 0x000fe40000010100 */
[----:B------:R-:W4:Y:S01]  /*1df0*/  LDG.E.128 R144, desc[UR10][R144.64] ;  /* 0x0000000a90907981 */ /* 0x000f22000c1e1d00 */
[C---:B------:R-:W-:Y:S01]  /*1e00*/  FADD.FTZ R213, R133.reuse, R213 ;  /* 0x000000d585d57221 */ /* 0x040fe20000010000 */
[----:B------:R-:W-:-:S04]  /*1e10*/  FFMA.FTZ R209, R133, R207, R209 ;  /* 0x000000cf85d17223 */ /* 0x000fc800000100d1 */
[----:B------:R-:W-:Y:S04]  /*1e20*/  STL [R1+0x118], R213 ;  /* 0x000118d501007387 */ /* 0x000fe80000100800 */
[----:B------:R0:W-:Y:S01]  /*1e30*/  STL [R1+0x108], R209 ;  /* 0x000108d101007387 */ /* 0x0001e20000100800 */
[----:B------:R-:W-:-:S03]  /*1e40*/  FADD.FTZ R208, R138, R208 ;  /* 0x000000d08ad07221 */ /* 0x000fc60000010000 */
[----:B0-----:R-:W4:Y:S04]  /*1e50*/  LDL.LU R209, [R1+0x120] ;  /* 0x0001200001d17983 */ /* 0x001f280000300800 */
[----:B------:R0:W-:Y:S01]  /*1e60*/  STL [R1+0xfc], R208 ;  /* 0x0000fcd001007387 */ /* 0x0001e20000100800 */
[----:B------:R-:W-:Y:S01]  /*1e70*/  FFMA.FTZ R212, R138, R130, R212 ;  /* 0x000000828ad47223 */ /* 0x000fe200000100d4 */
[----:B------:R-:W-:Y:S02]  /*1e80*/  FADD.FTZ R211, R134, R211 ;  /* 0x000000d386d37221 */ /* 0x000fe40000010000 */
[----:B0-----:R-:W4:Y:S04]  /*1e90*/  LDL.LU R208, [R1+0x110] ;  /* 0x0001100001d07983 */ /* 0x001f280000300800 */
[----:B------:R-:W-:Y:S04]  /*1ea0*/  STL [R1+0x34], R212 ;  /* 0x000034d401007387 */ /* 0x000fe80000100800 */
[----:B------:R-:W4:Y:S04]  /*1eb0*/  LDL.LU R214, [R1+0x124] ;  /* 0x0001240001d67983 */ /* 0x000f280000300800 */
[----:B------:R-:W4:Y:S04]  /*1ec0*/  LDL.LU R213, [R1+0x3c] ;  /* 0x00003c0001d57983 */ /* 0x000f280000300800 */
[----:B------:R0:W-:Y:S01]  /*1ed0*/  STL [R1+0x11c], R211 ;  /* 0x00011cd301007387 */ /* 0x0001e20000100800 */
[----:B------:R-:W-:-:S03]  /*1ee0*/  FMUL.FTZ R131, R15, R131 ;  /* 0x000000830f837220 */ /* 0x000fc60000410000 */
[----:B0-----:R-:W4:Y:S01]  /*1ef0*/  LDL.LU R211, [R1+0x144] ;  /* 0x0001440001d37983 */ /* 0x001f220000300800 */
[----:B---3--:R-:W-:-:S05]  /*1f00*/  FFMA.FTZ R210, R134, R130, R210 ;  /* 0x0000008286d27223 */ /* 0x008fca00000100d2 */
[----:B------:R0:W-:Y:S04]  /*1f10*/  STL [R1+0x10c], R210 ;  /* 0x00010cd201007387 */ /* 0x0001e80000100800 */
[----:B0-----:R-:W3:Y:S04]  /*1f20*/  LDL.LU R210, [R1+0x134] ;  /* 0x0001340001d27983 */ /* 0x001ee80000300800 */
[----:B------:R-:W3:Y:S01]  /*1f30*/  LDL.LU R212, [R1+0x128] ;  /* 0x0001280001d47983 */ /* 0x000ee20000300800 */
[C---:B--2---:R-:W-:Y:S01]  /*1f40*/  FADD.FTZ R121, R139.reuse, R121 ;  /* 0x000000798b797221 */ /* 0x044fe20000010000 */
[----:B----4-:R-:W-:-:S04]  /*1f50*/  FFMA.FTZ R120, R139, R131, R120 ;  /* 0x000000838b787223 */ /* 0x010fc80000010078 */
[----:B------:R0:W-:Y:S04]  /*1f60*/  STL [R1+0x100], R121 ;  /* 0x0001007901007387 */ /* 0x0001e80000100800 */
[----:B0-----:R-:W2:Y:S04]  /*1f70*/  LDL.LU R121, [R1+0x40] ;  /* 0x0000400001797983 */ /* 0x001ea80000300800 */
[----:B------:R0:W-:Y:S04]  /*1f80*/  STL [R1+0x38], R120 ;  /* 0x0000387801007387 */ /* 0x0001e80000100800 */
[----:B0-----:R-:W4:Y:S01]  /*1f90*/  LDL.LU R120, [R1+0x148] ;  /* 0x0001480001787983 */ /* 0x001f220000300800 */
[----:B------:R-:W-:Y:S01]  /*1fa0*/  FMUL.FTZ R188, R48, R132 ;  /* 0x0000008430bc7220 */ /* 0x000fe20000410000 */
[----:B------:R-:W-:Y:S01]  /*1fb0*/  ISETP.NE.U32.AND P0, PT, RZ, UR14, PT ;  /* 0x0000000eff007c0c */ /* 0x000fe2000bf05070 */
[----:B------:R-:W-:-:S03]  /*1fc0*/  FMUL.FTZ R132, R49, R133 ;  /* 0x0000008531847220 */ /* 0x000fc60000410000 */
[----:B------:R-:W-:Y:S01]  /*1fd0*/  ISETP.NE.AND.EX P0, PT, RZ, UR15, PT, P0 ;  /* 0x0000000fff007c0c */ /* 0x000fe2000bf05300 */
[----:B------:R-:W-:Y:S01]  /*1fe0*/  FFMA.FTZ R137, R221, R137, R132 ;  /* 0x00000089dd897223 */ /* 0x000fe20000010084 */
[----:B------:R-:W-:-:S04]  /*1ff0*/  FMUL.FTZ R132, R50, R134 ;  /* 0x0000008632847220 */ /* 0x000fc80000410000 */
[----:B------:R-:W-:Y:S01]  /*2000*/  FFMA.FTZ R138, R222, R138, R132 ;  /* 0x0000008ade8a7223 */ /* 0x000fe20000010084 */
[----:B------:R-:W-:-:S04]  /*2010*/  FMUL.FTZ R132, R51, R135 ;  /* 0x0000008733847220 */ /* 0x000fc80000410000 */
[----:B------:R-:W-:Y:S02]  /*2020*/  FFMA.FTZ R139, R223, R139, R132 ;  /* 0x0000008bdf8b7223 */ /* 0x000fe40000010084 */
[----:B------:R-:W0:Y:S02]  /*2030*/  @P0 LDC.64 R132, c[0x0][0x438] ;  /* 0x00010e00ff840b82 */ /* 0x000e240000000a00 */
[----:B0-----:R-:W-:-:S05]  /*2040*/  @P0 IMAD.WIDE.U32 R132, R14, 0x10, R132 ;  /* 0x000000100e840825 */ /* 0x001fca00078e0084 */
[----:B------:R0:W5:Y:S02]  /*2050*/  @P0 LDG.E.128 R80, desc[UR10][R132.64] ;  /* 0x0000000a84500981 */ /* 0x000164000c1e1d00 */
[----:B0-----:R-:W0:Y:S02]  /*2060*/  @P0 LDC.64 R132, c[0x0][0x438] ;  /* 0x00010e00ff840b82 */ /* 0x001e240000000a00 */
[----:B0-----:R-:W-:-:S05]  /*2070*/  @P0 IMAD.WIDE.U32 R132, R13, 0x10, R132 ;  /* 0x000000100d840825 */ /* 0x001fca00078e0084 */
[----:B------:R0:W5:Y:S02]  /*2080*/  @P0 LDG.E.128 R84, desc[UR10][R132.64] ;  /* 0x0000000a84540981 */ /* 0x000164000c1e1d00 */
[----:B0-----:R-:W0:Y:S01]  /*2090*/  @P0 LDC.64 R132, c[0x0][0x438] ;  /* 0x00010e00ff840b82 */ /* 0x001e220000000a00 */
[----:B------:R-:W-:Y:S01]  /*20a0*/  FFMA.FTZ R208, R135, R131, R208 ;  /* 0x0000008387d07223 */ /* 0x000fe200000100d0 */
[----:B------:R-:W-:Y:S01]  /*20b0*/  FADD.FTZ R140, -R17, R140 ;  /* 0x0000008c118c7221 */ /* 0x000fe20000010100 */
[----:B------:R-:W-:Y:S01]  /*20c0*/  FADD.FTZ R209, R135, R209 ;  /* 0x000000d187d17221 */ /* 0x000fe20000010000 */
[----:B------:R-:W-:Y:S01]  /*20d0*/  FADD.FTZ R214, R148, R214 ;  /* 0x000000d694d67221 */ /* 0x000fe20000010000 */
[----:B------:R-:W-:Y:S01]  /*20e0*/  FADD.FTZ R211, R144, R211 ;  /* 0x000000d390d37221 */ /* 0x000fe20000010000 */
[----:B------:R-:W-:Y:S01]  /*20f0*/  FADD.FTZ R141, -R17, R141 ;  /* 0x0000008d118d7221 */ /* 0x000fe20000010100 */
[----:B0-----:R-:W-:-:S05]  /*2100*/  @P0 IMAD.WIDE.U32 R132, R12, 0x10, R132 ;  /* 0x000000100c840825 */ /* 0x001fca00078e0084 */
[----:B------:R0:W5:Y:S04]  /*2110*/  @P0 LDG.E.128 R88, desc[UR10][R132.64] ;  /* 0x0000000a84580981 */ /* 0x000168000c1e1d00 */
[----:B------:R-:W0:Y:S04]  /*2120*/  LDL.LU R132, [R1+0x138] ;  /* 0x0001380001847983 */ /* 0x000e280000300800 */
[----:B------:R1:W-:Y:S04]  /*2130*/  STL [R1+0x110], R208 ;  /* 0x000110d001007387 */ /* 0x0003e80000100800 */
[----:B------:R1:W-:Y:S02]  /*2140*/  STL [R1+0x120], R209 ;  /* 0x000120d101007387 */ /* 0x0003e40000100800 */
[----:B-1----:R-:W-:-:S02]  /*2150*/  FMUL.FTZ R208, R15, R140 ;  /* 0x0000008c0fd07220 */ /* 0x002fc40000410000 */
[----:B------:R-:W4:Y:S02]  /*2160*/  LDL.LU R140, [R1+0x12c] ;  /* 0x00012c00018c7983 */ /* 0x000f240000300800 */
[----:B------:R-:W-:Y:S01]  /*2170*/  FFMA.FTZ R213, R148, R208, R213 ;  /* 0x000000d094d57223 */ /* 0x000fe200000100d5 */
[----:B------:R-:W-:Y:S01]  /*2180*/  FMUL.FTZ R209, R44, R144 ;  /* 0x000000902cd17220 */ /* 0x000fe20000410000 */
[----:B------:R-:W4:Y:S04]  /*2190*/  LDL.LU R135, [R1+0x44] ;  /* 0x0000440001877983 */ /* 0x000f280000300800 */
[----:B------:R-:W-:Y:S01]  /*21a0*/  STL [R1+0x124], R214 ;  /* 0x000124d601007387 */ /* 0x000fe20000100800 */
[----:B------:R-:W-:-:S03]  /*21b0*/  FFMA.FTZ R209, R76, R148, R209 ;  /* 0x000000944cd17223 */ /* 0x000fc600000100d1 */
[----:B------:R-:W-:Y:S04]  /*21c0*/  STL [R1+0x3c], R213 ;  /* 0x00003cd501007387 */ /* 0x000fe80000100800 */
[----:B------:R-:W4:Y:S04]  /*21d0*/  LDL.LU R134, [R1+0x14c] ;  /* 0x00014c0001867983 */ /* 0x000f280000300800 */
[----:B------:R-:W4:Y:S04]  /*21e0*/  LDL.LU R148, [R1+0x13c] ;  /* 0x00013c0001947983 */ /* 0x000f280000300800 */
[----:B------:R-:W-:Y:S01]  /*21f0*/  STL [R1+0x144], R211 ;  /* 0x000144d301007387 */ /* 0x000fe20000100800 */
[----:B---3--:R-:W-:-:S05]  /*2200*/  FFMA.FTZ R210, R144, R208, R210 ;  /* 0x000000d090d27223 */ /* 0x008fca00000100d2 */
[----:B------:R1:W-:Y:S01]  /*2210*/  STL [R1+0x134], R210 ;  /* 0x000134d201007387 */ /* 0x0003e20000100800 */
[----:B------:R-:W-:-:S03]  /*2220*/  FADD.FTZ R212, R149, R212 ;  /* 0x000000d495d47221 */ /* 0x000fc60000010000 */
[----:B------:R-:W3:Y:S01]  /*2230*/  LDL.LU R133, [R1+0x130] ;  /* 0x0001300001857983 */ /* 0x000ee20000300800 */
[----:B-1----:R-:W-:-:S04]  /*2240*/  FMUL.FTZ R210, R15, R141 ;  /* 0x0000008d0fd27220 */ /* 0x002fc80000410000 */
[----:B--2---:R-:W-:-:S05]  /*2250*/  FFMA.FTZ R121, R149, R210, R121 ;  /* 0x000000d295797223 */ /* 0x004fca0000010079 */
[----:B------:R1:W-:Y:S04]  /*2260*/  STL [R1+0x40], R121 ;  /* 0x0000407901007387 */ /* 0x0003e80000100800 */
[----:B------:R-:W-:Y:S01]  /*2270*/  STL [R1+0x128], R212 ;  /* 0x000128d401007387 */ /* 0x000fe20000100800 */
[----:B----4-:R-:W-:-:S03]  /*2280*/  FADD.FTZ R120, R145, R120 ;  /* 0x0000007891787221 */ /* 0x010fc60000010000 */
[----:B-1----:R-:W2:Y:S04]  /*2290*/  LDL.LU R121, [R1+0x48] ;  /* 0x0000480001797983 */ /* 0x002ea80000300800 */
[----:B------:R1:W-:Y:S04]  /*22a0*/  STL [R1+0x148], R120 ;  /* 0x0001487801007387 */ /* 0x0003e80000100800 */
[----:B-1----:R-:W4:Y:S01]  /*22b0*/  LDL.LU R120, [R1+0x150] ;  /* 0x0001500001787983 */ /* 0x002f220000300800 */
[----:B------:R-:W-:Y:S01]  /*22c0*/  IADD3 R10, PT, PT, R14, 0x80, RZ ;  /* 0x000000800e0a7810 */ /* 0x000fe20007ffe0ff */
[----:B------:R-:W-:-:S04]  /*22d0*/  FADD.FTZ R142, -R17, R142 ;  /* 0x0000008e118e7221 */ /* 0x000fc80000010100 */
[----:B------:R-:W-:-:S04]  /*22e0*/  IMAD.WIDE.U32 R152, R10, 0x10, R196 ;  /* 0x000000100a987825 */ /* 0x000fc800078e00c4 */
[----:B------:R-:W-:Y:S01]  /*22f0*/  FMUL.FTZ R212, R15, R142 ;  /* 0x0000008e0fd47220 */ /* 0x000fe20000410000 */
[C---:B------:R-:W-:Y:S01]  /*2300*/  IMAD.WIDE.U32 R160, R10.reuse, 0x10, R122 ;  /* 0x000000100aa07825 */ /* 0x040fe200078e007a */
[----:B------:R-:W4:Y:S03]  /*2310*/  LDG.E.128 R152, desc[UR10][R152.64] ;  /* 0x0000000a98987981 */ /* 0x000f26000c1e1d00 */
[----:B------:R-:W-:Y:S01]  /*2320*/  FADD.FTZ R143, -R17, R143 ;  /* 0x0000008f118f7221 */ /* 0x000fe20000010100 */
[----:B------:R-:W-:Y:S01]  /*2330*/  IMAD.WIDE.U32 R156, R10, 0x10, R124 ;  /* 0x000000100a9c7825 */ /* 0x000fe200078e007c */
[----:B------:R-:W4:Y:S03]  /*2340*/  LDG.E.128 R160, desc[UR10][R160.64] ;  /* 0x0000000aa0a07981 */ /* 0x000f26000c1e1d00 */
[----:B------:R-:W-:-:S02]  /*2350*/  FMUL.FTZ R214, R15, R143 ;  /* 0x0000008f0fd67220 */ /* 0x000fc40000410000 */
[----:B------:R-:W4:Y:S01]  /*2360*/  LDG.E.128 R156, desc[UR10][R156.64] ;  /* 0x0000000a9c9c7981 */ /* 0x000f22000c1e1d00 */
[----:B0-----:R-:W-:-:S05]  /*2370*/  FFMA.FTZ R132, R145, R210, R132 ;  /* 0x000000d291847223 */ /* 0x001fca0000010084 */
[----:B------:R0:W-:Y:S04]  /*2380*/  STL [R1+0x138], R132 ;  /* 0x0001388401007387 */ /* 0x0001e80000100800 */
[----:B0-----:R-:W4:Y:S01]  /*2390*/  LDL.LU R132, [R1+0x140] ;  /* 0x0001400001847983 */ /* 0x001f220000300800 */
[----:B------:R-:W-:-:S03]  /*23a0*/  FADD.FTZ R140, R150, R140 ;  /* 0x0000008c968c7221 */ /* 0x000fc60000010000 */
[----:B------:R-:W4:Y:S01]  /*23b0*/  LDL.LU R141, [R1+0x154] ;  /* 0x00015400018d7983 */ /* 0x000f220000300800 */
[----:B------:R-:W-:-:S03]  /*23c0*/  FFMA.FTZ R135, R150, R212, R135 ;  /* 0x000000d496877223 */ /* 0x000fc60000010087 */
[----:B------:R0:W-:Y:S01]  /*23d0*/  STL [R1+0x12c], R140 ;  /* 0x00012c8c01007387 */ /* 0x0001e20000100800 */
[----:B------:R-:W-:-:S03]  /*23e0*/  FADD.FTZ R134, R146, R134 ;  /* 0x0000008692867221 */ /* 0x000fc60000010000 */
[----:B0-----:R-:W4:Y:S01]  /*23f0*/  LDL.LU R140, [R1+0x4c] ;  /* 0x00004c00018c7983 */ /* 0x001f220000300800 */
[----:B------:R-:W-:-:S03]  /*2400*/  FFMA.FTZ R148, R146, R212, R148 ;  /* 0x000000d492947223 */ /* 0x000fc60000010094 */
[----:B------:R0:W-:Y:S04]  /*2410*/  STL [R1+0x44], R135 ;  /* 0x0000448701007387 */ /* 0x0001e80000100800 */
[----:B0-----:R-:W4:Y:S04]  /*2420*/  LDL.LU R135, [R1+0x174] ;  /* 0x0001740001877983 */ /* 0x001f280000300800 */
[----:B------:R0:W-:Y:S04]  /*2430*/  STL [R1+0x14c], R134 ;  /* 0x00014c8601007387 */ /* 0x0001e80000100800 */
[----:B0-----:R-:W4:Y:S04]  /*2440*/  LDL.LU R134, [R1+0x164] ;  /* 0x0001640001867983 */ /* 0x001f280000300800 */
[----:B------:R-:W-:Y:S04]  /*2450*/  STL [R1+0x13c], R148 ;  /* 0x00013c9401007387 */ /* 0x000fe80000100800 */
[----:B------:R-:W4:Y:S01]  /*2460*/  LDL.LU R143, [R1+0x158] ;  /* 0x00015800018f7983 */ /* 0x000f220000300800 */
[----:B---3--:R-:W-:-:S05]  /*2470*/  FADD.FTZ R133, R151, R133 ;  /* 0x0000008597857221 */ /* 0x008fca0000010000 */
[----:B------:R0:W-:Y:S04]  /*2480*/  STL [R1+0x130], R133 ;  /* 0x0001308501007387 */ /* 0x0001e80000100800 */
[----:B0-----:R-:W3:Y:S01]  /*2490*/  LDL.LU R133, [R1+0x50] ;  /* 0x0000500001857983 */ /* 0x001ee20000300800 */
[----:B--2---:R-:W-:-:S05]  /*24a0*/  FFMA.FTZ R121, R151, R214, R121 ;  /* 0x000000d697797223 */ /* 0x004fca0000010079 */
[----:B------:R0:W-:Y:S01]  /*24b0*/  STL [R1+0x48], R121 ;  /* 0x0000487901007387 */ /* 0x0001e20000100800 */
[----:B----4-:R-:W-:-:S03]  /*24c0*/  FADD.FTZ R120, R147, R120 ;  /* 0x0000007893787221 */ /* 0x010fc60000010000 */
[----:B0-----:R-:W2:Y:S04]  /*24d0*/  LDL.LU R121, [R1+0x178] ;  /* 0x0001780001797983 */ /* 0x001ea80000300800 */
[----:B------:R0:W-:Y:S04]  /*24e0*/  STL [R1+0x150], R120 ;  /* 0x0001507801007387 */ /* 0x0001e80000100800 */
[----:B0-----:R-:W4:Y:S01]  /*24f0*/  LDL.LU R120, [R1+0x168] ;  /* 0x0001680001787983 */ /* 0x001f220000300800 */
[C---:B------:R-:W-:Y:S01]  /*2500*/  FADD.FTZ R152, -R17.reuse, R152 ;  /* 0x0000009811987221 */ /* 0x040fe20000010100 */
[----:B------:R-:W-:-:S02]  /*2510*/  FADD.FTZ R153, -R17, R153 ;  /* 0x0000009911997221 */ /* 0x000fc40000010100 */
[----:B------:R-:W4:Y:S01]  /*2520*/  LDL.LU R142, [R1+0x15c] ;  /* 0x00015c00018e7983 */ /* 0x000f220000300800 */
[C---:B------:R-:W-:Y:S01]  /*2530*/  FMUL.FTZ R216, R15.reuse, R152 ;  /* 0x000000980fd87220 */ /* 0x040fe20000410000 */
[----:B------:R-:W-:Y:S01]  /*2540*/  IADD3 R2, PT, PT, R14, 0xa0, RZ ;  /* 0x000000a00e027810 */ /* 0x000fe20007ffe0ff */
[----:B------:R-:W-:Y:S01]  /*2550*/  FMUL.FTZ R217, R15, R153 ;  /* 0x000000990fd97220 */ /* 0x000fe20000410000 */
[----:B------:R-:W-:Y:S01]  /*2560*/  FMUL.FTZ R8, R232, R164 ;  /* 0x000000a4e8087220 */ /* 0x000fe20000410000 */
[----:B------:R-:W-:Y:S02]  /*2570*/  FMUL.FTZ R7, R233, R165 ;  /* 0x000000a5e9077220 */ /* 0x000fe40000410000 */
[----:B------:R-:W-:-:S04]  /*2580*/  IMAD.WIDE.U32 R164, R2, 0x10, R196 ;  /* 0x0000001002a47825 */ /* 0x000fc800078e00c4 */
[----:B------:R-:W-:Y:S01]  /*2590*/  FMUL.FTZ R3, R235, R167 ;  /* 0x000000a7eb037220 */ /* 0x000fe20000410000 */
[----:B------:R-:W-:Y:S01]  /*25a0*/  FMUL.FTZ R213, R46, R146 ;  /* 0x000000922ed57220 */ /* 0x000fe20000410000 */
[----:B------:R-:W-:Y:S01]  /*25b0*/  IMAD.WIDE.U32 R172, R2, 0x10, R122 ;  /* 0x0000001002ac7825 */ /* 0x000fe200078e007a */
[----:B------:R-:W4:Y:S05]  /*25c0*/  LDG.E.128 R164, desc[UR10][R164.64] ;  /* 0x0000000aa4a47981 */ /* 0x000f2a000c1e1d00 */
[----:B------:R-:W4:Y:S01]  /*25d0*/  LDG.E.128 R172, desc[UR10][R172.64] ;  /* 0x0000000aacac7981 */ /* 0x000f22000c1e1d00 */
[----:B------:R-:W-:Y:S01]  /*25e0*/  FFMA.FTZ R132, R147, R214, R132 ;  /* 0x000000d693847223 */ /* 0x000fe20000010084 */
[----:B------:R-:W-:-:S04]  /*25f0*/  FADD.FTZ R141, R160, R141 ;  /* 0x0000008da08d7221 */ /* 0x000fc80000010000 */
[----:B------:R-:W-:Y:S04]  /*2600*/  STL [R1+0x140], R132 ;  /* 0x0001408401007387 */ /* 0x000fe80000100800 */
[----:B------:R0:W-:Y:S01]  /*2610*/  STL [R1+0x154], R141 ;  /* 0x0001548d01007387 */ /* 0x0001e20000100800 */
[----:B------:R-:W-:-:S03]  /*2620*/  FFMA.FTZ R140, R160, R216, R140 ;  /* 0x000000d8a08c7223 */ /* 0x000fc6000001008c */
[----:B0-----:R-:W4:Y:S04]  /*2630*/  LDL.LU R141, [R1+0x54] ;  /* 0x00005400018d7983 */ /* 0x001f280000300800 */
[----:B------:R-:W4:Y:S04]  /*2640*/  LDL.LU R144, [R1+0x17c] ;  /* 0x00017c0001907983 */ /* 0x000f280000300800 */
[----:B------:R0:W-:Y:S01]  /*2650*/  STL [R1+0x4c], R140 ;  /* 0x00004c8c01007387 */ /* 0x0001e20000100800 */
[----:B------:R-:W-:-:S03]  /*2660*/  FADD.FTZ R135, R156, R135 ;  /* 0x000000879c877221 */ /* 0x000fc60000010000 */
[----:B0-----:R-:W4:Y:S04]  /*2670*/  LDL.LU R140, [R1+0x16c] ;  /* 0x00016c00018c7983 */ /* 0x001f280000300800 */
[----:B------:R0:W-:Y:S01]  /*2680*/  STL [R1+0x174], R135 ;  /* 0x0001748701007387 */ /* 0x0001e20000100800 */
[----:B------:R-:W-:-:S03]  /*2690*/  FFMA.FTZ R134, R156, R216, R134 ;  /* 0x000000d89c867223 */ /* 0x000fc60000010086 */
[----:B0-----:R-:W4:Y:S01]  /*26a0*/  LDL.LU R135, [R1+0x160] ;  /* 0x0001600001877983 */ /* 0x001f220000300800 */
[----:B------:R-:W-:-:S03]  /*26b0*/  FADD.FTZ R143, R161, R143 ;  /* 0x0000008fa18f7221 */ /* 0x000fc60000010000 */
[----:B------:R0:W-:Y:S04]  /*26c0*/  STL [R1+0x164], R134 ;  /* 0x0001648601007387 */ /* 0x0001e80000100800 */
[----:B0-----:R-:W4:Y:S04]  /*26d0*/  LDL.LU R134, [R1+0x58] ;  /* 0x0000580001867983 */ /* 0x001f280000300800 */
[----:B------:R-:W4:Y:S01]  /*26e0*/  LDL.LU R146, [R1+0x180] ;  /* 0x0001800001927983 */ /* 0x000f220000300800 */
[----:B---3--:R-:W-:-:S05]  /*26f0*/  FFMA.FTZ R133, R161, R217, R133 ;  /* 0x000000d9a1857223 */ /* 0x008fca0000010085 */
[----:B------:R0:W-:Y:S04]  /*2700*/  STL [R1+0x50], R133 ;  /* 0x0000508501007387 */ /* 0x0001e80000100800 */
[----:B------:R-:W-:Y:S04]  /*2710*/  STL [R1+0x158], R143 ;  /* 0x0001588f01007387 */ /* 0x000fe80000100800 */
[----:B0-----:R-:W3:Y:S01]  /*2720*/  LDL.LU R133, [R1+0x170] ;  /* 0x0001700001857983 */ /* 0x001ee20000300800 */
[----:B--2---:R-:W-:-:S05]  /*2730*/  FADD.FTZ R121, R157, R121 ;  /* 0x000000799d797221 */ /* 0x004fca0000010000 */
[----:B------:R0:W-:Y:S01]  /*2740*/  STL [R1+0x178], R121 ;  /* 0x0001787901007387 */ /* 0x0001e20000100800 */
[----:B----4-:R-:W-:-:S03]  /*2750*/  FFMA.FTZ R120, R157, R217, R120 ;  /* 0x000000d99d787223 */ /* 0x010fc60000010078 */
[----:B0-----:R-:W2:Y:S04]  /*2760*/  LDL.LU R121, [R1+0x184] ;  /* 0x0001840001797983 */ /* 0x001ea80000300800 */
[----:B------:R0:W-:Y:S04]  /*2770*/  STL [R1+0x168], R120 ;  /* 0x0001687801007387 */ /* 0x0001e80000100800 */
[----:B0-----:R-:W4:Y:S01]  /*2780*/  LDL.LU R120, [R1+0x5c] ;  /* 0x00005c0001787983 */ /* 0x001f220000300800 */
[----:B------:R-:W-:Y:S01]  /*2790*/  FADD.FTZ R154, -R17, R154 ;  /* 0x0000009a119a7221 */ /* 0x000fe20000010100 */
[----:B------:R-:W-:Y:S01]  /*27a0*/  FFMA.FTZ R8, R236, R168, R8 ;  /* 0x000000a8ec087223 */ /* 0x000fe20000010008 */
[----:B------:R-:W-:Y:S01]  /*27b0*/  FFMA.FTZ R7, R237, R169, R7 ;  /* 0x000000a9ed077223 */ /* 0x000fe20000010007 */
[----:B------:R-:W-:-:S04]  /*27c0*/  IMAD.WIDE.U32 R168, R2, 0x10, R124 ;  /* 0x0000001002a87825 */ /* 0x000fc800078e007c */
[----:B------:R-:W-:Y:S01]  /*27d0*/  FMUL.FTZ R218, R15, R154 ;  /* 0x0000009a0fda7220 */ /* 0x000fe20000410000 */
[----:B------:R-:W-:Y:S01]  /*27e0*/  FADD.FTZ R142, R162, R142 ;  /* 0x0000008ea28e7221 */ /* 0x000fe20000010000 */
[----:B------:R-:W-:Y:S01]  /*27f0*/  FFMA.FTZ R3, R239, R171, R3 ;  /* 0x000000abef037223 */ /* 0x000fe20000010003 */
[----:B------:R-:W4:Y:S01]  /*2800*/  LDL.LU R143, [R1+0x1a4] ;  /* 0x0001a400018f7983 */ /* 0x000f220000300800 */
[----:B------:R-:W-:-:S03]  /*2810*/  FADD.FTZ R155, -R17, R155 ;  /* 0x0000009b119b7221 */ /* 0x000fc60000010100 */
[----:B------:R-:W4:Y:S01]  /*2820*/  LDG.E.128 R168, desc[UR10][R168.64] ;  /* 0x0000000aa8a87981 */ /* 0x000f22000c1e1d00 */
[----:B------:R-:W-:-:S03]  /*2830*/  FMUL.FTZ R211, R45, R145 ;  /* 0x000000912dd37220 */ /* 0x000fc60000410000 */
[----:B------:R0:W-:Y:S01]  /*2840*/  STL [R1+0x15c], R142 ;  /* 0x00015c8e01007387 */ /* 0x0001e20000100800 */
[----:B------:R-:W-:Y:S01]  /*2850*/  FMUL.FTZ R219, R15, R155 ;  /* 0x0000009b0fdb7220 */ /* 0x000fe20000410000 */
[----:B------:R-:W-:Y:S02]  /*2860*/  FADD.FTZ R164, -R17, R164 ;  /* 0x000000a411a47221 */ /* 0x000fe40000010100 */
[----:B0-----:R-:W4:Y:S02]  /*2870*/  LDL.LU R142, [R1+0x194] ;  /* 0x00019400018e7983 */ /* 0x001f240000300800 */
[----:B------:R-:W-:Y:S01]  /*2880*/  FMUL.FTZ R164, R15, R164 ;  /* 0x000000a40fa47220 */ /* 0x000fe20000410000 */
[----:B------:R-:W-:Y:S01]  /*2890*/  FFMA.FTZ R141, R162, R218, R141 ;  /* 0x000000daa28d7223 */ /* 0x000fe2000001008d */
[----:B------:R-:W-:-:S04]  /*28a0*/  FADD.FTZ R144, R158, R144 ;  /* 0x000000909e907221 */ /* 0x000fc80000010000 */
[----:B------:R0:W-:Y:S04]  /*28b0*/  STL [R1+0x54], R141 ;  /* 0x0000548d01007387 */ /* 0x0001e80000100800 */
[----:B0-----:R-:W4:Y:S01]  /*28c0*/  LDL.LU R141, [R1+0x188] ;  /* 0x00018800018d7983 */ /* 0x001f220000300800 */
[----:B------:R-:W-:-:S03]  /*28d0*/  FFMA.FTZ R140, R158, R218, R140 ;  /* 0x000000da9e8c7223 */ /* 0x000fc6000001008c */
[----:B------:R-:W4:Y:S04]  /*28e0*/  LDL.LU R145, [R1+0x60] ;  /* 0x0000600001917983 */ /* 0x000f280000300800 */
[----:B------:R0:W-:Y:S04]  /*28f0*/  STL [R1+0x16c], R140 ;  /* 0x00016c8c01007387 */ /* 0x0001e80000100800 */
[----:B------:R1:W-:Y:S01]  /*2900*/  STL [R1+0x17c], R144 ;  /* 0x00017c9001007387 */ /* 0x0003e20000100800 */
[----:B------:R-:W-:-:S03]  /*2910*/  FADD.FTZ R135, R163, R135 ;  /* 0x00000087a3877221 */ /* 0x000fc60000010000 */
[----:B0-----:R-:W4:Y:S04]  /*2920*/  LDL.LU R140, [R1+0x1a8] ;  /* 0x0001a800018c7983 */ /* 0x001f280000300800 */
[----:B-1----:R-:W4:Y:S04]  /*2930*/  LDL.LU R144, [R1+0x198] ;  /* 0x0001980001907983 */ /* 0x002f280000300800 */
[----:B------:R0:W-:Y:S01]  /*2940*/  STL [R1+0x160], R135 ;  /* 0x0001608701007387 */ /* 0x0001e20000100800 */
[----:B------:R-:W-:Y:S01]  /*2950*/  FFMA.FTZ R134, R163, R219, R134 ;  /* 0x000000dba3867223 */ /* 0x000fe20000010086 */
[----:B------:R-:W-:-:S02]  /*2960*/  FADD.FTZ R146, R159, R146 ;  /* 0x000000929f927221 */ /* 0x000fc40000010000 */
[----:B0-----:R-:W4:Y:S04]  /*2970*/  LDL.LU R135, [R1+0x18c] ;  /* 0x00018c0001877983 */ /* 0x001f280000300800 */
[----:B------:R0:W-:Y:S04]  /*2980*/  STL [R1+0x58], R134 ;  /* 0x0000588601007387 */ /* 0x0001e80000100800 */
[----:B0-----:R-:W4:Y:S01]  /*2990*/  LDL.LU R134, [R1+0x64] ;  /* 0x0000640001867983 */ /* 0x001f220000300800 */
[----:B---3--:R-:W-:-:S05]  /*29a0*/  FFMA.FTZ R133, R159, R219, R133 ;  /* 0x000000db9f857223 */ /* 0x008fca0000010085 */
        /* <DEDUP_REMOVED lines=9> */
[----:B------:R-:W-:Y:S01]  /*2a40*/  IADD3 R205, PT, PT, R14, 0xc0, RZ ;  /* 0x000000c00ecd7810 */ /* 0x000fe20007ffe0ff */
[----:B------:R-:W-:Y:S01]  /*2a50*/  FADD.FTZ R165, -R17, R165 ;  /* 0x000000a511a57221 */ /* 0x000fe20000010100 */
[----:B------:R-:W-:-:S03]  /*2a60*/  FADD.FTZ R143, R168, R143 ;  /* 0x0000008fa88f7221 */ /* 0x000fc60000010000 */
[----:B------:R-:W-:-:S04]  /*2a70*/  IMAD.WIDE.U32 R176, R205, 0x10, R196 ;  /* 0x00000010cdb07825 */ /* 0x000fc800078e00c4 */
[----:B------:R-:W-:Y:S01]  /*2a80*/  FMUL.FTZ R165, R15, R165 ;  /* 0x000000a50fa57220 */ /* 0x000fe20000410000 */
[----:B------:R0:W-:Y:S01]  /*2a90*/  STL [R1+0x1a4], R143 ;  /* 0x0001a48f01007387 */ /* 0x0001e20000100800 */
[----:B------:R-:W-:Y:S01]  /*2aa0*/  FFMA.FTZ R142, R168, R164, R142 ;  /* 0x000000a4a88e7223 */ /* 0x000fe2000001008e */
[----:B------:R-:W-:Y:S02]  /*2ab0*/  FADD.FTZ R166, -R17, R166 ;  /* 0x000000a611a67221 */ /* 0x000fe40000010100 */
[----:B------:R-:W4:Y:S01]  /*2ac0*/  LDG.E.128 R176, desc[UR10][R176.64] ;  /* 0x0000000ab0b07981 */ /* 0x000f22000c1e1d00 */
[----:B------:R-:W-:-:S03]  /*2ad0*/  IMAD.WIDE.U32 R184, R205, 0x10, R122 ;  /* 0x00000010cdb87825 */ /* 0x000fc600078e007a */
[----:B0-----:R-:W4:Y:S01]  /*2ae0*/  LDL.LU R143, [R1+0x68] ;  /* 0x00006800018f7983 */ /* 0x001f220000300800 */
[----:B------:R-:W-:-:S03]  /*2af0*/  FMUL.FTZ R166, R15, R166 ;  /* 0x000000a60fa67220 */ /* 0x000fc60000410000 */
[----:B------:R0:W-:Y:S01]  /*2b00*/  STL [R1+0x194], R142 ;  /* 0x0001948e01007387 */ /* 0x0001e20000100800 */
[----:B------:R-:W-:-:S04]  /*2b10*/  IMAD.WIDE.U32 R180, R205, 0x10, R124 ;  /* 0x00000010cdb47825 */ /* 0x000fc800078e007c */
[----:B------:R-:W-:Y:S01]  /*2b20*/  FMUL.FTZ R215, R47, R147 ;  /* 0x000000932fd77220 */ /* 0x000fe20000410000 */
[----:B------:R-:W4:Y:S04]  /*2b30*/  LDG.E.128 R184, desc[UR10][R184.64] ;  /* 0x0000000ab8b87981 */ /* 0x000f28000c1e1d00 */
[----:B------:R-:W4:Y:S04]  /*2b40*/  LDG.E.128 R180, desc[UR10][R180.64] ;  /* 0x0000000ab4b47981 */ /* 0x000f28000c1e1d00 */
[----:B0-----:R-:W4:Y:S01]  /*2b50*/  LDL.LU R142, [R1+0x1b0] ;  /* 0x0001b000018e7983 */ /* 0x001f220000300800 */
[C---:B------:R-:W-:Y:S01]  /*2b60*/  FADD.FTZ R141, R173.reuse, R141 ;  /* 0x0000008dad8d7221 */ /* 0x040fe20000010000 */
[----:B------:R-:W-:-:S04]  /*2b70*/  FFMA.FTZ R145, R173, R165, R145 ;  /* 0x000000a5ad917223 */ /* 0x000fc80000010091 */
[----:B------:R0:W-:Y:S04]  /*2b80*/  STL [R1+0x188], R141 ;  /* 0x0001888d01007387 */ /* 0x0001e80000100800 */
[----:B0-----:R-:W4:Y:S01]  /*2b90*/  LDL.LU R141, [R1+0x1a0] ;  /* 0x0001a000018d7983 */ /* 0x001f220000300800 */
[----:B------:R-:W-:-:S03]  /*2ba0*/  FADD.FTZ R140, R169, R140 ;  /* 0x0000008ca98c7221 */ /* 0x000fc60000010000 */
[----:B------:R-:W-:Y:S01]  /*2bb0*/  STL [R1+0x60], R145 ;  /* 0x0000609101007387 */ /* 0x000fe20000100800 */
[----:B------:R-:W-:-:S03]  /*2bc0*/  FFMA.FTZ R144, R169, R165, R144 ;  /* 0x000000a5a9907223 */ /* 0x000fc60000010090 */
[----:B------:R0:W-:Y:S04]  /*2bd0*/  STL [R1+0x1a8], R140 ;  /* 0x0001a88c01007387 */ /* 0x0001e80000100800 */
[----:B0-----:R-:W4:Y:S01]  /*2be0*/  LDL.LU R140, [R1+0x1b4] ;  /* 0x0001b400018c7983 */ /* 0x001f220000300800 */
[----:B------:R-:W-:-:S03]  /*2bf0*/  FADD.FTZ R135, R174, R135 ;  /* 0x00000087ae877221 */ /* 0x000fc60000010000 */
[----:B------:R-:W4:Y:S04]  /*2c00*/  LDL.LU R147, [R1+0x6c] ;  /* 0x00006c0001937983 */ /* 0x000f280000300800 */
[----:B------:R-:W-:Y:S04]  /*2c10*/  STL [R1+0x198], R144 ;  /* 0x0001989001007387 */ /* 0x000fe80000100800 */
[----:B------:R0:W-:Y:S01]  /*2c20*/  STL [R1+0x18c], R135 ;  /* 0x00018c8701007387 */ /* 0x0001e20000100800 */
[----:B------:R-:W-:-:S03]  /*2c30*/  FFMA.FTZ R134, R174, R166, R134 ;  /* 0x000000a6ae867223 */ /* 0x000fc60000010086 */
[----:B0-----:R-:W4:Y:S04]  /*2c40*/  LDL.LU R135, [R1+0x1d4] ;  /* 0x0001d40001877983 */ /* 0x001f280000300800 */
[----:B------:R0:W-:Y:S04]  /*2c50*/  STL [R1+0x64], R134 ;  /* 0x0000648601007387 */ /* 0x0001e80000100800 */
[----:B0-----:R-:W4:Y:S04]  /*2c60*/  LDL.LU R134, [R1+0x1c4] ;  /* 0x0001c40001867983 */ /* 0x001f280000300800 */
        /* <DEDUP_REMOVED lines=10> */
[----:B------:R-:W-:-:S04]  /*2d10*/  FMUL.FTZ R132, R40, R156 ;  /* 0x0000009c28847220 */ /* 0x000fc80000410000 */
[----:B------:R-:W-:Y:S01]  /*2d20*/  FFMA.FTZ R160, R72, R160, R132 ;  /* 0x000000a048a07223 */ /* 0x000fe20000010084 */
[----:B------:R-:W-:-:S04]  /*2d30*/  FMUL.FTZ R132, R41, R157 ;  /* 0x0000009d29847220 */ /* 0x000fc80000410000 */
[----:B------:R-:W-:Y:S01]  /*2d40*/  FFMA.FTZ R161, R73, R161, R132 ;  /* 0x000000a149a17223 */ /* 0x000fe20000010084 */
[----:B------:R-:W-:Y:S01]  /*2d50*/  FMUL.FTZ R132, R42, R158 ;  /* 0x0000009e2a847220 */ /* 0x000fe20000410000 */
[----:B------:R-:W-:-:S03]  /*2d60*/  FADD.FTZ R167, -R17, R167 ;  /* 0x000000a711a77221 */ /* 0x000fc60000010100 */
[----:B------:R-:W-:Y:S01]  /*2d70*/  FFMA.FTZ R162, R74, R162, R132 ;  /* 0x000000a24aa27223 */ /* 0x000fe20000010084 */
[----:B------:R-:W-:Y:S01]  /*2d80*/  FMUL.FTZ R132, R43, R159 ;  /* 0x0000009f2b847220 */ /* 0x000fe20000410000 */
[----:B------:R-:W-:-:S03]  /*2d90*/  FMUL.FTZ R167, R15, R167 ;  /* 0x000000a70fa77220 */ /* 0x000fc60000410000 */
[----:B------:R-:W-:Y:S01]  /*2da0*/  FFMA.FTZ R163, R75, R163, R132 ;  /* 0x000000a34ba37223 */ /* 0x000fe20000010084 */
[----:B------:R-:W-:Y:S01]  /*2db0*/  FMUL.FTZ R132, R36, R168 ;  /* 0x000000a824847220 */ /* 0x000fe20000410000 */
[----:B------:R-:W-:Y:S01]  /*2dc0*/  FMUL.FTZ R168, R37, R169 ;  /* 0x000000a925a87220 */ /* 0x000fe20000410000 */
[----:B------:R-:W-:Y:S01]  /*2dd0*/  FFMA.FTZ R143, R175, R167, R143 ;  /* 0x000000a7af8f7223 */ /* 0x000fe2000001008f */
[----:B------:R-:W-:Y:S02]  /*2de0*/  FADD.FTZ R142, R171, R142 ;  /* 0x0000008eab8e7221 */ /* 0x000fe40000010000 */
[----:B------:R-:W-:Y:S01]  /*2df0*/  FFMA.FTZ R168, R69, R173, R168 ;  /* 0x000000ad45a87223 */ /* 0x000fe200000100a8 */
[----:B------:R-:W-:Y:S01]  /*2e00*/  FADD.FTZ R173, -R17, R176 ;  /* 0x000000b011ad7221 */ /* 0x000fe20000010100 */
[----:B------:R-:W-:Y:S01]  /*2e10*/  IADD3 R129, PT, PT, R14, 0xe0, RZ ;  /* 0x000000e00e817810 */ /* 0x000fe20007ffe0ff */
[----:B------:R0:W-:Y:S02]  /*2e20*/  STL [R1+0x68], R143 ;  /* 0x0000688f01007387 */ /* 0x0001e40000100800 */
[----:B------:R-:W-:-:S02]  /*2e30*/  FMUL.FTZ R173, R15, R173 ;  /* 0x000000ad0fad7220 */ /* 0x000fc40000410000 */
[----:B------:R-:W4:Y:S01]  /*2e40*/  LDL.LU R145, [R1+0x1bc] ;  /* 0x0001bc0001917983 */ /* 0x000f220000300800 */
[----:B------:R-:W-:Y:S01]  /*2e50*/  FADD.FTZ R176, -R17, R177 ;  /* 0x000000b111b07221 */ /* 0x000fe20000010100 */
[----:B------:R-:W-:Y:S02]  /*2e60*/  FFMA.FTZ R136, R220, R136, R188 ;  /* 0x00000088dc887223 */ /* 0x000fe400000100bc */
[----:B------:R-:W4:Y:S01]  /*2e70*/  LDL.LU R144, [R1+0x74] ;  /* 0x0000740001907983 */ /* 0x000f220000300800 */
[----:B------:R-:W-:-:S03]  /*2e80*/  IMAD.WIDE.U32 R188, R129, 0x10, R196 ;  /* 0x0000001081bc7825 */ /* 0x000fc600078e00c4 */
[----:B------:R1:W-:Y:S01]  /*2e90*/  STL [R1+0x1b0], R142 ;  /* 0x0001b08e01007387 */ /* 0x0003e20000100800 */
[----:B------:R-:W-:-:S03]  /*2ea0*/  FMUL.FTZ R176, R15, R176 ;  /* 0x000000b00fb07220 */ /* 0x000fc60000410000 */
[----:B0-----:R-:W4:Y:S01]  /*2eb0*/  LDL.LU R143, [R1+0x1dc] ;  /* 0x0001dc00018f7983 */ /* 0x001f220000300800 */
[----:B------:R-:W-:-:S03]  /*2ec0*/  FMUL.FTZ R203, R226, R190 ;  /* 0x000000bee2cb7220 */ /* 0x000fc60000410000 */
[----:B-1----:R-:W4:Y:S01]  /*2ed0*/  LDL.LU R142, [R1+0x1cc] ;  /* 0x0001cc00018e7983 */ /* 0x002f220000300800 */
[----:B------:R-:W-:Y:S01]  /*2ee0*/  FMUL.FTZ R206, R227, R191 ;  /* 0x000000bfe3ce7220 */ /* 0x000fe20000410000 */
[----:B------:R-:W-:Y:S01]  /*2ef0*/  FFMA.FTZ R172, R68, R172, R132 ;  /* 0x000000ac44ac7223 */ /* 0x000fe20000010084 */
[----:B------:R-:W-:Y:S01]  /*2f00*/  IMAD.WIDE.U32 R196, R129, 0x10, R122 ;  /* 0x0000001081c47825 */ /* 0x000fe200078e007a */
[----:B------:R-:W4:Y:S03]  /*2f10*/  LDG.E.128 R188, desc[UR10][R188.64] ;  /* 0x0000000abcbc7981 */ /* 0x000f26000c1e1d00 */
[----:B------:R-:W-:Y:S01]  /*2f20*/  FMUL.FTZ R132, R39, R171 ;  /* 0x000000ab27847220 */ /* 0x000fe20000410000 */
[----:B------:R-:W-:-:S04]  /*2f30*/  IMAD.WIDE.U32 R192, R129, 0x10, R124 ;  /* 0x0000001081c07825 */ /* 0x000fc800078e007c */
[----:B------:R-:W-:Y:S01]  /*2f40*/  FFMA.FTZ R175, R71, R175, R132 ;  /* 0x000000af47af7223 */ /* 0x000fe20000010084 */
[----:B------:R-:W4:Y:S01]  /*2f50*/  LDG.E.128 R196, desc[UR10][R196.64] ;  /* 0x0000000ac4c47981 */ /* 0x000f22000c1e1d00 */
[----:B------:R-:W-:Y:S01]  /*2f60*/  FFMA.FTZ R203, R230, R194, R203 ;  /* 0x000000c2e6cb7223 */ /* 0x000fe200000100cb */
[----:B------:R-:W-:Y:S02]  /*2f70*/  FFMA.FTZ R206, R231, R195, R206 ;  /* 0x000000c3e7ce7223 */ /* 0x000fe400000100ce */
[----:B------:R-:W4:Y:S01]  /*2f80*/  LDG.E.128 R192, desc[UR10][R192.64] ;  /* 0x0000000ac0c07981 */ /* 0x000f22000c1e1d00 */
[----:B------:R-:W-:-:S05]  /*2f90*/  FFMA.FTZ R141, R171, R167, R141 ;  /* 0x000000a7ab8d7223 */ /* 0x000fca000001008d */
[----:B------:R0:W-:Y:S04]  /*2fa0*/  STL [R1+0x1a0], R141 ;  /* 0x0001a08d01007387 */ /* 0x0001e80000100800 */
[----:B0-----:R-:W4:Y:S01]  /*2fb0*/  LDL.LU R141, [R1+0x1c0] ;  /* 0x0001c000018d7983 */ /* 0x001f220000300800 */
[C---:B------:R-:W-:Y:S01]  /*2fc0*/  FADD.FTZ R140, R184.reuse, R140 ;  /* 0x0000008cb88c7221 */ /* 0x040fe20000010000 */
[----:B------:R-:W-:-:S04]  /*2fd0*/  FFMA.FTZ R147, R184, R173, R147 ;  /* 0x000000adb8937223 */ /* 0x000fc80000010093 */
[----:B------:R0:W-:Y:S04]  /*2fe0*/  STL [R1+0x1b4], R140 ;  /* 0x0001b48c01007387 */ /* 0x0001e80000100800 */
[----:B0-----:R-:W4:Y:S01]  /*2ff0*/  LDL.LU R140, [R1+0x78] ;  /* 0x00007800018c7983 */ /* 0x001f220000300800 */
[----:B------:R-:W-:-:S03]  /*3000*/  FADD.FTZ R135, R180, R135 ;  /* 0x00000087b4877221 */ /* 0x000fc60000010000 */
[----:B------:R-:W-:Y:S04]  /*3010*/  STL [R1+0x6c], R147 ;  /* 0x00006c9301007387 */ /* 0x000fe80000100800 */
[----:B------:R0:W-:Y:S01]  /*3020*/  STL [R1+0x1d4], R135 ;  /* 0x0001d48701007387 */ /* 0x0001e20000100800 */
[----:B------:R-:W-:-:S03]  /*3030*/  FFMA.FTZ R134, R180, R173, R134 ;  /* 0x000000adb4867223 */ /* 0x000fc60000010086 */
[----:B0-----:R-:W4:Y:S01]  /*3040*/  LDL.LU R135, [R1+0x1e0] ;  /* 0x0001e00001877983 */ /* 0x001f220000300800 */
[----:B------:R-:W-:-:S03]  /*3050*/  FADD.FTZ R146, R185, R146 ;  /* 0x00000092b9927221 */ /* 0x000fc60000010000 */
[----:B------:R0:W-:Y:S04]  /*3060*/  STL [R1+0x1c4], R134 ;  /* 0x0001c48601007387 */ /* 0x0001e80000100800 */
[----:B0-----:R-:W4:Y:S04]  /*3070*/  LDL.LU R134, [R1+0x1d0] ;  /* 0x0001d00001867983 */ /* 0x001f280000300800 */
[----:B------:R-:W-:Y:S01]  /*3080*/  STL [R1+0x1b8], R146 ;  /* 0x0001b89201007387 */ /* 0x000fe20000100800 */
[----:B---3--:R-:W-:-:S05]  /*3090*/  FFMA.FTZ R133, R185, R176, R133 ;  /* 0x000000b0b9857223 */ /* 0x008fca0000010085 */
[----:B------:R0:W-:Y:S04]  /*30a0*/  STL [R1+0x70], R133 ;  /* 0x0000708501007387 */ /* 0x0001e80000100800 */
[----:B0-----:R-:W3:Y:S04]  /*30b0*/  LDL.LU R133, [R1+0x1e4] ;  /* 0x0001e40001857983 */ /* 0x001ee80000300800 */
[----:B------:R-:W3:Y:S01]  /*30c0*/  LDL.LU R132, [R1+0x7c] ;  /* 0x00007c0001847983 */ /* 0x000ee20000300800 */
[----:B--2---:R-:W-:-:S05]  /*30d0*/  FADD.FTZ R121, R181, R121 ;  /* 0x00000079b5797221 */ /* 0x004fca0000010000 */
[----:B------:R0:W-:Y:S01]  /*30e0*/  STL [R1+0x1d8], R121 ;  /* 0x0001d87901007387 */ /* 0x0001e20000100800 */
[----:B----4-:R-:W-:-:S03]  /*30f0*/  FFMA.FTZ R120, R181, R176, R120 ;  /* 0x000000b0b5787223 */ /* 0x010fc60000010078 */
[----:B0-----:R-:W2:Y:S04]  /*3100*/  LDL.LU R121, [R1+0x204] ;  /* 0x0002040001797983 */ /* 0x001ea80000300800 */
[----:B------:R0:W-:Y:S04]  /*3110*/  STL [R1+0x1c8], R120 ;  /* 0x0001c87801007387 */ /* 0x0001e80000100800 */
[----:B0-----:R-:W4:Y:S01]  /*3120*/  LDL.LU R120, [R1+0x1f4] ;  /* 0x0001f40001787983 */ /* 0x001f220000300800 */
[C---:B------:R-:W-:Y:S01]  /*3130*/  FADD.FTZ R178, -R17.reuse, R178 ;  /* 0x000000b211b27221 */ /* 0x040fe20000010100 */
[----:B------:R-:W-:-:S03]  /*3140*/  FADD.FTZ R179, -R17, R179 ;  /* 0x000000b311b37221 */ /* 0x000fc60000010100 */
[C---:B------:R-:W-:Y:S01]  /*3150*/  FMUL.FTZ R178, R15.reuse, R178 ;  /* 0x000000b20fb27220 */ /* 0x040fe20000410000 */
[----:B------:R-:W-:Y:S01]  /*3160*/  FMUL.FTZ R169, R38, R170 ;  /* 0x000000aa26a97220 */ /* 0x000fe20000410000 */
[----:B------:R-:W-:Y:S01]  /*3170*/  FMUL.FTZ R179, R15, R179 ;  /* 0x000000b30fb37220 */ /* 0x000fe20000410000 */
[----:B------:R-:W-:Y:S01]  /*3180*/  FFMA.FTZ R215, R79, R151, R215 ;  /* 0x000000974fd77223 */ /* 0x000fe200000100d7 */
[----:B------:R-:W-:Y:S01]  /*3190*/  FFMA.FTZ R213, R78, R150, R213 ;  /* 0x000000964ed57223 */ /* 0x000fe200000100d5 */
[----:B------:R-:W-:Y:S01]  /*31a0*/  FFMA.FTZ R169, R70, R174, R169 ;  /* 0x000000ae46a97223 */ /* 0x000fe200000100a9 */
[----:B------:R-:W-:Y:S01]  /*31b0*/  FMUL.FTZ R174, R32, R180 ;  /* 0x000000b420ae7220 */ /* 0x000fe20000410000 */
[C---:B------:R-:W-:Y:S01]  /*31c0*/  FADD.FTZ R145, R186.reuse, R145 ;  /* 0x00000091ba917221 */ /* 0x040fe20000010000 */
[----:B------:R-:W-:-:S04]  /*31d0*/  FFMA.FTZ R144, R186, R178, R144 ;  /* 0x000000b2ba907223 */ /* 0x000fc80000010090 */
[----:B------:R-:W-:Y:S01]  /*31e0*/  STL [R1+0x1bc], R145 ;  /* 0x0001bc9101007387 */ /* 0x000fe20000100800 */
[----:B------:R-:W-:Y:S01]  /*31f0*/  FMUL.FTZ R180, R34, R182 ;  /* 0x000000b622b47220 */ /* 0x000fe20000410000 */
[----:B------:R-:W0:Y:S01]  /*3200*/  @P0 LDC.64 R170, c[0x0][0x438] ;  /* 0x00010e00ffaa0b82 */ /* 0x000e220000000a00 */
[C---:B------:R-:W-:Y:S01]  /*3210*/  FADD.FTZ R143, R182.reuse, R143 ;  /* 0x0000008fb68f7221 */ /* 0x040fe20000010000 */
[----:B------:R-:W-:Y:S01]  /*3220*/  STL [R1+0x74], R144 ;  /* 0x0000749001007387 */ /* 0x000fe20000100800 */
[----:B------:R-:W-:-:S03]  /*3230*/  FFMA.FTZ R142, R182, R178, R142 ;  /* 0x000000b2b68e7223 */ /* 0x000fc6000001008e */
[----:B------:R-:W-:Y:S01]  /*3240*/  STL [R1+0x1dc], R143 ;  /* 0x0001dc8f01007387 */ /* 0x000fe20000100800 */
[----:B------:R-:W-:-:S03]  /*3250*/  FADD.FTZ R182, -R17, R188 ;  /* 0x000000bc11b67221 */ /* 0x000fc60000010100 */
[----:B------:R-:W-:Y:S04]  /*3260*/  STL [R1+0x1cc], R142 ;  /* 0x0001cc8e01007387 */ /* 0x000fe80000100800 */
[----:B------:R-:W4:Y:S01]  /*3270*/  LDL.LU R157, [R1+0x1e8] ;  /* 0x0001e800019d7983 */ /* 0x000f220000300800 */
[----:B------:R-:W-:-:S03]  /*3280*/  FMUL.FTZ R182, R15, R182 ;  /* 0x000000b60fb67220 */ /* 0x000fc60000410000 */
[----:B------:R-:W4:Y:S01]  /*3290*/  LDL.LU R156, [R1+0x80] ;  /* 0x00008000019c7983 */ /* 0x000f220000300800 */
[----:B------:R-:W-:-:S05]  /*32a0*/  FADD.FTZ R141, R187, R141 ;  /* 0x0000008dbb8d7221 */ /* 0x000fca0000010000 */
[----:B------:R-:W-:Y:S01]  /*32b0*/  STL [R1+0x1c0], R141 ;  /* 0x0001c08d01007387 */ /* 0x000fe20000100800 */
[----:B------:R-:W-:-:S05]  /*32c0*/  FFMA.FTZ R140, R187, R179, R140 ;  /* 0x000000b3bb8c7223 */ /* 0x000fca000001008c */
[----:B------:R-:W-:Y:S04]  /*32d0*/  STL [R1+0x78], R140 ;  /* 0x0000788c01007387 */ /* 0x000fe80000100800 */
        /* <DEDUP_REMOVED lines=9> */
[----:B------:R-:W4:Y:S01]  /*3370*/  LDL.LU R150, [R1+0x1fc] ;  /* 0x0001fc0001967983 */ /* 0x000f220000300800 */
[C---:B---3--:R-:W-:Y:S01]  /*3380*/  FADD.FTZ R133, R196.reuse, R133 ;  /* 0x00000085c4857221 */ /* 0x048fe20000010000 */
[----:B------:R-:W-:-:S04]  /*3390*/  FFMA.FTZ R132, R196, R182, R132 ;  /* 0x000000b6c4847223 */ /* 0x000fc80000010084 */
[----:B------:R-:W-:Y:S04]  /*33a0*/  STL [R1+0x1e4], R133 ;  /* 0x0001e48501007387 */ /* 0x000fe80000100800 */
[----:B------:R-:W-:Y:S01]  /*33b0*/  STL [R1+0x7c], R132 ;  /* 0x00007c8401007387 */ /* 0x000fe20000100800 */
[----:B--2---:R-:W-:-:S05]  /*33c0*/  FADD.FTZ R121, R192, R121 ;  /* 0x00000079c0797221 */ /* 0x004fca0000010000 */
[----:B------:R1:W-:Y:S01]  /*33d0*/  STL [R1+0x204], R121 ;  /* 0x0002047901007387 */ /* 0x0003e20000100800 */
[----:B----4-:R-:W-:-:S03]  /*33e0*/  FFMA.FTZ R120, R192, R182, R120 ;  /* 0x000000b6c0787223 */ /* 0x010fc60000010078 */
[----:B-1----:R-:W2:Y:S04]  /*33f0*/  LDL.LU R121, [R1+0x1f0] ;  /* 0x0001f00001797983 */ /* 0x002ea80000300800 */
[----:B------:R1:W-:Y:S04]  /*3400*/  STL [R1+0x1f4], R120 ;  /* 0x0001f47801007387 */ /* 0x0003e80000100800 */
[----:B-1----:R-:W3:Y:S01]  /*3410*/  LDL.LU R120, [R1+0x88] ;  /* 0x0000880001787983 */ /* 0x002ee20000300800 */
        /* <DEDUP_REMOVED lines=11> */
[----:B0-----:R-:W0:Y:S01]  /*34d0*/  @P0 LDC.64 R170, c[0x0][0x438] ;  /* 0x00010e00ffaa0b82 */ /* 0x001e220000000a00 */
[----:B------:R-:W-:Y:S01]  /*34e0*/  FFMA.FTZ R211, R77, R149, R211 ;  /* 0x000000954dd37223 */ /* 0x000fe200000100d3 */
[----:B------:R-:W-:Y:S01]  /*34f0*/  FFMA.FTZ R174, R64, R184, R174 ;  /* 0x000000b840ae7223 */ /* 0x000fe200000100ae */
[----:B0-----:R-:W-:-:S05]  /*3500*/  @P0 IMAD.WIDE.U32 R170, R129, 0x10, R170 ;  /* 0x0000001081aa0825 */ /* 0x001fca00078e00aa */
[----:B------:R-:W0:Y:S01]  /*3510*/  LDC.64 R148, c[0x0][0x3a8] ;  /* 0x0000ea00ff947b82 */ /* 0x000e220000000a00 */
[----:B------:R1:W5:Y:S07]  /*3520*/  @P0 LDG.E.128 R108, desc[UR10][R170.64] ;  /* 0x0000000aaa6c0981 */ /* 0x00036e000c1e1d00 */
[----:B-1----:R-:W1:Y:S01]  /*3530*/  @P0 LDC.64 R170, c[0x0][0x438] ;  /* 0x00010e00ffaa0b82 */ /* 0x002e620000000a00 */
[----:B------:R-:W-:Y:S01]  /*3540*/  IADD3 R184, PT, PT, R14, 0x100, RZ ;  /* 0x000001000eb87810 */ /* 0x000fe20007ffe0ff */
[----:B------:R-:W-:Y:S01]  /*3550*/  FMUL.FTZ R177, R33, R181 ;  /* 0x000000b521b17220 */ /* 0x000fe20000410000 */
[----:B------:R-:W-:-:S03]  /*3560*/  FMUL.FTZ R181, R35, R183 ;  /* 0x000000b723b57220 */ /* 0x000fc60000410000 */
[----:B------:R-:W-:Y:S01]  /*3570*/  FFMA.FTZ R177, R65, R185, R177 ;  /* 0x000000b941b17223 */ /* 0x000fe200000100b1 */
[----:B------:R-:W-:Y:S01]  /*3580*/  FADD.FTZ R185, -R17, R189 ;  /* 0x000000bd11b97221 */ /* 0x000fe20000010100 */
[----:B------:R-:W-:Y:S01]  /*3590*/  FFMA.FTZ R181, R67, R187, R181 ;  /* 0x000000bb43b57223 */ /* 0x000fe200000100b5 */
[----:B------:R-:W-:Y:S02]  /*35a0*/  FADD.FTZ R187, -R17, R190 ;  /* 0x000000be11bb7221 */ /* 0x000fe40000010100 */
[----:B------:R-:W-:Y:S01]  /*35b0*/  FMUL.FTZ R185, R15, R185 ;  /* 0x000000b90fb97220 */ /* 0x000fe20000410000 */
[----:B------:R-:W-:Y:S01]  /*35c0*/  FADD.FTZ R157, R197, R157 ;  /* 0x0000009dc59d7221 */ /* 0x000fe20000010000 */
[----:B------:R-:W-:Y:S01]  /*35d0*/  FMUL.FTZ R187, R15, R187 ;  /* 0x000000bb0fbb7220 */ /* 0x000fe20000410000 */
[----:B------:R-:W-:Y:S01]  /*35e0*/  FADD.FTZ R190, -R17, R191 ;  /* 0x000000bf11be7221 */ /* 0x000fe20000010100 */
[----:B------:R-:W-:Y:S01]  /*35f0*/  FFMA.FTZ R156, R197, R185, R156 ;  /* 0x000000b9c59c7223 */ /* 0x000fe2000001009c */
[----:B-1----:R-:W-:-:S05]  /*3600*/  @P0 IMAD.WIDE.U32 R170, R184, 0x10, R170 ;  /* 0x00000010b8aa0825 */ /* 0x002fca00078e00aa */
[----:B------:R1:W5:Y:S01]  /*3610*/  @P0 LDG.E.128 R112, desc[UR10][R170.64] ;  /* 0x0000000aaa700981 */ /* 0x000362000c1e1d00 */
[C---:B------:R-:W-:Y:S01]  /*3620*/  FADD.FTZ R155, R193.reuse, R155 ;  /* 0x0000009bc19b7221 */ /* 0x040fe20000010000 */
[----:B------:R-:W-:Y:S01]  /*3630*/  FFMA.FTZ R154, R193, R185, R154 ;  /* 0x000000b9c19a7223 */ /* 0x000fe2000001009a */
[C---:B------:R-:W-:Y:S01]  /*3640*/  FADD.FTZ R153, R198.reuse, R153 ;  /* 0x00000099c6997221 */ /* 0x040fe20000010000 */
[----:B-1----:R-:W1:Y:S01]  /*3650*/  @P0 LDC.64 R170, c[0x0][0x438] ;  /* 0x00010e00ffaa0b82 */ /* 0x002e620000000a00 */
[----:B------:R-:W-:Y:S01]  /*3660*/  STL [R1+0x1e8], R157 ;  /* 0x0001e89d01007387 */ /* 0x000fe20000100800 */
[-C--:B------:R-:W-:Y:S01]  /*3670*/  FFMA.FTZ R152, R198, R187.reuse, R152 ;  /* 0x000000bbc6987223 */ /* 0x080fe20000010098 */
[----:B------:R-:W-:Y:S01]  /*3680*/  FMUL.FTZ R190, R15, R190 ;  /* 0x000000be0fbe7220 */ /* 0x000fe20000410000 */
[C---:B------:R-:W-:Y:S01]  /*3690*/  FADD.FTZ R151, R194.reuse, R151 ;  /* 0x00000097c2977221 */ /* 0x040fe20000010000 */
[----:B------:R-:W-:Y:S01]  /*36a0*/  STL [R1+0x80], R156 ;  /* 0x0000809c01007387 */ /* 0x000fe20000100800 */
[----:B------:R-:W-:Y:S01]  /*36b0*/  FFMA.FTZ R150, R194, R187, R150 ;  /* 0x000000bbc2967223 */ /* 0x000fe20000010096 */
[----:B------:R-:W-:-:S02]  /*36c0*/  IADD3 R189, PT, PT, R14, 0x120, RZ ;  /* 0x000001200ebd7810 */ /* 0x000fc40007ffe0ff */
[----:B------:R-:W-:Y:S01]  /*36d0*/  STL [R1+0x208], R155 ;  /* 0x0002089b01007387 */ /* 0x000fe20000100800 */
[----:B0-----:R-:W-:-:S03]  /*36e0*/  IMAD.WIDE.U32 R132, R184, 0x10, R148 ;  /* 0x00000010b8847825 */ /* 0x001fc600078e0094 */
[----:B------:R-:W-:Y:S04]  /*36f0*/  STL [R1+0x1f8], R154 ;  /* 0x0001f89a01007387 */ /* 0x000fe80000100800 */
[----:B------:R-:W-:Y:S04]  /*3700*/  STL [R1+0x1ec], R153 ;  /* 0x0001ec9901007387 */ /* 0x000fe80000100800 */
[----:B------:R0:W-:Y:S01]  /*3710*/  STL [R1+0x84], R152 ;  /* 0x0000849801007387 */ /* 0x0001e20000100800 */
[----:B------:R-:W-:-:S03]  /*3720*/  IMAD.WIDE.U32 R134, R184, 0x10, R124 ;  /* 0x00000010b8867825 */ /* 0x000fc600078e007c */
[----:B------:R-:W-:Y:S04]  /*3730*/  STL [R1+0x20c], R151 ;  /* 0x00020c9701007387 */ /* 0x000fe80000100800 */
[----:B------:R-:W-:Y:S01]  /*3740*/  STL [R1+0x1fc], R150 ;  /* 0x0001fc9601007387 */ /* 0x000fe20000100800 */
[----:B0-----:R-:W-:-:S04]  /*3750*/  IMAD.WIDE.U32 R152, R189, 0x10, R124 ;  /* 0x00000010bd987825 */ /* 0x001fc800078e007c */
[----:B------:R-:W-:Y:S01]  /*3760*/  FMUL.FTZ R191, R31, R195 ;  /* 0x000000c31fbf7220 */ /* 0x000fe20000410000 */
[----:B------:R0:W4:Y:S01]  /*3770*/  LDG.E.128 R140, desc[UR10][R132.64] ;  /* 0x0000000a848c7981 */ /* 0x000122000c1e1d00 */
[----:B------:R-:W-:Y:S01]  /*3780*/  FFMA.FTZ R180, R66, R186, R180 ;  /* 0x000000ba42b47223 */ /* 0x000fe200000100b4 */
[----:B------:R-:W-:-:S04]  /*3790*/  IMAD.WIDE.U32 R156, R189, 0x10, R122 ;  /* 0x00000010bd9c7825 */ /* 0x000fc800078e007a */
[----:B------:R-:W-:Y:S01]  /*37a0*/  FMUL.FTZ R188, R30, R194 ;  /* 0x000000c21ebc7220 */ /* 0x000fe20000410000 */
[----:B------:R-:W-:Y:S01]  /*37b0*/  FMUL.FTZ R186, R29, R193 ;  /* 0x000000c11dba7220 */ /* 0x000fe20000410000 */
[----:B------:R-:W-:Y:S01]  /*37c0*/  FMUL.FTZ R183, R28, R192 ;  /* 0x000000c01cb77220 */ /* 0x000fe20000410000 */
[----:B------:R-:W-:Y:S01]  /*37d0*/  FFMA.FTZ R191, R63, R199, R191 ;  /* 0x000000c73fbf7223 */ /* 0x000fe200000100bf */
[----:B-1----:R-:W-:Y:S01]  /*37e0*/  @P0 IMAD.WIDE.U32 R170, R189, 0x10, R170 ;  /* 0x00000010bdaa0825 */ /* 0x002fe200078e00aa */
[----:B------:R-:W4:Y:S03]  /*37f0*/  LDG.E.128 R144, desc[UR10][R134.64] ;  /* 0x0000000a86907981 */ /* 0x000f26000c1e1d00 */
[----:B0-----:R-:W-:-:S04]  /*3800*/  IMAD.WIDE.U32 R132, R184, 0x10, R122 ;  /* 0x00000010b8847825 */ /* 0x001fc800078e007a */
[----:B------:R-:W-:Y:S01]  /*3810*/  FFMA.FTZ R188, R62, R198, R188 ;  /* 0x000000c63ebc7223 */ /* 0x000fe200000100bc */
[----:B------:R-:W-:Y:S01]  /*3820*/  FFMA.FTZ R186, R61, R197, R186 ;  /* 0x000000c53dba7223 */ /* 0x000fe200000100ba */
[----:B------:R-:W-:Y:S01]  /*3830*/  FFMA.FTZ R183, R60, R196, R183 ;  /* 0x000000c43cb77223 */ /* 0x000fe200000100b7 */
[----:B------:R0:W5:Y:S04]  /*3840*/  @P0 LDG.E.128 R116, desc[UR10][R170.64] ;  /* 0x0000000aaa740981 */ /* 0x000168000c1e1d00 */
[----:B------:R-:W4:Y:S01]  /*3850*/  LDG.E.128 R132, desc[UR10][R132.64] ;  /* 0x0000000a84847981 */ /* 0x000f22000c1e1d00 */
[C---:B--2---:R-:W-:Y:S01]  /*3860*/  FADD.FTZ R121, R199.reuse, R121 ;  /* 0x00000079c7797221 */ /* 0x044fe20000010000 */
[----:B---3--:R-:W-:-:S04]  /*3870*/  FFMA.FTZ R120, R199, R190, R120 ;  /* 0x000000bec7787223 */ /* 0x008fc80000010078 */
[----:B------:R1:W-:Y:S04]  /*3880*/  STL [R1+0x1f0], R121 ;  /* 0x0001f07901007387 */ /* 0x0003e80000100800 */
[----:B------:R2:W-:Y:S04]  /*3890*/  STL [R1+0x88], R120 ;  /* 0x0000887801007387 */ /* 0x0005e80000100800 */
[----:B------:R-:W3:Y:S04]  /*38a0*/  LDL.LU R125, [R1+0x21c] ;  /* 0x00021c00017d7983 */ /* 0x000ee80000300800 */
[----:B------:R-:W3:Y:S04]  /*38b0*/  LDL.LU R124, [R1+0x8c] ;  /* 0x00008c00017c7983 */ /* 0x000ee80000300800 */
[----:B------:R-:W3:Y:S04]  /*38c0*/  LDL.LU R123, [R1+0x238] ;  /* 0x00023800017b7983 */ /* 0x000ee80000300800 */
[----:B------:R-:W3:Y:S04]  /*38d0*/  LDL.LU R122, [R1+0x22c] ;  /* 0x00022c00017a7983 */ /* 0x000ee80000300800 */
[----:B-1----:R-:W3:Y:S04]  /*38e0*/  LDL.LU R121, [R1+0x220] ;  /* 0x0002200001797983 */ /* 0x002ee80000300800 */
        /* <DEDUP_REMOVED lines=8> */
[----:B------:R-:W0:Y:S04]  /*3970*/  LDL.LU R170, [R1+0x210] ;  /* 0x0002100001aa7983 */ /* 0x000e280000300800 */
[----:B------:R-:W2:Y:S01]  /*3980*/  LDL.LU R171, [R1+0x200] ;  /* 0x0002000001ab7983 */ /* 0x000ea20000300800 */
[----:B------:R-:W-:-:S03]  /*3990*/  IMAD.WIDE.U32 R148, R189, 0x10, R148 ;  /* 0x00000010bd947825 */ /* 0x000fc600078e0094 */
[----:B------:R-:W2:Y:S04]  /*39a0*/  LDG.E.128 R152, desc[UR10][R152.64] ;  /* 0x0000000a98987981 */ /* 0x000ea8000c1e1d00 */
[----:B------:R-:W2:Y:S04]  /*39b0*/  LDG.E.128 R148, desc[UR10][R148.64] ;  /* 0x0000000a94947981 */ /* 0x000ea8000c1e1d00 */
[----:B------:R-:W2:Y:S01]  /*39c0*/  LDG.E.128 R156, desc[UR10][R156.64] ;  /* 0x0000000a9c9c7981 */ /* 0x000ea2000c1e1d00 */
[----:B----4-:R-:W-:-:S04]  /*39d0*/  FADD.FTZ R140, -R17, R140 ;  /* 0x0000008c118c7221 */ /* 0x010fc80000010100 */
[----:B------:R-:W-:Y:S01]  /*39e0*/  FMUL.FTZ R140, R15, R140 ;  /* 0x0000008c0f8c7220 */ /* 0x000fe20000410000 */
[----:B---3--:R-:W-:-:S03]  /*39f0*/  FADD.FTZ R125, R132, R125 ;  /* 0x0000007d847d7221 */ /* 0x008fc60000010000 */
[----:B------:R-:W-:Y:S01]  /*3a00*/  FFMA.FTZ R124, R132, R140, R124 ;  /* 0x0000008c847c7223 */ /* 0x000fe2000001007c */
[C---:B0-----:R-:W-:Y:S01]  /*3a10*/  FADD.FTZ R170, R195.reuse, R170 ;  /* 0x000000aac3aa7221 */ /* 0x041fe20000010000 */
[----:B--2---:R-:W-:-:S05]  /*3a20*/  FFMA.FTZ R171, R195, R190, R171 ;  /* 0x000000bec3ab7223 */ /* 0x004fca00000100ab */
[----:B------:R0:W-:Y:S04]  /*3a30*/  STL [R1+0x200], R171 ;  /* 0x000200ab01007387 */ /* 0x0001e80000100800 */
[----:B0-----:R-:W2:Y:S04]  /*3a40*/  LDL.LU R171, [R1+0x230] ;  /* 0x0002300001ab7983 */ /* 0x001ea80000300800 */
[----:B------:R0:W-:Y:S04]  /*3a50*/  STL [R1+0x210], R170 ;  /* 0x000210aa01007387 */ /* 0x0001e80000100800 */
[----:B------:R-:W3:Y:S04]  /*3a60*/  LDL.LU R195, [R1+0x214] ;  /* 0x0002140001c37983 */ /* 0x000ee80000300800 */
[----:B------:R1:W-:Y:S01]  /*3a70*/  STL [R1+0x21c], R125 ;  /* 0x00021c7d01007387 */ /* 0x0003e20000100800 */
[----:B0-----:R-:W-:-:S04]  /*3a80*/  FMUL.FTZ R170, R24, R144 ;  /* 0x0000009018aa7220 */ /* 0x001fc80000410000 */
[----:B------:R-:W-:Y:S01]  /*3a90*/  FFMA.FTZ R132, R56, R132, R170 ;  /* 0x0000008438847223 */ /* 0x000fe200000100aa */
[----:B-1----:R0:W5:Y:S04]  /*3aa0*/  LDL.LU R125, [R1+0x260] ;  /* 0x00026000017d7983 */ /* 0x0021680000300800 */
[----:B------:R1:W-:Y:S04]  /*3ab0*/  STL [R1+0x8c], R124 ;  /* 0x00008c7c01007387 */ /* 0x0003e80000100800 */
[----:B-1----:R0:W5:Y:S04]  /*3ac0*/  LDL.LU R124, [R1+0x25c] ;  /* 0x00025c00017c7983 */ /* 0x0021680000300800 */
[----:B------:R-:W4:Y:S01]  /*3ad0*/  LDL.LU R170, [R1+0x23c] ;  /* 0x00023c0001aa7983 */ /* 0x000f220000300800 */
[----:B------:R-:W-:Y:S01]  /*3ae0*/  FADD.FTZ R141, -R17, R141 ;  /* 0x0000008d118d7221 */ /* 0x000fe20000010100 */
[C---:B------:R-:W-:Y:S01]  /*3af0*/  FADD.FTZ R123, R144.reuse, R123 ;  /* 0x0000007b907b7221 */ /* 0x040fe20000010000 */
[----:B------:R-:W-:-:S02]  /*3b00*/  FFMA.FTZ R122, R144, R140, R122 ;  /* 0x0000008c907a7223 */ /* 0x000fc4000001007a */
[----:B------:R-:W-:Y:S01]  /*3b10*/  FMUL.FTZ R141, R15, R141 ;  /* 0x0000008d0f8d7220 */ /* 0x000fe20000410000 */
[----:B------:R-:W-:Y:S01]  /*3b20*/  FADD.FTZ R121, R133, R121 ;  /* 0x0000007985797221 */ /* 0x000fe20000010000 */
[----:B------:R1:W-:Y:S01]  /*3b30*/  STL [R1+0x238], R123 ;  /* 0x0002387b01007387 */ /* 0x0003e20000100800 */
[----:B------:R-:W-:Y:S01]  /*3b40*/  FADD.FTZ R142, -R17, R142 ;  /* 0x0000008e118e7221 */ /* 0x000fe20000010100 */
[----:B------:R-:W-:Y:S01]  /*3b50*/  FFMA.FTZ R120, R133, R141, R120 ;  /* 0x0000008d85787223 */ /* 0x000fe20000010078 */
[----:B------:R-:W-:Y:S02]  /*3b60*/  FADD.FTZ R143, -R17, R143 ;  /* 0x0000008f118f7221 */ /* 0x000fe40000010100 */
[----:B------:R-:W-:Y:S01]  /*3b70*/  FMUL.FTZ R142, R15, R142 ;  /* 0x0000008e0f8e7220 */ /* 0x000fe20000410000 */
[----:B-1----:R0:W5:Y:S04]  /*3b80*/  LDL.LU R123, [R1+0x258] ;  /* 0x00025800017b7983 */ /* 0x0021680000300800 */
[----:B------:R1:W-:Y:S01]  /*3b90*/  STL [R1+0x22c], R122 ;  /* 0x00022c7a01007387 */ /* 0x0003e20000100800 */
[----:B------:R-:W-:Y:S01]  /*3ba0*/  FADD.FTZ R199, R134, R199 ;  /* 0x000000c786c77221 */ /* 0x000fe20000010000 */
[----:B------:R-:W-:Y:S01]  /*3bb0*/  FMUL.FTZ R144, R25, R145 ;  /* 0x0000009119907220 */ /* 0x000fe20000410000 */
[----:B------:R-:W-:Y:S01]  /*3bc0*/  FMUL.FTZ R143, R15, R143 ;  /* 0x0000008f0f8f7220 */ /* 0x000fe20000410000 */
[C---:B------:R-:W-:Y:S01]  /*3bd0*/  FADD.FTZ R197, R146.reuse, R197 ;  /* 0x000000c592c57221 */ /* 0x040fe20000010000 */
[----:B-1----:R0:W5:Y:S04]  /*3be0*/  LDL.LU R122, [R1+0x254] ;  /* 0x00025400017a7983 */ /* 0x0021680000300800 */
[----:B------:R1:W-:Y:S01]  /*3bf0*/  STL [R1+0x220], R121 ;  /* 0x0002207901007387 */ /* 0x0003e20000100800 */
[----:B------:R-:W-:Y:S01]  /*3c00*/  FFMA.FTZ R198, R146, R142, R198 ;  /* 0x0000008e92c67223 */ /* 0x000fe200000100c6 */
[----:B------:R-:W-:Y:S01]  /*3c10*/  FADD.FTZ R194, R135, R194 ;  /* 0x000000c287c27221 */ /* 0x000fe20000010000 */
[----:B------:R-:W-:Y:S01]  /*3c20*/  FFMA.FTZ R133, R57, R133, R144 ;  /* 0x0000008539857223 */ /* 0x000fe20000010090 */
[----:B-1----:R0:W5:Y:S04]  /*3c30*/  LDL.LU R121, [R1+0x250] ;  /* 0x0002500001797983 */ /* 0x0021680000300800 */
[----:B------:R1:W-:Y:S01]  /*3c40*/  STL [R1+0x90], R120 ;  /* 0x0000907801007387 */ /* 0x0003e20000100800 */
[-C--:B------:R-:W-:Y:S01]  /*3c50*/  FFMA.FTZ R196, R135, R143.reuse, R196 ;  /* 0x0000008f87c47223 */ /* 0x080fe200000100c4 */
[----:B------:R-:W-:Y:S01]  /*3c60*/  FMUL.FTZ R144, R26, R146 ;  /* 0x000000921a907220 */ /* 0x000fe20000410000 */
[C---:B------:R-:W-:Y:S01]  /*3c70*/  FADD.FTZ R192, R147.reuse, R192 ;  /* 0x000000c093c07221 */ /* 0x040fe20000010000 */
[----:B-1----:R0:W5:Y:S01]  /*3c80*/  LDL.LU R120, [R1+0x24c] ;  /* 0x00024c0001787983 */ /* 0x0021620000300800 */
[----:B------:R-:W-:Y:S01]  /*3c90*/  FFMA.FTZ R193, R147, R143, R193 ;  /* 0x0000008f93c17223 */ /* 0x000fe200000100c1 */
[----:B------:R-:W-:Y:S01]  /*3ca0*/  FADD.FTZ R148, -R17, R148 ;  /* 0x0000009411947221 */ /* 0x000fe20000010100 */
[----:B------:R-:W-:Y:S01]  /*3cb0*/  FADD.FTZ R249, R152, R249 ;  /* 0x000000f998f97221 */ /* 0x000fe20000010000 */
[----:B--2---:R-:W-:-:S05]  /*3cc0*/  FFMA.FTZ R171, R145, R141, R171 ;  /* 0x0000008d91ab7223 */ /* 0x004fca00000100ab */
[----:B------:R1:W-:Y:S01]  /*3cd0*/  STL [R1+0x230], R171 ;  /* 0x000230ab01007387 */ /* 0x0003e20000100800 */
[----:B---3--:R-:W-:-:S03]  /*3ce0*/  FFMA.FTZ R195, R134, R142, R195 ;  /* 0x0000008e86c37223 */ /* 0x008fc600000100c3 */
[----:B-1----:R-:W2:Y:S01]  /*3cf0*/  LDL.LU R171, [R1+0x4] ;  /* 0x0000040001ab7983 */ /* 0x002ea20000300800 */
[----:B------:R-:W-:Y:S01]  /*3d00*/  FFMA.FTZ R134, R58, R134, R144 ;  /* 0x000000863a867223 */ /* 0x000fe20000010090 */
[----:B------:R-:W-:Y:S01]  /*3d10*/  FMUL.FTZ R144, R27, R147 ;  /* 0x000000931b907220 */ /* 0x000fe20000410000 */
[----:B------:R-:W-:Y:S01]  /*3d20*/  FADD.FTZ R147, -R17, R150 ;  /* 0x0000009611937221 */ /* 0x000fe20000010100 */
[----:B----4-:R-:W-:-:S05]  /*3d30*/  FADD.FTZ R170, R145, R170 ;  /* 0x000000aa91aa7221 */ /* 0x010fca0000010000 */
[----:B------:R1:W-:Y:S04]  /*3d40*/  STL [R1+0x23c], R170 ;  /* 0x00023caa01007387 */ /* 0x0003e80000100800 */
[----:B-1----:R-:W3:Y:S04]  /*3d50*/  LDL.LU R170, [R1+0x8] ;  /* 0x0000080001aa7983 */ /* 0x002ee80000300800 */
        /* <DEDUP_REMOVED lines=8> */
[----:B------:R-:W4:Y:S01]  /*3de0*/  LDL.LU R150, [R1] ;  /* 0x0000000001967983 */ /* 0x000f220000300800 */
[C---:B------:R-:W-:Y:S01]  /*3df0*/  FADD.FTZ R145, -R17.reuse, R149 ;  /* 0x0000009511917221 */ /* 0x040fe20000010100 */
[----:B------:R-:W-:Y:S01]  /*3e00*/  FADD.FTZ R149, -R17, R151 ;  /* 0x0000009711957221 */ /* 0x000fe20000010100 */
[----:B------:R-:W-:Y:S01]  /*3e10*/  FMUL.FTZ R17, R15, R148 ;  /* 0x000000940f117220 */ /* 0x000fe20000410000 */
[----:B------:R-:W-:Y:S01]  /*3e20*/  FFMA.FTZ R135, R59, R135, R144 ;  /* 0x000000873b877223 */ /* 0x000fe20000010090 */
[----:B------:R-:W-:Y:S01]  /*3e30*/  FMUL.FTZ R144, R20, R152 ;  /* 0x0000009814907220 */ /* 0x000fe20000410000 */
[----:B------:R-:W-:Y:S01]  /*3e40*/  FADD.FTZ R151, RZ, R8 ;  /* 0x00000008ff977221 */ /* 0x000fe20000010000 */
[----:B------:R-:W-:Y:S01]  /*3e50*/  FFMA.FTZ R248, R152, R17, R248 ;  /* 0x0000001198f87223 */ /* 0x000fe200000100f8 */
[----:B------:R-:W-:-:S02]  /*3e60*/  FFMA.FTZ R152, R0, R8, RZ ;  /* 0x0000000800987223 */ /* 0x000fc400000100ff */
        /* <DEDUP_REMOVED lines=67> */
[----:B------:R-:W-:Y:S01]  /*42a0*/  FFMA.FTZ R152, R142, R134, R152 ;  /* 0x000000868e987223 */ /* 0x000fe20000010098 */
[----:B------:R-:W-:Y:S01]  /*42b0*/  FFMA.FTZ R144, R52, R156, R144 ;  /* 0x0000009c34907223 */ /* 0x000fe20000010090 */
[----:B------:R-:W-:Y:S01]  /*42c0*/  FMUL.FTZ R146, R21, R153 ;  /* 0x0000009915927220 */ /* 0x000fe20000410000 */
[----:B------:R-:W-:Y:S01]  /*42d0*/  FADD.FTZ R151, R135, R151 ;  /* 0x0000009787977221 */ /* 0x000fe20000010000 */
[----:B------:R-:W-:Y:S01]  /*42e0*/  FFMA.FTZ R152, R143, R135, R152 ;  /* 0x000000878f987223 */ /* 0x000fe20000010098 */
[----:B------:R-:W-:Y:S01]  /*42f0*/  FMUL.FTZ R145, R15, R145 ;  /* 0x000000910f917220 */ /* 0x000fe20000410000 */
[----:B------:R-:W-:Y:S01]  /*4300*/  FFMA.FTZ R146, R53, R157, R146 ;  /* 0x0000009d35927223 */ /* 0x000fe20000010092 */
        /* <DEDUP_REMOVED lines=8> */
[----:B------:R-:W-:Y:S01]  /*4390*/  UMOV UR4, 0xffffffff ;  /* 0xffffffff00047882 */ /* 0x000fe20000000000 */
[----:B------:R-:W-:Y:S01]  /*43a0*/  FMUL.FTZ R149, R15, R149 ;  /* 0x000000950f957220 */ /* 0x000fe20000410000 */
[----:B------:R-:W-:Y:S01]  /*43b0*/  ISETP.NE.U32.AND P1, PT, RZ, UR14, PT ;  /* 0x0000000eff007c0c */ /* 0x000fe2000bf25070 */
[----:B------:R-:W-:Y:S01]  /*43c0*/  FFMA.FTZ R152, R147, R148, R152 ;  /* 0x0000009493987223 */ /* 0x000fe20000010098 */
[----:B------:R-:W-:Y:S01]  /*43d0*/  FADD.FTZ R151, R151, R148 ;  /* 0x0000009497977221 */ /* 0x000fe20000010000 */
[C---:B------:R-:W-:Y:S01]  /*43e0*/  FADD.FTZ R245, R157.reuse, R245 ;  /* 0x000000f59df57221 */ /* 0x040fe20000010000 */
        /* <DEDUP_REMOVED lines=8> */
[C---:B------:R-:W-:Y:S01]  /*4470*/  FADD.FTZ R252, R155.reuse, R252 ;  /* 0x000000fc9bfc7221 */ /* 0x040fe20000010000 */
[----:B------:R-:W-:Y:S01]  /*4480*/  ISETP.NE.AND.EX P1, PT, RZ, UR15, PT, P1 ;  /* 0x0000000fff007c0c */ /* 0x000fe2000bf25310 */
[----:B--2---:R-:W-:Y:S01]  /*4490*/  FFMA.FTZ R154, R154, R147, R171 ;  /* 0x000000939a9a7223 */ /* 0x004fe200000100ab */
[----:B---3--:R-:W-:Y:S01]  /*44a0*/  FFMA.FTZ R157, R155, R149, R170 ;  /* 0x000000959b9d7223 */ /* 0x008fe200000100aa */
[----:B----4-:R-:W-:Y:S01]  /*44b0*/  FFMA.FTZ R153, R153, R145, R150 ;  /* 0x0000009199997223 */ /* 0x010fe20000010096 */
[----:B------:R-:W-:-:S04]  /*44c0*/  FMUL.FTZ R150, R23, R155 ;  /* 0x0000009b17967220 */ /* 0x000fc80000410000 */
[----:B------:R-:W-:-:S04]  /*44d0*/  FFMA.FTZ R150, R55, R159, R150 ;  /* 0x0000009f37967223 */ /* 0x000fc80000010096 */
[----:B------:R-:W-:Y:S01]  /*44e0*/  FFMA.FTZ R152, R149, R150, R152 ;  /* 0x0000009695987223 */ /* 0x000fe20000010098 */
[----:B------:R-:W-:Y:S01]  /*44f0*/  FADD.FTZ R151, R151, R150 ;  /* 0x0000009697977221 */ /* 0x000fe20000010000 */
[----:B0-----:R-:W-:Y:S06]  /*4500*/  BRA.DIV UR4, `(.L_x_6185) ;  /* 0x00000086046c7947 */ /* 0x001fec000b800000 */
[----:B------:R-:W0:Y:S04]  /*4510*/  SHFL.BFLY PT, R171, R151, 0x1, 0x1f ;  /* 0x0c201f0097ab7f89 */ /* 0x000e2800000e0000 */
[----:B------:R-:W-:Y:S04]  /*4520*/  STL [R1], R153 ;  /* 0x0000009901007387 */ /* 0x000fe80000100800 */
[----:B------:R-:W-:Y:S04]  /*4530*/  STL [R1+0x4], R154 ;  /* 0x0000049a01007387 */ /* 0x000fe80000100800 */
        /* <DEDUP_REMOVED lines=18> */
.L_x_6278:
        /* <DEDUP_REMOVED lines=27> */
.L_x_6188:
        /* <DEDUP_REMOVED lines=12> */
[----:B-----5:R-:W-:Y:S02]  /*48d0*/  MOV R121, R5 ;  /* 0x0000000500797202 */ /* 0x020fe40000000f00 */
[----:B------:R-:W-:Y:S02]  /*48e0*/  MOV R120, R4 ;  /* 0x0000000400787202 */ /* 0x000fe40000000f00 */
[----:B------:R-:W-:Y:S02]  /*48f0*/  MOV R122, R6 ;  /* 0x00000006007a7202 */ /* 0x000fe40000000f00 */
[----:B------:R-:W-:Y:S01]  /*4900*/  MOV R123, R7 ;  /* 0x00000007007b7202 */ /* 0x000fe20000000f00 */
[----:B------:R-:W-:Y:S06]  /*4910*/  BRA `(.L_x_6189) ;  /* 0x0000000400dc7947 */ /* 0x000fec0003800000 */
.L_x_6187:
        /* <DEDUP_REMOVED lines=20> */
.L_x_6190:
        /* <DEDUP_REMOVED lines=21> */
.L_x_6186:
        /* <DEDUP_REMOVED lines=21> */
.L_x_6192:
        /* <DEDUP_REMOVED lines=17> */
.L_x_6191:
        /* <DEDUP_REMOVED lines=20> */
.L_x_6193:
        /* <DEDUP_REMOVED lines=20> */
.L_x_6189:
        /* <DEDUP_REMOVED lines=37> */
.L_x_6196:
        /* <DEDUP_REMOVED lines=17> */
.L_x_6195:
        /* <DEDUP_REMOVED lines=18> */
.L_x_6198:
        /* <DEDUP_REMOVED lines=13> */
.L_x_6194:
        /* <DEDUP_REMOVED lines=23> */
.L_x_6200:
        /* <DEDUP_REMOVED lines=17> */
.L_x_6199:
        /* <DEDUP_REMOVED lines=18> */
.L_x_6201:
        /* <DEDUP_REMOVED lines=12> */
.L_x_6197:
        /* <DEDUP_REMOVED lines=32> */
.L_x_6204:
        /* <DEDUP_REMOVED lines=17> */
.L_x_6203:
        /* <DEDUP_REMOVED lines=18> */
.L_x_6206:
        /* <DEDUP_REMOVED lines=13> */
.L_x_6202:
        /* <DEDUP_REMOVED lines=23> */
.L_x_6208:
        /* <DEDUP_REMOVED lines=17> */
.L_x_6207:
        /* <DEDUP_REMOVED lines=18> */
.L_x_6209:
        /* <DEDUP_REMOVED lines=12> */
.L_x_6205:
        /* <DEDUP_REMOVED lines=32> */
.L_x_6212:
        /* <DEDUP_REMOVED lines=17> */
.L_x_6211:
        /* <DEDUP_REMOVED lines=18> */
.L_x_6214:
        /* <DEDUP_REMOVED lines=13> */
.L_x_6210:
        /* <DEDUP_REMOVED lines=23> */
.L_x_6216:
        /* <DEDUP_REMOVED lines=17> */
.L_x_6215:
        /* <DEDUP_REMOVED lines=18> */
.L_x_6217:
        /* <DEDUP_REMOVED lines=12> */
.L_x_6213:
        /* <DEDUP_REMOVED lines=32> */
.L_x_6220:
        /* <DEDUP_REMOVED lines=17> */
.L_x_6219:
        /* <DEDUP_REMOVED lines=18> */
.L_x_6222:
        /* <DEDUP_REMOVED lines=13> */
.L_x_6218:
        /* <DEDUP_REMOVED lines=23> */
.L_x_6224:
        /* <DEDUP_REMOVED lines=17> */
.L_x_6223:
        /* <DEDUP_REMOVED lines=18> */
.L_x_6225:
        /* <DEDUP_REMOVED lines=12> */
.L_x_6221:
        /* <DEDUP_REMOVED lines=32> */
.L_x_6228:
        /* <DEDUP_REMOVED lines=17> */
.L_x_6227:
        /* <DEDUP_REMOVED lines=18> */
.L_x_6230:
        /* <DEDUP_REMOVED lines=13> */
.L_x_6226:
        /* <DEDUP_REMOVED lines=23> */
.L_x_6232:
        /* <DEDUP_REMOVED lines=17> */
.L_x_6231:
        /* <DEDUP_REMOVED lines=18> */
.L_x_6233:
        /* <DEDUP_REMOVED lines=12> */
.L_x_6229:
        /* <DEDUP_REMOVED lines=32> */
.L_x_6236:
        /* <DEDUP_REMOVED lines=17> */
.L_x_6235:
        /* <DEDUP_REMOVED lines=18> */
.L_x_6238:
        /* <DEDUP_REMOVED lines=13> */
.L_x_6234:
        /* <DEDUP_REMOVED lines=23> */
.L_x_6240:
        /* <DEDUP_REMOVED lines=17> */
.L_x_6239:
        /* <DEDUP_REMOVED lines=18> */
.L_x_6241:
        /* <DEDUP_REMOVED lines=12> */
.L_x_6237:
        /* <DEDUP_REMOVED lines=32> */
.L_x_6244:
        /* <DEDUP_REMOVED lines=17> */
.L_x_6243:
        /* <DEDUP_REMOVED lines=18> */
.L_x_6246:
        /* <DEDUP_REMOVED lines=13> */
.L_x_6242:
        /* <DEDUP_REMOVED lines=23> */
.L_x_6248:
        /* <DEDUP_REMOVED lines=17> */
.L_x_6247:
        /* <DEDUP_REMOVED lines=18> */
.L_x_6249:
        /* <DEDUP_REMOVED lines=12> */
.L_x_6245:
        /* <DEDUP_REMOVED lines=32> */
.L_x_6252:
        /* <DEDUP_REMOVED lines=17> */
.L_x_6251:
        /* <DEDUP_REMOVED lines=18> */
.L_x_6254:
        /* <DEDUP_REMOVED lines=13> */
.L_x_6250:
        /* <DEDUP_REMOVED lines=23> */
.L_x_6256:
        /* <DEDUP_REMOVED lines=17> */
.L_x_6255:
        /* <DEDUP_REMOVED lines=18> */
.L_x_6257:
        /* <DEDUP_REMOVED lines=12> */
.L_x_6253:
        /* <DEDUP_REMOVED lines=32> */
.L_x_6260:
        /* <DEDUP_REMOVED lines=17> */
.L_x_6259:
        /* <DEDUP_REMOVED lines=18> */
.L_x_6262:
        /* <DEDUP_REMOVED lines=13> */
.L_x_6258:
        /* <DEDUP_REMOVED lines=23> */
.L_x_6264:
        /* <DEDUP_REMOVED lines=17> */
.L_x_6263:
        /* <DEDUP_REMOVED lines=18> */
.L_x_6265:
        /* <DEDUP_REMOVED lines=12> */
.L_x_6261:
[----:B0-----:R-:W0:Y:S08]  /*a540*/  @P1 LDC.64 R2, c[0x0][0x478] ;  /* 0x00011e00ff021b82 */ /* 0x001e300000000a00 */
[----:B------:R-:W1:Y:S01]  /*a550*/  LDC.64 R4, c[0x0][0x380] ;  /* 0x0000e000ff047b82 */ /* 0x000e620000000a00 */
[----:B0-----:R-:W-:-:S05]  /*a560*/  @P1 IMAD.WIDE.U32 R2, R189, 0x10, R2 ;  /* 0x00000010bd021825 */ /* 0x001fca00078e0002 */
[----:B------:R0:W-:Y:S01]  /*a570*/  @P1 STG.E.128 desc[UR10][R2.64], R124 ;  /* 0x0000007c02001986 */ /* 0x0001e2000c101d0a */
[----:B-1----:R-:W-:-:S04]  /*a580*/  LEA R16, R4, R16, 0x2 ;  /* 0x0000001004107211 */ /* 0x002fc800078e10ff */
        /* <DEDUP_REMOVED lines=8> */
.L_x_6184:
        /* <DEDUP_REMOVED lines=113> */
[----:B0-----:R1:W5:Y:S04]  /*ad20*/  LDL.LU R120, [R1+0x1e4] ;  /* 0x0001e40001787983 */ /* 0x0013680000300800 */
        /* <DEDUP_REMOVED lines=36> */
[----:B------:R-:W-:-:S07]  /*af70*/  MOV R151, R252 ;  /* 0x000000fc00977202 */ /* 0x000fce0000000f00 */
.L_x_6183:
[----:B------:R-:W-:Y:S05]  /*af80*/  BSYNC B0 ;  /* 0x0000000000007941 */ /* 0x000fea0003800000 */
.L_x_6182:
        /* <DEDUP_REMOVED lines=84> */
[----:B------:R-:W-:Y:S06]  /*b4d0*/  BAR.SYNC.DEFER_BLOCKING 0x0 ;  /* 0x0000000000007b1d */ /* 0x000fec0000010000 */
[----:B------:R0:W-:Y:S04]  /*b4e0*/  STS.128 [R2], R4 ;  /* 0x0000000402007388 */ /* 0x0001e80000000c00 */
[----:B------:R3:W-:Y:S04]  /*b4f0*/  STS.128 [R2+0x200], R20 ;  /* 0x0002001402007388 */ /* 0x0007e80000000c00 */
[----:B------:R-:W-:Y:S04]  /*b500*/  STS.128 [R2+0x400], R36 ;  /* 0x0004002402007388 */ /* 0x000fe80000000c00 */
[----:B------:R-:W-:Y:S04]  /*b510*/  STS.128 [R2+0x600], R52 ;  /* 0x0006003402007388 */ /* 0x000fe80000000c00 */
[----:B------:R-:W-:Y:S01]  /*b520*/  STS.128 [R2+0x800], R68 ;  /* 0x0008004402007388 */ /* 0x000fe20000000c00 */
[----:B0-----:R-:W-:Y:S01]  /*b530*/  FADD.FTZ R4, R8, R89 ;  /* 0x0000005908047221 */ /* 0x001fe20000010000 */
[----:B------:R-:W-:Y:S01]  /*b540*/  FADD.FTZ R5, R9, R88 ;  /* 0x0000005809057221 */ /* 0x000fe20000010000 */
[----:B------:R-:W-:Y:S01]  /*b550*/  FADD.FTZ R6, R10, R91 ;  /* 0x0000005b0a067221 */ /* 0x000fe20000010000 */
[----:B------:R-:W-:Y:S01]  /*b560*/  STS.128 [R2+0xa00], R84 ;  /* 0x000a005402007388 */ /* 0x000fe20000000c00 */
[----:B--2---:R-:W-:Y:S01]  /*b570*/  FADD.FTZ R7, R11, R90 ;  /* 0x0000005a0b077221 */ /* 0x004fe20000010000 */
[----:B----4-:R-:W-:Y:S01]  /*b580*/  FADD.FTZ R8, R24, R105 ;  /* 0x0000006918087221 */ /* 0x010fe20000010000 */
[----:B-1----:R-:W-:Y:S01]  /*b590*/  FADD.FTZ R9, R25, R104 ;  /* 0x0000006819097221 */ /* 0x002fe20000010000 */
        /* <DEDUP_REMOVED lines=153> */
[----:B---3--:R-:W-:-:S03]  /*bf30*/  FADD.FTZ R16, RZ, R16 ;  /* 0x00000010ff107221 */ /* 0x008fc60000010000 */
[----:B------:R-:W3:Y:S01]  /*bf40*/  LDS R59, [R3+0x3800] ;  /* 0x00380000033b7984 */ /* 0x000ee20000000800 */
[----:B----4-:R-:W-:Y:S01]  /*bf50*/  FADD.FTZ R17, RZ, R17 ;  /* 0x00000011ff117221 */ /* 0x010fe20000010000 */
[----:B------:R-:W-:Y:S02]  /*bf60*/  FADD.FTZ R16, R16, R43 ;  /* 0x0000002b10107221 */ /* 0x000fe40000010000 */
[----:B------:R-:W4:Y:S01]  /*bf70*/  LDS R48, [R3+0x3a00] ;  /* 0x003a000003307984 */ /* 0x000f220000000800 */
[----:B------:R-:W-:Y:S01]  /*bf80*/  FADD.FTZ R17, R17, R22 ;  /* 0x0000001611117221 */ /* 0x000fe20000010000 */
[----:B------:R-:W-:Y:S02]  /*bf90*/  FADD.FTZ R18, RZ, R18 ;  /* 0x00000012ff127221 */ /* 0x000fe40000010000 */
[----:B------:R-:W4:Y:S01]  /*bfa0*/  LDS R65, [R3+0x3c00] ;  /* 0x003c000003417984 */ /* 0x000f220000000800 */
[----:B------:R-:W-:-:S03]  /*bfb0*/  FADD.FTZ R19, RZ, R19 ;  /* 0x00000013ff137221 */ /* 0x000fc60000010000 */
        /* <DEDUP_REMOVED lines=27> */
[----:B------:R-:W-:-:S03]  /*c170*/  FADD.FTZ R83, R16, R83 ;  /* 0x0000005310537221 */ /* 0x000fc60000010000 */
[----:B------:R0:W-:Y:S04]  /*c180*/  STS.128 [R2+0x200], R28 ;  /* 0x0002001c02007388 */ /* 0x0001e80000000c00 */
[----:B------:R-:W-:Y:S01]  /*c190*/  STS.128 [R2+0x400], R44 ;  /* 0x0004002c02007388 */ /* 0x000fe20000000c00 */
[----:B-1----:R-:W-:-:S03]  /*c1a0*/  FADD.FTZ R91, R18, R91 ;  /* 0x0000005b125b7221 */ /* 0x002fc60000010000 */
[----:B------:R-:W-:Y:S04]  /*c1b0*/  STS.128 [R2+0x600], R60 ;  /* 0x0006003c02007388 */ /* 0x000fe80000000c00 */
[----:B------:R-:W-:Y:S04]  /*c1c0*/  STS.128 [R2+0x800], R76 ;  /* 0x0008004c02007388 */ /* 0x000fe80000000c00 */
[----:B------:R-:W-:Y:S01]  /*c1d0*/  STS.128 [R2+0xa00], R92 ;  /* 0x000a005c02007388 */ /* 0x000fe20000000c00 */
[----:B0-----:R-:W0:Y:S01]  /*c1e0*/  LDC R30, c[0x0][0x388] ;  /* 0x0000e200ff1e7b82 */ /* 0x001e220000000800 */
[----:B------:R-:W-:Y:S01]  /*c1f0*/  FADD.FTZ R29, R17, R52 ;  /* 0x00000034111d7221 */ /* 0x000fe20000010000 */
[----:B--2---:R-:W-:Y:S01]  /*c200*/  FADD.FTZ R31, R19, R54 ;  /* 0x00000036131f7221 */ /* 0x004fe20000010000 */
        /* <DEDUP_REMOVED lines=8> */
[C---:B------:R-:W-:Y:S02]  /*c290*/  SHF.L.U32 R18, R0.reuse, 0x2, RZ ;  /* 0x0000000200127819 */ /* 0x040fe400000006ff */
[----:B------:R-:W-:Y:S02]  /*c2a0*/  SHF.L.U64.HI R19, R0, 0x2, R19 ;  /* 0x0000000200137819 */ /* 0x000fe40000010213 */
[----:B------:R-:W-:Y:S01]  /*c2b0*/  IADD3 R16, P2, PT, R18, UR26, RZ ;  /* 0x0000001a12107c10 */ /* 0x000fe2000ff5e0ff */
[----:B------:R-:W0:Y:S03]  /*c2c0*/  LDS R12, [R3] ;  /* 0x00000000030c7984 */ /* 0x000e260000000800 */
[----:B------:R-:W-:Y:S01]  /*c2d0*/  IADD3.X R17, PT, PT, R19, UR27, RZ, P2, !PT ;  /* 0x0000001b13117c10 */ /* 0x000fe200097fe4ff */
        /* <DEDUP_REMOVED lines=16> */
[----:B---3--:R-:W-:Y:S01]  /*c3e0*/  FADD.FTZ R13, R13, R14 ;  /* 0x0000000e0d0d7221 */ /* 0x008fe20000010000 */
[----:B------:R-:W-:Y:S02]  /*c3f0*/  IADD3 R14, P1, PT, R18, UR20, RZ ;  /* 0x00000014120e7c10 */ /* 0x000fe4000ff3e0ff */
[----:B------:R-:W3:Y:S01]  /*c400*/  LDS R26, [R3+0x2e00] ;  /* 0x002e0000031a7984 */ /* 0x000ee20000000800 */
[----:B----4-:R-:W-:Y:S01]  /*c410*/  FADD.FTZ R12, R12, R43 ;  /* 0x0000002b0c0c7221 */ /* 0x010fe20000010000 */
[----:B------:R-:W-:Y:S02]  /*c420*/  IADD3.X R15, PT, PT, R19, UR21, RZ, P1, !PT ;  /* 0x00000015130f7c10 */ /* 0x000fe40008ffe4ff */
[----:B------:R-:W4:Y:S01]  /*c430*/  LDS R57, [R3+0x4200] ;  /* 0x0042000003397984 */ /* 0x000f220000000800 */
[----:B------:R-:W-:Y:S01]  /*c440*/  FADD.FTZ R2, RZ, R2 ;  /* 0x00000002ff027221 */ /* 0x000fe20000010000 */
[----:B------:R-:W-:-:S02]  /*c450*/  FADD.FTZ R13, R13, R22 ;  /* 0x000000160d0d7221 */ /* 0x000fc40000010000 */
[----:B------:R-:W-:Y:S01]  /*c460*/  LDS R43, [R3+0x1c00] ;  /* 0x001c0000032b7984 */ /* 0x000fe20000000800 */
[----:B------:R-:W-:Y:S01]  /*c470*/  FADD.FTZ R49, R12, R47 ;  /* 0x0000002f0c317221 */ /* 0x000fe20000010000 */
[C---:B------:R-:W-:Y:S02]  /*c480*/  IADD3 R12, P0, PT, R18.reuse, UR22, RZ ;  /* 0x00000016120c7c10 */ /* 0x040fe4000ff1e0ff */
[----:B------:R-:W4:Y:S01]  /*c490*/  LDS R22, [R3+0x800] ;  /* 0x0008000003167984 */ /* 0x000f220000000800 */
[----:B------:R-:W-:Y:S01]  /*c4a0*/  IADD3 R18, P3, PT, R18, UR24, RZ ;  /* 0x0000001812127c10 */ /* 0x000fe2000ff7e0ff */
[----:B------:R-:W-:Y:S02]  /*c4b0*/  FADD.FTZ R2, R2, R35 ;  /* 0x0000002302027221 */ /* 0x000fe40000010000 */
[----:B------:R-:W4:Y:S01]  /*c4c0*/  LDS R24, [R3+0xa00] ;  /* 0x000a000003187984 */ /* 0x000f220000000800 */
[----:B------:R-:W-:Y:S01]  /*c4d0*/  FADD.FTZ R53, R13, R28 ;  /* 0x0000001c0d357221 */ /* 0x000fe20000010000 */
[----:B------:R-:W-:-:S02]  /*c4e0*/  IADD3.X R13, PT, PT, R19, UR23, RZ, P0, !PT ;  /* 0x00000017130d7c10 */ /* 0x000fc400087fe4ff */
[----:B------:R-:W4:Y:S01]  /*c4f0*/  LDS R47, [R3+0x3000] ;  /* 0x00300000032f7984 */ /* 0x000f220000000800 */
[----:B------:R-:W-:Y:S01]  /*c500*/  IADD3.X R19, PT, PT, R19, UR25, RZ, P3, !PT ;  /* 0x0000001913137c10 */ /* 0x000fe20009ffe4ff */
[----:B------:R-:W-:Y:S02]  /*c510*/  FADD.FTZ R45, R2, R45 ;  /* 0x0000002d022d7221 */ /* 0x000fe40000010000 */
[----:B------:R-:W4:Y:S01]  /*c520*/  LDS R35, [R3+0x1e00] ;  /* 0x001e000003237984 */ /* 0x000f220000000800 */
[----:B0-----:R-:W-:-:S03]  /*c530*/  FADD.FTZ R0, RZ, R0 ;  /* 0x00000000ff007221 */ /* 0x001fc60000010000 */
[----:B------:R-:W0:Y:S01]  /*c540*/  LDS R2, [R3+0xc00] ;  /* 0x000c000003027984 */ /* 0x000e220000000800 */
[----:B-1----:R-:W-:-:S03]  /*c550*/  FADD.FTZ R41, R0, R41 ;  /* 0x0000002900297221 */ /* 0x002fc60000010000 */
[----:B------:R-:W-:Y:S01]  /*c560*/  STG.E desc[UR10][R12.64], R39 ;  /* 0x000000270c007986 */ /* 0x000fe2000c10190a */
[----:B--2---:R-:W-:-:S03]  /*c570*/  FADD.FTZ R55, R45, R30 ;  /* 0x0000001e2d377221 */ /* 0x004fc60000010000 */
[----:B------:R-:W-:Y:S01]  /*c580*/  STG.E desc[UR10][R14.64], R4 ;  /* 0x000000040e007986 */ /* 0x000fe2000c10190a */
[----:B---3--:R-:W-:-:S03]  /*c590*/  FADD.FTZ R26, R41, R26 ;  /* 0x0000001a291a7221 */ /* 0x008fc60000010000 */
[----:B------:R-:W-:Y:S01]  /*c5a0*/  STG.E desc[UR10][R16.64], R49 ;  /* 0x0000003110007986 */ /* 0x000fe2000c10190a */
[----:B----4-:R-:W-:-:S03]  /*c5b0*/  FADD.FTZ R57, R26, R57 ;  /* 0x000000391a397221 */ /* 0x010fc60000010000 */
[----:B------:R-:W1:Y:S04]  /*c5c0*/  LDS R59, [R3+0x4400] ;  /* 0x00440000033b7984 */ /* 0x000e680000000800 */
[----:B------:R-:W2:Y:S04]  /*c5d0*/  LDS R49, [R3+0x3200] ;  /* 0x0032000003317984 */ /* 0x000ea80000000800 */
[----:B------:R-:W3:Y:S01]  /*c5e0*/  LDS R39, [R3+0x2000] ;  /* 0x0020000003277984 */ /* 0x000ee20000000800 */
[----:B------:R-:W-:-:S03]  /*c5f0*/  FADD.FTZ R22, RZ, R22 ;  /* 0x00000016ff167221 */ /* 0x000fc60000010000 */
[----:B------:R-:W4:Y:S01]  /*c600*/  LDS R4, [R3+0xe00] ;  /* 0x000e000003047984 */ /* 0x000f220000000800 */
[----:B------:R-:W-:Y:S01]  /*c610*/  FADD.FTZ R22, R22, R43 ;  /* 0x0000002b16167221 */ /* 0x000fe20000010000 */
[----:B------:R-:W-:Y:S02]  /*c620*/  FADD.FTZ R24, RZ, R24 ;  /* 0x00000018ff187221 */ /* 0x000fe40000010000 */
[----:B------:R-:W-:Y:S01]  /*c630*/  STG.E desc[UR10][R18.64], R65 ;  /* 0x0000004112007986 */ /* 0x000fe2000c10190a */
[----:B------:R-:W-:-:S03]  /*c640*/  FADD.FTZ R22, R22, R47 ;  /* 0x0000002f16167221 */ /* 0x000fc60000010000 */
[----:B------:R-:W4:Y:S01]  /*c650*/  LDS R61, [R3+0x4600] ;  /* 0x00460000033d7984 */ /* 0x000f220000000800 */
[----:B------:R-:W-:-:S03]  /*c660*/  FADD.FTZ R24, R24, R35 ;  /* 0x0000002318187221 */ /* 0x000fc60000010000 */
[----:B------:R-:W4:Y:S01]  /*c670*/  LDS R51, [R3+0x3400] ;  /* 0x0034000003337984 */ /* 0x000f220000000800 */
[----:B0-----:R-:W-:-:S03]  /*c680*/  FADD.FTZ R2, RZ, R2 ;  /* 0x00000002ff027221 */ /* 0x001fc60000010000 */
[----:B------:R-:W0:Y:S04]  /*c690*/  LDS R45, [R3+0x2200] ;  /* 0x00220000032d7984 */ /* 0x000e280000000800 */
[----:B------:R-:W0:Y:S04]  /*c6a0*/  LDS R0, [R3+0x1000] ;  /* 0x0010000003007984 */ /* 0x000e280000000800 */
[----:B------:R-:W-:Y:S04]  /*c6b0*/  STG.E desc[UR10][R12.64+0x200], R73 ;  /* 0x000200490c007986 */ /* 0x000fe8000c10190a */
[----:B------:R-:W-:Y:S01]  /*c6c0*/  STG.E desc[UR10][R14.64+0x200], R5 ;  /* 0x000200050e007986 */ /* 0x000fe2000c10190a */
[----:B-1----:R-:W-:-:S03]  /*c6d0*/  FADD.FTZ R59, R22, R59 ;  /* 0x0000003b163b7221 */ /* 0x002fc60000010000 */
[----:B------:R-:W-:Y:S01]  /*c6e0*/  STG.E desc[UR10][R16.64+0x200], R53 ;  /* 0x0002003510007986 */ /* 0x000fe2000c10190a */
[----:B--2---:R-:W-:-:S03]  /*c6f0*/  FADD.FTZ R24, R24, R49 ;  /* 0x0000003118187221 */ /* 0x004fc60000010000 */
[----:B------:R-:W-:Y:S01]  /*c700*/  STG.E desc[UR10][R18.64+0x200], R67 ;  /* 0x0002004312007986 */ /* 0x000fe2000c10190a */
[----:B---3--:R-:W-:-:S03]  /*c710*/  FADD.FTZ R2, R2, R39 ;  /* 0x0000002702027221 */ /* 0x008fc60000010000 */
[----:B------:R-:W1:Y:S01]  /*c720*/  LDS R63, [R3+0x4800] ;  /* 0x00480000033f7984 */ /* 0x000e620000000800 */
[----:B----4-:R-:W-:-:S03]  /*c730*/  FADD.FTZ R4, RZ, R4 ;  /* 0x00000004ff047221 */ /* 0x010fc60000010000 */
[----:B------:R-:W2:Y:S04]  /*c740*/  LDS R53, [R3+0x3600] ;  /* 0x0036000003357984 */ /* 0x000ea80000000800 */
[----:B------:R-:W3:Y:S01]  /*c750*/  LDS R41, [R3+0x2400] ;  /* 0x0024000003297984 */ /* 0x000ee20000000800 */
[----:B------:R-:W-:-:S03]  /*c760*/  FADD.FTZ R61, R24, R61 ;  /* 0x0000003d183d7221 */ /* 0x000fc60000010000 */
[----:B------:R-:W4:Y:S01]  /*c770*/  LDS R5, [R3+0x1200] ;  /* 0x0012000003057984 */ /* 0x000f220000000800 */
[----:B------:R-:W-:-:S03]  /*c780*/  FADD.FTZ R2, R2, R51 ;  /* 0x0000003302027221 */ /* 0x000fc60000010000 */
[----:B------:R-:W-:Y:S01]  /*c790*/  STG.E desc[UR10][R12.64+0x400], R75 ;  /* 0x0004004b0c007986 */ /* 0x000fe2000c10190a */
[----:B0-----:R-:W-:-:S03]  /*c7a0*/  FADD.FTZ R4, R4, R45 ;  /* 0x0000002d04047221 */ /* 0x001fc60000010000 */
[----:B------:R-:W-:Y:S01]  /*c7b0*/  STG.E desc[UR10][R14.64+0x400], R6 ;  /* 0x000400060e007986 */ /* 0x000fe2000c10190a */
[----:B------:R-:W-:-:S03]  /*c7c0*/  FADD.FTZ R0, RZ, R0 ;  /* 0x00000000ff007221 */ /* 0x000fc60000010000 */
[----:B------:R-:W-:Y:S04]  /*c7d0*/  STG.E desc[UR10][R16.64+0x400], R55 ;  /* 0x0004003710007986 */ /* 0x000fe8000c10190a */
[----:B------:R-:W0:Y:S04]  /*c7e0*/  LDS R65, [R3+0x4a00] ;  /* 0x004a000003417984 */ /* 0x000e280000000800 */
[----:B------:R-:W0:Y:S04]  /*c7f0*/  LDS R55, [R3+0x3800] ;  /* 0x0038000003377984 */ /* 0x000e280000000800 */
[----:B------:R-:W0:Y:S04]  /*c800*/  LDS R6, [R3+0x2600] ;  /* 0x0026000003067984 */ /* 0x000e280000000800 */
        /* <DEDUP_REMOVED lines=19> */
[----:B------:R-:W-:Y:S01]  /*c940*/  STG.E desc[UR10][R12.64+0xa00], R23 ;  /* 0x000a00170c007986 */ /* 0x000fe2000c10190a */
[----:B-1----:R-:W-:-:S03]  /*c950*/  FADD.FTZ R37, R0, R37 ;  /* 0x0000002500257221 */ /* 0x002fc60000010000 */
[----:B------:R-:W-:Y:S01]  /*c960*/  STG.E desc[UR10][R14.64+0xa00], R9 ;  /* 0x000a00090e007986 */ /* 0x000fe2000c10190a */
[----:B--2---:R-:W-:-:S03]  /*c970*/  FADD.FTZ R5, R5, R26 ;  /* 0x0000001a05057221 */ /* 0x004fc60000010000 */
        /* <DEDUP_REMOVED lines=20> */
.L_x_6185:
        /* <DEDUP_REMOVED lines=8> */
.L_x_6268:
[----:B------:R-:W-:Y:S05]  /*cb40*/  BSYNC B2 ;  /* 0x0000000000027941 */ /* 0x000fea0003800000 */
.L_x_6267:
[----:B------:R-:W-:Y:S01]  /*cb50*/  HFMA2 R159, -RZ, RZ, 0, 5.9604644775390625e-08 ;  /* 0x00000001ff9f7431 */ /* 0x000fe200000001ff */
[----:B------:R-:W-:Y:S01]  /*cb60*/  MOV R170, R152 ;  /* 0x0000009800aa7202 */ /* 0x000fe20000000f00 */
[----:B------:R-:W-:Y:S01]  /*cb70*/  FADD.FTZ R151, R151, R171 ;  /* 0x000000ab97977221 */ /* 0x000fe20000010000 */
[----:B------:R-:W-:Y:S01]  /*cb80*/  MOV R158, 0x1f ;  /* 0x0000001f009e7802 */ /* 0x000fe20000000f00 */
[----:B------:R0:W-:Y:S01]  /*cb90*/  STL [R1], R153 ;  /* 0x0000009901007387 */ /* 0x0001e20000100800 */
[----:B------:R-:W-:-:S03]  /*cba0*/  MOV R156, 0xffffffff ;  /* 0xffffffff009c7802 */ /* 0x000fc60000000f00 */
[----:B------:R0:W-:Y:S04]  /*cbb0*/  STL [R1+0x4], R154 ;  /* 0x0000049a01007387 */ /* 0x0001e80000100800 */
[----:B0-----:R-:W-:Y:S05]  /*cbc0*/  WARPSYNC.COLLECTIVE R156, `(.L_x_6269) ;  /* 0x000000009c087348 */ /* 0x001fea0003c00000 */
[----:B------:R1:W2:Y:S02]  /*cbd0*/  SHFL.BFLY P3, R171, R170, R159, R158 ;  /* 0x0c00009faaab7389 */ /* 0x0002a4000006009e */
[----:B012---:R-:W-:Y:S05]  /*cbe0*/  ENDCOLLECTIVE ;  /* 0x000000000000791b */ /* 0x007fea0003800000 */
.L_x_6269:
[----:B------:R0:W-:Y:S01]  /*cbf0*/  STL [R1+0x8], R157 ;  /* 0x0000089d01007387 */ /* 0x0001e20000100800 */
[----:B------:R-:W-:Y:S01]  /*cc00*/  HFMA2 R159, -RZ, RZ, 0, 1.1920928955078125e-07 ;  /* 0x00000002ff9f7431 */ /* 0x000fe200000001ff */
[----:B------:R-:W-:Y:S01]  /*cc10*/  MOV R170, R151 ;  /* 0x0000009700aa7202 */ /* 0x000fe20000000f00 */
[----:B------:R-:W-:-:S07]  /*cc20*/  FADD.FTZ R152, R152, R171 ;  /* 0x000000ab98987221 */ /* 0x000fce0000010000 */
[----:B0-----:R-:W-:Y:S05]  /*cc30*/  WARPSYNC.COLLECTIVE R156, `(.L_x_6270) ;  /* 0x000000009c087348 */ /* 0x001fea0003c00000 */
[----:B------:R1:W2:Y:S02]  /*cc40*/  SHFL.BFLY P3, R171, R170, R159, R158 ;  /* 0x0c00009faaab7389 */ /* 0x0002a4000006009e */
[----:B012---:R-:W-:Y:S05]  /*cc50*/  ENDCOLLECTIVE ;  /* 0x000000000000791b */ /* 0x007fea0003800000 */
.L_x_6270:
[----:B------:R-:W-:Y:S01]  /*cc60*/  MOV R170, R152 ;  /* 0x0000009800aa7202 */ /* 0x000fe20000000f00 */
[----:B------:R-:W-:-:S07]  /*cc70*/  FADD.FTZ R151, R151, R171 ;  /* 0x000000ab97977221 */ /* 0x000fce0000010000 */
[----:B------:R-:W-:Y:S05]  /*cc80*/  WARPSYNC.COLLECTIVE R156, `(.L_x_6271) ;  /* 0x000000009c087348 */ /* 0x000fea0003c00000 */
[----:B------:R0:W1:Y:S02]  /*cc90*/  SHFL.BFLY P3, R171, R170, R159, R158 ;  /* 0x0c00009faaab7389 */ /* 0x000064000006009e */
[----:B01----:R-:W-:Y:S05]  /*cca0*/  ENDCOLLECTIVE ;  /* 0x000000000000791b */ /* 0x003fea0003800000 */
.L_x_6271:
[----:B------:R-:W-:Y:S01]  /*ccb0*/  HFMA2 R159, -RZ, RZ, 0, 2.384185791015625e-07 ;  /* 0x00000004ff9f7431 */ /* 0x000fe200000001ff */
[----:B------:R-:W-:Y:S01]  /*ccc0*/  MOV R170, R151 ;  /* 0x0000009700aa7202 */ /* 0x000fe20000000f00 */
[----:B------:R-:W-:-:S07]  /*ccd0*/  FADD.FTZ R152, R152, R171 ;  /* 0x000000ab98987221 */ /* 0x000fce0000010000 */
[----:B------:R-:W-:Y:S05]  /*cce0*/  WARPSYNC.COLLECTIVE R156, `(.L_x_6272) ;  /* 0x000000009c087348 */ /* 0x000fea0003c00000 */
[----:B------:R0:W1:Y:S02]  /*ccf0*/  SHFL.BFLY P3, R171, R170, R159, R158 ;  /* 0x0c00009faaab7389 */ /* 0x000064000006009e */
[----:B01----:R-:W-:Y:S05]  /*cd00*/  ENDCOLLECTIVE ;  /* 0x000000000000791b */ /* 0x003fea0003800000 */
.L_x_6272:
[----:B------:R-:W-:Y:S01]  /*cd10*/  MOV R170, R152 ;  /* 0x0000009800aa7202 */ /* 0x000fe20000000f00 */
[----:B------:R-:W-:-:S07]  /*cd20*/  FADD.FTZ R151, R151, R171 ;  /* 0x000000ab97977221 */ /* 0x000fce0000010000 */
[----:B------:R-:W-:Y:S05]  /*cd30*/  WARPSYNC.COLLECTIVE R156, `(.L_x_6273) ;  /* 0x000000009c087348 */ /* 0x000fea0003c00000 */
[----:B------:R0:W1:Y:S02]  /*cd40*/  SHFL.BFLY P3, R171, R170, R159, R158 ;  /* 0x0c00009faaab7389 */ /* 0x000064000006009e */
[----:B01----:R-:W-:Y:S05]  /*cd50*/  ENDCOLLECTIVE ;  /* 0x000000000000791b */ /* 0x003fea0003800000 */
.L_x_6273:
[----:B------:R-:W-:Y:S01]  /*cd60*/  HFMA2 R159, -RZ, RZ, 0, 4.76837158203125e-07 ;  /* 0x00000008ff9f7431 */ /* 0x000fe200000001ff */
[----:B------:R-:W-:Y:S01]  /*cd70*/  MOV R170, R151 ;  /* 0x0000009700aa7202 */ /* 0x000fe20000000f00 */
[----:B------:R-:W-:-:S07]  /*cd80*/  FADD.FTZ R152, R152, R171 ;  /* 0x000000ab98987221 */ /* 0x000fce0000010000 */
[----:B------:R-:W-:Y:S05]  /*cd90*/  WARPSYNC.COLLECTIVE R156, `(.L_x_6274) ;  /* 0x000000009c087348 */ /* 0x000fea0003c00000 */
[----:B------:R0:W1:Y:S02]  /*cda0*/  SHFL.BFLY P3, R171, R170, R159, R158 ;  /* 0x0c00009faaab7389 */ /* 0x000064000006009e */
[----:B01----:R-:W-:Y:S05]  /*cdb0*/  ENDCOLLECTIVE ;  /* 0x000000000000791b */ /* 0x003fea0003800000 */
.L_x_6274:
[----:B------:R-:W-:Y:S01]  /*cdc0*/  MOV R170, R152 ;  /* 0x0000009800aa7202 */ /* 0x000fe20000000f00 */
[----:B------:R-:W-:-:S07]  /*cdd0*/  FADD.FTZ R151, R151, R171 ;  /* 0x000000ab97977221 */ /* 0x000fce0000010000 */
[----:B------:R-:W-:Y:S05]  /*cde0*/  WARPSYNC.COLLECTIVE R156, `(.L_x_6275) ;  /* 0x000000009c087348 */ /* 0x000fea0003c00000 */
[----:B------:R0:W1:Y:S02]  /*cdf0*/  SHFL.BFLY P3, R171, R170, R159, R158 ;  /* 0x0c00009faaab7389 */ /* 0x000064000006009e */
[----:B01----:R-:W-:Y:S05]  /*ce00*/  ENDCOLLECTIVE ;  /* 0x000000000000791b */ /* 0x003fea0003800000 */
.L_x_6275:
[----:B------:R-:W-:Y:S01]  /*ce10*/  HFMA2 R159, -RZ, RZ, 0, 9.5367431640625e-07 ;  /* 0x00000010ff9f7431 */ /* 0x000fe200000001ff */
[----:B------:R-:W-:Y:S01]  /*ce20*/  MOV R170, R151 ;  /* 0x0000009700aa7202 */ /* 0x000fe20000000f00 */
[----:B------:R-:W-:-:S07]  /*ce30*/  FADD.FTZ R152, R152, R171 ;  /* 0x000000ab98987221 */ /* 0x000fce0000010000 */
[----:B------:R-:W-:Y:S05]  /*ce40*/  WARPSYNC.COLLECTIVE R156, `(.L_x_6276) ;  /* 0x000000009c087348 */ /* 0x000fea0003c00000 */
[----:B------:R0:W1:Y:S02]  /*ce50*/  SHFL.BFLY P3, R171, R170, R159, R158 ;  /* 0x0c00009faaab7389 */ /* 0x000064000006009e */
[----:B01----:R-:W-:Y:S05]  /*ce60*/  ENDCOLLECTIVE ;  /* 0x000000000000791b */ /* 0x003fea0003800000 */
.L_x_6276:
[----:B------:R-:W-:Y:S02]  /*ce70*/  MOV R170, R152 ;  /* 0x0000009800aa7202 */ /* 0x000fe40000000f00 */
[----:B------:R-:W-:-:S07]  /*ce80*/  MOV R155, R171 ;  /* 0x000000ab009b7202 */ /* 0x000fce0000000f00 */
[----:B------:R-:W-:Y:S05]  /*ce90*/  WARPSYNC.COLLECTIVE R156, `(.L_x_6277) ;  /* 0x000000009c087348 */ /* 0x000fea0003c00000 */
[----:B------:R0:W1:Y:S02]  /*cea0*/  SHFL.BFLY P3, R171, R170, R159, R158 ;  /* 0x0c00009faaab7389 */ /* 0x000064000006009e */
[----:B01----:R-:W-:Y:S05]  /*ceb0*/  ENDCOLLECTIVE ;  /* 0x000000000000791b */ /* 0x003fea0003800000 */
.L_x_6277:
[----:B------:R-:W-:Y:S01]  /*cec0*/  MOV R156, R171 ;  /* 0x000000ab009c7202 */ /* 0x000fe20000000f00 */
[----:B------:R-:W-:Y:S06]  /*ced0*/  BRA `(.L_x_6278) ;  /* 0xffffff7400e07947 */ /* 0x000fec000383ffff */
.L_x_6279:
        /* <DEDUP_REMOVED lines=10> */
.L_x_7175:


//--------------------- .text._ZN10layer_norm31ln_parallel_residual_bwd_kernelINS_13Kernel_traitsIfffffjLj1280ELj1ELj4ELj1ELj16ENS_18Kernel_traits_baseILj1280EfffffjLj128EEEEELb0ELb1ELb0EEEvNS_9BwdParamsE --------------------------
	.section	.text._ZN10layer_norm31ln_parallel_residual_bwd_kernelINS_13Kernel_traitsIfffffjLj1280ELj1ELj4ELj1ELj16ENS_18Kernel_traits_baseILj1280EfffffjLj128EEEEELb0ELb1ELb0EEEvNS_9BwdParamsE,"ax",@progbits
	.align	128
        .global         _ZN10layer_norm31ln_parallel_residual_bwd_kernelINS_13Kernel_traitsIfffffjLj1280ELj1ELj4ELj1ELj16ENS_18Kernel_traits_baseILj1280EfffffjLj128EEEEELb0ELb1ELb0EEEvNS_9BwdParamsE
        .type           _ZN10layer_norm31ln_parallel_residual_bwd_kernelINS_13Kernel_traitsIfffffjLj1280ELj1ELj4ELj1ELj16ENS_18Kernel_traits_baseILj1280EfffffjLj128EEEEELb0ELb1ELb0EEEvNS_9BwdParamsE,@function
        .size           _ZN10layer_norm31ln_parallel_residual_bwd_kernelINS_13Kernel_traitsIfffffjLj1280ELj1ELj4ELj1ELj16ENS_18Kernel_traits_baseILj1280EfffffjLj128EEEEELb0ELb1ELb0EEEvNS_9BwdParamsE,(.L_x_7176 - _ZN10layer_norm31ln_parallel_residual_bwd_kernelINS_13Kernel_traitsIfffffjLj1280ELj1ELj4ELj1ELj16ENS_18Kernel_traits_baseILj1280EfffffjLj128EEEEELb0ELb1ELb0EEEvNS_9BwdParamsE)
        .other          _ZN10layer_norm31ln_parallel_residual_bwd_kernelINS_13Kernel_traitsIfffffjLj1280ELj1ELj4ELj1ELj16ENS_18Kernel_traits_baseILj1280EfffffjLj128EEEEELb0ELb1ELb0EEEvNS_9BwdParamsE,@"STO_CUDA_ENTRY STV_DEFAULT"
_ZN10layer_norm31ln_parallel_residual_bwd_kernelINS_13Kernel_traitsIfffffjLj1280ELj1ELj4ELj1ELj16ENS_18Kernel_traits_baseILj1280EfffffjLj128EEEEELb0ELb1ELb0EEEvNS_9BwdParamsE:
.text._ZN10layer_norm31ln_parallel_residual_bwd_kernelINS_13Kernel_traitsIfffffjLj1280ELj1ELj4ELj1ELj16ENS_18Kernel_traits_baseILj1280EfffffjLj128EEEEELb0ELb1ELb0EEEvNS_9BwdParamsE:
[----:B------:R-:W0:Y:S02]  /*0000*/  LDC R1, c[0x0][0x37c] ;  /* 0x0000df00ff017b82 */ /* 0x000e240000000800 */
[----:B0-----:R-:W-:Y:S01]  /*0010*/  IADD3 R1, PT, PT, R1, -0x40, RZ ;  /* 0xffffffc001017810 */ /* 0x001fe20007ffe0ff */
[----:B------:R-:W0:Y:S01]  /*0020*/  S2R R225, SR_TID.X ;  /* 0x0000000000e17919 */ /* 0x000e220000002100 */
[----:B------:R-:W1:Y:S03]  /*0030*/  LDCU UR4, c[0x0][0x388] ;  /* 0x00007100ff0477ac */ /* 0x000e660008000800 */
[----:B------:R2:W3:Y:S01]  /*0040*/  LDL.64 R28, [R1+0x30] ;  /* 0x00003000011c7983 */ /* 0x0004e20000100a00 */
[----:B------:R-:W3:Y:S03]  /*0050*/  LDCU.64 UR10, c[0x0][0x358] ;  /* 0x00006b00ff0a77ac */ /* 0x000ee60008000a00 */
[----:B------:R2:W3:Y:S01]  /*0060*/  LDL.64 R30, [R1+0x38] ;  /* 0x00003800011e7983 */ /* 0x0004e20000100a00 */
[----:B------:R-:W4:Y:S03]  /*0070*/  LDCU UR5, c[0x0][0x384] ;  /* 0x00007080ff0577ac */ /* 0x000f260008000800 */
[----:B------:R2:W2:Y:S01]  /*0080*/  LDL.64 R20, [R1+0x20] ;  /* 0x0000200001147983 */ /* 0x0004a20000100a00 */
[----:B------:R-:W0:Y:S03]  /*0090*/  LDCU UR20, c[0x0][0x388] ;  /* 0x00007100ff1477ac */ /* 0x000e260008000800 */
[----:B------:R0:W2:Y:S01]  /*00a0*/  LDL.64 R22, [R1+0x28] ;  /* 0x0000280001167983 */ /* 0x0000a20000100a00 */
[----:B------:R-:W2:Y:S03]  /*00b0*/  LDCU.U8 UR13, c[0x0][0x410] ;  /* 0x00008200ff0d77ac */ /* 0x000ea60008000000 */
[----:B------:R0:W4:Y:S01]  /*00c0*/  LDL.64 R16, [R1+0x10] ;  /* 0x0000100001107983 */ /* 0x0001220000100a00 */
[----:B------:R-:W2:Y:S03]  /*00d0*/  LDCU UR12, c[0x0][0x400] ;  /* 0x00008000ff0c77ac */ /* 0x000ea60008000800 */
[----:B------:R0:W4:Y:S01]  /*00e0*/  LDL.64 R18, [R1+0x18] ;  /* 0x0000180001127983 */ /* 0x0001220000100a00 */
[----:B-1----:R-:W-:Y:S01]  /*00f0*/  MOV R226, UR4 ;  /* 0x0000000400e27c02 */ /* 0x002fe20008000f00 */
[----:B------:R-:W1:Y:S02]  /*0100*/  LDCU.64 UR6, c[0x0][0x470] ;  /* 0x00008e00ff0677ac */ /* 0x000e640008000a00 */
[----:B------:R1:W4:Y:S01]  /*0110*/  LDL.64 R24, [R1] ;  /* 0x0000000001187983 */ /* 0x0003220000100a00 */
[----:B------:R-:W-:Y:S01]  /*0120*/  SHF.R.S32.HI R3, RZ, 0x1f, R226 ;  /* 0x0000001fff037819 */ /* 0x000fe200000114e2 */
[----:B------:R-:W1:Y:S01]  /*0130*/  LDCU.64 UR8, c[0x0][0x478] ;  /* 0x00008f00ff0877ac */ /* 0x000e620008000a00 */
[----:B0-----:R-:W-:Y:S01]  /*0140*/  LOP3.LUT R5, R225, 0x1f, RZ, 0xc, !PT ;  /* 0x0000001fe1057812 */ /* 0x001fe200078e0cff */
[----:B------:R0:W4:Y:S01]  /*0150*/  LDL.64 R26, [R1+0x8] ;  /* 0x00000800011a7983 */ /* 0x0001220000100a00 */
[----:B------:R-:W-:Y:S01]  /*0160*/  LEA.HI R2, R3, R226, RZ, 0x2 ;  /* 0x000000e203027211 */ /* 0x000fe200078f10ff */
        /* <DEDUP_REMOVED lines=10> */
[----:B------:R-:W1:Y:S08]  /*0210*/  @P1 LDC.64 R4, c[0x0][0x3d0] ;  /* 0x0000f400ff041b82 */ /* 0x000e700000000a00 */
[----:B------:R-:W0:Y:S08]  /*0220*/  @P6 LDC.64 R6, c[0x0][0x3d0] ;  /* 0x0000f400ff066b82 */ /* 0x000e300000000a00 */
[----:B------:R-:W0:Y:S01]  /*0230*/  @P5 LDC.64 R8, c[0x0][0x3d0] ;  /* 0x0000f400ff085b82 */ /* 0x000e220000000a00 */
[C---:B-1----:R-:W-:Y:S01]  /*0240*/  @P1 IMAD.WIDE.U32 R4, R3.reuse, 0x10, R4 ;  /* 0x0000001003041825 */ /* 0x042fe200078e0004 */
[----:B------:R-:W-:-:S06]  /*0250*/  @P1 LOP3.LUT R3, R3, 0x20, RZ, 0xfc, !PT ;  /* 0x0000002003031812 */ /* 0x000fcc00078efcff */
[----:B------:R-:W1:Y:S01]  /*0260*/  @P0 LDC.64 R10, c[0x0][0x3d0] ;  /* 0x0000f400ff0a0b82 */ /* 0x000e620000000a00 */
[C---:B0-----:R-:W-:Y:S01]  /*0270*/  @P6 IMAD.WIDE.U32 R6, R3.reuse, 0x10, R6 ;  /* 0x0000001003066825 */ /* 0x041fe200078e0006 */
[----:B------:R-:W-:-:S06]  /*0280*/  @P6 IADD3 R3, PT, PT, R3, 0x20, RZ ;  /* 0x0000002003036810 */ /* 0x000fcc0007ffe0ff */
[----:B------:R-:W0:Y:S01]  /*0290*/  @P4 LDC.64 R12, c[0x0][0x3d0] ;  /* 0x0000f400ff0c4b82 */ /* 0x000e220000000a00 */
[----:B------:R-:W-:-:S07]  /*02a0*/  @P5 IMAD.WIDE.U32 R8, R3, 0x10, R8 ;  /* 0x0000001003085825 */ /* 0x000fce00078e0008 */
[----:B------:R-:W0:Y:S01]  /*02b0*/  @P3 LDC.64 R14, c[0x0][0x3d0] ;  /* 0x0000f400ff0e3b82 */ /* 0x000e220000000a00 */
[----:B---3--:R-:W3:Y:S04]  /*02c0*/  @P1 LDG.E.128 R28, desc[UR10][R4.64] ;  /* 0x0000000a041c1981 */ /* 0x008ee8000c1e1d00 */
[----:B--2---:R-:W2:Y:S04]  /*02d0*/  @P6 LDG.E.128 R20, desc[UR10][R6.64] ;  /* 0x0000000a06146981 */ /* 0x004ea8000c1e1d00 */
[----:B----4-:R-:W4:Y:S01]  /*02e0*/  @P5 LDG.E.128 R16, desc[UR10][R8.64] ;  /* 0x0000000a08105981 */ /* 0x010f22000c1e1d00 */
[----:B------:R-:W-:-:S05]  /*02f0*/  @P5 IADD3 R3, PT, PT, R3, 0x20, RZ ;  /* 0x0000002003035810 */ /* 0x000fca0007ffe0ff */
[C---:B-1----:R-:W-:Y:S01]  /*0300*/  @P0 IMAD.WIDE.U32 R10, R3.reuse, 0x10, R10 ;  /* 0x00000010030a0825 */ /* 0x042fe200078e000a */
[----:B------:R-:W-:-:S04]  /*0310*/  @P0 IADD3 R3, PT, PT, R3, 0x20, RZ ;  /* 0x0000002003030810 */ /* 0x000fc80007ffe0ff */
[----:B------:R-:W4:Y:S01]  /*0320*/  @P0 LDG.E.128 R24, desc[UR10][R10.64] ;  /* 0x0000000a0a180981 */ /* 0x000f22000c1e1d00 */
[C---:B0-----:R-:W-:Y:S01]  /*0330*/  @P4 IMAD.WIDE.U32 R12, R3.reuse, 0x10, R12 ;  /* 0x00000010030c4825 */ /* 0x041fe200078e000c */
[----:B------:R-:W-:-:S04]  /*0340*/  @P4 IADD3 R3, PT, PT, R3, 0x20, RZ ;  /* 0x0000002003034810 */ /* 0x000fc80007ffe0ff */
[----:B------:R0:W5:Y:S01]  /*0350*/  @P4 LDG.E.128 R248, desc[UR10][R12.64] ;  /* 0x0000000a0cf84981 */ /* 0x000162000c1e1d00 */
[C---:B------:R-:W-:Y:S01]  /*0360*/  @P3 IMAD.WIDE.U32 R14, R3.reuse, 0x10, R14 ;  /* 0x00000010030e3825 */ /* 0x040fe200078e000e */
[----:B------:R-:W-:-:S04]  /*0370*/  @P3 IADD3 R3, PT, PT, R3, 0x20, RZ ;  /* 0x0000002003033810 */ /* 0x000fc80007ffe0ff */
[----:B------:R0:W5:Y:S04]  /*0380*/  @P3 LDG.E.128 R244, desc[UR10][R14.64] ;  /* 0x0000000a0ef43981 */ /* 0x000168000c1e1d00 */
[----:B---3--:R-:W-:Y:S04]  /*0390*/  @P1 STL.64 [R1+0x30], R28 ;  /* 0x0000301c01001387 */ /* 0x008fe80000100a00 */
[----:B------:R-:W-:Y:S01]  /*03a0*/  @P1 STL.64 [R1+0x38], R30 ;  /* 0x0000381e01001387 */ /* 0x000fe20000100a00 */
[----:B------:R-:W-:-:S03]  /*03b0*/  ISETP.GE.U32.AND P1, PT, R2, 0x100, PT ;  /* 0x000001000200780c */ /* 0x000fc60003f26070 */
[----:B--2---:R-:W-:Y:S04]  /*03c0*/  @P6 STL.64 [R1+0x20], R20 ;  /* 0x0000201401006387 */ /* 0x004fe80000100a00 */
[----:B------:R-:W-:Y:S01]  /*03d0*/  @P6 STL.64 [R1+0x28], R22 ;  /* 0x0000281601006387 */ /* 0x000fe20000100a00 */
[----:B------:R-:W-:-:S03]  /*03e0*/  ISETP.GE.U32.AND P6, PT, R2, 0x120, PT ;  /* 0x000001200200780c */ /* 0x000fc60003fc6070 */
[----:B----4-:R1:W-:Y:S04]  /*03f0*/  @P5 STL.64 [R1+0x10], R16 ;  /* 0x0000101001005387 */ /* 0x0103e80000100a00 */
[----:B------:R2:W-:Y:S01]  /*0400*/  @P5 STL.64 [R1+0x18], R18 ;  /* 0x0000181201005387 */ /* 0x0005e20000100a00 */
[----:B------:R-:W-:-:S05]  /*0410*/  ISETP.GE.U32.AND P5, PT, R2, 0x140, PT ;  /* 0x000001400200780c */ /* 0x000fca0003fa6070 */
[----:B------:R-:W3:Y:S08]  /*0420*/  @P6 LDC.64 R4, c[0x0][0x3d0] ;  /* 0x0000f400ff046b82 */ /* 0x000ef00000000a00 */
[----:B-1----:R-:W1:Y:S08]  /*0430*/  @P2 LDC.64 R16, c[0x0][0x3d0] ;  /* 0x0000f400ff102b82 */ /* 0x002e700000000a00 */
[----:B--2---:R-:W2:Y:S08]  /*0440*/  @P1 LDC.64 R18, c[0x0][0x3d0] ;  /* 0x0000f400ff121b82 */ /* 0x004eb00000000a00 */
[----:B------:R-:W4:Y:S01]  /*0450*/  @P5 LDC.64 R20, c[0x0][0x3d0] ;  /* 0x0000f400ff145b82 */ /* 0x000f220000000a00 */
[C---:B-1----:R-:W-:Y:S01]  /*0460*/  @P2 IMAD.WIDE.U32 R16, R3.reuse, 0x10, R16 ;  /* 0x0000001003102825 */ /* 0x042fe200078e0010 */
[----:B------:R-:W-:-:S04]  /*0470*/  @P2 IADD3 R3, PT, PT, R3, 0x20, RZ ;  /* 0x0000002003032810 */ /* 0x000fc80007ffe0ff */
[----:B------:R0:W5:Y:S01]  /*0480*/  @P2 LDG.E.128 R240, desc[UR10][R16.64] ;  /* 0x0000000a10f02981 */ /* 0x000162000c1e1d00 */
[C---:B--2---:R-:W-:Y:S01]  /*0490*/  @P1 IMAD.WIDE.U32 R18, R3.reuse, 0x10, R18 ;  /* 0x0000001003121825 */ /* 0x044fe200078e0012 */
[----:B------:R-:W-:-:S04]  /*04a0*/  @P1 IADD3 R3, PT, PT, R3, 0x20, RZ ;  /* 0x0000002003031810 */ /* 0x000fc80007ffe0ff */
[----:B------:R0:W5:Y:S01]  /*04b0*/  @P1 LDG.E.128 R236, desc[UR10][R18.64] ;  /* 0x0000000a12ec1981 */ /* 0x000162000c1e1d00 */
[C---:B---3--:R-:W-:Y:S01]  /*04c0*/  @P6 IMAD.WIDE.U32 R6, R3.reuse, 0x10, R4 ;  /* 0x0000001003066825 */ /* 0x048fe200078e0004 */
[----:B------:R-:W-:-:S04]  /*04d0*/  @P6 IADD3 R3, PT, PT, R3, 0x20, RZ ;  /* 0x0000002003036810 */ /* 0x000fc80007ffe0ff */
[----:B------:R0:W5:Y:S01]  /*04e0*/  @P6 LDG.E.128 R232, desc[UR10][R6.64] ;  /* 0x0000000a06e86981 */ /* 0x000162000c1e1d00 */
[----:B----4-:R-:W-:-:S05]  /*04f0*/  @P5 IMAD.WIDE.U32 R4, R3, 0x10, R20 ;  /* 0x0000001003045825 */ /* 0x010fca00078e0014 */
[----:B------:R0:W5:Y:S01]  /*0500*/  @P5 LDG.E.128 R228, desc[UR10][R4.64] ;  /* 0x0000000a04e45981 */ /* 0x000162000c1e1d00 */
[----:B------:R-:W1:Y:S01]  /*0510*/  S2UR UR4, SR_CTAID.X ;  /* 0x00000000000479c3 */ /* 0x000e620000002500 */
[----:B------:R-:W-:Y:S02]  /*0520*/  SHF.R.U32.HI R225, RZ, 0x5, R225 ;  /* 0x00000005ffe17819 */ /* 0x000fe400000116e1 */
[----:B------:R0:W-:Y:S04]  /*0530*/  @P0 STL.64 [R1], R24 ;  /* 0x0000001801000387 */ /* 0x0001e80000100a00 */
[----:B------:R0:W-:Y:S01]  /*0540*/  @P0 STL.64 [R1+0x8], R26 ;  /* 0x0000081a01000387 */ /* 0x0001e20000100a00 */
[----:B-1----:R-:W-:-:S06]  /*0550*/  USHF.L.U32 UR4, UR4, 0x2, URZ ;  /* 0x0000000204047899 */ /* 0x002fcc00080006ff */
        /* <DEDUP_REMOVED lines=44> */
[----:B------:R-:W0:Y:S01]  /*0820*/  LDCU.64 UR4, c[0x0][0x438] ;  /* 0x00008700ff0477ac */ /* 0x000e220008000a00 */
[----:B------:R-:W-:Y:S02]  /*0830*/  LOP3.LUT R4, R4, 0xffffffef, RZ, 0xc0, !PT ;  /* 0xffffffef04047812 */ /* 0x000fe400078ec0ff */
        /* <DEDUP_REMOVED lines=45> */
[----:B------:R-:W-:-:S07]  /*0b10*/  CS2R R106, SRZ ;  /* 0x00000000006a7805 */ /* 0x000fce000001ff00 */
[----:B------:R-:W-:-:S04]  /*0b20*/  @P1 LOP3.LUT R4, R4, 0x10, RZ, 0xfc, !PT ;  /* 0x0000001004041812 */ /* 0x000fc800078efcff */
[----:B------:R-:W-:-:S04]  /*0b30*/  LOP3.LUT R4, R4, 0xffffffdf, RZ, 0xc0, !PT ;  /* 0xffffffdf04047812 */ /* 0x000fc800078ec0ff */
[----:B------:R-:W-:-:S07]  /*0b40*/  @P0 LOP3.LUT R4, R4, 0x20, RZ, 0xfc, !PT ;  /* 0x0000002004040812 */ /* 0x000fce00078efcff */
.L_x_6422:
[----:B------:R-:W0:Y:S01]  /*0b50*/  S2R R6, SR_TID.X ;  /* 0x0000000000067919 */ /* 0x000e220000002100 */
[----:B------:R-:W-:Y:S02]  /*0b60*/  MOV R226, UR20 ;  /* 0x0000001400e27c02 */ /* 0x000fe40008000f00 */
[C---:B------:R-:W-:Y:S02]  /*0b70*/  LOP3.LUT P0, RZ, R4.reuse, 0x20, RZ, 0xc0, !PT ;  /* 0x0000002004ff7812 */ /* 0x040fe4000780c0ff */
[----:B------:R-:W-:Y:S01]  /*0b80*/  LOP3.LUT P1, RZ, R4, 0x10, RZ, 0xc0, !PT ;  /* 0x0000001004ff7812 */ /* 0x000fe2000782c0ff */
[----:B------:R-:W-:-:S05]  /*0b90*/  IMAD R3, R225, R226, RZ ;  /* 0x000000e2e1037224 */ /* 0x000fca00078e02ff */
[----:B------:R-:W-:-:S04]  /*0ba0*/  SHF.R.S32.HI R5, RZ, 0x1f, R3 ;  /* 0x0000001fff057819 */ /* 0x000fc80000011403 */
[----:B------:R-:W-:Y:S02]  /*0bb0*/  LEA.HI R5, R5, R3, RZ, 0x2 ;  /* 0x0000000305057211 */ /* 0x000fe400078f10ff */
[----:B0-----:R-:W-:Y:S02]  /*0bc0*/  LOP3.LUT R3, R6, 0x1f, RZ, 0xc0, !PT ;  /* 0x0000001f06037812 */ /* 0x001fe400078ec0ff */
[----:B------:R-:W0:Y:S02]  /*0bd0*/  LDC.64 R6, c[0x0][0x3c0] ;  /* 0x0000f000ff067b82 */ /* 0x000e240000000a00 */
[----:B------:R-:W-:Y:S01]  /*0be0*/  LEA.HI.SX32 R5, R5, R3, 0x1e ;  /* 0x0000000305057211 */ /* 0x000fe200078ff2ff */
[----:B0-----:R-:W-:-:S05]  /*0bf0*/  IMAD.WIDE R6, R225, 0x4, R6 ;  /* 0x00000004e1067825 */ /* 0x001fca00078e0206 */
[----:B--2---:R0:W2:Y:S02]  /*0c00*/  LDG.E R3, desc[UR10][R6.64] ;  /* 0x0000000a06037981 */ /* 0x0040a4000c1e1900 */
[----:B0-----:R-:W0:Y:S01]  /*0c10*/  LDC.64 R6, c[0x0][0x3c8] ;  /* 0x0000f200ff067b82 */ /* 0x001e220000000a00 */
[----:B------:R-:W-:Y:S01]  /*0c20*/  BSSY.RECONVERGENT B0, `(.L_x_6282) ;  /* 0x0000360000007945 */ /* 0x000fe20003800200 */
[----:B0-----:R-:W-:-:S06]  /*0c30*/  IMAD.WIDE R6, R225, 0x4, R6 ;  /* 0x00000004e1067825 */ /* 0x001fcc00078e0206 */
[----:B-----5:R2:W5:Y:S02]  /*0c40*/  LDG.E R7, desc[UR10][R6.64] ;  /* 0x0000000a06077981 */ /* 0x020564000c1e1900 */
[----:B--2---:R-:W-:Y:S01]  /*0c50*/  FSEL R6, R3, RZ, !P1 ;  /* 0x000000ff03067208 */ /* 0x004fe20004800000 */
[----:B-1-34-:R-:W-:Y:S06]  /*0c60*/  @P0 BRA `(.L_x_6283) ;  /* 0x00000018007c0947 */ /* 0x01afec0003800000 */
        /* <DEDUP_REMOVED lines=19> */
[----:B------:R-:W0:Y:S01]  /*0da0*/  LDC.64 R8, c[0x0][0x3a8] ;  /* 0x0000ea00ff087b82 */ /* 0x000e220000000a00 */
[----:B------:R-:W2:Y:S04]  /*0db0*/  LDL R202, [R1+0x30] ;  /* 0x0000300001ca7983 */ /* 0x000ea80000100800 */
[----:B------:R-:W3:Y:S03]  /*0dc0*/  LDL R192, [R1+0x34] ;  /* 0x0000340001c07983 */ /* 0x000ee60000100800 */
[----:B------:R-:W1:Y:S01]  /*0dd0*/  LDC.64 R160, c[0x0][0x428] ;  /* 0x00010a00ffa07b82 */ /* 0x000e620000000a00 */
[----:B------:R-:W4:Y:S04]  /*0de0*/  LDL R252, [R1+0x38] ;  /* 0x0000380001fc7983 */ /* 0x000f280000100800 */
[----:B------:R-:W4:Y:S01]  /*0df0*/  LDL R227, [R1+0x3c] ;  /* 0x00003c0001e37983 */ /* 0x000f220000100800 */
[----:B0-----:R-:W-:-:S05]  /*0e00*/  IMAD.WIDE.U32 R8, R5, 0x10, R8 ;  /* 0x0000001005087825 */ /* 0x001fca00078e0008 */
[----:B------:R-:W2:Y:S01]  /*0e10*/  LDG.E.128 R164, desc[UR10][R8.64] ;  /* 0x0000000a08a47981 */ /* 0x000ea2000c1e1d00 */
[----:B-1----:R-:W-:-:S06]  /*0e20*/  IMAD.WIDE.U32 R160, R5, 0x10, R160 ;  /* 0x0000001005a07825 */ /* 0x002fcc00078e00a0 */
[----:B------:R-:W3:Y:S01]  /*0e30*/  LDG.E.128 R160, desc[UR10][R160.64] ;  /* 0x0000000aa0a07981 */ /* 0x000ee2000c1e1d00 */
[----:B------:R-:W-:Y:S01]  /*0e40*/  IADD3 R190, PT, PT, R5, 0x20, RZ ;  /* 0x0000002005be7810 */ /* 0x000fe20007ffe0ff */
[C---:B--2---:R-:W-:Y:S01]  /*0e50*/  FADD.FTZ R0, -R6.reuse, R164 ;  /* 0x000000a406007221 */ /* 0x044fe20000010100 */
[C---:B------:R-:W-:Y:S01]  /*0e60*/  FADD.FTZ R8, -R6.reuse, R166 ;  /* 0x000000a606087221 */ /* 0x040fe20000010100 */
[C---:B------:R-:W-:Y:S01]  /*0e70*/  FADD.FTZ R9, -R6.reuse, R165 ;  /* 0x000000a506097221 */ /* 0x040fe20000010100 */
[----:B------:R-:W-:Y:S01]  /*0e80*/  FADD.FTZ R3, -R6, R167 ;  /* 0x000000a706037221 */ /* 0x000fe20000010100 */
[C---:B-----5:R-:W-:Y:S01]  /*0e90*/  FMUL.FTZ R0, R7.reuse, R0 ;  /* 0x0000000007007220 */ /* 0x060fe20000410000 */
[C---:B------:R-:W-:Y:S01]  /*0ea0*/  FMUL.FTZ R170, R7.reuse, R8 ;  /* 0x0000000807aa7220 */ /* 0x040fe20000410000 */
[C---:B------:R-:W-:Y:S01]  /*0eb0*/  FMUL.FTZ R173, R7.reuse, R9 ;  /* 0x0000000907ad7220 */ /* 0x040fe20000410000 */
[----:B---3--:R-:W-:Y:S01]  /*0ec0*/  FMUL.FTZ R182, R202, R160 ;  /* 0x000000a0cab67220 */ /* 0x008fe20000410000 */
[----:B------:R-:W-:Y:S01]  /*0ed0*/  FMUL.FTZ R8, R7, R3 ;  /* 0x0000000307087220 */ /* 0x000fe20000410000 */
[----:B------:R-:W-:-:S02]  /*0ee0*/  FMUL.FTZ R212, R192, R161 ;  /* 0x000000a1c0d47220 */ /* 0x000fc40000410000 */
[----:B------:R-:W-:Y:S01]  /*0ef0*/  FADD.FTZ R9, RZ, R182 ;  /* 0x000000b6ff097221 */ /* 0x000fe20000010000 */
[----:B------:R-:W-:Y:S01]  /*0f00*/  FFMA.FTZ R3, R0, R182, RZ ;  /* 0x000000b600037223 */ /* 0x000fe200000100ff */
[----:B----4-:R-:W-:Y:S02]  /*0f10*/  FMUL.FTZ R202, R252, R162 ;  /* 0x000000a2fcca7220 */ /* 0x010fe40000410000 */
[----:B------:R-:W-:Y:S01]  /*0f20*/  FADD.FTZ R9, R9, R212 ;  /* 0x000000d409097221 */ /* 0x000fe20000010000 */
[----:B------:R-:W-:Y:S01]  /*0f30*/  FFMA.FTZ R3, R173, R212, R3 ;  /* 0x000000d4ad037223 */ /* 0x000fe20000010003 */
[----:B------:R-:W-:Y:S02]  /*0f40*/  FMUL.FTZ R192, R227, R163 ;  /* 0x000000a3e3c07220 */ /* 0x000fe40000410000 */
        /* <DEDUP_REMOVED lines=12> */
.L_x_6285:
[----:B------:R-:W-:Y:S05]  /*1010*/  BSYNC.RECONVERGENT B2 ;  /* 0x0000000000027941 */ /* 0x000fea0003800200 */
.L_x_6284:
        /* <DEDUP_REMOVED lines=15> */
[C---:B------:R-:W-:Y:S02]  /*1110*/  FADD.FTZ R162, -R6.reuse, R162 ;  /* 0x000000a206a27221 */ /* 0x040fe40000010100 */
[C---:B-----5:R-:W-:Y:S01]  /*1120*/  FMUL.FTZ R181, R7.reuse, R160 ;  /* 0x000000a007b57220 */ /* 0x060fe20000410000 */
[----:B------:R-:W-:Y:S01]  /*1130*/  FMUL.FTZ R172, R7, R161 ;  /* 0x000000a107ac7220 */ /* 0x000fe20000410000 */
[----:B------:R-:W-:Y:S01]  /*1140*/  FADD.FTZ R163, -R6, R163 ;  /* 0x000000a306a37221 */ /* 0x000fe20000010100 */
[----:B---3--:R-:W-:Y:S01]  /*1150*/  FMUL.FTZ R222, R167, R28 ;  /* 0x0000001ca7de7220 */ /* 0x008fe20000410000 */
        /* <DEDUP_REMOVED lines=11> */
[----:B----4-:R-:W-:Y:S01]  /*1210*/  FMUL.FTZ R30, R165, R30 ;  /* 0x0000001ea51e7220 */ /* 0x010fe20000410000 */
[----:B------:R-:W-:Y:S01]  /*1220*/  FADD.FTZ R9, R9, R211 ;  /* 0x000000d309097221 */ /* 0x000fe20000010000 */
[----:B------:R-:W-:Y:S01]  /*1230*/  FFMA.FTZ R3, R172, R211, R3 ;  /* 0x000000d3ac037223 */ /* 0x000fe20000010003 */
[----:B------:R-:W-:Y:S01]  /*1240*/  FADD.FTZ R75, R75, R31 ;  /* 0x0000001f4b4b7221 */ /* 0x000fe20000010000 */
[----:B------:R-:W-:Y:S01]  /*1250*/  FFMA.FTZ R39, R31, R29, R39 ;  /* 0x0000001d1f277223 */ /* 0x000fe20000010027 */
[----:B------:R-:W-:Y:S01]  /*1260*/  FMUL.FTZ R31, R164, R31 ;  /* 0x0000001fa41f7220 */ /* 0x000fe20000410000 */
[----:B------:R-:W-:Y:S01]  /*1270*/  FADD.FTZ R9, R9, R30 ;  /* 0x0000001e09097221 */ /* 0x000fe20000010000 */
[----:B------:R-:W-:-:S03]  /*1280*/  FFMA.FTZ R3, R28, R30, R3 ;  /* 0x0000001e1c037223 */ /* 0x000fc60000010003 */
[----:B------:R-:W-:Y:S01]  /*1290*/  FADD.FTZ R9, R9, R31 ;  /* 0x0000001f09097221 */ /* 0x000fe20000010000 */
[----:B------:R-:W-:-:S07]  /*12a0*/  FFMA.FTZ R3, R29, R31, R3 ;  /* 0x0000001f1d037223 */ /* 0x000fce0000010003 */
.L_x_6287:
[----:B------:R-:W-:Y:S05]  /*12b0*/  BSYNC.RECONVERGENT B2 ;  /* 0x0000000000027941 */ /* 0x000fea0003800200 */
.L_x_6286:
        /* <DEDUP_REMOVED lines=8> */
[----:B0-----:R-:W-:-:S06]  /*1340*/  IMAD.WIDE.U32 R160, R190, 0x10, R160 ;  /* 0x00000010bea07825 */ /* 0x001fcc00078e00a0 */
[----:B------:R-:W2:Y:S01]  /*1350*/  LDG.E.128 R160, desc[UR10][R160.64] ;  /* 0x0000000aa0a07981 */ /* 0x000ea2000c1e1d00 */
[----:B-1----:R-:W-:-:S06]  /*1360*/  IMAD.WIDE.U32 R164, R190, 0x10, R164 ;  /* 0x00000010bea47825 */ /* 0x002fcc00078e00a4 */
[----:B------:R-:W3:Y:S01]  /*1370*/  LDG.E.128 R164, desc[UR10][R164.64] ;  /* 0x0000000aa4a47981 */ /* 0x000ee2000c1e1d00 */
[----:B------:R-:W-:Y:S01]  /*1380*/  IADD3 R190, PT, PT, R190, 0x20, RZ ;  /* 0x00000020bebe7810 */ /* 0x000fe20007ffe0ff */
[C---:B--2---:R-:W-:Y:S01]  /*1390*/  FADD.FTZ R160, -R6.reuse, R160 ;  /* 0x000000a006a07221 */ /* 0x044fe20000010100 */
[----:B------:R-:W-:-:S03]  /*13a0*/  FADD.FTZ R161, -R6, R161 ;  /* 0x000000a106a17221 */ /* 0x000fc60000010100 */
[----:B-----5:R-:W-:Y:S01]  /*13b0*/  FMUL.FTZ R180, R7, R160 ;  /* 0x000000a007b47220 */ /* 0x020fe20000410000 */
[----:B---3--:R-:W-:Y:S01]  /*13c0*/  FMUL.FTZ R221, R169, R164 ;  /* 0x000000a4a9dd7220 */ /* 0x008fe20000410000 */
[----:B------:R-:W-:Y:S01]  /*13d0*/  FADD.FTZ R162, -R6, R162 ;  /* 0x000000a206a27221 */ /* 0x000fe20000010100 */
[----:B------:R-:W-:Y:S01]  /*13e0*/  FMUL.FTZ R171, R7, R161 ;  /* 0x000000a107ab7220 */ /* 0x000fe20000410000 */
[----:B------:R-:W-:Y:S01]  /*13f0*/  FMUL.FTZ R210, R191, R165 ;  /* 0x000000a5bfd27220 */ /* 0x000fe20000410000 */
[----:B------:R-:W-:Y:S01]  /*1400*/  FADD.FTZ R9, R9, R221 ;  /* 0x000000dd09097221 */ /* 0x000fe20000010000 */
[----:B------:R-:W-:Y:S01]  /*1410*/  FFMA.FTZ R3, R180, R221, R3 ;  /* 0x000000ddb4037223 */ /* 0x000fe20000010003 */
[----:B------:R-:W-:Y:S01]  /*1420*/  FADD.FTZ R163, -R6, R163 ;  /* 0x000000a306a37221 */ /* 0x000fe20000010100 */
[----:B------:R-:W-:Y:S01]  /*1430*/  FMUL.FTZ R168, R7, R162 ;  /* 0x000000a207a87220 */ /* 0x000fe20000410000 */
[----:B----4-:R-:W-:Y:S01]  /*1440*/  FMUL.FTZ R201, R252, R166 ;  /* 0x000000a6fcc97220 */ /* 0x010fe20000410000 */
        /* <DEDUP_REMOVED lines=16> */
.L_x_6289:
[----:B------:R-:W-:Y:S05]  /*1550*/  BSYNC.RECONVERGENT B2 ;  /* 0x0000000000027941 */ /* 0x000fea0003800200 */
.L_x_6288:
        /* <DEDUP_REMOVED lines=14> */
[----:B------:R-:W-:-:S03]  /*1640*/  FADD.FTZ R10, -R6, R165 ;  /* 0x000000a5060a7221 */ /* 0x000fc60000010100 */
[C---:B-----5:R-:W-:Y:S01]  /*1650*/  FMUL.FTZ R179, R7.reuse, R22 ;  /* 0x0000001607b37220 */ /* 0x060fe20000410000 */
[----:B------:R-:W-:Y:S01]  /*1660*/  FADD.FTZ R16, -R6, R166 ;  /* 0x000000a606107221 */ /* 0x000fe20000010100 */
[----:B------:R-:W-:Y:S01]  /*1670*/  FMUL.FTZ R10, R7, R10 ;  /* 0x0000000a070a7220 */ /* 0x000fe20000410000 */
[----:B---3--:R-:W-:Y:S01]  /*1680*/  FMUL.FTZ R220, R200, R160 ;  /* 0x000000a0c8dc7220 */ /* 0x008fe20000410000 */
[----:B------:R-:W-:-:S03]  /*1690*/  FMUL.FTZ R209, R189, R161 ;  /* 0x000000a1bdd17220 */ /* 0x000fc60000410000 */
        /* <DEDUP_REMOVED lines=21> */
.L_x_6291:
[----:B------:R-:W-:Y:S05]  /*17f0*/  BSYNC.RECONVERGENT B2 ;  /* 0x0000000000027941 */ /* 0x000fea0003800200 */
.L_x_6290:
[----:B------:R-:W-:Y:S04]  /*1800*/  BSSY.RECONVERGENT B2, `(.L_x_6292) ;  /* 0x0000025000027945 */ /* 0x000fe80003800200 */
[----:B------:R-:W-:Y:S05]  /*1810*/  @!P1 BRA `(.L_x_6293) ;  /* 0x00000000008c9947 */ /* 0x000fea0003800000 */
[----:B------:R-:W0:Y:S08]  /*1820*/  LDC.64 R160, c[0x0][0x3a8] ;  /* 0x0000ea00ffa07b82 */ /* 0x000e300000000a00 */
[----:B------:R-:W1:Y:S01]  /*1830*/  LDC.64 R162, c[0x0][0x428] ;  /* 0x00010a00ffa27b82 */ /* 0x000e620000000a00 */
        /* <DEDUP_REMOVED lines=33> */
.L_x_6293:
[----:B------:R-:W-:Y:S05]  /*1a50*/  BSYNC.RECONVERGENT B2 ;  /* 0x0000000000027941 */ /* 0x000fea0003800200 */
.L_x_6292:
        /* <DEDUP_REMOVED lines=37> */
.L_x_6295:
[----:B------:R-:W-:Y:S05]  /*1cb0*/  BSYNC.RECONVERGENT B2 ;  /* 0x0000000000027941 */ /* 0x000fea0003800200 */
.L_x_6294:
[----:B------:R-:W-:Y:S01]  /*1cc0*/  ISETP.GE.U32.AND P3, PT, R2, 0xe0, PT ;  /* 0x000000e00200780c */ /* 0x000fe20003f66070 */
[----:B------:R-:W-:-:S12]  /*1cd0*/  BSSY.RECONVERGENT B2, `(.L_x_6296) ;  /* 0x0000025000027945 */ /* 0x000fd80003800200 */
        /* <DEDUP_REMOVED lines=36> */
.L_x_6297:
[----:B------:R-:W-:Y:S05]  /*1f20*/  BSYNC.RECONVERGENT B2 ;  /* 0x0000000000027941 */ /* 0x000fea0003800200 */
.L_x_6296:
        /* <DEDUP_REMOVED lines=38> */
.L_x_6299:
[----:B------:R-:W-:Y:S05]  /*2190*/  BSYNC.RECONVERGENT B2 ;  /* 0x0000000000027941 */ /* 0x000fea0003800200 */
.L_x_6298:
        /* <DEDUP_REMOVED lines=38> */
.L_x_6301:
[----:B------:R-:W-:Y:S05]  /*2400*/  BSYNC.RECONVERGENT B2 ;  /* 0x0000000000027941 */ /* 0x000fea0003800200 */
.L_x_6300:
[----:B------:R-:W-:-:S13]  /*2410*/  ISETP.GE.U32.AND P0, PT, R2, 0x140, PT ;  /* 0x000001400200780c */ /* 0x000fda0003f06070 */
[----:B------:R-:W-:Y:S05]  /*2420*/  @!P0 BRA `(.L_x_6302) ;  /* 0x0000001c007c8947 */ /* 0x000fea0003800000 */
[----:B------:R-:W0:Y:S08]  /*2430*/  LDC.64 R160, c[0x0][0x3a8] ;  /* 0x0000ea00ffa07b82 */ /* 0x000e300000000a00 */
[----:B------:R-:W1:Y:S01]  /*2440*/  LDC.64 R164, c[0x0][0x428] ;  /* 0x00010a00ffa47b82 */ /* 0x000e620000000a00 */
[----:B0-----:R-:W-:-:S06]  /*2450*/  IMAD.WIDE.U32 R160, R190, 0x10, R160 ;  /* 0x00000010bea07825 */ /* 0x001fcc00078e00a0 */
[----:B------:R-:W2:Y:S01]  /*2460*/  LDG.E.128 R160, desc[UR10][R160.64] ;  /* 0x0000000aa0a07981 */ /* 0x000ea2000c1e1d00 */
[----:B-1----:R-:W-:-:S06]  /*2470*/  IMAD.WIDE.U32 R164, R190, 0x10, R164 ;  /* 0x00000010bea47825 */ /* 0x002fcc00078e00a4 */
[----:B------:R-:W3:Y:S01]  /*2480*/  LDG.E.128 R164, desc[UR10][R164.64] ;  /* 0x0000000aa4a47981 */ /* 0x000ee2000c1e1d00 */
[C---:B--2---:R-:W-:Y:S01]  /*2490*/  FADD.FTZ R160, -R6.reuse, R160 ;  /* 0x000000a006a07221 */ /* 0x044fe20000010100 */
[C---:B------:R-:W-:Y:S01]  /*24a0*/  FADD.FTZ R161, -R6.reuse, R161 ;  /* 0x000000a106a17221 */ /* 0x040fe20000010100 */
[C---:B------:R-:W-:Y:S02]  /*24b0*/  FADD.FTZ R162, -R6.reuse, R162 ;  /* 0x000000a206a27221 */ /* 0x040fe40000010100 */
[C---:B-----5:R-:W-:Y:S01]  /*24c0*/  FMUL.FTZ R224, R7.reuse, R160 ;  /* 0x000000a007e07220 */ /* 0x060fe20000410000 */
[----:B------:R-:W-:Y:S01]  /*24d0*/  FADD.FTZ R6, -R6, R163 ;  /* 0x000000a306067221 */ /* 0x000fe20000010100 */
[----:B---3--:R-:W-:Y:S01]  /*24e0*/  FMUL.FTZ R214, R228, R164 ;  /* 0x000000a4e4d67220 */ /* 0x008fe20000410000 */
[----:B------:R-:W-:Y:S01]  /*24f0*/  FMUL.FTZ R223, R7, R161 ;  /* 0x000000a107df7220 */ /* 0x000fe20000410000 */
[----:B------:R-:W-:Y:S02]  /*2500*/  FMUL.FTZ R203, R229, R165 ;  /* 0x000000a5e5cb7220 */ /* 0x000fe40000410000 */
        /* <DEDUP_REMOVED lines=21> */
.L_x_6283:
        /* <DEDUP_REMOVED lines=26> */
[----:B------:R0:W2:Y:S01]  /*2800*/  LDG.E.128 R164, desc[UR10][R8.64] ;  /* 0x0000000a08a47981 */ /* 0x0000a2000c1e1d00 */
[----:B-1----:R-:W-:-:S05]  /*2810*/  IMAD.WIDE.U32 R112, R5, 0x10, R112 ;  /* 0x0000001005707825 */ /* 0x002fca00078e0070 */
[----:B------:R-:W3:Y:S01]  /*2820*/  LDG.E.128 R160, desc[UR10][R112.64] ;  /* 0x0000000a70a07981 */ /* 0x000ee2000c1e1d00 */
[----:B0-----:R-:W0:Y:S02]  /*2830*/  LDC.64 R8, c[0x0][0x438] ;  /* 0x00010e00ff087b82 */ /* 0x001e240000000a00 */
[----:B0-----:R-:W-:-:S05]  /*2840*/  IMAD.WIDE.U32 R8, R5, 0x10, R8 ;  /* 0x0000001005087825 */ /* 0x001fca00078e0008 */
[----:B------:R0:W5:Y:S01]  /*2850*/  LDG.E.128 R112, desc[UR10][R8.64] ;  /* 0x0000000a08707981 */ /* 0x000162000c1e1d00 */
[C---:B--2---:R-:W-:Y:S01]  /*2860*/  FADD.FTZ R0, -R6.reuse, R164 ;  /* 0x000000a406007221 */ /* 0x044fe20000010100 */
[C---:B0-----:R-:W-:Y:S01]  /*2870*/  FADD.FTZ R8, -R6.reuse, R166 ;  /* 0x000000a606087221 */ /* 0x041fe20000010100 */
[C---:B------:R-:W-:Y:S01]  /*2880*/  FADD.FTZ R9, -R6.reuse, R165 ;  /* 0x000000a506097221 */ /* 0x040fe20000010100 */
[----:B------:R-:W-:Y:S01]  /*2890*/  FADD.FTZ R3, -R6, R167 ;  /* 0x000000a706037221 */ /* 0x000fe20000010100 */
[C---:B-----5:R-:W-:Y:S01]  /*28a0*/  FMUL.FTZ R0, R7.reuse, R0 ;  /* 0x0000000007007220 */ /* 0x060fe20000410000 */
[C---:B------:R-:W-:Y:S01]  /*28b0*/  FMUL.FTZ R170, R7.reuse, R8 ;  /* 0x0000000807aa7220 */ /* 0x040fe20000410000 */
[----:B---3--:R-:W-:Y:S01]  /*28c0*/  FMUL.FTZ R182, R192, R160 ;  /* 0x000000a0c0b67220 */ /* 0x008fe20000410000 */
[C---:B------:R-:W-:Y:S01]  /*28d0*/  FMUL.FTZ R173, R7.reuse, R9 ;  /* 0x0000000907ad7220 */ /* 0x040fe20000410000 */
[----:B------:R-:W-:Y:S01]  /*28e0*/  FMUL.FTZ R8, R7, R3 ;  /* 0x0000000307087220 */ /* 0x000fe20000410000 */
[----:B------:R-:W-:Y:S01]  /*28f0*/  FMUL.FTZ R212, R190, R161 ;  /* 0x000000a1bed47220 */ /* 0x000fe20000410000 */
[----:B------:R-:W-:Y:S01]  /*2900*/  FADD.FTZ R9, RZ, R182 ;  /* 0x000000b6ff097221 */ /* 0x000fe20000010000 */
[----:B------:R-:W-:Y:S01]  /*2910*/  FFMA.FTZ R3, R0, R182, RZ ;  /* 0x000000b600037223 */ /* 0x000fe200000100ff */
[----:B----4-:R-:W-:-:S02]  /*2920*/  FMUL.FTZ R202, R252, R162 ;  /* 0x000000a2fcca7220 */ /* 0x010fc40000410000 */
        /* <DEDUP_REMOVED lines=15> */
[----:B------:R-:W-:-:S07]  /*2a20*/  IADD3 R190, PT, PT, R5, 0x20, RZ ;  /* 0x0000002005be7810 */ /* 0x000fce0007ffe0ff */
.L_x_6304:
[----:B------:R-:W-:Y:S05]  /*2a30*/  BSYNC.RECONVERGENT B2 ;  /* 0x0000000000027941 */ /* 0x000fea0003800200 */
.L_x_6303:
[----:B------:R-:W-:Y:S04]  /*2a40*/  BSSY.RECONVERGENT B2, `(.L_x_6305) ;  /* 0x000002c000027945 */ /* 0x000fe80003800200 */
[----:B------:R-:W-:Y:S05]  /*2a50*/  @!P5 BRA `(.L_x_6306) ;  /* 0x0000000000a8d947 */ /* 0x000fea0003800000 */
[----:B------:R-:W0:Y:S01]  /*2a60*/  LDC.64 R28, c[0x0][0x3a8] ;  /* 0x0000ea00ff1c7b82 */ /* 0x000e220000000a00 */
[----:B------:R-:W2:Y:S04]  /*2a70*/  LDL R167, [R1+0x20] ;  /* 0x0000200001a77983 */ /* 0x000ea80000100800 */
[----:B------:R-:W3:Y:S03]  /*2a80*/  LDL R166, [R1+0x24] ;  /* 0x0000240001a67983 */ /* 0x000ee60000100800 */
[----:B------:R-:W1:Y:S01]  /*2a90*/  LDC.64 R30, c[0x0][0x428] ;  /* 0x00010a00ff1e7b82 */ /* 0x000e620000000a00 */
[----:B------:R-:W4:Y:S04]  /*2aa0*/  LDL R165, [R1+0x28] ;  /* 0x0000280001a57983 */ /* 0x000f280000100800 */
[----:B------:R-:W4:Y:S03]  /*2ab0*/  LDL R164, [R1+0x2c] ;  /* 0x00002c0001a47983 */ /* 0x000f260000100800 */
[----:B------:R-:W1:Y:S01]  /*2ac0*/  LDC.64 R116, c[0x0][0x438] ;  /* 0x00010e00ff747b82 */ /* 0x000e620000000a00 */
[----:B0-----:R-:W-:-:S05]  /*2ad0*/  IMAD.WIDE.U32 R28, R190, 0x10, R28 ;  /* 0x00000010be1c7825 */ /* 0x001fca00078e001c */
[----:B------:R-:W2:Y:S01]  /*2ae0*/  LDG.E.128 R160, desc[UR10][R28.64] ;  /* 0x0000000a1ca07981 */ /* 0x000ea2000c1e1d00 */
[----:B-1----:R-:W-:-:S06]  /*2af0*/  IMAD.WIDE.U32 R30, R190, 0x10, R30 ;  /* 0x00000010be1e7825 */ /* 0x002fcc00078e001e */
[----:B------:R-:W3:Y:S01]  /*2b00*/  LDG.E.128 R28, desc[UR10][R30.64] ;  /* 0x0000000a1e1c7981 */ /* 0x000ee2000c1e1d00 */
[----:B------:R-:W-:-:S06]  /*2b10*/  IMAD.WIDE.U32 R116, R190, 0x10, R116 ;  /* 0x00000010be747825 */ /* 0x000fcc00078e0074 */
[----:B------:R-:W5:Y:S01]  /*2b20*/  LDG.E.128 R116, desc[UR10][R116.64] ;  /* 0x0000000a74747981 */ /* 0x000f62000c1e1d00 */
        /* <DEDUP_REMOVED lines=29> */
.L_x_6306:
[----:B------:R-:W-:Y:S05]  /*2d00*/  BSYNC.RECONVERGENT B2 ;  /* 0x0000000000027941 */ /* 0x000fea0003800200 */
.L_x_6305:
        /* <DEDUP_REMOVED lines=13> */
[----:B0-----:R-:W-:-:S06]  /*2de0*/  IMAD.WIDE.U32 R120, R190, 0x10, R120 ;  /* 0x00000010be787825 */ /* 0x001fcc00078e0078 */
[----:B------:R-:W5:Y:S01]  /*2df0*/  LDG.E.128 R120, desc[UR10][R120.64] ;  /* 0x0000000a78787981 */ /* 0x000f62000c1e1d00 */
        /* <DEDUP_REMOVED lines=29> */
.L_x_6308:
[----:B------:R-:W-:Y:S05]  /*2fd0*/  BSYNC.RECONVERGENT B2 ;  /* 0x0000000000027941 */ /* 0x000fea0003800200 */
.L_x_6307:
        /* <DEDUP_REMOVED lines=18> */
[C---:B-----5:R-:W-:Y:S01]  /*3100*/  FMUL.FTZ R179, R7.reuse, R22 ;  /* 0x0000001607b37220 */ /* 0x060fe20000410000 */
[----:B---3--:R-:W-:Y:S01]  /*3110*/  FMUL.FTZ R220, R200, R160 ;  /* 0x000000a0c8dc7220 */ /* 0x008fe20000410000 */
[C---:B------:R-:W-:Y:S01]  /*3120*/  FADD.FTZ R16, -R6.reuse, R166 ;  /* 0x000000a606107221 */ /* 0x040fe20000010100 */
        /* <DEDUP_REMOVED lines=23> */
.L_x_6310:
[----:B------:R-:W-:Y:S05]  /*32a0*/  BSYNC.RECONVERGENT B2 ;  /* 0x0000000000027941 */ /* 0x000fea0003800200 */
.L_x_6309:
[----:B------:R-:W-:Y:S04]  /*32b0*/  BSSY.RECONVERGENT B2, `(.L_x_6311) ;  /* 0x0000028000027945 */ /* 0x000fe80003800200 */
[----:B------:R-:W-:Y:S05]  /*32c0*/  @!P1 BRA `(.L_x_6312) ;  /* 0x0000000000989947 */ /* 0x000fea0003800000 */
[----:B------:R-:W0:Y:S08]  /*32d0*/  LDC.64 R128, c[0x0][0x3a8] ;  /* 0x0000ea00ff807b82 */ /* 0x000e300000000a00 */
[----:B------:R-:W1:Y:S01]  /*32e0*/  LDC.64 R130, c[0x0][0x428] ;  /* 0x00010a00ff827b82 */ /* 0x000e620000000a00 */
        /* <DEDUP_REMOVED lines=36> */
.L_x_6312:
[----:B------:R-:W-:Y:S05]  /*3530*/  BSYNC.RECONVERGENT B2 ;  /* 0x0000000000027941 */ /* 0x000fea0003800200 */
.L_x_6311:
        /* <DEDUP_REMOVED lines=40> */
.L_x_6314:
[----:B------:R-:W-:Y:S05]  /*37c0*/  BSYNC.RECONVERGENT B2 ;  /* 0x0000000000027941 */ /* 0x000fea0003800200 */
.L_x_6313:
[----:B------:R-:W-:Y:S01]  /*37d0*/  ISETP.GE.U32.AND P3, PT, R2, 0xe0, PT ;  /* 0x000000e00200780c */ /* 0x000fe20003f66070 */
[----:B------:R-:W-:-:S12]  /*37e0*/  BSSY.RECONVERGENT B2, `(.L_x_6315) ;  /* 0x0000028000027945 */ /* 0x000fd80003800200 */
        /* <DEDUP_REMOVED lines=39> */
.L_x_6316:
[----:B------:R-:W-:Y:S05]  /*3a60*/  BSYNC.RECONVERGENT B2 ;  /* 0x0000000000027941 */ /* 0x000fea0003800200 */
.L_x_6315:
        /* <DEDUP_REMOVED lines=41> */
.L_x_6318:
[----:B------:R-:W-:Y:S05]  /*3d00*/  BSYNC.RECONVERGENT B2 ;  /* 0x0000000000027941 */ /* 0x000fea0003800200 */
.L_x_6317:
        /* <DEDUP_REMOVED lines=41> */
.L_x_6320:
[----:B------:R-:W-:Y:S05]  /*3fa0*/  BSYNC.RECONVERGENT B2 ;  /* 0x0000000000027941 */ /* 0x000fea0003800200 */
.L_x_6319:
[----:B------:R-:W-:-:S13]  /*3fb0*/  ISETP.GE.U32.AND P0, PT, R2, 0x140, PT ;  /* 0x000001400200780c */ /* 0x000fda0003f06070 */
        /* <DEDUP_REMOVED lines=38> */
.L_x_6302:
[----:B------:R-:W-:Y:S05]  /*4220*/  BSYNC.RECONVERGENT B0 ;  /* 0x0000000000007941 */ /* 0x000fea0003800200 */
.L_x_6282:
[----:B------:R-:W-:Y:S01]  /*4230*/  UISETP.NE.AND UP0, UPT, UR13, URZ, UPT ;  /* 0x000000ff0d00728c */ /* 0x000fe2000bf05270 */
[----:B------:R-:W-:Y:S01]  /*4240*/  LOP3.LUT R4, R4, 0xffffffef, RZ, 0xc0, !PT ;  /* 0xffffffef04047812 */ /* 0x000fe200078ec0ff */
[----:B------:R-:W-:-:S04]  /*4250*/  UMOV UR4, 0xffffffff ;  /* 0xffffffff00047882 */ /* 0x000fc80000000000 */
[----:B------:R-:W-:-:S13]  /*4260*/  PLOP3.LUT P6, PT, PT, PT, UP0, 0x80, 0x8 ;  /* 0x000000000008781c */ /* 0x000fda0003fcf008 */
[----:B------:R-:W-:Y:S01]  /*4270*/  @P6 LOP3.LUT R4, R4, 0x10, RZ, 0xfc, !PT ;  /* 0x0000001004046812 */ /* 0x000fe200078efcff */
        /* <DEDUP_REMOVED lines=19> */
.L_x_6434:
[----:B------:R-:W-:Y:S01]  /*43b0*/  FADD.FTZ R9, R162, R164 ;  /* 0x000000a4a2097221 */ /* 0x000fe20000010000 */
[----:B01----:R-:W-:Y:S01]  /*43c0*/  FADD.FTZ R3, R3, R6 ;  /* 0x0000000603037221 */ /* 0x003fe20000010000 */
[----:B------:R-:W-:Y:S01]  /*43d0*/  LOP3.LUT P6, RZ, R4, 0x10, RZ, 0xc0, !PT ;  /* 0x0000001004ff7812 */ /* 0x000fe200078cc0ff */
[----:B------:R-:W-:Y:S01]  /*43e0*/  BSSY.RECONVERGENT B0, `(.L_x_6322) ;  /* 0x00000b6000007945 */ /* 0x000fe20003800200 */
[----:B------:R-:W-:Y:S01]  /*43f0*/  FMUL.FTZ R6, R9, UR12 ;  /* 0x0000000c09067c20 */ /* 0x000fe20008410000 */
[----:B------:R-:W-:-:S04]  /*4400*/  FMUL.FTZ R3, R3, UR12 ;  /* 0x0000000c03037c20 */ /* 0x000fc80008410000 */
[----:B------:R-:W-:Y:S01]  /*4410*/  FSEL R6, R6, RZ, !P6 ;  /* 0x000000ff06067208 */ /* 0x000fe20007000000 */
        /* <DEDUP_REMOVED lines=28> */
.L_x_6326:
        /* <DEDUP_REMOVED lines=17> */
.L_x_6325:
        /* <DEDUP_REMOVED lines=20> */
.L_x_6328:
        /* <DEDUP_REMOVED lines=21> */
.L_x_6324:
        /* <DEDUP_REMOVED lines=21> */
.L_x_6330:
        /* <DEDUP_REMOVED lines=17> */
.L_x_6329:
        /* <DEDUP_REMOVED lines=20> */
.L_x_6331:
        /* <DEDUP_REMOVED lines=20> */
.L_x_6327:
        /* <DEDUP_REMOVED lines=14> */
.L_x_6323:
[----:B------:R-:W-:Y:S05]  /*4f40*/  BSYNC.RECONVERGENT B0 ;  /* 0x0000000000007941 */ /* 0x000fea0003800200 */
.L_x_6322:
        /* <DEDUP_REMOVED lines=14> */
[-CC-:B0-----:R-:W-:Y:S01]  /*5030*/  FFMA.FTZ R154, R172, R3.reuse, R6.reuse ;  /* 0x00000003ac9a7223 */ /* 0x181fe20000010006 */
        /* <DEDUP_REMOVED lines=19> */
.L_x_6336:
        /* <DEDUP_REMOVED lines=17> */
.L_x_6335:
        /* <DEDUP_REMOVED lines=21> */
.L_x_6338:
[-CC-:B------:R-:W-:Y:S01]  /*53d0*/  FFMA.FTZ R9, R181, R3.reuse, R6.reuse ;  /* 0x00000003b5097223 */ /* 0x180fe20000010006 */
[-CC-:B------:R-:W-:Y:S01]  /*53e0*/  FFMA.FTZ R161, R172, R3.reuse, R6.reuse ;  /* 0x00000003aca17223 */ /* 0x180fe20000010006 */
[-CC-:B------:R-:W-:Y:S02]  /*53f0*/  FFMA.FTZ R162, R28, R3.reuse, R6.reuse ;  /* 0x000000031ca27223 */ /* 0x180fe40000010006 */
[----:B------:R-:W-:Y:S01]  /*5400*/  FADD.FTZ R160, R222, -R9 ;  /* 0x80000009dea07221 */ /* 0x000fe20000010000 */
[----:B------:R-:W-:Y:S01]  /*5410*/  FFMA.FTZ R9, R29, R3, R6 ;  /* 0x000000031d097223 */ /* 0x000fe20000010006 */
[----:B------:R-:W-:Y:S01]  /*5420*/  FADD.FTZ R161, R211, -R161 ;  /* 0x800000a1d3a17221 */ /* 0x000fe20000010000 */
[----:B------:R-:W-:Y:S01]  /*5430*/  FADD.FTZ R162, R30, -R162 ;  /* 0x800000a21ea27221 */ /* 0x000fe20000010000 */
[----:B-----5:R-:W-:Y:S01]  /*5440*/  FFMA.FTZ R160, R7, R160, R116 ;  /* 0x000000a007a07223 */ /* 0x020fe20000010074 */
[----:B------:R-:W-:Y:S01]  /*5450*/  FADD.FTZ R9, R31, -R9 ;  /* 0x800000091f097221 */ /* 0x000fe20000010000 */
[C---:B------:R-:W-:Y:S01]  /*5460*/  FFMA.FTZ R161, R7.reuse, R161, R117 ;  /* 0x000000a107a17223 */ /* 0x040fe20000010075 */
[----:B------:R-:W-:-:S02]  /*5470*/  FFMA.FTZ R162, R7, R162, R118 ;  /* 0x000000a207a27223 */ /* 0x000fc40000010076 */
[----:B------:R-:W-:Y:S01]  /*5480*/  FFMA.FTZ R163, R7, R9, R119 ;  /* 0x0000000907a37223 */ /* 0x000fe20000010077 */
[----:B------:R-:W-:Y:S06]  /*5490*/  BRA `(.L_x_6337) ;  /* 0x00000004003c7947 */ /* 0x000fec0003800000 */
.L_x_6334:
        /* <DEDUP_REMOVED lines=29> */
.L_x_6340:
        /* <DEDUP_REMOVED lines=17> */
.L_x_6339:
        /* <DEDUP_REMOVED lines=21> */
.L_x_6341:
[-CC-:B------:R-:W-:Y:S01]  /*58d0*/  FFMA.FTZ R9, R181, R3.reuse, R6.reuse ;  /* 0x00000003b5097223 */ /* 0x180fe20000010006 */
[-CC-:B------:R-:W-:Y:S01]  /*58e0*/  FFMA.FTZ R161, R172, R3.reuse, R6.reuse ;  /* 0x00000003aca17223 */ /* 0x180fe20000010006 */
[-CC-:B------:R-:W-:Y:S02]  /*58f0*/  FFMA.FTZ R162, R28, R3.reuse, R6.reuse ;  /* 0x000000031ca27223 */ /* 0x180fe40000010006 */
[----:B------:R-:W-:Y:S01]  /*5900*/  FADD.FTZ R160, R222, -R9 ;  /* 0x80000009dea07221 */ /* 0x000fe20000010000 */
[----:B------:R-:W-:Y:S01]  /*5910*/  FFMA.FTZ R9, R29, R3, R6 ;  /* 0x000000031d097223 */ /* 0x000fe20000010006 */
[----:B------:R-:W-:Y:S01]  /*5920*/  FADD.FTZ R161, R211, -R161 ;  /* 0x800000a1d3a17221 */ /* 0x000fe20000010000 */
[----:B------:R-:W-:Y:S01]  /*5930*/  FADD.FTZ R162, R30, -R162 ;  /* 0x800000a21ea27221 */ /* 0x000fe20000010000 */
[----:B-----5:R-:W-:Y:S01]  /*5940*/  FMUL.FTZ R160, R7, R160 ;  /* 0x000000a007a07220 */ /* 0x020fe20000410000 */
[----:B------:R-:W-:Y:S01]  /*5950*/  FADD.FTZ R9, R31, -R9 ;  /* 0x800000091f097221 */ /* 0x000fe20000010000 */
[C---:B------:R-:W-:Y:S01]  /*5960*/  FMUL.FTZ R161, R7.reuse, R161 ;  /* 0x000000a107a17220 */ /* 0x040fe20000410000 */
[----:B------:R-:W-:-:S02]  /*5970*/  FMUL.FTZ R162, R7, R162 ;  /* 0x000000a207a27220 */ /* 0x000fc40000410000 */
[----:B------:R-:W-:-:S07]  /*5980*/  FMUL.FTZ R163, R7, R9 ;  /* 0x0000000907a37220 */ /* 0x000fce0000410000 */
.L_x_6337:
        /* <DEDUP_REMOVED lines=10> */
.L_x_6333:
[----:B------:R-:W-:Y:S05]  /*5a30*/  BSYNC.RECONVERGENT B0 ;  /* 0x0000000000007941 */ /* 0x000fea0003800200 */
.L_x_6332:
        /* <DEDUP_REMOVED lines=15> */
[-CC-:B01----:R-:W-:Y:S01]  /*5b30*/  FFMA.FTZ R160, R180, R3.reuse, R6.reuse ;  /* 0x00000003b4a07223 */ /* 0x183fe20000010006 */
        /* <DEDUP_REMOVED lines=19> */
.L_x_6346:
        /* <DEDUP_REMOVED lines=8> */
[C---:B01---5:R-:W-:Y:S01]  /*5cf0*/  FFMA.FTZ R160, R7.reuse, R158, R120 ;  /* 0x0000009e07a07223 */ /* 0x063fe20000010078 */
        /* <DEDUP_REMOVED lines=8> */
.L_x_6345:
        /* <DEDUP_REMOVED lines=21> */
.L_x_6348:
        /* <DEDUP_REMOVED lines=13> */
.L_x_6344:
        /* <DEDUP_REMOVED lines=29> */
.L_x_6350:
        /* <DEDUP_REMOVED lines=17> */
.L_x_6349:
        /* <DEDUP_REMOVED lines=21> */
.L_x_6351:
        /* <DEDUP_REMOVED lines=12> */
.L_x_6347:
        /* <DEDUP_REMOVED lines=10> */
.L_x_6343:
[----:B------:R-:W-:Y:S05]  /*6530*/  BSYNC.RECONVERGENT B0 ;  /* 0x0000000000007941 */ /* 0x000fea0003800200 */
.L_x_6342:
        /* <DEDUP_REMOVED lines=15> */
[-CC-:B012---:R-:W-:Y:S01]  /*6630*/  FFMA.FTZ R154, R10, R3.reuse, R6.reuse ;  /* 0x000000030a9a7223 */ /* 0x187fe20000010006 */
        /* <DEDUP_REMOVED lines=19> */
.L_x_6356:
        /* <DEDUP_REMOVED lines=17> */
.L_x_6355:
        /* <DEDUP_REMOVED lines=21> */
.L_x_6358:
        /* <DEDUP_REMOVED lines=13> */
.L_x_6354:
        /* <DEDUP_REMOVED lines=29> */
.L_x_6360:
        /* <DEDUP_REMOVED lines=17> */
.L_x_6359:
        /* <DEDUP_REMOVED lines=21> */
.L_x_6361:
        /* <DEDUP_REMOVED lines=12> */
.L_x_6357:
        /* <DEDUP_REMOVED lines=10> */
.L_x_6353:
[----:B------:R-:W-:Y:S05]  /*7030*/  BSYNC.RECONVERGENT B0 ;  /* 0x0000000000007941 */ /* 0x000fea0003800200 */
.L_x_6352:
        /* <DEDUP_REMOVED lines=15> */
[-CC-:B0123--:R-:W-:Y:S01]  /*7130*/  FFMA.FTZ R152, R17, R3.reuse, R6.reuse ;  /* 0x0000000311987223 */ /* 0x18ffe20000010006 */
        /* <DEDUP_REMOVED lines=19> */
.L_x_6366:
        /* <DEDUP_REMOVED lines=17> */
.L_x_6365:
        /* <DEDUP_REMOVED lines=21> */
.L_x_6368:
        /* <DEDUP_REMOVED lines=13> */
.L_x_6364:
        /* <DEDUP_REMOVED lines=29> */
.L_x_6370:
        /* <DEDUP_REMOVED lines=17> */
.L_x_6369:
        /* <DEDUP_REMOVED lines=21> */
.L_x_6371:
        /* <DEDUP_REMOVED lines=12> */
.L_x_6367:
        /* <DEDUP_REMOVED lines=10> */
.L_x_6363:
[----:B------:R-:W-:Y:S05]  /*7b30*/  BSYNC.RECONVERGENT B0 ;  /* 0x0000000000007941 */ /* 0x000fea0003800200 */
.L_x_6362:
        /* <DEDUP_REMOVED lines=15> */
[-CC-:B01234-:R-:W-:Y:S01]  /*7c30*/  FFMA.FTZ R154, R12, R3.reuse, R6.reuse ;  /* 0x000000030c9a7223 */ /* 0x19ffe20000010006 */
        /* <DEDUP_REMOVED lines=19> */
.L_x_6376:
        /* <DEDUP_REMOVED lines=8> */
[C---:B012345:R-:W-:Y:S01]  /*7df0*/  FFMA.FTZ R160, R7.reuse, R158, R132 ;  /* 0x0000009e07a07223 */ /* 0x07ffe20000010084 */
        /* <DEDUP_REMOVED lines=8> */
.L_x_6375:
        /* <DEDUP_REMOVED lines=21> */
.L_x_6378:
        /* <DEDUP_REMOVED lines=13> */
.L_x_6374:
[----:B01234-:R-:W0:Y:S02]  /*80a0*/  LDC.64 R160, c[0x0][0x478] ;  /* 0x00011e00ffa07b82 */ /* 0x01fe240000000a00 */
        /* <DEDUP_REMOVED lines=28> */
.L_x_6380:
        /* <DEDUP_REMOVED lines=17> */
.L_x_6379:
        /* <DEDUP_REMOVED lines=21> */
.L_x_6381:
        /* <DEDUP_REMOVED lines=12> */
.L_x_6377:
        /* <DEDUP_REMOVED lines=10> */
.L_x_6373:
[----:B------:R-:W-:Y:S05]  /*8630*/  BSYNC.RECONVERGENT B0 ;  /* 0x0000000000007941 */ /* 0x000fea0003800200 */
.L_x_6372:
        /* <DEDUP_REMOVED lines=34> */
.L_x_6386:
        /* <DEDUP_REMOVED lines=17> */
.L_x_6385:
        /* <DEDUP_REMOVED lines=21> */
.L_x_6388:
        /* <DEDUP_REMOVED lines=13> */
.L_x_6384:
        /* <DEDUP_REMOVED lines=29> */
.L_x_6390:
        /* <DEDUP_REMOVED lines=17> */
.L_x_6389:
        /* <DEDUP_REMOVED lines=21> */
.L_x_6391:
        /* <DEDUP_REMOVED lines=12> */
.L_x_6387:
        /* <DEDUP_REMOVED lines=10> */
.L_x_6383:
[----:B------:R-:W-:Y:S05]  /*9120*/  BSYNC.RECONVERGENT B0 ;  /* 0x0000000000007941 */ /* 0x000fea0003800200 */
.L_x_6382:
        /* <DEDUP_REMOVED lines=34> */
.L_x_6396:
        /* <DEDUP_REMOVED lines=17> */
.L_x_6395:
        /* <DEDUP_REMOVED lines=21> */
.L_x_6398:
        /* <DEDUP_REMOVED lines=13> */
.L_x_6394:
        /* <DEDUP_REMOVED lines=29> */
.L_x_6400:
        /* <DEDUP_REMOVED lines=17> */
.L_x_6399:
        /* <DEDUP_REMOVED lines=21> */
.L_x_6401:
        /* <DEDUP_REMOVED lines=12> */
.L_x_6397:
        /* <DEDUP_REMOVED lines=10> */
.L_x_6393:
[----:B------:R-:W-:Y:S05]  /*9c10*/  BSYNC.RECONVERGENT B0 ;  /* 0x0000000000007941 */ /* 0x000fea0003800200 */
.L_x_6392:
        /* <DEDUP_REMOVED lines=34> */
.L_x_6406:
        /* <DEDUP_REMOVED lines=17> */
.L_x_6405:
        /* <DEDUP_REMOVED lines=21> */
.L_x_6408:
        /* <DEDUP_REMOVED lines=13> */
.L_x_6404:
        /* <DEDUP_REMOVED lines=29> */
.L_x_6410:
        /* <DEDUP_REMOVED lines=17> */
.L_x_6409:
        /* <DEDUP_REMOVED lines=21> */
.L_x_6411:
        /* <DEDUP_REMOVED lines=12> */
.L_x_6407:
        /* <DEDUP_REMOVED lines=10> */
.L_x_6403:
[----:B------:R-:W-:Y:S05]  /*a700*/  BSYNC.RECONVERGENT B0 ;  /* 0x0000000000007941 */ /* 0x000fea0003800200 */
.L_x_6402:
        /* <DEDUP_REMOVED lines=34> */
.L_x_6416:
        /* <DEDUP_REMOVED lines=9> */
[C---:B01234-:R-:W-:Y:S01]  /*a9c0*/  FFMA.FTZ R160, R7.reuse, R9, R148 ;  /* 0x0000000907a07223 */ /* 0x05ffe20000010094 */
[C---:B------:R-:W-:Y:S01]  /*a9d0*/  FFMA.FTZ R161, R7.reuse, R6, R149 ;  /* 0x0000000607a17223 */ /* 0x040fe20000010095 */
[----:B------:R-:W-:-:S02]  /*a9e0*/  FFMA.FTZ R162, R7, R3, R150 ;  /* 0x0000000307a27223 */ /* 0x000fc40000010096 */
[----:B------:R-:W-:Y:S02]  /*a9f0*/  MOV R159, R163 ;  /* 0x000000a3009f7202 */ /* 0x000fe40000000f00 */
[----:B------:R-:W-:Y:S02]  /*aa00*/  MOV R156, R160 ;  /* 0x000000a0009c7202 */ /* 0x000fe40000000f00 */
[----:B------:R-:W-:Y:S02]  /*aa10*/  MOV R157, R161 ;  /* 0x000000a1009d7202 */ /* 0x000fe40000000f00 */
[----:B------:R-:W-:Y:S01]  /*aa20*/  MOV R158, R162 ;  /* 0x000000a2009e7202 */ /* 0x000fe20000000f00 */
[----:B------:R-:W-:Y:S06]  /*aa30*/  BRA `(.L_x_6417) ;  /* 0x0000000400c47947 */ /* 0x000fec0003800000 */
.L_x_6415:
        /* <DEDUP_REMOVED lines=21> */
.L_x_6418:
        /* <DEDUP_REMOVED lines=13> */
.L_x_6414:
        /* <DEDUP_REMOVED lines=29> */
.L_x_6420:
        /* <DEDUP_REMOVED lines=17> */
.L_x_6419:
        /* <DEDUP_REMOVED lines=21> */
.L_x_6421:
        /* <DEDUP_REMOVED lines=12> */
.L_x_6417:
        /* <DEDUP_REMOVED lines=9> */
.L_x_6413:
[----:B------:R-:W-:Y:S05]  /*b1e0*/  BSYNC.RECONVERGENT B0 ;  /* 0x0000000000007941 */ /* 0x000fea0003800200 */
.L_x_6412:
[----:B0----5:R-:W0:Y:S02]  /*b1f0*/  LDC.64 R6, c[0x0][0x380] ;  /* 0x0000e000ff067b82 */ /* 0x021e240000000a00 */
[----:B0-----:R-:W-:-:S04]  /*b200*/  LEA R225, R6, R225, 0x2 ;  /* 0x000000e106e17211 */ /* 0x001fc800078e10ff */
[----:B------:R-:W-:-:S13]  /*b210*/  ISETP.GE.AND P0, PT, R225, R7, PT ;  /* 0x00000007e100720c */ /* 0x000fda0003f06270 */
[----:B------:R-:W-:Y:S05]  /*b220*/  @!P0 BRA `(.L_x_6422) ;  /* 0xffffff5800488947 */ /* 0x000fea000383ffff */
.L_x_6281:
[----:B------:R-:W-:Y:S05]  /*b230*/  BSYNC B1 ;  /* 0x0000000000017941 */ /* 0x000fea0003800000 */
.L_x_6280:
        /* <DEDUP_REMOVED lines=102> */
[----:B------:R0:W-:Y:S01]  /*b8a0*/  STS.128 [R0+0x200], R36 ;  /* 0x0002002400007388 */ /* 0x0001e20000000c00 */
[----:B--2---:R-:W-:-:S03]  /*b8b0*/  FADD.FTZ R11, R11, R76 ;  /* 0x0000004c0b0b7221 */ /* 0x004fc60000010000 */
[----:B------:R1:W-:Y:S01]  /*b8c0*/  STS.128 [R0+0x400], R40 ;  /* 0x0004002800007388 */ /* 0x0003e20000000c00 */
[----:B------:R-:W-:-:S03]  /*b8d0*/  FADD.FTZ R77, R12, R77 ;  /* 0x0000004d0c4d7221 */ /* 0x000fc60000010000 */
[----:B------:R2:W-:Y:S01]  /*b8e0*/  STS.128 [R0+0x600], R44 ;  /* 0x0006002c00007388 */ /* 0x0005e20000000c00 */
[----:B------:R-:W-:-:S03]  /*b8f0*/  FADD.FTZ R13, R13, R78 ;  /* 0x0000004e0d0d7221 */ /* 0x000fc60000010000 */
[----:B------:R3:W-:Y:S04]  /*b900*/  STS.128 [R0+0x800], R48 ;  /* 0x0008003000007388 */ /* 0x0007e80000000c00 */
[----:B------:R-:W-:Y:S01]  /*b910*/  STS.128 [R0+0xa00], R52 ;  /* 0x000a003400007388 */ /* 0x000fe20000000c00 */
[----:B0-----:R-:W-:-:S03]  /*b920*/  IMAD R37, R226, UR4, RZ ;  /* 0x00000004e2257c24 */ /* 0x001fc6000f8e02ff */
[----:B------:R-:W-:Y:S02]  /*b930*/  STS.128 [R0+0xc00], R56 ;  /* 0x000c003800007388 */ /* 0x000fe40000000c00 */
[----:B-1----:R-:W-:Y:S02]  /*b940*/  IADD3 R40, P0, PT, R37, R112, RZ ;  /* 0x0000007025287210 */ /* 0x002fe40007f1e0ff */
[----:B------:R-:W-:Y:S01]  /*b950*/  STS.128 [R0+0xe00], R60 ;  /* 0x000e003c00007388 */ /* 0x000fe20000000c00 */
[----:B--2---:R-:W-:Y:S02]  /*b960*/  LOP3.LUT R45, R112, 0x7f, RZ, 0x3c, !PT ;  /* 0x0000007f702d7812 */ /* 0x004fe400078e3cff */
[----:B------:R-:W-:Y:S01]  /*b970*/  IADD3.X R47, PT, PT, RZ, RZ, RZ, P0, !PT ;  /* 0x000000ffff2f7210 */ /* 0x000fe200007fe4ff */
[----:B------:R-:W-:Y:S01]  /*b980*/  STS.128 [R0+0x1000], R64 ;  /* 0x0010004000007388 */ /* 0x000fe20000000c00 */
[----:B------:R-:W-:Y:S02]  /*b990*/  IADD3 R226, PT, PT, R45, R226, RZ ;  /* 0x000000e22de27210 */ /* 0x000fe40007ffe0ff */
[C---:B------:R-:W-:Y:S01]  /*b9a0*/  SHF.L.U64.HI R47, R40.reuse, 0x2, R47 ;  /* 0x00000002282f7819 */ /* 0x040fe2000001022f */
[----:B------:R-:W-:Y:S01]  /*b9b0*/  STS.128 [R0+0x1200], R108 ;  /* 0x0012006c00007388 */ /* 0x000fe20000000c00 */
[----:B------:R-:W-:Y:S01]  /*b9c0*/  SHF.L.U32 R40, R40, 0x2, RZ ;  /* 0x0000000228287819 */ /* 0x000fe200000006ff */
[----:B------:R-:W-:Y:S03]  /*b9d0*/  BAR.SYNC.DEFER_BLOCKING 0x0 ;  /* 0x0000000000007b1d */ /* 0x000fe60000010000 */
[----:B------:R-:W-:-:S02]  /*b9e0*/  IADD3 R42, P0, PT, R40, UR18, RZ ;  /* 0x00000012282a7c10 */ /* 0x000fc4000ff1e0ff */
[----:B------:R-:W-:Y:S02]  /*b9f0*/  IADD3 R40, P1, PT, R40, UR16, RZ ;  /* 0x0000001028287c10 */ /* 0x000fe4000ff3e0ff */
[C---:B---3--:R-:W-:Y:S02]  /*ba00*/  IADD3.X R49, PT, PT, R47.reuse, UR19, RZ, P0, !PT ;  /* 0x000000132f317c10 */ /* 0x048fe400087fe4ff */
[C---:B------:R-:W-:Y:S02]  /*ba10*/  ISETP.GE.U32.AND P0, PT, R226.reuse, 0x80, PT ;  /* 0x00000080e200780c */ /* 0x040fe40003f06070 */
[----:B------:R-:W-:Y:S02]  /*ba20*/  IADD3.X R47, PT, PT, R47, UR17, RZ, P1, !PT ;  /* 0x000000112f2f7c10 */ /* 0x000fe40008ffe4ff */
[C---:B------:R-:W-:Y:S02]  /*ba30*/  ISETP.GE.U32.AND P1, PT, R226.reuse, 0x100, PT ;  /* 0x00000100e200780c */ /* 0x040fe40003f26070 */
[----:B------:R-:W-:-:S02]  /*ba40*/  ISETP.GE.U32.AND P5, PT, R226, 0x180, PT ;  /* 0x00000180e200780c */ /* 0x000fc40003fa6070 */
[----:B------:R-:W-:-:S05]  /*ba50*/  ISETP.GE.U32.AND P4, PT, R226, 0x280, PT ;  /* 0x00000280e200780c */ /* 0x000fca0003f86070 */
[----:B------:R-:W-:Y:S02]  /*ba60*/  @P0 MOV R2, R42 ;  /* 0x0000002a00020202 */ /* 0x000fe40000000f00 */
[----:B------:R-:W-:Y:S01]  /*ba70*/  @P0 MOV R3, R49 ;  /* 0x0000003100030202 */ /* 0x000fe20000000f00 */
[----:B------:R-:W0:Y:S01]  /*ba80*/  LDS R32, [R6] ;  /* 0x0000000006207984 */ /* 0x000e220000000800 */
[----:B------:R-:W-:-:S03]  /*ba90*/  @P0 IADD3 R42, P2, PT, R42, 0x200, RZ ;  /* 0x000002002a2a0810 */ /* 0x000fc60007f5e0ff */
[----:B------:R-:W1:Y:S01]  /*baa0*/  LDS R35, [R6+0x1400] ;  /* 0x0014000006237984 */ /* 0x000e620000000800 */
[----:B------:R-:W-:-:S03]  /*bab0*/  @P0 IADD3.X R49, PT, PT, RZ, R49, RZ, P2, !PT ;  /* 0x00000031ff310210 */ /* 0x000fc600017fe4ff */
        /* <DEDUP_REMOVED lines=18> */
[----:B------:R-:W-:-:S03]  /*bbe0*/  FADD.FTZ R33, RZ, R33 ;  /* 0x00000021ff217221 */ /* 0x000fc60000010000 */
[----:B------:R3:W-:Y:S01]  /*bbf0*/  @P0 STG.E desc[UR10][R2.64], R43 ;  /* 0x0000002b02000986 */ /* 0x0007e2000c10190a */
[----:B------:R-:W-:-:S03]  /*bc00*/  FADD.FTZ R0, R0, R37 ;  /* 0x0000002500007221 */ /* 0x000fc60000010000 */
[----:B------:R-:W4:Y:S01]  /*bc10*/  LDS R35, [R6+0x3000] ;  /* 0x0030000006237984 */ /* 0x000f220000000800 */
[----:B------:R-:W-:-:S03]  /*bc20*/  FADD.FTZ R33, R33, R34 ;  /* 0x0000002221217221 */ /* 0x000fc60000010000 */
[----:B------:R-:W-:Y:S01]  /*bc30*/  LDS R37, [R6+0x4200] ;  /* 0x0042000006257984 */ /* 0x000fe20000000800 */
[----:B------:R-:W-:Y:S01]  /*bc40*/  FADD.FTZ R0, R0, R41 ;  /* 0x0000002900007221 */ /* 0x000fe20000010000 */
[----:B---3--:R-:W-:Y:S02]  /*bc50*/  @P0 MOV R2, R40 ;  /* 0x0000002800020202 */ /* 0x008fe40000000f00 */
[----:B------:R-:W3:Y:S01]  /*bc60*/  LDS R39, [R6+0x4400] ;  /* 0x0044000006277984 */ /* 0x000ee20000000800 */
[-C--:B------:R-:W-:Y:S01]  /*bc70*/  @P0 MOV R3, R47.reuse ;  /* 0x0000002f00030202 */ /* 0x080fe20000000f00 */
[----:B------:R-:W-:Y:S01]  /*bc80*/  FADD.FTZ R33, R33, R36 ;  /* 0x0000002421217221 */ /* 0x000fe20000010000 */
[----:B------:R-:W-:Y:S01]  /*bc90*/  @P0 IADD3 R40, P3, PT, R40, 0x200, RZ ;  /* 0x0000020028280810 */ /* 0x000fe20007f7e0ff */
[----:B------:R-:W-:Y:S01]  /*bca0*/  LDS R18, [R6+0x1e00] ;  /* 0x001e000006127984 */ /* 0x000fe20000000800 */
[----:B------:R-:W-:Y:S02]  /*bcb0*/  FADD.FTZ R45, R0, R45 ;  /* 0x0000002d002d7221 */ /* 0x000fe40000010000 */
[----:B------:R-:W-:Y:S01]  /*bcc0*/  @P0 IADD3.X R47, PT, PT, RZ, R47, RZ, P3, !PT ;  /* 0x0000002fff2f0210 */ /* 0x000fe20001ffe4ff */
[----:B------:R-:W3:Y:S01]  /*bcd0*/  LDS R0, [R6+0x600] ;  /* 0x0006000006007984 */ /* 0x000ee20000000800 */
[----:B------:R-:W-:Y:S01]  /*bce0*/  @P1 MOV R4, R40 ;  /* 0x0000002800041202 */ /* 0x000fe20000000f00 */
[----:B0-----:R-:W-:Y:S01]  /*bcf0*/  FADD.FTZ R33, R33, R38 ;  /* 0x0000002621217221 */ /* 0x001fe20000010000 */
[----:B------:R-:W-:Y:S01]  /*bd00*/  @P1 MOV R5, R47 ;  /* 0x0000002f00051202 */ /* 0x000fe20000000f00 */
[----:B------:R0:W-:Y:S01]  /*bd10*/  @P0 STG.E desc[UR10][R2.64], R69 ;  /* 0x0000004502000986 */ /* 0x0001e2000c10190a */
[----:B------:R-:W-:-:S02]  /*bd20*/  @P1 IADD3 R40, P2, PT, R40, 0x200, RZ ;  /* 0x0000020028281810 */ /* 0x000fc40007f5e0ff */
[C---:B------:R-:W-:Y:S01]  /*bd30*/  ISETP.GE.U32.AND P3, PT, R226.reuse, 0x300, PT ;  /* 0x00000300e200780c */ /* 0x040fe20003f66070 */
[----:B------:R-:W-:Y:S01]  /*bd40*/  LDS R20, [R6+0x3200] ;  /* 0x0032000006147984 */ /* 0x000fe20000000800 */
[----:B------:R-:W-:Y:S01]  /*bd50*/  @P1 IADD3.X R47, PT, PT, RZ, R47, RZ, P2, !PT ;  /* 0x0000002fff2f1210 */ /* 0x000fe200017fe4ff */
[----:B-1----:R-:W-:Y:S02]  /*bd60*/  FADD.FTZ R14, RZ, R14 ;  /* 0x0000000eff0e7221 */ /* 0x002fe40000010000 */
[----:B------:R-:W-:Y:S01]  /*bd70*/  LDS R22, [R6+0x4600] ;  /* 0x0046000006167984 */ /* 0x000fe20000000800 */
[----:B------:R-:W-:Y:S01]  /*bd80*/  ISETP.GE.U32.AND P2, PT, R226, 0x380, PT ;  /* 0x00000380e200780c */ /* 0x000fe20003f46070 */
[----:B--2---:R-:W-:Y:S01]  /*bd90*/  FADD.FTZ R14, R14, R25 ;  /* 0x000000190e0e7221 */ /* 0x004fe20000010000 */
[----:B0-----:R-:W-:Y:S01]  /*bda0*/  @P1 MOV R2, R42 ;  /* 0x0000002a00021202 */ /* 0x001fe20000000f00 */
[----:B------:R-:W0:Y:S01]  /*bdb0*/  LDS R16, [R6+0xc00] ;  /* 0x000c000006107984 */ /* 0x000e220000000800 */
[----:B------:R-:W-:-:S02]  /*bdc0*/  @P1 MOV R3, R49 ;  /* 0x0000003100031202 */ /* 0x000fc40000000f00 */
[----:B------:R-:W-:Y:S01]  /*bdd0*/  @P1 IADD3 R42, P0, PT, R42, 0x200, RZ ;  /* 0x000002002a2a1810 */ /* 0x000fe20007f1e0ff */
[----:B------:R-:W1:Y:S01]  /*bde0*/  LDS R17, [R6+0x2000] ;  /* 0x0020000006117984 */ /* 0x000e620000000800 */
[----:B----4-:R-:W-:Y:S02]  /*bdf0*/  FADD.FTZ R14, R14, R35 ;  /* 0x000000230e0e7221 */ /* 0x010fe40000010000 */
[----:B------:R-:W-:Y:S01]  /*be00*/  @P1 IADD3.X R49, PT, PT, RZ, R49, RZ, P0, !PT ;  /* 0x00000031ff311210 */ /* 0x000fe200007fe4ff */
[----:B------:R2:W-:Y:S01]  /*be10*/  @P1 STG.E desc[UR10][R2.64], R33 ;  /* 0x0000002102001986 */ /* 0x0005e2000c10190a */
[----:B------:R-:W-:-:S03]  /*be20*/  ISETP.GE.U32.AND P0, PT, R226, 0x200, PT ;  /* 0x00000200e200780c */ /* 0x000fc60003f06070 */
[----:B------:R-:W4:Y:S01]  /*be30*/  LDS R33, [R6+0x2e00] ;  /* 0x002e000006217984 */ /* 0x000f220000000800 */
[----:B---3--:R-:W-:-:S03]  /*be40*/  FADD.FTZ R39, R14, R39 ;  /* 0x000000270e277221 */ /* 0x008fc60000010000 */
[----:B------:R-:W-:Y:S04]  /*be50*/  @P1 STG.E desc[UR10][R4.64], R15 ;  /* 0x0000000f04001986 */ /* 0x000fe8000c10190a */
[----:B------:R-:W3:Y:S01]  /*be60*/  LDS R15, [R6+0xa00] ;  /* 0x000a0000060f7984 */ /* 0x000ee20000000800 */
[----:B--2---:R-:W-:Y:S01]  /*be70*/  @P5 MOV R2, R42 ;  /* 0x0000002a00025202 */ /* 0x004fe20000000f00 */
[----:B------:R-:W-:Y:S01]  /*be80*/  FADD.FTZ R0, RZ, R0 ;  /* 0x00000000ff007221 */ /* 0x000fe20000010000 */
[----:B------:R-:W-:Y:S01]  /*be90*/  @P5 MOV R3, R49 ;  /* 0x0000003100035202 */ /* 0x000fe20000000f00 */
[----:B------:R-:W-:Y:S01]  /*bea0*/  LDS R29, [R6+0x4800] ;  /* 0x00480000061d7984 */ /* 0x000fe20000000800 */
[----:B------:R-:W-:Y:S01]  /*beb0*/  @P5 IADD3 R42, P1, PT, R42, 0x200, RZ ;  /* 0x000002002a2a5810 */ /* 0x000fe20007f3e0ff */
[----:B------:R-:W-:-:S02]  /*bec0*/  FADD.FTZ R0, R0, R23 ;  /* 0x0000001700007221 */ /* 0x000fc40000010000 */
[----:B------:R-:W2:Y:S01]  /*bed0*/  LDS R23, [R6+0x3400] ;  /* 0x0034000006177984 */ /* 0x000ea20000000800 */
[----:B------:R-:W-:Y:S02]  /*bee0*/  @P5 IADD3.X R49, PT, PT, RZ, R49, RZ, P1, !PT ;  /* 0x00000031ff315210 */ /* 0x000fe40000ffe4ff */
[----:B------:R-:W-:Y:S01]  /*bef0*/  ISETP.GE.U32.AND P1, PT, R226, 0x400, PT ;  /* 0x00000400e200780c */ /* 0x000fe20003f26070 */
[----:B------:R1:W-:Y:S04]  /*bf00*/  @P5 STG.E desc[UR10][R2.64], R45 ;  /* 0x0000002d02005986 */ /* 0x0003e8000c10190a */
[----:B------:R-:W-:Y:S01]  /*bf10*/  LDS R19, [R6+0x2200] ;  /* 0x0022000006137984 */ /* 0x000fe20000000800 */
[----:B0-----:R-:W-:-:S03]  /*bf20*/  FADD.FTZ R16, RZ, R16 ;  /* 0x00000010ff107221 */ /* 0x001fc60000010000 */
[----:B------:R-:W0:Y:S01]  /*bf30*/  LDS R8, [R6+0x1000] ;  /* 0x0010000006087984 */ /* 0x000e220000000800 */
[----:B-1----:R-:W-:Y:S01]  /*bf40*/  FADD.FTZ R16, R16, R17 ;  /* 0x0000001110107221 */ /* 0x002fe20000010000 */
[----:B------:R-:W-:Y:S02]  /*bf50*/  @P5 MOV R2, R40 ;  /* 0x0000002800025202 */ /* 0x000fe40000000f00 */
[----:B------:R-:W-:Y:S01]  /*bf60*/  LDS R25, [R6+0x3600] ;  /* 0x0036000006197984 */ /* 0x000fe20000000800 */
[-C--:B------:R-:W-:Y:S02]  /*bf70*/  @P5 MOV R3, R47.reuse ;  /* 0x0000002f00035202 */ /* 0x080fe40000000f00 */
[----:B------:R-:W-:Y:S01]  /*bf80*/  @P5 IADD3 R40, P6, PT, R40, 0x200, RZ ;  /* 0x0000020028285810 */ /* 0x000fe20007fde0ff */
[----:B------:R-:W1:Y:S01]  /*bf90*/  LDS R21, [R6+0x2400] ;  /* 0x0024000006157984 */ /* 0x000e620000000800 */
[----:B----4-:R-:W-:Y:S02]  /*bfa0*/  FADD.FTZ R0, R0, R33 ;  /* 0x0000002100007221 */ /* 0x010fe40000010000 */
[----:B------:R-:W-:Y:S01]  /*bfb0*/  @P5 IADD3.X R47, PT, PT, RZ, R47, RZ, P6, !PT ;  /* 0x0000002fff2f5210 */ /* 0x000fe200037fe4ff */
[----:B------:R4:W-:Y:S01]  /*bfc0*/  @P5 STG.E desc[UR10][R2.64], R71 ;  /* 0x0000004702005986 */ /* 0x0009e2000c10190a */
[----:B------:R-:W-:Y:S01]  /*bfd0*/  @P0 MOV R4, R40 ;  /* 0x0000002800040202 */ /* 0x000fe20000000f00 */
[----:B------:R-:W-:Y:S01]  /*bfe0*/  FADD.FTZ R37, R0, R37 ;  /* 0x0000002500257221 */ /* 0x000fe20000010000 */
[----:B------:R-:W-:Y:S01]  /*bff0*/  @P0 MOV R5, R47 ;  /* 0x0000002f00050202 */ /* 0x000fe20000000f00 */
[----:B------:R-:W1:Y:S01]  /*c000*/  LDS R0, [R6+0xe00] ;  /* 0x000e000006007984 */ /* 0x000e620000000800 */
[----:B------:R-:W-:Y:S01]  /*c010*/  ISETP.GE.U32.AND P5, PT, R226, 0x480, PT ;  /* 0x00000480e200780c */ /* 0x000fe20003fa6070 */
[----:B---3--:R-:W-:-:S02]  /*c020*/  FADD.FTZ R15, RZ, R15 ;  /* 0x0000000fff0f7221 */ /* 0x008fc40000010000 */
[----:B------:R-:W-:Y:S02]  /*c030*/  LDS R31, [R6+0x4a00] ;  /* 0x004a0000061f7984 */ /* 0x000fe40000000800 */
[----:B------:R-:W-:Y:S01]  /*c040*/  FADD.FTZ R15, R15, R18 ;  /* 0x000000120f0f7221 */ /* 0x000fe20000010000 */
[----:B----4-:R-:W-:Y:S01]  /*c050*/  @P0 MOV R2, R42 ;  /* 0x0000002a00020202 */ /* 0x010fe20000000f00 */
[----:B------:R-:W3:Y:S01]  /*c060*/  LDS R27, [R6+0x3800] ;  /* 0x00380000061b7984 */ /* 0x000ee20000000800 */
[----:B------:R-:W-:Y:S01]  /*c070*/  @P0 IADD3 R42, P6, PT, R42, 0x200, RZ ;  /* 0x000002002a2a0810 */ /* 0x000fe20007fde0ff */
[----:B------:R-:W-:Y:S01]  /*c080*/  FADD.FTZ R15, R15, R20 ;  /* 0x000000140f0f7221 */ /* 0x000fe20000010000 */
[-C--:B------:R-:W-:Y:S01]  /*c090*/  @P0 MOV R3, R49.reuse ;  /* 0x0000003100030202 */ /* 0x080fe20000000f00 */
[----:B------:R-:W4:Y:S01]  /*c0a0*/  LDS R33, [R6+0x4c00] ;  /* 0x004c000006217984 */ /* 0x000f220000000800 */
[----:B------:R-:W-:Y:S01]  /*c0b0*/  @P0 IADD3.X R49, PT, PT, RZ, R49, RZ, P6, !PT ;  /* 0x00000031ff310210 */ /* 0x000fe200037fe4ff */
[----:B--2---:R-:W-:Y:S01]  /*c0c0*/  FADD.FTZ R16, R16, R23 ;  /* 0x0000001710107221 */ /* 0x004fe20000010000 */
[----:B------:R-:W-:Y:S01]  /*c0d0*/  @P0 IADD3 R40, P6, PT, R40, 0x200, RZ ;  /* 0x0000020028280810 */ /* 0x000fe20007fde0ff */
[----:B------:R2:W-:Y:S02]  /*c0e0*/  @P0 STG.E desc[UR10][R2.64], R37 ;  /* 0x0000002502000986 */ /* 0x0005e4000c10190a */
[----:B------:R-:W-:Y:S01]  /*c0f0*/  FADD.FTZ R29, R16, R29 ;  /* 0x0000001d101d7221 */ /* 0x000fe20000010000 */
[----:B------:R-:W-:Y:S01]  /*c100*/  @P0 IADD3.X R47, PT, PT, RZ, R47, RZ, P6, !PT ;  /* 0x0000002fff2f0210 */ /* 0x000fe200037fe4ff */
[----:B------:R1:W-:Y:S01]  /*c110*/  @P0 STG.E desc[UR10][R4.64], R7 ;  /* 0x0000000704000986 */ /* 0x0003e2000c10190a */
[----:B------:R-:W-:Y:S01]  /*c120*/  ISETP.GE.U32.AND P6, PT, R226, 0x500, PT ;  /* 0x00000500e200780c */ /* 0x000fe20003fc6070 */
[----:B0-----:R-:W-:-:S02]  /*c130*/  FADD.FTZ R8, RZ, R8 ;  /* 0x00000008ff087221 */ /* 0x001fc40000010000 */
[----:B------:R-:W0:Y:S01]  /*c140*/  LDS R7, [R6+0x1200] ;  /* 0x0012000006077984 */ /* 0x000e220000000800 */
[----:B--2---:R-:W-:-:S03]  /*c150*/  @P4 MOV R2, R42 ;  /* 0x0000002a00024202 */ /* 0x004fc60000000f00 */
[----:B------:R-:W2:Y:S01]  /*c160*/  LDS R10, [R6+0x2600] ;  /* 0x00260000060a7984 */ /* 0x000ea20000000800 */
[-C--:B------:R-:W-:Y:S01]  /*c170*/  @P4 MOV R3, R49.reuse ;  /* 0x0000003100034202 */ /* 0x080fe20000000f00 */
[----:B-1----:R-:W-:Y:S01]  /*c180*/  FADD.FTZ R8, R8, R21 ;  /* 0x0000001508087221 */ /* 0x002fe20000010000 */
[----:B------:R-:W-:Y:S01]  /*c190*/  @P4 IADD3 R42, P0, PT, R42, 0x200, RZ ;  /* 0x000002002a2a4810 */ /* 0x000fe20007f1e0ff */
[----:B------:R-:W-:Y:S01]  /*c1a0*/  FADD.FTZ R5, R15, R22 ;  /* 0x000000160f057221 */ /* 0x000fe20000010000 */
[----:B------:R-:W-:Y:S02]  /*c1b0*/  LDS R17, [R6+0x4e00] ;  /* 0x004e000006117984 */ /* 0x000fe40000000800 */
[----:B------:R-:W-:Y:S02]  /*c1c0*/  @P4 IADD3.X R49, PT, PT, RZ, R49, RZ, P0, !PT ;  /* 0x00000031ff314210 */ /* 0x000fe400007fe4ff */
[----:B------:R1:W-:Y:S01]  /*c1d0*/  @P4 STG.E desc[UR10][R2.64], R39 ;  /* 0x0000002702004986 */ /* 0x0003e2000c10190a */
[----:B------:R-:W-:-:S03]  /*c1e0*/  FADD.FTZ R0, RZ, R0 ;  /* 0x00000000ff007221 */ /* 0x000fc60000010000 */
[----:B------:R-:W2:Y:S01]  /*c1f0*/  LDS R15, [R6+0x3a00] ;  /* 0x003a0000060f7984 */ /* 0x000ea20000000800 */
[----:B------:R-:W-:-:S04]  /*c200*/  FADD.FTZ R0, R0, R19 ;  /* 0x0000001300007221 */ /* 0x000fc80000010000 */
[----:B------:R-:W-:Y:S01]  /*c210*/  FADD.FTZ R0, R0, R25 ;  /* 0x0000001900007221 */ /* 0x000fe20000010000 */
[----:B---3--:R-:W-:Y:S01]  /*c220*/  FADD.FTZ R8, R8, R27 ;  /* 0x0000001b08087221 */ /* 0x008fe20000010000 */
[----:B-1----:R-:W-:Y:S02]  /*c230*/  @P4 MOV R2, R40 ;  /* 0x0000002800024202 */ /* 0x002fe40000000f00 */
[----:B------:R-:W-:Y:S01]  /*c240*/  FADD.FTZ R31, R0, R31 ;  /* 0x0000001f001f7221 */ /* 0x000fe20000010000 */
[----:B------:R-:W-:Y:S01]  /*c250*/  @P4 MOV R3, R47 ;  /* 0x0000002f00034202 */ /* 0x000fe20000000f00 */
[----:B----4-:R-:W-:Y:S01]  /*c260*/  FADD.FTZ R33, R8, R33 ;  /* 0x0000002108217221 */ /* 0x010fe20000010000 */
[----:B------:R-:W-:-:S03]  /*c270*/  @P4 IADD3 R40, P0, PT, R40, 0x200, RZ ;  /* 0x0000020028284810 */ /* 0x000fc60007f1e0ff */
[----:B------:R1:W-:Y:S01]  /*c280*/  @P4 STG.E desc[UR10][R2.64], R73 ;  /* 0x0000004902004986 */ /* 0x0003e2000c10190a */
[----:B------:R-:W-:Y:S01]  /*c290*/  @P4 IADD3.X R47, PT, PT, RZ, R47, RZ, P0, !PT ;  /* 0x0000002fff2f4210 */ /* 0x000fe200007fe4ff */
[----:B0-----:R-:W-:Y:S01]  /*c2a0*/  FADD.FTZ R7, RZ, R7 ;  /* 0x00000007ff077221 */ /* 0x001fe20000010000 */
[----:B-1----:R-:W-:-:S03]  /*c2b0*/  @P3 MOV R2, R42 ;  /* 0x0000002a00023202 */ /* 0x002fc60000000f00 */
[----:B--2---:R-:W-:Y:S01]  /*c2c0*/  FADD.FTZ R10, R7, R10 ;  /* 0x0000000a070a7221 */ /* 0x004fe20000010000 */
[----:B------:R-:W-:Y:S02]  /*c2d0*/  @P3 MOV R3, R49 ;  /* 0x0000003100033202 */ /* 0x000fe40000000f00 */
[----:B------:R-:W-:-:S03]  /*c2e0*/  @P3 IADD3 R42, P0, PT, R42, 0x200, RZ ;  /* 0x000002002a2a3810 */ /* 0x000fc60007f1e0ff */
[----:B------:R0:W-:Y:S01]  /*c2f0*/  @P3 STG.E desc[UR10][R2.64], R5 ;  /* 0x0000000502003986 */ /* 0x0001e2000c10190a */
[----:B------:R-:W-:Y:S01]  /*c300*/  @P3 IADD3.X R49, PT, PT, RZ, R49, RZ, P0, !PT ;  /* 0x00000031ff313210 */ /* 0x000fe200007fe4ff */
[----:B------:R-:W-:-:S04]  /*c310*/  FADD.FTZ R10, R10, R15 ;  /* 0x0000000f0a0a7221 */ /* 0x000fc80000010000 */
        /* <DEDUP_REMOVED lines=44> */
.L_x_6321:
[----:B------:R-:W-:Y:S01]  /*c5e0*/  HFMA2 R161, -RZ, RZ, 0, 5.9604644775390625e-08 ;  /* 0x00000001ffa17431 */ /* 0x000fe200000001ff */
[----:B------:R-:W-:Y:S01]  /*c5f0*/  BSSY B0, `(.L_x_6423) ;  /* 0x0000006000007945 */ /* 0x000fe20003800000 */
[----:B------:R-:W-:Y:S02]  /*c600*/  MOV R160, 0x1f ;  /* 0x0000001f00a07802 */ /* 0x000fe40000000f00 */
[----:B------:R-:W-:-:S07]  /*c610*/  MOV R6, 0xffffffff ;  /* 0xffffffff00067802 */ /* 0x000fce0000000f00 */
[----:B-----5:R-:W-:Y:S05]  /*c620*/  WARPSYNC.COLLECTIVE R6, `(.L_x_6424) ;  /* 0x0000000006087348 */ /* 0x020fea0003c00000 */
[----:B------:R0:W1:Y:S02]  /*c630*/  SHFL.BFLY P6, R163, R9, R161, R160 ;  /* 0x0c0000a109a37389 */ /* 0x00006400000c00a0 */
[----:B01---5:R-:W-:Y:S05]  /*c640*/  ENDCOLLECTIVE ;  /* 0x000000000000791b */ /* 0x023fea0003800000 */
.L_x_6424:
[----:B------:R-:W-:Y:S05]  /*c650*/  BSYNC B0 ;  /* 0x0000000000007941 */ /* 0x000fea0003800000 */
.L_x_6423:
[----:B------:R-:W-:Y:S01]  /*c660*/  MOV R6, R163 ;  /* 0x000000a300067202 */ /* 0x000fe20000000f00 */
[----:B------:R-:W-:Y:S01]  /*c670*/  HFMA2 R161, -RZ, RZ, 0, 5.9604644775390625e-08 ;  /* 0x00000001ffa17431 */ /* 0x000fe200000001ff */
[----:B------:R-:W-:-:S03]  /*c680*/  MOV R160, 0x1f ;  /* 0x0000001f00a07802 */ /* 0x000fc60000000f00 */
[----:B------:R-:W-:Y:S01]  /*c690*/  FADD.FTZ R162, R6, R9 ;  /* 0x0000000906a27221 */ /* 0x000fe20000010000 */
[----:B------:R-:W-:Y:S02]  /*c6a0*/  MOV R9, R3 ;  /* 0x0000000300097202 */ /* 0x000fe40000000f00 */
[----:B------:R-:W-:-:S07]  /*c6b0*/  MOV R6, 0xffffffff ;  /* 0xffffffff00067802 */ /* 0x000fce0000000f00 */
[----:B------:R-:W-:Y:S05]  /*c6c0*/  WARPSYNC.COLLECTIVE R6, `(.L_x_6425) ;  /* 0x0000000006087348 */ /* 0x000fea0003c00000 */
[----:B------:R0:W1:Y:S02]  /*c6d0*/  SHFL.BFLY P6, R163, R9, R161, R160 ;  /* 0x0c0000a109a37389 */ /* 0x00006400000c00a0 */
[----:B01----:R-:W-:Y:S05]  /*c6e0*/  ENDCOLLECTIVE ;  /* 0x000000000000791b */ /* 0x003fea0003800000 */
.L_x_6425:
        /* <DEDUP_REMOVED lines=8> */
.L_x_6426:
[----:B------:R-:W-:Y:S02]  /*c770*/  MOV R9, R3 ;  /* 0x0000000300097202 */ /* 0x000fe40000000f00 */
[----:B------:R-:W-:-:S05]  /*c780*/  MOV R6, R163 ;  /* 0x000000a300067202 */ /* 0x000fca0000000f00 */
[----:B------:R-:W-:Y:S01]  /*c790*/  FADD.FTZ R162, R162, R6 ;  /* 0x00000006a2a27221 */ /* 0x000fe20000010000 */
[----:B------:R-:W-:-:S07]  /*c7a0*/  MOV R6, 0xffffffff ;  /* 0xffffffff00067802 */ /* 0x000fce0000000f00 */
[----:B------:R-:W-:Y:S05]  /*c7b0*/  WARPSYNC.COLLECTIVE R6, `(.L_x_6427) ;  /* 0x0000000006087348 */ /* 0x000fea0003c00000 */
[----:B------:R0:W1:Y:S02]  /*c7c0*/  SHFL.BFLY P6, R163, R9, R161, R160 ;  /* 0x0c0000a109a37389 */ /* 0x00006400000c00a0 */
[----:B01----:R-:W-:Y:S05]  /*c7d0*/  ENDCOLLECTIVE ;  /* 0x000000000000791b */ /* 0x003fea0003800000 */
.L_x_6427:
        /* <DEDUP_REMOVED lines=8> */
.L_x_6428:
[----:B------:R-:W-:Y:S02]  /*c860*/  MOV R9, R3 ;  /* 0x0000000300097202 */ /* 0x000fe40000000f00 */
[----:B------:R-:W-:-:S05]  /*c870*/  MOV R6, R163 ;  /* 0x000000a300067202 */ /* 0x000fca0000000f00 */
[----:B------:R-:W-:Y:S01]  /*c880*/  FADD.FTZ R162, R162, R6 ;  /* 0x00000006a2a27221 */ /* 0x000fe20000010000 */
[----:B------:R-:W-:-:S07]  /*c890*/  MOV R6, 0xffffffff ;  /* 0xffffffff00067802 */ /* 0x000fce0000000f00 */
[----:B------:R-:W-:Y:S05]  /*c8a0*/  WARPSYNC.COLLECTIVE R6, `(.L_x_6429) ;  /* 0x0000000006087348 */ /* 0x000fea0003c00000 */
[----:B------:R0:W1:Y:S02]  /*c8b0*/  SHFL.BFLY P6, R163, R9, R161, R160 ;  /* 0x0c0000a109a37389 */ /* 0x00006400000c00a0 */
[----:B01----:R-:W-:Y:S05]  /*c8c0*/  ENDCOLLECTIVE ;  /* 0x000000000000791b */ /* 0x003fea0003800000 */
.L_x_6429:
        /* <DEDUP_REMOVED lines=8> */
.L_x_6430:
[----:B------:R-:W-:Y:S02]  /*c950*/  MOV R9, R3 ;  /* 0x0000000300097202 */ /* 0x000fe40000000f00 */
[----:B------:R-:W-:-:S05]  /*c960*/  MOV R6, R163 ;  /* 0x000000a300067202 */ /* 0x000fca0000000f00 */
[----:B------:R-:W-:Y:S01]  /*c970*/  FADD.FTZ R162, R162, R6 ;  /* 0x00000006a2a27221 */ /* 0x000fe20000010000 */
[----:B------:R-:W-:-:S07]  /*c980*/  MOV R6, 0xffffffff ;  /* 0xffffffff00067802 */ /* 0x000fce0000000f00 */
[----:B------:R-:W-:Y:S05]  /*c990*/  WARPSYNC.COLLECTIVE R6, `(.L_x_6431) ;  /* 0x0000000006087348 */ /* 0x000fea0003c00000 */
[----:B------:R0:W1:Y:S02]  /*c9a0*/  SHFL.BFLY P6, R163, R9, R161, R160 ;  /* 0x0c0000a109a37389 */ /* 0x00006400000c00a0 */
[----:B01----:R-:W-:Y:S05]  /*c9b0*/  ENDCOLLECTIVE ;  /* 0x000000000000791b */ /* 0x003fea0003800000 */
.L_x_6431:
        /* <DEDUP_REMOVED lines=8> */
.L_x_6432:
[----:B------:R-:W-:Y:S02]  /*ca40*/  MOV R9, R3 ;  /* 0x0000000300097202 */ /* 0x000fe40000000f00 */
[----:B------:R-:W-:-:S07]  /*ca50*/  MOV R164, R163 ;  /* 0x000000a300a47202 */ /* 0x000fce0000000f00 */
[----:B------:R-:W-:Y:S05]  /*ca60*/  WARPSYNC.COLLECTIVE R6, `(.L_x_6433) ;  /* 0x0000000006087348 */ /* 0x000fea0003c00000 */
[----:B------:R0:W1:Y:S02]  /*ca70*/  SHFL.BFLY P6, R163, R9, R161, R160 ;  /* 0x0c0000a109a37389 */ /* 0x00006400000c00a0 */
[----:B01----:R-:W-:Y:S05]  /*ca80*/  ENDCOLLECTIVE ;  /* 0x000000000000791b */ /* 0x003fea0003800000 */
.L_x_6433:
[----:B------:R-:W-:Y:S01]  /*ca90*/  MOV R6, R163 ;  /* 0x000000a300067202 */ /* 0x000fe20000000f00 */
[----:B------:R-:W-:Y:S06]  /*caa0*/  BRA `(.L_x_6434) ;  /* 0xffffff7800407947 */ /* 0x000fec000383ffff */
.L_x_6435:
        /* <DEDUP_REMOVED lines=13> */
.L_x_7176:


//--------------------- .text._ZN10layer_norm31ln_parallel_residual_bwd_kernelINS_13Kernel_traitsIfffffjLj1280ELj1ELj4ELj1ELj16ENS_18Kernel_traits_baseILj1280EfffffjLj128EEEEELb0ELb1ELb1EEEvNS_9BwdParamsE --------------------------
	.section	.text._ZN10layer_norm31ln_parallel_residual_bwd_kernelINS_13Kernel_traitsIfffffjLj1280ELj1ELj4ELj1ELj16ENS_18Kernel_traits_baseILj1280EfffffjLj128EEEEELb0ELb1ELb1EEEvNS_9BwdParamsE,"ax",@progbits
	.align	128
        .global         _ZN10layer_norm31ln_parallel_residual_bwd_kernelINS_13Kernel_traitsIfffffjLj1280ELj1ELj4ELj1ELj16ENS_18Kernel_traits_baseILj1280EfffffjLj128EEEEELb0ELb1ELb1EEEvNS_9BwdParamsE
        .type           _ZN10layer_norm31ln_parallel_residual_bwd_kernelINS_13Kernel_traitsIfffffjLj1280ELj1ELj4ELj1ELj16ENS_18Kernel_traits_baseILj1280EfffffjLj128EEEEELb0ELb1ELb1EEEvNS_9BwdParamsE,@function
        .size           _ZN10layer_norm31ln_parallel_residual_bwd_kernelINS_13Kernel_traitsIfffffjLj1280ELj1ELj4ELj1ELj16ENS_18Kernel_traits_baseILj1280EfffffjLj128EEEEELb0ELb1ELb1EEEvNS_9BwdParamsE,(.L_x_7177 - _ZN10layer_norm31ln_parallel_residual_bwd_kernelINS_13Kernel_traitsIfffffjLj1280ELj1ELj4ELj1ELj16ENS_18Kernel_traits_baseILj1280EfffffjLj128EEEEELb0ELb1ELb1EEEvNS_9BwdParamsE)
        .other          _ZN10layer_norm31ln_parallel_residual_bwd_kernelINS_13Kernel_traitsIfffffjLj1280ELj1ELj4ELj1ELj16ENS_18Kernel_traits_baseILj1280EfffffjLj128EEEEELb0ELb1ELb1EEEvNS_9BwdParamsE,@"STO_CUDA_ENTRY STV_DEFAULT"
_ZN10layer_norm31ln_parallel_residual_bwd_kernelINS_13Kernel_traitsIfffffjLj1280ELj1ELj4ELj1ELj16ENS_18Kernel_traits_baseILj1280EfffffjLj128EEEEELb0ELb1ELb1EEEvNS_9BwdParamsE:
.text._ZN10layer_norm31ln_parallel_residual_bwd_kernelINS_13Kernel_traitsIfffffjLj1280ELj1ELj4ELj1ELj16ENS_18Kernel_traits_baseILj1280EfffffjLj128EEEEELb0ELb1ELb1EEEvNS_9BwdParamsE:
        /* <DEDUP_REMOVED lines=70> */
[----:B------:R-:W-:Y:S03]  /*0460*/  BSSY B1, `(.L_x_6438) ;  /* 0x0000a33000017945 */ /* 0x000fe60003800000 */
        /* <DEDUP_REMOVED lines=80> */
.L_x_6522:
[----:B0-----:R-:W0:Y:S08]  /*0970*/  LDC.64 R2, c[0x0][0x3c0] ;  /* 0x0000f000ff027b82 */ /* 0x001e300000000a00 */
[----:B------:R-:W1:Y:S08]  /*0980*/  LDC.64 R4, c[0x0][0x3c8] ;  /* 0x0000f200ff047b82 */ /* 0x000e700000000a00 */
[----:B------:R-:W2:Y:S01]  /*0990*/  LDC.64 R188, c[0x0][0x438] ;  /* 0x00010e00ffbc7b82 */ /* 0x000ea20000000a00 */
[----:B0-----:R-:W-:-:S05]  /*09a0*/  IMAD.WIDE R2, R176, 0x4, R2 ;  /* 0x00000004b0027825 */ /* 0x001fca00078e0202 */
[----:B------:R1:W3:Y:S02]  /*09b0*/  LDG.E R0, desc[UR10][R2.64] ;  /* 0x0000000a02007981 */ /* 0x0002e4000c1e1900 */
[----:B-1----:R-:W-:-:S05]  /*09c0*/  IMAD.WIDE R2, R176, 0x4, R4 ;  /* 0x00000004b0027825 */ /* 0x002fca00078e0204 */
[----:B-----5:R0:W5:Y:S01]  /*09d0*/  LDG.E R177, desc[UR10][R2.64] ;  /* 0x0000000a02b17981 */ /* 0x020162000c1e1900 */
[----:B--2---:R-:W-:Y:S01]  /*09e0*/  ISETP.NE.U32.AND P0, PT, R188, RZ, PT ;  /* 0x000000ffbc00720c */ /* 0x004fe20003f05070 */
[----:B------:R-:W-:Y:S01]  /*09f0*/  IMAD R4, R176, UR13, RZ ;  /* 0x0000000db0047c24 */ /* 0x000fe2000f8e02ff */
[----:B------:R-:W-:Y:S01]  /*0a00*/  ISETP.NE.AND P1, PT, RZ, UR12, PT ;  /* 0x0000000cff007c0c */ /* 0x000fe2000bf25270 */
[----:B------:R-:W1:Y:S01]  /*0a10*/  S2R R6, SR_TID.X ;  /* 0x0000000000067919 */ /* 0x000e620000002100 */
[----:B------:R-:W-:Y:S02]  /*0a20*/  ISETP.NE.AND.EX P0, PT, R189, RZ, PT, P0 ;  /* 0x000000ffbd00720c */ /* 0x000fe40003f05300 */
[----:B------:R-:W-:-:S04]  /*0a30*/  SHF.R.S32.HI R5, RZ, 0x1f, R4 ;  /* 0x0000001fff057819 */ /* 0x000fc80000011404 */
[----:B------:R-:W-:Y:S02]  /*0a40*/  LEA.HI R5, R5, R4, RZ, 0x2 ;  /* 0x0000000405057211 */ /* 0x000fe400078f10ff */
[----:B-1----:R-:W-:-:S04]  /*0a50*/  LOP3.LUT R6, R6, 0x1f, RZ, 0xc0, !PT ;  /* 0x0000001f06067812 */ /* 0x002fc800078ec0ff */
[----:B------:R-:W-:Y:S02]  /*0a60*/  LEA.HI.SX32 R215, R5, R6, 0x1e ;  /* 0x0000000605d77211 */ /* 0x000fe400078ff2ff */
[----:B---3--:R-:W-:Y:S01]  /*0a70*/  FSEL R0, R0, RZ, !P1 ;  /* 0x000000ff00007208 */ /* 0x008fe20004800000 */
[----:B0-----:R-:W-:Y:S06]  /*0a80*/  @P0 BRA `(.L_x_6439) ;  /* 0x0000001000c00947 */ /* 0x001fec0003800000 */
        /* <DEDUP_REMOVED lines=222> */
[----:B------:R0:W-:Y:S01]  /*1870*/  STL [R1+0x2c], R224 ;  /* 0x00002ce001007387 */ /* 0x0001e20000100800 */
[----:B------:R-:W-:Y:S01]  /*1880*/  FADD.FTZ R235, R235, R30 ;  /* 0x0000001eebeb7221 */ /* 0x000fe20000010000 */
[----:B------:R-:W-:Y:S01]  /*1890*/  FFMA.FTZ R236, R10, R30, R236 ;  /* 0x0000001e0aec7223 */ /* 0x000fe200000100ec */
[----:B------:R-:W-:Y:S01]  /*18a0*/  FMUL.FTZ R28, R105, R37 ;  /* 0x00000025691c7220 */ /* 0x000fe20000410000 */
[----:B------:R1:W-:Y:S01]  /*18b0*/  STL [R1+0x28], R223 ;  /* 0x000028df01007387 */ /* 0x0003e20000100800 */
[----:B------:R-:W-:Y:S01]  /*18c0*/  FMUL.FTZ R8, R177, R8 ;  /* 0x00000008b1087220 */ /* 0x000fe20000410000 */
[----:B------:R-:W-:Y:S01]  /*18d0*/  FADD.FTZ R235, R235, R29 ;  /* 0x0000001debeb7221 */ /* 0x000fe20000010000 */
[----:B------:R-:W-:Y:S01]  /*18e0*/  FFMA.FTZ R236, R9, R29, R236 ;  /* 0x0000001d09ec7223 */ /* 0x000fe200000100ec */
[----:B------:R-:W-:Y:S01]  /*18f0*/  FMUL.FTZ R27, R106, R38 ;  /* 0x000000266a1b7220 */ /* 0x000fe20000410000 */
[----:B------:R-:W-:Y:S01]  /*1900*/  FMUL.FTZ R7, R177, R7 ;  /* 0x00000007b1077220 */ /* 0x000fe20000410000 */
[----:B0-----:R-:W-:Y:S01]  /*1910*/  FMUL.FTZ R224, R70, R217 ;  /* 0x000000d946e07220 */ /* 0x001fe20000410000 */
[----:B------:R-:W-:Y:S01]  /*1920*/  FADD.FTZ R235, R235, R28 ;  /* 0x0000001cebeb7221 */ /* 0x000fe20000010000 */
[----:B------:R-:W-:Y:S01]  /*1930*/  FFMA.FTZ R236, R8, R28, R236 ;  /* 0x0000001c08ec7223 */ /* 0x000fe200000100ec */
[----:B------:R-:W-:Y:S01]  /*1940*/  FMUL.FTZ R26, R107, R39 ;  /* 0x000000276b1a7220 */ /* 0x000fe20000410000 */
[----:B-1----:R-:W-:Y:S01]  /*1950*/  FMUL.FTZ R223, R71, R216 ;  /* 0x000000d847df7220 */ /* 0x002fe20000410000 */
[----:B------:R0:W-:Y:S01]  /*1960*/  STL [R1+0x24], R224 ;  /* 0x000024e001007387 */ /* 0x0001e20000100800 */
[----:B------:R-:W-:Y:S01]  /*1970*/  FMUL.FTZ R6, R177, R6 ;  /* 0x00000006b1067220 */ /* 0x000fe20000410000 */
[----:B------:R-:W-:Y:S01]  /*1980*/  FADD.FTZ R235, R235, R27 ;  /* 0x0000001bebeb7221 */ /* 0x000fe20000010000 */
[----:B------:R-:W-:Y:S01]  /*1990*/  FFMA.FTZ R236, R7, R27, R236 ;  /* 0x0000001b07ec7223 */ /* 0x000fe200000100ec */
[----:B------:R1:W-:Y:S01]  /*19a0*/  STL [R1+0x20], R223 ;  /* 0x000020df01007387 */ /* 0x0003e20000100800 */
[----:B------:R-:W-:Y:S01]  /*19b0*/  FMUL.FTZ R25, R108, R32 ;  /* 0x000000206c197220 */ /* 0x000fe20000410000 */
[----:B------:R-:W-:Y:S01]  /*19c0*/  FMUL.FTZ R5, R177, R5 ;  /* 0x00000005b1057220 */ /* 0x000fe20000410000 */
[----:B------:R-:W-:Y:S01]  /*19d0*/  FADD.FTZ R235, R235, R26 ;  /* 0x0000001aebeb7221 */ /* 0x000fe20000010000 */
[----:B------:R-:W-:Y:S01]  /*19e0*/  FFMA.FTZ R236, R6, R26, R236 ;  /* 0x0000001a06ec7223 */ /* 0x000fe200000100ec */
[----:B------:R-:W-:Y:S01]  /*19f0*/  FMUL.FTZ R24, R109, R33 ;  /* 0x000000216d187220 */ /* 0x000fe20000410000 */
[----:B0-----:R-:W-:Y:S01]  /*1a00*/  FMUL.FTZ R224, R64, R210 ;  /* 0x000000d240e07220 */ /* 0x001fe20000410000 */
[----:B------:R-:W-:Y:S01]  /*1a10*/  FMUL.FTZ R4, R177, R4 ;  /* 0x00000004b1047220 */ /* 0x000fe20000410000 */
[----:B------:R-:W-:Y:S01]  /*1a20*/  FADD.FTZ R235, R235, R25 ;  /* 0x00000019ebeb7221 */ /* 0x000fe20000010000 */
[----:B------:R-:W-:Y:S01]  /*1a30*/  FFMA.FTZ R236, R5, R25, R236 ;  /* 0x0000001905ec7223 */ /* 0x000fe200000100ec */
[----:B-1----:R-:W-:Y:S01]  /*1a40*/  FMUL.FTZ R223, R65, R209 ;  /* 0x000000d141df7220 */ /* 0x002fe20000410000 */
[----:B------:R0:W-:Y:S01]  /*1a50*/  STL [R1+0x1c], R224 ;  /* 0x00001ce001007387 */ /* 0x0001e20000100800 */
[----:B------:R-:W-:Y:S01]  /*1a60*/  FMUL.FTZ R23, R110, R34 ;  /* 0x000000226e177220 */ /* 0x000fe20000410000 */
[----:B------:R-:W-:Y:S01]  /*1a70*/  FMUL.FTZ R3, R177, R3 ;  /* 0x00000003b1037220 */ /* 0x000fe20000410000 */
[----:B------:R-:W-:Y:S01]  /*1a80*/  FADD.FTZ R235, R235, R24 ;  /* 0x00000018ebeb7221 */ /* 0x000fe20000010000 */
[----:B------:R1:W-:Y:S01]  /*1a90*/  STL [R1+0x18], R223 ;  /* 0x000018df01007387 */ /* 0x0003e20000100800 */
[----:B------:R-:W-:Y:S01]  /*1aa0*/  FFMA.FTZ R236, R4, R24, R236 ;  /* 0x0000001804ec7223 */ /* 0x000fe200000100ec */
[----:B------:R-:W-:Y:S01]  /*1ab0*/  FMUL.FTZ R22, R111, R35 ;  /* 0x000000236f167220 */ /* 0x000fe20000410000 */
[----:B------:R-:W-:Y:S01]  /*1ac0*/  FADD.FTZ R235, R235, R23 ;  /* 0x00000017ebeb7221 */ /* 0x000fe20000010000 */
[----:B------:R-:W-:Y:S01]  /*1ad0*/  FMUL.FTZ R225, R58, R190 ;  /* 0x000000be3ae17220 */ /* 0x000fe20000410000 */
[----:B------:R-:W-:Y:S01]  /*1ae0*/  FFMA.FTZ R236, R3, R23, R236 ;  /* 0x0000001703ec7223 */ /* 0x000fe200000100ec */
[----:B0-----:R-:W-:Y:S01]  /*1af0*/  FMUL.FTZ R224, R66, R208 ;  /* 0x000000d042e07220 */ /* 0x001fe20000410000 */
[----:B------:R-:W-:Y:S01]  /*1b00*/  FMUL.FTZ R226, R59, R187 ;  /* 0x000000bb3be27220 */ /* 0x000fe20000410000 */
[----:B------:R-:W-:Y:S01]  /*1b10*/  FMUL.FTZ R227, R52, R181 ;  /* 0x000000b534e37220 */ /* 0x000fe20000410000 */
[----:B------:R-:W-:Y:S01]  /*1b20*/  FMUL.FTZ R228, R53, R180 ;  /* 0x000000b435e47220 */ /* 0x000fe20000410000 */
[----:B-1----:R-:W-:Y:S01]  /*1b30*/  FMUL.FTZ R223, R67, R207 ;  /* 0x000000cf43df7220 */ /* 0x002fe20000410000 */
[----:B------:R0:W-:Y:S01]  /*1b40*/  STL [R1+0x14], R224 ;  /* 0x000014e001007387 */ /* 0x0001e20000100800 */
[----:B------:R-:W-:Y:S01]  /*1b50*/  FMUL.FTZ R229, R54, R179 ;  /* 0x000000b336e57220 */ /* 0x000fe20000410000 */
[----:B------:R-:W-:Y:S01]  /*1b60*/  FMUL.FTZ R230, R55, R178 ;  /* 0x000000b237e67220 */ /* 0x000fe20000410000 */
[----:B------:R-:W-:Y:S01]  /*1b70*/  FMUL.FTZ R231, R48, R21 ;  /* 0x0000001530e77220 */ /* 0x000fe20000410000 */
[----:B------:R1:W-:Y:S01]  /*1b80*/  STL [R1+0x10], R223 ;  /* 0x000010df01007387 */ /* 0x0003e20000100800 */
[----:B------:R-:W-:Y:S01]  /*1b90*/  FMUL.FTZ R232, R49, R20 ;  /* 0x0000001431e87220 */ /* 0x000fe20000410000 */
[----:B------:R-:W-:Y:S01]  /*1ba0*/  FMUL.FTZ R233, R50, R19 ;  /* 0x0000001332e97220 */ /* 0x000fe20000410000 */
[----:B------:R-:W-:Y:S01]  /*1bb0*/  FMUL.FTZ R234, R51, R18 ;  /* 0x0000001233ea7220 */ /* 0x000fe20000410000 */
[----:B------:R-:W-:Y:S01]  /*1bc0*/  FADD.FTZ R235, R235, R22 ;  /* 0x00000016ebeb7221 */ /* 0x000fe20000010000 */
        /* <DEDUP_REMOVED lines=14> */
[----:B------:R-:W-:Y:S01]  /*1cb0*/  FMUL.FTZ R246, R37, R8 ;  /* 0x0000000825f67220 */ /* 0x000fe20000410000 */
[----:B------:R-:W-:Y:S01]  /*1cc0*/  FMUL.FTZ R247, R38, R7 ;  /* 0x0000000726f77220 */ /* 0x000fe20000410000 */
[----:B0-----:R-:W-:Y:S01]  /*1cd0*/  FMUL.FTZ R224, R62, R199 ;  /* 0x000000c73ee07220 */ /* 0x001fe20000410000 */
[----:B------:R-:W-:Y:S01]  /*1ce0*/  FMUL.FTZ R248, R39, R6 ;  /* 0x0000000627f87220 */ /* 0x000fe20000410000 */
[----:B------:R-:W-:Y:S01]  /*1cf0*/  FMUL.FTZ R249, R32, R5 ;  /* 0x0000000520f97220 */ /* 0x000fe20000410000 */
[----:B------:R-:W-:Y:S01]  /*1d00*/  FMUL.FTZ R250, R33, R4 ;  /* 0x0000000421fa7220 */ /* 0x000fe20000410000 */
[----:B-1----:R-:W-:Y:S01]  /*1d10*/  FMUL.FTZ R223, R63, R198 ;  /* 0x000000c63fdf7220 */ /* 0x002fe20000410000 */
[----:B------:R0:W-:Y:S01]  /*1d20*/  STL [R1+0x4], R224 ;  /* 0x000004e001007387 */ /* 0x0001e20000100800 */
[----:B------:R-:W-:Y:S01]  /*1d30*/  FMUL.FTZ R251, R34, R3 ;  /* 0x0000000322fb7220 */ /* 0x000fe20000410000 */
[----:B------:R-:W-:-:S02]  /*1d40*/  FMUL.FTZ R252, R35, R2 ;  /* 0x0000000223fc7220 */ /* 0x000fc40000410000 */
[----:B------:R1:W-:Y:S01]  /*1d50*/  STL [R1], R223 ;  /* 0x000000df01007387 */ /* 0x0003e20000100800 */
[----:B0-----:R-:W-:Y:S01]  /*1d60*/  FMUL.FTZ R224, R57, R191 ;  /* 0x000000bf39e07220 */ /* 0x001fe20000410000 */
[----:B-1----:R-:W-:Y:S01]  /*1d70*/  FMUL.FTZ R223, R56, R192 ;  /* 0x000000c038df7220 */ /* 0x002fe20000410000 */
[----:B------:R-:W-:Y:S06]  /*1d80*/  BRA `(.L_x_6440) ;  /* 0x0000001400107947 */ /* 0x000fec0003800000 */
.L_x_6439:
        /* <DEDUP_REMOVED lines=245> */
[----:B------:R-:W-:-:S02]  /*2ce0*/  FFMA.FTZ R236, R10, R30, R236 ;  /* 0x0000001e0aec7223 */ /* 0x000fc400000100ec */
[----:B------:R1:W-:Y:S01]  /*2cf0*/  STL [R1+0x28], R223 ;  /* 0x000028df01007387 */ /* 0x0003e20000100800 */
[----:B------:R-:W-:Y:S01]  /*2d00*/  FMUL.FTZ R28, R105, R37 ;  /* 0x00000025691c7220 */ /* 0x000fe20000410000 */
[----:B------:R-:W-:Y:S01]  /*2d10*/  FMUL.FTZ R8, R177, R8 ;  /* 0x00000008b1087220 */ /* 0x000fe20000410000 */
[----:B------:R-:W-:Y:S01]  /*2d20*/  FADD.FTZ R235, R235, R29 ;  /* 0x0000001debeb7221 */ /* 0x000fe20000010000 */
[----:B0-----:R-:W-:Y:S01]  /*2d30*/  FMUL.FTZ R224, R70, R217 ;  /* 0x000000d946e07220 */ /* 0x001fe20000410000 */
[----:B------:R-:W-:Y:S01]  /*2d40*/  FFMA.FTZ R236, R9, R29, R236 ;  /* 0x0000001d09ec7223 */ /* 0x000fe200000100ec */
[----:B-1----:R-:W-:-:S03]  /*2d50*/  FMUL.FTZ R223, R71, R216 ;  /* 0x000000d847df7220 */ /* 0x002fc60000410000 */
[----:B------:R0:W-:Y:S01]  /*2d60*/  STL [R1+0x24], R224 ;  /* 0x000024e001007387 */ /* 0x0001e20000100800 */
[----:B------:R-:W-:Y:S01]  /*2d70*/  FMUL.FTZ R27, R106, R38 ;  /* 0x000000266a1b7220 */ /* 0x000fe20000410000 */
[----:B------:R-:W-:Y:S01]  /*2d80*/  FMUL.FTZ R7, R177, R7 ;  /* 0x00000007b1077220 */ /* 0x000fe20000410000 */
[----:B------:R-:W-:Y:S01]  /*2d90*/  FADD.FTZ R235, R235, R28 ;  /* 0x0000001cebeb7221 */ /* 0x000fe20000010000 */
[----:B------:R1:W-:Y:S01]  /*2da0*/  STL [R1+0x20], R223 ;  /* 0x000020df01007387 */ /* 0x0003e20000100800 */
[----:B------:R-:W-:Y:S01]  /*2db0*/  FFMA.FTZ R236, R8, R28, R236 ;  /* 0x0000001c08ec7223 */ /* 0x000fe200000100ec */
[----:B0-----:R-:W-:Y:S01]  /*2dc0*/  FMUL.FTZ R224, R64, R210 ;  /* 0x000000d240e07220 */ /* 0x001fe20000410000 */
[----:B-1----:R-:W-:Y:S01]  /*2dd0*/  FMUL.FTZ R223, R65, R209 ;  /* 0x000000d141df7220 */ /* 0x002fe20000410000 */
[----:B------:R-:W-:Y:S01]  /*2de0*/  FMUL.FTZ R26, R107, R39 ;  /* 0x000000276b1a7220 */ /* 0x000fe20000410000 */
[----:B------:R-:W-:Y:S02]  /*2df0*/  FMUL.FTZ R6, R177, R6 ;  /* 0x00000006b1067220 */ /* 0x000fe40000410000 */
        /* <DEDUP_REMOVED lines=25> */
[----:B------:R-:W-:Y:S01]  /*2f90*/  FADD.FTZ R235, R235, R23 ;  /* 0x00000017ebeb7221 */ /* 0x000fe20000010000 */
[----:B------:R-:W-:Y:S01]  /*2fa0*/  FFMA.FTZ R236, R3, R23, R236 ;  /* 0x0000001703ec7223 */ /* 0x000fe200000100ec */
[----:B0-----:R-:W-:Y:S01]  /*2fb0*/  FMUL.FTZ R224, R62, R199 ;  /* 0x000000c73ee07220 */ /* 0x001fe20000410000 */
[----:B-1----:R-:W-:-:S04]  /*2fc0*/  FMUL.FTZ R223, R63, R198 ;  /* 0x000000c63fdf7220 */ /* 0x002fc80000410000 */
[----:B------:R0:W-:Y:S01]  /*2fd0*/  STL [R1+0x4], R224 ;  /* 0x000004e001007387 */ /* 0x0001e20000100800 */
[----:B------:R-:W-:Y:S01]  /*2fe0*/  FMUL.FTZ R225, R58, R190 ;  /* 0x000000be3ae17220 */ /* 0x000fe20000410000 */
[----:B------:R-:W-:Y:S01]  /*2ff0*/  FMUL.FTZ R226, R59, R187 ;  /* 0x000000bb3be27220 */ /* 0x000fe20000410000 */
[----:B------:R-:W-:Y:S01]  /*3000*/  FMUL.FTZ R227, R52, R181 ;  /* 0x000000b534e37220 */ /* 0x000fe20000410000 */
[----:B------:R1:W-:Y:S01]  /*3010*/  STL [R1], R223 ;  /* 0x000000df01007387 */ /* 0x0003e20000100800 */
        /* <DEDUP_REMOVED lines=8> */
[----:B------:R-:W-:Y:S01]  /*30a0*/  FADD.FTZ R235, R235, R22 ;  /* 0x00000016ebeb7221 */ /* 0x000fe20000010000 */
[----:B-1----:R-:W-:Y:S01]  /*30b0*/  FMUL.FTZ R223, R56, R192 ;  /* 0x000000c038df7220 */ /* 0x002fe20000410000 */
        /* <DEDUP_REMOVED lines=17> */
.L_x_6440:
[----:B------:R-:W-:Y:S04]  /*31d0*/  STL [R1+0x1cc], R24 ;  /* 0x0001cc1801007387 */ /* 0x000fe80000100800 */
[----:B------:R0:W-:Y:S04]  /*31e0*/  STL [R1+0x1c8], R23 ;  /* 0x0001c81701007387 */ /* 0x0001e80000100800 */
[----:B0-----:R-:W2:Y:S04]  /*31f0*/  LDL.LU R23, [R1+0x2c] ;  /* 0x00002c0001177983 */ /* 0x001ea80000300800 */
[----:B------:R-:W2:Y:S04]  /*3200*/  LDL.LU R24, [R1+0x44] ;  /* 0x0000440001187983 */ /* 0x000ea80000300800 */
[----:B------:R0:W-:Y:S04]  /*3210*/  STL [R1+0x1c4], R22 ;  /* 0x0001c41601007387 */ /* 0x0001e80000100800 */
[----:B0-----:R-:W3:Y:S04]  /*3220*/  LDL.LU R22, [R1+0x38] ;  /* 0x0000380001167983 */ /* 0x001ee80000300800 */
        /* <DEDUP_REMOVED lines=17> */
[----:B0-----:R-:W4:Y:S04]  /*3340*/  LDL.LU R13, [R1] ;  /* 0x00000000010d7983 */ /* 0x001f280000300800 */
        /* <DEDUP_REMOVED lines=23> */
[----:B0-----:R-:W4:Y:S01]  /*34c0*/  LDL.LU R0, [R1+0x1c] ;  /* 0x00001c0001007983 */ /* 0x001f220000300800 */
[----:B--2---:R-:W-:-:S03]  /*34d0*/  FADD.FTZ R23, R23, R24 ;  /* 0x0000001817177221 */ /* 0x004fc60000010000 */
[----:B------:R0:W5:Y:S04]  /*34e0*/  LDL.LU R24, [R1+0x1cc] ;  /* 0x0001cc0001187983 */ /* 0x0001680000300800 */
[----:B------:R1:W-:Y:S04]  /*34f0*/  STL [R1+0x44], R23 ;  /* 0x0000441701007387 */ /* 0x0003e80000100800 */
[----:B-1----:R0:W5:Y:S01]  /*3500*/  LDL.LU R23, [R1+0x1c8] ;  /* 0x0001c80001177983 */ /* 0x0021620000300800 */
[----:B---3--:R-:W-:-:S03]  /*3510*/  FADD.FTZ R21, R21, R22 ;  /* 0x0000001615157221 */ /* 0x008fc60000010000 */
[----:B------:R0:W5:Y:S04]  /*3520*/  LDL.LU R22, [R1+0x1c4] ;  /* 0x0001c40001167983 */ /* 0x0001680000300800 */
[----:B------:R1:W-:Y:S04]  /*3530*/  STL [R1+0x38], R21 ;  /* 0x0000381501007387 */ /* 0x0003e80000100800 */
[----:B-1----:R0:W5:Y:S01]  /*3540*/  LDL.LU R21, [R1+0x1c0] ;  /* 0x0001c00001157983 */ /* 0x0021620000300800 */
[----:B----4-:R-:W-:-:S03]  /*3550*/  FADD.FTZ R19, R19, R20 ;  /* 0x0000001413137221 */ /* 0x010fc60000010000 */
[----:B------:R0:W5:Y:S04]  /*3560*/  LDL.LU R20, [R1+0x1bc] ;  /* 0x0001bc0001147983 */ /* 0x0001680000300800 */
[----:B------:R1:W-:Y:S04]  /*3570*/  STL [R1+0x34], R19 ;  /* 0x0000341301007387 */ /* 0x0003e80000100800 */
[----:B-1----:R0:W5:Y:S01]  /*3580*/  LDL.LU R19, [R1+0x1b8] ;  /* 0x0001b80001137983 */ /* 0x0021620000300800 */
[----:B------:R-:W-:-:S03]  /*3590*/  FADD.FTZ R17, R17, R18 ;  /* 0x0000001211117221 */ /* 0x000fc60000010000 */
[----:B------:R0:W5:Y:S04]  /*35a0*/  LDL.LU R18, [R1+0x1b4] ;  /* 0x0001b40001127983 */ /* 0x0001680000300800 */
[----:B------:R1:W-:Y:S04]  /*35b0*/  STL [R1+0x30], R17 ;  /* 0x0000301101007387 */ /* 0x0003e80000100800 */
[----:B-1----:R0:W5:Y:S01]  /*35c0*/  LDL.LU R17, [R1+0x1b0] ;  /* 0x0001b00001117983 */ /* 0x0021620000300800 */
[----:B------:R-:W-:Y:S01]  /*35d0*/  FADD.FTZ R2, R3, R2 ;  /* 0x0000000203027221 */ /* 0x000fe20000010000 */
[----:B------:R-:W-:Y:S01]  /*35e0*/  FADD.FTZ R3, R7, R6 ;  /* 0x0000000607037221 */ /* 0x000fe20000010000 */
[----:B------:R-:W-:-:S02]  /*35f0*/  FADD.FTZ R0, R0, R16 ;  /* 0x0000001000007221 */ /* 0x000fc40000010000 */
[----:B------:R0:W5:Y:S04]  /*3600*/  LDL.LU R16, [R1+0x1ac] ;  /* 0x0001ac0001107983 */ /* 0x0001680000300800 */
[----:B------:R1:W-:Y:S04]  /*3610*/  STL [R1+0x2c], R0 ;  /* 0x00002c0001007387 */ /* 0x0003e80000100800 */
[----:B------:R2:W-:Y:S01]  /*3620*/  STL [R1+0x28], R2 ;  /* 0x0000280201007387 */ /* 0x0005e20000100800 */
[----:B-1----:R-:W-:Y:S01]  /*3630*/  FADD.FTZ R0, R5, R4 ;  /* 0x0000000405007221 */ /* 0x002fe20000010000 */
[----:B--2---:R-:W-:-:S04]  /*3640*/  FADD.FTZ R2, R9, R8 ;  /* 0x0000000809027221 */ /* 0x004fc80000010000 */
[----:B------:R1:W-:Y:S04]  /*3650*/  STL [R1+0x24], R0 ;  /* 0x0000240001007387 */ /* 0x0003e80000100800 */
[----:B------:R-:W-:Y:S01]  /*3660*/  STL [R1+0x20], R3 ;  /* 0x0000200301007387 */ /* 0x000fe20000100800 */
[----:B-1----:R-:W-:-:S03]  /*3670*/  FADD.FTZ R0, R15, R10 ;  /* 0x0000000a0f007221 */ /* 0x002fc60000010000 */
[----:B------:R-:W2:Y:S04]  /*3680*/  LDL.LU R15, [R1+0xa0] ;  /* 0x0000a000010f7983 */ /* 0x000ea80000300800 */
[----:B------:R1:W-:Y:S04]  /*3690*/  STL [R1+0x1c], R2 ;  /* 0x00001c0201007387 */ /* 0x0003e80000100800 */
[----:B------:R3:W-:Y:S01]  /*36a0*/  STL [R1+0x18], R0 ;  /* 0x0000180001007387 */ /* 0x0007e20000100800 */
[----:B-1----:R-:W-:-:S03]  /*36b0*/  FADD.FTZ R2, R14, R11 ;  /* 0x0000000b0e027221 */ /* 0x002fc60000010000 */
[----:B------:R-:W4:Y:S01]  /*36c0*/  LDL.LU R14, [R1+0xa4] ;  /* 0x0000a400010e7983 */ /* 0x000f220000300800 */
[----:B---3--:R-:W-:-:S03]  /*36d0*/  FADD.FTZ R0, R13, R12 ;  /* 0x0000000c0d007221 */ /* 0x008fc60000010000 */
[----:B------:R1:W-:Y:S04]  /*36e0*/  STL [R1+0x14], R2 ;  /* 0x0000140201007387 */ /* 0x0003e80000100800 */
[----:B------:R-:W3:Y:S04]  /*36f0*/  LDL.LU R13, [R1+0xb0] ;  /* 0x0000b000010d7983 */ /* 0x000ee80000300800 */
[----:B------:R-:W3:Y:S04]  /*3700*/  LDL.LU R12, [R1+0xb4] ;  /* 0x0000b400010c7983 */ /* 0x000ee80000300800 */
[----:B------:R0:W-:Y:S04]  /*3710*/  STL [R1+0x10], R0 ;  /* 0x0000100001007387 */ /* 0x0001e80000100800 */
        /* <DEDUP_REMOVED lines=9> */
[----:B-1----:R-:W3:Y:S04]  /*37b0*/  LDL.LU R2, [R1+0xdc] ;  /* 0x0000dc0001027983 */ /* 0x002ee80000300800 */
[----:B0-----:R-:W3:Y:S01]  /*37c0*/  LDL.LU R0, [R1+0xe0] ;  /* 0x0000e00001007983 */ /* 0x001ee20000300800 */
[----:B--2---:R-:W-:-:S03]  /*37d0*/  FADD.FTZ R223, R223, R15 ;  /* 0x0000000fdfdf7221 */ /* 0x004fc60000010000 */
[----:B------:R0:W5:Y:S04]  /*37e0*/  LDL.LU R15, [R1+0x1a8] ;  /* 0x0001a800010f7983 */ /* 0x0001680000300800 */
[----:B------:R1:W-:Y:S01]  /*37f0*/  STL [R1+0xc], R223 ;  /* 0x00000cdf01007387 */ /* 0x0003e20000100800 */
[----:B----4-:R-:W-:-:S03]  /*3800*/  FADD.FTZ R224, R224, R14 ;  /* 0x0000000ee0e07221 */ /* 0x010fc60000010000 */
[----:B-1----:R-:W2:Y:S04]  /*3810*/  LDL.LU R223, [R1+0xac] ;  /* 0x0000ac0001df7983 */ /* 0x002ea80000300800 */
[----:B------:R0:W5:Y:S04]  /*3820*/  LDL.LU R14, [R1+0x1a4] ;  /* 0x0001a400010e7983 */ /* 0x0001680000300800 */
[----:B------:R1:W-:Y:S04]  /*3830*/  STL [R1+0x8], R224 ;  /* 0x000008e001007387 */ /* 0x0003e80000100800 */
[----:B-1----:R-:W4:Y:S01]  /*3840*/  LDL.LU R224, [R1+0xa8] ;  /* 0x0000a80001e07983 */ /* 0x002f220000300800 */
        /* <DEDUP_REMOVED lines=13> */
[----:B--2---:R-:W-:Y:S01]  /*3920*/  FADD.FTZ R223, R226, R223 ;  /* 0x000000dfe2df7221 */ /* 0x004fe20000010000 */
[----:B----4-:R-:W-:-:S05]  /*3930*/  FADD.FTZ R224, R225, R224 ;  /* 0x000000e0e1e07221 */ /* 0x010fca0000010000 */
[----:B------:R1:W-:Y:S04]  /*3940*/  STL [R1+0x4], R224 ;  /* 0x000004e001007387 */ /* 0x0003e80000100800 */
[----:B------:R2:W-:Y:S04]  /*3950*/  STL [R1], R223 ;  /* 0x000000df01007387 */ /* 0x0005e80000100800 */
[----:B------:R-:W3:Y:S04]  /*3960*/  LDL.LU R226, [R1+0xe4] ;  /* 0x0000e40001e27983 */ /* 0x000ee80000300800 */
[----:B------:R-:W4:Y:S04]  /*3970*/  LDL.LU R225, [R1+0xe8] ;  /* 0x0000e80001e17983 */ /* 0x000f280000300800 */
[----:B-1----:R-:W4:Y:S04]  /*3980*/  LDL.LU R224, [R1+0xec] ;  /* 0x0000ec0001e07983 */ /* 0x002f280000300800 */
        /* <DEDUP_REMOVED lines=14> */
[----:B---3--:R-:W-:-:S03]  /*3a70*/  FADD.FTZ R242, R242, R226 ;  /* 0x000000e2f2f27221 */ /* 0x008fc60000010000 */
[----:B------:R-:W3:Y:S01]  /*3a80*/  LDL.LU R226, [R1+0x128] ;  /* 0x0001280001e27983 */ /* 0x000ee20000300800 */
[----:B----4-:R-:W-:-:S03]  /*3a90*/  FADD.FTZ R243, R243, R225 ;  /* 0x000000e1f3f37221 */ /* 0x010fc60000010000 */
[----:B------:R-:W4:Y:S01]  /*3aa0*/  LDL.LU R225, [R1+0x12c] ;  /* 0x00012c0001e17983 */ /* 0x000f220000300800 */
[----:B------:R-:W-:-:S03]  /*3ab0*/  FADD.FTZ R244, R244, R224 ;  /* 0x000000e0f4f47221 */ /* 0x000fc60000010000 */
[----:B------:R-:W4:Y:S01]  /*3ac0*/  LDL.LU R224, [R1+0x130] ;  /* 0x0001300001e07983 */ /* 0x000f220000300800 */
[----:B--2---:R-:W-:-:S03]  /*3ad0*/  FADD.FTZ R245, R245, R223 ;  /* 0x000000dff5f57221 */ /* 0x004fc60000010000 */
[----:B------:R-:W2:Y:S01]  /*3ae0*/  LDL.LU R223, [R1+0x134] ;  /* 0x0001340001df7983 */ /* 0x000ea20000300800 */
[----:B------:R-:W-:-:S03]  /*3af0*/  FADD.FTZ R246, R246, R13 ;  /* 0x0000000df6f67221 */ /* 0x000fc60000010000 */
[----:B------:R-:W3:Y:S01]  /*3b00*/  LDL.LU R13, [R1+0x138] ;  /* 0x00013800010d7983 */ /* 0x000ee20000300800 */
[----:B------:R-:W-:-:S03]  /*3b10*/  FADD.FTZ R247, R247, R12 ;  /* 0x0000000cf7f77221 */ /* 0x000fc60000010000 */
[----:B------:R-:W4:Y:S01]  /*3b20*/  LDL.LU R12, [R1+0x13c] ;  /* 0x00013c00010c7983 */ /* 0x000f220000300800 */
[----:B------:R-:W-:-:S03]  /*3b30*/  FADD.FTZ R248, R248, R11 ;  /* 0x0000000bf8f87221 */ /* 0x000fc60000010000 */
[----:B------:R-:W2:Y:S01]  /*3b40*/  LDL.LU R11, [R1+0x140] ;  /* 0x00014000010b7983 */ /* 0x000ea20000300800 */
        /* <DEDUP_REMOVED lines=20> */
[----:B---3--:R-:W-:-:S03]  /*3c90*/  FADD.FTZ R41, R41, R13 ;  /* 0x0000000d29297221 */ /* 0x008fc60000010000 */
[----:B------:R-:W3:Y:S01]  /*3ca0*/  LDL.LU R13, [R1+0x154] ;  /* 0x00015400010d7983 */ /* 0x000ee20000300800 */
[----:B----4-:R-:W-:-:S03]  /*3cb0*/  FADD.FTZ R40, R40, R12 ;  /* 0x0000000c28287221 */ /* 0x010fc60000010000 */
[----:B------:R-:W4:Y:S01]  /*3cc0*/  LDL.LU R12, [R1+0x3c] ;  /* 0x00003c00010c7983 */ /* 0x000f220000300800 */
[----:B--2---:R-:W-:-:S03]  /*3cd0*/  FADD.FTZ R47, R47, R11 ;  /* 0x0000000b2f2f7221 */ /* 0x004fc60000010000 */
        /* <DEDUP_REMOVED lines=21> */
[----:B------:R-:W-:Y:S01]  /*3e30*/  FADD.FTZ R37, R37, R226 ;  /* 0x000000e225257221 */ /* 0x000fe20000010000 */
[----:B------:R-:W-:Y:S01]  /*3e40*/  FADD.FTZ R36, R36, R225 ;  /* 0x000000e124247221 */ /* 0x000fe20000010000 */
[----:B------:R-:W-:Y:S01]  /*3e50*/  FADD.FTZ R43, R43, R224 ;  /* 0x000000e02b2b7221 */ /* 0x000fe20000010000 */
[----:B------:R-:W2:Y:S01]  /*3e60*/  LDL.LU R226, [R1+0x70] ;  /* 0x0000700001e27983 */ /* 0x000ea20000300800 */
[----:B------:R-:W-:-:S03]  /*3e70*/  FADD.FTZ R42, R42, R223 ;  /* 0x000000df2a2a7221 */ /* 0x000fc60000010000 */
[----:B------:R-:W2:Y:S04]  /*3e80*/  LDL.LU R225, [R1+0x74] ;  /* 0x0000740001e17983 */ /* 0x000ea80000300800 */
[----:B------:R-:W2:Y:S04]  /*3e90*/  LDL.LU R224, [R1+0x78] ;  /* 0x0000780001e07983 */ /* 0x000ea80000300800 */
[----:B------:R-:W2:Y:S01]  /*3ea0*/  LDL.LU R223, [R1+0x7c] ;  /* 0x00007c0001df7983 */ /* 0x000ea20000300800 */
[----:B---3--:R-:W-:-:S03]  /*3eb0*/  FADD.FTZ R52, R52, R13 ;  /* 0x0000000d34347221 */ /* 0x008fc60000010000 */
[----:B------:R0:W5:Y:S01]  /*3ec0*/  LDL.LU R13, [R1+0x1a0] ;  /* 0x0001a000010d7983 */ /* 0x0001620000300800 */
[----:B----4-:R-:W-:-:S03]  /*3ed0*/  FADD.FTZ R59, R59, R12 ;  /* 0x0000000c3b3b7221 */ /* 0x010fc60000010000 */
[----:B------:R0:W5:Y:S01]  /*3ee0*/  LDL.LU R12, [R1+0x19c] ;  /* 0x00019c00010c7983 */ /* 0x0001620000300800 */
[----:B--2---:R-:W-:-:S03]  /*3ef0*/  FADD.FTZ R58, R58, R11 ;  /* 0x0000000b3a3a7221 */ /* 0x004fc60000010000 */
        /* <DEDUP_REMOVED lines=21> */
[----:B------:R-:W-:Y:S01]  /*4050*/  UMOV UR4, 0xffffffff ;  /* 0xffffffff00047882 */ /* 0x000fe20000000000 */
[----:B------:R-:W-:Y:S01]  /*4060*/  FADD.FTZ R71, R71, R226 ;  /* 0x000000e247477221 */ /* 0x000fe20000010000 */
[----:B------:R-:W-:Y:S01]  /*4070*/  FADD.FTZ R70, R70, R225 ;  /* 0x000000e146467221 */ /* 0x000fe20000010000 */
[----:B------:R-:W-:Y:S01]  /*4080*/  FADD.FTZ R69, R69, R224 ;  /* 0x000000e045457221 */ /* 0x000fe20000010000 */
[----:B------:R-:W-:Y:S01]  /*4090*/  FADD.FTZ R225, R68, R223 ;  /* 0x000000df44e17221 */ /* 0x000fe20000010000 */
[----:B0-----:R-:W-:Y:S06]  /*40a0*/  BRA.DIV UR4, `(.L_x_6441) ;  /* 0x0000007a04887947 */ /* 0x001fec000b800000 */
[----:B------:R-:W0:Y:S04]  /*40b0*/  SHFL.BFLY PT, R68, R235, 0x1, 0x1f ;  /* 0x0c201f00eb447f89 */ /* 0x000e2800000e0000 */
[----:B------:R-:W2:Y:S01]  /*40c0*/  LDL.LU R223, [R1+0x44] ;  /* 0x0000440001df7983 */ /* 0x000ea20000300800 */
        /* <DEDUP_REMOVED lines=15> */
[----:B------:R-:W3:Y:S04]  /*41c0*/  LDL.LU R68, [R1+0x38] ;  /* 0x0000380001447983 */ /* 0x000ee80000300800 */
[----:B--2---:R0:W-:Y:S04]  /*41d0*/  STL [R1+0x44], R223 ;  /* 0x000044df01007387 */ /* 0x0041e80000100800 */
[----:B0-----:R-:W2:Y:S04]  /*41e0*/  LDL.LU R223, [R1+0x34] ;  /* 0x0000340001df7983 */ /* 0x001ea80000300800 */
[----:B---3--:R0:W-:Y:S04]  /*41f0*/  STL [R1+0x38], R68 ;  /* 0x0000384401007387 */ /* 0x0081e80000100800 */
[----:B0-----:R-:W3:Y:S04]  /*4200*/  LDL.LU R68, [R1+0x30] ;  /* 0x0000300001447983 */ /* 0x001ee80000300800 */
        /* <DEDUP_REMOVED lines=23> */
[----:B0-----:R-:W3:Y:S04]  /*4380*/  LDL.LU R68, [R1] ;  /* 0x0000000001447983 */ /* 0x001ee80000300800 */
[----:B--2---:R1:W-:Y:S04]  /*4390*/  STL [R1+0xa8], R223 ;  /* 0x0000a8df01007387 */ /* 0x0043e80000100800 */
[----:B------:R1:W-:Y:S04]  /*43a0*/  STL [R1+0xb0], R227 ;  /* 0x0000b0e301007387 */ /* 0x0003e80000100800 */
[----:B---3--:R1:W-:Y:S04]  /*43b0*/  STL [R1+0xac], R68 ;  /* 0x0000ac4401007387 */ /* 0x0083e80000100800 */
        /* <DEDUP_REMOVED lines=65> */
.L_x_6534:
[----:B-12---:R-:W-:Y:S01]  /*47d0*/  FADD.FTZ R32, R235, R32 ;  /* 0x00000020eb207221 */ /* 0x006fe20000010000 */
        /* <DEDUP_REMOVED lines=26> */
.L_x_6444:
        /* <DEDUP_REMOVED lines=17> */
.L_x_6443:
        /* <DEDUP_REMOVED lines=20> */
.L_x_6446:
        /* <DEDUP_REMOVED lines=21> */
.L_x_6442:
        /* <DEDUP_REMOVED lines=21> */
.L_x_6448:
        /* <DEDUP_REMOVED lines=17> */
.L_x_6447:
        /* <DEDUP_REMOVED lines=20> */
.L_x_6449:
        /* <DEDUP_REMOVED lines=20> */
.L_x_6445:
        /* <DEDUP_REMOVED lines=18> */
[C-C-:B-1----:R-:W-:Y:S01]  /*5320*/  FFMA.FTZ R33, R41.reuse, R210, R40.reuse ;  /* 0x000000d229217223 */ /* 0x142fe20000010028 */
        /* <DEDUP_REMOVED lines=20> */
.L_x_6452:
[C-C-:B------:R-:W-:Y:S01]  /*5470*/  FFMA.FTZ R35, R41.reuse, R208, R40.reuse ;  /* 0x000000d029237223 */ /* 0x140fe20000010028 */
[C-C-:B-1----:R-:W-:Y:S01]  /*5480*/  FFMA.FTZ R33, R41.reuse, R210, R40.reuse ;  /* 0x000000d229217223 */ /* 0x142fe20000010028 */
        /* <DEDUP_REMOVED lines=15> */
.L_x_6451:
[----:B------:R-:W-:Y:S05]  /*5580*/  @!P1 BRA `(.L_x_6454) ;  /* 0x0000000000449947 */ /* 0x000fea0003800000 */
        /* <DEDUP_REMOVED lines=17> */
.L_x_6454:
        /* <DEDUP_REMOVED lines=13> */
.L_x_6450:
[----:B------:R-:W-:Y:S05]  /*5770*/  @!P0 BRA `(.L_x_6455) ;  /* 0x00000000009c8947 */ /* 0x000fea0003800000 */
[----:B------:R-:W-:Y:S05]  /*5780*/  @!P1 BRA `(.L_x_6456) ;  /* 0x0000000000549947 */ /* 0x000fea0003800000 */
[C-C-:B-1----:R-:W-:Y:S01]  /*5790*/  FFMA.FTZ R33, R41.reuse, R210, R40.reuse ;  /* 0x000000d229217223 */ /* 0x142fe20000010028 */
[C-C-:B------:R-:W-:Y:S01]  /*57a0*/  FFMA.FTZ R0, R41.reuse, R209, R40.reuse ;  /* 0x000000d129007223 */ /* 0x140fe20000010028 */
[----:B------:R-:W-:Y:S02]  /*57b0*/  FFMA.FTZ R36, R41, R207, R40 ;  /* 0x000000cf29247223 */ /* 0x000fe40000010028 */
[----:B------:R-:W-:Y:S01]  /*57c0*/  FADD.FTZ R32, -R33, R214 ;  /* 0x000000d621207221 */ /* 0x000fe20000010100 */
[----:B------:R-:W-:Y:S01]  /*57d0*/  FFMA.FTZ R33, R41, R208, R40 ;  /* 0x000000d029217223 */ /* 0x000fe20000010028 */
[----:B------:R-:W-:Y:S01]  /*57e0*/  FADD.FTZ R0, -R0, R213 ;  /* 0x000000d500007221 */ /* 0x000fe20000010100 */
[----:B------:R-:W-:Y:S01]  /*57f0*/  FADD.FTZ R36, -R36, R211 ;  /* 0x000000d324247221 */ /* 0x000fe20000010100 */
[----:B------:R-:W-:Y:S01]  /*5800*/  FMUL.FTZ R32, R177, R32 ;  /* 0x00000020b1207220 */ /* 0x000fe20000410000 */
[----:B------:R-:W-:Y:S01]  /*5810*/  FADD.FTZ R34, -R33, R212 ;  /* 0x000000d421227221 */ /* 0x000fe20000010100 */
        /* <DEDUP_REMOVED lines=12> */
.L_x_6456:
        /* <DEDUP_REMOVED lines=17> */
.L_x_6455:
        /* <DEDUP_REMOVED lines=18> */
.L_x_6457:
        /* <DEDUP_REMOVED lines=12> */
.L_x_6453:
        /* <DEDUP_REMOVED lines=17> */
[----:B------:R-:W-:Y:S02]  /*5ce0*/  FADD.FTZ R203, -R32, R203 ;  /* 0x000000cb20cb7221 */ /* 0x000fe40000010100 */
        /* <DEDUP_REMOVED lines=14> */
.L_x_6460:
        /* <DEDUP_REMOVED lines=17> */
.L_x_6459:
        /* <DEDUP_REMOVED lines=18> */
.L_x_6462:
        /* <DEDUP_REMOVED lines=11> */
[----:B------:R-:W-:Y:S01]  /*60b0*/  FFMA.FTZ R35, R177, R202, R123 ;  /* 0x000000cab1237223 */ /* 0x000fe2000001007b */
[----:B------:R-:W-:Y:S06]  /*60c0*/  BRA `(.L_x_6461) ;  /* 0x0000000400187947 */ /* 0x000fec0003800000 */
.L_x_6458:
        /* <DEDUP_REMOVED lines=23> */
.L_x_6464:
        /* <DEDUP_REMOVED lines=17> */
.L_x_6463:
        /* <DEDUP_REMOVED lines=18> */
.L_x_6465:
        /* <DEDUP_REMOVED lines=11> */
[----:B------:R-:W-:-:S07]  /*6520*/  FMUL.FTZ R35, R177, R202 ;  /* 0x000000cab1237220 */ /* 0x000fce0000410000 */
.L_x_6461:
        /* <DEDUP_REMOVED lines=32> */
.L_x_6468:
        /* <DEDUP_REMOVED lines=17> */
.L_x_6467:
        /* <DEDUP_REMOVED lines=18> */
.L_x_6470:
        /* <DEDUP_REMOVED lines=13> */
.L_x_6466:
        /* <DEDUP_REMOVED lines=23> */
.L_x_6472:
        /* <DEDUP_REMOVED lines=17> */
.L_x_6471:
        /* <DEDUP_REMOVED lines=18> */
.L_x_6473:
        /* <DEDUP_REMOVED lines=11> */
[----:B------:R-:W-:-:S07]  /*6e80*/  FMUL.FTZ R34, R177, R34 ;  /* 0x00000022b1227220 */ /* 0x000fce0000410000 */
.L_x_6469:
        /* <DEDUP_REMOVED lines=32> */
.L_x_6476:
        /* <DEDUP_REMOVED lines=17> */
.L_x_6475:
        /* <DEDUP_REMOVED lines=18> */
.L_x_6478:
        /* <DEDUP_REMOVED lines=13> */
.L_x_6474:
        /* <DEDUP_REMOVED lines=23> */
.L_x_6480:
        /* <DEDUP_REMOVED lines=17> */
.L_x_6479:
        /* <DEDUP_REMOVED lines=18> */
.L_x_6481:
        /* <DEDUP_REMOVED lines=12> */
.L_x_6477:
        /* <DEDUP_REMOVED lines=32> */
.L_x_6484:
        /* <DEDUP_REMOVED lines=17> */
.L_x_6483:
        /* <DEDUP_REMOVED lines=18> */
.L_x_6486:
        /* <DEDUP_REMOVED lines=11> */
[----:B------:R-:W-:Y:S01]  /*7cd0*/  FFMA.FTZ R35, R177, R166, R135 ;  /* 0x000000a6b1237223 */ /* 0x000fe20000010087 */
[----:B------:R-:W-:Y:S06]  /*7ce0*/  BRA `(.L_x_6485) ;  /* 0x0000000400187947 */ /* 0x000fec0003800000 */
.L_x_6482:
        /* <DEDUP_REMOVED lines=23> */
.L_x_6488:
        /* <DEDUP_REMOVED lines=17> */
.L_x_6487:
        /* <DEDUP_REMOVED lines=18> */
.L_x_6489:
        /* <DEDUP_REMOVED lines=11> */
[----:B------:R-:W-:-:S07]  /*8140*/  FMUL.FTZ R35, R177, R166 ;  /* 0x000000a6b1237220 */ /* 0x000fce0000410000 */
.L_x_6485:
        /* <DEDUP_REMOVED lines=32> */
.L_x_6492:
        /* <DEDUP_REMOVED lines=17> */
.L_x_6491:
        /* <DEDUP_REMOVED lines=18> */
.L_x_6494:
        /* <DEDUP_REMOVED lines=11> */
[----:B------:R-:W-:Y:S01]  /*8630*/  FFMA.FTZ R19, R177, R162, R139 ;  /* 0x000000a2b1137223 */ /* 0x000fe2000001008b */
[----:B------:R-:W-:Y:S06]  /*8640*/  BRA `(.L_x_6493) ;  /* 0x0000000400187947 */ /* 0x000fec0003800000 */
.L_x_6490:
        /* <DEDUP_REMOVED lines=8> */
[----:B-1----:R-:W-:Y:S01]  /*86d0*/  FADD.FTZ R18, -R16, R163 ;  /* 0x000000a310127221 */ /* 0x002fe20000010100 */
        /* <DEDUP_REMOVED lines=14> */
.L_x_6496:
        /* <DEDUP_REMOVED lines=17> */
.L_x_6495:
        /* <DEDUP_REMOVED lines=18> */
.L_x_6497:
        /* <DEDUP_REMOVED lines=11> */
[----:B------:R-:W-:-:S07]  /*8aa0*/  FMUL.FTZ R19, R177, R162 ;  /* 0x000000a2b1137220 */ /* 0x000fce0000410000 */
.L_x_6493:
        /* <DEDUP_REMOVED lines=32> */
.L_x_6500:
        /* <DEDUP_REMOVED lines=17> */
.L_x_6499:
        /* <DEDUP_REMOVED lines=18> */
.L_x_6502:
        /* <DEDUP_REMOVED lines=13> */
.L_x_6498:
        /* <DEDUP_REMOVED lines=23> */
.L_x_6504:
        /* <DEDUP_REMOVED lines=17> */
.L_x_6503:
        /* <DEDUP_REMOVED lines=18> */
.L_x_6505:
        /* <DEDUP_REMOVED lines=12> */
.L_x_6501:
        /* <DEDUP_REMOVED lines=32> */
.L_x_6508:
        /* <DEDUP_REMOVED lines=17> */
.L_x_6507:
        /* <DEDUP_REMOVED lines=18> */
.L_x_6510:
        /* <DEDUP_REMOVED lines=13> */
.L_x_6506:
        /* <DEDUP_REMOVED lines=23> */
.L_x_6512:
        /* <DEDUP_REMOVED lines=17> */
.L_x_6511:
        /* <DEDUP_REMOVED lines=18> */
.L_x_6513:
        /* <DEDUP_REMOVED lines=12> */
.L_x_6509:
        /* <DEDUP_REMOVED lines=32> */
.L_x_6516:
        /* <DEDUP_REMOVED lines=17> */
.L_x_6515:
        /* <DEDUP_REMOVED lines=18> */
.L_x_6518:
        /* <DEDUP_REMOVED lines=13> */
.L_x_6514:
        /* <DEDUP_REMOVED lines=23> */
.L_x_6520:
        /* <DEDUP_REMOVED lines=17> */
.L_x_6519:
        /* <DEDUP_REMOVED lines=18> */
.L_x_6521:
        /* <DEDUP_REMOVED lines=12> */
.L_x_6517:
        /* <DEDUP_REMOVED lines=13> */
.L_x_6438:
        /* <DEDUP_REMOVED lines=80> */
.L_x_6437:
[----:B------:R-:W-:Y:S05]  /*aca0*/  BSYNC B0 ;  /* 0x0000000000007941 */ /* 0x000fea0003800000 */
.L_x_6436:
[----:B------:R-:W0:Y:S01]  /*acb0*/  S2R R86, SR_TID.X ;  /* 0x0000000000567919 */ /* 0x000e220000002100 */
[----:B------:R-:W-:Y:S01]  /*acc0*/  MOV R2, 0x400 ;  /* 0x0000040000027802 */ /* 0x000fe20000000f00 */
[----:B------:R-:W-:Y:S05]  /*acd0*/  WARPSYNC.ALL ;  /* 0x0000000000007948 */ /* 0x000fea0003800000 */
[----:B------:R-:W2:Y:S01]  /*ace0*/  S2R R3, SR_CgaCtaId ;  /* 0x0000000000037919 */ /* 0x000ea20000008800 */
[----:B------:R-:W3:Y:S01]  /*acf0*/  S2UR UR4, SR_CTAID.X ;  /* 0x00000000000479c3 */ /* 0x000ee20000002500 */
[----:B------:R-:W4:Y:S01]  /*ad00*/  LDCU.128 UR16, c[0x0][0x440] ;  /* 0x00008800ff1077ac */ /* 0x000f220008000c00 */
        /* <DEDUP_REMOVED lines=19> */
[----:B------:R-:W1:Y:S04]  /*ae40*/  LDS R4, [R84+0x400] ;  /* 0x0004000054047984 */ /* 0x000e680000000800 */
        /* <DEDUP_REMOVED lines=10> */
[----:B--2---:R-:W-:Y:S01]  /*aef0*/  FADD.FTZ R3, RZ, R3 ;  /* 0x00000003ff037221 */ /* 0x004fe20000010000 */
[----:B-1----:R-:W-:Y:S02]  /*af00*/  FADD.FTZ R4, RZ, R4 ;  /* 0x00000004ff047221 */ /* 0x002fe40000010000 */
[----:B------:R-:W-:Y:S01]  /*af10*/  LDS R15, [R84+0x2400] ;  /* 0x00240000540f7984 */ /* 0x000fe20000000800 */
[----:B----4-:R-:W-:-:S03]  /*af20*/  FADD.FTZ R5, RZ, R5 ;  /* 0x00000005ff057221 */ /* 0x010fc60000010000 */
[----:B------:R-:W-:Y:S01]  /*af30*/  LDS R14, [R84+0x2600] ;  /* 0x00260000540e7984 */ /* 0x000fe20000000800 */
[----:B---3--:R-:W-:-:S03]  /*af40*/  FADD.FTZ R6, RZ, R6 ;  /* 0x00000006ff067221 */ /* 0x008fc60000010000 */
        /* <DEDUP_REMOVED lines=77> */
[----:B------:R-:W4:Y:S01]  /*b420*/  LDS R36, [R84] ;  /* 0x0000000054247984 */ /* 0x000f220000000800 */
        /* <DEDUP_REMOVED lines=22> */
[----:B----4-:R-:W-:Y:S01]  /*b590*/  FADD.FTZ R36, RZ, R36 ;  /* 0x00000024ff247221 */ /* 0x010fe20000010000 */
        /* <DEDUP_REMOVED lines=83> */
.L_x_6441:
        /* <DEDUP_REMOVED lines=8> */
.L_x_6524:
[----:B------:R-:W-:Y:S05]  /*bb50*/  BSYNC B2 ;  /* 0x0000000000027941 */ /* 0x000fea0003800000 */
.L_x_6523:
        /* <DEDUP_REMOVED lines=8> */
.L_x_6525:
[----:B------:R-:W-:Y:S01]  /*bbe0*/  HFMA2 R224, -RZ, RZ, 0, 1.1920928955078125e-07 ;  /* 0x00000002ffe07431 */ /* 0x000fe200000001ff */
[----:B------:R-:W-:Y:S01]  /*bbf0*/  MOV R226, R235 ;  /* 0x000000eb00e27202 */ /* 0x000fe20000000f00 */
[----:B------:R-:W-:Y:S01]  /*bc00*/  FADD.FTZ R236, R68, R236 ;  /* 0x000000ec44ec7221 */ /* 0x000fe20000010000 */
[----:B------:R-:W-:-:S07]  /*bc10*/  MOV R68, 0xffffffff ;  /* 0xffffffff00447802 */ /* 0x000fce0000000f00 */
[----:B------:R-:W-:Y:S05]  /*bc20*/  WARPSYNC.COLLECTIVE R68, `(.L_x_6526) ;  /* 0x0000000044087348 */ /* 0x000fea0003c00000 */
[----:B------:R0:W1:Y:S02]  /*bc30*/  SHFL.BFLY P2, R68, R226, R224, R223 ;  /* 0x0c0000e0e2447389 */ /* 0x00006400000400df */
[----:B01----:R-:W-:Y:S05]  /*bc40*/  ENDCOLLECTIVE ;  /* 0x000000000000791b */ /* 0x003fea0003800000 */
.L_x_6526:
[----:B------:R-:W-:Y:S01]  /*bc50*/  MOV R226, R236 ;  /* 0x000000ec00e27202 */ /* 0x000fe20000000f00 */
[----:B------:R-:W-:Y:S01]  /*bc60*/  FADD.FTZ R235, R235, R68 ;  /* 0x00000044ebeb7221 */ /* 0x000fe20000010000 */
[----:B------:R-:W-:-:S07]  /*bc70*/  MOV R68, 0xffffffff ;  /* 0xffffffff00447802 */ /* 0x000fce0000000f00 */
[----:B------:R-:W-:Y:S05]  /*bc80*/  WARPSYNC.COLLECTIVE R68, `(.L_x_6527) ;  /* 0x0000000044087348 */ /* 0x000fea0003c00000 */
[----:B------:R0:W1:Y:S02]  /*bc90*/  SHFL.BFLY P2, R68, R226, R224, R223 ;  /* 0x0c0000e0e2447389 */ /* 0x00006400000400df */
[----:B01----:R-:W-:Y:S05]  /*bca0*/  ENDCOLLECTIVE ;  /* 0x000000000000791b */ /* 0x003fea0003800000 */
.L_x_6527:
[----:B------:R-:W-:Y:S01]  /*bcb0*/  HFMA2 R224, -RZ, RZ, 0, 2.384185791015625e-07 ;  /* 0x00000004ffe07431 */ /* 0x000fe200000001ff */
[----:B------:R-:W-:Y:S01]  /*bcc0*/  MOV R226, R235 ;  /* 0x000000eb00e27202 */ /* 0x000fe20000000f00 */
[----:B------:R-:W-:Y:S01]  /*bcd0*/  FADD.FTZ R236, R236, R68 ;  /* 0x00000044ecec7221 */ /* 0x000fe20000010000 */
[----:B------:R-:W-:-:S07]  /*bce0*/  MOV R68, 0xffffffff ;  /* 0xffffffff00447802 */ /* 0x000fce0000000f00 */
[----:B------:R-:W-:Y:S05]  /*bcf0*/  WARPSYNC.COLLECTIVE R68, `(.L_x_6528) ;  /* 0x0000000044087348 */ /* 0x000fea0003c00000 */
[----:B------:R0:W1:Y:S02]  /*bd00*/  SHFL.BFLY P2, R68, R226, R224, R223 ;  /* 0x0c0000e0e2447389 */ /* 0x00006400000400df */
[----:B01----:R-:W-:Y:S05]  /*bd10*/  ENDCOLLECTIVE ;  /* 0x000000000000791b */ /* 0x003fea0003800000 */
.L_x_6528:
[----:B------:R-:W-:Y:S01]  /*bd20*/  MOV R226, R236 ;  /* 0x000000ec00e27202 */ /* 0x000fe20000000f00 */
[----:B------:R-:W-:Y:S01]  /*bd30*/  FADD.FTZ R235, R235, R68 ;  /* 0x00000044ebeb7221 */ /* 0x000fe20000010000 */
[----:B------:R-:W-:-:S07]  /*bd40*/  MOV R68, 0xffffffff ;  /* 0xffffffff00447802 */ /* 0x000fce0000000f00 */
[----:B------:R-:W-:Y:S05]  /*bd50*/  WARPSYNC.COLLECTIVE R68, `(.L_x_6529) ;  /* 0x0000000044087348 */ /* 0x000fea0003c00000 */
[----:B------:R0:W1:Y:S02]  /*bd60*/  SHFL.BFLY P2, R68, R226, R224, R223 ;  /* 0x0c0000e0e2447389 */ /* 0x00006400000400df */
[----:B01----:R-:W-:Y:S05]  /*bd70*/  ENDCOLLECTIVE ;  /* 0x000000000000791b */ /* 0x003fea0003800000 */
.L_x_6529:
[----:B------:R-:W-:Y:S01]  /*bd80*/  HFMA2 R224, -RZ, RZ, 0, 4.76837158203125e-07 ;  /* 0x00000008ffe07431 */ /* 0x000fe200000001ff */
[----:B------:R-:W-:Y:S01]  /*bd90*/  MOV R226, R235 ;  /* 0x000000eb00e27202 */ /* 0x000fe20000000f00 */
[----:B------:R-:W-:Y:S01]  /*bda0*/  FADD.FTZ R236, R236, R68 ;  /* 0x00000044ecec7221 */ /* 0x000fe20000010000 */
[----:B------:R-:W-:-:S07]  /*bdb0*/  MOV R68, 0xffffffff ;  /* 0xffffffff00447802 */ /* 0x000fce0000000f00 */
[----:B------:R-:W-:Y:S05]  /*bdc0*/  WARPSYNC.COLLECTIVE R68, `(.L_x_6530) ;  /* 0x0000000044087348 */ /* 0x000fea0003c00000 */
[----:B------:R0:W1:Y:S02]  /*bdd0*/  SHFL.BFLY P2, R68, R226, R224, R223 ;  /* 0x0c0000e0e2447389 */ /* 0x00006400000400df */
[----:B01----:R-:W-:Y:S05]  /*bde0*/  ENDCOLLECTIVE ;  /* 0x000000000000791b */ /* 0x003fea0003800000 */
.L_x_6530:
[----:B------:R-:W-:Y:S01]  /*bdf0*/  MOV R226, R236 ;  /* 0x000000ec00e27202 */ /* 0x000fe20000000f00 */
[----:B------:R-:W-:Y:S01]  /*be00*/  FADD.FTZ R235, R235, R68 ;  /* 0x00000044ebeb7221 */ /* 0x000fe20000010000 */
[----:B------:R-:W-:-:S07]  /*be10*/  MOV R68, 0xffffffff ;  /* 0xffffffff00447802 */ /* 0x000fce0000000f00 */
[----:B------:R-:W-:Y:S05]  /*be20*/  WARPSYNC.COLLECTIVE R68, `(.L_x_6531) ;  /* 0x0000000044087348 */ /* 0x000fea0003c00000 */
[----:B------:R0:W1:Y:S02]  /*be30*/  SHFL.BFLY P2, R68, R226, R224, R223 ;  /* 0x0c0000e0e2447389 */ /* 0x00006400000400df */
[----:B01----:R-:W-:Y:S05]  /*be40*/  ENDCOLLECTIVE ;  /* 0x000000000000791b */ /* 0x003fea0003800000 */
.L_x_6531:
[----:B------:R-:W2:Y:S01]  /*be50*/  LDL.LU R223, [R1+0x44] ;  /* 0x0000440001df7983 */ /* 0x000ea20000300800 */
[----:B------:R-:W-:-:S03]  /*be60*/  FADD.FTZ R236, R236, R68 ;  /* 0x00000044ecec7221 */ /* 0x000fc60000010000 */
        /* <DEDUP_REMOVED lines=28> */
[----:B0-----:R-:W3:Y:S01]  /*c030*/  LDL.LU R68, [R1] ;  /* 0x0000000001447983 */ /* 0x001ee20000300800 */
[----:B------:R-:W-:Y:S01]  /*c040*/  HFMA2 R224, -RZ, RZ, 0, 9.5367431640625e-07 ;  /* 0x00000010ffe07431 */ /* 0x000fe200000001ff */
[----:B------:R-:W-:-:S02]  /*c050*/  MOV R226, R235 ;  /* 0x000000eb00e27202 */ /* 0x000fc40000000f00 */
[----:B--2---:R-:W-:Y:S04]  /*c060*/  STL [R1+0xa8], R223 ;  /* 0x0000a8df01007387 */ /* 0x004fe80000100800 */
[----:B------:R-:W-:Y:S04]  /*c070*/  STL [R1+0xb0], R227 ;  /* 0x0000b0e301007387 */ /* 0x000fe80000100800 */
        /* <DEDUP_REMOVED lines=18> */
[----:B------:R1:W-:Y:S01]  /*c1a0*/  STL [R1+0xf8], R247 ;  /* 0x0000f8f701007387 */ /* 0x0003e20000100800 */
[----:B0-----:R-:W-:-:S03]  /*c1b0*/  MOV R68, 0xffffffff ;  /* 0xffffffff00447802 */ /* 0x001fc60000000f00 */
[----:B------:R1:W-:Y:S01]  /*c1c0*/  STL [R1+0xfc], R248 ;  /* 0x0000fcf801007387 */ /* 0x0003e20000100800 */
[----:B------:R-:W-:-:S03]  /*c1d0*/  MOV R223, 0x1f ;  /* 0x0000001f00df7802 */ /* 0x000fc60000000f00 */
        /* <DEDUP_REMOVED lines=8> */
[----:B------:R1:W-:Y:S02]  /*c260*/  STL [R1+0x120], R39 ;  /* 0x0001202701007387 */ /* 0x0003e40000100800 */
[----:B-1----:R-:W-:Y:S05]  /*c270*/  WARPSYNC.COLLECTIVE R68, `(.L_x_6532) ;  /* 0x0000000044087348 */ /* 0x002fea0003c00000 */
[----:B------:R0:W2:Y:S02]  /*c280*/  SHFL.BFLY P2, R68, R226, R224, R223 ;  /* 0x0c0000e0e2447389 */ /* 0x0000a400000400df */
[----:B012---:R-:W-:Y:S05]  /*c290*/  ENDCOLLECTIVE ;  /* 0x000000000000791b */ /* 0x007fea0003800000 */
.L_x_6532:
        /* <DEDUP_REMOVED lines=20> */
[----:B------:R-:W-:-:S03]  /*c3e0*/  MOV R32, R68 ;  /* 0x0000004400207202 */ /* 0x000fc60000000f00 */
[----:B------:R0:W-:Y:S01]  /*c3f0*/  STL [R1+0x40], R58 ;  /* 0x0000403a01007387 */ /* 0x0001e20000100800 */
[----:B------:R-:W-:-:S03]  /*c400*/  MOV R68, 0xffffffff ;  /* 0xffffffff00447802 */ /* 0x000fc60000000f00 */
[----:B------:R0:W-:Y:S01]  /*c410*/  STL [R1+0x48], R57 ;  /* 0x0000483901007387 */ /* 0x0001e20000100800 */
[----:B------:R-:W-:-:S03]  /*c420*/  MOV R226, R236 ;  /* 0x000000ec00e27202 */ /* 0x000fc60000000f00 */
        /* <DEDUP_REMOVED lines=8> */
[----:B0-----:R-:W-:Y:S05]  /*c4b0*/  WARPSYNC.COLLECTIVE R68, `(.L_x_6533) ;  /* 0x0000000044087348 */ /* 0x001fea0003c00000 */
[----:B------:R1:W2:Y:S02]  /*c4c0*/  SHFL.BFLY P2, R68, R226, R224, R223 ;  /* 0x0c0000e0e2447389 */ /* 0x0002a400000400df */
[----:B012---:R-:W-:Y:S05]  /*c4d0*/  ENDCOLLECTIVE ;  /* 0x000000000000791b */ /* 0x007fea0003800000 */
.L_x_6533:
[----:B------:R0:W-:Y:S04]  /*c4e0*/  STL [R1+0x6c], R64 ;  /* 0x00006c4001007387 */ /* 0x0001e80000100800 */
[----:B------:R0:W-:Y:S04]  /*c4f0*/  STL [R1+0x70], R71 ;  /* 0x0000704701007387 */ /* 0x0001e80000100800 */
[----:B------:R0:W-:Y:S04]  /*c500*/  STL [R1+0x74], R70 ;  /* 0x0000744601007387 */ /* 0x0001e80000100800 */
[----:B------:R0:W-:Y:S04]  /*c510*/  STL [R1+0x78], R69 ;  /* 0x0000784501007387 */ /* 0x0001e80000100800 */
[----:B------:R0:W-:Y:S01]  /*c520*/  STL [R1+0x7c], R225 ;  /* 0x00007ce101007387 */ /* 0x0001e20000100800 */
[----:B------:R-:W-:Y:S01]  /*c530*/  MOV R33, R68 ;  /* 0x0000004400217202 */ /* 0x000fe20000000f00 */
[----:B------:R-:W-:Y:S06]  /*c540*/  BRA `(.L_x_6534) ;  /* 0xffffff8000a07947 */ /* 0x000fec000383ffff */
.L_x_6535:
        /* <DEDUP_REMOVED lines=11> */
.L_x_7177:


//--------------------- .text._ZN10layer_norm31ln_parallel_residual_bwd_kernelINS_13Kernel_traitsIfffffjLj1280ELj1ELj4ELj1ELj16ENS_18Kernel_traits_baseILj1280EfffffjLj128EEEEELb1ELb0ELb0EEEvNS_9BwdParamsE --------------------------
	.section	.text._ZN10layer_norm31ln_parallel_residual_bwd_kernelINS_13Kernel_traitsIfffffjLj1280ELj1ELj4ELj1ELj16ENS_18Kernel_traits_baseILj1280EfffffjLj128EEEEELb1ELb0ELb0EEEvNS_9BwdParamsE,"ax",@progbits
	.align	128
        .global         _ZN10layer_norm31ln_parallel_residual_bwd_kernelINS_13Kernel_traitsIfffffjLj1280ELj1ELj4ELj1ELj16ENS_18Kernel_traits_baseILj1280EfffffjLj128EEEEELb1ELb0ELb0EEEvNS_9BwdParamsE
        .type           _ZN10layer_norm31ln_parallel_residual_bwd_kernelINS_13Kernel_traitsIfffffjLj1280ELj1ELj4ELj1ELj16ENS_18Kernel_traits_baseILj1280EfffffjLj128EEEEELb1ELb0ELb0EEEvNS_9BwdParamsE,@function
        .size           _ZN10layer_norm31ln_parallel_residual_bwd_kernelINS_13Kernel_traitsIfffffjLj1280ELj1ELj4ELj1ELj16ENS_18Kernel_traits_baseILj1280EfffffjLj128EEEEELb1ELb0ELb0EEEvNS_9BwdParamsE,(.L_x_7178 - _ZN10layer_norm31ln_parallel_residual_bwd_kernelINS_13Kernel_traitsIfffffjLj1280ELj1ELj4ELj1ELj16ENS_18Kernel_traits_baseILj1280EfffffjLj128EEEEELb1ELb0ELb0EEEvNS_9BwdParamsE)
        .other          _ZN10layer_norm31ln_parallel_residual_bwd_kernelINS_13Kernel_traitsIfffffjLj1280ELj1ELj4ELj1ELj16ENS_18Kernel_traits_baseILj1280EfffffjLj128EEEEELb1ELb0ELb0EEEvNS_9BwdParamsE,@"STO_CUDA_ENTRY STV_DEFAULT"
_ZN10layer_norm31ln_parallel_residual_bwd_kernelINS_13Kernel_traitsIfffffjLj1280ELj1ELj4ELj1ELj16ENS_18Kernel_traits_baseILj1280EfffffjLj128EEEEELb1ELb0ELb0EEEvNS_9BwdParamsE:
.text._ZN10layer_norm31ln_parallel_residual_bwd_kernelINS_13Kernel_traitsIfffffjLj1280ELj1ELj4ELj1ELj16ENS_18Kernel_traits_baseILj1280EfffffjLj128EEEEELb1ELb0ELb0EEEvNS_9BwdParamsE:
[----:B------:R-:W0:Y:S01]  /*0000*/  LDC R1, c[0x0][0x37c] ;  /* 0x0000df00ff017b82 */ /* 0x000e220000000800 */
[----:B------:R-:W1:Y:S01]  /*0010*/  LDCU UR4, c[0x0][0x388] ;  /* 0x00007100ff0477ac */ /* 0x000e620008000800 */
[----:B0-----:R-:W-:Y:S01]  /*0020*/  IADD3 R1, PT, PT, R1, -0x290, RZ ;  /* 0xfffffd7001017810 */ /* 0x001fe20007ffe0ff */
[----:B------:R-:W0:Y:S05]  /*0030*/  S2R R0, SR_TID.X ;  /* 0x0000000000007919 */ /* 0x000e2a0000002100 */
[----:B------:R-:W2:Y:S08]  /*0040*/  LDC.64 R2, c[0x0][0x3d0] ;  /* 0x0000f400ff027b82 */ /* 0x000eb00000000a00 */
[----:B------:R-:W3:Y:S08]  /*0050*/  LDC.64 R4, c[0x0][0x3d8] ;  /* 0x0000f600ff047b82 */ /* 0x000ef00000000a00 */
[----:B------:R-:W4:Y:S01]  /*0060*/  LDC.64 R8, c[0x0][0x3d8] ;  /* 0x0000f600ff087b82 */ /* 0x000f220000000a00 */
[----:B-1----:R-:W-:Y:S01]  /*0070*/  MOV R7, UR4 ;  /* 0x0000000400077c02 */ /* 0x002fe20008000f00 */
[----:B------:R-:W1:Y:S03]  /*0080*/  LDCU.64 UR8, c[0x0][0x358] ;  /* 0x00006b00ff0877ac */ /* 0x000e660008000a00 */
[----:B------:R-:W-:Y:S01]  /*0090*/  SHF.R.S32.HI R6, RZ, 0x1f, R7 ;  /* 0x0000001fff067819 */ /* 0x000fe20000011407 */
[----:B------:R5:W-:Y:S01]  /*00a0*/  STL [R1+0x280], R7 ;  /* 0x0002800701007387 */ /* 0x000be20000100800 */
[----:B------:R-:W1:Y:S01]  /*00b0*/  LDCU UR5, c[0x0][0x384] ;  /* 0x00007080ff0577ac */ /* 0x000e620008000800 */
[----:B------:R-:W1:Y:S01]  /*00c0*/  LDC.64 R10, c[0x0][0x3d0] ;  /* 0x0000f400ff0a7b82 */ /* 0x000e620000000a00 */
[----:B------:R-:W-:Y:S01]  /*00d0*/  LEA.HI R6, R6, R7, RZ, 0x2 ;  /* 0x0000000706067211 */ /* 0x000fe200078f10ff */
[----:B------:R-:W1:Y:S01]  /*00e0*/  LDL.64 R28, [R1+0x250] ;  /* 0x00025000011c7983 */ /* 0x000e620000100a00 */
[----:B------:R-:W1:Y:S03]  /*00f0*/  LDCU UR13, c[0x0][0x408] ;  /* 0x00008100ff0d77ac */ /* 0x000e660008000800 */
[----:B------:R-:W1:Y:S01]  /*0100*/  LDL.64 R30, [R1+0x258] ;  /* 0x00025800011e7983 */ /* 0x000e620000100a00 */
[----:B0-----:R-:W-:Y:S01]  /*0110*/  LOP3.LUT R161, R0, 0x1f, RZ, 0xc, !PT ;  /* 0x0000001f00a17812 */ /* 0x001fe200078e0cff */
[----:B------:R-:W0:Y:S01]  /*0120*/  LDC.64 R12, c[0x0][0x3d8] ;  /* 0x0000f600ff0c7b82 */ /* 0x000e220000000a00 */
[----:B------:R-:W0:Y:S01]  /*0130*/  LDCU UR15, c[0x0][0x388] ;  /* 0x00007100ff0f77ac */ /* 0x000e220008000800 */
[----:B------:R-:W4:Y:S01]  /*0140*/  LDL.64 R32, [R1+0x240] ;  /* 0x0002400001207983 */ /* 0x000f220000100a00 */
[----:B------:R-:W0:Y:S03]  /*0150*/  LDCU.U8 UR14, c[0x0][0x410] ;  /* 0x00008200ff0e77ac */ /* 0x000e260008000000 */
[----:B------:R-:W4:Y:S01]  /*0160*/  LDL.64 R34, [R1+0x248] ;  /* 0x0002480001227983 */ /* 0x000f220000100a00 */
[----:B------:R-:W-:Y:S01]  /*0170*/  LEA.HI.SX32 R161, R6, R161, 0x1e ;  /* 0x000000a106a17211 */ /* 0x000fe200078ff2ff */
[----:B------:R-:W0:Y:S01]  /*0180*/  LDC.64 R16, c[0x0][0x3d8] ;  /* 0x0000f600ff107b82 */ /* 0x000e220000000a00 */
[----:B------:R-:W-:Y:S01]  /*0190*/  LOP3.LUT R14, R0, 0x1f, RZ, 0xc0, !PT ;  /* 0x0000001f000e7812 */ /* 0x000fe200078ec0ff */
[----:B------:R-:W4:Y:S01]  /*01a0*/  LDL.64 R44, [R1+0x230] ;  /* 0x00023000012c7983 */ /* 0x000f220000100a00 */
[C---:B------:R-:W-:Y:S01]  /*01b0*/  ISETP.GE.U32.AND P0, PT, R161.reuse, 0x20, PT ;  /* 0x00000020a100780c */ /* 0x040fe20003f06070 */
[----:B------:R-:W0:Y:S02]  /*01c0*/  LDCU UR12, c[0x0][0x400] ;  /* 0x00008000ff0c77ac */ /* 0x000e240008000800 */
[----:B------:R-:W4:Y:S02]  /*01d0*/  LDL.64 R46, [R1+0x238] ;  /* 0x00023800012e7983 */ /* 0x000f240000100a00 */
[----:B-----5:R-:W5:Y:S01]  /*01e0*/  LDC.64 R6, c[0x0][0x3d0] ;  /* 0x0000f400ff067b82 */ /* 0x020f620000000a00 */
[----:B------:R-:W-:Y:S01]  /*01f0*/  ISETP.GE.U32.AND P2, PT, R161, 0x40, PT ;  /* 0x00000040a100780c */ /* 0x000fe20003f46070 */
[----:B------:R-:W5:Y:S01]  /*0200*/  LDL.64 R40, [R1+0x220] ;  /* 0x0002200001287983 */ /* 0x000f620000100a00 */
[----:B------:R-:W-:Y:S01]  /*0210*/  MOV R39, R14 ;  /* 0x0000000e00277202 */ /* 0x000fe20000000f00 */
[----:B------:R-:W0:Y:S02]  /*0220*/  LDCU.64 UR6, c[0x0][0x478] ;  /* 0x00008f00ff0677ac */ /* 0x000e240008000a00 */
[----:B------:R-:W5:Y:S02]  /*0230*/  LDL.64 R42, [R1+0x228] ;  /* 0x00022800012a7983 */ /* 0x000f640000100a00 */
[----:B--2---:R-:W-:Y:S01]  /*0240*/  @P0 IMAD.WIDE.U32 R2, R39, 0x10, R2 ;  /* 0x0000001027020825 */ /* 0x004fe200078e0002 */
[----:B------:R-:W-:Y:S01]  /*0250*/  ISETP.GE.U32.AND P6, PT, R161, 0x60, PT ;  /* 0x00000060a100780c */ /* 0x000fe20003fc6070 */
[----:B------:R-:W2:Y:S01]  /*0260*/  LDC.64 R14, c[0x0][0x3d0] ;  /* 0x0000f400ff0e7b82 */ /* 0x000ea20000000a00 */
[----:B------:R-:W0:Y:S01]  /*0270*/  LDCU.64 UR24, c[0x0][0x438] ;  /* 0x00008700ff1877ac */ /* 0x000e220008000a00 */
[C---:B---3--:R-:W-:Y:S01]  /*0280*/  @P0 IMAD.WIDE.U32 R4, R39.reuse, 0x10, R4 ;  /* 0x0000001027040825 */ /* 0x048fe200078e0004 */
[----:B------:R-:W-:Y:S01]  /*0290*/  @P0 LOP3.LUT R39, R39, 0x20, RZ, 0xfc, !PT ;  /* 0x0000002027270812 */ /* 0x000fe200078efcff */
[----:B------:R-:W3:Y:S04]  /*02a0*/  LDCU.64 UR10, c[0x0][0x470] ;  /* 0x00008e00ff0a77ac */ /* 0x000ee80008000a00 */
[C---:B----4-:R-:W-:Y:S01]  /*02b0*/  @P2 IMAD.WIDE.U32 R8, R39.reuse, 0x10, R8 ;  /* 0x0000001027082825 */ /* 0x050fe200078e0008 */
[----:B------:R-:W4:Y:S03]  /*02c0*/  LDC.64 R18, c[0x0][0x3d0] ;  /* 0x0000f400ff127b82 */ /* 0x000f260000000a00 */
[----:B-----5:R-:W-:-:S05]  /*02d0*/  @P2 IMAD.WIDE.U32 R6, R39, 0x10, R6 ;  /* 0x0000001027062825 */ /* 0x020fca00078e0006 */
[----:B------:R-:W5:Y:S08]  /*02e0*/  LDC.64 R20, c[0x0][0x3d8] ;  /* 0x0000f600ff147b82 */ /* 0x000f700000000a00 */
[----:B------:R-:W3:Y:S08]  /*02f0*/  LDC.64 R22, c[0x0][0x3d0] ;  /* 0x0000f400ff167b82 */ /* 0x000ef00000000a00 */
[----:B------:R-:W3:Y:S08]  /*0300*/  LDC.64 R24, c[0x0][0x3d8] ;  /* 0x0000f600ff187b82 */ /* 0x000ef00000000a00 */
[----:B------:R-:W3:Y:S08]  /*0310*/  LDC.64 R26, c[0x0][0x3d0] ;  /* 0x0000f400ff1a7b82 */ /* 0x000ef00000000a00 */
[----:B------:R-:W3:Y:S01]  /*0320*/  LDC.64 R36, c[0x0][0x3d8] ;  /* 0x0000f600ff247b82 */ /* 0x000ee20000000a00 */
[----:B-1----:R1:W2:Y:S04]  /*0330*/  @P2 LDG.E.128 R28, desc[UR8][R6.64] ;  /* 0x00000008061c2981 */ /* 0x0022a8000c1e1d00 */
[----:B------:R0:W3:Y:S01]  /*0340*/  @P2 LDG.E.128 R32, desc[UR8][R8.64] ;  /* 0x0000000808202981 */ /* 0x0000e2000c1e1d00 */
[----:B------:R-:W-:-:S02]  /*0350*/  @P2 IADD3 R39, PT, PT, R39, 0x20, RZ ;  /* 0x0000002027272810 */ /* 0x000fc40007ffe0ff */
[----:B-1----:R-:W1:Y:S03]  /*0360*/  LDC.64 R6, c[0x0][0x3d0] ;  /* 0x0000f400ff067b82 */ /* 0x002e660000000a00 */
[----:B------:R-:W-:Y:S01]  /*0370*/  @P6 IMAD.WIDE.U32 R10, R39, 0x10, R10 ;  /* 0x00000010270a6825 */ /* 0x000fe200078e000a */
[C---:B------:R-:W-:Y:S02]  /*0380*/  ISETP.GE.U32.AND P5, PT, R161.reuse, 0x80, PT ;  /* 0x00000080a100780c */ /* 0x040fe40003fa6070 */
[----:B------:R-:W-:Y:S02]  /*0390*/  ISETP.GE.U32.AND P1, PT, R161, 0xa0, PT ;  /* 0x000000a0a100780c */ /* 0x000fe40003f26070 */
[----:B0-----:R-:W0:Y:S01]  /*03a0*/  LDC.64 R8, c[0x0][0x3d0] ;  /* 0x0000f400ff087b82 */ /* 0x001e220000000a00 */
[----:B------:R-:W4:Y:S01]  /*03b0*/  @P6 LDG.E.128 R44, desc[UR8][R10.64] ;  /* 0x000000080a2c6981 */ /* 0x000f22000c1e1d00 */
[----:B------:R-:W-:-:S05]  /*03c0*/  @P6 IMAD.WIDE.U32 R12, R39, 0x10, R12 ;  /* 0x00000010270c6825 */ /* 0x000fca00078e000c */
[----:B------:R-:W5:Y:S04]  /*03d0*/  @P6 LDG.E.128 R40, desc[UR8][R12.64] ;  /* 0x000000080c286981 */ /* 0x000f68000c1e1d00 */
[----:B--2---:R2:W-:Y:S04]  /*03e0*/  @P2 STL.64 [R1+0x250], R28 ;  /* 0x0002501c01002387 */ /* 0x0045e80000100a00 */
[----:B------:R1:W-:Y:S04]  /*03f0*/  @P2 STL.64 [R1+0x258], R30 ;  /* 0x0002581e01002387 */ /* 0x0003e80000100a00 */
[----:B---3--:R3:W-:Y:S04]  /*0400*/  @P2 STL.64 [R1+0x240], R32 ;  /* 0x0002402001002387 */ /* 0x0087e80000100a00 */
[----:B------:R0:W-:Y:S01]  /*0410*/  @P2 STL.64 [R1+0x248], R34 ;  /* 0x0002482201002387 */ /* 0x0001e20000100a00 */
[----:B------:R-:W-:Y:S01]  /*0420*/  @P6 IADD3 R39, PT, PT, R39, 0x20, RZ ;  /* 0x0000002027276810 */ /* 0x000fe20007ffe0ff */
[----:B--2---:R-:W2:Y:S02]  /*0430*/  LDC.64 R28, c[0x0][0x3d8] ;  /* 0x0000f600ff1c7b82 */ /* 0x004ea40000000a00 */
[----:B------:R0:W2:Y:S04]  /*0440*/  LDL.64 R96, [R1+0x200] ;  /* 0x0002000001607983 */ /* 0x0000a80000100a00 */
[----:B------:R0:W2:Y:S01]  /*0450*/  LDL.64 R98, [R1+0x208] ;  /* 0x0002080001627983 */ /* 0x0000a20000100a00 */
[----:B------:R-:W-:Y:S01]  /*0460*/  ISETP.GE.U32.AND P4, PT, R161, 0xc0, PT ;  /* 0x000000c0a100780c */ /* 0x000fe20003f86070 */
[----:B-1----:R-:W1:Y:S02]  /*0470*/  LDC.64 R30, c[0x0][0x3d0] ;  /* 0x0000f400ff1e7b82 */ /* 0x002e640000000a00 */
[----:B------:R0:W2:Y:S04]  /*0480*/  LDL.64 R100, [R1+0x210] ;  /* 0x0002100001647983 */ /* 0x0000a80000100a00 */
[----:B------:R0:W2:Y:S01]  /*0490*/  LDL.64 R102, [R1+0x218] ;  /* 0x0002180001667983 */ /* 0x0000a20000100a00 */
[C---:B------:R-:W-:Y:S01]  /*04a0*/  @P5 IMAD.WIDE.U32 R16, R39.reuse, 0x10, R16 ;  /* 0x0000001027105825 */ /* 0x040fe200078e0010 */
[----:B---3--:R-:W3:Y:S02]  /*04b0*/  LDC.64 R32, c[0x0][0x3d8] ;  /* 0x0000f600ff207b82 */ /* 0x008ee40000000a00 */
[----:B------:R1:W3:Y:S04]  /*04c0*/  LDL.64 R92, [R1+0x270] ;  /* 0x00027000015c7983 */ /* 0x0002e80000100a00 */
[----:B------:R1:W3:Y:S01]  /*04d0*/  LDL.64 R94, [R1+0x278] ;  /* 0x00027800015e7983 */ /* 0x0002e20000100a00 */
[----:B------:R-:W-:Y:S01]  /*04e0*/  @P5 IMAD.WIDE.U32 R14, R39, 0x10, R14 ;  /* 0x00000010270e5825 */ /* 0x000fe200078e000e */
[----:B------:R-:W-:Y:S01]  /*04f0*/  ISETP.GE.U32.AND P3, PT, R161, 0xe0, PT ;  /* 0x000000e0a100780c */ /* 0x000fe20003f66070 */
[----:B0-----:R-:W0:Y:S01]  /*0500*/  LDC.64 R34, c[0x0][0x3d8] ;  /* 0x0000f600ff227b82 */ /* 0x001e220000000a00 */
[----:B------:R0:W3:Y:S04]  /*0510*/  LDL.64 R88, [R1+0x260] ;  /* 0x0002600001587983 */ /* 0x0000e80000100a00 */
        /* <DEDUP_REMOVED lines=17> */
[----:B----4-:R4:W-:Y:S04]  /*0630*/  @P6 STL.64 [R1+0x230], R44 ;  /* 0x0002302c01006387 */ /* 0x0109e80000100a00 */
[----:B------:R5:W-:Y:S04]  /*0640*/  @P6 STL.64 [R1+0x238], R46 ;  /* 0x0002382e01006387 */ /* 0x000be80000100a00 */
[----:B------:R0:W3:Y:S04]  /*0650*/  LDL.64 R52, [R1+0x170] ;  /* 0x0001700001347983 */ /* 0x0000e80000100a00 */
[----:B------:R0:W3:Y:S04]  /*0660*/  LDL.64 R54, [R1+0x178] ;  /* 0x0001780001367983 */ /* 0x0000e80000100a00 */
[----:B------:R0:W3:Y:S04]  /*0670*/  LDL.64 R48, [R1+0x160] ;  /* 0x0001600001307983 */ /* 0x0000e80000100a00 */
[----:B------:R0:W3:Y:S04]  /*0680*/  LDL.64 R50, [R1+0x168] ;  /* 0x0001680001327983 */ /* 0x0000e80000100a00 */
[----:B----4-:R4:W4:Y:S04]  /*0690*/  LDL.64 R44, [R1+0x150] ;  /* 0x00015000012c7983 */ /* 0x0109280000100a00 */
[----:B-----5:R0:W4:Y:S04]  /*06a0*/  LDL.64 R46, [R1+0x158] ;  /* 0x00015800012e7983 */ /* 0x0201280000100a00 */
[----:B------:R5:W-:Y:S04]  /*06b0*/  @P6 STL.64 [R1+0x220], R40 ;  /* 0x0002202801006387 */ /* 0x000be80000100a00 */
[----:B------:R1:W-:Y:S04]  /*06c0*/  @P6 STL.64 [R1+0x228], R42 ;  /* 0x0002282a01006387 */ /* 0x0003e80000100a00 */
[----:B-----5:R0:W5:Y:S04]  /*06d0*/  LDL.64 R40, [R1+0x140] ;  /* 0x0001400001287983 */ /* 0x0201680000100a00 */
[----:B-1----:R1:W5:Y:S04]  /*06e0*/  LDL.64 R42, [R1+0x148] ;  /* 0x00014800012a7983 */ /* 0x0023680000100a00 */
[----:B--2---:R-:W2:Y:S04]  /*06f0*/  @P5 LDG.E.128 R96, desc[UR8][R16.64] ;  /* 0x0000000810605981 */ /* 0x004ea8000c1e1d00 */
[----:B------:R-:W4:Y:S01]  /*0700*/  @P5 LDG.E.128 R100, desc[UR8][R14.64] ;  /* 0x000000080e645981 */ /* 0x000f22000c1e1d00 */
[----:B------:R-:W-:-:S05]  /*0710*/  @P5 IADD3 R39, PT, PT, R39, 0x20, RZ ;  /* 0x0000002027275810 */ /* 0x000fca0007ffe0ff */
[----:B------:R-:W-:Y:S01]  /*0720*/  @P1 IMAD.WIDE.U32 R18, R39, 0x10, R18 ;  /* 0x0000001027121825 */ /* 0x000fe200078e0012 */
[----:B------:R-:W-:Y:S01]  /*0730*/  ISETP.GE.U32.AND P2, PT, R161, 0x100, PT ;  /* 0x00000100a100780c */ /* 0x000fe20003f46070 */
[----:B---3--:R-:W3:Y:S02]  /*0740*/  @P0 LDG.E.128 R92, desc[UR8][R2.64] ;  /* 0x00000008025c0981 */ /* 0x008ee4000c1e1d00 */
        /* <DEDUP_REMOVED lines=19> */
[C---:B0-----:R-:W-:Y:S01]  /*0880*/  @P6 IMAD.WIDE.U32 R34, R39.reuse, 0x10, R34 ;  /* 0x0000001027226825 */ /* 0x041fe200078e0022 */
        /* <DEDUP_REMOVED lines=13> */
[----:B------:R-:W2:Y:S04]  /*0960*/  @P5 LDG.E.128 R44, desc[UR8][R6.64] ;  /* 0x00000008062c5981 */ /* 0x000ea8000c1e1d00 */
[----:B-----5:R-:W4:Y:S04]  /*0970*/  @P5 LDG.E.128 R40, desc[UR8][R8.64] ;  /* 0x0000000808285981 */ /* 0x020f28000c1e1d00 */
[----:B------:R1:W-:Y:S04]  /*0980*/  STL [R1+0x130], RZ ;  /* 0x000130ff01007387 */ /* 0x0003e80000100800 */
[----:B------:R1:W-:Y:S04]  /*0990*/  STL [R1+0x134], RZ ;  /* 0x000134ff01007387 */ /* 0x0003e80000100800 */
[----:B------:R1:W-:Y:S04]  /*09a0*/  STL [R1+0x138], RZ ;  /* 0x000138ff01007387 */ /* 0x0003e80000100800 */
[----:B------:R1:W-:Y:S04]  /*09b0*/  STL [R1+0x13c], RZ ;  /* 0x00013cff01007387 */ /* 0x0003e80000100800 */
[----:B---3--:R1:W-:Y:S04]  /*09c0*/  @P0 STL.64 [R1+0x270], R92 ;  /* 0x0002705c01000387 */ /* 0x0083e80000100a00 */
        /* <DEDUP_REMOVED lines=67> */
[----:B--2---:R1:W-:Y:S04]  /*0e00*/  @P5 STL.64 [R1+0x150], R44 ;  /* 0x0001502c01005387 */ /* 0x0043e80000100a00 */
[----:B------:R1:W-:Y:S04]  /*0e10*/  @P5 STL.64 [R1+0x158], R46 ;  /* 0x0001582e01005387 */ /* 0x0003e80000100a00 */
[----:B------:R1:W-:Y:S04]  /*0e20*/  STL [R1+0x118], RZ ;  /* 0x000118ff01007387 */ /* 0x0003e80000100800 */
[----:B----4-:R1:W-:Y:S04]  /*0e30*/  @P5 STL.64 [R1+0x140], R40 ;  /* 0x0001402801005387 */ /* 0x0103e80000100a00 */
        /* <DEDUP_REMOVED lines=78> */
[----:B-1----:R-:W-:Y:S06]  /*1320*/  @P1 BRA `(.L_x_6537) ;  /* 0x000000ec00f01947 */ /* 0x002fec0003800000 */
        /* <DEDUP_REMOVED lines=123> */
.L_x_6659:
[----:B------:R-:W1:Y:S02]  /*1ae0*/  LDC.64 R100, c[0x0][0x3c0] ;  /* 0x0000f000ff647b82 */ /* 0x000e640000000a00 */
[----:B-1----:R-:W-:-:S05]  /*1af0*/  IMAD.WIDE R100, R252, 0x4, R100 ;  /* 0x00000004fc647825 */ /* 0x002fca00078e0264 */
[----:B------:R1:W2:Y:S01]  /*1b00*/  LDG.E R51, desc[UR8][R100.64] ;  /* 0x0000000864337981 */ /* 0x0002a2000c1e1900 */
[C---:B------:R-:W-:Y:S01]  /*1b10*/  ISETP.GE.U32.AND P6, PT, R161.reuse, 0x60, PT ;  /* 0x00000060a100780c */ /* 0x040fe20003fc6070 */
[----:B------:R-:W3:Y:S01]  /*1b20*/  S2R R102, SR_TID.X ;  /* 0x0000000000667919 */ /* 0x000ee20000002100 */
[----:B-1----:R-:W1:Y:S01]  /*1b30*/  LDC.64 R100, c[0x0][0x3c8] ;  /* 0x0000f200ff647b82 */ /* 0x002e620000000a00 */
[----:B------:R-:W-:Y:S02]  /*1b40*/  ISETP.GE.U32.AND P5, PT, R161, 0x80, PT ;  /* 0x00000080a100780c */ /* 0x000fe40003fa6070 */
[----:B------:R-:W-:Y:S02]  /*1b50*/  LOP3.LUT R20, R20, 0xfffffffe, RZ, 0xc0, !PT ;  /* 0xfffffffe14147812 */ /* 0x000fe400078ec0ff */
[----:B------:R-:W-:-:S06]  /*1b60*/  MOV R13, UR15 ;  /* 0x0000000f000d7c02 */ /* 0x000fcc0008000f00 */
[----:B------:R-:W-:Y:S02]  /*1b70*/  @P6 LOP3.LUT R20, R20, 0x1, RZ, 0xfc, !PT ;  /* 0x0000000114146812 */ /* 0x000fe400078efcff */
[C---:B------:R-:W-:Y:S02]  /*1b80*/  ISETP.GE.U32.AND P3, PT, R161.reuse, 0xa0, PT ;  /* 0x000000a0a100780c */ /* 0x040fe40003f66070 */
[----:B------:R-:W-:Y:S01]  /*1b90*/  LOP3.LUT R20, R20, 0xfffffffd, RZ, 0xc0, !PT ;  /* 0xfffffffd14147812 */ /* 0x000fe200078ec0ff */
[----:B------:R4:W-:Y:S03]  /*1ba0*/  STL [R1+0x280], R13 ;  /* 0x0002800d01007387 */ /* 0x0009e60000100800 */
[----:B------:R-:W-:Y:S02]  /*1bb0*/  @P5 LOP3.LUT R20, R20, 0x2, RZ, 0xfc, !PT ;  /* 0x0000000214145812 */ /* 0x000fe400078efcff */
[----:B------:R-:W-:Y:S01]  /*1bc0*/  ISETP.GE.U32.AND P2, PT, R161, 0xc0, PT ;  /* 0x000000c0a100780c */ /* 0x000fe20003f46070 */
[----:B----4-:R-:W-:-:S02]  /*1bd0*/  IMAD R13, R252, R13, RZ ;  /* 0x0000000dfc0d7224 */ /* 0x010fc400078e02ff */
[----:B-1----:R-:W-:Y:S01]  /*1be0*/  IMAD.WIDE R100, R252, 0x4, R100 ;  /* 0x00000004fc647825 */ /* 0x002fe200078e0264 */
[----:B------:R-:W-:-:S04]  /*1bf0*/  LOP3.LUT R20, R20, 0xfffffffb, RZ, 0xc0, !PT ;  /* 0xfffffffb14147812 */ /* 0x000fc800078ec0ff */
[----:B-----5:R1:W5:Y:S01]  /*1c00*/  LDG.E R117, desc[UR8][R100.64] ;  /* 0x0000000864757981 */ /* 0x020362000c1e1900 */
[----:B---3--:R-:W-:Y:S01]  /*1c10*/  LOP3.LUT R102, R102, 0x1f, RZ, 0xc0, !PT ;  /* 0x0000001f66667812 */ /* 0x008fe200078ec0ff */
[----:B------:R-:W-:Y:S01]  /*1c20*/  BSSY.RECONVERGENT B1, `(.L_x_6538) ;  /* 0x0000068000017945 */ /* 0x000fe20003800200 */
[----:B------:R-:W-:Y:S01]  /*1c30*/  @P3 LOP3.LUT R20, R20, 0x4, RZ, 0xfc, !PT ;  /* 0x0000000414143812 */ /* 0x000fe200078efcff */
[----:B------:R-:W-:Y:S01]  /*1c40*/  HFMA2 R163, -RZ, RZ, 0, 0 ;  /* 0x00000000ffa37431 */ /* 0x000fe200000001ff */
[----:B------:R-:W-:Y:S02]  /*1c50*/  ISETP.GE.U32.AND P4, PT, R161, 0x40, PT ;  /* 0x00000040a100780c */ /* 0x000fe40003f86070 */
[----:B------:R-:W-:Y:S02]  /*1c60*/  LOP3.LUT R20, R20, 0xfffffff7, RZ, 0xc0, !PT ;  /* 0xfffffff714147812 */ /* 0x000fe400078ec0ff */
[----:B------:R-:W-:Y:S02]  /*1c70*/  MOV R168, RZ ;  /* 0x000000ff00a87202 */ /* 0x000fe40000000f00 */
[----:B-1----:R-:W-:-:S02]  /*1c80*/  SHF.R.S32.HI R100, RZ, 0x1f, R13 ;  /* 0x0000001fff647819 */ /* 0x002fc4000001140d */
[----:B------:R-:W-:Y:S02]  /*1c90*/  @P2 LOP3.LUT R20, R20, 0x8, RZ, 0xfc, !PT ;  /* 0x0000000814142812 */ /* 0x000fe400078efcff */
        /* <DEDUP_REMOVED lines=8> */
[----:B------:R-:W-:-:S05]  /*1d20*/  ISETP.NE.U32.AND P1, PT, RZ, UR24, PT ;  /* 0x00000018ff007c0c */ /* 0x000fca000bf25070 */
[----:B------:R-:W3:Y:S08]  /*1d30*/  LDC.64 R102, c[0x0][0x430] ;  /* 0x00010c00ff667b82 */ /* 0x000ef00000000a00 */
[----:B------:R-:W4:Y:S01]  /*1d40*/  LDC.64 R104, c[0x0][0x428] ;  /* 0x00010a00ff687b82 */ /* 0x000f220000000a00 */
[----:B-1----:R-:W-:Y:S01]  /*1d50*/  IMAD.WIDE.U32 R100, R13, 0x10, R100 ;  /* 0x000000100d647825 */ /* 0x002fe200078e0064 */
[----:B------:R-:W-:-:S06]  /*1d60*/  ISETP.NE.AND.EX P0, PT, RZ, UR11, PT, P0 ;  /* 0x0000000bff007c0c */ /* 0x000fcc000bf05300 */
[----:B------:R-:W1:Y:S01]  /*1d70*/  LDC.64 R170, c[0x0][0x3b0] ;  /* 0x0000ec00ffaa7b82 */ /* 0x000e620000000a00 */
[----:B------:R0:W-:Y:S04]  /*1d80*/  STL [R1+0x288], R3 ;  /* 0x0002880301007387 */ /* 0x0001e80000100800 */
[----:B------:R-:W2:Y:S01]  /*1d90*/  LDG.E.128 R164, desc[UR8][R100.64] ;  /* 0x0000000864a47981 */ /* 0x000ea2000c1e1d00 */
[----:B------:R-:W-:Y:S01]  /*1da0*/  ISETP.NE.AND.EX P1, PT, RZ, UR25, PT, P1 ;  /* 0x00000019ff007c0c */ /* 0x000fe2000bf25310 */
[C---:B---3--:R-:W-:Y:S02]  /*1db0*/  IMAD.WIDE.U32 R102, R13.reuse, 0x10, R102 ;  /* 0x000000100d667825 */ /* 0x048fe400078e0066 */
[----:B0-----:R-:W3:Y:S01]  /*1dc0*/  LDL.LU R3, [R1+0x90] ;  /* 0x0000900001037983 */ /* 0x001ee20000300800 */
[----:B------:R-:W0:Y:S01]  /*1dd0*/  @P0 LDC.64 R168, c[0x0][0x3b8] ;  /* 0x0000ee00ffa80b82 */ /* 0x000e220000000a00 */
[----:B----4-:R-:W-:-:S02]  /*1de0*/  IMAD.WIDE.U32 R104, R13, 0x10, R104 ;  /* 0x000000100d687825 */ /* 0x010fc400078e0068 */
[----:B------:R-:W4:Y:S04]  /*1df0*/  LDG.E.128 R100, desc[UR8][R102.64] ;  /* 0x0000000866647981 */ /* 0x000f28000c1e1d00 */
[----:B------:R1:W-:Y:S04]  /*1e00*/  STL [R1+0x284], R2 ;  /* 0x0002840201007387 */ /* 0x0003e80000100800 */
[----:B------:R-:W3:Y:S04]  /*1e10*/  LDG.E.128 R104, desc[UR8][R104.64] ;  /* 0x0000000868687981 */ /* 0x000ee8000c1e1d00 */
[----:B-1----:R-:W3:Y:S04]  /*1e20*/  LDL.LU R2, [R1+0x130] ;  /* 0x0001300001027983 */ /* 0x002ee80000300800 */
[----:B------:R-:W3:Y:S01]  /*1e30*/  LDL R39, [R1+0x270] ;  /* 0x0002700001277983 */ /* 0x000ee20000100800 */
[----:B0-----:R-:W-:-:S03]  /*1e40*/  @P0 IMAD.WIDE.U32 R168, R13, 0x4, R168 ;  /* 0x000000040da80825 */ /* 0x001fc600078e00a8 */
[----:B------:R-:W3:Y:S04]  /*1e50*/  LDL R51, [R1+0x264] ;  /* 0x0002640001337983 */ /* 0x000ee80000100800 */
[----:B------:R0:W5:Y:S04]  /*1e60*/  @P0 LDG.E R12, desc[UR8][R168.64] ;  /* 0x00000008a80c0981 */ /* 0x000168000c1e1900 */
[----:B------:R-:W3:Y:S04]  /*1e70*/  LDL.LU R151, [R1+0x134] ;  /* 0x0001340001977983 */ /* 0x000ee80000300800 */
[----:B------:R-:W3:Y:S01]  /*1e80*/  LDL R116, [R1+0x274] ;  /* 0x0002740001747983 */ /* 0x000ee20000100800 */
[----:B0-----:R-:W0:Y:S03]  /*1e90*/  @P1 LDC.64 R168, c[0x0][0x438] ;  /* 0x00010e00ffa81b82 */ /* 0x001e260000000a00 */
[----:B------:R-:W3:Y:S04]  /*1ea0*/  LDL.LU R128, [R1+0x138] ;  /* 0x0001380001807983 */ /* 0x000ee80000300800 */
[----:B------:R-:W3:Y:S04]  /*1eb0*/  LDL R138, [R1+0x278] ;  /* 0x00027800018a7983 */ /* 0x000ee80000100800 */
[----:B------:R-:W3:Y:S04]  /*1ec0*/  LDL.LU R163, [R1+0x13c] ;  /* 0x00013c0001a37983 */ /* 0x000ee80000300800 */
[----:B------:R-:W3:Y:S01]  /*1ed0*/  LDL R140, [R1+0x27c] ;  /* 0x00027c00018c7983 */ /* 0x000ee20000100800 */
[----:B0-----:R-:W-:-:S05]  /*1ee0*/  @P1 IMAD.WIDE.U32 R168, R13, 0x10, R168 ;  /* 0x000000100da81825 */ /* 0x001fca00078e00a8 */
[----:B------:R0:W5:Y:S02]  /*1ef0*/  @P1 LDG.E.128 R56, desc[UR8][R168.64] ;  /* 0x00000008a8381981 */ /* 0x000164000c1e1d00 */
[----:B0-----:R-:W-:Y:S02]  /*1f00*/  IMAD.WIDE.U32 R168, R13, 0x4, R170 ;  /* 0x000000040da87825 */ /* 0x001fe400078e00aa */
[----:B------:R-:W3:Y:S04]  /*1f10*/  LDL R170, [R1+0x26c] ;  /* 0x00026c0001aa7983 */ /* 0x000ee80000100800 */
[----:B------:R-:W3:Y:S04]  /*1f20*/  LDL.LU R171, [R1+0x9c] ;  /* 0x00009c0001ab7983 */ /* 0x000ee80000300800 */
[----:B------:R0:W5:Y:S04]  /*1f30*/  LDG.E R11, desc[UR8][R168.64] ;  /* 0x00000008a80b7981 */ /* 0x000168000c1e1900 */
[----:B------:R-:W3:Y:S04]  /*1f40*/  LDL R168, [R1+0x268] ;  /* 0x0002680001a87983 */ /* 0x000ee80000100800 */
[----:B------:R-:W0:Y:S01]  /*1f50*/  LDL.LU R169, [R1+0x98] ;  /* 0x0000980001a97983 */ /* 0x000e220000300800 */
[----:B--2---:R-:W-:-:S03]  /*1f60*/  FADD.FTZ R0, -R162, R164 ;  /* 0x000000a4a2007221 */ /* 0x004fc60000010100 */
[----:B------:R-:W2:Y:S01]  /*1f70*/  LDL.LU R164, [R1+0x94] ;  /* 0x0000940001a47983 */ /* 0x000ea20000300800 */
[----:B----4-:R-:W-:Y:S01]  /*1f80*/  FMUL.FTZ R33, R33, R100 ;  /* 0x0000006421217220 */ /* 0x010fe20000410000 */
[----:B-----5:R-:W-:Y:S01]  /*1f90*/  FMUL.FTZ R0, R117, R0 ;  /* 0x0000000075007220 */ /* 0x020fe20000410000 */
[----:B---3--:R-:W-:Y:S02]  /*1fa0*/  FADD.FTZ R3, R3, R104 ;  /* 0x0000006803037221 */ /* 0x008fe40000010000 */
[----:B------:R-:W-:Y:S01]  /*1fb0*/  FFMA.FTZ R33, R39, R104, R33 ;  /* 0x0000006827217223 */ /* 0x000fe20000010021 */
[----:B------:R-:W-:Y:S01]  /*1fc0*/  FADD.FTZ R39, -R162, R165 ;  /* 0x000000a5a2277221 */ /* 0x000fe20000010100 */
[----:B------:R-:W-:-:S03]  /*1fd0*/  FFMA.FTZ R2, R104, R0, R2 ;  /* 0x0000000068027223 */ /* 0x000fc60000010002 */
[----:B------:R-:W-:Y:S01]  /*1fe0*/  FMUL.FTZ R39, R117, R39 ;  /* 0x0000002775277220 */ /* 0x000fe20000410000 */
[----:B------:R1:W-:Y:S01]  /*1ff0*/  STL [R1+0x90], R3 ;  /* 0x0000900301007387 */ /* 0x0003e20000100800 */
[----:B------:R-:W-:Y:S02]  /*2000*/  FMUL.FTZ R51, R51, R101 ;  /* 0x0000006533337220 */ /* 0x000fe40000410000 */
[----:B------:R-:W-:Y:S01]  /*2010*/  FFMA.FTZ R151, R105, R39, R151 ;  /* 0x0000002769977223 */ /* 0x000fe20000010097 */
[----:B-1----:R1:W5:Y:S04]  /*2020*/  LDL.LU R3, [R1+0x288] ;  /* 0x0002880001037983 */ /* 0x0023680000300800 */
[----:B------:R3:W-:Y:S04]  /*2030*/  STL [R1+0x130], R2 ;  /* 0x0001300201007387 */ /* 0x0007e80000100800 */
[----:B---3--:R1:W5:Y:S04]  /*2040*/  LDL.LU R2, [R1+0x284] ;  /* 0x0002840001027983 */ /* 0x0083680000300800 */
[----:B------:R3:W-:Y:S02]  /*2050*/  STL [R1+0x134], R151 ;  /* 0x0001349701007387 */ /* 0x0007e40000100800 */
[----:B---3--:R-:W-:Y:S01]  /*2060*/  FFMA.FTZ R151, R116, R105, R51 ;  /* 0x0000006974977223 */ /* 0x008fe20000010033 */
[----:B------:R-:W-:-:S04]  /*2070*/  FADD.FTZ R51, -R162, R166 ;  /* 0x000000a6a2337221 */ /* 0x000fc80000010100 */
[----:B------:R-:W-:-:S04]  /*2080*/  FMUL.FTZ R116, R117, R51 ;  /* 0x0000003375747220 */ /* 0x000fc80000410000 */
[----:B------:R-:W-:Y:S01]  /*2090*/  FFMA.FTZ R128, R106, R116, R128 ;  /* 0x000000746a807223 */ /* 0x000fe20000010080 */
[----:B------:R-:W-:Y:S01]  /*20a0*/  FADD.FTZ R208, R208, R100 ;  /* 0x00000064d0d07221 */ /* 0x000fe20000010000 */
[----:B------:R-:W-:Y:S01]  /*20b0*/  FFMA.FTZ R248, R100, R0, R248 ;  /* 0x0000000064f87223 */ /* 0x000fe200000100f8 */
[----:B------:R-:W-:Y:S01]  /*20c0*/  FADD.FTZ R100, RZ, R33 ;  /* 0x00000021ff647221 */ /* 0x000fe20000010000 */
[----:B------:R-:W-:-:S03]  /*20d0*/  FMUL.FTZ R51, R168, R102 ;  /* 0x00000066a8337220 */ /* 0x000fc60000410000 */
[----:B------:R-:W-:Y:S01]  /*20e0*/  FADD.FTZ R100, R100, R151 ;  /* 0x0000009764647221 */ /* 0x000fe20000010000 */
[----:B------:R-:W-:Y:S01]  /*20f0*/  FADD.FTZ R171, R171, R107 ;  /* 0x0000006babab7221 */ /* 0x000fe20000010000 */
[----:B0-----:R-:W-:Y:S01]  /*2100*/  FADD.FTZ R169, R169, R106 ;  /* 0x0000006aa9a97221 */ /* 0x001fe20000010000 */
[----:B------:R-:W-:Y:S01]  /*2110*/  FADD.FTZ R209, R209, R101 ;  /* 0x00000065d1d17221 */ /* 0x000fe20000010000 */
[----:B------:R-:W-:Y:S01]  /*2120*/  FFMA.FTZ R249, R101, R39, R249 ;  /* 0x0000002765f97223 */ /* 0x000fe200000100f9 */
[----:B------:R-:W-:Y:S01]  /*2130*/  FADD.FTZ R210, R210, R102 ;  /* 0x00000066d2d27221 */ /* 0x000fe20000010000 */
[----:B------:R-:W-:Y:S01]  /*2140*/  FFMA.FTZ R250, R102, R116, R250 ;  /* 0x0000007466fa7223 */ /* 0x000fe200000100fa */
[----:B------:R-:W-:Y:S01]  /*2150*/  FADD.FTZ R211, R211, R103 ;  /* 0x00000067d3d37221 */ /* 0x000fe20000010000 */
[----:B--2---:R-:W-:-:S05]  /*2160*/  FADD.FTZ R164, R164, R105 ;  /* 0x00000069a4a47221 */ /* 0x004fca0000010000 */
[----:B------:R-:W-:Y:S04]  /*2170*/  STL [R1+0x94], R164 ;  /* 0x000094a401007387 */ /* 0x000fe80000100800 */
[----:B------:R0:W-:Y:S02]  /*2180*/  STL [R1+0x138], R128 ;  /* 0x0001388001007387 */ /* 0x0001e40000100800 */
[----:B0-----:R-:W-:Y:S01]  /*2190*/  FFMA.FTZ R128, R138, R106, R51 ;  /* 0x0000006a8a807223 */ /* 0x001fe20000010033 */
[----:B------:R-:W-:-:S04]  /*21a0*/  FADD.FTZ R51, -R162, R167 ;  /* 0x000000a7a2337221 */ /* 0x000fc80000010100 */
[----:B------:R-:W-:Y:S01]  /*21b0*/  FMUL.FTZ R138, R117, R51 ;  /* 0x00000033758a7220 */ /* 0x000fe20000410000 */
[----:B------:R-:W-:-:S04]  /*21c0*/  FMUL.FTZ R51, R170, R103 ;  /* 0x00000067aa337220 */ /* 0x000fc80000410000 */
[----:B------:R-:W-:Y:S01]  /*21d0*/  FFMA.FTZ R140, R140, R107, R51 ;  /* 0x0000006b8c8c7223 */ /* 0x000fe20000010033 */
[----:B------:R-:W-:Y:S01]  /*21e0*/  FFMA.FTZ R51, R0, R33, RZ ;  /* 0x0000002100337223 */ /* 0x000fe200000100ff */
[----:B------:R-:W-:-:S03]  /*21f0*/  FFMA.FTZ R163, R107, R138, R163 ;  /* 0x0000008a6ba37223 */ /* 0x000fc600000100a3 */
[----:B------:R-:W-:Y:S01]  /*2200*/  FFMA.FTZ R51, R39, R151, R51 ;  /* 0x0000009727337223 */ /* 0x000fe20000010033 */
[----:B------:R-:W-:Y:S01]  /*2210*/  FADD.FTZ R100, R100, R128 ;  /* 0x0000008064647221 */ /* 0x000fe20000010000 */
[----:B------:R0:W-:Y:S02]  /*2220*/  STL [R1+0x98], R169 ;  /* 0x000098a901007387 */ /* 0x0001e40000100800 */
[----:B------:R-:W-:Y:S02]  /*2230*/  FFMA.FTZ R51, R116, R128, R51 ;  /* 0x0000008074337223 */ /* 0x000fe40000010033 */
[----:B------:R-:W-:Y:S01]  /*2240*/  STL [R1+0x9c], R171 ;  /* 0x00009cab01007387 */ /* 0x000fe20000100800 */
[----:B------:R-:W-:Y:S01]  /*2250*/  FFMA.FTZ R251, R103, R138, R251 ;  /* 0x0000008a67fb7223 */ /* 0x000fe200000100fb */
[----:B------:R-:W-:Y:S02]  /*2260*/  FFMA.FTZ R168, R138, R140, R51 ;  /* 0x0000008c8aa87223 */ /* 0x000fe40000010033 */
[----:B------:R2:W-:Y:S01]  /*2270*/  STL [R1+0x13c], R163 ;  /* 0x00013ca301007387 */ /* 0x0005e20000100800 */
[----:B0-----:R-:W-:Y:S01]  /*2280*/  IADD3 R169, PT, PT, R13, 0x20, RZ ;  /* 0x000000200da97810 */ /* 0x001fe20007ffe0ff */
[----:B-12---:R-:W-:-:S07]  /*2290*/  FADD.FTZ R163, R100, R140 ;  /* 0x0000008c64a37221 */ /* 0x006fce0000010000 */
.L_x_6539:
[----:B------:R-:W-:Y:S05]  /*22a0*/  BSYNC.RECONVERGENT B1 ;  /* 0x0000000000017941 */ /* 0x000fea0003800200 */
.L_x_6538:
[----:B------:R-:W-:Y:S04]  /*22b0*/  BSSY.RECONVERGENT B1, `(.L_x_6540) ;  /* 0x000005d000017945 */ /* 0x000fe80003800200 */
[----:B------:R-:W-:Y:S05]  /*22c0*/  @!P4 BRA `(.L_x_6541) ;  /* 0x00000004006cc947 */ /* 0x000fea0003800000 */
[----:B------:R-:W1:Y:S01]  /*22d0*/  LDC.64 R8, c[0x0][0x3a8] ;  /* 0x0000ea00ff087b82 */ /* 0x000e620000000a00 */
[----:B------:R-:W2:Y:S04]  /*22e0*/  LDL R38, [R1+0x240] ;  /* 0x0002400001267983 */ /* 0x000ea80000100800 */
[----:B-----5:R3:W-:Y:S03]  /*22f0*/  STL [R1+0x288], R2 ;  /* 0x0002880201007387 */ /* 0x0207e60000100800 */
[----:B------:R-:W4:Y:S01]  /*2300*/  LDC.64 R104, c[0x0][0x428] ;  /* 0x00010a00ff687b82 */ /* 0x000f220000000a00 */
[----:B---3--:R-:W3:Y:S07]  /*2310*/  LDL.LU R2, [R1+0x80] ;  /* 0x0000800001027983 */ /* 0x008eee0000300800 */
[----:B------:R-:W0:Y:S01]  /*2320*/  LDC.64 R100, c[0x0][0x430] ;  /* 0x00010c00ff647b82 */ /* 0x000e220000000a00 */
[----:B------:R4:W-:Y:S01]  /*2330*/  STL [R1+0x284], R0 ;  /* 0x0002840001007387 */ /* 0x0009e20000100800 */
[----:B-1----:R-:W-:-:S05]  /*2340*/  IMAD.WIDE.U32 R8, R169, 0x10, R8 ;  /* 0x00000010a9087825 */ /* 0x002fca00078e0008 */
[----:B------:R1:W2:Y:S01]  /*2350*/  LDG.E.128 R164, desc[UR8][R8.64] ;  /* 0x0000000808a47981 */ /* 0x0002a2000c1e1d00 */
[----:B----4-:R-:W-:-:S03]  /*2360*/  IMAD.WIDE.U32 R104, R169, 0x10, R104 ;  /* 0x00000010a9687825 */ /* 0x010fc600078e0068 */
[----:B------:R-:W4:Y:S04]  /*2370*/  LDL.LU R0, [R1+0x120] ;  /* 0x0001200001007983 */ /* 0x000f280000300800 */
[----:B------:R-:W4:Y:S01]  /*2380*/  LDL R160, [R1+0x250] ;  /* 0x0002500001a07983 */ /* 0x000f220000100800 */
[----:B0-----:R-:W-:-:S03]  /*2390*/  IMAD.WIDE.U32 R100, R169, 0x10, R100 ;  /* 0x00000010a9647825 */ /* 0x001fc600078e0064 */
[----:B------:R-:W3:Y:S01]  /*23a0*/  LDG.E.128 R104, desc[UR8][R104.64] ;  /* 0x0000000868687981 */ /* 0x000ee2000c1e1d00 */
[----:B------:R-:W-:Y:S02]  /*23b0*/  ISETP.NE.U32.AND P0, PT, RZ, UR10, PT ;  /* 0x0000000aff007c0c */ /* 0x000fe4000bf05070 */
[----:B------:R-:W-:Y:S01]  /*23c0*/  ISETP.NE.U32.AND P1, PT, RZ, UR24, PT ;  /* 0x00000018ff007c0c */ /* 0x000fe2000bf25070 */
[----:B------:R-:W4:Y:S04]  /*23d0*/  LDL R51, [R1+0x244] ;  /* 0x0002440001337983 */ /* 0x000f280000100800 */
[----:B------:R-:W4:Y:S01]  /*23e0*/  LDG.E.128 R100, desc[UR8][R100.64] ;  /* 0x0000000864647981 */ /* 0x000f22000c1e1d00 */
[----:B------:R-:W-:Y:S02]  /*23f0*/  ISETP.NE.AND.EX P0, PT, RZ, UR11, PT, P0 ;  /* 0x0000000bff007c0c */ /* 0x000fe4000bf05300 */
[----:B------:R-:W-:Y:S01]  /*2400*/  ISETP.NE.AND.EX P1, PT, RZ, UR25, PT, P1 ;  /* 0x00000019ff007c0c */ /* 0x000fe2000bf25310 */
[----:B------:R-:W4:Y:S04]  /*2410*/  LDL.LU R150, [R1+0x124] ;  /* 0x0001240001967983 */ /* 0x000f280000300800 */
[----:B------:R-:W4:Y:S04]  /*2420*/  LDL R115, [R1+0x254] ;  /* 0x0002540001737983 */ /* 0x000f280000100800 */
[----:B------:R-:W4:Y:S02]  /*2430*/  LDL.LU R127, [R1+0x128] ;  /* 0x00012800017f7983 */ /* 0x000f240000300800 */
[----:B------:R-:W1:Y:S02]  /*2440*/  @P0 LDC.64 R170, c[0x0][0x3b8] ;  /* 0x0000ee00ffaa0b82 */ /* 0x000e640000000a00 */
[----:B------:R-:W4:Y:S04]  /*2450*/  LDL R137, [R1+0x258] ;  /* 0x0002580001897983 */ /* 0x000f280000100800 */
[----:B------:R-:W4:Y:S01]  /*2460*/  LDL R139, [R1+0x25c] ;  /* 0x00025c00018b7983 */ /* 0x000f220000100800 */
[----:B-1----:R-:W-:-:S02]  /*2470*/  @P0 IMAD.WIDE.U32 R8, R169, 0x4, R170 ;  /* 0x00000004a9080825 */ /* 0x002fc400078e00aa */
[----:B------:R-:W0:Y:S03]  /*2480*/  LDC.64 R170, c[0x0][0x3b0] ;  /* 0x0000ec00ffaa7b82 */ /* 0x000e260000000a00 */
[----:B------:R1:W5:Y:S05]  /*2490*/  @P0 LDG.E R10, desc[UR8][R8.64] ;  /* 0x00000008080a0981 */ /* 0x00036a000c1e1900 */
[----:B-1----:R-:W1:Y:S02]  /*24a0*/  @P1 LDC.64 R8, c[0x0][0x438] ;  /* 0x00010e00ff081b82 */ /* 0x002e640000000a00 */
[----:B-1----:R-:W-:-:S05]  /*24b0*/  @P1 IMAD.WIDE.U32 R8, R169, 0x10, R8 ;  /* 0x00000010a9081825 */ /* 0x002fca00078e0008 */
[----:B------:R0:W5:Y:S02]  /*24c0*/  @P1 LDG.E.128 R52, desc[UR8][R8.64] ;  /* 0x0000000808341981 */ /* 0x000164000c1e1d00 */
[----:B0-----:R-:W-:Y:S02]  /*24d0*/  IMAD.WIDE.U32 R8, R169, 0x4, R170 ;  /* 0x00000004a9087825 */ /* 0x001fe400078e00aa */
[----:B------:R-:W4:Y:S04]  /*24e0*/  LDL.LU R170, [R1+0x8c] ;  /* 0x00008c0001aa7983 */ /* 0x000f280000300800 */
[----:B------:R2:W5:Y:S04]  /*24f0*/  LDG.E R9, desc[UR8][R8.64] ;  /* 0x0000000808097981 */ /* 0x000568000c1e1900 */
[----:B------:R-:W4:Y:S01]  /*2500*/  LDL.LU R171, [R1+0x12c] ;  /* 0x00012c0001ab7983 */ /* 0x000f220000300800 */
[----:B--2---:R-:W-:-:S03]  /*2510*/  FADD.FTZ R8, -R162, R164 ;  /* 0x000000a4a2087221 */ /* 0x004fc60000010100 */
[----:B------:R-:W2:Y:S01]  /*2520*/  LDL R164, [R1+0x24c] ;  /* 0x00024c0001a47983 */ /* 0x000ea20000100800 */
[----:B------:R-:W-:Y:S01]  /*2530*/  FMUL.FTZ R8, R117, R8 ;  /* 0x0000000875087220 */ /* 0x000fe20000410000 */
[----:B---3--:R-:W-:-:S03]  /*2540*/  FADD.FTZ R2, R2, R104 ;  /* 0x0000006802027221 */ /* 0x008fc60000010000 */
[----:B----4-:R-:W-:Y:S02]  /*2550*/  FFMA.FTZ R0, R104, R8, R0 ;  /* 0x0000000868007223 */ /* 0x010fe40000010000 */
[----:B------:R0:W-:Y:S01]  /*2560*/  STL [R1+0x80], R2 ;  /* 0x0000800201007387 */ /* 0x0001e20000100800 */
[----:B------:R-:W-:Y:S01]  /*2570*/  FMUL.FTZ R38, R38, R100 ;  /* 0x0000006426267220 */ /* 0x000fe20000410000 */
[----:B------:R-:W-:Y:S01]  /*2580*/  FADD.FTZ R204, R204, R100 ;  /* 0x00000064cccc7221 */ /* 0x000fe20000010000 */
[----:B------:R-:W-:Y:S02]  /*2590*/  FFMA.FTZ R244, R100, R8, R244 ;  /* 0x0000000864f47223 */ /* 0x000fe400000100f4 */
[----:B------:R-:W-:Y:S01]  /*25a0*/  FFMA.FTZ R160, R160, R104, R38 ;  /* 0x00000068a0a07223 */ /* 0x000fe20000010026 */
[----:B0-----:R1:W5:Y:S01]  /*25b0*/  LDL.LU R2, [R1+0x288] ;  /* 0x0002880001027983 */ /* 0x0013620000300800 */
[----:B------:R-:W-:-:S03]  /*25c0*/  FADD.FTZ R38, -R162, R165 ;  /* 0x000000a5a2267221 */ /* 0x000fc60000010100 */
[----:B------:R0:W-:Y:S04]  /*25d0*/  STL [R1+0x120], R0 ;  /* 0x0001200001007387 */ /* 0x0001e80000100800 */
[----:B0-----:R1:W5:Y:S04]  /*25e0*/  LDL.LU R0, [R1+0x284] ;  /* 0x0002840001007983 */ /* 0x0013680000300800 */
[----:B------:R-:W3:Y:S04]  /*25f0*/  LDL.LU R104, [R1+0x88] ;  /* 0x0000880001687983 */ /* 0x000ee80000300800 */
[----:B------:R-:W4:Y:S04]  /*2600*/  LDL R165, [R1+0x248] ;  /* 0x0002480001a57983 */ /* 0x000f280000100800 */
[----:B------:R-:W2:Y:S01]  /*2610*/  LDL.LU R100, [R1+0x84] ;  /* 0x0000840001647983 */ /* 0x000ea20000300800 */
[----:B------:R-:W-:Y:S01]  /*2620*/  FMUL.FTZ R38, R117, R38 ;  /* 0x0000002675267220 */ /* 0x000fe20000410000 */
[----:B------:R-:W-:-:S03]  /*2630*/  FMUL.FTZ R51, R51, R101 ;  /* 0x0000006533337220 */ /* 0x000fc60000410000 */
[----:B------:R-:W-:-:S05]  /*2640*/  FFMA.FTZ R150, R105, R38, R150 ;  /* 0x0000002669967223 */ /* 0x000fca0000010096 */
[----:B------:R0:W-:Y:S02]  /*2650*/  STL [R1+0x124], R150 ;  /* 0x0001249601007387 */ /* 0x0001e40000100800 */
[----:B0-----:R-:W-:Y:S01]  /*2660*/  FFMA.FTZ R150, R115, R105, R51 ;  /* 0x0000006973967223 */ /* 0x001fe20000010033 */
[----:B------:R-:W-:-:S04]  /*2670*/  FADD.FTZ R51, -R162, R166 ;  /* 0x000000a6a2337221 */ /* 0x000fc80000010100 */
[----:B------:R-:W-:-:S04]  /*2680*/  FMUL.FTZ R115, R117, R51 ;  /* 0x0000003375737220 */ /* 0x000fc80000410000 */
[-C--:B------:R-:W-:Y:S01]  /*2690*/  FFMA.FTZ R127, R106, R115.reuse, R127 ;  /* 0x000000736a7f7223 */ /* 0x080fe2000001007f */
[----:B------:R-:W-:Y:S01]  /*26a0*/  FADD.FTZ R205, R205, R101 ;  /* 0x00000065cdcd7221 */ /* 0x000fe20000010000 */
[----:B------:R-:W-:Y:S01]  /*26b0*/  FFMA.FTZ R245, R101, R38, R245 ;  /* 0x0000002665f57223 */ /* 0x000fe200000100f5 */
[----:B------:R-:W-:Y:S01]  /*26c0*/  FADD.FTZ R206, R206, R102 ;  /* 0x00000066cece7221 */ /* 0x000fe20000010000 */
[----:B------:R-:W-:Y:S01]  /*26d0*/  FFMA.FTZ R246, R102, R115, R246 ;  /* 0x0000007366f67223 */ /* 0x000fe200000100f6 */
[----:B------:R-:W-:Y:S01]  /*26e0*/  FADD.FTZ R207, R207, R103 ;  /* 0x00000067cfcf7221 */ /* 0x000fe20000010000 */
[----:B------:R-:W-:Y:S01]  /*26f0*/  IADD3 R169, PT, PT, R169, 0x20, RZ ;  /* 0x00000020a9a97810 */ /* 0x000fe20007ffe0ff */
[----:B------:R-:W-:Y:S01]  /*2700*/  FADD.FTZ R170, R170, R107 ;  /* 0x0000006baaaa7221 */ /* 0x000fe20000010000 */
[----:B----4-:R-:W-:Y:S01]  /*2710*/  FMUL.FTZ R51, R165, R102 ;  /* 0x00000066a5337220 */ /* 0x010fe20000410000 */
[----:B--2---:R-:W-:-:S05]  /*2720*/  FADD.FTZ R100, R100, R105 ;  /* 0x0000006964647221 */ /* 0x004fca0000010000 */
[----:B------:R-:W-:Y:S04]  /*2730*/  STL [R1+0x84], R100 ;  /* 0x0000846401007387 */ /* 0x000fe80000100800 */
[----:B------:R0:W-:Y:S01]  /*2740*/  STL [R1+0x128], R127 ;  /* 0x0001287f01007387 */ /* 0x0001e20000100800 */
[----:B---3--:R-:W-:Y:S01]  /*2750*/  FADD.FTZ R104, R104, R106 ;  /* 0x0000006a68687221 */ /* 0x008fe20000010000 */
[----:B0-----:R-:W-:Y:S01]  /*2760*/  FFMA.FTZ R127, R137, R106, R51 ;  /* 0x0000006a897f7223 */ /* 0x001fe20000010033 */
[----:B------:R-:W-:-:S04]  /*2770*/  FADD.FTZ R51, -R162, R167 ;  /* 0x000000a7a2337221 */ /* 0x000fc80000010100 */
[----:B------:R-:W-:Y:S01]  /*2780*/  FMUL.FTZ R137, R117, R51 ;  /* 0x0000003375897220 */ /* 0x000fe20000410000 */
[----:B------:R1:W-:Y:S03]  /*2790*/  STL [R1+0x88], R104 ;  /* 0x0000886801007387 */ /* 0x0003e60000100800 */
[----:B------:R-:W-:Y:S01]  /*27a0*/  FFMA.FTZ R171, R107, R137, R171 ;  /* 0x000000896bab7223 */ /* 0x000fe200000100ab */
[----:B------:R1:W-:Y:S01]  /*27b0*/  STL [R1+0x8c], R170 ;  /* 0x00008caa01007387 */ /* 0x0003e20000100800 */
[----:B------:R-:W-:-:S03]  /*27c0*/  FMUL.FTZ R51, R164, R103 ;  /* 0x00000067a4337220 */ /* 0x000fc60000410000 */
[----:B------:R1:W-:Y:S01]  /*27d0*/  STL [R1+0x12c], R171 ;  /* 0x00012cab01007387 */ /* 0x0003e20000100800 */
[----:B------:R-:W-:Y:S01]  /*27e0*/  FFMA.FTZ R139, R139, R107, R51 ;  /* 0x0000006b8b8b7223 */ /* 0x000fe20000010033 */
[----:B------:R-:W-:Y:S01]  /*27f0*/  FADD.FTZ R51, R163, R160 ;  /* 0x000000a0a3337221 */ /* 0x000fe20000010000 */
[----:B------:R-:W-:-:S03]  /*2800*/  FFMA.FTZ R100, R8, R160, R168 ;  /* 0x000000a008647223 */ /* 0x000fc600000100a8 */
[----:B------:R-:W-:Y:S01]  /*2810*/  FADD.FTZ R51, R51, R150 ;  /* 0x0000009633337221 */ /* 0x000fe20000010000 */
[----:B------:R-:W-:-:S03]  /*2820*/  FFMA.FTZ R100, R38, R150, R100 ;  /* 0x0000009626647223 */ /* 0x000fc60000010064 */
[----:B------:R-:W-:Y:S01]  /*2830*/  FADD.FTZ R51, R51, R127 ;  /* 0x0000007f33337221 */ /* 0x000fe20000010000 */
[----:B------:R-:W-:Y:S01]  /*2840*/  FFMA.FTZ R100, R115, R127, R100 ;  /* 0x0000007f73647223 */ /* 0x000fe20000010064 */
[----:B------:R-:W-:Y:S02]  /*2850*/  FFMA.FTZ R247, R103, R137, R247 ;  /* 0x0000008967f77223 */ /* 0x000fe400000100f7 */
[----:B------:R-:W-:Y:S01]  /*2860*/  FADD.FTZ R163, R51, R139 ;  /* 0x0000008b33a37221 */ /* 0x000fe20000010000 */
[----:B-1----:R-:W-:-:S07]  /*2870*/  FFMA.FTZ R168, R137, R139, R100 ;  /* 0x0000008b89a87223 */ /* 0x002fce0000010064 */
.L_x_6541:
[----:B------:R-:W-:Y:S05]  /*2880*/  BSYNC.RECONVERGENT B1 ;  /* 0x0000000000017941 */ /* 0x000fea0003800200 */
.L_x_6540:
        /* <DEDUP_REMOVED lines=10> */
[----:B------:R-:W2:Y:S01]  /*2930*/  LDG.E.128 R164, desc[UR8][R100.64] ;  /* 0x0000000864a47981 */ /* 0x000ea2000c1e1d00 */
[----:B----4-:R-:W-:-:S03]  /*2940*/  IMAD.WIDE.U32 R104, R169, 0x10, R104 ;  /* 0x00000010a9687825 */ /* 0x010fc600078e0068 */
[----:B------:R-:W4:Y:S04]  /*2950*/  LDL.LU R0, [R1+0x110] ;  /* 0x0001100001007983 */ /* 0x000f280000300800 */
[----:B------:R-:W4:Y:S01]  /*2960*/  LDL R159, [R1+0x230] ;  /* 0x00023000019f7983 */ /* 0x000f220000100800 */
[----:B------:R-:W-:Y:S01]  /*2970*/  ISETP.NE.U32.AND P0, PT, RZ, UR10, PT ;  /* 0x0000000aff007c0c */ /* 0x000fe2000bf05070 */
[C---:B0-----:R-:W-:Y:S02]  /*2980*/  IMAD.WIDE.U32 R102, R169.reuse, 0x10, R102 ;  /* 0x00000010a9667825 */ /* 0x041fe400078e0066 */
[----:B------:R-:W3:Y:S01]  /*2990*/  LDG.E.128 R104, desc[UR8][R104.64] ;  /* 0x0000000868687981 */ /* 0x000ee2000c1e1d00 */
[----:B------:R-:W-:Y:S02]  /*29a0*/  ISETP.NE.AND.EX P0, PT, RZ, UR11, PT, P0 ;  /* 0x0000000bff007c0c */ /* 0x000fe4000bf05300 */
[----:B------:R-:W-:Y:S01]  /*29b0*/  ISETP.NE.U32.AND P1, PT, RZ, UR24, PT ;  /* 0x00000018ff007c0c */ /* 0x000fe2000bf25070 */
[----:B------:R-:W4:Y:S04]  /*29c0*/  LDL R51, [R1+0x224] ;  /* 0x0002240001337983 */ /* 0x000f280000100800 */
[----:B------:R-:W4:Y:S06]  /*29d0*/  LDG.E.128 R100, desc[UR8][R102.64] ;  /* 0x0000000866647981 */ /* 0x000f2c000c1e1d00 */
[----:B------:R-:W0:Y:S01]  /*29e0*/  @P0 LDC.64 R170, c[0x0][0x3b8] ;  /* 0x0000ee00ffaa0b82 */ /* 0x000e220000000a00 */
[----:B------:R-:W-:Y:S01]  /*29f0*/  ISETP.NE.AND.EX P1, PT, RZ, UR25, PT, P1 ;  /* 0x00000019ff007c0c */ /* 0x000fe2000bf25310 */
[----:B------:R-:W4:Y:S04]  /*2a00*/  LDL.LU R149, [R1+0x114] ;  /* 0x0001140001957983 */ /* 0x000f280000300800 */
[----:B------:R-:W4:Y:S04]  /*2a10*/  LDL R114, [R1+0x234] ;  /* 0x0002340001727983 */ /* 0x000f280000100800 */
[----:B------:R-:W4:Y:S04]  /*2a20*/  LDL.LU R136, [R1+0x118] ;  /* 0x0001180001887983 */ /* 0x000f280000300800 */
[----:B------:R-:W4:Y:S04]  /*2a30*/  LDL R126, [R1+0x238] ;  /* 0x00023800017e7983 */ /* 0x000f280000100800 */
[----:B------:R-:W4:Y:S01]  /*2a40*/  LDL R141, [R1+0x23c] ;  /* 0x00023c00018d7983 */ /* 0x000f220000100800 */
[----:B0-----:R-:W-:-:S05]  /*2a50*/  @P0 IMAD.WIDE.U32 R170, R169, 0x4, R170 ;  /* 0x00000004a9aa0825 */ /* 0x001fca00078e00aa */
[----:B------:R0:W5:Y:S02]  /*2a60*/  @P0 LDG.E R7, desc[UR8][R170.64] ;  /* 0x00000008aa070981 */ /* 0x000164000c1e1900 */
[----:B0-----:R-:W0:Y:S02]  /*2a70*/  @P1 LDC.64 R170, c[0x0][0x438] ;  /* 0x00010e00ffaa1b82 */ /* 0x001e240000000a00 */
[----:B0-----:R-:W-:-:S05]  /*2a80*/  @P1 IMAD.WIDE.U32 R170, R169, 0x10, R170 ;  /* 0x00000010a9aa1825 */ /* 0x001fca00078e00aa */
[----:B------:R0:W5:Y:S02]  /*2a90*/  @P1 LDG.E.128 R60, desc[UR8][R170.64] ;  /* 0x00000008aa3c1981 */ /* 0x000164000c1e1d00 */
[----:B0-----:R-:W0:Y:S02]  /*2aa0*/  LDC.64 R170, c[0x0][0x3b0] ;  /* 0x0000ec00ffaa7b82 */ /* 0x001e240000000a00 */
[----:B0-----:R-:W-:-:S05]  /*2ab0*/  IMAD.WIDE.U32 R170, R169, 0x4, R170 ;  /* 0x00000004a9aa7825 */ /* 0x001fca00078e00aa */
[----:B------:R0:W5:Y:S04]  /*2ac0*/  LDG.E R6, desc[UR8][R170.64] ;  /* 0x00000008aa067981 */ /* 0x000168000c1e1900 */
[----:B------:R-:W0:Y:S04]  /*2ad0*/  LDL.LU R170, [R1+0x7c] ;  /* 0x00007c0001aa7983 */ /* 0x000e280000300800 */
[----:B------:R-:W4:Y:S01]  /*2ae0*/  LDL.LU R171, [R1+0x11c] ;  /* 0x00011c0001ab7983 */ /* 0x000f220000300800 */
[----:B--2---:R-:W-:-:S03]  /*2af0*/  FADD.FTZ R5, -R162, R164 ;  /* 0x000000a4a2057221 */ /* 0x004fc60000010100 */
[----:B------:R-:W2:Y:S01]  /*2b00*/  LDL R164, [R1+0x22c] ;  /* 0x00022c0001a47983 */ /* 0x000ea20000100800 */
[----:B------:R-:W-:Y:S01]  /*2b10*/  FMUL.FTZ R5, R117, R5 ;  /* 0x0000000575057220 */ /* 0x000fe20000410000 */
[----:B---3--:R-:W-:-:S03]  /*2b20*/  FADD.FTZ R2, R2, R104 ;  /* 0x0000006802027221 */ /* 0x008fc60000010000 */
[-C--:B----4-:R-:W-:Y:S02]  /*2b30*/  FFMA.FTZ R0, R104, R5.reuse, R0 ;  /* 0x0000000568007223 */ /* 0x090fe40000010000 */
        /* <DEDUP_REMOVED lines=8> */
[----:B---3--:R1:W5:Y:S04]  /*2bc0*/  LDL.LU R0, [R1+0x284] ;  /* 0x0002840001007983 */ /* 0x0083680000300800 */
[----:B------:R-:W3:Y:S04]  /*2bd0*/  LDL.LU R104, [R1+0x78] ;  /* 0x0000780001687983 */ /* 0x000ee80000300800 */
[----:B------:R-:W4:Y:S04]  /*2be0*/  LDL R165, [R1+0x228] ;  /* 0x0002280001a57983 */ /* 0x000f280000100800 */
[----:B------:R-:W2:Y:S01]  /*2bf0*/  LDL.LU R100, [R1+0x74] ;  /* 0x0000740001647983 */ /* 0x000ea20000300800 */
[----:B------:R-:W-:Y:S01]  /*2c00*/  FMUL.FTZ R37, R117, R37 ;  /* 0x0000002575257220 */ /* 0x000fe20000410000 */
[----:B------:R-:W-:-:S03]  /*2c10*/  FMUL.FTZ R51, R51, R101 ;  /* 0x0000006533337220 */ /* 0x000fc60000410000 */
[----:B------:R-:W-:-:S05]  /*2c20*/  FFMA.FTZ R149, R105, R37, R149 ;  /* 0x0000002569957223 */ /* 0x000fca0000010095 */
[----:B------:R1:W-:Y:S02]  /*2c30*/  STL [R1+0x114], R149 ;  /* 0x0001149501007387 */ /* 0x0003e40000100800 */
[----:B-1----:R-:W-:Y:S01]  /*2c40*/  FFMA.FTZ R149, R114, R105, R51 ;  /* 0x0000006972957223 */ /* 0x002fe20000010033 */
        /* <DEDUP_REMOVED lines=9> */
[----:B0-----:R-:W-:Y:S01]  /*2ce0*/  FADD.FTZ R170, R170, R107 ;  /* 0x0000006baaaa7221 */ /* 0x001fe20000010000 */
[----:B---3--:R-:W-:Y:S01]  /*2cf0*/  FADD.FTZ R104, R104, R106 ;  /* 0x0000006a68687221 */ /* 0x008fe20000010000 */
[----:B----4-:R-:W-:Y:S01]  /*2d00*/  FMUL.FTZ R51, R165, R102 ;  /* 0x00000066a5337220 */ /* 0x010fe20000410000 */
[----:B--2---:R-:W-:-:S03]  /*2d10*/  FADD.FTZ R100, R100, R105 ;  /* 0x0000006964647221 */ /* 0x004fc60000010000 */
[----:B------:R-:W-:Y:S01]  /*2d20*/  FFMA.FTZ R126, R126, R106, R51 ;  /* 0x0000006a7e7e7223 */ /* 0x000fe20000010033 */
[----:B------:R-:W-:Y:S01]  /*2d30*/  FADD.FTZ R51, -R162, R167 ;  /* 0x000000a7a2337221 */ /* 0x000fe20000010100 */
[----:B------:R-:W-:Y:S04]  /*2d40*/  STL [R1+0x74], R100 ;  /* 0x0000746401007387 */ /* 0x000fe80000100800 */
[----:B------:R-:W-:Y:S04]  /*2d50*/  STL [R1+0x78], R104 ;  /* 0x0000786801007387 */ /* 0x000fe80000100800 */
[----:B------:R0:W-:Y:S02]  /*2d60*/  STL [R1+0x118], R136 ;  /* 0x0001188801007387 */ /* 0x0001e40000100800 */
[----:B0-----:R-:W-:-:S04]  /*2d70*/  FMUL.FTZ R136, R117, R51 ;  /* 0x0000003375887220 */ /* 0x001fc80000410000 */
        /* <DEDUP_REMOVED lines=14> */
.L_x_6543:
[----:B------:R-:W-:Y:S05]  /*2e60*/  BSYNC.RECONVERGENT B1 ;  /* 0x0000000000017941 */ /* 0x000fea0003800200 */
.L_x_6542:
[----:B------:R-:W-:Y:S04]  /*2e70*/  BSSY.RECONVERGENT B1, `(.L_x_6544) ;  /* 0x000005d000017945 */ /* 0x000fe80003800200 */
[----:B------:R-:W-:Y:S05]  /*2e80*/  @!P5 BRA `(.L_x_6545) ;  /* 0x00000004006cd947 */ /* 0x000fea0003800000 */
[----:B-----5:R-:W1:Y:S01]  /*2e90*/  LDC.64 R2, c[0x0][0x3a8] ;  /* 0x0000ea00ff027b82 */ /* 0x020e620000000a00 */
[----:B------:R-:W2:Y:S04]  /*2ea0*/  LDL R36, [R1+0x200] ;  /* 0x0002000001247983 */ /* 0x000ea80000100800 */
[----:B------:R3:W-:Y:S03]  /*2eb0*/  STL [R1+0x288], R5 ;  /* 0x0002880501007387 */ /* 0x0007e60000100800 */
        /* <DEDUP_REMOVED lines=52> */
[-C--:B------:R-:W-:Y:S01]  /*3200*/  FFMA.FTZ R113, R105, R36.reuse, R113 ;  /* 0x0000002469717223 */ /* 0x080fe20000010071 */
[----:B------:R-:W-:Y:S01]  /*3210*/  FFMA.FTZ R47, R51, R105, R47 ;  /* 0x00000069332f7223 */ /* 0x000fe2000001002f */
[----:B------:R-:W-:Y:S01]  /*3220*/  FADD.FTZ R51, -R162, R166 ;  /* 0x000000a6a2337221 */ /* 0x000fe20000010100 */
[----:B------:R-:W-:Y:S01]  /*3230*/  FADD.FTZ R197, R197, R101 ;  /* 0x00000065c5c57221 */ /* 0x000fe20000010000 */
[----:B------:R-:W-:Y:S01]  /*3240*/  FFMA.FTZ R237, R101, R36, R237 ;  /* 0x0000002465ed7223 */ /* 0x000fe200000100ed */
[----:B------:R-:W-:Y:S01]  /*3250*/  FADD.FTZ R198, R198, R102 ;  /* 0x00000066c6c67221 */ /* 0x000fe20000010000 */
[----:B------:R-:W-:Y:S01]  /*3260*/  FADD.FTZ R199, R199, R103 ;  /* 0x00000067c7c77221 */ /* 0x000fe20000010000 */
[----:B------:R-:W-:Y:S01]  /*3270*/  IADD3 R169, PT, PT, R169, 0x20, RZ ;  /* 0x00000020a9a97810 */ /* 0x000fe20007ffe0ff */
[----:B------:R-:W-:Y:S01]  /*3280*/  FADD.FTZ R170, R170, R107 ;  /* 0x0000006baaaa7221 */ /* 0x000fe20000010000 */
[----:B--2---:R-:W-:-:S05]  /*3290*/  FADD.FTZ R100, R100, R105 ;  /* 0x0000006964647221 */ /* 0x004fca0000010000 */
[----:B------:R-:W-:Y:S04]  /*32a0*/  STL [R1+0x64], R100 ;  /* 0x0000646401007387 */ /* 0x000fe80000100800 */
[----:B------:R0:W-:Y:S02]  /*32b0*/  STL [R1+0x104], R113 ;  /* 0x0001047101007387 */ /* 0x0001e40000100800 */
[----:B0-----:R-:W-:Y:S01]  /*32c0*/  FMUL.FTZ R113, R117, R51 ;  /* 0x0000003375717220 */ /* 0x001fe20000410000 */
[----:B----4-:R-:W-:-:S03]  /*32d0*/  FMUL.FTZ R51, R165, R102 ;  /* 0x00000066a5337220 */ /* 0x010fc60000410000 */
[----:B------:R-:W-:-:S05]  /*32e0*/  FFMA.FTZ R125, R106, R113, R125 ;  /* 0x000000716a7d7223 */ /* 0x000fca000001007d */
        /* <DEDUP_REMOVED lines=17> */
[----:B------:R-:W-:Y:S01]  /*3400*/  FFMA.FTZ R238, R102, R113, R238 ;  /* 0x0000007166ee7223 */ /* 0x000fe200000100ee */
[----:B------:R-:W-:Y:S01]  /*3410*/  FFMA.FTZ R239, R103, R135, R239 ;  /* 0x0000008767ef7223 */ /* 0x000fe200000100ef */
[----:B------:R-:W-:Y:S01]  /*3420*/  FADD.FTZ R163, R51, R142 ;  /* 0x0000008e33a37221 */ /* 0x000fe20000010000 */
[----:B-1----:R-:W-:-:S07]  /*3430*/  FFMA.FTZ R168, R135, R142, R100 ;  /* 0x0000008e87a87223 */ /* 0x002fce0000010064 */
.L_x_6545:
[----:B------:R-:W-:Y:S05]  /*3440*/  BSYNC.RECONVERGENT B1 ;  /* 0x0000000000017941 */ /* 0x000fea0003800200 */
.L_x_6544:
        /* <DEDUP_REMOVED lines=57> */
[----:B------:R-:W-:Y:S01]  /*37e0*/  FFMA.FTZ R112, R105, R35, R112 ;  /* 0x0000002369707223 */ /* 0x000fe20000010070 */
[----:B------:R-:W-:Y:S01]  /*37f0*/  FFMA.FTZ R46, R51, R105, R46 ;  /* 0x00000069332e7223 */ /* 0x000fe2000001002e */
[----:B------:R-:W-:Y:S01]  /*3800*/  FADD.FTZ R51, -R162, R166 ;  /* 0x000000a6a2337221 */ /* 0x000fe20000010100 */
[----:B------:R-:W-:Y:S01]  /*3810*/  FADD.FTZ R193, R193, R101 ;  /* 0x00000065c1c17221 */ /* 0x000fe20000010000 */
[----:B------:R-:W-:Y:S01]  /*3820*/  FFMA.FTZ R233, R101, R35, R233 ;  /* 0x0000002365e97223 */ /* 0x000fe200000100e9 */
[----:B------:R-:W-:Y:S01]  /*3830*/  FADD.FTZ R194, R194, R102 ;  /* 0x00000066c2c27221 */ /* 0x000fe20000010000 */
[----:B------:R-:W-:Y:S01]  /*3840*/  FADD.FTZ R195, R195, R103 ;  /* 0x00000067c3c37221 */ /* 0x000fe20000010000 */
[----:B------:R-:W-:Y:S01]  /*3850*/  IADD3 R169, PT, PT, R169, 0x20, RZ ;  /* 0x00000020a9a97810 */ /* 0x000fe20007ffe0ff */
[----:B0-----:R-:W-:Y:S01]  /*3860*/  FADD.FTZ R170, R170, R107 ;  /* 0x0000006baaaa7221 */ /* 0x001fe20000010000 */
[----:B--2---:R-:W-:-:S05]  /*3870*/  FADD.FTZ R100, R100, R105 ;  /* 0x0000006964647221 */ /* 0x004fca0000010000 */
[----:B------:R-:W-:Y:S04]  /*3880*/  STL [R1+0x54], R100 ;  /* 0x0000546401007387 */ /* 0x000fe80000100800 */
[----:B------:R0:W-:Y:S01]  /*3890*/  STL [R1+0xf4], R112 ;  /* 0x0000f47001007387 */ /* 0x0001e20000100800 */
[----:B---3--:R-:W-:Y:S01]  /*38a0*/  FADD.FTZ R104, R104, R106 ;  /* 0x0000006a68687221 */ /* 0x008fe20000010000 */
[----:B0-----:R-:W-:Y:S01]  /*38b0*/  FMUL.FTZ R112, R117, R51 ;  /* 0x0000003375707220 */ /* 0x001fe20000410000 */
[----:B----4-:R-:W-:-:S03]  /*38c0*/  FMUL.FTZ R51, R165, R102 ;  /* 0x00000066a5337220 */ /* 0x010fc60000410000 */
[----:B------:R-:W-:Y:S01]  /*38d0*/  FFMA.FTZ R134, R106, R112, R134 ;  /* 0x000000706a867223 */ /* 0x000fe20000010086 */
[----:B------:R-:W-:Y:S01]  /*38e0*/  FFMA.FTZ R124, R124, R106, R51 ;  /* 0x0000006a7c7c7223 */ /* 0x000fe20000010033 */
[----:B------:R-:W-:Y:S01]  /*38f0*/  FADD.FTZ R51, -R162, R167 ;  /* 0x000000a7a2337221 */ /* 0x000fe20000010100 */
        /* <DEDUP_REMOVED lines=18> */
.L_x_6547:
[----:B------:R-:W-:Y:S05]  /*3a20*/  BSYNC.RECONVERGENT B1 ;  /* 0x0000000000017941 */ /* 0x000fea0003800200 */
.L_x_6546:
        /* <DEDUP_REMOVED lines=93> */
.L_x_6549:
[----:B------:R-:W-:Y:S05]  /*4000*/  BSYNC.RECONVERGENT B1 ;  /* 0x0000000000017941 */ /* 0x000fea0003800200 */
.L_x_6548:
[----:B------:R-:W-:Y:S01]  /*4010*/  ISETP.GE.U32.AND P0, PT, R161, 0xe0, PT ;  /* 0x000000e0a100780c */ /* 0x000fe20003f06070 */
[----:B------:R-:W-:Y:S01]  /*4020*/  BSSY.RECONVERGENT B1, `(.L_x_6550) ;  /* 0x000005f000017945 */ /* 0x000fe20003800200 */
[----:B------:R-:W-:-:S11]  /*4030*/  LOP3.LUT R20, R20, 0xffffffef, RZ, 0xc0, !PT ;  /* 0xffffffef14147812 */ /* 0x000fd600078ec0ff */
[----:B------:R-:W-:Y:S01]  /*4040*/  @P0 LOP3.LUT R20, R20, 0x10, RZ, 0xfc, !PT ;  /* 0x0000001014140812 */ /* 0x000fe200078efcff */
[----:B------:R-:W-:Y:S06]  /*4050*/  @!P0 BRA `(.L_x_6551) ;  /* 0x00000004006c8947 */ /* 0x000fec0003800000 */
[----:B------:R-:W-:Y:S01]  /*4060*/  ISETP.NE.U32.AND P0, PT, RZ, UR24, PT ;  /* 0x00000018ff007c0c */ /* 0x000fe2000bf05070 */
[----:B------:R-:W1:Y:S01]  /*4070*/  LDC.64 R100, c[0x0][0x3a8] ;  /* 0x0000ea00ff647b82 */ /* 0x000e620000000a00 */
[----:B------:R-:W2:Y:S02]  /*4080*/  LDL R40, [R1+0x1a0] ;  /* 0x0001a00001287983 */ /* 0x000ea40000100800 */
[----:B------:R-:W-:Y:S02]  /*4090*/  ISETP.NE.AND.EX P0, PT, RZ, UR25, PT, P0 ;  /* 0x00000019ff007c0c */ /* 0x000fe4000bf05300 */
[----:B-----5:R3:W-:Y:S03]  /*40a0*/  STL [R1+0x288], R2 ;  /* 0x0002880201007387 */ /* 0x0207e60000100800 */
[----:B------:R-:W4:Y:S01]  /*40b0*/  LDC.64 R104, c[0x0][0x428] ;  /* 0x00010a00ff687b82 */ /* 0x000f220000000a00 */
[----:B---3--:R-:W3:Y:S07]  /*40c0*/  LDL.LU R2, [R1+0x30] ;  /* 0x0000300001027983 */ /* 0x008eee0000300800 */
[----:B------:R-:W0:Y:S01]  /*40d0*/  @P0 LDC.64 R22, c[0x0][0x438] ;  /* 0x00010e00ff160b82 */ /* 0x000e220000000a00 */
[----:B------:R1:W-:Y:S07]  /*40e0*/  STL [R1+0x284], R0 ;  /* 0x0002840001007387 */ /* 0x0003ee0000100800 */
[----:B------:R-:W0:Y:S01]  /*40f0*/  LDC.64 R102, c[0x0][0x430] ;  /* 0x00010c00ff667b82 */ /* 0x000e220000000a00 */
[----:B-1----:R-:W2:Y:S01]  /*4100*/  LDL.LU R0, [R1+0xd0] ;  /* 0x0000d00001007983 */ /* 0x002ea20000300800 */
[----:B----4-:R-:W-:-:S03]  /*4110*/  IMAD.WIDE.U32 R104, R169, 0x10, R104 ;  /* 0x00000010a9687825 */ /* 0x010fc600078e0068 */
[----:B------:R-:W4:Y:S03]  /*4120*/  LDL R155, [R1+0x1b0] ;  /* 0x0001b000019b7983 */ /* 0x000f260000100800 */
[----:B------:R-:W1:Y:S01]  /*4130*/  LDC.64 R170, c[0x0][0x3b0] ;  /* 0x0000ec00ffaa7b82 */ /* 0x000e620000000a00 */
[----:B------:R-:W4:Y:S01]  /*4140*/  LDL R44, [R1+0x1a4] ;  /* 0x0001a400012c7983 */ /* 0x000f220000100800 */
[----:B0-----:R-:W-:-:S03]  /*4150*/  @P0 IMAD.WIDE.U32 R22, R169, 0x10, R22 ;  /* 0x00000010a9160825 */ /* 0x001fc600078e0016 */
[----:B------:R-:W3:Y:S04]  /*4160*/  LDG.E.128 R104, desc[UR8][R104.64] ;  /* 0x0000000868687981 */ /* 0x000ee8000c1e1d00 */
[----:B------:R0:W5:Y:S04]  /*4170*/  @P0 LDG.E.128 R76, desc[UR8][R22.64] ;  /* 0x00000008164c0981 */ /* 0x000168000c1e1d00 */
[----:B------:R-:W4:Y:S01]  /*4180*/  LDL.LU R110, [R1+0xd4] ;  /* 0x0000d400016e7983 */ /* 0x000f220000300800 */
[----:B0-----:R-:W-:Y:S01]  /*4190*/  IMAD.WIDE.U32 R22, R169, 0x10, R100 ;  /* 0x00000010a9167825 */ /* 0x001fe200078e0064 */
[----:B------:R-:W-:-:S02]  /*41a0*/  ISETP.NE.U32.AND P0, PT, RZ, UR10, PT ;  /* 0x0000000aff007c0c */ /* 0x000fc4000bf05070 */
[----:B------:R-:W4:Y:S04]  /*41b0*/  LDL R51, [R1+0x1b4] ;  /* 0x0001b40001337983 */ /* 0x000f280000100800 */
[----:B------:R0:W2:Y:S01]  /*41c0*/  LDG.E.128 R164, desc[UR8][R22.64] ;  /* 0x0000000816a47981 */ /* 0x0000a2000c1e1d00 */
[C---:B------:R-:W-:Y:S01]  /*41d0*/  IMAD.WIDE.U32 R100, R169.reuse, 0x10, R102 ;  /* 0x00000010a9647825 */ /* 0x040fe200078e0066 */
[----:B------:R-:W-:Y:S02]  /*41e0*/  ISETP.NE.AND.EX P0, PT, RZ, UR11, PT, P0 ;  /* 0x0000000bff007c0c */ /* 0x000fe4000bf05300 */
[----:B------:R-:W4:Y:S04]  /*41f0*/  LDL.LU R122, [R1+0xd8] ;  /* 0x0000d800017a7983 */ /* 0x000f280000300800 */
[----:B------:R-:W4:Y:S04]  /*4200*/  LDG.E.128 R100, desc[UR8][R100.64] ;  /* 0x0000000864647981 */ /* 0x000f28000c1e1d00 */
[----:B------:R-:W4:Y:S03]  /*4210*/  LDL R132, [R1+0x1b8] ;  /* 0x0001b80001847983 */ /* 0x000f260000100800 */
[----:B0-----:R-:W0:Y:S01]  /*4220*/  @P0 LDC.64 R22, c[0x0][0x3b8] ;  /* 0x0000ee00ff160b82 */ /* 0x001e220000000a00 */
[----:B------:R-:W4:Y:S01]  /*4230*/  LDL R145, [R1+0x1bc] ;  /* 0x0001bc0001917983 */ /* 0x000f220000100800 */
[----:B0-----:R-:W-:-:S05]  /*4240*/  @P0 IMAD.WIDE.U32 R22, R169, 0x4, R22 ;  /* 0x00000004a9160825 */ /* 0x001fca00078e0016 */
[----:B------:R1:W5:Y:S02]  /*4250*/  @P0 LDG.E R21, desc[UR8][R22.64] ;  /* 0x0000000816150981 */ /* 0x000364000c1e1900 */
[----:B-1----:R-:W-:Y:S02]  /*4260*/  IMAD.WIDE.U32 R22, R169, 0x4, R170 ;  /* 0x00000004a9167825 */ /* 0x002fe400078e00aa */
[----:B------:R-:W4:Y:S04]  /*4270*/  LDL.LU R170, [R1+0x3c] ;  /* 0x00003c0001aa7983 */ /* 0x000f280000300800 */
[----:B------:R2:W5:Y:S04]  /*4280*/  LDG.E R22, desc[UR8][R22.64] ;  /* 0x0000000816167981 */ /* 0x000568000c1e1900 */
[----:B------:R-:W4:Y:S01]  /*4290*/  LDL.LU R171, [R1+0xdc] ;  /* 0x0000dc0001ab7983 */ /* 0x000f220000300800 */
[----:B---3--:R-:W-:Y:S01]  /*42a0*/  FADD.FTZ R2, R2, R104 ;  /* 0x0000006802027221 */ /* 0x008fe20000010000 */
[----:B--2---:R-:W-:-:S02]  /*42b0*/  FADD.FTZ R23, -R162, R164 ;  /* 0x000000a4a2177221 */ /* 0x004fc40000010100 */
[----:B------:R-:W2:Y:S02]  /*42c0*/  LDL R164, [R1+0x1ac] ;  /* 0x0001ac0001a47983 */ /* 0x000ea40000100800 */
[----:B------:R-:W-:-:S04]  /*42d0*/  FMUL.FTZ R23, R117, R23 ;  /* 0x0000001775177220 */ /* 0x000fc80000410000 */
[-C--:B------:R-:W-:Y:S01]  /*42e0*/  FFMA.FTZ R0, R104, R23.reuse, R0 ;  /* 0x0000001768007223 */ /* 0x080fe20000010000 */
[----:B----4-:R-:W-:Y:S01]  /*42f0*/  FMUL.FTZ R40, R40, R100 ;  /* 0x0000006428287220 */ /* 0x010fe20000410000 */
[----:B------:R0:W-:Y:S01]  /*4300*/  STL [R1+0x30], R2 ;  /* 0x0000300201007387 */ /* 0x0001e20000100800 */
[----:B------:R-:W-:Y:S02]  /*4310*/  FADD.FTZ R184, R184, R100 ;  /* 0x00000064b8b87221 */ /* 0x000fe40000010000 */
[----:B------:R-:W-:Y:S01]  /*4320*/  FFMA.FTZ R155, R155, R104, R40 ;  /* 0x000000689b9b7223 */ /* 0x000fe20000010028 */
[----:B------:R-:W-:Y:S01]  /*4330*/  FADD.FTZ R40, -R162, R165 ;  /* 0x000000a5a2287221 */ /* 0x000fe20000010100 */
[----:B------:R-:W-:Y:S01]  /*4340*/  FFMA.FTZ R224, R100, R23, R224 ;  /* 0x0000001764e07223 */ /* 0x000fe200000100e0 */
[----:B0-----:R1:W5:Y:S04]  /*4350*/  LDL.LU R2, [R1+0x288] ;  /* 0x0002880001027983 */ /* 0x0013680000300800 */
        /* <DEDUP_REMOVED lines=11> */
[----:B------:R-:W-:Y:S01]  /*4410*/  FADD.FTZ R185, R185, R101 ;  /* 0x00000065b9b97221 */ /* 0x000fe20000010000 */
[----:B------:R-:W-:Y:S01]  /*4420*/  FFMA.FTZ R225, R101, R40, R225 ;  /* 0x0000002865e17223 */ /* 0x000fe200000100e1 */
[----:B------:R-:W-:Y:S01]  /*4430*/  FADD.FTZ R186, R186, R102 ;  /* 0x00000066baba7221 */ /* 0x000fe20000010000 */
[----:B------:R-:W-:Y:S01]  /*4440*/  FADD.FTZ R187, R187, R103 ;  /* 0x00000067bbbb7221 */ /* 0x000fe20000010000 */
[----:B------:R-:W-:Y:S01]  /*4450*/  IADD3 R169, PT, PT, R169, 0x20, RZ ;  /* 0x00000020a9a97810 */ /* 0x000fe20007ffe0ff */
        /* <DEDUP_REMOVED lines=27> */
.L_x_6551:
[----:B------:R-:W-:Y:S05]  /*4610*/  BSYNC.RECONVERGENT B1 ;  /* 0x0000000000017941 */ /* 0x000fea0003800200 */
.L_x_6550:
        /* <DEDUP_REMOVED lines=13> */
[----:B------:R1:W-:Y:S02]  /*46f0*/  STL [R1+0x284], R0 ;  /* 0x0002840001007387 */ /* 0x0003e40000100800 */
[----:B-1----:R-:W-:-:S05]  /*4700*/  IMAD.WIDE.U32 R100, R169, 0x10, R100 ;  /* 0x00000010a9647825 */ /* 0x002fca00078e0064 */
[----:B------:R-:W1:Y:S01]  /*4710*/  LDC.64 R164, c[0x0][0x3b0] ;  /* 0x0000ec00ffa47b82 */ /* 0x000e620000000a00 */
[----:B------:R-:W2:Y:S01]  /*4720*/  LDL.LU R0, [R1+0xc0] ;  /* 0x0000c00001007983 */ /* 0x000ea20000300800 */
[----:B----4-:R-:W-:-:S03]  /*4730*/  IMAD.WIDE.U32 R50, R169, 0x10, R50 ;  /* 0x00000010a9327825 */ /* 0x010fc600078e0032 */
[----:B------:R-:W3:Y:S04]  /*4740*/  LDG.E.128 R100, desc[UR8][R100.64] ;  /* 0x0000000864647981 */ /* 0x000ee8000c1e1d00 */
[----:B------:R-:W4:Y:S01]  /*4750*/  LDL R154, [R1+0x190] ;  /* 0x00019000019a7983 */ /* 0x000f220000100800 */
[----:B0-----:R-:W-:-:S03]  /*4760*/  @P0 IMAD.WIDE.U32 R48, R169, 0x4, R48 ;  /* 0x00000004a9300825 */ /* 0x001fc600078e0030 */
[----:B------:R-:W4:Y:S04]  /*4770*/  LDL.LU R121, [R1+0xc8] ;  /* 0x0000c80001797983 */ /* 0x000f280000300800 */
[----:B------:R0:W5:Y:S01]  /*4780*/  @P0 LDG.E R24, desc[UR8][R48.64] ;  /* 0x0000000830180981 */ /* 0x000162000c1e1900 */
[----:B------:R-:W-:Y:S01]  /*4790*/  ISETP.NE.U32.AND P0, PT, RZ, UR24, PT ;  /* 0x00000018ff007c0c */ /* 0x000fe2000bf05070 */
[----:B-1----:R-:W-:-:S03]  /*47a0*/  IMAD.WIDE.U32 R164, R169, 0x4, R164 ;  /* 0x00000004a9a47825 */ /* 0x002fc600078e00a4 */
[----:B------:R-:W-:Y:S01]  /*47b0*/  ISETP.NE.AND.EX P0, PT, RZ, UR25, PT, P0 ;  /* 0x00000019ff007c0c */ /* 0x000fe2000bf05300 */
[----:B------:R-:W4:Y:S04]  /*47c0*/  LDL R146, [R1+0x198] ;  /* 0x0001980001927983 */ /* 0x000f280000100800 */
[----:B------:R-:W4:Y:S04]  /*47d0*/  LDL R171, [R1+0x18c] ;  /* 0x00018c0001ab7983 */ /* 0x000f280000100800 */
[----:B------:R-:W4:Y:S04]  /*47e0*/  LDL.LU R170, [R1+0x2c] ;  /* 0x00002c0001aa7983 */ /* 0x000f280000300800 */
[----:B0-----:R-:W0:Y:S01]  /*47f0*/  @P0 LDC.64 R48, c[0x0][0x438] ;  /* 0x00010e00ff300b82 */ /* 0x001e220000000a00 */
[----:B------:R-:W4:Y:S04]  /*4800*/  LDL.LU R167, [R1+0xcc] ;  /* 0x0000cc0001a77983 */ /* 0x000f280000300800 */
[----:B------:R-:W5:Y:S04]  /*4810*/  LDG.E R25, desc[UR8][R164.64] ;  /* 0x00000008a4197981 */ /* 0x000f68000c1e1900 */
[----:B------:R-:W4:Y:S04]  /*4820*/  LDL R166, [R1+0x19c] ;  /* 0x00019c0001a67983 */ /* 0x000f280000100800 */
[----:B------:R-:W4:Y:S04]  /*4830*/  LDL R164, [R1+0x188] ;  /* 0x0001880001a47983 */ /* 0x000f280000100800 */
[----:B------:R-:W4:Y:S01]  /*4840*/  LDL.LU R165, [R1+0x28] ;  /* 0x0000280001a57983 */ /* 0x000f220000300800 */
[----:B0-----:R-:W-:-:S05]  /*4850*/  @P0 IMAD.WIDE.U32 R48, R169, 0x10, R48 ;  /* 0x00000010a9300825 */ /* 0x001fca00078e0030 */
[----:B------:R0:W5:Y:S02]  /*4860*/  @P0 LDG.E.128 R80, desc[UR8][R48.64] ;  /* 0x0000000830500981 */ /* 0x000164000c1e1d00 */
[----:B0-----:R-:W0:Y:S02]  /*4870*/  LDC.64 R48, c[0x0][0x3a8] ;  /* 0x0000ea00ff307b82 */ /* 0x001e240000000a00 */
[----:B0-----:R-:W-:-:S05]  /*4880*/  IMAD.WIDE.U32 R48, R169, 0x10, R48 ;  /* 0x00000010a9307825 */ /* 0x001fca00078e0030 */
[----:B------:R-:W2:Y:S04]  /*4890*/  LDG.E.128 R104, desc[UR8][R48.64] ;  /* 0x0000000830687981 */ /* 0x000ea8000c1e1d00 */
[----:B------:R-:W4:Y:S01]  /*48a0*/  LDG.E.128 R48, desc[UR8][R50.64] ;  /* 0x0000000832307981 */ /* 0x000f22000c1e1d00 */
[----:B---3--:R-:W-:Y:S01]  /*48b0*/  FADD.FTZ R2, R2, R100 ;  /* 0x0000006402027221 */ /* 0x008fe20000010000 */
[----:B--2---:R-:W-:Y:S02]  /*48c0*/  FADD.FTZ R26, -R162, R104 ;  /* 0x00000068a21a7221 */ /* 0x004fe40000010100 */
[----:B------:R-:W2:Y:S02]  /*48d0*/  LDL R104, [R1+0x194] ;  /* 0x0001940001687983 */ /* 0x000ea40000100800 */
[----:B------:R-:W-:-:S04]  /*48e0*/  FMUL.FTZ R26, R117, R26 ;  /* 0x0000001a751a7220 */ /* 0x000fc80000410000 */
[----:B------:R-:W-:Y:S01]  /*48f0*/  FFMA.FTZ R0, R100, R26, R0 ;  /* 0x0000001a64007223 */ /* 0x000fe20000010000 */
[----:B------:R0:W-:Y:S01]  /*4900*/  STL [R1+0x20], R2 ;  /* 0x0000200201007387 */ /* 0x0001e20000100800 */
[----:B----4-:R-:W-:-:S04]  /*4910*/  FMUL.FTZ R41, R41, R48 ;  /* 0x0000003029297220 */ /* 0x010fc80000410000 */
[----:B------:R-:W-:Y:S01]  /*4920*/  FFMA.FTZ R154, R154, R100, R41 ;  /* 0x000000649a9a7223 */ /* 0x000fe20000010029 */
[----:B0-----:R1:W5:Y:S04]  /*4930*/  LDL.LU R2, [R1+0x288] ;  /* 0x0002880001027983 */ /* 0x0013680000300800 */
[----:B------:R0:W-:Y:S01]  /*4940*/  STL [R1+0xc0], R0 ;  /* 0x0000c00001007387 */ /* 0x0001e20000100800 */
[----:B------:R-:W-:-:S03]  /*4950*/  FADD.FTZ R41, -R162, R105 ;  /* 0x00000069a2297221 */ /* 0x000fc60000010100 */
[----:B0-----:R1:W5:Y:S04]  /*4960*/  LDL.LU R0, [R1+0x284] ;  /* 0x0002840001007983 */ /* 0x0013680000300800 */
[----:B------:R-:W3:Y:S01]  /*4970*/  LDL.LU R100, [R1+0xc4] ;  /* 0x0000c40001647983 */ /* 0x000ee20000300800 */
[----:B------:R-:W-:Y:S01]  /*4980*/  FADD.FTZ R180, R180, R48 ;  /* 0x00000030b4b47221 */ /* 0x000fe20000010000 */
[----:B------:R-:W-:Y:S02]  /*4990*/  FFMA.FTZ R220, R48, R26, R220 ;  /* 0x0000001a30dc7223 */ /* 0x000fe400000100dc */
[----:B------:R-:W4:Y:S04]  /*49a0*/  LDL.LU R105, [R1+0x24] ;  /* 0x0000240001697983 */ /* 0x000f280000300800 */
[----:B------:R-:W2:Y:S01]  /*49b0*/  LDL R48, [R1+0x184] ;  /* 0x0001840001307983 */ /* 0x000ea20000100800 */
[----:B------:R-:W-:Y:S01]  /*49c0*/  FMUL.FTZ R41, R117, R41 ;  /* 0x0000002975297220 */ /* 0x000fe20000410000 */
[----:B------:R-:W-:-:S03]  /*49d0*/  FADD.FTZ R181, R181, R49 ;  /* 0x00000031b5b57221 */ /* 0x000fc60000010000 */
[-C--:B------:R-:W-:Y:S01]  /*49e0*/  FFMA.FTZ R221, R49, R41.reuse, R221 ;  /* 0x0000002931dd7223 */ /* 0x080fe200000100dd */
[----:B------:R-:W-:Y:S01]  /*49f0*/  FADD.FTZ R182, R182, R50 ;  /* 0x00000032b6b67221 */ /* 0x000fe20000010000 */
[----:B------:R-:W-:Y:S01]  /*4a00*/  FADD.FTZ R165, R165, R102 ;  /* 0x00000066a5a57221 */ /* 0x000fe20000010000 */
[----:B------:R-:W-:Y:S01]  /*4a10*/  FADD.FTZ R170, R170, R103 ;  /* 0x00000067aaaa7221 */ /* 0x000fe20000010000 */
[----:B------:R-:W-:Y:S01]  /*4a20*/  FADD.FTZ R183, R183, R51 ;  /* 0x00000033b7b77221 */ /* 0x000fe20000010000 */
[----:B------:R-:W-:Y:S01]  /*4a30*/  IADD3 R169, PT, PT, R169, 0x20, RZ ;  /* 0x00000020a9a97810 */ /* 0x000fe20007ffe0ff */
[----:B---3--:R-:W-:-:S05]  /*4a40*/  FFMA.FTZ R100, R101, R41, R100 ;  /* 0x0000002965647223 */ /* 0x008fca0000010064 */
[----:B------:R0:W-:Y:S01]  /*4a50*/  STL [R1+0xc4], R100 ;  /* 0x0000c46401007387 */ /* 0x0001e20000100800 */
[----:B--2---:R-:W-:Y:S01]  /*4a60*/  FMUL.FTZ R48, R48, R49 ;  /* 0x0000003130307220 */ /* 0x004fe20000410000 */
[----:B0-----:R-:W-:Y:S01]  /*4a70*/  FADD.FTZ R100, -R162, R106 ;  /* 0x0000006aa2647221 */ /* 0x001fe20000010100 */
[----:B----4-:R-:W-:-:S03]  /*4a80*/  FADD.FTZ R105, R105, R101 ;  /* 0x0000006569697221 */ /* 0x010fc60000010000 */
[----:B------:R-:W-:Y:S01]  /*4a90*/  FMUL.FTZ R49, R117, R100 ;  /* 0x0000006475317220 */ /* 0x000fe20000410000 */
[----:B------:R-:W-:-:S03]  /*4aa0*/  FMUL.FTZ R100, R164, R50 ;  /* 0x00000032a4647220 */ /* 0x000fc60000410000 */
[-C--:B------:R-:W-:Y:S01]  /*4ab0*/  FFMA.FTZ R121, R102, R49.reuse, R121 ;  /* 0x0000003166797223 */ /* 0x080fe20000010079 */
[----:B------:R-:W-:Y:S04]  /*4ac0*/  STL [R1+0x24], R105 ;  /* 0x0000246901007387 */ /* 0x000fe80000100800 */
[----:B------:R0:W-:Y:S01]  /*4ad0*/  STL [R1+0xc8], R121 ;  /* 0x0000c87901007387 */ /* 0x0001e20000100800 */
[----:B------:R-:W-:Y:S01]  /*4ae0*/  FFMA.FTZ R222, R50, R49, R222 ;  /* 0x0000003132de7223 */ /* 0x000fe200000100de */
        /* <DEDUP_REMOVED lines=9> */
[----:B------:R-:W-:Y:S01]  /*4b80*/  FFMA.FTZ R223, R51, R50, R223 ;  /* 0x0000003233df7223 */ /* 0x000fe200000100df */
        /* <DEDUP_REMOVED lines=9> */
.L_x_6553:
[----:B------:R-:W-:Y:S05]  /*4c20*/  BSYNC.RECONVERGENT B1 ;  /* 0x0000000000017941 */ /* 0x000fea0003800200 */
.L_x_6552:
[----:B------:R-:W-:Y:S01]  /*4c30*/  ISETP.GE.U32.AND P2, PT, R161, 0x120, PT ;  /* 0x00000120a100780c */ /* 0x000fe20003f46070 */
[----:B------:R-:W-:-:S12]  /*4c40*/  BSSY.RECONVERGENT B1, `(.L_x_6554) ;  /* 0x000005d000017945 */ /* 0x000fd80003800200 */
[----:B------:R-:W-:Y:S05]  /*4c50*/  @!P2 BRA `(.L_x_6555) ;  /* 0x00000004006ca947 */ /* 0x000fea0003800000 */
        /* <DEDUP_REMOVED lines=9> */
[----:B-1----:R-:W-:-:S02]  /*4cf0*/  IMAD.WIDE.U32 R104, R169, 0x10, R104 ;  /* 0x00000010a9687825 */ /* 0x002fc400078e0068 */
[----:B------:R-:W2:Y:S02]  /*4d00*/  LDL.LU R0, [R1+0xb0] ;  /* 0x0000b00001007983 */ /* 0x000ea40000300800 */
[C---:B----4-:R-:W-:Y:S02]  /*4d10*/  IMAD.WIDE.U32 R100, R169.reuse, 0x10, R100 ;  /* 0x00000010a9647825 */ /* 0x050fe400078e0064 */
[----:B------:R-:W3:Y:S04]  /*4d20*/  LDG.E.128 R104, desc[UR8][R104.64] ;  /* 0x0000000868687981 */ /* 0x000ee8000c1e1d00 */
[----:B------:R-:W4:Y:S01]  /*4d30*/  LDL R153, [R1+0x170] ;  /* 0x0001700001997983 */ /* 0x000f220000100800 */
[----:B0-----:R-:W-:-:S03]  /*4d40*/  @P0 IMAD.WIDE.U32 R28, R169, 0x4, R28 ;  /* 0x00000004a91c0825 */ /* 0x001fc600078e001c */
[----:B------:R-:W2:Y:S04]  /*4d50*/  LDG.E.128 R100, desc[UR8][R100.64] ;  /* 0x0000000864647981 */ /* 0x000ea8000c1e1d00 */
[----:B------:R0:W5:Y:S01]  /*4d60*/  @P0 LDG.E R27, desc[UR8][R28.64] ;  /* 0x000000081c1b0981 */ /* 0x000162000c1e1900 */
[----:B------:R-:W-:-:S03]  /*4d70*/  ISETP.NE.U32.AND P0, PT, RZ, UR24, PT ;  /* 0x00000018ff007c0c */ /* 0x000fc6000bf05070 */
[----:B------:R-:W4:Y:S01]  /*4d80*/  LDL R51, [R1+0x164] ;  /* 0x0001640001337983 */ /* 0x000f220000100800 */
[----:B------:R-:W-:-:S03]  /*4d90*/  ISETP.NE.AND.EX P0, PT, RZ, UR25, PT, P0 ;  /* 0x00000019ff007c0c */ /* 0x000fc6000bf05300 */
[----:B------:R-:W4:Y:S04]  /*4da0*/  LDL.LU R108, [R1+0xb4] ;  /* 0x0000b400016c7983 */ /* 0x000f280000300800 */
[----:B------:R-:W4:Y:S04]  /*4db0*/  LDL R118, [R1+0x174] ;  /* 0x0001740001767983 */ /* 0x000f280000100800 */
[----:B------:R-:W4:Y:S02]  /*4dc0*/  LDL.LU R120, [R1+0xb8] ;  /* 0x0000b80001787983 */ /* 0x000f240000300800 */
[----:B0-----:R-:W0:Y:S02]  /*4dd0*/  @P0 LDC.64 R28, c[0x0][0x438] ;  /* 0x00010e00ff1c0b82 */ /* 0x001e240000000a00 */
[----:B------:R-:W4:Y:S04]  /*4de0*/  LDL R131, [R1+0x178] ;  /* 0x0001780001837983 */ /* 0x000f280000100800 */
[----:B------:R-:W4:Y:S04]  /*4df0*/  LDL.LU R147, [R1+0x1c] ;  /* 0x00001c0001937983 */ /* 0x000f280000300800 */
[----:B------:R-:W4:Y:S04]  /*4e00*/  LDL.LU R171, [R1+0xbc] ;  /* 0x0000bc0001ab7983 */ /* 0x000f280000300800 */
[----:B------:R-:W4:Y:S01]  /*4e10*/  LDL R170, [R1+0x17c] ;  /* 0x00017c0001aa7983 */ /* 0x000f220000100800 */
[----:B0-----:R-:W-:-:S05]  /*4e20*/  @P0 IMAD.WIDE.U32 R28, R169, 0x10, R28 ;  /* 0x00000010a91c0825 */ /* 0x001fca00078e001c */
[----:B------:R0:W5:Y:S02]  /*4e30*/  @P0 LDG.E.128 R84, desc[UR8][R28.64] ;  /* 0x000000081c540981 */ /* 0x000164000c1e1d00 */
[----:B0-----:R-:W0:Y:S02]  /*4e40*/  LDC.64 R28, c[0x0][0x3a8] ;  /* 0x0000ea00ff1c7b82 */ /* 0x001e240000000a00 */
[----:B0-----:R-:W-:-:S05]  /*4e50*/  IMAD.WIDE.U32 R28, R169, 0x10, R28 ;  /* 0x00000010a91c7825 */ /* 0x001fca00078e001c */
[----:B------:R0:W4:Y:S02]  /*4e60*/  LDG.E.128 R164, desc[UR8][R28.64] ;  /* 0x000000081ca47981 */ /* 0x000124000c1e1d00 */
[----:B0-----:R-:W0:Y:S02]  /*4e70*/  LDC.64 R28, c[0x0][0x3b0] ;  /* 0x0000ec00ff1c7b82 */ /* 0x001e240000000a00 */
[----:B0-----:R-:W-:-:S06]  /*4e80*/  IMAD.WIDE.U32 R28, R169, 0x4, R28 ;  /* 0x00000004a91c7825 */ /* 0x001fcc00078e001c */
[----:B------:R0:W5:Y:S01]  /*4e90*/  LDG.E R28, desc[UR8][R28.64] ;  /* 0x000000081c1c7981 */ /* 0x000162000c1e1900 */
[----:B---3--:R-:W-:Y:S01]  /*4ea0*/  FADD.FTZ R2, R2, R104 ;  /* 0x0000006802027221 */ /* 0x008fe20000010000 */
[----:B--2---:R-:W-:Y:S01]  /*4eb0*/  FMUL.FTZ R42, R42, R100 ;  /* 0x000000642a2a7220 */ /* 0x004fe20000410000 */
[----:B------:R-:W-:-:S03]  /*4ec0*/  FADD.FTZ R176, R176, R100 ;  /* 0x00000064b0b07221 */ /* 0x000fc60000010000 */
[----:B----4-:R-:W-:Y:S01]  /*4ed0*/  FFMA.FTZ R153, R153, R104, R42 ;  /* 0x0000006899997223 */ /* 0x010fe2000001002a */
[----:B0-----:R-:W-:Y:S02]  /*4ee0*/  FADD.FTZ R29, -R162, R164 ;  /* 0x000000a4a21d7221 */ /* 0x001fe40000010100 */
[----:B------:R-:W2:Y:S02]  /*4ef0*/  LDL R164, [R1+0x16c] ;  /* 0x00016c0001a47983 */ /* 0x000ea40000100800 */
[----:B------:R-:W-:-:S04]  /*4f00*/  FMUL.FTZ R29, R117, R29 ;  /* 0x0000001d751d7220 */ /* 0x000fc80000410000 */
[-C--:B------:R-:W-:Y:S01]  /*4f10*/  FFMA.FTZ R0, R104, R29.reuse, R0 ;  /* 0x0000001d68007223 */ /* 0x080fe20000010000 */
[----:B------:R0:W-:Y:S01]  /*4f20*/  STL [R1+0x10], R2 ;  /* 0x0000100201007387 */ /* 0x0001e20000100800 */
[----:B------:R-:W-:Y:S01]  /*4f30*/  FADD.FTZ R42, -R162, R165 ;  /* 0x000000a5a22a7221 */ /* 0x000fe20000010100 */
[----:B------:R-:W-:Y:S02]  /*4f40*/  FFMA.FTZ R216, R100, R29, R216 ;  /* 0x0000001d64d87223 */ /* 0x000fe400000100d8 */
        /* <DEDUP_REMOVED lines=13> */
[----:B------:R-:W-:Y:S01]  /*5020*/  FFMA.FTZ R120, R106, R118, R120 ;  /* 0x000000766a787223 */ /* 0x000fe20000010078 */
[----:B------:R-:W-:Y:S01]  /*5030*/  FADD.FTZ R147, R147, R107 ;  /* 0x0000006b93937221 */ /* 0x000fe20000010000 */
[----:B------:R-:W-:Y:S01]  /*5040*/  FADD.FTZ R177, R177, R101 ;  /* 0x00000065b1b17221 */ /* 0x000fe20000010000 */
[----:B------:R-:W-:Y:S01]  /*5050*/  FFMA.FTZ R217, R101, R42, R217 ;  /* 0x0000002a65d97223 */ /* 0x000fe200000100d9 */
[----:B------:R-:W-:Y:S01]  /*5060*/  FADD.FTZ R178, R178, R102 ;  /* 0x00000066b2b27221 */ /* 0x000fe20000010000 */
[----:B------:R-:W-:Y:S01]  /*5070*/  FFMA.FTZ R218, R102, R118, R218 ;  /* 0x0000007666da7223 */ /* 0x000fe200000100da */
[----:B------:R-:W-:Y:S01]  /*5080*/  FADD.FTZ R179, R179, R103 ;  /* 0x00000067b3b37221 */ /* 0x000fe20000010000 */
[----:B------:R-:W-:Y:S01]  /*5090*/  IADD3 R169, PT, PT, R169, 0x20, RZ ;  /* 0x00000020a9a97810 */ /* 0x000fe20007ffe0ff */
        /* <DEDUP_REMOVED lines=8> */
[----:B------:R-:W-:Y:S03]  /*5120*/  STL [R1+0x18], R104 ;  /* 0x0000186801007387 */ /* 0x000fe60000100800 */
[----:B------:R-:W-:Y:S01]  /*5130*/  FFMA.FTZ R171, R107, R131, R171 ;  /* 0x000000836bab7223 */ /* 0x000fe200000100ab */
[----:B------:R0:W-:Y:S01]  /*5140*/  STL [R1+0x1c], R147 ;  /* 0x00001c9301007387 */ /* 0x0001e20000100800 */
[----:B------:R-:W-:-:S03]  /*5150*/  FMUL.FTZ R51, R164, R103 ;  /* 0x00000067a4337220 */ /* 0x000fc60000410000 */
[----:B------:R1:W-:Y:S01]  /*5160*/  STL [R1+0xbc], R171 ;  /* 0x0000bcab01007387 */ /* 0x0003e20000100800 */
[----:B------:R-:W-:Y:S01]  /*5170*/  FFMA.FTZ R100, R29, R153, R168 ;  /* 0x000000991d647223 */ /* 0x000fe200000100a8 */
[----:B0-----:R-:W-:Y:S01]  /*5180*/  FFMA.FTZ R147, R170, R107, R51 ;  /* 0x0000006baa937223 */ /* 0x001fe20000010033 */
[----:B------:R-:W-:Y:S02]  /*5190*/  FADD.FTZ R51, R163, R153 ;  /* 0x00000099a3337221 */ /* 0x000fe40000010000 */
[----:B------:R-:W-:Y:S02]  /*51a0*/  FFMA.FTZ R100, R42, R108, R100 ;  /* 0x0000006c2a647223 */ /* 0x000fe40000010064 */
[----:B------:R-:W-:Y:S02]  /*51b0*/  FADD.FTZ R51, R51, R108 ;  /* 0x0000006c33337221 */ /* 0x000fe40000010000 */
[----:B------:R-:W-:Y:S02]  /*51c0*/  FFMA.FTZ R100, R118, R120, R100 ;  /* 0x0000007876647223 */ /* 0x000fe40000010064 */
[----:B------:R-:W-:Y:S01]  /*51d0*/  FADD.FTZ R51, R51, R120 ;  /* 0x0000007833337221 */ /* 0x000fe20000010000 */
[----:B------:R-:W-:Y:S01]  /*51e0*/  FFMA.FTZ R219, R103, R131, R219 ;  /* 0x0000008367db7223 */ /* 0x000fe200000100db */
[----:B------:R-:W-:-:S02]  /*51f0*/  FFMA.FTZ R168, R131, R147, R100 ;  /* 0x0000009383a87223 */ /* 0x000fc40000010064 */
[----:B-1----:R-:W-:-:S07]  /*5200*/  FADD.FTZ R163, R51, R147 ;  /* 0x0000009333a37221 */ /* 0x002fce0000010000 */
.L_x_6555:
[----:B------:R-:W-:Y:S05]  /*5210*/  BSYNC.RECONVERGENT B1 ;  /* 0x0000000000017941 */ /* 0x000fea0003800200 */
.L_x_6554:
        /* <DEDUP_REMOVED lines=9> */
[----:B---3--:R-:W3:Y:S07]  /*52b0*/  LDL.LU R2, [R1] ;  /* 0x0000000001027983 */ /* 0x008eee0000300800 */
[----:B------:R-:W0:Y:S01]  /*52c0*/  @P0 LDC.64 R100, c[0x0][0x3b8] ;  /* 0x0000ee00ff640b82 */ /* 0x000e220000000a00 */
[----:B------:R1:W-:Y:S07]  /*52d0*/  STL [R1+0x284], R0 ;  /* 0x0002840001007387 */ /* 0x0003ee0000100800 */
[----:B------:R-:W0:Y:S01]  /*52e0*/  LDC.64 R106, c[0x0][0x430] ;  /* 0x00010c00ff6a7b82 */ /* 0x000e220000000a00 */
[----:B-1----:R-:W2:Y:S01]  /*52f0*/  LDL.LU R0, [R1+0xa0] ;  /* 0x0000a00001007983 */ /* 0x002ea20000300800 */
[----:B----4-:R-:W-:-:S03]  /*5300*/  IMAD.WIDE.U32 R104, R169, 0x10, R104 ;  /* 0x00000010a9687825 */ /* 0x010fc600078e0068 */
[----:B------:R-:W4:Y:S04]  /*5310*/  LDL R152, [R1+0x150] ;  /* 0x0001500001987983 */ /* 0x000f280000100800 */
[----:B------:R-:W4:Y:S01]  /*5320*/  LDL.LU R129, [R1+0xa8] ;  /* 0x0000a80001817983 */ /* 0x000f220000300800 */
[----:B0-----:R-:W-:-:S03]  /*5330*/  @P0 IMAD.WIDE.U32 R100, R169, 0x4, R100 ;  /* 0x00000004a9640825 */ /* 0x001fc600078e0064 */
[----:B------:R-:W4:Y:S04]  /*5340*/  LDL R130, [R1+0x158] ;  /* 0x0001580001827983 */ /* 0x000f280000100800 */
[----:B------:R0:W5:Y:S01]  /*5350*/  @P0 LDG.E R30, desc[UR8][R100.64] ;  /* 0x00000008641e0981 */ /* 0x000162000c1e1900 */
[----:B------:R-:W-:-:S03]  /*5360*/  ISETP.NE.U32.AND P0, PT, RZ, UR24, PT ;  /* 0x00000018ff007c0c */ /* 0x000fc6000bf05070 */
[----:B------:R-:W4:Y:S01]  /*5370*/  LDL.LU R148, [R1+0xc] ;  /* 0x00000c0001947983 */ /* 0x000f220000300800 */
[----:B------:R-:W-:-:S03]  /*5380*/  ISETP.NE.AND.EX P0, PT, RZ, UR25, PT, P0 ;  /* 0x00000019ff007c0c */ /* 0x000fc6000bf05300 */
[----:B------:R-:W4:Y:S04]  /*5390*/  LDL.LU R171, [R1+0xac] ;  /* 0x0000ac0001ab7983 */ /* 0x000f280000300800 */
[----:B------:R-:W4:Y:S06]  /*53a0*/  LDL R170, [R1+0x15c] ;  /* 0x00015c0001aa7983 */ /* 0x000f2c0000100800 */
[----:B0-----:R-:W0:Y:S02]  /*53b0*/  @P0 LDC.64 R100, c[0x0][0x438] ;  /* 0x00010e00ff640b82 */ /* 0x001e240000000a00 */
[----:B0-----:R-:W-:-:S05]  /*53c0*/  @P0 IMAD.WIDE.U32 R100, R169, 0x10, R100 ;  /* 0x00000010a9640825 */ /* 0x001fca00078e0064 */
[----:B------:R0:W5:Y:S02]  /*53d0*/  @P0 LDG.E.128 R88, desc[UR8][R100.64] ;  /* 0x0000000864580981 */ /* 0x000164000c1e1d00 */
[----:B0-----:R-:W0:Y:S02]  /*53e0*/  LDC.64 R100, c[0x0][0x3b0] ;  /* 0x0000ec00ff647b82 */ /* 0x001e240000000a00 */
[----:B0-----:R-:W-:-:S05]  /*53f0*/  IMAD.WIDE.U32 R100, R169, 0x4, R100 ;  /* 0x00000004a9647825 */ /* 0x001fca00078e0064 */
[----:B------:R0:W5:Y:S02]  /*5400*/  LDG.E R31, desc[UR8][R100.64] ;  /* 0x00000008641f7981 */ /* 0x000164000c1e1900 */
[----:B0-----:R-:W-:-:S05]  /*5410*/  IMAD.WIDE.U32 R100, R169, 0x10, R102 ;  /* 0x00000010a9647825 */ /* 0x001fca00078e0066 */
[----:B------:R-:W3:Y:S01]  /*5420*/  LDG.E.128 R164, desc[UR8][R100.64] ;  /* 0x0000000864a47981 */ /* 0x000ee2000c1e1d00 */
[----:B------:R-:W-:-:S03]  /*5430*/  IMAD.WIDE.U32 R102, R169, 0x10, R106 ;  /* 0x00000010a9667825 */ /* 0x000fc600078e006a */
[----:B------:R-:W2:Y:S04]  /*5440*/  LDG.E.128 R104, desc[UR8][R104.64] ;  /* 0x0000000868687981 */ /* 0x000ea8000c1e1d00 */
[----:B------:R-:W4:Y:S04]  /*5450*/  LDL R169, [R1+0x14c] ;  /* 0x00014c0001a97983 */ /* 0x000f280000100800 */
[----:B------:R-:W4:Y:S01]  /*5460*/  LDG.E.128 R100, desc[UR8][R102.64] ;  /* 0x0000000866647981 */ /* 0x000f22000c1e1d00 */
[C---:B---3--:R-:W-:Y:S01]  /*5470*/  FADD.FTZ R32, -R162.reuse, R164 ;  /* 0x000000a4a2207221 */ /* 0x048fe20000010100 */
[----:B------:R-:W-:-:S02]  /*5480*/  FADD.FTZ R43, -R162, R165 ;  /* 0x000000a5a22b7221 */ /* 0x000fc40000010100 */
[----:B------:R-:W3:Y:S01]  /*5490*/  LDL.LU R164, [R1+0x8] ;  /* 0x0000080001a47983 */ /* 0x000ee20000300800 */
[----:B------:R-:W-:Y:S01]  /*54a0*/  FMUL.FTZ R32, R117, R32 ;  /* 0x0000002075207220 */ /* 0x000fe20000410000 */
[----:B--2---:R-:W-:Y:S01]  /*54b0*/  FADD.FTZ R2, R2, R104 ;  /* 0x0000006802027221 */ /* 0x004fe20000010000 */
[C---:B------:R-:W-:Y:S01]  /*54c0*/  FADD.FTZ R119, -R162.reuse, R166 ;  /* 0x000000a6a2777221 */ /* 0x040fe20000010100 */
[----:B------:R-:W2:Y:S01]  /*54d0*/  LDL R165, [R1+0x148] ;  /* 0x0001480001a57983 */ /* 0x000ea20000100800 */
[----:B------:R-:W-:Y:S01]  /*54e0*/  FADD.FTZ R51, -R162, R167 ;  /* 0x000000a7a2337221 */ /* 0x000fe20000010100 */
[----:B------:R-:W-:Y:S02]  /*54f0*/  FFMA.FTZ R0, R104, R32, R0 ;  /* 0x0000002068007223 */ /* 0x000fe40000010000 */
[----:B------:R-:W2:Y:S01]  /*5500*/  LDL R166, [R1+0x154] ;  /* 0x0001540001a67983 */ /* 0x000ea20000100800 */
[----:B----4-:R-:W-:-:S03]  /*5510*/  FMUL.FTZ R109, R109, R100 ;  /* 0x000000646d6d7220 */ /* 0x010fc60000410000 */
[----:B------:R-:W4:Y:S04]  /*5520*/  LDL.LU R162, [R1+0x4] ;  /* 0x0000040001a27983 */ /* 0x000f280000300800 */
[----:B------:R-:W2:Y:S01]  /*5530*/  LDL.LU R167, [R1+0xa4] ;  /* 0x0000a40001a77983 */ /* 0x000ea20000300800 */
[----:B------:R-:W-:-:S03]  /*5540*/  FFMA.FTZ R152, R152, R104, R109 ;  /* 0x0000006898987223 */ /* 0x000fc6000001006d */
[----:B------:R0:W-:Y:S04]  /*5550*/  STL [R1], R2 ;  /* 0x0000000201007387 */ /* 0x0001e80000100800 */
[----:B0-----:R1:W5:Y:S04]  /*5560*/  LDL.LU R2, [R1+0x288] ;  /* 0x0002880001027983 */ /* 0x0013680000300800 */
[----:B------:R0:W-:Y:S04]  /*5570*/  STL [R1+0xa0], R0 ;  /* 0x0000a00001007387 */ /* 0x0001e80000100800 */
[----:B0-----:R1:W5:Y:S04]  /*5580*/  LDL.LU R0, [R1+0x284] ;  /* 0x0002840001007983 */ /* 0x0013680000300800 */
[----:B------:R-:W2:Y:S01]  /*5590*/  LDL R109, [R1+0x144] ;  /* 0x00014400016d7983 */ /* 0x000ea20000100800 */
[C---:B------:R-:W-:Y:S01]  /*55a0*/  FMUL.FTZ R43, R117.reuse, R43 ;  /* 0x0000002b752b7220 */ /* 0x040fe20000410000 */
[----:B------:R-:W-:Y:S01]  /*55b0*/  FADD.FTZ R172, R172, R100 ;  /* 0x00000064acac7221 */ /* 0x000fe20000010000 */
[----:B------:R-:W-:Y:S01]  /*55c0*/  FFMA.FTZ R212, R100, R32, R212 ;  /* 0x0000002064d47223 */ /* 0x000fe200000100d4 */
        /* <DEDUP_REMOVED lines=8> */
[----:B---3--:R-:W-:Y:S01]  /*5650*/  FADD.FTZ R164, R164, R106 ;  /* 0x0000006aa4a47221 */ /* 0x008fe20000010000 */
[----:B----4-:R-:W-:Y:S01]  /*5660*/  FADD.FTZ R162, R162, R105 ;  /* 0x00000069a2a27221 */ /* 0x010fe20000010000 */
[----:B--2---:R-:W-:-:S04]  /*5670*/  FFMA.FTZ R167, R105, R43, R167 ;  /* 0x0000002b69a77223 */ /* 0x004fc800000100a7 */
[----:B------:R-:W-:Y:S04]  /*5680*/  STL [R1+0x4], R162 ;  /* 0x000004a201007387 */ /* 0x000fe80000100800 */
[----:B------:R-:W-:Y:S04]  /*5690*/  STL [R1+0xa4], R167 ;  /* 0x0000a4a701007387 */ /* 0x000fe80000100800 */
[----:B------:R0:W-:Y:S04]  /*56a0*/  STL [R1+0xa8], R129 ;  /* 0x0000a88101007387 */ /* 0x0001e80000100800 */
[----:B------:R-:W-:Y:S01]  /*56b0*/  STL [R1+0x8], R164 ;  /* 0x000008a401007387 */ /* 0x000fe20000100800 */
[----:B------:R-:W-:-:S04]  /*56c0*/  FMUL.FTZ R100, R109, R101 ;  /* 0x000000656d647220 */ /* 0x000fc80000410000 */
[----:B------:R-:W-:Y:S01]  /*56d0*/  FFMA.FTZ R109, R166, R105, R100 ;  /* 0x00000069a66d7223 */ /* 0x000fe20000010064 */
[----:B------:R-:W-:-:S04]  /*56e0*/  FMUL.FTZ R100, R165, R102 ;  /* 0x00000066a5647220 */ /* 0x000fc80000410000 */
[----:B0-----:R-:W-:Y:S01]  /*56f0*/  FFMA.FTZ R129, R130, R106, R100 ;  /* 0x0000006a82817223 */ /* 0x001fe20000010064 */
[----:B------:R-:W-:-:S04]  /*5700*/  FMUL.FTZ R130, R117, R51 ;  /* 0x0000003375827220 */ /* 0x000fc80000410000 */
        /* <DEDUP_REMOVED lines=14> */
.L_x_6557:
[----:B------:R-:W-:Y:S05]  /*57f0*/  BSYNC.RECONVERGENT B1 ;  /* 0x0000000000017941 */ /* 0x000fea0003800200 */
.L_x_6556:
        /* <DEDUP_REMOVED lines=23> */
.L_x_6689:
[----:B--2---:R-:W-:Y:S01]  /*5970*/  FADD.FTZ R103, R103, R106 ;  /* 0x0000006a67677221 */ /* 0x004fe20000010000 */
[----:B-1----:R-:W-:Y:S01]  /*5980*/  FADD.FTZ R51, R104, R51 ;  /* 0x0000003368337221 */ /* 0x002fe20000010000 */
        /* <DEDUP_REMOVED lines=16> */
[-CC-:B-----5:R-:W-:Y:S01]  /*5a90*/  FFMA.FTZ R100, R0, R51.reuse, R104.reuse ;  /* 0x0000003300647223 */ /* 0x1a0fe20000010068 */
[-CC-:B------:R-:W-:Y:S01]  /*5aa0*/  FFMA.FTZ R101, R39, R51.reuse, R104.reuse ;  /* 0x0000003327657223 */ /* 0x180fe20000010068 */
[-C--:B------:R-:W-:Y:S01]  /*5ab0*/  FFMA.FTZ R102, R116, R51.reuse, R104 ;  /* 0x0000003374667223 */ /* 0x080fe20000010068 */
[----:B------:R-:W-:Y:S01]  /*5ac0*/  LOP3.LUT P5, RZ, R11, 0xff, RZ, 0xc0, !PT ;  /* 0x000000ff0bff7812 */ /* 0x000fe200078ac0ff */
[----:B------:R-:W-:Y:S01]  /*5ad0*/  FADD.FTZ R100, R33, -R100 ;  /* 0x8000006421647221 */ /* 0x000fe20000010000 */
[----:B------:R-:W-:Y:S01]  /*5ae0*/  FADD.FTZ R101, R151, -R101 ;  /* 0x8000006597657221 */ /* 0x000fe20000010000 */
[----:B------:R-:W-:Y:S01]  /*5af0*/  FADD.FTZ R102, R128, -R102 ;  /* 0x8000006680667221 */ /* 0x000fe20000010000 */
[----:B------:R-:W-:Y:S01]  /*5b00*/  FFMA.FTZ R103, R138, R51, R104 ;  /* 0x000000338a677223 */ /* 0x000fe20000010068 */
[C---:B------:R-:W-:Y:S01]  /*5b10*/  FMUL.FTZ R100, R117.reuse, R100 ;  /* 0x0000006475647220 */ /* 0x040fe20000410000 */
        /* <DEDUP_REMOVED lines=16> */
.L_x_6563:
[----:B-----5:R-:W-:Y:S01]  /*5c20*/  FFMA.FTZ R92, R0, R51, R104 ;  /* 0x00000033005c7223 */ /* 0x020fe20000010068 */
        /* <DEDUP_REMOVED lines=24> */
.L_x_6562:
        /* <DEDUP_REMOVED lines=13> */
[C---:B------:R-:W-:Y:S01]  /*5e80*/  FFMA.FTZ R100, R117.reuse, R100, R56 ;  /* 0x0000006475647223 */ /* 0x040fe20000010038 */
        /* <DEDUP_REMOVED lines=16> */
.L_x_6565:
[----:B-----5:R-:W-:Y:S01]  /*5f90*/  FFMA.FTZ R92, R0, R51, R104 ;  /* 0x00000033005c7223 */ /* 0x020fe20000010068 */
        /* <DEDUP_REMOVED lines=24> */
.L_x_6561:
        /* <DEDUP_REMOVED lines=41> */
.L_x_6567:
[----:B-----5:R-:W-:Y:S01]  /*63b0*/  FFMA.FTZ R92, R0, R51, R104 ;  /* 0x00000033005c7223 */ /* 0x020fe20000010068 */
        /* <DEDUP_REMOVED lines=32> */
.L_x_6566:
        /* <DEDUP_REMOVED lines=38> */
.L_x_6568:
[----:B-----5:R-:W-:Y:S01]  /*6820*/  FFMA.FTZ R92, R0, R51, R104 ;  /* 0x00000033005c7223 */ /* 0x020fe20000010068 */
        /* <DEDUP_REMOVED lines=31> */
.L_x_6564:
        /* <DEDUP_REMOVED lines=14> */
.L_x_6560:
[----:B------:R-:W-:Y:S05]  /*6b00*/  BSYNC.RECONVERGENT B1 ;  /* 0x0000000000017941 */ /* 0x000fea0003800200 */
.L_x_6559:
        /* <DEDUP_REMOVED lines=13> */
[----:B-----5:R-:W-:-:S03]  /*6be0*/  LOP3.LUT P6, RZ, R9, 0xff, RZ, 0xc0, !PT ;  /* 0x000000ff09ff7812 */ /* 0x020fc600078cc0ff */
[----:B------:R-:W-:-:S04]  /*6bf0*/  FADD.FTZ R92, R160, -R92 ;  /* 0x8000005ca05c7221 */ /* 0x000fc80000010000 */
[----:B------:R-:W-:-:S04]  /*6c00*/  FFMA.FTZ R92, R117, R92, R52 ;  /* 0x0000005c755c7223 */ /* 0x000fc80000010034 */
[----:B------:R-:W-:-:S05]  /*6c10*/  FMUL.FTZ R93, R92, UR13 ;  /* 0x0000000d5c5d7c20 */ /* 0x000fca0008410000 */
[----:B-1----:R-:W-:Y:S02]  /*6c20*/  SEL R100, R93, RZ, P6 ;  /* 0x000000ff5d647207 */ /* 0x002fe40003000000 */
        /* <DEDUP_REMOVED lines=27> */
.L_x_6573:
[-CC-:B-1----:R-:W-:Y:S01]  /*6de0*/  FFMA.FTZ R96, R8, R51.reuse, R104.reuse ;  /* 0x0000003308607223 */ /* 0x182fe20000010068 */
[-CC-:B------:R-:W-:Y:S01]  /*6df0*/  FFMA.FTZ R97, R38, R51.reuse, R104.reuse ;  /* 0x0000003326617223 */ /* 0x180fe20000010068 */
[----:B-----5:R-:W-:Y:S01]  /*6e00*/  LOP3.LUT P6, RZ, R9, 0xff, RZ, 0xc0, !PT ;  /* 0x000000ff09ff7812 */ /* 0x020fe200078cc0ff */
        /* <DEDUP_REMOVED lines=30> */
.L_x_6572:
[----:B-1----:R-:W1:Y:S02]  /*6ff0*/  LDC.64 R96, c[0x0][0x478] ;  /* 0x00011e00ff607b82 */ /* 0x002e640000000a00 */
[----:B-1----:R-:W-:-:S04]  /*7000*/  ISETP.NE.U32.AND P5, PT, R96, RZ, PT ;  /* 0x000000ff6000720c */ /* 0x002fc80003fa5070 */
[----:B------:R-:W-:-:S13]  /*7010*/  ISETP.NE.AND.EX P5, PT, R97, RZ, PT, P5 ;  /* 0x000000ff6100720c */ /* 0x000fda0003fa5350 */
[----:B------:R-:W-:Y:S05]  /*7020*/  @!P5 BRA `(.L_x_6575) ;  /* 0x000000000084d947 */ /* 0x000fea0003800000 */
[----:B------:R-:W-:Y:S01]  /*7030*/  FFMA.FTZ R92, R8, R51, R104 ;  /* 0x00000033085c7223 */ /* 0x000fe20000010068 */
[----:B-----5:R-:W-:-:S03]  /*7040*/  LOP3.LUT P6, RZ, R9, 0xff, RZ, 0xc0, !PT ;  /* 0x000000ff09ff7812 */ /* 0x020fc600078cc0ff */
        /* <DEDUP_REMOVED lines=31> */
.L_x_6575:
[-CC-:B------:R-:W-:Y:S01]  /*7240*/  FFMA.FTZ R96, R8, R51.reuse, R104.reuse ;  /* 0x0000003308607223 */ /* 0x180fe20000010068 */
[-CC-:B------:R-:W-:Y:S01]  /*7250*/  FFMA.FTZ R97, R38, R51.reuse, R104.reuse ;  /* 0x0000003326617223 */ /* 0x180fe20000010068 */
[----:B-----5:R-:W-:Y:S01]  /*7260*/  LOP3.LUT P6, RZ, R9, 0xff, RZ, 0xc0, !PT ;  /* 0x000000ff09ff7812 */ /* 0x020fe200078cc0ff */
        /* <DEDUP_REMOVED lines=30> */
.L_x_6571:
[----:B------:R-:W-:-:S04]  /*7450*/  UISETP.NE.U32.AND UP0, UPT, UR24, URZ, UPT ;  /* 0x000000ff1800728c */ /* 0x000fc8000bf05070 */
[----:B------:R-:W-:-:S09]  /*7460*/  UISETP.NE.AND.EX UP0, UPT, UR25, URZ, UPT, UP0 ;  /* 0x000000ff1900728c */ /* 0x000fd2000bf05300 */
[----:B------:R-:W-:Y:S05]  /*7470*/  BRA.U !UP0, `(.L_x_6576) ;  /* 0x0000000108d87547 */ /* 0x000fea000b800000 */
[----:B-1----:R-:W1:Y:S02]  /*7480*/  LDC.64 R100, c[0x0][0x478] ;  /* 0x00011e00ff647b82 */ /* 0x002e640000000a00 */
[----:B-1----:R-:W-:-:S04]  /*7490*/  ISETP.NE.U32.AND P5, PT, R100, RZ, PT ;  /* 0x000000ff6400720c */ /* 0x002fc80003fa5070 */
[----:B------:R-:W-:-:S13]  /*74a0*/  ISETP.NE.AND.EX P5, PT, R101, RZ, PT, P5 ;  /* 0x000000ff6500720c */ /* 0x000fda0003fa5350 */
[----:B------:R-:W-:Y:S05]  /*74b0*/  @!P5 BRA `(.L_x_6577) ;  /* 0x000000000064d947 */ /* 0x000fea0003800000 */
[----:B------:R-:W-:Y:S01]  /*74c0*/  FFMA.FTZ R92, R8, R51, R104 ;  /* 0x00000033085c7223 */ /* 0x000fe20000010068 */
[----:B-----5:R-:W-:-:S03]  /*74d0*/  LOP3.LUT P6, RZ, R9, 0xff, RZ, 0xc0, !PT ;  /* 0x000000ff09ff7812 */ /* 0x020fc600078cc0ff */
        /* <DEDUP_REMOVED lines=23> */
.L_x_6577:
[-CC-:B------:R-:W-:Y:S01]  /*7650*/  FFMA.FTZ R100, R8, R51.reuse, R104.reuse ;  /* 0x0000003308647223 */ /* 0x180fe20000010068 */
[-CC-:B------:R-:W-:Y:S01]  /*7660*/  FFMA.FTZ R101, R38, R51.reuse, R104.reuse ;  /* 0x0000003326657223 */ /* 0x180fe20000010068 */
[-C--:B------:R-:W-:Y:S01]  /*7670*/  FFMA.FTZ R102, R115, R51.reuse, R104 ;  /* 0x0000003373667223 */ /* 0x080fe20000010068 */
[----:B-----5:R-:W-:Y:S01]  /*7680*/  LOP3.LUT P6, RZ, R9, 0xff, RZ, 0xc0, !PT ;  /* 0x000000ff09ff7812 */ /* 0x020fe200078cc0ff */
        /* <DEDUP_REMOVED lines=21> */
.L_x_6576:
        /* <DEDUP_REMOVED lines=29> */
.L_x_6578:
        /* <DEDUP_REMOVED lines=24> */
.L_x_6574:
        /* <DEDUP_REMOVED lines=10> */
.L_x_6570:
[----:B------:R-:W-:Y:S05]  /*7bd0*/  BSYNC.RECONVERGENT B1 ;  /* 0x0000000000017941 */ /* 0x000fea0003800200 */
.L_x_6569:
        /* <DEDUP_REMOVED lines=13> */
[----:B-----5:R-:W-:Y:S01]  /*7cb0*/  FFMA.FTZ R92, R5, R51, R104 ;  /* 0x00000033055c7223 */ /* 0x020fe20000010068 */
[----:B------:R-:W-:-:S03]  /*7cc0*/  LOP3.LUT P6, RZ, R6, 0xff, RZ, 0xc0, !PT ;  /* 0x000000ff06ff7812 */ /* 0x000fc600078cc0ff */
[----:B------:R-:W-:-:S04]  /*7cd0*/  FADD.FTZ R92, R159, -R92 ;  /* 0x8000005c9f5c7221 */ /* 0x000fc80000010000 */
[----:B------:R-:W-:-:S04]  /*7ce0*/  FFMA.FTZ R92, R117, R92, R60 ;  /* 0x0000005c755c7223 */ /* 0x000fc8000001003c */
[----:B------:R-:W-:-:S05]  /*7cf0*/  FMUL.FTZ R93, R92, UR13 ;  /* 0x0000000d5c5d7c20 */ /* 0x000fca0008410000 */
[----:B-12---:R-:W-:Y:S02]  /*7d00*/  SEL R100, R93, RZ, P6 ;  /* 0x000000ff5d647207 */ /* 0x006fe40003000000 */
        /* <DEDUP_REMOVED lines=27> */
.L_x_6583:
[-CC-:B-12--5:R-:W-:Y:S01]  /*7ec0*/  FFMA.FTZ R96, R5, R51.reuse, R104.reuse ;  /* 0x0000003305607223 */ /* 0x1a6fe20000010068 */
        /* <DEDUP_REMOVED lines=32> */
.L_x_6582:
[----:B-12---:R-:W1:Y:S02]  /*80d0*/  LDC.64 R96, c[0x0][0x478] ;  /* 0x00011e00ff607b82 */ /* 0x006e640000000a00 */
[----:B-1----:R-:W-:-:S04]  /*80e0*/  ISETP.NE.U32.AND P5, PT, R96, RZ, PT ;  /* 0x000000ff6000720c */ /* 0x002fc80003fa5070 */
[----:B------:R-:W-:-:S13]  /*80f0*/  ISETP.NE.AND.EX P5, PT, R97, RZ, PT, P5 ;  /* 0x000000ff6100720c */ /* 0x000fda0003fa5350 */
[----:B------:R-:W-:Y:S05]  /*8100*/  @!P5 BRA `(.L_x_6585) ;  /* 0x000000000084d947 */ /* 0x000fea0003800000 */
        /* <DEDUP_REMOVED lines=33> */
.L_x_6585:
        /* <DEDUP_REMOVED lines=33> */
.L_x_6581:
[----:B------:R-:W-:-:S04]  /*8530*/  UISETP.NE.U32.AND UP0, UPT, UR24, URZ, UPT ;  /* 0x000000ff1800728c */ /* 0x000fc8000bf05070 */
[----:B------:R-:W-:-:S09]  /*8540*/  UISETP.NE.AND.EX UP0, UPT, UR25, URZ, UPT, UP0 ;  /* 0x000000ff1900728c */ /* 0x000fd2000bf05300 */
[----:B------:R-:W-:Y:S05]  /*8550*/  BRA.U !UP0, `(.L_x_6586) ;  /* 0x0000000108d87547 */ /* 0x000fea000b800000 */
[----:B-12---:R-:W1:Y:S02]  /*8560*/  LDC.64 R100, c[0x0][0x478] ;  /* 0x00011e00ff647b82 */ /* 0x006e640000000a00 */
[----:B-1----:R-:W-:-:S04]  /*8570*/  ISETP.NE.U32.AND P5, PT, R100, RZ, PT ;  /* 0x000000ff6400720c */ /* 0x002fc80003fa5070 */
[----:B------:R-:W-:-:S13]  /*8580*/  ISETP.NE.AND.EX P5, PT, R101, RZ, PT, P5 ;  /* 0x000000ff6500720c */ /* 0x000fda0003fa5350 */
[----:B------:R-:W-:Y:S05]  /*8590*/  @!P5 BRA `(.L_x_6587) ;  /* 0x000000000064d947 */ /* 0x000fea0003800000 */
        /* <DEDUP_REMOVED lines=25> */
.L_x_6587:
        /* <DEDUP_REMOVED lines=25> */
.L_x_6586:
        /* <DEDUP_REMOVED lines=29> */
.L_x_6588:
        /* <DEDUP_REMOVED lines=24> */
.L_x_6584:
        /* <DEDUP_REMOVED lines=10> */
.L_x_6580:
[----:B------:R-:W-:Y:S05]  /*8cb0*/  BSYNC.RECONVERGENT B1 ;  /* 0x0000000000017941 */ /* 0x000fea0003800200 */
.L_x_6579:
        /* <DEDUP_REMOVED lines=18> */
[----:B-123--:R-:W-:Y:S02]  /*8de0*/  SEL R100, R93, RZ, P6 ;  /* 0x000000ff5d647207 */ /* 0x00efe40003000000 */
        /* <DEDUP_REMOVED lines=27> */
.L_x_6593:
[-CC-:B-123-5:R-:W-:Y:S01]  /*8fa0*/  FFMA.FTZ R96, R2, R51.reuse, R104.reuse ;  /* 0x0000003302607223 */ /* 0x1aefe20000010068 */
        /* <DEDUP_REMOVED lines=32> */
.L_x_6592:
[----:B-123--:R-:W1:Y:S02]  /*91b0*/  LDC.64 R96, c[0x0][0x478] ;  /* 0x00011e00ff607b82 */ /* 0x00ee640000000a00 */
        /* <DEDUP_REMOVED lines=36> */
.L_x_6595:
        /* <DEDUP_REMOVED lines=33> */
.L_x_6591:
[----:B------:R-:W-:-:S04]  /*9610*/  UISETP.NE.U32.AND UP0, UPT, UR24, URZ, UPT ;  /* 0x000000ff1800728c */ /* 0x000fc8000bf05070 */
[----:B------:R-:W-:-:S09]  /*9620*/  UISETP.NE.AND.EX UP0, UPT, UR25, URZ, UPT, UP0 ;  /* 0x000000ff1900728c */ /* 0x000fd2000bf05300 */
[----:B------:R-:W-:Y:S05]  /*9630*/  BRA.U !UP0, `(.L_x_6596) ;  /* 0x0000000108d87547 */ /* 0x000fea000b800000 */
[----:B-123--:R-:W1:Y:S02]  /*9640*/  LDC.64 R100, c[0x0][0x478] ;  /* 0x00011e00ff647b82 */ /* 0x00ee640000000a00 */
        /* <DEDUP_REMOVED lines=28> */
.L_x_6597:
        /* <DEDUP_REMOVED lines=25> */
.L_x_6596:
        /* <DEDUP_REMOVED lines=29> */
.L_x_6598:
        /* <DEDUP_REMOVED lines=24> */
.L_x_6594:
        /* <DEDUP_REMOVED lines=10> */
.L_x_6590:
[----:B------:R-:W-:Y:S05]  /*9d90*/  BSYNC.RECONVERGENT B1 ;  /* 0x0000000000017941 */ /* 0x000fea0003800200 */
.L_x_6589:
        /* <DEDUP_REMOVED lines=18> */
[----:B-1234-:R-:W-:Y:S02]  /*9ec0*/  SEL R100, R93, RZ, P6 ;  /* 0x000000ff5d647207 */ /* 0x01efe40003000000 */
        /* <DEDUP_REMOVED lines=27> */
.L_x_6603:
[-CC-:B-1234-:R-:W-:Y:S01]  /*a080*/  FFMA.FTZ R96, R16, R51.reuse, R104.reuse ;  /* 0x0000003310607223 */ /* 0x19efe20000010068 */
        /* <DEDUP_REMOVED lines=32> */
.L_x_6602:
[----:B-1234-:R-:W1:Y:S02]  /*a290*/  LDC.64 R96, c[0x0][0x478] ;  /* 0x00011e00ff607b82 */ /* 0x01ee640000000a00 */
        /* <DEDUP_REMOVED lines=36> */
.L_x_6605:
        /* <DEDUP_REMOVED lines=33> */
.L_x_6601:
[----:B------:R-:W-:-:S04]  /*a6f0*/  UISETP.NE.U32.AND UP0, UPT, UR24, URZ, UPT ;  /* 0x000000ff1800728c */ /* 0x000fc8000bf05070 */
[----:B------:R-:W-:-:S09]  /*a700*/  UISETP.NE.AND.EX UP0, UPT, UR25, URZ, UPT, UP0 ;  /* 0x000000ff1900728c */ /* 0x000fd2000bf05300 */
[----:B------:R-:W-:Y:S05]  /*a710*/  BRA.U !UP0, `(.L_x_6606) ;  /* 0x0000000108d87547 */ /* 0x000fea000b800000 */
[----:B-1234-:R-:W1:Y:S02]  /*a720*/  LDC.64 R100, c[0x0][0x478] ;  /* 0x00011e00ff647b82 */ /* 0x01ee640000000a00 */
        /* <DEDUP_REMOVED lines=28> */
.L_x_6607:
        /* <DEDUP_REMOVED lines=25> */
.L_x_6606:
        /* <DEDUP_REMOVED lines=29> */
.L_x_6608:
        /* <DEDUP_REMOVED lines=24> */
.L_x_6604:
        /* <DEDUP_REMOVED lines=10> */
.L_x_6600:
[----:B------:R-:W-:Y:S05]  /*ae70*/  BSYNC.RECONVERGENT B1 ;  /* 0x0000000000017941 */ /* 0x000fea0003800200 */
.L_x_6599:
        /* <DEDUP_REMOVED lines=46> */
.L_x_6613:
        /* <DEDUP_REMOVED lines=33> */
.L_x_6612:
        /* <DEDUP_REMOVED lines=37> */
.L_x_6615:
        /* <DEDUP_REMOVED lines=33> */
.L_x_6611:
        /* <DEDUP_REMOVED lines=32> */
.L_x_6617:
        /* <DEDUP_REMOVED lines=25> */
.L_x_6616:
        /* <DEDUP_REMOVED lines=29> */
.L_x_6618:
        /* <DEDUP_REMOVED lines=24> */
.L_x_6614:
        /* <DEDUP_REMOVED lines=10> */
.L_x_6610:
[----:B------:R-:W-:Y:S05]  /*bf50*/  BSYNC.RECONVERGENT B1 ;  /* 0x0000000000017941 */ /* 0x000fea0003800200 */
.L_x_6609:
        /* <DEDUP_REMOVED lines=46> */
.L_x_6623:
        /* <DEDUP_REMOVED lines=33> */
.L_x_6622:
        /* <DEDUP_REMOVED lines=37> */
.L_x_6625:
        /* <DEDUP_REMOVED lines=33> */
.L_x_6621:
        /* <DEDUP_REMOVED lines=32> */
.L_x_6627:
        /* <DEDUP_REMOVED lines=25> */
.L_x_6626:
        /* <DEDUP_REMOVED lines=29> */
.L_x_6628:
        /* <DEDUP_REMOVED lines=24> */
.L_x_6624:
        /* <DEDUP_REMOVED lines=10> */
.L_x_6620:
[----:B------:R-:W-:Y:S05]  /*d030*/  BSYNC.RECONVERGENT B1 ;  /* 0x0000000000017941 */ /* 0x000fea0003800200 */
.L_x_6619:
        /* <DEDUP_REMOVED lines=22> */
[----:B-1234-:R-:W-:Y:S02]  /*d1a0*/  SEL R100, R94, RZ, P6 ;  /* 0x000000ff5e647207 */ /* 0x01efe40003000000 */
[----:B------:R-:W-:-:S04]  /*d1b0*/  LOP3.LUT P6, RZ, R24, 0xff, RZ, 0xc0, !PT ;  /* 0x000000ff18ff7812 */ /* 0x000fc800078cc0ff */
        /* <DEDUP_REMOVED lines=8> */
[----:B------:R-:W-:Y:S01]  /*d240*/  FFMA.FTZ R95, R50, R51, R104 ;  /* 0x00000033325f7223 */ /* 0x000fe20000010068 */
[----:B------:R-:W-:Y:S01]  /*d250*/  FMUL.FTZ R98, R94, UR13 ;  /* 0x0000000d5e627c20 */ /* 0x000fe20008410000 */
[----:B------:R-:W-:Y:S02]  /*d260*/  LOP3.LUT P6, RZ, R25, 0xff0000, RZ, 0xc0, !PT ;  /* 0x00ff000019ff7812 */ /* 0x000fe400078cc0ff */
[----:B------:R-:W-:Y:S02]  /*d270*/  FADD.FTZ R95, R146, -R95 ;  /* 0x8000005f925f7221 */ /* 0x000fe40000010000 */
[----:B------:R-:W-:Y:S02]  /*d280*/  SEL R102, R98, RZ, P6 ;  /* 0x000000ff62667207 */ /* 0x000fe40003000000 */
[----:B------:R-:W-:Y:S01]  /*d290*/  LOP3.LUT P6, RZ, R24, 0xff0000, RZ, 0xc0, !PT ;  /* 0x00ff000018ff7812 */ /* 0x000fe200078cc0ff */
[----:B------:R-:W-:-:S03]  /*d2a0*/  FFMA.FTZ R95, R117, R95, R83 ;  /* 0x0000005f755f7223 */ /* 0x000fc60000010053 */
[----:B------:R-:W-:Y:S01]  /*d2b0*/  SEL R98, R98, RZ, P6 ;  /* 0x000000ff62627207 */ /* 0x000fe20003000000 */
[----:B------:R-:W-:Y:S01]  /*d2c0*/  FMUL.FTZ R99, R95, UR13 ;  /* 0x0000000d5f637c20 */ /* 0x000fe20008410000 */
[----:B------:R-:W-:-:S04]  /*d2d0*/  ISETP.GE.U32.AND P6, PT, R25, 0x1000000, PT ;  /* 0x010000001900780c */ /* 0x000fc80003fc6070 */
[----:B------:R-:W-:Y:S02]  /*d2e0*/  SEL R103, R99, RZ, P6 ;  /* 0x000000ff63677207 */ /* 0x000fe40003000000 */
[----:B------:R-:W-:-:S04]  /*d2f0*/  ISETP.GE.U32.AND P6, PT, R24, 0x1000000, PT ;  /* 0x010000001800780c */ /* 0x000fc80003fc6070 */
[----:B------:R-:W-:Y:S01]  /*d300*/  SEL R99, R99, RZ, P6 ;  /* 0x000000ff63637207 */ /* 0x000fe20003000000 */
[----:B------:R-:W-:Y:S08]  /*d310*/  BRA `(.L_x_6634) ;  /* 0x0000000c00547947 */ /* 0x000ff00003800000 */
.L_x_6633:
        /* <DEDUP_REMOVED lines=33> */
.L_x_6632:
[----:B-1234-:R-:W1:Y:S02]  /*d530*/  LDC.64 R96, c[0x0][0x478] ;  /* 0x00011e00ff607b82 */ /* 0x01ee640000000a00 */
        /* <DEDUP_REMOVED lines=12> */
[----:B------:R-:W-:Y:S02]  /*d600*/  SEL R100, R94, RZ, P6 ;  /* 0x000000ff5e647207 */ /* 0x000fe40003000000 */
[----:B------:R-:W-:-:S04]  /*d610*/  LOP3.LUT P6, RZ, R24, 0xff, RZ, 0xc0, !PT ;  /* 0x000000ff18ff7812 */ /* 0x000fc800078cc0ff */
        /* <DEDUP_REMOVED lines=8> */
[----:B------:R-:W-:Y:S01]  /*d6a0*/  FFMA.FTZ R95, R50, R51, R104 ;  /* 0x00000033325f7223 */ /* 0x000fe20000010068 */
[----:B------:R-:W-:Y:S01]  /*d6b0*/  FMUL.FTZ R98, R94, UR13 ;  /* 0x0000000d5e627c20 */ /* 0x000fe20008410000 */
[----:B------:R-:W-:Y:S02]  /*d6c0*/  LOP3.LUT P6, RZ, R25, 0xff0000, RZ, 0xc0, !PT ;  /* 0x00ff000019ff7812 */ /* 0x000fe400078cc0ff */
[----:B------:R-:W-:Y:S02]  /*d6d0*/  FADD.FTZ R95, R146, -R95 ;  /* 0x8000005f925f7221 */ /* 0x000fe40000010000 */
[----:B------:R-:W-:Y:S02]  /*d6e0*/  SEL R102, R98, RZ, P6 ;  /* 0x000000ff62667207 */ /* 0x000fe40003000000 */
[----:B------:R-:W-:Y:S01]  /*d6f0*/  LOP3.LUT P6, RZ, R24, 0xff0000, RZ, 0xc0, !PT ;  /* 0x00ff000018ff7812 */ /* 0x000fe200078cc0ff */
[----:B------:R-:W-:-:S03]  /*d700*/  FMUL.FTZ R95, R117, R95 ;  /* 0x0000005f755f7220 */ /* 0x000fc60000410000 */
[----:B------:R-:W-:Y:S01]  /*d710*/  SEL R98, R98, RZ, P6 ;  /* 0x000000ff62627207 */ /* 0x000fe20003000000 */
[----:B------:R-:W-:Y:S01]  /*d720*/  FMUL.FTZ R99, R95, UR13 ;  /* 0x0000000d5f637c20 */ /* 0x000fe20008410000 */
[----:B------:R-:W-:-:S04]  /*d730*/  ISETP.GE.U32.AND P6, PT, R25, 0x1000000, PT ;  /* 0x010000001900780c */ /* 0x000fc80003fc6070 */
[----:B------:R-:W-:Y:S02]  /*d740*/  SEL R103, R99, RZ, P6 ;  /* 0x000000ff63677207 */ /* 0x000fe40003000000 */
[----:B------:R-:W-:-:S04]  /*d750*/  ISETP.GE.U32.AND P6, PT, R24, 0x1000000, PT ;  /* 0x010000001800780c */ /* 0x000fc80003fc6070 */
[----:B------:R-:W-:Y:S01]  /*d760*/  SEL R99, R99, RZ, P6 ;  /* 0x000000ff63637207 */ /* 0x000fe20003000000 */
[----:B------:R-:W-:Y:S08]  /*d770*/  BRA `(.L_x_6634) ;  /* 0x00000008003c7947 */ /* 0x000ff00003800000 */
.L_x_6635:
        /* <DEDUP_REMOVED lines=33> */
.L_x_6631:
        /* <DEDUP_REMOVED lines=32> */
.L_x_6637:
        /* <DEDUP_REMOVED lines=25> */
.L_x_6636:
        /* <DEDUP_REMOVED lines=27> */
[----:B------:R-:W-:Y:S01]  /*ded0*/  SEL R103, R103, RZ, P6 ;  /* 0x000000ff67677207 */ /* 0x000fe20003000000 */
[----:B------:R-:W-:Y:S08]  /*dee0*/  BRA `(.L_x_6634) ;  /* 0x0000000000607947 */ /* 0x000ff00003800000 */
.L_x_6638:
        /* <DEDUP_REMOVED lines=24> */
.L_x_6634:
        /* <DEDUP_REMOVED lines=10> */
.L_x_6630:
[----:B------:R-:W-:Y:S05]  /*e110*/  BSYNC.RECONVERGENT B1 ;  /* 0x0000000000017941 */ /* 0x000fea0003800200 */
.L_x_6629:
        /* <DEDUP_REMOVED lines=14> */
[----:B-----5:R-:W-:Y:S01]  /*e200*/  LOP3.LUT P6, RZ, R28, 0xff, RZ, 0xc0, !PT ;  /* 0x000000ff1cff7812 */ /* 0x020fe200078cc0ff */
[----:B------:R-:W-:Y:S01]  /*e210*/  FFMA.FTZ R94, R118, R51, R104 ;  /* 0x00000033765e7223 */ /* 0x000fe20000010068 */
[----:B------:R-:W-:Y:S01]  /*e220*/  FADD.FTZ R92, R153, -R92 ;  /* 0x8000005c995c7221 */ /* 0x000fe20000010000 */
[----:B------:R-:W-:Y:S01]  /*e230*/  FADD.FTZ R93, R108, -R93 ;  /* 0x8000005d6c5d7221 */ /* 0x000fe20000010000 */
[----:B------:R-:W-:Y:S01]  /*e240*/  LOP3.LUT P5, RZ, R27, 0xff, RZ, 0xc0, !PT ;  /* 0x000000ff1bff7812 */ /* 0x000fe200078ac0ff */
[----:B------:R-:W-:Y:S01]  /*e250*/  FADD.FTZ R94, R120, -R94 ;  /* 0x8000005e785e7221 */ /* 0x000fe20000010000 */
[C---:B------:R-:W-:Y:S01]  /*e260*/  FFMA.FTZ R92, R117.reuse, R92, R84 ;  /* 0x0000005c755c7223 */ /* 0x040fe20000010054 */
[C---:B------:R-:W-:Y:S02]  /*e270*/  FFMA.FTZ R93, R117.reuse, R93, R85 ;  /* 0x0000005d755d7223 */ /* 0x040fe40000010055 */
[----:B------:R-:W-:Y:S01]  /*e280*/  FFMA.FTZ R94, R117, R94, R86 ;  /* 0x0000005e755e7223 */ /* 0x000fe20000010056 */
[----:B------:R-:W-:Y:S01]  /*e290*/  FMUL.FTZ R95, R92, UR13 ;  /* 0x0000000d5c5f7c20 */ /* 0x000fe20008410000 */
[----:B-1234-:R-:W-:-:S02]  /*e2a0*/  FMUL.FTZ R97, R93, UR13 ;  /* 0x0000000d5d617c20 */ /* 0x01efc40008410000 */
[----:B------:R-:W-:Y:S02]  /*e2b0*/  FMUL.FTZ R98, R94, UR13 ;  /* 0x0000000d5e627c20 */ /* 0x000fe40008410000 */
[C---:B------:R-:W-:Y:S02]  /*e2c0*/  SEL R100, R95.reuse, RZ, P6 ;  /* 0x000000ff5f647207 */ /* 0x040fe40003000000 */
[----:B------:R-:W-:Y:S01]  /*e2d0*/  SEL R96, R95, RZ, P5 ;  /* 0x000000ff5f607207 */ /* 0x000fe20002800000 */
[----:B------:R-:W-:Y:S01]  /*e2e0*/  FFMA.FTZ R95, R131, R51, R104 ;  /* 0x00000033835f7223 */ /* 0x000fe20000010068 */
[----:B------:R-:W-:Y:S02]  /*e2f0*/  LOP3.LUT P6, RZ, R28, 0xff00, RZ, 0xc0, !PT ;  /* 0x0000ff001cff7812 */ /* 0x000fe400078cc0ff */
        /* <DEDUP_REMOVED lines=8> */
[----:B------:R-:W-:Y:S02]  /*e380*/  SEL R102, R98, RZ, P6 ;  /* 0x000000ff62667207 */ /* 0x000fe40003000000 */
[----:B------:R-:W-:Y:S02]  /*e390*/  ISETP.GE.U32.AND P6, PT, R28, 0x1000000, PT ;  /* 0x010000001c00780c */ /* 0x000fe40003fc6070 */
[----:B------:R-:W-:-:S02]  /*e3a0*/  SEL R98, R98, RZ, P5 ;  /* 0x000000ff62627207 */ /* 0x000fc40002800000 */
[----:B------:R-:W-:Y:S02]  /*e3b0*/  ISETP.GE.U32.AND P5, PT, R27, 0x1000000, PT ;  /* 0x010000001b00780c */ /* 0x000fe40003fa6070 */
[C---:B------:R-:W-:Y:S02]  /*e3c0*/  SEL R103, R99.reuse, RZ, P6 ;  /* 0x000000ff63677207 */ /* 0x040fe40003000000 */
[----:B------:R-:W-:Y:S01]  /*e3d0*/  SEL R99, R99, RZ, P5 ;  /* 0x000000ff63637207 */ /* 0x000fe20002800000 */
[----:B------:R-:W-:Y:S08]  /*e3e0*/  BRA `(.L_x_6644) ;  /* 0x0000000c00547947 */ /* 0x000ff00003800000 */
.L_x_6643:
[-CC-:B-1234-:R-:W-:Y:S01]  /*e3f0*/  FFMA.FTZ R96, R29, R51.reuse, R104.reuse ;  /* 0x000000331d607223 */ /* 0x19efe20000010068 */
[-CC-:B------:R-:W-:Y:S01]  /*e400*/  FFMA.FTZ R97, R42, R51.reuse, R104.reuse ;  /* 0x000000332a617223 */ /* 0x180fe20000010068 */
[----:B------:R-:W-:Y:S01]  /*e410*/  FFMA.FTZ R98, R118, R51, R104 ;  /* 0x0000003376627223 */ /* 0x000fe20000010068 */
[----:B-----5:R-:W-:Y:S01]  /*e420*/  LOP3.LUT P6, RZ, R28, 0xff, RZ, 0xc0, !PT ;  /* 0x000000ff1cff7812 */ /* 0x020fe200078cc0ff */
[----:B------:R-:W-:Y:S01]  /*e430*/  FADD.FTZ R96, R153, -R96 ;  /* 0x8000006099607221 */ /* 0x000fe20000010000 */
[----:B------:R-:W-:Y:S01]  /*e440*/  FADD.FTZ R97, R108, -R97 ;  /* 0x800000616c617221 */ /* 0x000fe20000010000 */
[----:B------:R-:W-:Y:S01]  /*e450*/  LOP3.LUT P5, RZ, R27, 0xff, RZ, 0xc0, !PT ;  /* 0x000000ff1bff7812 */ /* 0x000fe200078ac0ff */
[----:B------:R-:W-:Y:S01]  /*e460*/  FADD.FTZ R98, R120, -R98 ;  /* 0x8000006278627221 */ /* 0x000fe20000010000 */
[C---:B------:R-:W-:Y:S01]  /*e470*/  FFMA.FTZ R96, R117.reuse, R96, R84 ;  /* 0x0000006075607223 */ /* 0x040fe20000010054 */
        /* <DEDUP_REMOVED lines=24> */
.L_x_6642:
        /* <DEDUP_REMOVED lines=12> */
[C---:B------:R-:W-:Y:S01]  /*e6c0*/  FMUL.FTZ R92, R117.reuse, R92 ;  /* 0x0000005c755c7220 */ /* 0x040fe20000410000 */
[C---:B------:R-:W-:Y:S02]  /*e6d0*/  FMUL.FTZ R93, R117.reuse, R93 ;  /* 0x0000005d755d7220 */ /* 0x040fe40000410000 */
[----:B------:R-:W-:Y:S01]  /*e6e0*/  FMUL.FTZ R94, R117, R94 ;  /* 0x0000005e755e7220 */ /* 0x000fe20000410000 */
[----:B------:R-:W-:Y:S01]  /*e6f0*/  FMUL.FTZ R95, R92, UR13 ;  /* 0x0000000d5c5f7c20 */ /* 0x000fe20008410000 */
[----:B------:R-:W-:-:S02]  /*e700*/  FMUL.FTZ R97, R93, UR13 ;  /* 0x0000000d5d617c20 */ /* 0x000fc40008410000 */
        /* <DEDUP_REMOVED lines=20> */
.L_x_6645:
[-CC-:B------:R-:W-:Y:S01]  /*e850*/  FFMA.FTZ R96, R29, R51.reuse, R104.reuse ;  /* 0x000000331d607223 */ /* 0x180fe20000010068 */
[-CC-:B------:R-:W-:Y:S01]  /*e860*/  FFMA.FTZ R97, R42, R51.reuse, R104.reuse ;  /* 0x000000332a617223 */ /* 0x180fe20000010068 */
[----:B------:R-:W-:Y:S01]  /*e870*/  FFMA.FTZ R98, R118, R51, R104 ;  /* 0x0000003376627223 */ /* 0x000fe20000010068 */
[----:B-----5:R-:W-:Y:S01]  /*e880*/  LOP3.LUT P6, RZ, R28, 0xff, RZ, 0xc0, !PT ;  /* 0x000000ff1cff7812 */ /* 0x020fe200078cc0ff */
[----:B------:R-:W-:Y:S01]  /*e890*/  FADD.FTZ R96, R153, -R96 ;  /* 0x8000006099607221 */ /* 0x000fe20000010000 */
[----:B------:R-:W-:Y:S01]  /*e8a0*/  FADD.FTZ R97, R108, -R97 ;  /* 0x800000616c617221 */ /* 0x000fe20000010000 */
[----:B------:R-:W-:Y:S01]  /*e8b0*/  LOP3.LUT P5, RZ, R27, 0xff, RZ, 0xc0, !PT ;  /* 0x000000ff1bff7812 */ /* 0x000fe200078ac0ff */
[----:B------:R-:W-:Y:S01]  /*e8c0*/  FADD.FTZ R98, R120, -R98 ;  /* 0x8000006278627221 */ /* 0x000fe20000010000 */
[C---:B------:R-:W-:Y:S01]  /*e8d0*/  FMUL.FTZ R96, R117.reuse, R96 ;  /* 0x0000006075607220 */ /* 0x040fe20000410000 */
        /* <DEDUP_REMOVED lines=24> */
.L_x_6641:
        /* <DEDUP_REMOVED lines=32> */
.L_x_6647:
        /* <DEDUP_REMOVED lines=25> */
.L_x_6646:
        /* <DEDUP_REMOVED lines=29> */
.L_x_6648:
        /* <DEDUP_REMOVED lines=24> */
.L_x_6644:
        /* <DEDUP_REMOVED lines=10> */
.L_x_6640:
[----:B------:R-:W-:Y:S05]  /*f1e0*/  BSYNC.RECONVERGENT B1 ;  /* 0x0000000000017941 */ /* 0x000fea0003800200 */
.L_x_6639:
        /* <DEDUP_REMOVED lines=17> */
[----:B-----5:R-:W-:Y:S01]  /*f300*/  LOP3.LUT P5, RZ, R31, 0xff, RZ, 0xc0, !PT ;  /* 0x000000ff1fff7812 */ /* 0x020fe200078ac0ff */
[----:B------:R-:W-:Y:S01]  /*f310*/  FADD.FTZ R93, R109, -R93 ;  /* 0x8000005d6d5d7221 */ /* 0x000fe20000010000 */
[----:B------:R-:W-:Y:S01]  /*f320*/  FADD.FTZ R51, R129, -R51 ;  /* 0x8000003381337221 */ /* 0x000fe20000010000 */
[C---:B------:R-:W-:Y:S01]  /*f330*/  FFMA.FTZ R92, R117.reuse, R92, R88 ;  /* 0x0000005c755c7223 */ /* 0x040fe20000010058 */
[----:B------:R-:W-:Y:S01]  /*f340*/  LOP3.LUT P4, RZ, R30, 0xff, RZ, 0xc0, !PT ;  /* 0x000000ff1eff7812 */ /* 0x000fe2000788c0ff */
[C---:B------:R-:W-:Y:S01]  /*f350*/  FFMA.FTZ R93, R117.reuse, R93, R89 ;  /* 0x0000005d755d7223 */ /* 0x040fe20000010059 */
[----:B------:R-:W-:Y:S01]  /*f360*/  FFMA.FTZ R94, R117, R51, R90 ;  /* 0x00000033755e7223 */ /* 0x000fe2000001005a */
[----:B-1234-:R-:W-:Y:S01]  /*f370*/  FMUL.FTZ R96, R92, UR13 ;  /* 0x0000000d5c607c20 */ /* 0x01efe20008410000 */
        /* <DEDUP_REMOVED lines=20> */
.L_x_6653:
[-CC-:B-1234-:R-:W-:Y:S01]  /*f4c0*/  FFMA.FTZ R98, R32, R51.reuse, R104.reuse ;  /* 0x0000003320627223 */ /* 0x19efe20000010068 */
        /* <DEDUP_REMOVED lines=8> */
[----:B------:R-:W-:Y:S01]  /*f550*/  FFMA.FTZ R96, R117, R96, R89 ;  /* 0x0000006075607223 */ /* 0x000fe20000010059 */
[----:B------:R-:W-:Y:S01]  /*f560*/  LOP3.LUT P5, RZ, R31, 0xff, RZ, 0xc0, !PT ;  /* 0x000000ff1fff7812 */ /* 0x000fe200078ac0ff */
[C---:B------:R-:W-:Y:S01]  /*f570*/  FFMA.FTZ R99, R117.reuse, R99, R90 ;  /* 0x0000006375637223 */ /* 0x040fe2000001005a */
        /* <DEDUP_REMOVED lines=13> */
[----:B------:R-:W-:Y:S02]  /*f650*/  SEL R102, R98, RZ, P4 ;  /* 0x000000ff62667207 */ /* 0x000fe40002000000 */
[C---:B------:R-:W-:Y:S02]  /*f660*/  LOP3.LUT P6, RZ, R30.reuse, 0xff0000, RZ, 0xc0, !PT ;  /* 0x00ff00001eff7812 */ /* 0x040fe400078cc0ff */
[----:B------:R-:W-:Y:S02]  /*f670*/  ISETP.GE.U32.AND P5, PT, R31, 0x1000000, PT ;  /* 0x010000001f00780c */ /* 0x000fe40003fa6070 */
[----:B------:R-:W-:Y:S02]  /*f680*/  ISETP.GE.U32.AND P4, PT, R30, 0x1000000, PT ;  /* 0x010000001e00780c */ /* 0x000fe40003f86070 */
[----:B------:R-:W-:Y:S02]  /*f690*/  SEL R98, R98, RZ, P6 ;  /* 0x000000ff62627207 */ /* 0x000fe40003000000 */
[----:B------:R-:W-:-:S02]  /*f6a0*/  SEL R103, R51, RZ, P5 ;  /* 0x000000ff33677207 */ /* 0x000fc40002800000 */
[----:B------:R-:W-:Y:S01]  /*f6b0*/  SEL R99, R51, RZ, P4 ;  /* 0x000000ff33637207 */ /* 0x000fe20002000000 */
[----:B------:R-:W-:Y:S06]  /*f6c0*/  BRA `(.L_x_6654) ;  /* 0x0000000800d07947 */ /* 0x000fec0003800000 */
.L_x_6652:
        /* <DEDUP_REMOVED lines=12> */
[C---:B------:R-:W-:Y:S01]  /*f790*/  FMUL.FTZ R92, R117.reuse, R92 ;  /* 0x0000005c755c7220 */ /* 0x040fe20000410000 */
[----:B------:R-:W-:Y:S01]  /*f7a0*/  LOP3.LUT P4, RZ, R30, 0xff, RZ, 0xc0, !PT ;  /* 0x000000ff1eff7812 */ /* 0x000fe2000788c0ff */
[C---:B------:R-:W-:Y:S01]  /*f7b0*/  FMUL.FTZ R93, R117.reuse, R93 ;  /* 0x0000005d755d7220 */ /* 0x040fe20000410000 */
[----:B------:R-:W-:Y:S01]  /*f7c0*/  FMUL.FTZ R94, R117, R51 ;  /* 0x00000033755e7220 */ /* 0x000fe20000410000 */
        /* <DEDUP_REMOVED lines=21> */
.L_x_6655:
        /* <DEDUP_REMOVED lines=9> */
[----:B------:R-:W-:Y:S01]  /*f9b0*/  FMUL.FTZ R96, R117, R96 ;  /* 0x0000006075607220 */ /* 0x000fe20000410000 */
[----:B------:R-:W-:Y:S01]  /*f9c0*/  LOP3.LUT P5, RZ, R31, 0xff, RZ, 0xc0, !PT ;  /* 0x000000ff1fff7812 */ /* 0x000fe200078ac0ff */
[C---:B------:R-:W-:Y:S01]  /*f9d0*/  FMUL.FTZ R99, R117.reuse, R99 ;  /* 0x0000006375637220 */ /* 0x040fe20000410000 */
        /* <DEDUP_REMOVED lines=21> */
.L_x_6651:
        /* <DEDUP_REMOVED lines=18> */
[C---:B------:R-:W-:Y:S01]  /*fc50*/  FFMA.FTZ R94, R117.reuse, R51, R90 ;  /* 0x00000033755e7223 */ /* 0x040fe2000001005a */
[----:B------:R-:W-:Y:S01]  /*fc60*/  FMUL.FTZ R51, R92, UR13 ;  /* 0x0000000d5c337c20 */ /* 0x000fe20008410000 */
[----:B------:R-:W-:Y:S01]  /*fc70*/  FFMA.FTZ R93, R117, R93, R89 ;  /* 0x0000005d755d7223 */ /* 0x000fe20000010059 */
[C---:B------:R-:W-:Y:S01]  /*fc80*/  LOP3.LUT P5, RZ, R31.reuse, 0xff00, RZ, 0xc0, !PT ;  /* 0x0000ff001fff7812 */ /* 0x040fe200078ac0ff */
[----:B------:R-:W-:Y:S01]  /*fc90*/  FMUL.FTZ R102, R94, UR13 ;  /* 0x0000000d5e667c20 */ /* 0x000fe20008410000 */
[----:B------:R-:W-:Y:S01]  /*fca0*/  LOP3.LUT P4, RZ, R31, 0xff0000, RZ, 0xc0, !PT ;  /* 0x00ff00001fff7812 */ /* 0x000fe2000788c0ff */
[----:B------:R-:W-:Y:S01]  /*fcb0*/  FMUL.FTZ R101, R93, UR13 ;  /* 0x0000000d5d657c20 */ /* 0x000fe20008410000 */
[----:B------:R-:W-:Y:S01]  /*fcc0*/  SEL R100, R51, RZ, P6 ;  /* 0x000000ff33647207 */ /* 0x000fe20003000000 */
[----:B------:R-:W-:Y:S01]  /*fcd0*/  FMUL.FTZ R51, R95, UR13 ;  /* 0x0000000d5f337c20 */ /* 0x000fe20008410000 */
[----:B------:R-:W-:-:S02]  /*fce0*/  ISETP.GE.U32.AND P6, PT, R31, 0x1000000, PT ;  /* 0x010000001f00780c */ /* 0x000fc40003fc6070 */
[----:B------:R-:W-:Y:S02]  /*fcf0*/  SEL R101, R101, RZ, P5 ;  /* 0x000000ff65657207 */ /* 0x000fe40002800000 */
[----:B------:R-:W-:Y:S02]  /*fd00*/  SEL R102, R102, RZ, P4 ;  /* 0x000000ff66667207 */ /* 0x000fe40002000000 */
[----:B------:R-:W-:Y:S01]  /*fd10*/  SEL R103, R51, RZ, P6 ;  /* 0x000000ff33677207 */ /* 0x000fe20003000000 */
[----:B------:R-:W-:Y:S06]  /*fd20*/  BRA `(.L_x_6654) ;  /* 0x0000000400387947 */ /* 0x000fec0003800000 */
.L_x_6657:
        /* <DEDUP_REMOVED lines=25> */
.L_x_6656:
        /* <DEDUP_REMOVED lines=15> */
[C---:B------:R-:W-:Y:S01]  /*ffb0*/  FMUL.FTZ R94, R117.reuse, R51 ;  /* 0x00000033755e7220 */ /* 0x040fe20000410000 */
[----:B------:R-:W-:Y:S01]  /*ffc0*/  FMUL.FTZ R51, R92, UR13 ;  /* 0x0000000d5c337c20 */ /* 0x000fe20008410000 */
[----:B------:R-:W-:Y:S01]  /*ffd0*/  FMUL.FTZ R93, R117, R93 ;  /* 0x0000005d755d7220 */ /* 0x000fe20000410000 */
        /* <DEDUP_REMOVED lines=11> */
.L_x_6658:
        /* <DEDUP_REMOVED lines=24> */
.L_x_6654:
        /* <DEDUP_REMOVED lines=9> */
.L_x_6650:
[----:B------:R-:W-:Y:S05]  /*102a0*/  BSYNC.RECONVERGENT B1 ;  /* 0x0000000000017941 */ /* 0x000fea0003800200 */
.L_x_6649:
[----:B-1234-:R-:W1:Y:S02]  /*102b0*/  LDC.64 R100, c[0x0][0x380] ;  /* 0x0000e000ff647b82 */ /* 0x01ee640000000a00 */
[----:B-1----:R-:W-:-:S04]  /*102c0*/  LEA R252, R100, R252, 0x2 ;  /* 0x000000fc64fc7211 */ /* 0x002fc800078e10ff */
[----:B------:R-:W-:-:S13]  /*102d0*/  ISETP.GE.AND P2, PT, R252, R101, PT ;  /* 0x00000065fc00720c */ /* 0x000fda0003f46270 */
[----:B------:R-:W-:Y:S05]  /*102e0*/  @!P2 BRA `(.L_x_6659) ;  /* 0xffffff1400fca947 */ /* 0x000fea000383ffff */
.L_x_6537:
[----:B------:R-:W-:Y:S05]  /*102f0*/  BSYNC B0 ;  /* 0x0000000000007941 */ /* 0x000fea0003800000 */
.L_x_6536:
[----:B------:R-:W2:Y:S04]  /*10300*/  LDL.LU R92, [R1+0x50] ;  /* 0x00005000015c7983 */ /* 0x000ea80000300800 */
[----:B------:R-:W2:Y:S04]  /*10310*/  LDL.LU R93, [R1+0x54] ;  /* 0x00005400015d7983 */ /* 0x000ea80000300800 */
[----:B------:R-:W2:Y:S04]  /*10320*/  LDL.LU R94, [R1+0x58] ;  /* 0x00005800015e7983 */ /* 0x000ea80000300800 */
[----:B------:R-:W2:Y:S04]  /*10330*/  LDL.LU R95, [R1+0x5c] ;  /* 0x00005c00015f7983 */ /* 0x000ea80000300800 */
[----:B-----5:R-:W3:Y:S04]  /*10340*/  LDL.LU R88, [R1+0x60] ;  /* 0x0000600001587983 */ /* 0x020ee80000300800 */
        /* <DEDUP_REMOVED lines=35> */
[----:B------:R-:W1:Y:S01]  /*10580*/  S2R R0, SR_TID.X ;  /* 0x0000000000007919 */ /* 0x000e620000002100 */
[----:B------:R-:W0:Y:S01]  /*10590*/  S2R R4, SR_CgaCtaId ;  /* 0x0000000000047919 */ /* 0x000e220000008800 */
[----:B------:R-:W-:Y:S01]  /*105a0*/  MOV R3, 0x400 ;  /* 0x0000040000037802 */ /* 0x000fe20000000f00 */
        /* <DEDUP_REMOVED lines=21> */
[----:B------:R-:W-:Y:S01]  /*10700*/  BAR.SYNC.DEFER_BLOCKING 0x0 ;  /* 0x0000000000007b1d */ /* 0x000fe20000010000 */
[----:B------:R-:W-:-:S05]  /*10710*/  IADD3 R23, PT, PT, R23, R13, RZ ;  /* 0x0000000d17177210 */ /* 0x000fca0007ffe0ff */
[----:B--2---:R-:W2:Y:S04]  /*10720*/  LDL.LU R100, [R1+0xa0] ;  /* 0x0000a00001647983 */ /* 0x004ea80000300800 */
        /* <DEDUP_REMOVED lines=88> */
[----:B---3--:R3:W-:Y:S04]  /*10cb0*/  STS.128 [R2+0x1000], R104 ;  /* 0x0010006802007388 */ /* 0x0087e80000000c00 */
[----:B--2---:R2:W-:Y:S04]  /*10cc0*/  STS.128 [R2+0x1200], R100 ;  /* 0x0012006402007388 */ /* 0x0045e80000000c00 */
        /* <DEDUP_REMOVED lines=114> */
[----:B---3--:R-:W-:Y:S01]  /*113f0*/  FADD.FTZ R105, R90, R97 ;  /* 0x000000615a697221 */ /* 0x008fe20000010000 */
[----:B--2---:R-:W-:Y:S01]  /*11400*/  FADD.FTZ R103, R92, R95 ;  /* 0x0000005f5c677221 */ /* 0x004fe20000010000 */
[----:B----4-:R-:W-:Y:S01]  /*11410*/  FADD.FTZ R99, RZ, R99 ;  /* 0x00000063ff637221 */ /* 0x010fe20000010000 */
[----:B------:R-:W0:Y:S04]  /*11420*/  LDS R112, [R3] ;  /* 0x0000000003707984 */ /* 0x000e280000000800 */
[----:B------:R-:W1:Y:S04]  /*11430*/  LDS R93, [R3+0x1400] ;  /* 0x00140000035d7984 */ /* 0x000e680000000800 */
[----:B------:R-:W2:Y:S04]  /*11440*/  LDS R91, [R3+0x200] ;  /* 0x00020000035b7984 */ /* 0x000ea80000000800 */
[----:B------:R-:W3:Y:S04]  /*11450*/  LDS R90, [R3+0x2800] ;  /* 0x00280000035a7984 */ /* 0x000ee80000000800 */
[----:B------:R-:W4:Y:S04]  /*11460*/  LDS R2, [R3+0x1600] ;  /* 0x0016000003027984 */ /* 0x000f280000000800 */
[----:B------:R-:W4:Y:S04]  /*11470*/  LDS R135, [R3+0x3c00] ;  /* 0x003c000003877984 */ /* 0x000f280000000800 */
[----:B------:R-:W4:Y:S01]  /*11480*/  LDS R97, [R3+0x2a00] ;  /* 0x002a000003617984 */ /* 0x000f220000000800 */
[----:B------:R-:W-:-:S03]  /*11490*/  FADD.FTZ R96, RZ, R96 ;  /* 0x00000060ff607221 */ /* 0x000fc60000010000 */
[----:B------:R-:W4:Y:S01]  /*114a0*/  LDS R92, [R3+0x400] ;  /* 0x00040000035c7984 */ /* 0x000f220000000800 */
[----:B------:R-:W-:-:S03]  /*114b0*/  FADD.FTZ R99, R99, R100 ;  /* 0x0000006463637221 */ /* 0x000fc60000010000 */
        /* <DEDUP_REMOVED lines=14> */
[----:B----4-:R-:W-:Y:S01]  /*115a0*/  FADD.FTZ R2, R91, R2 ;  /* 0x000000025b027221 */ /* 0x010fe20000010000 */
[----:B------:R-:W-:Y:S01]  /*115b0*/  ISETP.GE.U32.AND P4, PT, R23, 0x80, PT ;  /* 0x000000801700780c */ /* 0x000fe20003f86070 */
[----:B------:R-:W-:Y:S02]  /*115c0*/  IMAD R89, R100, UR4, RZ ;  /* 0x0000000464597c24 */ /* 0x000fe4000f8e02ff */
        /* <DEDUP_REMOVED lines=63> */
.L_x_6661:
[----:B------:R-:W-:Y:S05]  /*119c0*/  BSYNC.RECONVERGENT B0 ;  /* 0x0000000000007941 */ /* 0x000fea0003800200 */
.L_x_6660:
        /* <DEDUP_REMOVED lines=22> */
.L_x_6663:
[----:B------:R-:W-:Y:S05]  /*11b30*/  BSYNC.RECONVERGENT B0 ;  /* 0x0000000000007941 */ /* 0x000fea0003800200 */
.L_x_6662:
        /* <DEDUP_REMOVED lines=22> */
.L_x_6665:
[----:B------:R-:W-:Y:S05]  /*11ca0*/  BSYNC.RECONVERGENT B0 ;  /* 0x0000000000007941 */ /* 0x000fea0003800200 */
.L_x_6664:
        /* <DEDUP_REMOVED lines=167> */
.L_x_6667:
[----:B------:R-:W-:Y:S05]  /*12720*/  BSYNC.RECONVERGENT B0 ;  /* 0x0000000000007941 */ /* 0x000fea0003800200 */
.L_x_6666:
        /* <DEDUP_REMOVED lines=22> */
.L_x_6669:
[----:B------:R-:W-:Y:S05]  /*12890*/  BSYNC.RECONVERGENT B0 ;  /* 0x0000000000007941 */ /* 0x000fea0003800200 */
.L_x_6668:
        /* <DEDUP_REMOVED lines=22> */
.L_x_6671:
[----:B------:R-:W-:Y:S05]  /*12a00*/  BSYNC.RECONVERGENT B0 ;  /* 0x0000000000007941 */ /* 0x000fea0003800200 */
.L_x_6670:
        /* <DEDUP_REMOVED lines=22> */
.L_x_6673:
[----:B------:R-:W-:Y:S05]  /*12b70*/  BSYNC.RECONVERGENT B0 ;  /* 0x0000000000007941 */ /* 0x000fea0003800200 */
.L_x_6672:
        /* <DEDUP_REMOVED lines=22> */
.L_x_6675:
[----:B------:R-:W-:Y:S05]  /*12ce0*/  BSYNC.RECONVERGENT B0 ;  /* 0x0000000000007941 */ /* 0x000fea0003800200 */
.L_x_6674:
        /* <DEDUP_REMOVED lines=22> */
.L_x_6677:
[----:B------:R-:W-:Y:S05]  /*12e50*/  BSYNC.RECONVERGENT B0 ;  /* 0x0000000000007941 */ /* 0x000fea0003800200 */
.L_x_6676:
        /* <DEDUP_REMOVED lines=9> */
.L_x_6558:
        /* <DEDUP_REMOVED lines=8> */
.L_x_6679:
[----:B------:R-:W-:Y:S05]  /*12f70*/  BSYNC B1 ;  /* 0x0000000000017941 */ /* 0x000fea0003800000 */
.L_x_6678:
        /* <DEDUP_REMOVED lines=9> */
.L_x_6680:
        /* <DEDUP_REMOVED lines=8> */
.L_x_6681:
[----:B------:R-:W-:Y:S02]  /*13090*/  MOV R102, R104 ;  /* 0x0000006800667202 */ /* 0x000fe40000000f00 */
[----:B------:R-:W-:-:S05]  /*130a0*/  MOV R51, R105 ;  /* 0x0000006900337202 */ /* 0x000fca0000000f00 */
[----:B------:R-:W-:Y:S01]  /*130b0*/  FADD.FTZ R103, R103, R51 ;  /* 0x0000003367677221 */ /* 0x000fe20000010000 */
[----:B------:R-:W-:-:S07]  /*130c0*/  MOV R51, 0xffffffff ;  /* 0xffffffff00337802 */ /* 0x000fce0000000f00 */
[----:B------:R-:W-:Y:S05]  /*130d0*/  WARPSYNC.COLLECTIVE R51, `(.L_x_6682) ;  /* 0x0000000033087348 */ /* 0x000fea0003c00000 */
[----:B------:R0:W1:Y:S02]  /*130e0*/  SHFL.BFLY P5, R105, R102, R101, R100 ;  /* 0x0c00006566697389 */ /* 0x00006400000a0064 */
[----:B01----:R-:W-:Y:S05]  /*130f0*/  ENDCOLLECTIVE ;  /* 0x000000000000791b */ /* 0x003fea0003800000 */
.L_x_6682:
        /* <DEDUP_REMOVED lines=8> */
.L_x_6683:
[----:B------:R-:W-:Y:S02]  /*13180*/  MOV R102, R104 ;  /* 0x0000006800667202 */ /* 0x000fe40000000f00 */
[----:B------:R-:W-:-:S05]  /*13190*/  MOV R51, R105 ;  /* 0x0000006900337202 */ /* 0x000fca0000000f00 */
[----:B------:R-:W-:Y:S01]  /*131a0*/  FADD.FTZ R103, R103, R51 ;  /* 0x0000003367677221 */ /* 0x000fe20000010000 */
[----:B------:R-:W-:-:S07]  /*131b0*/  MOV R51, 0xffffffff ;  /* 0xffffffff00337802 */ /* 0x000fce0000000f00 */
[----:B------:R-:W-:Y:S05]  /*131c0*/  WARPSYNC.COLLECTIVE R51, `(.L_x_6684) ;  /* 0x0000000033087348 */ /* 0x000fea0003c00000 */
[----:B------:R0:W1:Y:S02]  /*131d0*/  SHFL.BFLY P5, R105, R102, R101, R100 ;  /* 0x0c00006566697389 */ /* 0x00006400000a0064 */
[----:B01----:R-:W-:Y:S05]  /*131e0*/  ENDCOLLECTIVE ;  /* 0x000000000000791b */ /* 0x003fea0003800000 */
.L_x_6684:
        /* <DEDUP_REMOVED lines=8> */
.L_x_6685:
[----:B------:R-:W-:Y:S02]  /*13270*/  MOV R102, R104 ;  /* 0x0000006800667202 */ /* 0x000fe40000000f00 */
[----:B------:R-:W-:-:S05]  /*13280*/  MOV R51, R105 ;  /* 0x0000006900337202 */ /* 0x000fca0000000f00 */
[----:B------:R-:W-:Y:S01]  /*13290*/  FADD.FTZ R103, R103, R51 ;  /* 0x0000003367677221 */ /* 0x000fe20000010000 */
[----:B------:R-:W-:-:S07]  /*132a0*/  MOV R51, 0xffffffff ;  /* 0xffffffff00337802 */ /* 0x000fce0000000f00 */
[----:B------:R-:W-:Y:S05]  /*132b0*/  WARPSYNC.COLLECTIVE R51, `(.L_x_6686) ;  /* 0x0000000033087348 */ /* 0x000fea0003c00000 */
[----:B------:R0:W1:Y:S02]  /*132c0*/  SHFL.BFLY P5, R105, R102, R101, R100 ;  /* 0x0c00006566697389 */ /* 0x00006400000a0064 */
[----:B01----:R-:W-:Y:S05]  /*132d0*/  ENDCOLLECTIVE ;  /* 0x000000000000791b */ /* 0x003fea0003800000 */
.L_x_6686:
        /* <DEDUP_REMOVED lines=8> */
.L_x_6687:
[----:B------:R-:W-:Y:S02]  /*13360*/  MOV R102, R104 ;  /* 0x0000006800667202 */ /* 0x000fe40000000f00 */
[----:B------:R-:W-:-:S07]  /*13370*/  MOV R106, R105 ;  /* 0x00000069006a7202 */ /* 0x000fce0000000f00 */
[----:B------:R-:W-:Y:S05]  /*13380*/  WARPSYNC.COLLECTIVE R51, `(.L_x_6688) ;  /* 0x0000000033087348 */ /* 0x000fea0003c00000 */
[----:B------:R0:W1:Y:S02]  /*13390*/  SHFL.BFLY P5, R105, R102, R101, R100 ;  /* 0x0c00006566697389 */ /* 0x00006400000a0064 */
[----:B01----:R-:W-:Y:S05]  /*133a0*/  ENDCOLLECTIVE ;  /* 0x000000000000791b */ /* 0x003fea0003800000 */
.L_x_6688:
[----:B------:R-:W-:Y:S01]  /*133b0*/  MOV R51, R105 ;  /* 0x0000006900337202 */ /* 0x000fe20000000f00 */
[----:B------:R-:W-:Y:S06]  /*133c0*/  BRA `(.L_x_6689) ;  /* 0xffffff2400687947 */ /* 0x000fec000383ffff */
.L_x_6690:
        /* <DEDUP_REMOVED lines=11> */
.L_x_7178:


//--------------------- .text._ZN10layer_norm31ln_parallel_residual_bwd_kernelINS_13Kernel_traitsIfffffjLj1280ELj1ELj4ELj1ELj16ENS_18Kernel_traits_baseILj1280EfffffjLj128EEEEELb1ELb0ELb1EEEvNS_9BwdParamsE --------------------------
	.section	.text._ZN10layer_norm31ln_parallel_residual_bwd_kernelINS_13Kernel_traitsIfffffjLj1280ELj1ELj4ELj1ELj16ENS_18Kernel_traits_baseILj1280EfffffjLj128EEEEELb1ELb0ELb1EEEvNS_9BwdParamsE,"ax",@progbits
	.align	128
        .global         _ZN10layer_norm31ln_parallel_residual_bwd_kernelINS_13Kernel_traitsIfffffjLj1280ELj1ELj4ELj1ELj16ENS_18Kernel_traits_baseILj1280EfffffjLj128EEEEELb1ELb0ELb1EEEvNS_9BwdParamsE
        .type           _ZN10layer_norm31ln_parallel_residual_bwd_kernelINS_13Kernel_traitsIfffffjLj1280ELj1ELj4ELj1ELj16ENS_18Kernel_traits_baseILj1280EfffffjLj128EEEEELb1ELb0ELb1EEEvNS_9BwdParamsE,@function
        .size           _ZN10layer_norm31ln_parallel_residual_bwd_kernelINS_13Kernel_traitsIfffffjLj1280ELj1ELj4ELj1ELj16ENS_18Kernel_traits_baseILj1280EfffffjLj128EEEEELb1ELb0ELb1EEEvNS_9BwdParamsE,(.L_x_7179 - _ZN10layer_norm31ln_parallel_residual_bwd_kernelINS_13Kernel_traitsIfffffjLj1280ELj1ELj4ELj1ELj16ENS_18Kernel_traits_baseILj1280EfffffjLj128EEEEELb1ELb0ELb1EEEvNS_9BwdParamsE)
        .other          _ZN10layer_norm31ln_parallel_residual_bwd_kernelINS_13Kernel_traitsIfffffjLj1280ELj1ELj4ELj1ELj16ENS_18Kernel_traits_baseILj1280EfffffjLj128EEEEELb1ELb0ELb1EEEvNS_9BwdParamsE,@"STO_CUDA_ENTRY STV_DEFAULT"
_ZN10layer_norm31ln_parallel_residual_bwd_kernelINS_13Kernel_traitsIfffffjLj1280ELj1ELj4ELj1ELj16ENS_18Kernel_traits_baseILj1280EfffffjLj128EEEEELb1ELb0ELb1EEEvNS_9BwdParamsE:
.text._ZN10layer_norm31ln_parallel_residual_bwd_kernelINS_13Kernel_traitsIfffffjLj1280ELj1ELj4ELj1ELj16ENS_18Kernel_traits_baseILj1280EfffffjLj128EEEEELb1ELb0ELb1EEEvNS_9BwdParamsE:
        /* <DEDUP_REMOVED lines=123> */
[----:B------:R-:W-:-:S02]  /*07b0*/  CS2R R210, SRZ ;  /* 0x0000000000d27805 */ /* 0x000fc4000001ff00 */
[----:B------:R-:W-:Y:S01]  /*07c0*/  MOV R209, RZ ;  /* 0x000000ff00d17202 */ /* 0x000fe20000000f00 */
[----:B------:R-:W5:Y:S01]  /*07d0*/  LDG.E.128 R228, desc[UR10][R2.64+0x600] ;  /* 0x0006000a02e47981 */ /* 0x000f62000c1e1d00 */
[----:B------:R-:W-:Y:S02]  /*07e0*/  CS2R R250, SRZ ;  /* 0x0000000000fa7805 */ /* 0x000fe4000001ff00 */
[----:B------:R-:W-:Y:S02]  /*07f0*/  MOV R246, RZ ;  /* 0x000000ff00f67202 */ /* 0x000fe40000000f00 */
[----:B------:R-:W-:Y:S01]  /*0800*/  CS2R R244, SRZ ;  /* 0x0000000000f47805 */ /* 0x000fe2000001ff00 */
[----:B------:R-:W5:Y:S04]  /*0810*/  LDG.E.128 R220, desc[UR10][R2.64+0x800] ;  /* 0x0008000a02dc7981 */ /* 0x000f68000c1e1d00 */
[----:B------:R-:W5:Y:S04]  /*0820*/  LDG.E.128 R212, desc[UR10][R2.64+0xa00] ;  /* 0x000a000a02d47981 */ /* 0x000f68000c1e1d00 */
[----:B------:R-:W5:Y:S04]  /*0830*/  LDG.E.128 R52, desc[UR10][R2.64+0xc00] ;  /* 0x000c000a02347981 */ /* 0x000f68000c1e1d00 */
[----:B------:R-:W5:Y:S04]  /*0840*/  LDG.E.128 R56, desc[UR10][R2.64+0xe00] ;  /* 0x000e000a02387981 */ /* 0x000f68000c1e1d00 */
[----:B------:R-:W5:Y:S04]  /*0850*/  LDG.E.128 R60, desc[UR10][R2.64+0x1000] ;  /* 0x0010000a023c7981 */ /* 0x000f68000c1e1d00 */
[----:B------:R1:W5:Y:S02]  /*0860*/  LDG.E.128 R64, desc[UR10][R2.64+0x1200] ;  /* 0x0012000a02407981 */ /* 0x000364000c1e1d00 */
[----:B-1----:R-:W-:-:S02]  /*0870*/  MOV R2, R0 ;  /* 0x0000000000027202 */ /* 0x002fc40000000f00 */
[----:B--2---:R0:W-:Y:S04]  /*0880*/  STL.64 [R1+0x50], R20 ;  /* 0x0000501401007387 */ /* 0x0041e80000100a00 */
[----:B------:R0:W-:Y:S04]  /*0890*/  STL.64 [R1+0x58], R22 ;  /* 0x0000581601007387 */ /* 0x0001e80000100a00 */
[----:B---3--:R0:W-:Y:S04]  /*08a0*/  STL.64 [R1+0x10], R16 ;  /* 0x0000101001007387 */ /* 0x0081e80000100a00 */
[----:B------:R0:W-:Y:S04]  /*08b0*/  STL.64 [R1+0x18], R18 ;  /* 0x0000181201007387 */ /* 0x0001e80000100a00 */
[----:B------:R0:W-:Y:S04]  /*08c0*/  STL [R1+0x280], RZ ;  /* 0x000280ff01007387 */ /* 0x0001e80000100800 */
[----:B------:R0:W-:Y:S04]  /*08d0*/  STL [R1+0x258], RZ ;  /* 0x000258ff01007387 */ /* 0x0001e80000100800 */
[----:B------:R0:W-:Y:S04]  /*08e0*/  STL [R1+0x254], RZ ;  /* 0x000254ff01007387 */ /* 0x0001e80000100800 */
[----:B------:R0:W-:Y:S04]  /*08f0*/  STL [R1+0x250], RZ ;  /* 0x000250ff01007387 */ /* 0x0001e80000100800 */
[----:B------:R0:W-:Y:S04]  /*0900*/  STL [R1+0x24c], RZ ;  /* 0x00024cff01007387 */ /* 0x0001e80000100800 */
[----:B----4-:R0:W-:Y:S04]  /*0910*/  STL.64 [R1+0x20], R12 ;  /* 0x0000200c01007387 */ /* 0x0101e80000100a00 */
[----:B------:R0:W-:Y:S04]  /*0920*/  STL.64 [R1+0x28], R14 ;  /* 0x0000280e01007387 */ /* 0x0001e80000100a00 */
        /* <DEDUP_REMOVED lines=143> */
.L_x_6775:
[----:B-1----:R-:W1:Y:S01]  /*1220*/  S2R R6, SR_TID.X ;  /* 0x0000000000067919 */ /* 0x002e620000002100 */
[----:B------:R-:W2:Y:S01]  /*1230*/  LDC.64 R158, c[0x0][0x428] ;  /* 0x00010a00ff9e7b82 */ /* 0x000ea20000000a00 */
[----:B------:R-:W-:Y:S01]  /*1240*/  IMAD R3, R2, UR12, RZ ;  /* 0x0000000c02037c24 */ /* 0x000fe2000f8e02ff */
[----:B0-----:R-:W3:Y:S04]  /*1250*/  LDL.LU R9, [R1+0xdc] ;  /* 0x0000dc0001097983 */ /* 0x001ee80000300800 */
[----:B------:R-:W-:Y:S01]  /*1260*/  SHF.R.S32.HI R0, RZ, 0x1f, R3 ;  /* 0x0000001fff007819 */ /* 0x000fe20000011403 */
[----:B------:R-:W4:Y:S01]  /*1270*/  LDL R191, [R1+0x20] ;  /* 0x0000200001bf7983 */ /* 0x000f220000100800 */
[----:B------:R-:W0:Y:S02]  /*1280*/  LDC.64 R174, c[0x0][0x3c0] ;  /* 0x0000f000ffae7b82 */ /* 0x000e240000000a00 */
[----:B------:R-:W-:Y:S01]  /*1290*/  LEA.HI R3, R0, R3, RZ, 0x2 ;  /* 0x0000000300037211 */ /* 0x000fe200078f10ff */
[----:B------:R-:W4:Y:S04]  /*12a0*/  LDL R190, [R1+0x24] ;  /* 0x0000240001be7983 */ /* 0x000f280000100800 */
[----:B------:R-:W4:Y:S01]  /*12b0*/  LDL.LU R189, [R1+0x44] ;  /* 0x0000440001bd7983 */ /* 0x000f220000300800 */
[----:B------:R-:W2:Y:S03]  /*12c0*/  LDC.64 R248, c[0x0][0x3a8] ;  /* 0x0000ea00fff87b82 */ /* 0x000ea60000000a00 */
[----:B------:R-:W4:Y:S04]  /*12d0*/  LDL R188, [R1+0x50] ;  /* 0x0000500001bc7983 */ /* 0x000f280000100800 */
[----:B------:R-:W4:Y:S01]  /*12e0*/  LDL.LU R187, [R1+0xe0] ;  /* 0x0000e00001bb7983 */ /* 0x000f220000300800 */
[----:B------:R-:W2:Y:S03]  /*12f0*/  LDC.64 R4, c[0x0][0x3c8] ;  /* 0x0000f200ff047b82 */ /* 0x000ea60000000a00 */
[----:B------:R-:W4:Y:S01]  /*1300*/  LDL.LU R186, [R1+0x48] ;  /* 0x0000480001ba7983 */ /* 0x000f220000300800 */
[----:B-1----:R-:W-:Y:S01]  /*1310*/  LOP3.LUT R6, R6, 0x1f, RZ, 0xc0, !PT ;  /* 0x0000001f06067812 */ /* 0x002fe200078ec0ff */
[----:B0-----:R-:W-:-:S03]  /*1320*/  IMAD.WIDE R174, R2, 0x4, R174 ;  /* 0x0000000402ae7825 */ /* 0x001fc600078e02ae */
[----:B------:R-:W0:Y:S01]  /*1330*/  LDC.64 R196, c[0x0][0x430] ;  /* 0x00010c00ffc47b82 */ /* 0x000e220000000a00 */
[----:B------:R-:W4:Y:S01]  /*1340*/  LDL R185, [R1+0x54] ;  /* 0x0000540001b97983 */ /* 0x000f220000100800 */
[----:B------:R-:W-:-:S03]  /*1350*/  LEA.HI.SX32 R3, R3, R6, 0x1e ;  /* 0x0000000603037211 */ /* 0x000fc600078ff2ff */
[----:B------:R-:W4:Y:S02]  /*1360*/  LDG.E R174, desc[UR10][R174.64] ;  /* 0x0000000aaeae7981 */ /* 0x000f24000c1e1900 */
[C---:B--2---:R-:W-:Y:S02]  /*1370*/  IMAD.WIDE.U32 R152, R3.reuse, 0x10, R158 ;  /* 0x0000001003987825 */ /* 0x044fe400078e009e */
[----:B------:R-:W2:Y:S04]  /*1380*/  LDL.LU R26, [R1+0xe4] ;  /* 0x0000e400011a7983 */ /* 0x000ea80000300800 */
[----:B------:R-:W3:Y:S01]  /*1390*/  LDG.E.128 R152, desc[UR10][R152.64] ;  /* 0x0000000a98987981 */ /* 0x000ee2000c1e1d00 */
[----:B------:R-:W-:-:S03]  /*13a0*/  IMAD.WIDE.U32 R20, R3, 0x10, R248 ;  /* 0x0000001003147825 */ /* 0x000fc600078e00f8 */
[----:B------:R-:W2:Y:S01]  /*13b0*/  LDL R172, [R1+0x28] ;  /* 0x0000280001ac7983 */ /* 0x000ea20000100800 */
[----:B------:R-:W-:-:S03]  /*13c0*/  IMAD.WIDE R4, R2, 0x4, R4 ;  /* 0x0000000402047825 */ /* 0x000fc600078e0204 */
[----:B------:R-:W2:Y:S04]  /*13d0*/  LDG.E.128 R20, desc[UR10][R20.64] ;  /* 0x0000000a14147981 */ /* 0x000ea8000c1e1d00 */
[----:B------:R-:W2:Y:S01]  /*13e0*/  LDG.E R5, desc[UR10][R4.64] ;  /* 0x0000000a04057981 */ /* 0x000ea2000c1e1900 */
[----:B0-----:R-:W-:-:S03]  /*13f0*/  IMAD.WIDE.U32 R144, R3, 0x10, R196 ;  /* 0x0000001003907825 */ /* 0x001fc600078e00c4 */
[----:B------:R-:W2:Y:S04]  /*1400*/  LDL R173, [R1+0x2c] ;  /* 0x00002c0001ad7983 */ /* 0x000ea80000100800 */
[----:B------:R-:W2:Y:S04]  /*1410*/  LDL.LU R184, [R1+0x4c] ;  /* 0x00004c0001b87983 */ /* 0x000ea80000300800 */
[----:B------:R-:W2:Y:S04]  /*1420*/  LDL R183, [R1+0x58] ;  /* 0x0000580001b77983 */ /* 0x000ea80000100800 */
[----:B------:R-:W2:Y:S04]  /*1430*/  LDL.LU R181, [R1+0xe8] ;  /* 0x0000e80001b57983 */ /* 0x000ea80000300800 */
[----:B------:R-:W2:Y:S04]  /*1440*/  LDL.LU R182, [R1+0x60] ;  /* 0x0000600001b67983 */ /* 0x000ea80000300800 */
[----:B------:R-:W2:Y:S04]  /*1450*/  LDL R180, [R1+0x5c] ;  /* 0x00005c0001b47983 */ /* 0x000ea80000100800 */
[----:B------:R-:W2:Y:S04]  /*1460*/  LDG.E.128 R144, desc[UR10][R144.64] ;  /* 0x0000000a90907981 */ /* 0x000ea8000c1e1d00 */
[----:B------:R-:W2:Y:S04]  /*1470*/  LDL.LU R179, [R1+0xfc] ;  /* 0x0000fc0001b37983 */ /* 0x000ea80000300800 */
[----:B------:R-:W2:Y:S04]  /*1480*/  LDL.LU R178, [R1+0xec] ;  /* 0x0000ec0001b27983 */ /* 0x000ea80000300800 */
[----:B------:R-:W2:Y:S04]  /*1490*/  LDL.LU R177, [R1+0x100] ;  /* 0x0001000001b17983 */ /* 0x000ea80000300800 */
[----:B------:R-:W2:Y:S04]  /*14a0*/  LDL.LU R157, [R1+0xf0] ;  /* 0x0000f000019d7983 */ /* 0x000ea80000300800 */
[----:B------:R-:W2:Y:S04]  /*14b0*/  LDL.LU R156, [R1+0x104] ;  /* 0x00010400019c7983 */ /* 0x000ea80000300800 */
[----:B------:R-:W2:Y:S04]  /*14c0*/  LDL.LU R176, [R1+0xf4] ;  /* 0x0000f40001b07983 */ /* 0x000ea80000300800 */
[----:B------:R-:W2:Y:S01]  /*14d0*/  LDL.LU R175, [R1+0x108] ;  /* 0x0001080001af7983 */ /* 0x000ea20000300800 */
[----:B---3--:R-:W-:-:S05]  /*14e0*/  FADD.FTZ R9, R152, R9 ;  /* 0x0000000998097221 */ /* 0x008fca0000010000 */
[----:B------:R0:W-:Y:S04]  /*14f0*/  STL [R1+0xdc], R9 ;  /* 0x0000dc0901007387 */ /* 0x0001e80000100800 */
[----:B0-----:R-:W3:Y:S01]  /*1500*/  LDL.LU R9, [R1+0xf8] ;  /* 0x0000f80001097983 */ /* 0x001ee20000300800 */
[----:B------:R-:W-:-:S04]  /*1510*/  ISETP.NE.AND P3, PT, RZ, UR7, PT ;  /* 0x00000007ff007c0c */ /* 0x000fc8000bf65270 */
[----:B----4-:R-:W-:-:S05]  /*1520*/  FSEL R174, R174, RZ, !P3 ;  /* 0x000000ffaeae7208 */ /* 0x010fca0005800000 */
[----:B--2---:R-:W-:-:S04]  /*1530*/  FADD.FTZ R0, -R174, R20 ;  /* 0x00000014ae007221 */ /* 0x004fc80000010100 */
[----:B------:R-:W-:Y:S01]  /*1540*/  FMUL.FTZ R0, R5, R0 ;  /* 0x0000000005007220 */ /* 0x000fe20000410000 */
[----:B------:R-:W-:Y:S01]  /*1550*/  FADD.FTZ R187, R153, R187 ;  /* 0x000000bb99bb7221 */ /* 0x000fe20000010000 */
[----:B------:R-:W-:Y:S02]  /*1560*/  FADD.FTZ R21, -R174, R21 ;  /* 0x00000015ae157221 */ /* 0x000fe40000010100 */
[----:B------:R-:W-:Y:S01]  /*1570*/  FFMA.FTZ R189, R152, R0, R189 ;  /* 0x0000000098bd7223 */ /* 0x000fe200000100bd */
[----:B------:R-:W-:Y:S01]  /*1580*/  FADD.FTZ R26, R154, R26 ;  /* 0x0000001a9a1a7221 */ /* 0x000fe20000010000 */
[C---:B------:R-:W-:Y:S01]  /*1590*/  FADD.FTZ R22, -R174.reuse, R22 ;  /* 0x00000016ae167221 */ /* 0x040fe20000010100 */
[----:B------:R-:W-:Y:S01]  /*15a0*/  FADD.FTZ R27, -R174, R23 ;  /* 0x00000017ae1b7221 */ /* 0x000fe20000010100 */
[----:B------:R-:W-:Y:S01]  /*15b0*/  IADD3 R4, PT, PT, R3, 0x20, RZ ;  /* 0x0000002003047810 */ /* 0x000fe20007ffe0ff */
[----:B------:R-:W-:Y:S01]  /*15c0*/  STL [R1+0x44], R189 ;  /* 0x000044bd01007387 */ /* 0x000fe20000100800 */
[----:B------:R-:W-:-:S03]  /*15d0*/  FMUL.FTZ R23, R5, R21 ;  /* 0x0000001505177220 */ /* 0x000fc60000410000 */
[----:B------:R-:W-:Y:S01]  /*15e0*/  STL [R1+0xe0], R187 ;  /* 0x0000e0bb01007387 */ /* 0x000fe20000100800 */
[----:B------:R-:W-:-:S03]  /*15f0*/  FFMA.FTZ R186, R153, R23, R186 ;  /* 0x0000001799ba7223 */ /* 0x000fc600000100ba */
[----:B------:R0:W-:Y:S01]  /*1600*/  STL [R1+0xe4], R26 ;  /* 0x0000e41a01007387 */ /* 0x0001e20000100800 */
[----:B------:R-:W-:-:S04]  /*1610*/  IMAD.WIDE.U32 R132, R4, 0x10, R248 ;  /* 0x0000001004847825 */ /* 0x000fc800078e00f8 */
[----:B------:R-:W-:Y:S01]  /*1620*/  FMUL.FTZ R27, R5, R27 ;  /* 0x0000001b051b7220 */ /* 0x000fe20000410000 */
[----:B------:R-:W-:Y:S01]  /*1630*/  FADD.FTZ R181, R155, R181 ;  /* 0x000000b59bb57221 */ /* 0x000fe20000010000 */
[----:B0-----:R-:W-:Y:S01]  /*1640*/  FMUL.FTZ R26, R5, R22 ;  /* 0x00000016051a7220 */ /* 0x001fe20000410000 */
[----:B------:R-:W-:Y:S01]  /*1650*/  IMAD.WIDE.U32 R116, R4, 0x10, R158 ;  /* 0x0000001004747825 */ /* 0x000fe200078e009e */
[----:B------:R-:W-:Y:S03]  /*1660*/  STL [R1+0x48], R186 ;  /* 0x000048ba01007387 */ /* 0x000fe60000100800 */
[----:B------:R-:W-:Y:S01]  /*1670*/  FFMA.FTZ R184, R154, R26, R184 ;  /* 0x0000001a9ab87223 */ /* 0x000fe200000100b8 */
[----:B------:R-:W-:Y:S01]  /*1680*/  FMUL.FTZ R173, R173, R147 ;  /* 0x00000093adad7220 */ /* 0x000fe20000410000 */
[----:B------:R-:W2:Y:S01]  /*1690*/  LDL R20, [R1] ;  /* 0x0000000001147983 */ /* 0x000ea20000100800 */
[----:B------:R-:W-:Y:S01]  /*16a0*/  FFMA.FTZ R182, R155, R27, R182 ;  /* 0x0000001b9bb67223 */ /* 0x000fe200000100b6 */
[C---:B------:R-:W-:Y:S01]  /*16b0*/  FADD.FTZ R179, R144.reuse, R179 ;  /* 0x000000b390b37221 */ /* 0x040fe20000010000 */
[----:B------:R-:W-:Y:S01]  /*16c0*/  FFMA.FTZ R178, R144, R0, R178 ;  /* 0x0000000090b27223 */ /* 0x000fe200000100b2 */
[----:B------:R-:W4:Y:S01]  /*16d0*/  LDG.E.128 R132, desc[UR10][R132.64] ;  /* 0x0000000a84847981 */ /* 0x000f22000c1e1d00 */
[----:B------:R-:W-:Y:S01]  /*16e0*/  FFMA.FTZ R173, R180, R155, R173 ;  /* 0x0000009bb4ad7223 */ /* 0x000fe200000100ad */
[----:B------:R-:W-:-:S02]  /*16f0*/  FFMA.FTZ R157, R145, R23, R157 ;  /* 0x00000017919d7223 */ /* 0x000fc4000001009d */
[----:B------:R-:W-:Y:S01]  /*1700*/  STL [R1+0x4c], R184 ;  /* 0x00004cb801007387 */ /* 0x000fe20000100800 */
[----:B------:R-:W-:Y:S01]  /*1710*/  IADD3 R8, PT, PT, R3, 0x80, RZ ;  /* 0x0000008003087810 */ /* 0x000fe20007ffe0ff */
[----:B------:R-:W-:Y:S02]  /*1720*/  FADD.FTZ R177, R145, R177 ;  /* 0x000000b191b17221 */ /* 0x000fe40000010000 */
[----:B------:R0:W-:Y:S01]  /*1730*/  STL [R1+0xe8], R181 ;  /* 0x0000e8b501007387 */ /* 0x0001e20000100800 */
[----:B------:R-:W-:Y:S01]  /*1740*/  FADD.FTZ R156, R146, R156 ;  /* 0x0000009c929c7221 */ /* 0x000fe20000010000 */
[----:B------:R-:W-:Y:S02]  /*1750*/  IMAD.WIDE.U32 R112, R4, 0x10, R196 ;  /* 0x0000001004707825 */ /* 0x000fe400078e00c4 */
[----:B------:R-:W2:Y:S02]  /*1760*/  LDG.E.128 R116, desc[UR10][R116.64] ;  /* 0x0000000a74747981 */ /* 0x000ea4000c1e1d00 */
[----:B------:R-:W-:Y:S01]  /*1770*/  FADD.FTZ R175, R147, R175 ;  /* 0x000000af93af7221 */ /* 0x000fe20000010000 */
[----:B------:R-:W-:-:S04]  /*1780*/  IMAD.WIDE.U32 R24, R8, 0x10, R158 ;  /* 0x0000001008187825 */ /* 0x000fc800078e009e */
[----:B------:R-:W-:Y:S01]  /*1790*/  FFMA.FTZ R176, R146, R26, R176 ;  /* 0x0000001a92b07223 */ /* 0x000fe200000100b0 */
[----:B------:R-:W2:Y:S04]  /*17a0*/  LDG.E.128 R112, desc[UR10][R112.64] ;  /* 0x0000000a70707981 */ /* 0x000ea8000c1e1d00 */
[----:B0-----:R-:W2:Y:S04]  /*17b0*/  LDL.LU R181, [R1+0x10c] ;  /* 0x00010c0001b57983 */ /* 0x001ea80000300800 */
[----:B------:R-:W2:Y:S04]  /*17c0*/  LDL.LU R180, [R1+0x64] ;  /* 0x0000640001b47983 */ /* 0x000ea80000300800 */
[----:B------:R-:W-:Y:S04]  /*17d0*/  STL [R1+0x60], R182 ;  /* 0x000060b601007387 */ /* 0x000fe80000100800 */
[----:B------:R-:W-:Y:S04]  /*17e0*/  STL [R1+0xfc], R179 ;  /* 0x0000fcb301007387 */ /* 0x000fe80000100800 */
[----:B------:R-:W-:Y:S04]  /*17f0*/  STL [R1+0xec], R178 ;  /* 0x0000ecb201007387 */ /* 0x000fe80000100800 */
[----:B------:R0:W-:Y:S04]  /*1800*/  STL [R1+0xf0], R157 ;  /* 0x0000f09d01007387 */ /* 0x0001e80000100800 */
[----:B------:R-:W-:Y:S01]  /*1810*/  STL [R1+0x100], R177 ;  /* 0x000100b101007387 */ /* 0x000fe20000100800 */
[----:B------:R-:W-:-:S03]  /*1820*/  FMUL.FTZ R172, R172, R146 ;  /* 0x00000092acac7220 */ /* 0x000fc60000410000 */
[----:B------:R1:W2:Y:S04]  /*1830*/  LDG.E.128 R28, desc[UR10][R24.64] ;  /* 0x0000000a181c7981 */ /* 0x0002a8000c1e1d00 */
[----:B0-----:R-:W2:Y:S04]  /*1840*/  LDL R157, [R1+0x10] ;  /* 0x00001000019d7983 */ /* 0x001ea80000100800 */
[----:B------:R0:W-:Y:S01]  /*1850*/  STL [R1+0x104], R156 ;  /* 0x0001049c01007387 */ /* 0x0001e20000100800 */
[----:B-1----:R-:W-:Y:S01]  /*1860*/  FMUL.FTZ R25, R190, R145 ;  /* 0x00000091be197220 */ /* 0x002fe20000410000 */
[----:B------:R-:W-:-:S02]  /*1870*/  FFMA.FTZ R172, R183, R154, R172 ;  /* 0x0000009ab7ac7223 */ /* 0x000fc400000100ac */
[----:B0-----:R-:W2:Y:S04]  /*1880*/  LDL.LU R156, [R1+0x110] ;  /* 0x00011000019c7983 */ /* 0x001ea80000300800 */
[----:B------:R0:W-:Y:S04]  /*1890*/  STL [R1+0x108], R175 ;  /* 0x000108af01007387 */ /* 0x0001e80000100800 */
[----:B------:R1:W-:Y:S04]  /*18a0*/  STL [R1+0xf4], R176 ;  /* 0x0000f4b001007387 */ /* 0x0003e80000100800 */
[----:B------:R-:W2:Y:S04]  /*18b0*/  LDL R178, [R1+0x8] ;  /* 0x0000080001b27983 */ /* 0x000ea80000100800 */
[----:B0-----:R-:W2:Y:S01]  /*18c0*/  LDL R175, [R1+0x4] ;  /* 0x0000040001af7983 */ /* 0x001ea20000100800 */
[----:B------:R-:W-:Y:S01]  /*18d0*/  FFMA.FTZ R25, R185, R153, R25 ;  /* 0x00000099b9197223 */ /* 0x000fe20000010019 */
[----:B------:R-:W-:Y:S01]  /*18e0*/  FMUL.FTZ R24, R191, R144 ;  /* 0x00000090bf187220 */ /* 0x000fe20000410000 */
[----:B------:R-:W-:Y:S01]  /*18f0*/  IADD3 R6, PT, PT, R3, 0x40, RZ ;  /* 0x0000004003067810 */ /* 0x000fe20007ffe0ff */
[----:B------:R-:W2:Y:S01]  /*1900*/  LDL.LU R179, [R1+0x68] ;  /* 0x0000680001b37983 */ /* 0x000ea20000300800 */
[----:B------:R-:W-:Y:S01]  /*1910*/  ISETP.NE.U32.AND P0, PT, RZ, UR14, PT ;  /* 0x0000000eff007c0c */ /* 0x000fe2000bf05070 */
[----:B------:R-:W-:Y:S01]  /*1920*/  FFMA.FTZ R24, R188, R152, R24 ;  /* 0x00000098bc187223 */ /* 0x000fe20000010018 */
[----:B-1----:R-:W0:Y:S01]  /*1930*/  LDC.64 R176, c[0x0][0x438] ;  /* 0x00010e00ffb07b82 */ /* 0x002e220000000a00 */
[----:B---3--:R-:W-:-:S05]  /*1940*/  FFMA.FTZ R9, R147, R27, R9 ;  /* 0x0000001b93097223 */ /* 0x008fca0000010009 */
[----:B------:R4:W-:Y:S04]  /*1950*/  STL [R1+0xf8], R9 ;  /* 0x0000f80901007387 */ /* 0x0009e80000100800 */
[----:B------:R-:W3:Y:S04]  /*1960*/  LDL R155, [R1+0x14] ;  /* 0x00001400019b7983 */ /* 0x000ee80000100800 */
[----:B------:R-:W3:Y:S04]  /*1970*/  LDL.LU R154, [R1+0x114] ;  /* 0x00011400019a7983 */ /* 0x000ee80000300800 */
[----:B------:R-:W3:Y:S04]  /*1980*/  LDL.LU R153, [R1+0x6c] ;  /* 0x00006c0001997983 */ /* 0x000ee80000300800 */
[----:B------:R-:W3:Y:S04]  /*1990*/  LDL R152, [R1+0xc] ;  /* 0x00000c0001987983 */ /* 0x000ee80000100800 */
[----:B------:R-:W3:Y:S04]  /*19a0*/  LDL R146, [R1+0x18] ;  /* 0x0000180001927983 */ /* 0x000ee80000100800 */
[----:B------:R-:W3:Y:S04]  /*19b0*/  LDL.LU R183, [R1+0x118] ;  /* 0x0001180001b77983 */ /* 0x000ee80000300800 */
[----:B------:R-:W3:Y:S01]  /*19c0*/  LDL.LU R182, [R1+0x70] ;  /* 0x0000700001b67983 */ /* 0x000ee20000300800 */
[----:B------:R-:W-:-:S03]  /*19d0*/  IMAD.WIDE.U32 R128, R6, 0x10, R248 ;  /* 0x0000001006807825 */ /* 0x000fc600078e00f8 */
[----:B------:R-:W3:Y:S01]  /*19e0*/  LDL R145, [R1+0x1c] ;  /* 0x00001c0001917983 */ /* 0x000ee20000100800 */
[----:B------:R-:W-:-:S03]  /*19f0*/  IMAD.WIDE.U32 R120, R6, 0x10, R158 ;  /* 0x0000001006787825 */ /* 0x000fc600078e009e */
[----:B------:R-:W3:Y:S04]  /*1a00*/  LDG.E.128 R128, desc[UR10][R128.64] ;  /* 0x0000000a80807981 */ /* 0x000ee8000c1e1d00 */
[----:B------:R-:W3:Y:S01]  /*1a10*/  LDG.E.128 R120, desc[UR10][R120.64] ;  /* 0x0000000a78787981 */ /* 0x000ee2000c1e1d00 */
[----:B----4-:R-:W-:-:S04]  /*1a20*/  FADD.FTZ R9, -R174, R132 ;  /* 0x00000084ae097221 */ /* 0x010fc80000010100 */
[----:B------:R-:W-:Y:S01]  /*1a30*/  FMUL.FTZ R9, R5, R9 ;  /* 0x0000000905097220 */ /* 0x000fe20000410000 */
[C---:B------:R-:W-:Y:S01]  /*1a40*/  FADD.FTZ R21, -R174.reuse, R133 ;  /* 0x00000085ae157221 */ /* 0x040fe20000010100 */
[----:B------:R-:W-:-:S03]  /*1a50*/  FADD.FTZ R22, -R174, R134 ;  /* 0x00000086ae167221 */ /* 0x000fc60000010100 */
[----:B------:R-:W-:Y:S01]  /*1a60*/  FMUL.FTZ R21, R5, R21 ;  /* 0x0000001505157220 */ /* 0x000fe20000410000 */
[C---:B--2---:R-:W-:Y:S01]  /*1a70*/  FADD.FTZ R181, R116.reuse, R181 ;  /* 0x000000b574b57221 */ /* 0x044fe20000010000 */
[----:B------:R-:W-:-:S04]  /*1a80*/  FFMA.FTZ R180, R116, R9, R180 ;  /* 0x0000000974b47223 */ /* 0x000fc800000100b4 */
[----:B------:R1:W-:Y:S01]  /*1a90*/  STL [R1+0x10c], R181 ;  /* 0x00010cb501007387 */ /* 0x0003e20000100800 */
[----:B------:R-:W-:-:S03]  /*1aa0*/  FMUL.FTZ R20, R20, R112 ;  /* 0x0000007014147220 */ /* 0x000fc60000410000 */
[----:B------:R-:W2:Y:S04]  /*1ab0*/  LDL.LU R144, [R1+0x12c] ;  /* 0x00012c0001907983 */ /* 0x000ea80000300800 */
[----:B------:R-:W4:Y:S01]  /*1ac0*/  LDL.LU R134, [R1+0x11c] ;  /* 0x00011c0001867983 */ /* 0x000f220000300800 */
[----:B------:R-:W-:-:S03]  /*1ad0*/  FMUL.FTZ R22, R5, R22 ;  /* 0x0000001605167220 */ /* 0x000fc60000410000 */
[----:B------:R-:W4:Y:S04]  /*1ae0*/  LDL.LU R133, [R1+0x130] ;  /* 0x0001300001857983 */ /* 0x000f280000300800 */
[----:B------:R-:W-:Y:S04]  /*1af0*/  STL [R1+0x64], R180 ;  /* 0x000064b401007387 */ /* 0x000fe80000100800 */
[----:B------:R-:W4:Y:S04]  /*1b00*/  LDL.LU R132, [R1+0x120] ;  /* 0x0001200001847983 */ /* 0x000f280000300800 */
[----:B-1----:R-:W4:Y:S01]  /*1b10*/  LDL.LU R181, [R1+0x134] ;  /* 0x0001340001b57983 */ /* 0x002f220000300800 */
[----:B------:R-:W-:-:S03]  /*1b20*/  FFMA.FTZ R20, R157, R116, R20 ;  /* 0x000000749d147223 */ /* 0x000fc60000010014 */
[----:B------:R-:W4:Y:S01]  /*1b30*/  LDL.LU R157, [R1+0x124] ;  /* 0x00012400019d7983 */ /* 0x000f220000300800 */
[----:B------:R-:W-:-:S05]  /*1b40*/  FADD.FTZ R156, R117, R156 ;  /* 0x0000009c759c7221 */ /* 0x000fca0000010000 */
[----:B------:R1:W-:Y:S04]  /*1b50*/  STL [R1+0x110], R156 ;  /* 0x0001109c01007387 */ /* 0x0003e80000100800 */
[----:B-1----:R-:W4:Y:S01]  /*1b60*/  LDL.LU R156, [R1+0x138] ;  /* 0x00013800019c7983 */ /* 0x002f220000300800 */
[----:B------:R-:W-:-:S03]  /*1b70*/  FMUL.FTZ R175, R175, R113 ;  /* 0x00000071afaf7220 */ /* 0x000fc60000410000 */
[----:B------:R-:W4:Y:S01]  /*1b80*/  LDL.LU R116, [R1+0x128] ;  /* 0x0001280001747983 */ /* 0x000f220000300800 */
[----:B------:R-:W-:-:S05]  /*1b90*/  FFMA.FTZ R179, R117, R21, R179 ;  /* 0x0000001575b37223 */ /* 0x000fca00000100b3 */
[----:B------:R-:W-:Y:S01]  /*1ba0*/  STL [R1+0x68], R179 ;  /* 0x000068b301007387 */ /* 0x000fe20000100800 */
[----:B---3--:R-:W-:-:S03]  /*1bb0*/  FFMA.FTZ R175, R155, R117, R175 ;  /* 0x000000759baf7223 */ /* 0x008fc600000100af */
[----:B------:R-:W3:Y:S01]  /*1bc0*/  LDL.LU R155, [R1+0x13c] ;  /* 0x00013c00019b7983 */ /* 0x000ee20000300800 */
[C---:B------:R-:W-:Y:S01]  /*1bd0*/  FADD.FTZ R154, R118.reuse, R154 ;  /* 0x0000009a769a7221 */ /* 0x040fe20000010000 */
[----:B------:R-:W-:-:S04]  /*1be0*/  FFMA.FTZ R153, R118, R22, R153 ;  /* 0x0000001676997223 */ /* 0x000fc80000010099 */
[----:B------:R1:W-:Y:S04]  /*1bf0*/  STL [R1+0x114], R154 ;  /* 0x0001149a01007387 */ /* 0x0003e80000100800 */
[----:B------:R0:W-:Y:S01]  /*1c00*/  STL [R1+0x6c], R153 ;  /* 0x00006c9901007387 */ /* 0x0001e20000100800 */
[----:B------:R-:W-:-:S03]  /*1c10*/  FMUL.FTZ R180, R152, R115 ;  /* 0x0000007398b47220 */ /* 0x000fc60000410000 */
[----:B-1----:R-:W3:Y:S04]  /*1c20*/  LDL.LU R154, [R1+0x74] ;  /* 0x00007400019a7983 */ /* 0x002ee80000300800 */
[----:B0-----:R-:W3:Y:S04]  /*1c30*/  LDL.LU R153, [R1+0x140] ;  /* 0x0001400001997983 */ /* 0x001ee80000300800 */
[----:B------:R-:W3:Y:S01]  /*1c40*/  LDL.LU R152, [R1+0x78] ;  /* 0x0000780001987983 */ /* 0x000ee20000300800 */
[----:B------:R-:W-:Y:S01]  /*1c50*/  FADD.FTZ R135, -R174, R135 ;  /* 0x00000087ae877221 */ /* 0x000fe20000010100 */
[----:B------:R-:W-:-:S03]  /*1c60*/  FADD.FTZ R183, R119, R183 ;  /* 0x000000b777b77221 */ /* 0x000fc60000010000 */
[----:B------:R-:W-:-:S04]  /*1c70*/  FMUL.FTZ R179, R5, R135 ;  /* 0x0000008705b37220 */ /* 0x000fc80000410000 */
[----:B------:R-:W-:Y:S01]  /*1c80*/  FFMA.FTZ R182, R119, R179, R182 ;  /* 0x000000b377b67223 */ /* 0x000fe200000100b6 */
[----:B------:R-:W-:Y:S01]  /*1c90*/  STL [R1+0x118], R183 ;  /* 0x000118b701007387 */ /* 0x000fe20000100800 */
[----:B------:R-:W-:-:S03]  /*1ca0*/  FADD.FTZ R128, -R174, R128 ;  /* 0x00000080ae807221 */ /* 0x000fc60000010100 */
[----:B------:R0:W-:Y:S01]  /*1cb0*/  STL [R1+0x70], R182 ;  /* 0x000070b601007387 */ /* 0x0001e20000100800 */
[----:B------:R-:W-:Y:S01]  /*1cc0*/  FADD.FTZ R129, -R174, R129 ;  /* 0x00000081ae817221 */ /* 0x000fe20000010100 */
[----:B------:R-:W-:-:S06]  /*1cd0*/  IMAD.WIDE.U32 R124, R6, 0x10, R196 ;  /* 0x00000010067c7825 */ /* 0x000fcc00078e00c4 */
[----:B------:R-:W3:Y:S01]  /*1ce0*/  LDG.E.128 R124, desc[UR10][R124.64] ;  /* 0x0000000a7c7c7981 */ /* 0x000ee2000c1e1d00 */
[----:B0-----:R-:W-:Y:S01]  /*1cf0*/  FMUL.FTZ R182, R5, R129 ;  /* 0x0000008105b67220 */ /* 0x001fe20000410000 */
[C---:B--2---:R-:W-:Y:S01]  /*1d00*/  FADD.FTZ R144, R112.reuse, R144 ;  /* 0x0000009070907221 */ /* 0x044fe20000010000 */
[----:B----4-:R-:W-:-:S04]  /*1d10*/  FFMA.FTZ R134, R112, R9, R134 ;  /* 0x0000000970867223 */ /* 0x010fc80000010086 */
[----:B------:R-:W-:Y:S01]  /*1d20*/  STL [R1+0x12c], R144 ;  /* 0x00012c9001007387 */ /* 0x000fe20000100800 */
[----:B------:R-:W-:-:S03]  /*1d30*/  FADD.FTZ R133, R113, R133 ;  /* 0x0000008571857221 */ /* 0x000fc60000010000 */
[----:B------:R-:W-:Y:S01]  /*1d40*/  STL [R1+0x11c], R134 ;  /* 0x00011c8601007387 */ /* 0x000fe20000100800 */
[----:B------:R-:W-:-:S03]  /*1d50*/  FFMA.FTZ R132, R113, R21, R132 ;  /* 0x0000001571847223 */ /* 0x000fc60000010084 */
[----:B------:R-:W-:Y:S01]  /*1d60*/  STL [R1+0x130], R133 ;  /* 0x0001308501007387 */ /* 0x000fe20000100800 */
[----:B------:R-:W-:-:S03]  /*1d70*/  FADD.FTZ R181, R114, R181 ;  /* 0x000000b572b57221 */ /* 0x000fc60000010000 */
[----:B------:R-:W-:Y:S04]  /*1d80*/  STL [R1+0x120], R132 ;  /* 0x0001208401007387 */ /* 0x000fe80000100800 */
[----:B------:R0:W-:Y:S01]  /*1d90*/  STL [R1+0x134], R181 ;  /* 0x000134b501007387 */ /* 0x0001e20000100800 */
[----:B------:R-:W-:Y:S01]  /*1da0*/  FFMA.FTZ R157, R114, R22, R157 ;  /* 0x00000016729d7223 */ /* 0x000fe2000001009d */
[----:B0-----:R-:W-:-:S04]  /*1db0*/  FMUL.FTZ R181, R5, R128 ;  /* 0x0000008005b57220 */ /* 0x001fc80000410000 */
[----:B------:R0:W-:Y:S01]  /*1dc0*/  STL [R1+0x124], R157 ;  /* 0x0001249d01007387 */ /* 0x0001e20000100800 */
[C---:B------:R-:W-:Y:S01]  /*1dd0*/  FADD.FTZ R156, R115.reuse, R156 ;  /* 0x0000009c739c7221 */ /* 0x040fe20000010000 */
[----:B------:R-:W-:-:S04]  /*1de0*/  FFMA.FTZ R116, R115, R179, R116 ;  /* 0x000000b373747223 */ /* 0x000fc80000010074 */
[----:B------:R1:W-:Y:S04]  /*1df0*/  STL [R1+0x138], R156 ;  /* 0x0001389c01007387 */ /* 0x0003e80000100800 */
[----:B------:R-:W-:Y:S01]  /*1e00*/  STL [R1+0x128], R116 ;  /* 0x0001287401007387 */ /* 0x000fe20000100800 */
[----:B---3--:R-:W-:-:S05]  /*1e10*/  FADD.FTZ R155, R120, R155 ;  /* 0x0000009b789b7221 */ /* 0x008fca0000010000 */
[----:B------:R2:W-:Y:S01]  /*1e20*/  STL [R1+0x13c], R155 ;  /* 0x00013c9b01007387 */ /* 0x0005e20000100800 */
[----:B------:R-:W-:Y:S01]  /*1e30*/  FFMA.FTZ R154, R120, R181, R154 ;  /* 0x000000b5789a7223 */ /* 0x000fe2000001009a */
[----:B------:R-:W-:-:S04]  /*1e40*/  FADD.FTZ R153, R121, R153 ;  /* 0x0000009979997221 */ /* 0x000fc80000010000 */
[----:B------:R3:W-:Y:S01]  /*1e50*/  STL [R1+0x74], R154 ;  /* 0x0000749a01007387 */ /* 0x0007e20000100800 */
[----:B------:R-:W-:-:S03]  /*1e60*/  FFMA.FTZ R152, R121, R182, R152 ;  /* 0x000000b679987223 */ /* 0x000fc60000010098 */
[----:B------:R-:W4:Y:S04]  /*1e70*/  LDL.LU R189, [R1+0x15c] ;  /* 0x00015c0001bd7983 */ /* 0x000f280000300800 */
[----:B------:R-:W4:Y:S04]  /*1e80*/  LDL.LU R188, [R1+0x14c] ;  /* 0x00014c0001bc7983 */ /* 0x000f280000300800 */
[----:B------:R3:W-:Y:S04]  /*1e90*/  STL [R1+0x140], R153 ;  /* 0x0001409901007387 */ /* 0x0007e80000100800 */
[----:B------:R-:W4:Y:S04]  /*1ea0*/  LDL.LU R187, [R1+0x160] ;  /* 0x0001600001bb7983 */ /* 0x000f280000300800 */
[----:B------:R3:W-:Y:S04]  /*1eb0*/  STL [R1+0x78], R152 ;  /* 0x0000789801007387 */ /* 0x0007e80000100800 */
[----:B------:R-:W4:Y:S04]  /*1ec0*/  LDL.LU R186, [R1+0x150] ;  /* 0x0001500001ba7983 */ /* 0x000f280000300800 */
[----:B0-----:R-:W4:Y:S04]  /*1ed0*/  LDL.LU R157, [R1+0x144] ;  /* 0x00014400019d7983 */ /* 0x001f280000300800 */
[----:B-1----:R-:W4:Y:S04]  /*1ee0*/  LDL.LU R156, [R1+0x7c] ;  /* 0x00007c00019c7983 */ /* 0x002f280000300800 */
[----:B--2---:R-:W2:Y:S04]  /*1ef0*/  LDL.LU R155, [R1+0x164] ;  /* 0x00016400019b7983 */ /* 0x004ea80000300800 */
[----:B---3--:R-:W3:Y:S01]  /*1f00*/  LDL.LU R154, [R1+0x154] ;  /* 0x00015400019a7983 */ /* 0x008ee20000300800 */
[----:B------:R-:W-:-:S03]  /*1f10*/  FADD.FTZ R130, -R174, R130 ;  /* 0x00000082ae827221 */ /* 0x000fc60000010100 */
[----:B------:R-:W3:Y:S04]  /*1f20*/  LDL.LU R153, [R1+0x148] ;  /* 0x0001480001997983 */ /* 0x000ee80000300800 */
[----:B------:R-:W3:Y:S01]  /*1f30*/  LDL.LU R152, [R1+0x80] ;  /* 0x0000800001987983 */ /* 0x000ee20000300800 */
[----:B------:R-:W-:Y:S02]  /*1f40*/  ISETP.NE.AND.EX P0, PT, RZ, UR15, PT, P0 ;  /* 0x0000000fff007c0c */ /* 0x000fe4000bf05300 */
[----:B------:R-:W-:-:S11]  /*1f50*/  ISETP.NE.U32.AND P1, PT, R176, RZ, PT ;  /* 0x000000ffb000720c */ /* 0x000fd60003f25070 */
[----:B------:R-:W0:Y:S01]  /*1f60*/  @P0 LDC.64 R132, c[0x0][0x3b8] ;  /* 0x0000ee00ff840b82 */ /* 0x000e220000000a00 */
[----:B----4-:R-:W-:Y:S01]  /*1f70*/  FADD.FTZ R189, R124, R189 ;  /* 0x000000bd7cbd7221 */ /* 0x010fe20000010000 */
[----:B------:R-:W-:Y:S01]  /*1f80*/  IADD3 R7, PT, PT, R3, 0x60, RZ ;  /* 0x0000006003077810 */ /* 0x000fe20007ffe0ff */
[----:B------:R-:W-:Y:S01]  /*1f90*/  FADD.FTZ R131, -R174, R131 ;  /* 0x00000083ae837221 */ /* 0x000fe20000010100 */
[----:B-----5:R-:W-:Y:S01]  /*1fa0*/  FMUL.FTZ R183, R232, R124 ;  /* 0x0000007ce8b77220 */ /* 0x020fe20000410000 */
[----:B------:R-:W-:Y:S01]  /*1fb0*/  FFMA.FTZ R188, R124, R181, R188 ;  /* 0x000000b57cbc7223 */ /* 0x000fe200000100bc */
[----:B------:R-:W-:Y:S01]  /*1fc0*/  STL [R1+0x15c], R189 ;  /* 0x00015cbd01007387 */ /* 0x000fe20000100800 */
[----:B------:R-:W-:Y:S01]  /*1fd0*/  FMUL.FTZ R185, R233, R125 ;  /* 0x0000007de9b97220 */ /* 0x000fe20000410000 */
[----:B------:R-:W1:Y:S02]  /*1fe0*/  @P0 LDC.64 R112, c[0x0][0x3b8] ;  /* 0x0000ee00ff700b82 */ /* 0x000e640000000a00 */
[----:B------:R-:W-:Y:S01]  /*1ff0*/  STL [R1+0x14c], R188 ;  /* 0x00014cbc01007387 */ /* 0x000fe20000100800 */
[C---:B------:R-:W-:Y:S01]  /*2000*/  FADD.FTZ R187, R125.reuse, R187 ;  /* 0x000000bb7dbb7221 */ /* 0x040fe20000010000 */
[----:B------:R-:W-:Y:S01]  /*2010*/  FFMA.FTZ R186, R125, R182, R186 ;  /* 0x000000b67dba7223 */ /* 0x000fe200000100ba */
[----:B------:R-:W-:-:S03]  /*2020*/  IADD3 R184, PT, PT, R3, 0xa0, RZ ;  /* 0x000000a003b87810 */ /* 0x000fc60007ffe0ff */
[----:B------:R-:W4:Y:S01]  /*2030*/  @P0 LDC.64 R134, c[0x0][0x3b8] ;  /* 0x0000ee00ff860b82 */ /* 0x000f220000000a00 */
[----:B------:R0:W-:Y:S01]  /*2040*/  STL [R1+0x150], R186 ;  /* 0x000150ba01007387 */ /* 0x0001e20000100800 */
[----:B------:R-:W-:-:S03]  /*2050*/  FADD.FTZ R157, R122, R157 ;  /* 0x0000009d7a9d7221 */ /* 0x000fc60000010000 */
[----:B------:R-:W-:Y:S01]  /*2060*/  STL [R1+0x160], R187 ;  /* 0x000160bb01007387 */ /* 0x000fe20000100800 */
[----:B0-----:R-:W-:-:S03]  /*2070*/  FMUL.FTZ R186, R5, R130 ;  /* 0x0000008205ba7220 */ /* 0x001fc60000410000 */
[----:B------:R0:W-:Y:S01]  /*2080*/  STL [R1+0x144], R157 ;  /* 0x0001449d01007387 */ /* 0x0001e20000100800 */
[----:B------:R-:W-:-:S03]  /*2090*/  FFMA.FTZ R156, R122, R186, R156 ;  /* 0x000000ba7a9c7223 */ /* 0x000fc6000001009c */
[----:B0-----:R-:W4:Y:S04]  /*20a0*/  LDL.LU R157, [R1+0x168] ;  /* 0x00016800019d7983 */ /* 0x001f280000300800 */
[----:B------:R0:W-:Y:S04]  /*20b0*/  STL [R1+0x7c], R156 ;  /* 0x00007c9c01007387 */ /* 0x0001e80000100800 */
[----:B0-----:R-:W4:Y:S01]  /*20c0*/  LDL.LU R156, [R1+0x158] ;  /* 0x00015800019c7983 */ /* 0x001f220000300800 */
[----:B------:R-:W-:Y:S01]  /*20d0*/  ISETP.NE.AND.EX P1, PT, R177, RZ, PT, P1 ;  /* 0x000000ffb100720c */ /* 0x000fe20003f25310 */
[----:B------:R-:W-:-:S04]  /*20e0*/  IMAD.WIDE.U32 R160, R7, 0x10, R248 ;  /* 0x0000001007a07825 */ /* 0x000fc800078e00f8 */
[----:B------:R-:W-:-:S04]  /*20f0*/  @P0 IMAD.WIDE.U32 R128, R7, 0x4, R132 ;  /* 0x0000000407800825 */ /* 0x000fc800078e0084 */
[----:B--2---:R-:W-:Y:S01]  /*2100*/  FADD.FTZ R155, R126, R155 ;  /* 0x0000009b7e9b7221 */ /* 0x004fe20000010000 */
[----:B------:R-:W2:Y:S01]  /*2110*/  LDG.E.128 R160, desc[UR10][R160.64] ;  /* 0x0000000aa0a07981 */ /* 0x000ea2000c1e1d00 */
[----:B------:R-:W-:-:S04]  /*2120*/  IMAD.WIDE.U32 R168, R7, 0x10, R158 ;  /* 0x0000001007a87825 */ /* 0x000fc800078e009e */
[----:B---3--:R-:W-:Y:S01]  /*2130*/  FFMA.FTZ R154, R126, R186, R154 ;  /* 0x000000ba7e9a7223 */ /* 0x008fe2000001009a */
[----:B------:R-:W3:Y:S01]  /*2140*/  LDL.LU R194, [R1+0x16c] ;  /* 0x00016c0001c27983 */ /* 0x000ee20000300800 */
[----:B------:R-:W0:Y:S01]  /*2150*/  @P1 LDC.64 R132, c[0x0][0x438] ;  /* 0x00010e00ff841b82 */ /* 0x000e220000000a00 */
[----:B------:R-:W-:Y:S02]  /*2160*/  IMAD.WIDE.U32 R164, R7, 0x10, R196 ;  /* 0x0000001007a47825 */ /* 0x000fe400078e00c4 */
[----:B------:R-:W3:Y:S02]  /*2170*/  LDG.E.128 R168, desc[UR10][R168.64] ;  /* 0x0000000aa8a87981 */ /* 0x000ee4000c1e1d00 */
[----:B------:R-:W-:Y:S02]  /*2180*/  FMUL.FTZ R189, R5, R131 ;  /* 0x0000008305bd7220 */ /* 0x000fe40000410000 */
[----:B------:R-:W3:Y:S01]  /*2190*/  LDL.LU R193, [R1+0x84] ;  /* 0x0000840001c17983 */ /* 0x000ee20000300800 */
[----:B------:R-:W-:Y:S01]  /*21a0*/  FADD.FTZ R153, R123, R153 ;  /* 0x000000997b997221 */ /* 0x000fe20000010000 */
[----:B------:R-:W-:-:S04]  /*21b0*/  IMAD.WIDE.U32 R32, R8, 0x10, R248 ;  /* 0x0000001008207825 */ /* 0x000fc800078e00f8 */
[----:B------:R-:W-:Y:S01]  /*21c0*/  IMAD.WIDE.U32 R36, R8, 0x10, R196 ;  /* 0x0000001008247825 */ /* 0x000fe200078e00c4 */
[----:B------:R1:W-:Y:S03]  /*21d0*/  STL [R1+0x164], R155 ;  /* 0x0001649b01007387 */ /* 0x0003e60000100800 */
[----:B------:R-:W-:Y:S01]  /*21e0*/  FMUL.FTZ R187, R234, R126 ;  /* 0x0000007eeabb7220 */ /* 0x000fe20000410000 */
[----:B------:R-:W-:Y:S01]  /*21f0*/  FMUL.FTZ R190, R235, R127 ;  /* 0x0000007febbe7220 */ /* 0x000fe20000410000 */
[----:B----4-:R-:W-:Y:S01]  /*2200*/  @P0 IMAD.WIDE.U32 R134, R8, 0x4, R134 ;  /* 0x0000000408860825 */ /* 0x010fe200078e0086 */
[----:B------:R4:W-:Y:S03]  /*2210*/  STL [R1+0x154], R154 ;  /* 0x0001549a01007387 */ /* 0x0009e60000100800 */
[----:B------:R-:W-:Y:S01]  /*2220*/  FFMA.FTZ R152, R123, R189, R152 ;  /* 0x000000bd7b987223 */ /* 0x000fe20000010098 */
[----:B------:R-:W-:Y:S01]  /*2230*/  IADD3 R188, PT, PT, R3, 0xc0, RZ ;  /* 0x000000c003bc7810 */ /* 0x000fe20007ffe0ff */
[----:B------:R-:W-:Y:S01]  /*2240*/  FMUL.FTZ R178, R178, R114 ;  /* 0x00000072b2b27220 */ /* 0x000fe20000410000 */
[----:B------:R-:W3:Y:S01]  /*2250*/  LDG.E.128 R164, desc[UR10][R164.64] ;  /* 0x0000000aa4a47981 */ /* 0x000ee2000c1e1d00 */
[----:B------:R-:W-:Y:S01]  /*2260*/  FFMA.FTZ R180, R145, R119, R180 ;  /* 0x0000007791b47223 */ /* 0x000fe200000100b4 */
[----:B------:R-:W-:Y:S01]  /*2270*/  FFMA.FTZ R183, R236, R120, R183 ;  /* 0x00000078ecb77223 */ /* 0x000fe200000100b7 */
[----:B------:R-:W-:Y:S01]  /*2280*/  FFMA.FTZ R185, R237, R121, R185 ;  /* 0x00000079edb97223 */ /* 0x000fe200000100b9 */
[----:B-1----:R-:W3:Y:S01]  /*2290*/  LDL.LU R155, [R1+0x18c] ;  /* 0x00018c00019b7983 */ /* 0x002ee20000300800 */
[----:B0-----:R-:W-:Y:S01]  /*22a0*/  @P1 IMAD.WIDE.U32 R124, R6, 0x10, R132 ;  /* 0x00000010067c1825 */ /* 0x001fe200078e0084 */
[----:B------:R-:W-:Y:S01]  /*22b0*/  IADD3 R195, PT, PT, R3, 0xe0, RZ ;  /* 0x000000e003c37810 */ /* 0x000fe20007ffe0ff */
[----:B------:R-:W0:Y:S01]  /*22c0*/  @P1 LDC.64 R116, c[0x0][0x438] ;  /* 0x00010e00ff741b82 */ /* 0x000e220000000a00 */
[----:B----4-:R-:W4:Y:S04]  /*22d0*/  LDL.LU R154, [R1+0x17c] ;  /* 0x00017c00019a7983 */ /* 0x010f280000300800 */
[----:B------:R1:W-:Y:S04]  /*22e0*/  STL [R1+0x148], R153 ;  /* 0x0001489901007387 */ /* 0x0003e80000100800 */
[----:B------:R3:W5:Y:S04]  /*22f0*/  @P0 LDG.E R13, desc[UR10][R128.64] ;  /* 0x0000000a800d0981 */ /* 0x000768000c1e1900 */
[----:B------:R-:W4:Y:S04]  /*2300*/  LDG.E.128 R32, desc[UR10][R32.64] ;  /* 0x0000000a20207981 */ /* 0x000f28000c1e1d00 */
[----:B------:R-:W4:Y:S01]  /*2310*/  LDG.E.128 R36, desc[UR10][R36.64] ;  /* 0x0000000a24247981 */ /* 0x000f22000c1e1d00 */
[----:B------:R-:W-:-:S03]  /*2320*/  FADD.FTZ R157, R127, R157 ;  /* 0x0000009d7f9d7221 */ /* 0x000fc60000010000 */
[----:B-1----:R-:W4:Y:S01]  /*2330*/  LDL.LU R153, [R1+0x170] ;  /* 0x0001700001997983 */ /* 0x002f220000300800 */
[----:B------:R-:W-:-:S03]  /*2340*/  FFMA.FTZ R156, R127, R189, R156 ;  /* 0x000000bd7f9c7223 */ /* 0x000fc6000001009c */
[----:B------:R1:W-:Y:S01]  /*2350*/  STL [R1+0x80], R152 ;  /* 0x0000809801007387 */ /* 0x0003e20000100800 */
[C---:B--2---:R-:W-:Y:S01]  /*2360*/  FADD.FTZ R160, -R174.reuse, R160 ;  /* 0x000000a0aea07221 */ /* 0x044fe20000010100 */
[----:B------:R-:W-:Y:S01]  /*2370*/  FADD.FTZ R161, -R174, R161 ;  /* 0x000000a1aea17221 */ /* 0x000fe20000010100 */
[----:B---3--:R-:W-:Y:S01]  /*2380*/  FADD.FTZ R194, R168, R194 ;  /* 0x000000c2a8c27221 */ /* 0x008fe20000010000 */
[----:B-1----:R-:W2:Y:S01]  /*2390*/  LDL.LU R152, [R1+0x88] ;  /* 0x0000880001987983 */ /* 0x002ea20000300800 */
[----:B------:R-:W-:Y:S01]  /*23a0*/  FADD.FTZ R162, -R174, R162 ;  /* 0x000000a2aea27221 */ /* 0x000fe20000010100 */
[----:B------:R-:W-:Y:S01]  /*23b0*/  FFMA.FTZ R187, R238, R122, R187 ;  /* 0x0000007aeebb7223 */ /* 0x000fe200000100bb */
[----:B------:R-:W-:Y:S01]  /*23c0*/  FFMA.FTZ R190, R239, R123, R190 ;  /* 0x0000007befbe7223 */ /* 0x000fe200000100be */
[----:B------:R-:W3:Y:S04]  /*23d0*/  LDL.LU R133, [R1+0x190] ;  /* 0x0001900001857983 */ /* 0x000ee80000300800 */
[----:B------:R1:W5:Y:S01]  /*23e0*/  @P0 LDG.E R14, desc[UR10][R134.64] ;  /* 0x0000000a860e0981 */ /* 0x000362000c1e1900 */
[----:B------:R-:W-:Y:S01]  /*23f0*/  FFMA.FTZ R178, R146, R118, R178 ;  /* 0x0000007692b27223 */ /* 0x000fe200000100b2 */
[----:B------:R-:W-:Y:S01]  /*2400*/  FMUL.FTZ R191, R5, R160 ;  /* 0x000000a005bf7220 */ /* 0x000fe20000410000 */
[----:B------:R-:W-:Y:S01]  /*2410*/  @P0 IMAD.WIDE.U32 R128, R184, 0x4, R112 ;  /* 0x00000004b8800825 */ /* 0x000fe200078e0070 */
[----:B------:R-:W2:Y:S01]  /*2420*/  LDL.LU R132, [R1+0x180] ;  /* 0x0001800001847983 */ /* 0x000ea20000300800 */
[----:B------:R-:W0:Y:S03]  /*2430*/  @P0 LDC.64 R146, c[0x0][0x3b8] ;  /* 0x0000ee00ff920b82 */ /* 0x000e260000000a00 */
[----:B------:R-:W-:Y:S04]  /*2440*/  STL [R1+0x158], R156 ;  /* 0x0001589c01007387 */ /* 0x000fe80000100800 */
[----:B------:R-:W-:Y:S01]  /*2450*/  STL [R1+0x168], R157 ;  /* 0x0001689d01007387 */ /* 0x000fe20000100800 */
[----:B------:R-:W-:Y:S01]  /*2460*/  FMUL.FTZ R192, R224, R164 ;  /* 0x000000a4e0c07220 */ /* 0x000fe20000410000 */
[----:B------:R-:W-:Y:S01]  /*2470*/  FADD.FTZ R155, R164, R155 ;  /* 0x0000009ba49b7221 */ /* 0x000fe20000010000 */
[----:B-1----:R-:W-:Y:S01]  /*2480*/  IMAD.WIDE.U32 R134, R184, 0x10, R196 ;  /* 0x00000010b8867825 */ /* 0x002fe200078e00c4 */
[----:B------:R-:W2:Y:S03]  /*2490*/  LDL.LU R202, [R1+0x174] ;  /* 0x0001740001ca7983 */ /* 0x000ea60000300800 */
[-C--:B------:R-:W-:Y:S01]  /*24a0*/  FFMA.FTZ R193, R168, R191.reuse, R193 ;  /* 0x000000bfa8c17223 */ /* 0x080fe200000100c1 */
[----:B----4-:R-:W-:Y:S01]  /*24b0*/  FFMA.FTZ R154, R164, R191, R154 ;  /* 0x000000bfa49a7223 */ /* 0x010fe2000001009a */
[----:B------:R-:W1:Y:S01]  /*24c0*/  @P0 LDC.64 R144, c[0x0][0x3b8] ;  /* 0x0000ee00ff900b82 */ /* 0x000e620000000a00 */
[----:B------:R-:W-:Y:S04]  /*24d0*/  STL [R1+0x16c], R194 ;  /* 0x00016cc201007387 */ /* 0x000fe80000100800 */
[----:B------:R4:W-:Y:S01]  /*24e0*/  STL [R1+0x84], R193 ;  /* 0x000084c101007387 */ /* 0x0009e20000100800 */
[----:B------:R-:W-:-:S02]  /*24f0*/  FADD.FTZ R163, -R174, R163 ;  /* 0x000000a3aea37221 */ /* 0x000fc40000010100 */
[----:B------:R-:W1:Y:S01]  /*2500*/  @P0 LDC.64 R118, c[0x0][0x3b8] ;  /* 0x0000ee00ff760b82 */ /* 0x000e620000000a00 */
[----:B------:R-:W2:Y:S04]  /*2510*/  LDL.LU R207, [R1+0x8c] ;  /* 0x00008c0001cf7983 */ /* 0x000ea80000300800 */
[----:B------:R-:W-:Y:S01]  /*2520*/  STL [R1+0x18c], R155 ;  /* 0x00018c9b01007387 */ /* 0x000fe20000100800 */
[----:B----4-:R-:W-:Y:S02]  /*2530*/  FMUL.FTZ R193, R5, R161 ;  /* 0x000000a105c17220 */ /* 0x010fe40000410000 */
[----:B------:R-:W4:Y:S01]  /*2540*/  @P1 LDC.64 R114, c[0x0][0x438] ;  /* 0x00010e00ff721b82 */ /* 0x000f220000000a00 */
[----:B------:R-:W-:Y:S04]  /*2550*/  STL [R1+0x17c], R154 ;  /* 0x00017c9a01007387 */ /* 0x000fe80000100800 */
[----:B------:R-:W4:Y:S04]  /*2560*/  LDL.LU R199, [R1+0x194] ;  /* 0x0001940001c77983 */ /* 0x000f280000300800 */
[----:B------:R0:W5:Y:S01]  /*2570*/  @P0 LDG.E R15, desc[UR10][R128.64] ;  /* 0x0000000a800f0981 */ /* 0x000162000c1e1900 */
[----:B------:R-:W-:-:S03]  /*2580*/  FMUL.FTZ R194, R225, R165 ;  /* 0x000000a5e1c27220 */ /* 0x000fc60000410000 */
[----:B------:R-:W5:Y:S01]  /*2590*/  @P1 LDG.E.128 R96, desc[UR10][R124.64] ;  /* 0x0000000a7c601981 */ /* 0x000f62000c1e1d00 */
[----:B------:R-:W-:-:S03]  /*25a0*/  FADD.FTZ R153, R169, R153 ;  /* 0x00000099a9997221 */ /* 0x000fc60000010000 */
[----:B------:R-:W4:Y:S01]  /*25b0*/  LDL.LU R198, [R1+0x184] ;  /* 0x0001840001c67983 */ /* 0x000f220000300800 */
[----:B0-----:R-:W0:Y:S03]  /*25c0*/  @P1 LDC.64 R128, c[0x0][0x438] ;  /* 0x00010e00ff801b82 */ /* 0x001e260000000a00 */
[----:B------:R-:W-:Y:S01]  /*25d0*/  STL [R1+0x170], R153 ;  /* 0x0001709901007387 */ /* 0x000fe20000100800 */
[----:B---3--:R-:W-:Y:S01]  /*25e0*/  FADD.FTZ R133, R165, R133 ;  /* 0x00000085a5857221 */ /* 0x008fe20000010000 */
[----:B--2---:R-:W-:Y:S01]  /*25f0*/  FFMA.FTZ R152, R169, R193, R152 ;  /* 0x000000c1a9987223 */ /* 0x004fe20000010098 */
[----:B------:R-:W-:-:S04]  /*2600*/  FADD.FTZ R202, R170, R202 ;  /* 0x000000caaaca7221 */ /* 0x000fc80000010000 */
[----:B------:R-:W-:Y:S01]  /*2610*/  STL [R1+0x88], R152 ;  /* 0x0000889801007387 */ /* 0x000fe20000100800 */
[----:B------:R-:W-:Y:S01]  /*2620*/  @P0 IMAD.WIDE.U32 R146, R3, 0x4, R146 ;  /* 0x0000000403920825 */ /* 0x000fe200078e0092 */
[----:B------:R-:W2:Y:S02]  /*2630*/  LDC.64 R160, c[0x0][0x430] ;  /* 0x00010c00ffa07b82 */ /* 0x000ea40000000a00 */
[----:B------:R-:W3:Y:S04]  /*2640*/  LDL.LU R206, [R1+0x178] ;  /* 0x0001780001ce7983 */ /* 0x000ee80000300800 */
[----:B------:R-:W3:Y:S04]  /*2650*/  LDL.LU R205, [R1+0x90] ;  /* 0x0000900001cd7983 */ /* 0x000ee80000300800 */
[----:B------:R-:W-:Y:S01]  /*2660*/  STL [R1+0x190], R133 ;  /* 0x0001908501007387 */ /* 0x000fe20000100800 */
[----:B------:R-:W-:-:S03]  /*2670*/  FFMA.FTZ R132, R165, R193, R132 ;  /* 0x000000c1a5847223 */ /* 0x000fc60000010084 */
[----:B------:R-:W3:Y:S04]  /*2680*/  LDL.LU R201, [R1+0x198] ;  /* 0x0001980001c97983 */ /* 0x000ee80000300800 */
[----:B------:R-:W3:Y:S04]  /*2690*/  LDL.LU R200, [R1+0x188] ;  /* 0x0001880001c87983 */ /* 0x000ee80000300800 */
[----:B------:R-:W-:Y:S04]  /*26a0*/  STL [R1+0x180], R132 ;  /* 0x0001808401007387 */ /* 0x000fe80000100800 */
[----:B------:R-:W3:Y:S04]  /*26b0*/  LDL.LU R204, [R1+0x19c] ;  /* 0x00019c0001cc7983 */ /* 0x000ee80000300800 */
[----:B------:R-:W3:Y:S04]  /*26c0*/  LDL.LU R203, [R1+0x94] ;  /* 0x0000940001cb7983 */ /* 0x000ee80000300800 */
[----:B------:R1:W-:Y:S01]  /*26d0*/  STL [R1+0x174], R202 ;  /* 0x000174ca01007387 */ /* 0x0003e20000100800 */
[----:B0-----:R-:W-:-:S04]  /*26e0*/  @P1 IMAD.WIDE.U32 R122, R8, 0x10, R128 ;  /* 0x00000010087a1825 */ /* 0x001fc800078e0080 */
[----:B----4-:R-:W-:Y:S01]  /*26f0*/  FADD.FTZ R199, R166, R199 ;  /* 0x000000c7a6c77221 */ /* 0x010fe20000010000 */
[----:B------:R-:W5:Y:S04]  /*2700*/  @P0 LDG.E R10, desc[UR10][R146.64] ;  /* 0x0000000a920a0981 */ /* 0x000f68000c1e1900 */
[----:B-1----:R-:W4:Y:S01]  /*2710*/  LDL.LU R202, [R1+0x1bc] ;  /* 0x0001bc0001ca7983 */ /* 0x002f220000300800 */
[----:B------:R-:W-:-:S04]  /*2720*/  IMAD.WIDE.U32 R128, R188, 0x10, R196 ;  /* 0x00000010bc807825 */ /* 0x000fc800078e00c4 */
[----:B------:R-:W-:Y:S01]  /*2730*/  FMUL.FTZ R196, R5, R162 ;  /* 0x000000a205c47220 */ /* 0x000fe20000410000 */
[----:B------:R-:W4:Y:S04]  /*2740*/  LDL.LU R165, [R1+0x1ac] ;  /* 0x0001ac0001a57983 */ /* 0x000f280000300800 */
[----:B------:R-:W4:Y:S04]  /*2750*/  LDL.LU R164, [R1+0x1a0] ;  /* 0x0001a00001a47983 */ /* 0x000f280000300800 */
[----:B------:R-:W4:Y:S01]  /*2760*/  LDL.LU R162, [R1+0x98] ;  /* 0x0000980001a27983 */ /* 0x000f220000300800 */
[----:B------:R-:W-:Y:S01]  /*2770*/  FFMA.FTZ R207, R170, R196, R207 ;  /* 0x000000c4aacf7223 */ /* 0x000fe200000100cf */
[----:B------:R-:W-:-:S02]  /*2780*/  @P0 IMAD.WIDE.U32 R120, R4, 0x4, R144 ;  /* 0x0000000404780825 */ /* 0x000fc400078e0090 */
[----:B------:R0:W4:Y:S04]  /*2790*/  LDG.E.128 R144, desc[UR10][R134.64] ;  /* 0x0000000a86907981 */ /* 0x000128000c1e1d00 */
[----:B------:R-:W-:Y:S01]  /*27a0*/  STL [R1+0x8c], R207 ;  /* 0x00008ccf01007387 */ /* 0x000fe20000100800 */
[----:B------:R-:W-:Y:S01]  /*27b0*/  FADD.FTZ R32, -R174, R32 ;  /* 0x00000020ae207221 */ /* 0x000fe20000010100 */
[----:B------:R-:W-:Y:S01]  /*27c0*/  FFMA.FTZ R192, R228, R168, R192 ;  /* 0x000000a8e4c07223 */ /* 0x000fe200000100c0 */
[----:B------:R-:W-:Y:S01]  /*27d0*/  FFMA.FTZ R194, R229, R169, R194 ;  /* 0x000000a9e5c27223 */ /* 0x000fe200000100c2 */
[----:B------:R-:W-:Y:S01]  /*27e0*/  FADD.FTZ R33, -R174, R33 ;  /* 0x00000021ae217221 */ /* 0x000fe20000010100 */
[----:B------:R-:W1:Y:S01]  /*27f0*/  LDC.64 R168, c[0x0][0x428] ;  /* 0x00010a00ffa87b82 */ /* 0x000e620000000a00 */
[----:B------:R-:W-:Y:S01]  /*2800*/  FMUL.FTZ R197, R226, R166 ;  /* 0x000000a6e2c57220 */ /* 0x000fe20000410000 */
[----:B------:R-:W-:Y:S01]  /*2810*/  @P0 IMAD.WIDE.U32 R118, R6, 0x4, R118 ;  /* 0x0000000406760825 */ /* 0x000fe200078e0076 */
[----:B------:R4:W5:Y:S03]  /*2820*/  @P0 LDG.E R11, desc[UR10][R120.64] ;  /* 0x0000000a780b0981 */ /* 0x000966000c1e1900 */
[----:B------:R-:W-:Y:S01]  /*2830*/  @P1 IMAD.WIDE.U32 R116, R4, 0x10, R116 ;  /* 0x0000001004741825 */ /* 0x000fe200078e0074 */
[----:B------:R-:W5:Y:S01]  /*2840*/  @P1 LDG.E.128 R104, desc[UR10][R122.64] ;  /* 0x0000000a7a681981 */ /* 0x000f62000c1e1d00 */
[----:B0-----:R-:W0:Y:S02]  /*2850*/  @P1 LDC.64 R134, c[0x0][0x438] ;  /* 0x00010e00ff861b82 */ /* 0x001e240000000a00 */
[----:B------:R-:W-:Y:S01]  /*2860*/  FFMA.FTZ R197, R230, R170, R197 ;  /* 0x000000aae6c57223 */ /* 0x000fe200000100c5 */
[----:B------:R-:W5:Y:S01]  /*2870*/  @P0 LDG.E R12, desc[UR10][R118.64] ;  /* 0x0000000a760c0981 */ /* 0x000f62000c1e1900 */
[----:B-1----:R-:W-:-:S03]  /*2880*/  IMAD.WIDE.U32 R132, R195, 0x10, R168 ;  /* 0x00000010c3847825 */ /* 0x002fc600078e00a8 */
[----:B------:R-:W5:Y:S01]  /*2890*/  @P1 LDG.E.128 R92, desc[UR10][R116.64] ;  /* 0x0000000a745c1981 */ /* 0x000f62000c1e1d00 */
[----:B0-----:R-:W-:-:S04]  /*28a0*/  @P1 IMAD.WIDE.U32 R124, R184, 0x10, R134 ;  /* 0x00000010b87c1825 */ /* 0x001fc800078e0086 */
[----:B--2---:R-:W-:Y:S01]  /*28b0*/  IMAD.WIDE.U32 R134, R195, 0x10, R160 ;  /* 0x00000010c3867825 */ /* 0x004fe200078e00a0 */
[----:B------:R-:W5:Y:S03]  /*28c0*/  @P1 LDG.E.128 R108, desc[UR10][R124.64] ;  /* 0x0000000a7c6c1981 */ /* 0x000f66000c1e1d00 */
[----:B------:R-:W-:Y:S01]  /*28d0*/  FFMA.FTZ R198, R166, R196, R198 ;  /* 0x000000c4a6c67223 */ /* 0x000fe200000100c6 */
[----:B---3--:R-:W-:-:S04]  /*28e0*/  FADD.FTZ R206, R171, R206 ;  /* 0x000000ceabce7221 */ /* 0x008fc80000010000 */
[----:B------:R0:W-:Y:S01]  /*28f0*/  STL [R1+0x184], R198 ;  /* 0x000184c601007387 */ /* 0x0001e20000100800 */
[----:B------:R-:W-:Y:S01]  /*2900*/  FADD.FTZ R201, R167, R201 ;  /* 0x000000c9a7c97221 */ /* 0x000fe20000010000 */
[----:B0-----:R-:W-:Y:S02]  /*2910*/  FMUL.FTZ R198, R5, R163 ;  /* 0x000000a305c67220 */ /* 0x001fe40000410000 */
[----:B------:R-:W-:Y:S02]  /*2920*/  STL [R1+0x194], R199 ;  /* 0x000194c701007387 */ /* 0x000fe40000100800 */
[-C--:B------:R-:W-:Y:S01]  /*2930*/  FFMA.FTZ R205, R171, R198.reuse, R205 ;  /* 0x000000c6abcd7223 */ /* 0x080fe200000100cd */
[----:B------:R-:W-:Y:S01]  /*2940*/  FFMA.FTZ R200, R167, R198, R200 ;  /* 0x000000c6a7c87223 */ /* 0x000fe200000100c8 */
[----:B------:R0:W-:Y:S04]  /*2950*/  STL [R1+0x178], R206 ;  /* 0x000178ce01007387 */ /* 0x0001e80000100800 */
[----:B------:R-:W-:Y:S04]  /*2960*/  STL [R1+0x90], R205 ;  /* 0x000090cd01007387 */ /* 0x000fe80000100800 */
[----:B------:R1:W-:Y:S01]  /*2970*/  STL [R1+0x188], R200 ;  /* 0x000188c801007387 */ /* 0x0003e20000100800 */
[----:B------:R-:W-:Y:S01]  /*2980*/  FADD.FTZ R204, R28, R204 ;  /* 0x000000cc1ccc7221 */ /* 0x000fe20000010000 */
[----:B0-----:R-:W0:Y:S01]  /*2990*/  @P1 LDC.64 R206, c[0x0][0x438] ;  /* 0x00010e00ffce1b82 */ /* 0x001e220000000a00 */
[----:B----4-:R-:W-:Y:S01]  /*29a0*/  FADD.FTZ R202, R36, R202 ;  /* 0x000000ca24ca7221 */ /* 0x010fe20000010000 */
[----:B-1----:R-:W-:Y:S01]  /*29b0*/  FMUL.FTZ R200, R5, R32 ;  /* 0x0000002005c87220 */ /* 0x002fe20000410000 */
[----:B------:R1:W-:Y:S03]  /*29c0*/  STL [R1+0x198], R201 ;  /* 0x000198c901007387 */ /* 0x0003e60000100800 */
[----:B------:R-:W-:Y:S01]  /*29d0*/  FFMA.FTZ R203, R28, R200, R203 ;  /* 0x000000c81ccb7223 */ /* 0x000fe200000100cb */
[----:B------:R2:W-:Y:S04]  /*29e0*/  STL [R1+0x19c], R204 ;  /* 0x00019ccc01007387 */ /* 0x0005e80000100800 */
[----:B------:R3:W-:Y:S01]  /*29f0*/  STL [R1+0x94], R203 ;  /* 0x000094cb01007387 */ /* 0x0007e20000100800 */
[----:B-1----:R-:W-:-:S03]  /*2a00*/  FMUL.FTZ R201, R216, R36 ;  /* 0x00000024d8c97220 */ /* 0x002fc60000410000 */
[----:B------:R1:W-:Y:S01]  /*2a10*/  STL [R1+0x1bc], R202 ;  /* 0x0001bcca01007387 */ /* 0x0003e20000100800 */
[----:B--2---:R-:W-:Y:S01]  /*2a20*/  FMUL.FTZ R204, R217, R37 ;  /* 0x00000025d9cc7220 */ /* 0x004fe20000410000 */
[----:B------:R-:W-:Y:S01]  /*2a30*/  FFMA.FTZ R165, R36, R200, R165 ;  /* 0x000000c824a57223 */ /* 0x000fe200000100a5 */
[----:B------:R-:W-:Y:S01]  /*2a40*/  FADD.FTZ R164, R29, R164 ;  /* 0x000000a41da47221 */ /* 0x000fe20000010000 */
[----:B------:R-:W-:Y:S01]  /*2a50*/  IMAD.WIDE.U32 R120, R184, 0x10, R248 ;  /* 0x00000010b8787825 */ /* 0x000fe200078e00f8 */
[----:B---3--:R-:W-:Y:S01]  /*2a60*/  IADD3 R203, PT, PT, R3, 0x100, RZ ;  /* 0x0000010003cb7810 */ /* 0x008fe20007ffe0ff */
[----:B------:R-:W2:Y:S02]  /*2a70*/  LDG.E.128 R152, desc[UR10][R134.64] ;  /* 0x0000000a86987981 */ /* 0x000ea4000c1e1d00 */
[----:B-1----:R-:W-:Y:S01]  /*2a80*/  FMUL.FTZ R202, R5, R33 ;  /* 0x0000002105ca7220 */ /* 0x002fe20000410000 */
[----:B------:R-:W-:Y:S01]  /*2a90*/  FFMA.FTZ R201, R220, R28, R201 ;  /* 0x0000001cdcc97223 */ /* 0x000fe200000100c9 */
[----:B------:R-:W-:-:S02]  /*2aa0*/  FFMA.FTZ R204, R221, R29, R204 ;  /* 0x0000001dddcc7223 */ /* 0x000fc400000100cc */
[----:B------:R-:W-:Y:S01]  /*2ab0*/  FFMA.FTZ R162, R29, R202, R162 ;  /* 0x000000ca1da27223 */ /* 0x000fe200000100a2 */
[----:B------:R-:W-:Y:S01]  /*2ac0*/  IMAD.WIDE.U32 R28, R203, 0x10, R248 ;  /* 0x00000010cb1c7825 */ /* 0x000fe200078e00f8 */
[----:B------:R-:W-:Y:S03]  /*2ad0*/  STL [R1+0x1ac], R165 ;  /* 0x0001aca501007387 */ /* 0x000fe60000100800 */
[----:B------:R-:W-:Y:S01]  /*2ae0*/  FMUL.FTZ R199, R227, R167 ;  /* 0x000000a7e3c77220 */ /* 0x000fe20000410000 */
[----:B------:R-:W-:Y:S01]  /*2af0*/  IMAD.WIDE.U32 R32, R203, 0x10, R160 ;  /* 0x00000010cb207825 */ /* 0x000fe200078e00a0 */
[----:B------:R-:W-:Y:S04]  /*2b00*/  STL [R1+0x1a0], R164 ;  /* 0x0001a0a401007387 */ /* 0x000fe80000100800 */
[----:B------:R1:W-:Y:S01]  /*2b10*/  STL [R1+0x98], R162 ;  /* 0x000098a201007387 */ /* 0x0003e20000100800 */
[----:B------:R-:W-:-:S03]  /*2b20*/  FFMA.FTZ R199, R231, R171, R199 ;  /* 0x000000abe7c77223 */ /* 0x000fc600000100c7 */
[----:B------:R-:W3:Y:S04]  /*2b30*/  LDL.LU R247, [R1+0x1c0] ;  /* 0x0001c00001f77983 */ /* 0x000ee80000300800 */
[----:B------:R-:W4:Y:S04]  /*2b40*/  LDL.LU R205, [R1+0x1b0] ;  /* 0x0001b00001cd7983 */ /* 0x000f280000300800 */
[----:B-1----:R1:W2:Y:S04]  /*2b50*/  LDG.E.128 R160, desc[UR10][R28.64] ;  /* 0x0000000a1ca07981 */ /* 0x0022a8000c1e1d00 */
[----:B------:R-:W2:Y:S04]  /*2b60*/  LDL.LU R243, [R1+0x1a4] ;  /* 0x0001a40001f37983 */ /* 0x000ea80000300800 */
[----:B------:R-:W2:Y:S01]  /*2b70*/  LDL.LU R208, [R1+0x9c] ;  /* 0x00009c0001d07983 */ /* 0x000ea20000300800 */
[----:B-1----:R-:W-:-:S03]  /*2b80*/  IMAD.WIDE.U32 R28, R203, 0x10, R168 ;  /* 0x00000010cb1c7825 */ /* 0x002fc600078e00a8 */
[----:B------:R-:W2:Y:S04]  /*2b90*/  LDL.LU R240, [R1+0x1c4] ;  /* 0x0001c40001f07983 */ /* 0x000ea80000300800 */
[----:B------:R0:W2:Y:S04]  /*2ba0*/  LDG.E.128 R168, desc[UR10][R28.64] ;  /* 0x0000000a1ca87981 */ /* 0x0000a8000c1e1d00 */
[----:B------:R-:W2:Y:S01]  /*2bb0*/  LDL.LU R36, [R1+0x1b4] ;  /* 0x0001b40001247983 */ /* 0x000ea20000300800 */
[----:B------:R-:W-:-:S03]  /*2bc0*/  @P1 IMAD.WIDE.U32 R118, R3, 0x10, R114 ;  /* 0x0000001003761825 */ /* 0x000fc600078e0072 */
[----:B------:R-:W2:Y:S01]  /*2bd0*/  LDG.E.128 R112, desc[UR10][R120.64] ;  /* 0x0000000a78707981 */ /* 0x000ea2000c1e1d00 */
[----:B0-----:R-:W-:-:S03]  /*2be0*/  @P1 IMAD.WIDE.U32 R28, R188, 0x10, R206 ;  /* 0x00000010bc1c1825 */ /* 0x001fc600078e00ce */
[----:B------:R-:W2:Y:S04]  /*2bf0*/  LDG.E.128 R164, desc[UR10][R32.64] ;  /* 0x0000000a20a47981 */ /* 0x000ea8000c1e1d00 */
[----:B------:R0:W5:Y:S04]  /*2c00*/  @P1 LDG.E.128 R48, desc[UR10][R28.64] ;  /* 0x0000000a1c301981 */ /* 0x000168000c1e1d00 */
[----:B------:R-:W5:Y:S01]  /*2c10*/  @P1 LDG.E.128 R88, desc[UR10][R118.64] ;  /* 0x0000000a76581981 */ /* 0x000f62000c1e1d00 */
[----:B------:R-:W-:-:S03]  /*2c20*/  IMAD.WIDE.U32 R130, R188, 0x10, R248 ;  /* 0x00000010bc827825 */ /* 0x000fc600078e00f8 */
[----:B------:R-:W2:Y:S01]  /*2c30*/  LDG.E.128 R132, desc[UR10][R132.64] ;  /* 0x0000000a84847981 */ /* 0x000ea2000c1e1d00 */
[----:B0-----:R-:W0:Y:S02]  /*2c40*/  @P0 LDC.64 R28, c[0x0][0x3b8] ;  /* 0x0000ee00ff1c0b82 */ /* 0x001e240000000a00 */
[----:B0-----:R-:W-:-:S05]  /*2c50*/  @P0 IMAD.WIDE.U32 R28, R188, 0x4, R28 ;  /* 0x00000004bc1c0825 */ /* 0x001fca00078e001c */
[----:B------:R0:W5:Y:S02]  /*2c60*/  @P0 LDG.E R16, desc[UR10][R28.64] ;  /* 0x0000000a1c100981 */ /* 0x000164000c1e1900 */
[----:B0-----:R-:W0:Y:S02]  /*2c70*/  @P1 LDC.64 R28, c[0x0][0x438] ;  /* 0x00010e00ff1c1b82 */ /* 0x001e240000000a00 */
[----:B0-----:R-:W-:-:S05]  /*2c80*/  @P1 IMAD.WIDE.U32 R28, R195, 0x10, R28 ;  /* 0x00000010c31c1825 */ /* 0x001fca00078e001c */
[----:B------:R0:W5:Y:S02]  /*2c90*/  @P1 LDG.E.128 R44, desc[UR10][R28.64] ;  /* 0x0000000a1c2c1981 */ /* 0x000164000c1e1d00 */
[----:B0-----:R-:W0:Y:S02]  /*2ca0*/  @P0 LDC.64 R28, c[0x0][0x3b8] ;  /* 0x0000ee00ff1c0b82 */ /* 0x001e240000000a00 */
[----:B0-----:R-:W-:-:S05]  /*2cb0*/  @P0 IMAD.WIDE.U32 R28, R195, 0x4, R28 ;  /* 0x00000004c31c0825 */ /* 0x001fca00078e001c */
[----:B------:R0:W5:Y:S02]  /*2cc0*/  @P0 LDG.E R17, desc[UR10][R28.64] ;  /* 0x0000000a1c110981 */ /* 0x000164000c1e1900 */
[----:B0-----:R-:W0:Y:S02]  /*2cd0*/  @P1 LDC.64 R28, c[0x0][0x438] ;  /* 0x00010e00ff1c1b82 */ /* 0x001e240000000a00 */
[----:B0-----:R-:W-:-:S05]  /*2ce0*/  @P1 IMAD.WIDE.U32 R28, R203, 0x10, R28 ;  /* 0x00000010cb1c1825 */ /* 0x001fca00078e001c */
[----:B------:R0:W5:Y:S04]  /*2cf0*/  @P1 LDG.E.128 R40, desc[UR10][R28.64] ;  /* 0x0000000a1c281981 */ /* 0x000168000c1e1d00 */
[----:B------:R-:W2:Y:S01]  /*2d00*/  LDL.LU R29, [R1+0x1a8] ;  /* 0x0001a800011d7983 */ /* 0x000ea20000300800 */
[----:B0-----:R-:W-:Y:S01]  /*2d10*/  FADD.FTZ R28, -R174, R34 ;  /* 0x00000022ae1c7221 */ /* 0x001fe20000010100 */
[----:B------:R-:W-:-:S05]  /*2d20*/  IMAD.WIDE.U32 R120, R184, 0x10, R158 ;  /* 0x00000010b8787825 */ /* 0x000fca00078e009e */
[----:B------:R0:W2:Y:S02]  /*2d30*/  LDG.E.128 R116, desc[UR10][R120.64] ;  /* 0x0000000a78747981 */ /* 0x0000a4000c1e1d00 */
[----:B0-----:R-:W0:Y:S01]  /*2d40*/  @P1 LDC.64 R120, c[0x0][0x438] ;  /* 0x00010e00ff781b82 */ /* 0x001e220000000a00 */
[C---:B----4-:R-:W-:Y:S01]  /*2d50*/  FFMA.FTZ R205, R37.reuse, R202, R205 ;  /* 0x000000ca25cd7223 */ /* 0x050fe200000100cd */
[----:B---3--:R-:W-:-:S04]  /*2d60*/  FADD.FTZ R247, R37, R247 ;  /* 0x000000f725f77221 */ /* 0x008fc80000010000 */
[----:B------:R1:W-:Y:S02]  /*2d70*/  STL [R1+0x1b0], R205 ;  /* 0x0001b0cd01007387 */ /* 0x0003e40000100800 */
[----:B-1----:R-:W-:-:S04]  /*2d80*/  FMUL.FTZ R205, R5, R28 ;  /* 0x0000001c05cd7220 */ /* 0x002fc80000410000 */
[CC--:B--2---:R-:W-:Y:S01]  /*2d90*/  FFMA.FTZ R208, R30.reuse, R205.reuse, R208 ;  /* 0x000000cd1ed07223 */ /* 0x0c4fe200000100d0 */
[----:B------:R-:W-:Y:S04]  /*2da0*/  STL [R1+0x1c0], R247 ;  /* 0x0001c0f701007387 */ /* 0x000fe80000100800 */
[----:B------:R1:W-:Y:S01]  /*2db0*/  STL [R1+0x9c], R208 ;  /* 0x00009cd001007387 */ /* 0x0003e20000100800 */
[----:B------:R-:W-:Y:S01]  /*2dc0*/  FADD.FTZ R243, R30, R243 ;  /* 0x000000f31ef37221 */ /* 0x000fe20000010000 */
[C---:B------:R-:W-:Y:S02]  /*2dd0*/  FADD.FTZ R240, R38.reuse, R240 ;  /* 0x000000f026f07221 */ /* 0x040fe40000010000 */
[----:B-1----:R-:W2:Y:S01]  /*2de0*/  LDL.LU R208, [R1+0xa0] ;  /* 0x0000a00001d07983 */ /* 0x002ea20000300800 */
[----:B------:R-:W-:-:S03]  /*2df0*/  FFMA.FTZ R36, R38, R205, R36 ;  /* 0x000000cd26247223 */ /* 0x000fc60000010024 */
[----:B------:R-:W-:Y:S01]  /*2e00*/  STL [R1+0x1a4], R243 ;  /* 0x0001a4f301007387 */ /* 0x000fe20000100800 */
[----:B------:R-:W-:-:S03]  /*2e10*/  FMUL.FTZ R28, R218, R38 ;  /* 0x00000026da1c7220 */ /* 0x000fc60000410000 */
[----:B------:R-:W3:Y:S04]  /*2e20*/  LDL.LU R33, [R1+0x1c8] ;  /* 0x0001c80001217983 */ /* 0x000ee80000300800 */
[----:B------:R1:W-:Y:S01]  /*2e30*/  STL [R1+0x1c4], R240 ;  /* 0x0001c4f001007387 */ /* 0x0003e20000100800 */
[----:B------:R-:W-:Y:S01]  /*2e40*/  FFMA.FTZ R206, R222, R30, R28 ;  /* 0x0000001edece7223 */ /* 0x000fe2000001001c */
[----:B------:R-:W-:Y:S02]  /*2e50*/  FADD.FTZ R28, -R174, R35 ;  /* 0x00000023ae1c7221 */ /* 0x000fe40000010100 */
[----:B-1----:R-:W4:Y:S04]  /*2e60*/  LDL.LU R240, [R1+0x1b8] ;  /* 0x0001b80001f07983 */ /* 0x002f280000300800 */
[----:B------:R-:W4:Y:S04]  /*2e70*/  LDL.LU R37, [R1+0x1cc] ;  /* 0x0001cc0001257983 */ /* 0x000f280000300800 */
[----:B------:R1:W-:Y:S04]  /*2e80*/  STL [R1+0x1b4], R36 ;  /* 0x0001b42401007387 */ /* 0x0003e80000100800 */
[----:B-1----:R-:W4:Y:S04]  /*2e90*/  LDL.LU R36, [R1+0xa4] ;  /* 0x0000a40001247983 */ /* 0x002f280000300800 */
[----:B------:R-:W4:Y:S04]  /*2ea0*/  LDL.LU R32, [R1+0x1ec] ;  /* 0x0001ec0001207983 */ /* 0x000f280000300800 */
[----:B------:R-:W4:Y:S04]  /*2eb0*/  LDL.LU R35, [R1+0x1dc] ;  /* 0x0001dc0001237983 */ /* 0x000f280000300800 */
[----:B------:R-:W4:Y:S04]  /*2ec0*/  LDL.LU R34, [R1+0x1d0] ;  /* 0x0001d00001227983 */ /* 0x000f280000300800 */
[----:B------:R-:W4:Y:S01]  /*2ed0*/  LDL.LU R30, [R1+0xa8] ;  /* 0x0000a800011e7983 */ /* 0x000f220000300800 */
[----:B------:R-:W-:-:S05]  /*2ee0*/  FADD.FTZ R29, R31, R29 ;  /* 0x0000001d1f1d7221 */ /* 0x000fca0000010000 */
[----:B------:R1:W-:Y:S04]  /*2ef0*/  STL [R1+0x1a8], R29 ;  /* 0x0001a81d01007387 */ /* 0x0003e80000100800 */
[----:B-1----:R-:W4:Y:S01]  /*2f00*/  LDL.LU R29, [R1+0x1f0] ;  /* 0x0001f000011d7983 */ /* 0x002f220000300800 */
[----:B------:R-:W-:Y:S01]  /*2f10*/  FMUL.FTZ R207, R5, R28 ;  /* 0x0000001c05cf7220 */ /* 0x000fe20000410000 */
[----:B------:R-:W-:-:S03]  /*2f20*/  FMUL.FTZ R28, R219, R39 ;  /* 0x00000027db1c7220 */ /* 0x000fc60000410000 */
[----:B--2---:R-:W-:-:S05]  /*2f30*/  FFMA.FTZ R208, R31, R207, R208 ;  /* 0x000000cf1fd07223 */ /* 0x004fca00000100d0 */
[----:B------:R1:W-:Y:S01]  /*2f40*/  STL [R1+0xa0], R208 ;  /* 0x0000a0d001007387 */ /* 0x0003e20000100800 */
[----:B---3--:R-:W-:Y:S01]  /*2f50*/  FADD.FTZ R33, R39, R33 ;  /* 0x0000002127217221 */ /* 0x008fe20000010000 */
[----:B-1----:R-:W-:Y:S01]  /*2f60*/  FFMA.FTZ R208, R223, R31, R28 ;  /* 0x0000001fdfd07223 */ /* 0x002fe2000001001c */
[----:B------:R-:W-:-:S03]  /*2f70*/  FADD.FTZ R28, -R174, R112 ;  /* 0x00000070ae1c7221 */ /* 0x000fc60000010100 */
[----:B------:R1:W-:Y:S01]  /*2f80*/  STL [R1+0x1c8], R33 ;  /* 0x0001c82101007387 */ /* 0x0003e20000100800 */
[----:B------:R-:W-:Y:S01]  /*2f90*/  FMUL.FTZ R112, R5, R28 ;  /* 0x0000001c05707220 */ /* 0x000fe20000410000 */
[----:B----4-:R-:W-:Y:S01]  /*2fa0*/  FFMA.FTZ R240, R39, R207, R240 ;  /* 0x000000cf27f07223 */ /* 0x010fe200000100f0 */
[----:B------:R-:W-:Y:S01]  /*2fb0*/  FADD.FTZ R37, R116, R37 ;  /* 0x0000002574257221 */ /* 0x000fe20000010000 */
[----:B-1----:R-:W2:Y:S01]  /*2fc0*/  LDL.LU R33, [R1+0x1e0] ;  /* 0x0001e00001217983 */ /* 0x002ea20000300800 */
[----:B------:R-:W-:-:S03]  /*2fd0*/  FMUL.FTZ R28, R68, R144 ;  /* 0x00000090441c7220 */ /* 0x000fc60000410000 */
[----:B------:R-:W-:Y:S04]  /*2fe0*/  STL [R1+0x1b8], R240 ;  /* 0x0001b8f001007387 */ /* 0x000fe80000100800 */
[----:B------:R-:W-:Y:S01]  /*2ff0*/  STL [R1+0x1cc], R37 ;  /* 0x0001cc2501007387 */ /* 0x000fe20000100800 */
[----:B------:R-:W-:Y:S01]  /*3000*/  FFMA.FTZ R36, R116, R112, R36 ;  /* 0x0000007074247223 */ /* 0x000fe20000010024 */
[----:B------:R-:W-:-:S04]  /*3010*/  FADD.FTZ R32, R144, R32 ;  /* 0x0000002090207221 */ /* 0x000fc80000010000 */
[----:B------:R-:W-:Y:S01]  /*3020*/  STL [R1+0xa4], R36 ;  /* 0x0000a42401007387 */ /* 0x000fe20000100800 */
[----:B------:R-:W-:-:S03]  /*3030*/  FFMA.FTZ R35, R144, R112, R35 ;  /* 0x0000007090237223 */ /* 0x000fc60000010023 */
[----:B------:R1:W-:Y:S01]  /*3040*/  STL [R1+0x1ec], R32 ;  /* 0x0001ec2001007387 */ /* 0x0003e20000100800 */
[----:B------:R-:W-:Y:S01]  /*3050*/  FFMA.FTZ R116, R212, R116, R28 ;  /* 0x00000074d4747223 */ /* 0x000fe2000001001c */
[----:B------:R-:W-:Y:S02]  /*3060*/  FADD.FTZ R28, -R174, R113 ;  /* 0x00000071ae1c7221 */ /* 0x000fe40000010100 */
[----:B-1----:R-:W3:Y:S04]  /*3070*/  LDL.LU R32, [R1+0x1d4] ;  /* 0x0001d40001207983 */ /* 0x002ee80000300800 */
[----:B------:R-:W-:Y:S04]  /*3080*/  STL [R1+0x1dc], R35 ;  /* 0x0001dc2301007387 */ /* 0x000fe80000100800 */
[----:B------:R-:W4:Y:S01]  /*3090*/  LDL.LU R31, [R1+0xac] ;  /* 0x0000ac00011f7983 */ /* 0x000f220000300800 */
[----:B------:R-:W-:Y:S01]  /*30a0*/  FMUL.FTZ R113, R5, R28 ;  /* 0x0000001c05717220 */ /* 0x000fe20000410000 */
[----:B------:R-:W-:-:S03]  /*30b0*/  FADD.FTZ R34, R117, R34 ;  /* 0x0000002275227221 */ /* 0x000fc60000010000 */
[----:B------:R-:W-:Y:S02]  /*30c0*/  FFMA.FTZ R30, R117, R113, R30 ;  /* 0x00000071751e7223 */ /* 0x000fe4000001001e */
[----:B------:R-:W-:Y:S04]  /*30d0*/  STL [R1+0x1d0], R34 ;  /* 0x0001d02201007387 */ /* 0x000fe80000100800 */
[----:B------:R1:W-:Y:S04]  /*30e0*/  STL [R1+0xa8], R30 ;  /* 0x0000a81e01007387 */ /* 0x0003e80000100800 */
[----:B-1----:R-:W4:Y:S01]  /*30f0*/  LDL.LU R30, [R1+0x1f4] ;  /* 0x0001f400011e7983 */ /* 0x002f220000300800 */
[----:B------:R-:W-:-:S05]  /*3100*/  FADD.FTZ R29, R145, R29 ;  /* 0x0000001d911d7221 */ /* 0x000fca0000010000 */
[----:B------:R1:W-:Y:S04]  /*3110*/  STL [R1+0x1f0], R29 ;  /* 0x0001f01d01007387 */ /* 0x0003e80000100800 */
[----:B-1----:R-:W4:Y:S01]  /*3120*/  LDL.LU R29, [R1+0x1e4] ;  /* 0x0001e400011d7983 */ /* 0x002f220000300800 */
[----:B0-----:R-:W-:-:S04]  /*3130*/  @P1 IMAD.WIDE.U32 R120, R7, 0x10, R120 ;  /* 0x0000001007781825 */ /* 0x001fc800078e0078 */
[----:B------:R-:W-:Y:S01]  /*3140*/  FMUL.FTZ R28, R69, R145 ;  /* 0x00000091451c7220 */ /* 0x000fe20000410000 */
[----:B------:R-:W4:Y:S01]  /*3150*/  LDL.LU R144, [R1+0x1d8] ;  /* 0x0001d80001907983 */ /* 0x000f220000300800 */
[----:B------:R-:W-:-:S04]  /*3160*/  IMAD.WIDE.U32 R124, R188, 0x10, R158 ;  /* 0x00000010bc7c7825 */ /* 0x000fc800078e009e */
[----:B------:R-:W-:Y:S01]  /*3170*/  FFMA.FTZ R117, R213, R117, R28 ;  /* 0x00000075d5757223 */ /* 0x000fe2000001001c */
[----:B------:R-:W4:Y:S01]  /*3180*/  LDL.LU R39, [R1+0xb0] ;  /* 0x0000b00001277983 */ /* 0x000f220000300800 */
[----:B------:R-:W-:-:S03]  /*3190*/  FADD.FTZ R28, -R174, R114 ;  /* 0x00000072ae1c7221 */ /* 0x000fc60000010100 */
[----:B------:R0:W5:Y:S01]  /*31a0*/  @P1 LDG.E.128 R100, desc[UR10][R120.64] ;  /* 0x0000000a78641981 */ /* 0x000162000c1e1d00 */
[----:B------:R-:W-:-:S03]  /*31b0*/  FMUL.FTZ R114, R5, R28 ;  /* 0x0000001c05727220 */ /* 0x000fc60000410000 */
[----:B------:R-:W4:Y:S04]  /*31c0*/  LDL.LU R38, [R1+0x1f8] ;  /* 0x0001f80001267983 */ /* 0x000f280000300800 */
[----:B------:R-:W4:Y:S04]  /*31d0*/  LDG.E.128 R124, desc[UR10][R124.64] ;  /* 0x0000000a7c7c7981 */ /* 0x000f28000c1e1d00 */
[----:B------:R-:W4:Y:S04]  /*31e0*/  LDG.E.128 R120, desc[UR10][R130.64] ;  /* 0x0000000a82787981 */ /* 0x000f28000c1e1d00 */
[----:B------:R-:W4:Y:S01]  /*31f0*/  LDG.E.128 R156, desc[UR10][R128.64] ;  /* 0x0000000a809c7981 */ /* 0x000f22000c1e1d00 */
[----:B--2---:R-:W-:-:S05]  /*3200*/  FFMA.FTZ R33, R145, R113, R33 ;  /* 0x0000007191217223 */ /* 0x004fca0000010021 */
[----:B------:R1:W-:Y:S04]  /*3210*/  STL [R1+0x1e0], R33 ;  /* 0x0001e02101007387 */ /* 0x0003e80000100800 */
[----:B------:R-:W2:Y:S04]  /*3220*/  LDL.LU R37, [R1+0x1e8] ;  /* 0x0001e80001257983 */ /* 0x000ea80000300800 */
[----:B------:R-:W2:Y:S04]  /*3230*/  LDL.LU R36, [R1+0x1fc] ;  /* 0x0001fc0001247983 */ /* 0x000ea80000300800 */
[----:B------:R-:W2:Y:S04]  /*3240*/  LDL.LU R35, [R1+0xb4] ;  /* 0x0000b40001237983 */ /* 0x000ea80000300800 */
[----:B------:R-:W2:Y:S04]  /*3250*/  LDL.LU R34, [R1+0x21c] ;  /* 0x00021c0001227983 */ /* 0x000ea80000300800 */
[----:B-1----:R-:W2:Y:S01]  /*3260*/  LDL.LU R33, [R1+0x20c] ;  /* 0x00020c0001217983 */ /* 0x002ea20000300800 */
[----:B---3--:R-:W-:-:S05]  /*3270*/  FADD.FTZ R32, R118, R32 ;  /* 0x0000002076207221 */ /* 0x008fca0000010000 */
[----:B------:R1:W-:Y:S01]  /*3280*/  STL [R1+0x1d4], R32 ;  /* 0x0001d42001007387 */ /* 0x0003e20000100800 */
[----:B----4-:R-:W-:-:S03]  /*3290*/  FFMA.FTZ R31, R118, R114, R31 ;  /* 0x00000072761f7223 */ /* 0x010fc6000001001f */
[----:B-1----:R-:W3:Y:S04]  /*32a0*/  LDL.LU R32, [R1+0x200] ;  /* 0x0002000001207983 */ /* 0x002ee80000300800 */
[----:B------:R1:W-:Y:S04]  /*32b0*/  STL [R1+0xac], R31 ;  /* 0x0000ac1f01007387 */ /* 0x0003e80000100800 */
[----:B-1----:R-:W4:Y:S01]  /*32c0*/  LDL.LU R31, [R1+0xb8] ;  /* 0x0000b800011f7983 */ /* 0x002f220000300800 */
[----:B------:R-:W-:-:S05]  /*32d0*/  FADD.FTZ R30, R146, R30 ;  /* 0x0000001e921e7221 */ /* 0x000fca0000010000 */
[----:B------:R1:W-:Y:S04]  /*32e0*/  STL [R1+0x1f4], R30 ;  /* 0x0001f41e01007387 */ /* 0x0003e80000100800 */
[----:B-1----:R-:W4:Y:S01]  /*32f0*/  LDL.LU R30, [R1+0x220] ;  /* 0x00022000011e7983 */ /* 0x002f220000300800 */
[----:B------:R-:W-:-:S05]  /*3300*/  FFMA.FTZ R29, R146, R114, R29 ;  /* 0x00000072921d7223 */ /* 0x000fca000001001d */
[----:B------:R1:W-:Y:S04]  /*3310*/  STL [R1+0x1e4], R29 ;  /* 0x0001e41d01007387 */ /* 0x0003e80000100800 */
[----:B-1----:R-:W4:Y:S01]  /*3320*/  LDL.LU R29, [R1+0x210] ;  /* 0x00021000011d7983 */ /* 0x002f220000300800 */
[----:B------:R-:W-:-:S04]  /*3330*/  FMUL.FTZ R28, R70, R146 ;  /* 0x00000092461c7220 */ /* 0x000fc80000410000 */
[----:B------:R-:W-:Y:S01]  /*3340*/  FFMA.FTZ R118, R214, R118, R28 ;  /* 0x00000076d6767223 */ /* 0x000fe2000001001c */
[----:B------:R-:W-:-:S04]  /*3350*/  FADD.FTZ R28, -R174, R115 ;  /* 0x00000073ae1c7221 */ /* 0x000fc80000010100 */
[----:B------:R-:W-:Y:S01]  /*3360*/  FMUL.FTZ R115, R5, R28 ;  /* 0x0000001c05737220 */ /* 0x000fe20000410000 */
[----:B------:R-:W-:Y:S01]  /*3370*/  FMUL.FTZ R28, R71, R147 ;  /* 0x00000093471c7220 */ /* 0x000fe20000410000 */
[C---:B------:R-:W-:Y:S02]  /*3380*/  FADD.FTZ R144, R119.reuse, R144 ;  /* 0x0000009077907221 */ /* 0x040fe40000010000 */
[----:B------:R-:W-:Y:S01]  /*3390*/  FFMA.FTZ R39, R119, R115, R39 ;  /* 0x0000007377277223 */ /* 0x000fe20000010027 */
[----:B------:R-:W-:Y:S01]  /*33a0*/  FFMA.FTZ R119, R215, R119, R28 ;  /* 0x00000077d7777223 */ /* 0x000fe2000001001c */
[----:B------:R-:W-:Y:S01]  /*33b0*/  FADD.FTZ R28, -R174, R120 ;  /* 0x00000078ae1c7221 */ /* 0x000fe20000010100 */
[----:B------:R-:W-:-:S03]  /*33c0*/  FADD.FTZ R38, R147, R38 ;  /* 0x0000002693267221 */ /* 0x000fc60000010000 */
[C---:B0-----:R-:W-:Y:S01]  /*33d0*/  FMUL.FTZ R120, R5.reuse, R28 ;  /* 0x0000001c05787220 */ /* 0x041fe20000410000 */
[----:B------:R-:W-:Y:S01]  /*33e0*/  FADD.FTZ R121, -R174, R121 ;  /* 0x00000079ae797221 */ /* 0x000fe20000010100 */
[----:B------:R0:W-:Y:S04]  /*33f0*/  STL [R1+0x1d8], R144 ;  /* 0x0001d89001007387 */ /* 0x0001e80000100800 */
[----:B------:R-:W-:Y:S01]  /*3400*/  STL [R1+0xb0], R39 ;  /* 0x0000b02701007387 */ /* 0x000fe20000100800 */
[----:B------:R-:W-:-:S03]  /*3410*/  FMUL.FTZ R121, R5, R121 ;  /* 0x0000007905797220 */ /* 0x000fc60000410000 */
[----:B------:R-:W-:Y:S01]  /*3420*/  STL [R1+0x1f8], R38 ;  /* 0x0001f82601007387 */ /* 0x000fe20000100800 */
[----:B------:R-:W-:Y:S01]  /*3430*/  FMUL.FTZ R28, R72, R156 ;  /* 0x0000009c481c7220 */ /* 0x000fe20000410000 */
[----:B------:R-:W-:-:S04]  /*3440*/  IMAD.WIDE.U32 R128, R195, 0x10, R248 ;  /* 0x00000010c3807825 */ /* 0x000fc800078e00f8 */
[----:B------:R-:W-:-:S04]  /*3450*/  FMUL.FTZ R145, R73, R157 ;  /* 0x0000009d49917220 */ /* 0x000fc80000410000 */
[----:B------:R-:W-:Y:S01]  /*3460*/  FFMA.FTZ R145, R53, R125, R145 ;  /* 0x0000007d35917223 */ /* 0x000fe20000010091 */
[----:B------:R-:W4:Y:S01]  /*3470*/  LDG.E.128 R128, desc[UR10][R128.64] ;  /* 0x0000000a80807981 */ /* 0x000f22000c1e1d00 */
[----:B0-----:R-:W-:Y:S01]  /*3480*/  FFMA.FTZ R144, R52, R124, R28 ;  /* 0x0000007c34907223 */ /* 0x001fe2000001001c */
[----:B--2---:R-:W-:Y:S01]  /*3490*/  FFMA.FTZ R37, R147, R115, R37 ;  /* 0x0000007393257223 */ /* 0x004fe20000010025 */
[----:B------:R-:W-:-:S04]  /*34a0*/  FADD.FTZ R36, R124, R36 ;  /* 0x000000247c247221 */ /* 0x000fc80000010000 */
        /* <DEDUP_REMOVED lines=9> */
[----:B------:R-:W2:Y:S01]  /*3540*/  LDL.LU R156, [R1+0xbc] ;  /* 0x0000bc00019c7983 */ /* 0x000ea20000300800 */
[----:B---3--:R-:W-:-:S05]  /*3550*/  FADD.FTZ R32, R125, R32 ;  /* 0x000000207d207221 */ /* 0x008fca0000010000 */
[----:B------:R0:W-:Y:S04]  /*3560*/  STL [R1+0x200], R32 ;  /* 0x0002002001007387 */ /* 0x0001e80000100800 */
[----:B------:R-:W3:Y:S01]  /*3570*/  LDL.LU R147, [R1+0x224] ;  /* 0x0002240001937983 */ /* 0x000ee20000300800 */
[----:B----4-:R-:W-:-:S05]  /*3580*/  FFMA.FTZ R31, R125, R121, R31 ;  /* 0x000000797d1f7223 */ /* 0x010fca000001001f */
[----:B------:R1:W-:Y:S04]  /*3590*/  STL [R1+0xb8], R31 ;  /* 0x0000b81f01007387 */ /* 0x0003e80000100800 */
[----:B0-----:R-:W4:Y:S04]  /*35a0*/  LDL.LU R32, [R1+0x214] ;  /* 0x0002140001207983 */ /* 0x001f280000300800 */
[----:B------:R-:W4:Y:S01]  /*35b0*/  LDL.LU R125, [R1+0x208] ;  /* 0x00020800017d7983 */ /* 0x000f220000300800 */
[----:B------:R-:W-:-:S03]  /*35c0*/  FADD.FTZ R30, R157, R30 ;  /* 0x0000001e9d1e7221 */ /* 0x000fc60000010000 */
[----:B-1----:R-:W4:Y:S04]  /*35d0*/  LDL.LU R31, [R1+0xc0] ;  /* 0x0000c000011f7983 */ /* 0x002f280000300800 */
[----:B------:R0:W-:Y:S04]  /*35e0*/  STL [R1+0x220], R30 ;  /* 0x0002201e01007387 */ /* 0x0001e80000100800 */
[----:B------:R-:W4:Y:S01]  /*35f0*/  LDL.LU R124, [R1+0x228] ;  /* 0x00022800017c7983 */ /* 0x000f220000300800 */
[----:B------:R-:W-:-:S05]  /*3600*/  FFMA.FTZ R29, R157, R121, R29 ;  /* 0x000000799d1d7223 */ /* 0x000fca000001001d */
[----:B------:R1:W-:Y:S04]  /*3610*/  STL [R1+0x210], R29 ;  /* 0x0002101d01007387 */ /* 0x0003e80000100800 */
[----:B------:R-:W4:Y:S04]  /*3620*/  LDL.LU R39, [R1+0x218] ;  /* 0x0002180001277983 */ /* 0x000f280000300800 */
[----:B------:R-:W4:Y:S04]  /*3630*/  LDL.LU R38, [R1+0x22c] ;  /* 0x00022c0001267983 */ /* 0x000f280000300800 */
[----:B------:R-:W4:Y:S04]  /*3640*/  LDL.LU R37, [R1+0xc4] ;  /* 0x0000c40001257983 */ /* 0x000f280000300800 */
[----:B------:R-:W4:Y:S04]  /*3650*/  LDL.LU R36, [R1+0x24c] ;  /* 0x00024c0001247983 */ /* 0x000f280000300800 */
[----:B------:R-:W4:Y:S04]  /*3660*/  LDL.LU R35, [R1+0x23c] ;  /* 0x00023c0001237983 */ /* 0x000f280000300800 */
[----:B------:R-:W4:Y:S04]  /*3670*/  LDL.LU R34, [R1+0x230] ;  /* 0x0002300001227983 */ /* 0x000f280000300800 */
[----:B------:R-:W4:Y:S01]  /*3680*/  LDL.LU R33, [R1+0xc8] ;  /* 0x0000c80001217983 */ /* 0x000f220000300800 */
[----:B------:R-:W-:-:S03]  /*3690*/  FADD.FTZ R122, -R174, R122 ;  /* 0x0000007aae7a7221 */ /* 0x000fc60000010100 */
[----:B0-----:R-:W4:Y:S01]  /*36a0*/  LDL.LU R30, [R1+0x250] ;  /* 0x00025000011e7983 */ /* 0x001f220000300800 */
[----:B------:R-:W-:Y:S01]  /*36b0*/  FMUL.FTZ R146, R5, R122 ;  /* 0x0000007a05927220 */ /* 0x000fe20000410000 */
[C---:B------:R-:W-:Y:S02]  /*36c0*/  FADD.FTZ R123, -R174.reuse, R123 ;  /* 0x0000007bae7b7221 */ /* 0x040fe40000010100 */
[----:B-1----:R-:W4:Y:S01]  /*36d0*/  LDL.LU R29, [R1+0x240] ;  /* 0x00024000011d7983 */ /* 0x002f220000300800 */
[C---:B------:R-:W-:Y:S01]  /*36e0*/  FADD.FTZ R128, -R174.reuse, R128 ;  /* 0x00000080ae807221 */ /* 0x040fe20000010100 */
[----:B------:R-:W-:-:S03]  /*36f0*/  FADD.FTZ R129, -R174, R129 ;  /* 0x00000081ae817221 */ /* 0x000fc60000010100 */
[C---:B------:R-:W-:Y:S01]  /*3700*/  FMUL.FTZ R128, R5.reuse, R128 ;  /* 0x0000008005807220 */ /* 0x040fe20000410000 */
[----:B------:R-:W-:Y:S01]  /*3710*/  FMUL.FTZ R129, R5, R129 ;  /* 0x0000008105817220 */ /* 0x000fe20000410000 */
[C---:B--2---:R-:W-:Y:S01]  /*3720*/  FADD.FTZ R240, R126.reuse, R240 ;  /* 0x000000f07ef07221 */ /* 0x044fe20000010000 */
[----:B------:R-:W-:-:S04]  /*3730*/  FFMA.FTZ R156, R126, R146, R156 ;  /* 0x000000927e9c7223 */ /* 0x000fc8000001009c */
[----:B------:R-:W-:Y:S04]  /*3740*/  STL [R1+0x204], R240 ;  /* 0x000204f001007387 */ /* 0x000fe80000100800 */
[----:B------:R-:W-:Y:S01]  /*3750*/  STL [R1+0xbc], R156 ;  /* 0x0000bc9c01007387 */ /* 0x000fe20000100800 */
[C---:B---3--:R-:W-:Y:S01]  /*3760*/  FADD.FTZ R147, R158.reuse, R147 ;  /* 0x000000939e937221 */ /* 0x048fe20000010000 */
[----:B----4-:R-:W-:-:S05]  /*3770*/  FFMA.FTZ R32, R158, R146, R32 ;  /* 0x000000929e207223 */ /* 0x010fca0000010020 */
[----:B------:R0:W-:Y:S01]  /*3780*/  STL [R1+0x214], R32 ;  /* 0x0002142001007387 */ /* 0x0001e20000100800 */
[----:B------:R-:W-:-:S03]  /*3790*/  FADD.FTZ R125, R127, R125 ;  /* 0x0000007d7f7d7221 */ /* 0x000fc60000010000 */
[----:B0-----:R-:W2:Y:S04]  /*37a0*/  LDL.LU R32, [R1+0x234] ;  /* 0x0002340001207983 */ /* 0x001ea80000300800 */
[----:B------:R0:W-:Y:S01]  /*37b0*/  STL [R1+0x224], R147 ;  /* 0x0002249301007387 */ /* 0x0001e20000100800 */
[----:B------:R-:W-:Y:S01]  /*37c0*/  FADD.FTZ R124, R159, R124 ;  /* 0x0000007c9f7c7221 */ /* 0x000fe20000010000 */
[----:B0-----:R-:W-:-:S04]  /*37d0*/  FMUL.FTZ R147, R5, R123 ;  /* 0x0000007b05937220 */ /* 0x001fc80000410000 */
[----:B------:R-:W-:-:S05]  /*37e0*/  FFMA.FTZ R31, R127, R147, R31 ;  /* 0x000000937f1f7223 */ /* 0x000fca000001001f */
[----:B------:R0:W-:Y:S04]  /*37f0*/  STL [R1+0xc0], R31 ;  /* 0x0000c01f01007387 */ /* 0x0001e80000100800 */
[----:B0-----:R-:W3:Y:S04]  /*3800*/  LDL.LU R31, [R1+0xcc] ;  /* 0x0000cc00011f7983 */ /* 0x001ee80000300800 */
[----:B------:R-:W-:Y:S04]  /*3810*/  STL [R1+0x208], R125 ;  /* 0x0002087d01007387 */ /* 0x000fe80000100800 */
[----:B------:R-:W-:Y:S01]  /*3820*/  STL [R1+0x228], R124 ;  /* 0x0002287c01007387 */ /* 0x000fe20000100800 */
[----:B------:R-:W-:Y:S01]  /*3830*/  FFMA.FTZ R39, R159, R147, R39 ;  /* 0x000000939f277223 */ /* 0x000fe20000010027 */
[----:B------:R-:W-:-:S04]  /*3840*/  FADD.FTZ R38, R132, R38 ;  /* 0x0000002684267221 */ /* 0x000fc80000010000 */
[----:B------:R-:W-:Y:S01]  /*3850*/  STL [R1+0x218], R39 ;  /* 0x0002182701007387 */ /* 0x000fe20000100800 */
[----:B------:R-:W-:-:S03]  /*3860*/  FFMA.FTZ R37, R132, R128, R37 ;  /* 0x0000008084257223 */ /* 0x000fc60000010025 */
[----:B------:R-:W-:Y:S01]  /*3870*/  STL [R1+0x22c], R38 ;  /* 0x00022c2601007387 */ /* 0x000fe20000100800 */
[----:B------:R-:W-:-:S03]  /*3880*/  FADD.FTZ R36, R152, R36 ;  /* 0x0000002498247221 */ /* 0x000fc60000010000 */
[----:B------:R-:W-:Y:S01]  /*3890*/  STL [R1+0xc4], R37 ;  /* 0x0000c42501007387 */ /* 0x000fe20000100800 */
[----:B------:R-:W-:-:S03]  /*38a0*/  FFMA.FTZ R35, R152, R128, R35 ;  /* 0x0000008098237223 */ /* 0x000fc60000010023 */
[----:B------:R0:W-:Y:S01]  /*38b0*/  STL [R1+0x24c], R36 ;  /* 0x00024c2401007387 */ /* 0x0001e20000100800 */
[----:B------:R-:W-:-:S03]  /*38c0*/  FADD.FTZ R34, R133, R34 ;  /* 0x0000002285227221 */ /* 0x000fc60000010000 */
[----:B------:R-:W-:Y:S01]  /*38d0*/  STL [R1+0x23c], R35 ;  /* 0x00023c2301007387 */ /* 0x000fe20000100800 */
[----:B------:R-:W-:-:S03]  /*38e0*/  FFMA.FTZ R33, R133, R129, R33 ;  /* 0x0000008185217223 */ /* 0x000fc60000010021 */
[----:B------:R-:W-:Y:S01]  /*38f0*/  STL [R1+0x230], R34 ;  /* 0x0002302201007387 */ /* 0x000fe20000100800 */
[----:B------:R-:W-:Y:S01]  /*3900*/  FMUL.FTZ R28, R74, R158 ;  /* 0x0000009e4a1c7220 */ /* 0x000fe20000410000 */
[C---:B------:R-:W-:Y:S01]  /*3910*/  FADD.FTZ R130, -R174.reuse, R130 ;  /* 0x00000082ae827221 */ /* 0x040fe20000010100 */
[C---:B------:R-:W-:Y:S01]  /*3920*/  FADD.FTZ R30, R153.reuse, R30 ;  /* 0x0000001e991e7221 */ /* 0x040fe20000010000 */
[----:B------:R-:W-:Y:S01]  /*3930*/  STL [R1+0xc8], R33 ;  /* 0x0000c82101007387 */ /* 0x000fe20000100800 */
[----:B------:R-:W-:Y:S01]  /*3940*/  FADD.FTZ R122, -R174, R131 ;  /* 0x00000083ae7a7221 */ /* 0x000fe20000010100 */
[----:B0-----:R-:W0:Y:S02]  /*3950*/  LDC.64 R36, c[0x0][0x428] ;  /* 0x00010a00ff247b82 */ /* 0x001e240000000a00 */
[----:B------:R-:W4:Y:S01]  /*3960*/  LDL.LU R123, [R1+0x254] ;  /* 0x00025400017b7983 */ /* 0x000f220000300800 */
[----:B------:R-:W-:Y:S01]  /*3970*/  FFMA.FTZ R126, R54, R126, R28 ;  /* 0x0000007e367e7223 */ /* 0x000fe2000001001c */
[----:B------:R-:W-:-:S02]  /*3980*/  FFMA.FTZ R29, R153, R129, R29 ;  /* 0x00000081991d7223 */ /* 0x000fc4000001001d */
[----:B------:R-:W4:Y:S01]  /*3990*/  LDL.LU R124, [R1+0x244] ;  /* 0x00024400017c7983 */ /* 0x000f220000300800 */
[----:B------:R-:W-:Y:S01]  /*39a0*/  FMUL.FTZ R28, R75, R159 ;  /* 0x0000009f4b1c7220 */ /* 0x000fe20000410000 */
[----:B------:R-:W-:Y:S02]  /*39b0*/  FMUL.FTZ R130, R5, R130 ;  /* 0x0000008205827220 */ /* 0x000fe40000410000 */
[----:B------:R1:W-:Y:S01]  /*39c0*/  STL [R1+0x250], R30 ;  /* 0x0002501e01007387 */ /* 0x0003e20000100800 */
[----:B------:R-:W-:Y:S01]  /*39d0*/  FFMA.FTZ R127, R55, R127, R28 ;  /* 0x0000007f377f7223 */ /* 0x000fe2000001001c */
[----:B------:R-:W-:Y:S02]  /*39e0*/  FMUL.FTZ R28, R76, R152 ;  /* 0x000000984c1c7220 */ /* 0x000fe40000410000 */
[----:B------:R-:W-:Y:S04]  /*39f0*/  STL [R1+0x240], R29 ;  /* 0x0002401d01007387 */ /* 0x000fe80000100800 */
[----:B------:R-:W4:Y:S01]  /*3a00*/  LDL.LU R157, [R1+0x238] ;  /* 0x00023800019d7983 */ /* 0x000f220000300800 */
[----:B------:R-:W-:-:S03]  /*3a10*/  FFMA.FTZ R132, R56, R132, R28 ;  /* 0x0000008438847223 */ /* 0x000fc6000001001c */
[----:B------:R-:W4:Y:S01]  /*3a20*/  LDL.LU R156, [R1+0xd0] ;  /* 0x0000d000019c7983 */ /* 0x000f220000300800 */
[----:B------:R-:W-:Y:S01]  /*3a30*/  FMUL.FTZ R28, R77, R153 ;  /* 0x000000994d1c7220 */ /* 0x000fe20000410000 */
[----:B--2---:R-:W-:-:S05]  /*3a40*/  FADD.FTZ R32, R134, R32 ;  /* 0x0000002086207221 */ /* 0x004fca0000010000 */
[----:B------:R2:W-:Y:S01]  /*3a50*/  STL [R1+0x234], R32 ;  /* 0x0002342001007387 */ /* 0x0005e20000100800 */
[----:B---3--:R-:W-:Y:S01]  /*3a60*/  FFMA.FTZ R31, R134, R130, R31 ;  /* 0x00000082861f7223 */ /* 0x008fe2000001001f */
[----:B----4-:R-:W-:-:S04]  /*3a70*/  FADD.FTZ R123, R154, R123 ;  /* 0x0000007b9a7b7221 */ /* 0x010fc80000010000 */
[----:B------:R-:W-:Y:S01]  /*3a80*/  STL [R1+0xcc], R31 ;  /* 0x0000cc1f01007387 */ /* 0x000fe20000100800 */
[----:B------:R-:W-:-:S03]  /*3a90*/  FFMA.FTZ R124, R154, R130, R124 ;  /* 0x000000829a7c7223 */ /* 0x000fc6000001007c */
[----:B------:R-:W3:Y:S01]  /*3aa0*/  LDL.LU R153, [R1+0x258] ;  /* 0x0002580001997983 */ /* 0x000ee20000300800 */
[----:B------:R-:W-:Y:S01]  /*3ab0*/  FMUL.FTZ R131, R5, R122 ;  /* 0x0000007a05837220 */ /* 0x000fe20000410000 */
[----:B------:R-:W-:Y:S02]  /*3ac0*/  FADD.FTZ R157, R135, R157 ;  /* 0x0000009d879d7221 */ /* 0x000fe40000010000 */
[----:B------:R-:W4:Y:S01]  /*3ad0*/  LDL.LU R125, [R1+0x248] ;  /* 0x00024800017d7983 */ /* 0x000f220000300800 */
[----:B-1----:R-:W-:Y:S01]  /*3ae0*/  FMUL.FTZ R30, R78, R154 ;  /* 0x0000009a4e1e7220 */ /* 0x002fe20000410000 */
[----:B------:R-:W-:Y:S01]  /*3af0*/  IADD3 R152, PT, PT, R3, 0x120, RZ ;  /* 0x0000012003987810 */ /* 0x000fe20007ffe0ff */
[----:B------:R-:W-:Y:S01]  /*3b00*/  FFMA.FTZ R133, R57, R133, R28 ;  /* 0x0000008539857223 */ /* 0x000fe2000001001c */
[----:B------:R1:W-:Y:S01]  /*3b10*/  STL [R1+0x254], R123 ;  /* 0x0002547b01007387 */ /* 0x0003e20000100800 */
[----:B--2---:R-:W2:Y:S03]  /*3b20*/  LDC.64 R32, c[0x0][0x430] ;  /* 0x00010c00ff207b82 */ /* 0x004ea60000000a00 */
[----:B-1----:R-:W2:Y:S01]  /*3b30*/  LDL.LU R123, [R1+0x264] ;  /* 0x00026400017b7983 */ /* 0x002ea20000300800 */
[----:B------:R-:W-:-:S03]  /*3b40*/  FMUL.FTZ R122, R79, R155 ;  /* 0x0000009b4f7a7220 */ /* 0x000fc60000410000 */
[----:B------:R1:W-:Y:S01]  /*3b50*/  STL [R1+0x244], R124 ;  /* 0x0002447c01007387 */ /* 0x0003e20000100800 */
[----:B------:R-:W-:Y:S01]  /*3b60*/  FFMA.FTZ R156, R135, R131, R156 ;  /* 0x00000083879c7223 */ /* 0x000fe2000001009c */
[----:B------:R-:W-:Y:S01]  /*3b70*/  FFMA.FTZ R135, R59, R135, R122 ;  /* 0x000000873b877223 */ /* 0x000fe2000001007a */
[----:B------:R-:W-:Y:S01]  /*3b80*/  FADD.FTZ R122, -R174, R160 ;  /* 0x000000a0ae7a7221 */ /* 0x000fe20000010100 */
[----:B-1----:R-:W2:Y:S04]  /*3b90*/  LDL.LU R124, [R1+0xd4] ;  /* 0x0000d400017c7983 */ /* 0x002ea80000300800 */
[----:B------:R-:W2:Y:S04]  /*3ba0*/  LDL.LU R243, [R1+0x280] ;  /* 0x0002800001f37983 */ /* 0x000ea80000300800 */
[----:B------:R-:W2:Y:S04]  /*3bb0*/  LDL.LU R240, [R1+0x274] ;  /* 0x0002740001f07983 */ /* 0x000ea80000300800 */
[----:B------:R-:W-:Y:S04]  /*3bc0*/  STL [R1+0x238], R157 ;  /* 0x0002389d01007387 */ /* 0x000fe80000100800 */
[----:B------:R1:W-:Y:S04]  /*3bd0*/  STL [R1+0xd0], R156 ;  /* 0x0000d09c01007387 */ /* 0x0003e80000100800 */
[----:B------:R-:W2:Y:S04]  /*3be0*/  LDL.LU R160, [R1+0x268] ;  /* 0x0002680001a07983 */ /* 0x000ea80000300800 */
[----:B-1----:R-:W2:Y:S01]  /*3bf0*/  LDL.LU R156, [R1+0xd8] ;  /* 0x0000d800019c7983 */ /* 0x002ea20000300800 */
[----:B---3--:R-:W-:-:S05]  /*3c00*/  FADD.FTZ R153, R155, R153 ;  /* 0x000000999b997221 */ /* 0x008fca0000010000 */
[----:B------:R-:W-:Y:S04]  /*3c10*/  STL [R1+0x258], R153 ;  /* 0x0002589901007387 */ /* 0x000fe80000100800 */
[----:B------:R-:W3:Y:S04]  /*3c20*/  LDL.LU R159, [R1+0x284] ;  /* 0x00028400019f7983 */ /* 0x000ee80000300800 */
[----:B------:R-:W3:Y:S01]  /*3c30*/  LDL.LU R157, [R1+0x278] ;  /* 0x00027800019d7983 */ /* 0x000ee20000300800 */
[----:B----4-:R-:W-:-:S05]  /*3c40*/  FFMA.FTZ R125, R155, R131, R125 ;  /* 0x000000839b7d7223 */ /* 0x010fca000001007d */
[----:B------:R-:W-:Y:S04]  /*3c50*/  STL [R1+0x248], R125 ;  /* 0x0002487d01007387 */ /* 0x000fe80000100800 */
[----:B------:R-:W4:Y:S01]  /*3c60*/  LDL.LU R158, [R1+0x26c] ;  /* 0x00026c00019e7983 */ /* 0x000f220000300800 */
[----:B--2---:R-:W-:-:S05]  /*3c70*/  FADD.FTZ R123, R168, R123 ;  /* 0x0000007ba87b7221 */ /* 0x004fca0000010000 */
[----:B------:R1:W-:Y:S04]  /*3c80*/  STL [R1+0x264], R123 ;  /* 0x0002647b01007387 */ /* 0x0003e80000100800 */
[----:B-1----:R-:W2:Y:S01]  /*3c90*/  LDL.LU R123, [R1+0x25c] ;  /* 0x00025c00017b7983 */ /* 0x002ea20000300800 */
[----:B------:R-:W-:Y:S01]  /*3ca0*/  FMUL.FTZ R153, R5, R122 ;  /* 0x0000007a05997220 */ /* 0x000fe20000410000 */
[----:B------:R-:W-:-:S03]  /*3cb0*/  FMUL.FTZ R122, R80, R164 ;  /* 0x000000a4507a7220 */ /* 0x000fc60000410000 */
[-C--:B------:R-:W-:Y:S01]  /*3cc0*/  FFMA.FTZ R124, R168, R153.reuse, R124 ;  /* 0x00000099a87c7223 */ /* 0x080fe2000001007c */
[----:B------:R-:W-:Y:S01]  /*3cd0*/  FFMA.FTZ R154, R60, R168, R122 ;  /* 0x000000a83c9a7223 */ /* 0x000fe2000001007a */
[----:B------:R-:W-:Y:S01]  /*3ce0*/  FADD.FTZ R122, -R174, R161 ;  /* 0x000000a1ae7a7221 */ /* 0x000fe20000010100 */
[C---:B------:R-:W-:Y:S02]  /*3cf0*/  FADD.FTZ R243, R164.reuse, R243 ;  /* 0x000000f3a4f37221 */ /* 0x040fe40000010000 */
[----:B------:R1:W-:Y:S01]  /*3d00*/  STL [R1+0xd4], R124 ;  /* 0x0000d47c01007387 */ /* 0x0003e20000100800 */
[----:B------:R-:W-:Y:S01]  /*3d10*/  FMUL.FTZ R155, R5, R122 ;  /* 0x0000007a059b7220 */ /* 0x000fe20000410000 */
[----:B------:R-:W-:Y:S01]  /*3d20*/  FFMA.FTZ R240, R164, R153, R240 ;  /* 0x00000099a4f07223 */ /* 0x000fe200000100f0 */
[----:B------:R-:W-:Y:S01]  /*3d30*/  FMUL.FTZ R122, R81, R165 ;  /* 0x000000a5517a7220 */ /* 0x000fe20000410000 */
[----:B------:R-:W-:Y:S01]  /*3d40*/  STL [R1+0x280], R243 ;  /* 0x000280f301007387 */ /* 0x000fe20000100800 */
[----:B-1----:R-:W1:Y:S01]  /*3d50*/  LDC.64 R124, c[0x0][0x3b0] ;  /* 0x0000ec00ff7c7b82 */ /* 0x002e620000000a00 */
[C---:B------:R-:W-:Y:S01]  /*3d60*/  FADD.FTZ R160, R169.reuse, R160 ;  /* 0x000000a0a9a07221 */ /* 0x040fe20000010000 */
[----:B------:R-:W-:Y:S01]  /*3d70*/  FFMA.FTZ R156, R169, R155, R156 ;  /* 0x0000009ba99c7223 */ /* 0x000fe2000001009c */
[----:B------:R-:W-:Y:S04]  /*3d80*/  STL [R1+0x274], R240 ;  /* 0x000274f001007387 */ /* 0x000fe80000100800 */
[----:B------:R0:W-:Y:S04]  /*3d90*/  STL [R1+0xd8], R156 ;  /* 0x0000d89c01007387 */ /* 0x0001e80000100800 */
[----:B------:R-:W-:Y:S01]  /*3da0*/  STL [R1+0x268], R160 ;  /* 0x000268a001007387 */ /* 0x000fe20000100800 */
[----:B0-----:R-:W-:Y:S01]  /*3db0*/  FFMA.FTZ R156, R61, R169, R122 ;  /* 0x000000a93d9c7223 */ /* 0x001fe2000001007a */
[----:B------:R-:W-:Y:S01]  /*3dc0*/  FADD.FTZ R122, -R174, R162 ;  /* 0x000000a2ae7a7221 */ /* 0x000fe20000010100 */
[----:B------:R-:W-:-:S04]  /*3dd0*/  IMAD.WIDE.U32 R28, R152, 0x10, R248 ;  /* 0x00000010981c7825 */ /* 0x000fc800078e00f8 */
[C---:B---3--:R-:W-:Y:S01]  /*3de0*/  FFMA.FTZ R157, R165.reuse, R155, R157 ;  /* 0x0000009ba59d7223 */ /* 0x048fe2000001009d */
[----:B------:R-:W-:-:S04]  /*3df0*/  FADD.FTZ R159, R165, R159 ;  /* 0x0000009fa59f7221 */ /* 0x000fc80000010000 */
[----:B------:R0:W-:Y:S01]  /*3e00*/  STL [R1+0x278], R157 ;  /* 0x0002789d01007387 */ /* 0x0001e20000100800 */
[----:B----4-:R-:W-:-:S03]  /*3e10*/  FADD.FTZ R158, R170, R158 ;  /* 0x0000009eaa9e7221 */ /* 0x010fc60000010000 */
[----:B------:R-:W-:Y:S01]  /*3e20*/  STL [R1+0x284], R159 ;  /* 0x0002849f01007387 */ /* 0x000fe20000100800 */
[----:B0-----:R-:W-:Y:S01]  /*3e30*/  FMUL.FTZ R157, R5, R122 ;  /* 0x0000007a059d7220 */ /* 0x001fe20000410000 */
[----:B------:R-:W-:Y:S02]  /*3e40*/  FMUL.FTZ R122, R82, R166 ;  /* 0x000000a6527a7220 */ /* 0x000fe40000410000 */
[----:B------:R-:W3:Y:S04]  /*3e50*/  LDL.LU R249, [R1+0x27c] ;  /* 0x00027c0001f97983 */ /* 0x000ee80000300800 */
[----:B------:R-:W4:Y:S04]  /*3e60*/  LDL.LU R248, [R1+0x270] ;  /* 0x0002700001f87983 */ /* 0x000f280000300800 */
[----:B------:R0:W-:Y:S01]  /*3e70*/  STL [R1+0x26c], R158 ;  /* 0x00026c9e01007387 */ /* 0x0001e20000100800 */
[----:B--2---:R-:W-:-:S03]  /*3e80*/  FFMA.FTZ R123, R170, R157, R123 ;  /* 0x0000009daa7b7223 */ /* 0x004fc6000001007b */
[----:B------:R-:W2:Y:S04]  /*3e90*/  LDL.LU R247, [R1+0x260] ;  /* 0x0002600001f77983 */ /* 0x000ea80000300800 */
[----:B------:R1:W-:Y:S01]  /*3ea0*/  STL [R1+0x25c], R123 ;  /* 0x00025c7b01007387 */ /* 0x0003e20000100800 */
[----:B0-----:R-:W-:-:S03]  /*3eb0*/  FFMA.FTZ R158, R62, R170, R122 ;  /* 0x000000aa3e9e7223 */ /* 0x001fc6000001007a */
[----:B------:R-:W2:Y:S04]  /*3ec0*/  LDL.LU R243, [R1+0x290] ;  /* 0x0002900001f37983 */ /* 0x000ea80000300800 */
[----:B------:R-:W2:Y:S01]  /*3ed0*/  LDL.LU R240, [R1+0x28c] ;  /* 0x00028c0001f07983 */ /* 0x000ea20000300800 */
[----:B-1----:R-:W-:-:S05]  /*3ee0*/  IMAD.WIDE.U32 R122, R3, 0x4, R124 ;  /* 0x00000004037a7825 */ /* 0x002fca00078e007c */
        /* <DEDUP_REMOVED lines=15> */
[----:B0-----:R-:W-:-:S04]  /*3fe0*/  IMAD.WIDE.U32 R122, R203, 0x4, R124 ;  /* 0x00000004cb7a7825 */ /* 0x001fc800078e007c */
[----:B------:R-:W-:Y:S01]  /*3ff0*/  IMAD.WIDE.U32 R124, R152, 0x4, R124 ;  /* 0x00000004987c7825 */ /* 0x000fe200078e007c */
[----:B------:R0:W5:Y:S05]  /*4000*/  LDG.E R162, desc[UR10][R122.64] ;  /* 0x0000000a7aa27981 */ /* 0x00016a000c1e1900 */
[----:B------:R-:W5:Y:S01]  /*4010*/  LDG.E R124, desc[UR10][R124.64] ;  /* 0x0000000a7c7c7981 */ /* 0x000f62000c1e1900 */
[----:B0-----:R-:W0:Y:S03]  /*4020*/  @P0 LDC.64 R122, c[0x0][0x3b8] ;  /* 0x0000ee00ff7a0b82 */ /* 0x001e260000000a00 */
[----:B------:R-:W2:Y:S01]  /*4030*/  LDL.LU R125, [R1+0x288] ;  /* 0x00028800017d7983 */ /* 0x000ea20000300800 */
[----:B0-----:R-:W-:-:S05]  /*4040*/  @P0 IMAD.WIDE.U32 R122, R203, 0x4, R122 ;  /* 0x00000004cb7a0825 */ /* 0x001fca00078e007a */
[----:B------:R0:W5:Y:S02]  /*4050*/  @P0 LDG.E R18, desc[UR10][R122.64] ;  /* 0x0000000a7a120981 */ /* 0x000164000c1e1900 */
[----:B0-----:R-:W0:Y:S02]  /*4060*/  @P1 LDC.64 R122, c[0x0][0x438] ;  /* 0x00010e00ff7a1b82 */ /* 0x001e240000000a00 */
[----:B0-----:R-:W-:-:S05]  /*4070*/  @P1 IMAD.WIDE.U32 R122, R152, 0x10, R122 ;  /* 0x00000010987a1825 */ /* 0x001fca00078e007a */
[----:B------:R0:W5:Y:S02]  /*4080*/  @P1 LDG.E.128 R148, desc[UR10][R122.64] ;  /* 0x0000000a7a941981 */ /* 0x000164000c1e1d00 */
[----:B0-----:R-:W0:Y:S01]  /*4090*/  @P0 LDC.64 R122, c[0x0][0x3b8] ;  /* 0x0000ee00ff7a0b82 */ /* 0x001e220000000a00 */
[----:B------:R-:W-:-:S04]  /*40a0*/  IMAD.WIDE.U32 R32, R152, 0x10, R32 ;  /* 0x0000001098207825 */ /* 0x000fc800078e0020 */
[----:B------:R-:W-:Y:S02]  /*40b0*/  FFMA.FTZ R134, R58, R134, R30 ;  /* 0x000000863a867223 */ /* 0x000fe4000001001e */
[----:B------:R-:W2:Y:S01]  /*40c0*/  LDG.E.128 R28, desc[UR10][R28.64] ;  /* 0x0000000a1c1c7981 */ /* 0x000ea2000c1e1d00 */
[----:B------:R-:W-:-:S03]  /*40d0*/  IMAD.WIDE.U32 R36, R152, 0x10, R36 ;  /* 0x0000001098247825 */ /* 0x000fc600078e0024 */
[----:B------:R-:W2:Y:S04]  /*40e0*/  LDG.E.128 R32, desc[UR10][R32.64] ;  /* 0x0000000a20207981 */ /* 0x000ea8000c1e1d00 */
[----:B------:R-:W2:Y:S01]  /*40f0*/  LDG.E.128 R36, desc[UR10][R36.64] ;  /* 0x0000000a24247981 */ /* 0x000ea2000c1e1d00 */
[----:B0-----:R-:W-:-:S05]  /*4100*/  @P0 IMAD.WIDE.U32 R122, R152, 0x4, R122 ;  /* 0x00000004987a0825 */ /* 0x001fca00078e007a */
[----:B------:R0:W5:Y:S02]  /*4110*/  @P0 LDG.E R19, desc[UR10][R122.64] ;  /* 0x0000000a7a130981 */ /* 0x000164000c1e1900 */
[----:B0-----:R-:W-:-:S04]  /*4120*/  FADD.FTZ R122, -R174, R163 ;  /* 0x000000a3ae7a7221 */ /* 0x001fc80000010100 */
[----:B------:R-:W-:Y:S01]  /*4130*/  FMUL.FTZ R122, R5, R122 ;  /* 0x0000007a057a7220 */ /* 0x000fe20000410000 */
[C---:B---3--:R-:W-:Y:S01]  /*4140*/  FFMA.FTZ R249, R166.reuse, R157, R249 ;  /* 0x0000009da6f97223 */ /* 0x048fe200000100f9 */
[C---:B----4-:R-:W-:Y:S02]  /*4150*/  FADD.FTZ R248, R171.reuse, R248 ;  /* 0x000000f8abf87221 */ /* 0x050fe40000010000 */
[----:B--2---:R-:W-:Y:S01]  /*4160*/  FFMA.FTZ R247, R171, R122, R247 ;  /* 0x0000007aabf77223 */ /* 0x004fe200000100f7 */
[----:B------:R-:W-:Y:S01]  /*4170*/  FADD.FTZ R243, R167, R243 ;  /* 0x000000f3a7f37221 */ /* 0x000fe20000010000 */
[----:B------:R-:W-:-:S05]  /*4180*/  FADD.FTZ R125, R166, R125 ;  /* 0x0000007da67d7221 */ /* 0x000fca0000010000 */
[----:B------:R-:W-:Y:S04]  /*4190*/  STL [R1+0x288], R125 ;  /* 0x0002887d01007387 */ /* 0x000fe80000100800 */
[----:B------:R-:W-:Y:S04]  /*41a0*/  STL [R1+0x27c], R249 ;  /* 0x00027cf901007387 */ /* 0x000fe80000100800 */
[----:B------:R-:W2:Y:S04]  /*41b0*/  LDL.LU R163, [R1+0x38] ;  /* 0x0000380001a37983 */ /* 0x000ea80000300800 */
[----:B------:R-:W-:Y:S04]  /*41c0*/  STL [R1+0x270], R248 ;  /* 0x000270f801007387 */ /* 0x000fe80000100800 */
[----:B------:R-:W-:Y:S04]  /*41d0*/  STL [R1+0x260], R247 ;  /* 0x000260f701007387 */ /* 0x000fe80000100800 */
[----:B------:R0:W-:Y:S04]  /*41e0*/  STL [R1+0x290], R243 ;  /* 0x000290f301007387 */ /* 0x0001e80000100800 */
[----:B0-----:R-:W3:Y:S04]  /*41f0*/  LDL.LU R243, [R1+0x3c] ;  /* 0x00003c0001f37983 */ /* 0x001ee80000300800 */
[----:B------:R-:W4:Y:S04]  /*4200*/  LDL.LU R249, [R1+0x30] ;  /* 0x0000300001f97983 */ /* 0x000f280000300800 */
[----:B------:R-:W4:Y:S01]  /*4210*/  LDL.LU R248, [R1+0x34] ;  /* 0x0000340001f87983 */ /* 0x000f220000300800 */
[----:B------:R-:W-:-:S05]  /*4220*/  FFMA.FTZ R240, R167, R122, R240 ;  /* 0x0000007aa7f07223 */ /* 0x000fca00000100f0 */
[----:B------:R0:W-:Y:S04]  /*4230*/  STL [R1+0x28c], R240 ;  /* 0x00028cf001007387 */ /* 0x0001e80000100800 */
[----:B------:R-:W4:Y:S01]  /*4240*/  LDL.LU R247, [R1+0x40] ;  /* 0x0000400001f77983 */ /* 0x000f220000300800 */
[----:B------:R-:W-:-:S04]  /*4250*/  FMUL.FTZ R123, R83, R167 ;  /* 0x000000a7537b7220 */ /* 0x000fc80000410000 */
[----:B------:R-:W-:Y:S01]  /*4260*/  FFMA.FTZ R123, R63, R171, R123 ;  /* 0x000000ab3f7b7223 */ /* 0x000fe2000001007b */
[C---:B------:R-:W-:Y:S01]  /*4270*/  FADD.FTZ R28, -R174.reuse, R28 ;  /* 0x0000001cae1c7221 */ /* 0x040fe20000010100 */
[C---:B------:R-:W-:Y:S01]  /*4280*/  FADD.FTZ R171, -R174.reuse, R30 ;  /* 0x0000001eaeab7221 */ /* 0x040fe20000010100 */
[----:B0-----:R-:W-:Y:S02]  /*4290*/  FADD.FTZ R240, -R174, R31 ;  /* 0x0000001faef07221 */ /* 0x001fe40000010100 */
[----:B------:R-:W-:Y:S01]  /*42a0*/  FMUL.FTZ R30, R5, R28 ;  /* 0x0000001c051e7220 */ /* 0x000fe20000410000 */
[----:B------:R-:W-:Y:S01]  /*42b0*/  FMUL.FTZ R31, R84, R32 ;  /* 0x00000020541f7220 */ /* 0x000fe20000410000 */
[----:B------:R-:W-:Y:S01]  /*42c0*/  FADD.FTZ R125, -R174, R29 ;  /* 0x0000001dae7d7221 */ /* 0x000fe20000010100 */
[C---:B------:R-:W-:Y:S01]  /*42d0*/  FADD.FTZ R29, R36.reuse, R244 ;  /* 0x000000f4241d7221 */ /* 0x040fe20000010000 */
[----:B------:R-:W-:Y:S01]  /*42e0*/  FFMA.FTZ R28, R36, R30, R251 ;  /* 0x0000001e241c7223 */ /* 0x000fe200000100fb */
[----:B------:R-:W-:Y:S01]  /*42f0*/  FFMA.FTZ R31, R64, R36, R31 ;  /* 0x00000024401f7223 */ /* 0x000fe2000001001f */
[----:B------:R-:W-:Y:S01]  /*4300*/  FADD.FTZ R36, R32, R250 ;  /* 0x000000fa20247221 */ /* 0x000fe20000010000 */
        /* <DEDUP_REMOVED lines=30> */
[----:B------:R-:W-:Y:S01]  /*44f0*/  FMUL.FTZ R32, R5, R125 ;  /* 0x0000007d05207220 */ /* 0x000fe20000410000 */
[----:B------:R-:W-:-:S03]  /*4500*/  FADD.FTZ R163, R37, R245 ;  /* 0x000000f525a37221 */ /* 0x000fc60000010000 */
[-C--:B------:R-:W-:Y:S01]  /*4510*/  FFMA.FTZ R125, R37, R32.reuse, R252 ;  /* 0x00000020257d7223 */ /* 0x080fe200000100fc */
[----:B------:R-:W-:Y:S01]  /*4520*/  FFMA.FTZ R37, R65, R37, R167 ;  /* 0x0000002541257223 */ /* 0x000fe200000100a7 */
[C---:B------:R-:W-:Y:S01]  /*4530*/  FADD.FTZ R167, R33.reuse, R209 ;  /* 0x000000d121a77221 */ /* 0x040fe20000010000 */
[----:B---3--:R-:W-:Y:S01]  /*4540*/  FFMA.FTZ R209, R33, R32, R243 ;  /* 0x0000002021d17223 */ /* 0x008fe200000100f3 */
[----:B------:R-:W-:Y:S01]  /*4550*/  FMUL.FTZ R33, R5, R171 ;  /* 0x000000ab05217220 */ /* 0x000fe20000410000 */
[----:B------:R-:W-:-:S03]  /*4560*/  FMUL.FTZ R243, R86, R34 ;  /* 0x0000002256f37220 */ /* 0x000fc60000410000 */
[-C--:B----4-:R-:W-:Y:S01]  /*4570*/  FFMA.FTZ R171, R38, R33.reuse, R249 ;  /* 0x0000002126ab7223 */ /* 0x090fe200000100f9 */
[----:B------:R-:W-:Y:S01]  /*4580*/  FFMA.FTZ R241, R34, R33, R241 ;  /* 0x0000002122f17223 */ /* 0x000fe200000100f1 */
[----:B------:R-:W-:Y:S01]  /*4590*/  FFMA.FTZ R38, R66, R38, R243 ;  /* 0x0000002642267223 */ /* 0x000fe200000100f3 */
[----:B------:R-:W-:Y:S01]  /*45a0*/  FMUL.FTZ R34, R5, R240 ;  /* 0x000000f005227220 */ /* 0x000fe20000410000 */
[----:B------:R-:W-:Y:S01]  /*45b0*/  FMUL.FTZ R243, R87, R35 ;  /* 0x0000002357f37220 */ /* 0x000fe20000410000 */
[C---:B------:R-:W-:Y:S02]  /*45c0*/  FADD.FTZ R240, R39.reuse, R211 ;  /* 0x000000d327f07221 */ /* 0x040fe40000010000 */
        /* <DEDUP_REMOVED lines=58> */
[----:B------:R-:W-:Y:S01]  /*4970*/  ISETP.NE.AND.EX P2, PT, RZ, UR15, PT, P2 ;  /* 0x0000000fff007c0c */ /* 0x000fe2000bf45320 */
[----:B------:R-:W-:Y:S01]  /*4980*/  FFMA.FTZ R248, R34, R39, R244 ;  /* 0x0000002722f87223 */ /* 0x000fe200000100f4 */
[----:B------:R-:W-:Y:S01]  /*4990*/  FADD.FTZ R247, R243, R39 ;  /* 0x00000027f3f77221 */ /* 0x000fe20000010000 */
[----:B------:R-:W-:Y:S10]  /*49a0*/  BRA.DIV UR4, `(.L_x_6694) ;  /* 0x000000c204ac7947 */ /* 0x000ff4000b800000 */
[----:B------:R-:W0:Y:S01]  /*49b0*/  SHFL.BFLY PT, R243, R247, 0x1, 0x1f ;  /* 0x0c201f00f7f37f89 */ /* 0x000e2200000e0000 */
[----:B------:R-:W-:Y:S02]  /*49c0*/  MOV R251, R28 ;  /* 0x0000001c00fb7202 */ /* 0x000fe40000000f00 */
[----:B------:R-:W-:Y:S01]  /*49d0*/  MOV R244, R29 ;  /* 0x0000001d00f47202 */ /* 0x000fe20000000f00 */
[----:B------:R-:W-:Y:S01]  /*49e0*/  STL [R1+0x38], R166 ;  /* 0x000038a601007387 */ /* 0x000fe20000100800 */
[----:B------:R-:W-:Y:S02]  /*49f0*/  MOV R250, R36 ;  /* 0x0000002400fa7202 */ /* 0x000fe40000000f00 */
[----:B------:R-:W-:Y:S01]  /*4a00*/  MOV R252, R125 ;  /* 0x0000007d00fc7202 */ /* 0x000fe20000000f00 */
[----:B------:R1:W-:Y:S01]  /*4a10*/  STL [R1+0x3c], R209 ;  /* 0x00003cd101007387 */ /* 0x0003e20000100800 */
[----:B------:R-:W-:Y:S02]  /*4a20*/  MOV R245, R163 ;  /* 0x000000a300f57202 */ /* 0x000fe40000000f00 */
[----:B------:R-:W-:Y:S01]  /*4a30*/  MOV R246, R174 ;  /* 0x000000ae00f67202 */ /* 0x000fe20000000f00 */
[----:B------:R-:W-:Y:S04]  /*4a40*/  STL [R1+0x30], R171 ;  /* 0x000030ab01007387 */ /* 0x000fe80000100800 */
[----:B------:R2:W-:Y:S01]  /*4a50*/  STL [R1+0x34], R211 ;  /* 0x000034d301007387 */ /* 0x0005e20000100800 */
[----:B-1----:R-:W-:-:S03]  /*4a60*/  MOV R209, R167 ;  /* 0x000000a700d17202 */ /* 0x002fc60000000f00 */
[----:B------:R-:W-:Y:S01]  /*4a70*/  STL [R1+0x40], R35 ;  /* 0x0000402301007387 */ /* 0x000fe20000100800 */
[----:B0-----:R-:W-:-:S03]  /*4a80*/  FADD.FTZ R247, R247, R243 ;  /* 0x000000f3f7f77221 */ /* 0x001fc60000010000 */
[----:B------:R-:W0:Y:S01]  /*4a90*/  SHFL.BFLY PT, R243, R248, 0x1, 0x1f ;  /* 0x0c201f00f8f37f89 */ /* 0x000e2200000e0000 */
[----:B--2---:R-:W-:Y:S01]  /*4aa0*/  MOV R211, R240 ;  /* 0x000000f000d37202 */ /* 0x004fe20000000f00 */
        /* <DEDUP_REMOVED lines=15> */
.L_x_6787:
        /* <DEDUP_REMOVED lines=39> */
.L_x_6697:
        /* <DEDUP_REMOVED lines=25> */
.L_x_6696:
        /* <DEDUP_REMOVED lines=30> */
.L_x_6699:
        /* <DEDUP_REMOVED lines=25> */
.L_x_6695:
        /* <DEDUP_REMOVED lines=31> */
[----:B------:R-:W-:Y:S02]  /*5500*/  ISETP.GE.U32.AND P2, PT, R170, 0x1000000, PT ;  /* 0x01000000aa00780c */ /* 0x000fe40003f46070 */
[C---:B------:R-:W-:Y:S02]  /*5510*/  LOP3.LUT P5, RZ, R10.reuse, 0xff00, RZ, 0xc0, !PT ;  /* 0x0000ff000aff7812 */ /* 0x040fe400078ac0ff */
[C---:B------:R-:W-:Y:S02]  /*5520*/  LOP3.LUT P6, RZ, R10.reuse, 0xff0000, RZ, 0xc0, !PT ;  /* 0x00ff00000aff7812 */ /* 0x040fe400078cc0ff */
[----:B------:R-:W-:-:S02]  /*5530*/  ISETP.GE.U32.AND P3, PT, R10, 0x1000000, PT ;  /* 0x010000000a00780c */ /* 0x000fc40003f66070 */
[C---:B------:R-:W-:Y:S02]  /*5540*/  SEL R26, R138.reuse, RZ, P4 ;  /* 0x000000ff8a1a7207 */ /* 0x040fe40002000000 */
[----:B------:R-:W-:Y:S02]  /*5550*/  SEL R137, R137, RZ, P5 ;  /* 0x000000ff89897207 */ /* 0x000fe40002800000 */
[----:B------:R-:W-:Y:S02]  /*5560*/  SEL R138, R138, RZ, P6 ;  /* 0x000000ff8a8a7207 */ /* 0x000fe40003000000 */
[C---:B------:R-:W-:Y:S02]  /*5570*/  SEL R27, R0.reuse, RZ, P2 ;  /* 0x000000ff001b7207 */ /* 0x040fe40001000000 */
[----:B------:R-:W-:Y:S01]  /*5580*/  SEL R139, R0, RZ, P3 ;  /* 0x000000ff008b7207 */ /* 0x000fe20001800000 */
[----:B------:R-:W-:Y:S06]  /*5590*/  BRA `(.L_x_6698) ;  /* 0x00000004009c7947 */ /* 0x000fec0003800000 */
.L_x_6701:
        /* <DEDUP_REMOVED lines=33> */
.L_x_6700:
        /* <DEDUP_REMOVED lines=38> */
.L_x_6702:
        /* <DEDUP_REMOVED lines=31> */
[----:B------:R-:W-:-:S07]  /*5c00*/  SEL R139, R0, RZ, P5 ;  /* 0x000000ff008b7207 */ /* 0x000fce0002800000 */
.L_x_6698:
        /* <DEDUP_REMOVED lines=47> */
.L_x_6705:
        /* <DEDUP_REMOVED lines=33> */
.L_x_6704:
        /* <DEDUP_REMOVED lines=34> */
.L_x_6707:
        /* <DEDUP_REMOVED lines=33> */
.L_x_6703:
        /* <DEDUP_REMOVED lines=27> */
.L_x_6709:
        /* <DEDUP_REMOVED lines=25> */
.L_x_6708:
        /* <DEDUP_REMOVED lines=26> */
.L_x_6710:
        /* <DEDUP_REMOVED lines=24> */
.L_x_6706:
        /* <DEDUP_REMOVED lines=44> */
.L_x_6713:
        /* <DEDUP_REMOVED lines=33> */
.L_x_6712:
        /* <DEDUP_REMOVED lines=34> */
.L_x_6715:
        /* <DEDUP_REMOVED lines=33> */
.L_x_6711:
        /* <DEDUP_REMOVED lines=27> */
.L_x_6717:
        /* <DEDUP_REMOVED lines=25> */
.L_x_6716:
        /* <DEDUP_REMOVED lines=26> */
.L_x_6718:
        /* <DEDUP_REMOVED lines=24> */
.L_x_6714:
        /* <DEDUP_REMOVED lines=44> */
.L_x_6721:
        /* <DEDUP_REMOVED lines=33> */
.L_x_6720:
        /* <DEDUP_REMOVED lines=34> */
.L_x_6723:
        /* <DEDUP_REMOVED lines=33> */
.L_x_6719:
        /* <DEDUP_REMOVED lines=27> */
.L_x_6725:
        /* <DEDUP_REMOVED lines=25> */
.L_x_6724:
        /* <DEDUP_REMOVED lines=26> */
.L_x_6726:
        /* <DEDUP_REMOVED lines=24> */
.L_x_6722:
        /* <DEDUP_REMOVED lines=44> */
.L_x_6729:
        /* <DEDUP_REMOVED lines=33> */
.L_x_6728:
        /* <DEDUP_REMOVED lines=34> */
.L_x_6731:
        /* <DEDUP_REMOVED lines=33> */
.L_x_6727:
        /* <DEDUP_REMOVED lines=27> */
.L_x_6733:
        /* <DEDUP_REMOVED lines=25> */
.L_x_6732:
        /* <DEDUP_REMOVED lines=26> */
.L_x_6734:
        /* <DEDUP_REMOVED lines=24> */
.L_x_6730:
        /* <DEDUP_REMOVED lines=44> */
.L_x_6737:
        /* <DEDUP_REMOVED lines=33> */
.L_x_6736:
        /* <DEDUP_REMOVED lines=34> */
.L_x_6739:
        /* <DEDUP_REMOVED lines=33> */
.L_x_6735:
        /* <DEDUP_REMOVED lines=27> */
.L_x_6741:
        /* <DEDUP_REMOVED lines=25> */
.L_x_6740:
        /* <DEDUP_REMOVED lines=26> */
.L_x_6742:
        /* <DEDUP_REMOVED lines=24> */
.L_x_6738:
        /* <DEDUP_REMOVED lines=44> */
.L_x_6745:
        /* <DEDUP_REMOVED lines=33> */
.L_x_6744:
        /* <DEDUP_REMOVED lines=34> */
.L_x_6747:
        /* <DEDUP_REMOVED lines=33> */
.L_x_6743:
        /* <DEDUP_REMOVED lines=27> */
.L_x_6749:
        /* <DEDUP_REMOVED lines=25> */
.L_x_6748:
        /* <DEDUP_REMOVED lines=26> */
.L_x_6750:
        /* <DEDUP_REMOVED lines=24> */
.L_x_6746:
        /* <DEDUP_REMOVED lines=44> */
.L_x_6753:
        /* <DEDUP_REMOVED lines=33> */
.L_x_6752:
        /* <DEDUP_REMOVED lines=34> */
.L_x_6755:
        /* <DEDUP_REMOVED lines=33> */
.L_x_6751:
        /* <DEDUP_REMOVED lines=27> */
.L_x_6757:
        /* <DEDUP_REMOVED lines=25> */
.L_x_6756:
        /* <DEDUP_REMOVED lines=26> */
.L_x_6758:
        /* <DEDUP_REMOVED lines=24> */
.L_x_6754:
        /* <DEDUP_REMOVED lines=44> */
.L_x_6761:
        /* <DEDUP_REMOVED lines=33> */
.L_x_6760:
        /* <DEDUP_REMOVED lines=34> */
.L_x_6763:
        /* <DEDUP_REMOVED lines=33> */
.L_x_6759:
        /* <DEDUP_REMOVED lines=27> */
.L_x_6765:
        /* <DEDUP_REMOVED lines=25> */
.L_x_6764:
        /* <DEDUP_REMOVED lines=26> */
.L_x_6766:
        /* <DEDUP_REMOVED lines=24> */
.L_x_6762:
        /* <DEDUP_REMOVED lines=21> */
[----:B------:R-:W-:Y:S01]  /*d890*/  LOP3.LUT P1, RZ, R124, 0xff, RZ, 0xc0, !PT ;  /* 0x000000ff7cff7812 */ /* 0x000fe2000782c0ff */
[C---:B------:R-:W-:Y:S01]  /*d8a0*/  FFMA.FTZ R142, R5.reuse, R38, R150 ;  /* 0x00000026058e7223 */ /* 0x040fe20000010096 */
[----:B0-----:R-:W-:Y:S01]  /*d8b0*/  FMUL.FTZ R136, R140, UR6 ;  /* 0x000000068c887c20 */ /* 0x001fe20008410000 */
        /* <DEDUP_REMOVED lines=20> */
.L_x_6769:
        /* <DEDUP_REMOVED lines=11> */
[----:B0-----:R-:W-:Y:S01]  /*dab0*/  FFMA.FTZ R139, R5, R34, R151 ;  /* 0x00000022058b7223 */ /* 0x001fe20000010097 */
[----:B------:R-:W-:Y:S01]  /*dac0*/  FMUL.FTZ R137, R32, UR6 ;  /* 0x0000000620897c20 */ /* 0x000fe20008410000 */
[----:B------:R-:W-:Y:S01]  /*dad0*/  FMUL.FTZ R30, R30, UR6 ;  /* 0x000000061e1e7c20 */ /* 0x000fe20008410000 */
[C---:B------:R-:W-:Y:S01]  /*dae0*/  LOP3.LUT P1, RZ, R124.reuse, 0xff, RZ, 0xc0, !PT ;  /* 0x000000ff7cff7812 */ /* 0x040fe2000782c0ff */
        /* <DEDUP_REMOVED lines=18> */
.L_x_6768:
        /* <DEDUP_REMOVED lines=13> */
[----:B0-----:R-:W-:Y:S01]  /*dce0*/  FMUL.FTZ R136, R140, UR6 ;  /* 0x000000068c887c20 */ /* 0x001fe20008410000 */
        /* <DEDUP_REMOVED lines=20> */
.L_x_6771:
        /* <DEDUP_REMOVED lines=11> */
[----:B0-----:R-:W-:Y:S01]  /*dee0*/  FMUL.FTZ R139, R5, R34 ;  /* 0x00000022058b7220 */ /* 0x001fe20000410000 */
        /* <DEDUP_REMOVED lines=21> */
.L_x_6767:
        /* <DEDUP_REMOVED lines=16> */
[----:B0-----:R-:W-:Y:S01]  /*e140*/  FMUL.FTZ R6, R142, UR6 ;  /* 0x000000068e067c20 */ /* 0x001fe20008410000 */
        /* <DEDUP_REMOVED lines=10> */
.L_x_6773:
        /* <DEDUP_REMOVED lines=22> */
[----:B0-----:R-:W-:-:S02]  /*e350*/  SEL R6, R33, RZ, P4 ;  /* 0x000000ff21067207 */ /* 0x001fc40002000000 */
[----:B------:R-:W-:Y:S01]  /*e360*/  SEL R7, R34, RZ, P5 ;  /* 0x000000ff22077207 */ /* 0x000fe20002800000 */
[----:B------:R-:W-:Y:S06]  /*e370*/  BRA `(.L_x_6770) ;  /* 0x0000000000c87947 */ /* 0x000fec0003800000 */
.L_x_6772:
        /* <DEDUP_REMOVED lines=26> */
.L_x_6774:
        /* <DEDUP_REMOVED lines=23> */
[----:B------:R-:W-:-:S07]  /*e690*/  SEL R7, R34, RZ, P5 ;  /* 0x000000ff22077207 */ /* 0x000fce0002800000 */
.L_x_6770:
[----:B------:R-:W0:Y:S02]  /*e6a0*/  @P2 LDC.64 R8, c[0x0][0x478] ;  /* 0x00011e00ff082b82 */ /* 0x000e240000000a00 */
[----:B0-----:R-:W-:-:S05]  /*e6b0*/  @P2 IMAD.WIDE.U32 R8, R152, 0x10, R8 ;  /* 0x0000001098082825 */ /* 0x001fca00078e0008 */
[----:B------:R0:W-:Y:S02]  /*e6c0*/  @P2 STG.E.128 desc[UR10][R8.64], R140 ;  /* 0x0000008c08002986 */ /* 0x0001e4000c101d0a */
[----:B0-----:R-:W-:-:S05]  /*e6d0*/  IMAD.WIDE.U32 R8, R152, 0x10, R166 ;  /* 0x0000001098087825 */ /* 0x001fca00078e00a6 */
[----:B------:R0:W-:Y:S02]  /*e6e0*/  STG.E.128 desc[UR10][R8.64], R4 ;  /* 0x0000000408007986 */ /* 0x0001e4000c101d0a */
[----:B0-----:R-:W0:Y:S08]  /*e6f0*/  @P0 LDC.64 R4, c[0x0][0x470] ;  /* 0x00011c00ff040b82 */ /* 0x001e300000000a00 */
[----:B------:R-:W2:Y:S01]  /*e700*/  LDC.64 R6, c[0x0][0x380] ;  /* 0x0000e000ff067b82 */ /* 0x000ea20000000a00 */
[----:B0-----:R-:W-:-:S05]  /*e710*/  @P0 IMAD.WIDE.U32 R4, R152, 0x10, R4 ;  /* 0x0000001098040825 */ /* 0x001fca00078e0004 */
[----:B------:R3:W-:Y:S01]  /*e720*/  @P0 STG.E.128 desc[UR10][R4.64], R136 ;  /* 0x0000008804000986 */ /* 0x0007e2000c101d0a */
[----:B--2---:R-:W-:-:S04]  /*e730*/  LEA R2, R6, R2, 0x2 ;  /* 0x0000000206027211 */ /* 0x004fc800078e10ff */
[----:B------:R-:W-:-:S13]  /*e740*/  ISETP.GE.AND P0, PT, R2, R7, PT ;  /* 0x000000070200720c */ /* 0x000fda0003f06270 */
[----:B---3--:R-:W-:Y:S05]  /*e750*/  @!P0 BRA `(.L_x_6775) ;  /* 0xffffff2800b08947 */ /* 0x008fea000383ffff */
[----:B------:R-:W-:Y:S05]  /*e760*/  BSYNC B1 ;  /* 0x0000000000017941 */ /* 0x000fea0003800000 */
.L_x_6693:
        /* <DEDUP_REMOVED lines=146> */
[----:B------:R-:W-:Y:S02]  /*f090*/  MOV R208, R250 ;  /* 0x000000fa00d07202 */ /* 0x000fe40000000f00 */
[----:B------:R-:W-:Y:S01]  /*f0a0*/  MOV R153, R252 ;  /* 0x000000fc00997202 */ /* 0x000fe20000000f00 */
[----:B------:R0:W5:Y:S04]  /*f0b0*/  LDL.LU R149, [R1+0x3c] ;  /* 0x00003c0001957983 */ /* 0x0001680000300800 */
[----:B------:R0:W5:Y:S01]  /*f0c0*/  LDL.LU R154, [R1+0x30] ;  /* 0x00003000019a7983 */ /* 0x0001620000300800 */
[----:B------:R-:W-:-:S03]  /*f0d0*/  MOV R150, R241 ;  /* 0x000000f100967202 */ /* 0x000fc60000000f00 */
[----:B------:R0:W5:Y:S01]  /*f0e0*/  LDL.LU R155, [R1+0x34] ;  /* 0x00003400019b7983 */ /* 0x0001620000300800 */
[----:B-1----:R-:W-:-:S03]  /*f0f0*/  MOV R247, R211 ;  /* 0x000000d300f77202 */ /* 0x002fc60000000f00 */
[----:B------:R0:W5:Y:S01]  /*f100*/  LDL.LU R151, [R1+0x40] ;  /* 0x0000400001977983 */ /* 0x0001620000300800 */
[----:B------:R-:W-:-:S07]  /*f110*/  MOV R211, R242 ;  /* 0x000000f200d37202 */ /* 0x000fce0000000f00 */
.L_x_6692:
[----:B------:R-:W-:Y:S05]  /*f120*/  BSYNC B0 ;  /* 0x0000000000007941 */ /* 0x000fea0003800000 */
.L_x_6691:
[----:B------:R-:W1:Y:S01]  /*f130*/  S2R R0, SR_TID.X ;  /* 0x0000000000007919 */ /* 0x000e620000002100 */
[----:B------:R-:W-:Y:S01]  /*f140*/  MOV R3, 0x400 ;  /* 0x0000040000037802 */ /* 0x000fe20000000f00 */
[----:B------:R-:W-:Y:S05]  /*f150*/  WARPSYNC.ALL ;  /* 0x0000000000007948 */ /* 0x000fea0003800000 */
[----:B------:R-:W2:Y:S01]  /*f160*/  S2R R156, SR_CgaCtaId ;  /* 0x00000000009c7919 */ /* 0x000ea20000008800 */
[----:B------:R-:W3:Y:S01]  /*f170*/  S2UR UR4, SR_CTAID.X ;  /* 0x00000000000479c3 */ /* 0x000ee20000002500 */
[----:B------:R-:W4:Y:S01]  /*f180*/  LDCU.128 UR16, c[0x0][0x440] ;  /* 0x00008800ff1077ac */ /* 0x000f220008000c00 */
[----:B------:R-:W0:Y:S01]  /*f190*/  LDCU.128 UR20, c[0x0][0x450] ;  /* 0x00008a00ff1477ac */ /* 0x000e220008000c00 */
        /* <DEDUP_REMOVED lines=19> */
[----:B------:R-:W4:Y:S04]  /*f2d0*/  LDS R43, [R3+0x1400] ;  /* 0x00140000032b7984 */ /* 0x000f280000000800 */
[----:B------:R-:W0:Y:S04]  /*f2e0*/  LDS R42, [R3+0x1600] ;  /* 0x00160000032a7984 */ /* 0x000e280000000800 */
        /* <DEDUP_REMOVED lines=9> */
[----:B--2---:R-:W-:-:S03]  /*f380*/  FADD.FTZ R9, RZ, R9 ;  /* 0x00000009ff097221 */ /* 0x004fc60000010000 */
[----:B------:R-:W2:Y:S01]  /*f390*/  LDS R26, [R3+0xc00] ;  /* 0x000c0000031a7984 */ /* 0x000ea20000000800 */
[----:B----4-:R-:W-:-:S03]  /*f3a0*/  FADD.FTZ R8, R8, R43 ;  /* 0x0000002b08087221 */ /* 0x010fc60000010000 */
[----:B------:R-:W4:Y:S01]  /*f3b0*/  LDS R73, [R3+0x2000] ;  /* 0x0020000003497984 */ /* 0x000f220000000800 */
[----:B0-----:R-:W-:-:S03]  /*f3c0*/  FADD.FTZ R9, R9, R42 ;  /* 0x0000002a09097221 */ /* 0x001fc60000010000 */
[----:B------:R-:W0:Y:S01]  /*f3d0*/  LDS R27, [R3+0xe00] ;  /* 0x000e0000031b7984 */ /* 0x000e220000000800 */
        /* <DEDUP_REMOVED lines=14> */
[----:B-1----:R-:W-:-:S03]  /*f4c0*/  FADD.FTZ R25, R25, R58 ;  /* 0x0000003a19197221 */ /* 0x002fc60000010000 */
[----:B------:R-:W1:Y:S01]  /*f4d0*/  LDS R91, [R3+0x2c00] ;  /* 0x002c0000035b7984 */ /* 0x000e620000000800 */
[----:B--2---:R-:W-:-:S03]  /*f4e0*/  FADD.FTZ R26, RZ, R26 ;  /* 0x0000001aff1a7221 */ /* 0x004fc60000010000 */
[----:B------:R-:W2:Y:S01]  /*f4f0*/  LDS R90, [R3+0x2e00] ;  /* 0x002e0000035a7984 */ /* 0x000ea20000000800 */
[----:B----4-:R-:W-:-:S03]  /*f500*/  FADD.FTZ R26, R26, R73 ;  /* 0x000000491a1a7221 */ /* 0x010fc60000010000 */
[----:B------:R-:W4:Y:S01]  /*f510*/  LDS R105, [R3+0x3000] ;  /* 0x0030000003697984 */ /* 0x000f220000000800 */
[----:B0-----:R-:W-:-:S03]  /*f520*/  FADD.FTZ R27, RZ, R27 ;  /* 0x0000001bff1b7221 */ /* 0x001fc60000010000 */
[----:B------:R-:W0:Y:S01]  /*f530*/  LDS R104, [R3+0x3200] ;  /* 0x0032000003687984 */ /* 0x000e220000000800 */
        /* <DEDUP_REMOVED lines=25> */
[----:B-1----:R-:W-:Y:S01]  /*f6d0*/  FADD.FTZ R4, R8, R89 ;  /* 0x0000005908047221 */ /* 0x002fe20000010000 */
[----:B------:R-:W-:Y:S01]  /*f6e0*/  FADD.FTZ R5, R9, R88 ;  /* 0x0000005809057221 */ /* 0x000fe20000010000 */
[----:B------:R-:W-:Y:S01]  /*f6f0*/  FADD.FTZ R6, R10, R91 ;  /* 0x0000005b0a067221 */ /* 0x000fe20000010000 */
[----:B------:R-:W-:Y:S01]  /*f700*/  STS.128 [R2+0xa00], R84 ;  /* 0x000a005402007388 */ /* 0x000fe20000000c00 */
[----:B--2---:R-:W-:Y:S01]  /*f710*/  FADD.FTZ R7, R11, R90 ;  /* 0x0000005a0b077221 */ /* 0x004fe20000010000 */
[----:B----4-:R-:W-:Y:S01]  /*f720*/  FADD.FTZ R8, R24, R105 ;  /* 0x0000006918087221 */ /* 0x010fe20000010000 */
[----:B0-----:R-:W-:Y:S01]  /*f730*/  FADD.FTZ R9, R25, R104 ;  /* 0x0000006819097221 */ /* 0x001fe20000010000 */
        /* <DEDUP_REMOVED lines=338> */
.L_x_6694:
        /* <DEDUP_REMOVED lines=8> */
.L_x_6777:
[----:B------:R-:W-:Y:S05]  /*10ce0*/  BSYNC B2 ;  /* 0x0000000000027941 */ /* 0x000fea0003800000 */
.L_x_6776:
[----:B------:R-:W-:Y:S01]  /*10cf0*/  MOV R243, R250 ;  /* 0x000000fa00f37202 */ /* 0x000fe20000000f00 */
[----:B------:R-:W-:Y:S01]  /*10d00*/  HFMA2 R245, -RZ, RZ, 0, 5.9604644775390625e-08 ;  /* 0x00000001fff57431 */ /* 0x000fe200000001ff */
[----:B------:R-:W-:Y:S01]  /*10d10*/  MOV R246, R248 ;  /* 0x000000f800f67202 */ /* 0x000fe20000000f00 */
[----:B------:R0:W-:Y:S01]  /*10d20*/  STL [R1+0x38], R166 ;  /* 0x000038a601007387 */ /* 0x0001e20000100800 */
[----:B------:R-:W-:Y:S01]  /*10d30*/  MOV R244, 0x1f ;  /* 0x0000001f00f47802 */ /* 0x000fe20000000f00 */
[----:B------:R-:W-:Y:S01]  /*10d40*/  FADD.FTZ R247, R247, R243 ;  /* 0x000000f3f7f77221 */ /* 0x000fe20000010000 */
[----:B------:R-:W-:Y:S01]  /*10d50*/  MOV R243, 0xffffffff ;  /* 0xffffffff00f37802 */ /* 0x000fe20000000f00 */
[----:B------:R0:W-:Y:S01]  /*10d60*/  STL [R1+0x3c], R209 ;  /* 0x00003cd101007387 */ /* 0x0001e20000100800 */
[----:B------:R-:W-:Y:S02]  /*10d70*/  MOV R251, R28 ;  /* 0x0000001c00fb7202 */ /* 0x000fe40000000f00 */
[----:B------:R-:W-:-:S07]  /*10d80*/  MOV R252, R125 ;  /* 0x0000007d00fc7202 */ /* 0x000fce0000000f00 */
[----:B0-----:R-:W-:Y:S05]  /*10d90*/  WARPSYNC.COLLECTIVE R243, `(.L_x_6778) ;  /* 0x00000000f3087348 */ /* 0x001fea0003c00000 */
[----:B------:R1:W2:Y:S02]  /*10da0*/  SHFL.BFLY P4, R250, R246, R245, R244 ;  /* 0x0c0000f5f6fa7389 */ /* 0x0002a400000800f4 */
[----:B012---:R-:W-:Y:S05]  /*10db0*/  ENDCOLLECTIVE ;  /* 0x000000000000791b */ /* 0x007fea0003800000 */
.L_x_6778:
[----:B------:R-:W-:Y:S01]  /*10dc0*/  STL [R1+0x30], R171 ;  /* 0x000030ab01007387 */ /* 0x000fe20000100800 */
[----:B------:R-:W-:-:S03]  /*10dd0*/  MOV R209, R167 ;  /* 0x000000a700d17202 */ /* 0x000fc60000000f00 */
[----:B------:R0:W-:Y:S04]  /*10de0*/  STL [R1+0x34], R211 ;  /* 0x000034d301007387 */ /* 0x0001e80000100800 */
[----:B------:R1:W-:Y:S01]  /*10df0*/  STL [R1+0x40], R35 ;  /* 0x0000402301007387 */ /* 0x0003e20000100800 */
[----:B------:R-:W-:Y:S01]  /*10e00*/  HFMA2 R245, -RZ, RZ, 0, 1.1920928955078125e-07 ;  /* 0x00000002fff57431 */ /* 0x000fe200000001ff */
[----:B------:R-:W-:Y:S02]  /*10e10*/  MOV R246, R247 ;  /* 0x000000f700f67202 */ /* 0x000fe40000000f00 */
[----:B0-----:R-:W-:Y:S02]  /*10e20*/  MOV R211, R240 ;  /* 0x000000f000d37202 */ /* 0x001fe40000000f00 */
[----:B------:R-:W-:-:S05]  /*10e30*/  MOV R243, R250 ;  /* 0x000000fa00f37202 */ /* 0x000fca0000000f00 */
[----:B------:R-:W-:Y:S01]  /*10e40*/  FADD.FTZ R248, R248, R243 ;  /* 0x000000f3f8f87221 */ /* 0x000fe20000010000 */
[----:B-1----:R-:W-:-:S07]  /*10e50*/  MOV R243, 0xffffffff ;  /* 0xffffffff00f37802 */ /* 0x002fce0000000f00 */
[----:B------:R-:W-:Y:S05]  /*10e60*/  WARPSYNC.COLLECTIVE R243, `(.L_x_6779) ;  /* 0x00000000f3087348 */ /* 0x000fea0003c00000 */
[----:B------:R0:W1:Y:S02]  /*10e70*/  SHFL.BFLY P4, R250, R246, R245, R244 ;  /* 0x0c0000f5f6fa7389 */ /* 0x00006400000800f4 */
[----:B01----:R-:W-:Y:S05]  /*10e80*/  ENDCOLLECTIVE ;  /* 0x000000000000791b */ /* 0x003fea0003800000 */
.L_x_6779:
[----:B------:R-:W-:Y:S02]  /*10e90*/  MOV R246, R248 ;  /* 0x000000f800f67202 */ /* 0x000fe40000000f00 */
[----:B------:R-:W-:-:S05]  /*10ea0*/  MOV R243, R250 ;  /* 0x000000fa00f37202 */ /* 0x000fca0000000f00 */
[----:B------:R-:W-:Y:S01]  /*10eb0*/  FADD.FTZ R247, R247, R243 ;  /* 0x000000f3f7f77221 */ /* 0x000fe20000010000 */
[----:B------:R-:W-:-:S07]  /*10ec0*/  MOV R243, 0xffffffff ;  /* 0xffffffff00f37802 */ /* 0x000fce0000000f00 */
[----:B------:R-:W-:Y:S05]  /*10ed0*/  WARPSYNC.COLLECTIVE R243, `(.L_x_6780) ;  /* 0x00000000f3087348 */ /* 0x000fea0003c00000 */
[----:B------:R0:W1:Y:S02]  /*10ee0*/  SHFL.BFLY P4, R250, R246, R245, R244 ;  /* 0x0c0000f5f6fa7389 */ /* 0x00006400000800f4 */
[----:B01----:R-:W-:Y:S05]  /*10ef0*/  ENDCOLLECTIVE ;  /* 0x000000000000791b */ /* 0x003fea0003800000 */
.L_x_6780:
        /* <DEDUP_REMOVED lines=8> */
.L_x_6781:
[----:B------:R-:W-:Y:S02]  /*10f80*/  MOV R246, R248 ;  /* 0x000000f800f67202 */ /* 0x000fe40000000f00 */
[----:B------:R-:W-:-:S05]  /*10f90*/  MOV R243, R250 ;  /* 0x000000fa00f37202 */ /* 0x000fca0000000f00 */
[----:B------:R-:W-:Y:S01]  /*10fa0*/  FADD.FTZ R247, R247, R243 ;  /* 0x000000f3f7f77221 */ /* 0x000fe20000010000 */
[----:B------:R-:W-:-:S07]  /*10fb0*/  MOV R243, 0xffffffff ;  /* 0xffffffff00f37802 */ /* 0x000fce0000000f00 */
[----:B------:R-:W-:Y:S05]  /*10fc0*/  WARPSYNC.COLLECTIVE R243, `(.L_x_6782) ;  /* 0x00000000f3087348 */ /* 0x000fea0003c00000 */
[----:B------:R0:W1:Y:S02]  /*10fd0*/  SHFL.BFLY P4, R250, R246, R245, R244 ;  /* 0x0c0000f5f6fa7389 */ /* 0x00006400000800f4 */
[----:B01----:R-:W-:Y:S05]  /*10fe0*/  ENDCOLLECTIVE ;  /* 0x000000000000791b */ /* 0x003fea0003800000 */
.L_x_6782:
        /* <DEDUP_REMOVED lines=8> */
.L_x_6783:
[----:B------:R-:W-:Y:S02]  /*11070*/  MOV R246, R248 ;  /* 0x000000f800f67202 */ /* 0x000fe40000000f00 */
[----:B------:R-:W-:-:S05]  /*11080*/  MOV R243, R250 ;  /* 0x000000fa00f37202 */ /* 0x000fca0000000f00 */
[----:B------:R-:W-:Y:S01]  /*11090*/  FADD.FTZ R247, R247, R243 ;  /* 0x000000f3f7f77221 */ /* 0x000fe20000010000 */
[----:B------:R-:W-:-:S07]  /*110a0*/  MOV R243, 0xffffffff ;  /* 0xffffffff00f37802 */ /* 0x000fce0000000f00 */
[----:B------:R-:W-:Y:S05]  /*110b0*/  WARPSYNC.COLLECTIVE R243, `(.L_x_6784) ;  /* 0x00000000f3087348 */ /* 0x000fea0003c00000 */
[----:B------:R0:W1:Y:S02]  /*110c0*/  SHFL.BFLY P4, R250, R246, R245, R244 ;  /* 0x0c0000f5f6fa7389 */ /* 0x00006400000800f4 */
[----:B01----:R-:W-:Y:S05]  /*110d0*/  ENDCOLLECTIVE ;  /* 0x000000000000791b */ /* 0x003fea0003800000 */
.L_x_6784:
        /* <DEDUP_REMOVED lines=8> */
.L_x_6785:
[----:B------:R-:W-:Y:S02]  /*11160*/  MOV R246, R248 ;  /* 0x000000f800f67202 */ /* 0x000fe40000000f00 */
[----:B------:R-:W-:-:S07]  /*11170*/  MOV R249, R250 ;  /* 0x000000fa00f97202 */ /* 0x000fce0000000f00 */
[----:B------:R-:W-:Y:S05]  /*11180*/  WARPSYNC.COLLECTIVE R243, `(.L_x_6786) ;  /* 0x00000000f3087348 */ /* 0x000fea0003c00000 */
[----:B------:R0:W1:Y:S02]  /*11190*/  SHFL.BFLY P4, R250, R246, R245, R244 ;  /* 0x0c0000f5f6fa7389 */ /* 0x00006400000800f4 */
[----:B01----:R-:W-:Y:S05]  /*111a0*/  ENDCOLLECTIVE ;  /* 0x000000000000791b */ /* 0x003fea0003800000 */
.L_x_6786:
[----:B------:R-:W-:Y:S02]  /*111b0*/  MOV R244, R29 ;  /* 0x0000001d00f47202 */ /* 0x000fe40000000f00 */
[----:B------:R-:W-:Y:S02]  /*111c0*/  MOV R245, R163 ;  /* 0x000000a300f57202 */ /* 0x000fe40000000f00 */
[----:B------:R-:W-:Y:S02]  /*111d0*/  MOV R246, R174 ;  /* 0x000000ae00f67202 */ /* 0x000fe40000000f00 */
[----:B------:R-:W-:Y:S02]  /*111e0*/  MOV R243, R250 ;  /* 0x000000fa00f37202 */ /* 0x000fe40000000f00 */
[----:B------:R-:W-:Y:S01]  /*111f0*/  MOV R250, R36 ;  /* 0x0000002400fa7202 */ /* 0x000fe20000000f00 */
[----:B------:R-:W-:Y:S06]  /*11200*/  BRA `(.L_x_6787) ;  /* 0xffffff3800647947 */ /* 0x000fec000383ffff */
.L_x_6788:
        /* <DEDUP_REMOVED lines=15> */
.L_x_7179:


//--------------------- .text._ZN10layer_norm22ln_bwd_finalize_kernelINS_22Kernel_traits_finalizeILj1280EfffffjLb0ELj1024ELj4ENS_18Kernel_traits_baseILj1280EfffffjLj1024EEEEELb0ELb0EEEvNS_9BwdParamsE --------------------------
	.section	.text._ZN10layer_norm22ln_bwd_finalize_kernelINS_22Kernel_traits_finalizeILj1280EfffffjLb0ELj1024ELj4ENS_18Kernel_traits_baseILj1280EfffffjLj1024EEEEELb0ELb0EEEvNS_9BwdParamsE,"ax",@progbits
	.align	128
        .global         _ZN10layer_norm22ln_bwd_finalize_kernelINS_22Kernel_traits_finalizeILj1280EfffffjLb0ELj1024ELj4ENS_18Kernel_traits_baseILj1280EfffffjLj1024EEEEELb0ELb0EEEvNS_9BwdParamsE
        .type           _ZN10layer_norm22ln_bwd_finalize_kernelINS_22Kernel_traits_finalizeILj1280EfffffjLb0ELj1024ELj4ENS_18Kernel_traits_baseILj1280EfffffjLj1024EEEEELb0ELb0EEEvNS_9BwdParamsE,@function
        .size           _ZN10layer_norm22ln_bwd_finalize_kernelINS_22Kernel_traits_finalizeILj1280EfffffjLb0ELj1024ELj4ENS_18Kernel_traits_baseILj1280EfffffjLj1024EEEEELb0ELb0EEEvNS_9BwdParamsE,(.L_x_7180 - _ZN10layer_norm22ln_bwd_finalize_kernelINS_22Kernel_traits_finalizeILj1280EfffffjLb0ELj1024ELj4ENS_18Kernel_traits_baseILj1280EfffffjLj1024EEEEELb0ELb0EEEvNS_9BwdParamsE)
        .other          _ZN10layer_norm22ln_bwd_finalize_kernelINS_22Kernel_traits_finalizeILj1280EfffffjLb0ELj1024ELj4ENS_18Kernel_traits_baseILj1280EfffffjLj1024EEEEELb0ELb0EEEvNS_9BwdParamsE,@"STO_CUDA_ENTRY STV_DEFAULT"
_ZN10layer_norm22ln_bwd_finalize_kernelINS_22Kernel_traits_finalizeILj1280EfffffjLb0ELj1024ELj4ENS_18Kernel_traits_baseILj1280EfffffjLj1024EEEEELb0ELb0EEEvNS_9BwdParamsE:
.text._ZN10layer_norm22ln_bwd_finalize_kernelINS_22Kernel_traits_finalizeILj1280EfffffjLb0ELj1024ELj4ENS_18Kernel_traits_baseILj1280EfffffjLj1024EEEEELb0ELb0EEEvNS_9BwdParamsE:
        /* <DEDUP_REMOVED lines=78> */
.L_x_6793:
        /* <DEDUP_REMOVED lines=118> */
.L_x_6792:
[----:B------:R-:W-:Y:S05]  /*0c40*/  BSYNC.RECONVERGENT B1 ;  /* 0x0000000000017941 */ /* 0x000fea0003800200 */
.L_x_6791:
        /* <DEDUP_REMOVED lines=68> */
.L_x_6795:
[----:B------:R-:W-:Y:S05]  /*1090*/  BSYNC.RECONVERGENT B1 ;  /* 0x0000000000017941 */ /* 0x000fea0003800200 */
.L_x_6794:
        /* <DEDUP_REMOVED lines=37> */
.L_x_6797:
[----:B------:R-:W-:Y:S05]  /*12f0*/  BSYNC.RECONVERGENT B1 ;  /* 0x0000000000017941 */ /* 0x000fea0003800200 */
.L_x_6796:
[----:B------:R-:W-:Y:S05]  /*1300*/  @!P1 BRA `(.L_x_6790) ;  /* 0x00000000003c9947 */ /* 0x000fea0003800000 */
[----:B------:R-:W0:Y:S01]  /*1310*/  LDC.64 R8, c[0x0][0x440] ;  /* 0x00011000ff087b82 */ /* 0x000e220000000a00 */
[----:B------:R-:W-:Y:S01]  /*1320*/  IMAD R0, R3, R54, R0 ;  /* 0x0000003603007224 */ /* 0x000fe200078e0200 */
[----:B------:R-:W-:-:S04]  /*1330*/  IADD3 R12, PT, PT, -R55, RZ, RZ ;  /* 0x000000ff370c7210 */ /* 0x000fc80007ffe1ff */
[----:B------:R-:W-:Y:S02]  /*1340*/  IADD3 R3, PT, PT, R57, R0, RZ ;  /* 0x0000000039037210 */ /* 0x000fe40007ffe0ff */
[----:B------:R-:W1:Y:S05]  /*1350*/  LDC.64 R10, c[0x0][0x448] ;  /* 0x00011200ff0a7b82 */ /* 0x000e6a0000000a00 */
.L_x_6798:
        /* <DEDUP_REMOVED lines=10> */
.L_x_6790:
[----:B------:R-:W-:Y:S05]  /*1400*/  BSYNC.RECONVERGENT B0 ;  /* 0x0000000000007941 */ /* 0x000fea0003800200 */
.L_x_6789:
        /* <DEDUP_REMOVED lines=60> */
.L_x_6799:
        /* <DEDUP_REMOVED lines=11> */
.L_x_7180:


//--------------------- .text._ZN10layer_norm40ln_parallel_residual_bwd_finalize_kernelINS_22Kernel_traits_finalizeILj1280EfffffjLb0ELj1024ELj4ENS_18Kernel_traits_baseILj1280EfffffjLj1024EEEEELb0EEEvNS_9BwdParamsE --------------------------
	.section	.text._ZN10layer_norm40ln_parallel_residual_bwd_finalize_kernelINS_22Kernel_traits_finalizeILj1280EfffffjLb0ELj1024ELj4ENS_18Kernel_traits_baseILj1280EfffffjLj1024EEEEELb0EEEvNS_9BwdParamsE,"ax",@progbits
	.align	128
        .global         _ZN10layer_norm40ln_parallel_residual_bwd_finalize_kernelINS_22Kernel_traits_finalizeILj1280EfffffjLb0ELj1024ELj4ENS_18Kernel_traits_baseILj1280EfffffjLj1024EEEEELb0EEEvNS_9BwdParamsE
        .type           _ZN10layer_norm40ln_parallel_residual_bwd_finalize_kernelINS_22Kernel_traits_finalizeILj1280EfffffjLb0ELj1024ELj4ENS_18Kernel_traits_baseILj1280EfffffjLj1024EEEEELb0EEEvNS_9BwdParamsE,@function
        .size           _ZN10layer_norm40ln_parallel_residual_bwd_finalize_kernelINS_22Kernel_traits_finalizeILj1280EfffffjLb0ELj1024ELj4ENS_18Kernel_traits_baseILj1280EfffffjLj1024EEEEELb0EEEvNS_9BwdParamsE,(.L_x_7181 - _ZN10layer_norm40ln_parallel_residual_bwd_finalize_kernelINS_22Kernel_traits_finalizeILj1280EfffffjLb0ELj1024ELj4ENS_18Kernel_traits_baseILj1280EfffffjLj1024EEEEELb0EEEvNS_9BwdParamsE)
        .other          _ZN10layer_norm40ln_parallel_residual_bwd_finalize_kernelINS_22Kernel_traits_finalizeILj1280EfffffjLb0ELj1024ELj4ENS_18Kernel_traits_baseILj1280EfffffjLj1024EEEEELb0EEEvNS_9BwdParamsE,@"STO_CUDA_ENTRY STV_DEFAULT"
_ZN10layer_norm40ln_parallel_residual_bwd_finalize_kernelINS_22Kernel_traits_finalizeILj1280EfffffjLb0ELj1024ELj4ENS_18Kernel_traits_baseILj1280EfffffjLj1024EEEEELb0EEEvNS_9BwdParamsE:
.text._ZN10layer_norm40ln_parallel_residual_bwd_finalize_kernelINS_22Kernel_traits_finalizeILj1280EfffffjLb0ELj1024ELj4ENS_18Kernel_traits_baseILj1280EfffffjLj1024EEEEELb0EEEvNS_9BwdParamsE:
        /* <DEDUP_REMOVED lines=58> */
.L_x_6804:
        /* <DEDUP_REMOVED lines=112> */
.L_x_6803:
[----:B------:R-:W-:Y:S05]  /*0aa0*/  BSYNC.RECONVERGENT B1 ;  /* 0x0000000000017941 */ /* 0x000fea0003800200 */
.L_x_6802:
        /* <DEDUP_REMOVED lines=66> */
.L_x_6806:
[----:B------:R-:W-:Y:S05]  /*0ed0*/  BSYNC.RECONVERGENT B1 ;  /* 0x0000000000017941 */ /* 0x000fea0003800200 */
.L_x_6805:
        /* <DEDUP_REMOVED lines=36> */
.L_x_6808:
[----:B------:R-:W-:Y:S05]  /*1120*/  BSYNC.RECONVERGENT B1 ;  /* 0x0000000000017941 */ /* 0x000fea0003800200 */
.L_x_6807:
        /* <DEDUP_REMOVED lines=18> */
.L_x_6801:
[----:B------:R-:W-:Y:S05]  /*1250*/  BSYNC.RECONVERGENT B0 ;  /* 0x0000000000007941 */ /* 0x000fea0003800200 */
.L_x_6800:
        /* <DEDUP_REMOVED lines=92> */
.L_x_6809:
        /* <DEDUP_REMOVED lines=14> */
.L_x_7181:


//--------------------- .text._ZN10layer_norm31ln_parallel_residual_bwd_kernelINS_13Kernel_traitsIfffffjLj1280ELj1ELj4ELj1ELj16ENS_18Kernel_traits_baseILj1280EfffffjLj128EEEEELb1ELb1ELb0EEEvNS_9BwdParamsE --------------------------
	.section	.text._ZN10layer_norm31ln_parallel_residual_bwd_kernelINS_13Kernel_traitsIfffffjLj1280ELj1ELj4ELj1ELj16ENS_18Kernel_traits_baseILj1280EfffffjLj128EEEEELb1ELb1ELb0EEEvNS_9BwdParamsE,"ax",@progbits
	.align	128
        .global         _ZN10layer_norm31ln_parallel_residual_bwd_kernelINS_13Kernel_traitsIfffffjLj1280ELj1ELj4ELj1ELj16ENS_18Kernel_traits_baseILj1280EfffffjLj128EEEEELb1ELb1ELb0EEEvNS_9BwdParamsE
        .type           _ZN10layer_norm31ln_parallel_residual_bwd_kernelINS_13Kernel_traitsIfffffjLj1280ELj1ELj4ELj1ELj16ENS_18Kernel_traits_baseILj1280EfffffjLj128EEEEELb1ELb1ELb0EEEvNS_9BwdParamsE,@function
        .size           _ZN10layer_norm31ln_parallel_residual_bwd_kernelINS_13Kernel_traitsIfffffjLj1280ELj1ELj4ELj1ELj16ENS_18Kernel_traits_baseILj1280EfffffjLj128EEEEELb1ELb1ELb0EEEvNS_9BwdParamsE,(.L_x_7182 - _ZN10layer_norm31ln_parallel_residual_bwd_kernelINS_13Kernel_traitsIfffffjLj1280ELj1ELj4ELj1ELj16ENS_18Kernel_traits_baseILj1280EfffffjLj128EEEEELb1ELb1ELb0EEEvNS_9BwdParamsE)
        .other          _ZN10layer_norm31ln_parallel_residual_bwd_kernelINS_13Kernel_traitsIfffffjLj1280ELj1ELj4ELj1ELj16ENS_18Kernel_traits_baseILj1280EfffffjLj128EEEEELb1ELb1ELb0EEEvNS_9BwdParamsE,@"STO_CUDA_ENTRY STV_DEFAULT"
_ZN10layer_norm31ln_parallel_residual_bwd_kernelINS_13Kernel_traitsIfffffjLj1280ELj1ELj4ELj1ELj16ENS_18Kernel_traits_baseILj1280EfffffjLj128EEEEELb1ELb1ELb0EEEvNS_9BwdParamsE:
.text._ZN10layer_norm31ln_parallel_residual_bwd_kernelINS_13Kernel_traitsIfffffjLj1280ELj1ELj4ELj1ELj16ENS_18Kernel_traits_baseILj1280EfffffjLj128EEEEELb1ELb1ELb0EEEvNS_9BwdParamsE:
        /* <DEDUP_REMOVED lines=11> */
[----:B------:R-:W2:Y:S01]  /*00b0*/  LDCU UR15, c[0x0][0x388] ;  /* 0x00007100ff0f77ac */ /* 0x000ea20008000800 */
[----:B-1----:R-:W-:-:S02]  /*00c0*/  MOV R190, UR4 ;  /* 0x0000000400be7c02 */ /* 0x002fc40008000f00 */
[----:B------:R1:W4:Y:S01]  /*00d0*/  LDL.64 R20, [R1+0x50] ;  /* 0x0000500001147983 */ /* 0x0003220000100a00 */
[----:B------:R-:W1:Y:S01]  /*00e0*/  LDCU.U8 UR14, c[0x0][0x410] ;  /* 0x00008200ff0e77ac */ /* 0x000e620008000000 */
[----:B------:R-:W-:Y:S02]  /*00f0*/  SHF.R.S32.HI R3, RZ, 0x1f, R190 ;  /* 0x0000001fff037819 */ /* 0x000fe400000114be */
[----:B------:R1:W4:Y:S01]  /*0100*/  LDL.64 R22, [R1+0x58] ;  /* 0x0000580001167983 */ /* 0x0003220000100a00 */
[----:B------:R-:W1:Y:S01]  /*0110*/  LDCU UR12, c[0x0][0x400] ;  /* 0x00008000ff0c77ac */ /* 0x000e620008000800 */
[----:B------:R-:W-:Y:S02]  /*0120*/  LEA.HI R3, R3, R190, RZ, 0x2 ;  /* 0x000000be03037211 */ /* 0x000fe400078f10ff */
[----:B------:R1:W4:Y:S01]  /*0130*/  LDL.64 R44, [R1+0x80] ;  /* 0x00008000012c7983 */ /* 0x0003220000100a00 */
[----:B------:R-:W1:Y:S01]  /*0140*/  LDCU.64 UR6, c[0x0][0x478] ;  /* 0x00008f00ff0677ac */ /* 0x000e620008000a00 */
[----:B0-----:R-:W-:-:S02]  /*0150*/  LOP3.LUT R16, R189, 0x1f, RZ, 0xc, !PT ;  /* 0x0000001fbd107812 */ /* 0x001fc400078e0cff */
[----:B------:R0:W4:Y:S01]  /*0160*/  LDL.64 R46, [R1+0x88] ;  /* 0x00008800012e7983 */ /* 0x0001220000100a00 */
[----:B------:R-:W0:Y:S01]  /*0170*/  LDCU.64 UR20, c[0x0][0x438] ;  /* 0x00008700ff1477ac */ /* 0x000e220008000a00 */
[----:B------:R-:W-:Y:S02]  /*0180*/  LEA.HI.SX32 R16, R3, R16, 0x1e ;  /* 0x0000001003107211 */ /* 0x000fe400078ff2ff */
[----:B------:R0:W4:Y:S01]  /*0190*/  LDL.64 R40, [R1+0x40] ;  /* 0x0000400001287983 */ /* 0x0001220000100a00 */
[----:B------:R-:W0:Y:S01]  /*01a0*/  LDCU.64 UR10, c[0x0][0x470] ;  /* 0x00008e00ff0a77ac */ /* 0x000e220008000a00 */
[C---:B------:R-:W-:Y:S02]  /*01b0*/  ISETP.GE.U32.AND P0, PT, R16.reuse, 0x20, PT ;  /* 0x000000201000780c */ /* 0x040fe40003f06070 */
[----:B------:R0:W4:Y:S01]  /*01c0*/  LDL.64 R42, [R1+0x48] ;  /* 0x00004800012a7983 */ /* 0x0001220000100a00 */
[C---:B------:R-:W-:Y:S02]  /*01d0*/  ISETP.GE.U32.AND P5, PT, R16.reuse, 0x40, PT ;  /* 0x000000401000780c */ /* 0x040fe40003fa6070 */
[----:B------:R-:W-:Y:S01]  /*01e0*/  ISETP.GE.U32.AND P6, PT, R16, 0x60, PT ;  /* 0x000000601000780c */ /* 0x000fe20003fc6070 */
[----:B------:R0:W4:Y:S04]  /*01f0*/  LDL.64 R36, [R1+0x30] ;  /* 0x0000300001247983 */ /* 0x0001280000100a00 */
[----:B------:R0:W4:Y:S03]  /*0200*/  LDL.64 R38, [R1+0x38] ;  /* 0x0000380001267983 */ /* 0x0001260000100a00 */
[----:B------:R-:W1:Y:S01]  /*0210*/  @P0 LDC.64 R2, c[0x0][0x3d0] ;  /* 0x0000f400ff020b82 */ /* 0x000e620000000a00 */
[----:B------:R0:W4:Y:S04]  /*0220*/  LDL.64 R32, [R1+0x20] ;  /* 0x0000200001207983 */ /* 0x0001280000100a00 */
[----:B------:R0:W4:Y:S03]  /*0230*/  LDL.64 R34, [R1+0x28] ;  /* 0x0000280001227983 */ /* 0x0001260000100a00 */
[----:B------:R-:W0:Y:S01]  /*0240*/  @P5 LDC.64 R4, c[0x0][0x3d0] ;  /* 0x0000f400ff045b82 */ /* 0x000e220000000a00 */
[----:B------:R-:W-:Y:S01]  /*0250*/  LOP3.LUT R252, R189, 0x1f, RZ, 0xc0, !PT ;  /* 0x0000001fbdfc7812 */ /* 0x000fe200078ec0ff */
[----:B------:R0:W4:Y:S04]  /*0260*/  LDL.64 R28, [R1+0x10] ;  /* 0x00001000011c7983 */ /* 0x0001280000100a00 */
[----:B------:R0:W4:Y:S02]  /*0270*/  LDL.64 R30, [R1+0x18] ;  /* 0x00001800011e7983 */ /* 0x0001240000100a00 */
[----:B------:R-:W0:Y:S01]  /*0280*/  @P6 LDC.64 R6, c[0x0][0x3d0] ;  /* 0x0000f400ff066b82 */ /* 0x000e220000000a00 */
[----:B------:R-:W-:Y:S01]  /*0290*/  MOV R17, R252 ;  /* 0x000000fc00117202 */ /* 0x000fe20000000f00 */
[----:B------:R0:W4:Y:S04]  /*02a0*/  LDL.64 R24, [R1] ;  /* 0x0000000001187983 */ /* 0x0001280000100a00 */
[----:B------:R0:W4:Y:S01]  /*02b0*/  LDL.64 R26, [R1+0x8] ;  /* 0x00000800011a7983 */ /* 0x0001220000100a00 */
[C---:B-1----:R-:W-:Y:S01]  /*02c0*/  @P0 IMAD.WIDE.U32 R2, R17.reuse, 0x10, R2 ;  /* 0x0000001011020825 */ /* 0x042fe200078e0002 */
[----:B------:R-:W-:-:S05]  /*02d0*/  @P0 LOP3.LUT R17, R17, 0x20, RZ, 0xfc, !PT ;  /* 0x0000002011110812 */ /* 0x000fca00078efcff */
[C---:B0-----:R-:W-:Y:S01]  /*02e0*/  @P5 IMAD.WIDE.U32 R4, R17.reuse, 0x10, R4 ;  /* 0x0000001011045825 */ /* 0x041fe200078e0004 */
[----:B------:R-:W-:-:S05]  /*02f0*/  @P5 IADD3 R17, PT, PT, R17, 0x20, RZ ;  /* 0x0000002011115810 */ /* 0x000fca0007ffe0ff */
[----:B------:R-:W-:-:S05]  /*0300*/  @P6 IMAD.WIDE.U32 R6, R17, 0x10, R6 ;  /* 0x0000001011066825 */ /* 0x000fca00078e0006 */
[----:B---3--:R-:W3:Y:S04]  /*0310*/  @P6 LDG.E.128 R12, desc[UR8][R6.64] ;  /* 0x00000008060c6981 */ /* 0x008ee8000c1e1d00 */
[----:B--2---:R-:W2:Y:S01]  /*0320*/  @P5 LDG.E.128 R48, desc[UR8][R4.64] ;  /* 0x0000000804305981 */ /* 0x004ea2000c1e1d00 */
[C---:B------:R-:W-:Y:S02]  /*0330*/  ISETP.GE.U32.AND P1, PT, R16.reuse, 0x80, PT ;  /* 0x000000801000780c */ /* 0x040fe40003f26070 */
[C---:B------:R-:W-:Y:S02]  /*0340*/  ISETP.GE.U32.AND P2, PT, R16.reuse, 0xa0, PT ;  /* 0x000000a01000780c */ /* 0x040fe40003f46070 */
[----:B------:R-:W-:-:S09]  /*0350*/  ISETP.GE.U32.AND P3, PT, R16, 0xc0, PT ;  /* 0x000000c01000780c */ /* 0x000fd20003f66070 */
[----:B------:R-:W0:Y:S01]  /*0360*/  @P1 LDC.64 R8, c[0x0][0x3d0] ;  /* 0x0000f400ff081b82 */ /* 0x000e220000000a00 */
[----:B------:R-:W-:Y:S02]  /*0370*/  ISETP.GE.U32.AND P4, PT, R16, 0xe0, PT ;  /* 0x000000e01000780c */ /* 0x000fe40003f86070 */
[----:B------:R-:W-:Y:S01]  /*0380*/  @P6 IADD3 R17, PT, PT, R17, 0x20, RZ ;  /* 0x0000002011116810 */ /* 0x000fe20007ffe0ff */
[----:B----4-:R-:W4:Y:S04]  /*0390*/  @P0 LDG.E.128 R44, desc[UR8][R2.64] ;  /* 0x00000008022c0981 */ /* 0x010f28000c1e1d00 */
[----:B------:R-:W1:Y:S01]  /*03a0*/  @P2 LDC.64 R10, c[0x0][0x3d0] ;  /* 0x0000f400ff0a2b82 */ /* 0x000e620000000a00 */
[----:B0-----:R-:W-:-:S05]  /*03b0*/  @P1 IMAD.WIDE.U32 R8, R17, 0x10, R8 ;  /* 0x0000001011081825 */ /* 0x001fca00078e0008 */
[----:B------:R-:W4:Y:S01]  /*03c0*/  @P1 LDG.E.128 R20, desc[UR8][R8.64] ;  /* 0x0000000808141981 */ /* 0x000f22000c1e1d00 */
[----:B------:R-:W-:-:S05]  /*03d0*/  @P1 IADD3 R17, PT, PT, R17, 0x20, RZ ;  /* 0x0000002011111810 */ /* 0x000fca0007ffe0ff */
[C---:B-1----:R-:W-:Y:S01]  /*03e0*/  @P2 IMAD.WIDE.U32 R10, R17.reuse, 0x10, R10 ;  /* 0x00000010110a2825 */ /* 0x042fe200078e000a */
[----:B------:R-:W-:-:S04]  /*03f0*/  @P2 IADD3 R17, PT, PT, R17, 0x20, RZ ;  /* 0x0000002011112810 */ /* 0x000fc80007ffe0ff */
[----:B------:R-:W4:Y:S04]  /*0400*/  @P2 LDG.E.128 R40, desc[UR8][R10.64] ;  /* 0x000000080a282981 */ /* 0x000f28000c1e1d00 */
[----:B---3--:R0:W-:Y:S04]  /*0410*/  @P6 STL.64 [R1+0x60], R12 ;  /* 0x0000600c01006387 */ /* 0x0081e80000100a00 */
[----:B------:R1:W-:Y:S01]  /*0420*/  @P6 STL.64 [R1+0x68], R14 ;  /* 0x0000680e01006387 */ /* 0x0003e20000100a00 */
[----:B------:R-:W-:-:S03]  /*0430*/  ISETP.GE.U32.AND P6, PT, R16, 0x100, PT ;  /* 0x000001001000780c */ /* 0x000fc60003fc6070 */
[----:B--2---:R-:W-:Y:S01]  /*0440*/  @P5 STL.64 [R1+0x70], R48 ;  /* 0x0000703001005387 */ /* 0x004fe20000100a00 */
[----:B0-----:R-:W0:Y:S03]  /*0450*/  @P3 LDC.64 R12, c[0x0][0x3d0] ;  /* 0x0000f400ff0c3b82 */ /* 0x001e260000000a00 */
[----:B------:R-:W-:Y:S01]  /*0460*/  @P5 STL.64 [R1+0x78], R50 ;  /* 0x0000783201005387 */ /* 0x000fe20000100a00 */
[----:B------:R-:W-:-:S04]  /*0470*/  ISETP.GE.U32.AND P5, PT, R16, 0x120, PT ;  /* 0x000001201000780c */ /* 0x000fc80003fa6070 */
[----:B-1----:R-:W1:Y:S08]  /*0480*/  @P4 LDC.64 R14, c[0x0][0x3d0] ;  /* 0x0000f400ff0e4b82 */ /* 0x002e700000000a00 */
[----:B------:R-:W2:Y:S08]  /*0490*/  @P6 LDC.64 R4, c[0x0][0x3d0] ;  /* 0x0000f400ff046b82 */ /* 0x000eb00000000a00 */
[----:B------:R-:W3:Y:S01]  /*04a0*/  @P5 LDC.64 R18, c[0x0][0x3d0] ;  /* 0x0000f400ff125b82 */ /* 0x000ee20000000a00 */
[C---:B0-----:R-:W-:Y:S01]  /*04b0*/  @P3 IMAD.WIDE.U32 R12, R17.reuse, 0x10, R12 ;  /* 0x00000010110c3825 */ /* 0x041fe200078e000c */
[----:B------:R-:W-:-:S04]  /*04c0*/  @P3 IADD3 R17, PT, PT, R17, 0x20, RZ ;  /* 0x0000002011113810 */ /* 0x000fc80007ffe0ff */
[----:B------:R-:W4:Y:S01]  /*04d0*/  @P3 LDG.E.128 R36, desc[UR8][R12.64] ;  /* 0x000000080c243981 */ /* 0x000f22000c1e1d00 */
[C---:B-1----:R-:W-:Y:S01]  /*04e0*/  @P4 IMAD.WIDE.U32 R14, R17.reuse, 0x10, R14 ;  /* 0x00000010110e4825 */ /* 0x042fe200078e000e */
[----:B------:R-:W-:-:S04]  /*04f0*/  @P4 IADD3 R17, PT, PT, R17, 0x20, RZ ;  /* 0x0000002011114810 */ /* 0x000fc80007ffe0ff */
[----:B------:R-:W4:Y:S01]  /*0500*/  @P4 LDG.E.128 R32, desc[UR8][R14.64] ;  /* 0x000000080e204981 */ /* 0x000f22000c1e1d00 */
[C---:B--2---:R-:W-:Y:S01]  /*0510*/  @P6 IMAD.WIDE.U32 R6, R17.reuse, 0x10, R4 ;  /* 0x0000001011066825 */ /* 0x044fe200078e0004 */
[----:B------:R-:W-:-:S04]  /*0520*/  @P6 IADD3 R17, PT, PT, R17, 0x20, RZ ;  /* 0x0000002011116810 */ /* 0x000fc80007ffe0ff */
[----:B------:R-:W2:Y:S01]  /*0530*/  @P6 LDG.E.128 R28, desc[UR8][R6.64] ;  /* 0x00000008061c6981 */ /* 0x000ea2000c1e1d00 */
[----:B---3--:R-:W-:-:S05]  /*0540*/  @P5 IMAD.WIDE.U32 R18, R17, 0x10, R18 ;  /* 0x0000001011125825 */ /* 0x008fca00078e0012 */
[----:B------:R-:W3:Y:S04]  /*0550*/  @P5 LDG.E.128 R24, desc[UR8][R18.64] ;  /* 0x0000000812185981 */ /* 0x000ee8000c1e1d00 */
[----:B----4-:R0:W-:Y:S04]  /*0560*/  @P1 STL.64 [R1+0x50], R20 ;  /* 0x0000501401001387 */ /* 0x0101e80000100a00 */
[----:B------:R1:W-:Y:S01]  /*0570*/  @P1 STL.64 [R1+0x58], R22 ;  /* 0x0000581601001387 */ /* 0x0003e20000100a00 */
[----:B------:R-:W-:Y:S01]  /*0580*/  ISETP.GE.U32.AND P1, PT, R16, 0x140, PT ;  /* 0x000001401000780c */ /* 0x000fe20003f26070 */
[----:B------:R-:W4:-:S12]  /*0590*/  S2UR UR4, SR_CTAID.X ;  /* 0x00000000000479c3 */ /* 0x000f180000002500 */
[----:B0-----:R-:W0:Y:S01]  /*05a0*/  @P1 LDC.64 R20, c[0x0][0x3d0] ;  /* 0x0000f400ff141b82 */ /* 0x001e220000000a00 */
[----:B------:R1:W-:Y:S04]  /*05b0*/  @P0 STL.64 [R1+0x80], R44 ;  /* 0x0000802c01000387 */ /* 0x0003e80000100a00 */
[----:B------:R1:W-:Y:S01]  /*05c0*/  @P0 STL.64 [R1+0x88], R46 ;  /* 0x0000882e01000387 */ /* 0x0003e20000100a00 */
[----:B------:R-:W-:-:S03]  /*05d0*/  @P5 IADD3 R17, PT, PT, R17, 0x20, RZ ;  /* 0x0000002011115810 */ /* 0x000fc60007ffe0ff */
[----:B------:R1:W-:Y:S04]  /*05e0*/  @P2 STL.64 [R1+0x40], R40 ;  /* 0x0000402801002387 */ /* 0x0003e80000100a00 */
[----:B------:R1:W-:Y:S01]  /*05f0*/  @P2 STL.64 [R1+0x48], R42 ;  /* 0x0000482a01002387 */ /* 0x0003e20000100a00 */
[----:B----4-:R-:W-:Y:S01]  /*0600*/  USHF.L.U32 UR4, UR4, 0x2, URZ ;  /* 0x0000000204047899 */ /* 0x010fe200080006ff */
[----:B------:R-:W-:-:S05]  /*0610*/  SHF.R.U32.HI R189, RZ, 0x5, R189 ;  /* 0x00000005ffbd7819 */ /* 0x000fca00000116bd */
[----:B------:R-:W-:Y:S01]  /*0620*/  LOP3.LUT R189, R189, UR4, RZ, 0xfc, !PT ;  /* 0x00000004bdbd7c12 */ /* 0x000fe2000f8efcff */
[----:B0-----:R-:W-:-:S05]  /*0630*/  @P1 IMAD.WIDE.U32 R4, R17, 0x10, R20 ;  /* 0x0000001011041825 */ /* 0x001fca00078e0014 */
[----:B------:R1:W5:Y:S01]  /*0640*/  @P1 LDG.E.128 R248, desc[UR8][R4.64] ;  /* 0x0000000804f81981 */ /* 0x000362000c1e1d00 */
        /* <DEDUP_REMOVED lines=42> */
[----:B------:R1:W-:Y:S04]  /*08f0*/  @P3 STL.64 [R1+0x30], R36 ;  /* 0x0000302401003387 */ /* 0x0003e80000100a00 */
[----:B------:R1:W-:Y:S04]  /*0900*/  @P3 STL.64 [R1+0x38], R38 ;  /* 0x0000382601003387 */ /* 0x0003e80000100a00 */
[----:B------:R1:W-:Y:S04]  /*0910*/  @P4 STL.64 [R1+0x20], R32 ;  /* 0x0000202001004387 */ /* 0x0003e80000100a00 */
[----:B------:R1:W-:Y:S04]  /*0920*/  @P4 STL.64 [R1+0x28], R34 ;  /* 0x0000282201004387 */ /* 0x0003e80000100a00 */
[----:B--2---:R1:W-:Y:S04]  /*0930*/  @P6 STL.64 [R1+0x10], R28 ;  /* 0x0000101c01006387 */ /* 0x0043e80000100a00 */
[----:B------:R1:W-:Y:S04]  /*0940*/  @P6 STL.64 [R1+0x18], R30 ;  /* 0x0000181e01006387 */ /* 0x0003e80000100a00 */
[----:B---3--:R1:W-:Y:S04]  /*0950*/  @P5 STL.64 [R1], R24 ;  /* 0x0000001801005387 */ /* 0x0083e80000100a00 */
[----:B------:R1:W-:Y:S01]  /*0960*/  @P5 STL.64 [R1+0x8], R26 ;  /* 0x0000081a01005387 */ /* 0x0003e20000100a00 */
[----:B------:R-:W-:Y:S05]  /*0970*/  @P1 BRA `(.L_x_6811) ;  /* 0x000000d000781947 */ /* 0x000fea0003800000 */
        /* <DEDUP_REMOVED lines=43> */
.L_x_6933:
[----:B------:R-:W0:Y:S02]  /*0c30*/  LDC.64 R100, c[0x0][0x3c0] ;  /* 0x0000f000ff647b82 */ /* 0x000e240000000a00 */
[----:B0-----:R-:W-:-:S05]  /*0c40*/  IMAD.WIDE R100, R189, 0x4, R100 ;  /* 0x00000004bd647825 */ /* 0x001fca00078e0264 */
[----:B------:R0:W2:Y:S02]  /*0c50*/  LDG.E R102, desc[UR8][R100.64] ;  /* 0x0000000864667981 */ /* 0x0000a4000c1e1900 */
[----:B0-----:R-:W0:Y:S01]  /*0c60*/  LDC.64 R100, c[0x0][0x3c8] ;  /* 0x0000f200ff647b82 */ /* 0x001e220000000a00 */
[C---:B------:R-:W-:Y:S02]  /*0c70*/  ISETP.GE.U32.AND P6, PT, R16.reuse, 0x80, PT ;  /* 0x000000801000780c */ /* 0x040fe40003fc6070 */
[----:B------:R-:W-:Y:S02]  /*0c80*/  MOV R190, UR15 ;  /* 0x0000000f00be7c02 */ /* 0x000fe40008000f00 */
[C---:B------:R-:W-:Y:S02]  /*0c90*/  ISETP.GE.U32.AND P4, PT, R16.reuse, 0xa0, PT ;  /* 0x000000a01000780c */ /* 0x040fe40003f86070 */
[----:B------:R-:W-:Y:S01]  /*0ca0*/  LOP3.LUT R21, R21, 0xfffffffd, RZ, 0xc0, !PT ;  /* 0xfffffffd15157812 */ /* 0x000fe200078ec0ff */
[----:B------:R-:W-:Y:S01]  /*0cb0*/  IMAD R15, R189, R190, RZ ;  /* 0x000000bebd0f7224 */ /* 0x000fe200078e02ff */
[----:B------:R-:W-:-:S05]  /*0cc0*/  ISETP.GE.U32.AND P3, PT, R16, 0xc0, PT ;  /* 0x000000c01000780c */ /* 0x000fca0003f66070 */
[----:B------:R-:W-:-:S04]  /*0cd0*/  @P6 LOP3.LUT R21, R21, 0x2, RZ, 0xfc, !PT ;  /* 0x0000000215156812 */ /* 0x000fc800078efcff */
[----:B------:R-:W-:Y:S01]  /*0ce0*/  LOP3.LUT R21, R21, 0xfffffffb, RZ, 0xc0, !PT ;  /* 0xfffffffb15157812 */ /* 0x000fe200078ec0ff */
[----:B0-----:R-:W-:-:S05]  /*0cf0*/  IMAD.WIDE R100, R189, 0x4, R100 ;  /* 0x00000004bd647825 */ /* 0x001fca00078e0264 */
[----:B-----5:R0:W5:Y:S01]  /*0d00*/  LDG.E R116, desc[UR8][R100.64] ;  /* 0x0000000864747981 */ /* 0x020162000c1e1900 */
[----:B------:R-:W-:Y:S01]  /*0d10*/  @P4 LOP3.LUT R21, R21, 0x4, RZ, 0xfc, !PT ;  /* 0x0000000415154812 */ /* 0x000fe200078efcff */
[----:B------:R-:W-:Y:S01]  /*0d20*/  BSSY.RECONVERGENT B1, `(.L_x_6812) ;  /* 0x0000040000017945 */ /* 0x000fe20003800200 */
[C---:B------:R-:W-:Y:S02]  /*0d30*/  ISETP.GE.U32.AND P5, PT, R16.reuse, 0x40, PT ;  /* 0x000000401000780c */ /* 0x040fe40003fa6070 */
[----:B------:R-:W-:Y:S02]  /*0d40*/  CS2R R162, SRZ ;  /* 0x0000000000a27805 */ /* 0x000fe4000001ff00 */
[----:B------:R-:W-:Y:S02]  /*0d50*/  LOP3.LUT R21, R21, 0xfffffff7, RZ, 0xc0, !PT ;  /* 0xfffffff715157812 */ /* 0x000fe400078ec0ff */
[----:B------:R-:W-:Y:S02]  /*0d60*/  ISETP.GE.U32.AND P2, PT, R16, 0x60, PT ;  /* 0x000000601000780c */ /* 0x000fe40003f46070 */
[----:B------:R-:W-:-:S02]  /*0d70*/  @P3 LOP3.LUT R21, R21, 0x8, RZ, 0xfc, !PT ;  /* 0x0000000815153812 */ /* 0x000fc400078efcff */
        /* <DEDUP_REMOVED lines=8> */
[----:B-1----:R-:W3:Y:S03]  /*0e00*/  LDL R38, [R1+0x84] ;  /* 0x0000840001267983 */ /* 0x002ee60000100800 */
[----:B------:R-:W1:Y:S01]  /*0e10*/  LDC.64 R34, c[0x0][0x428] ;  /* 0x00010a00ff227b82 */ /* 0x000e620000000a00 */
[----:B------:R-:W4:Y:S04]  /*0e20*/  LDL R115, [R1+0x88] ;  /* 0x0000880001737983 */ /* 0x000f280000100800 */
[----:B------:R-:W4:Y:S01]  /*0e30*/  LDL R191, [R1+0x8c] ;  /* 0x00008c0001bf7983 */ /* 0x000f220000100800 */
[----:B------:R-:W-:-:S02]  /*0e40*/  ISETP.NE.U32.AND P0, PT, RZ, UR10, PT ;  /* 0x0000000aff007c0c */ /* 0x000fc4000bf05070 */
[----:B------:R-:W-:Y:S02]  /*0e50*/  ISETP.NE.U32.AND P1, PT, RZ, UR20, PT ;  /* 0x00000014ff007c0c */ /* 0x000fe4000bf25070 */
[----:B------:R-:W-:Y:S02]  /*0e60*/  ISETP.NE.AND.EX P0, PT, RZ, UR11, PT, P0 ;  /* 0x0000000bff007c0c */ /* 0x000fe4000bf05300 */
[----:B------:R-:W-:Y:S01]  /*0e70*/  ISETP.NE.AND.EX P1, PT, RZ, UR21, PT, P1 ;  /* 0x00000015ff007c0c */ /* 0x000fe2000bf25310 */
[----:B0-----:R-:W-:-:S05]  /*0e80*/  IMAD.WIDE.U32 R12, R15, 0x10, R12 ;  /* 0x000000100f0c7825 */ /* 0x001fca00078e000c */
[----:B------:R-:W2:Y:S05]  /*0e90*/  LDG.E.128 R104, desc[UR8][R12.64] ;  /* 0x000000080c687981 */ /* 0x000eaa000c1e1d00 */
[----:B------:R-:W0:Y:S01]  /*0ea0*/  @P0 LDC.64 R46, c[0x0][0x3b8] ;  /* 0x0000ee00ff2e0b82 */ /* 0x000e220000000a00 */
[----:B-1----:R-:W-:-:S05]  /*0eb0*/  IMAD.WIDE.U32 R34, R15, 0x10, R34 ;  /* 0x000000100f227825 */ /* 0x002fca00078e0022 */
[----:B------:R1:W3:Y:S02]  /*0ec0*/  LDG.E.128 R100, desc[UR8][R34.64] ;  /* 0x0000000822647981 */ /* 0x0002e4000c1e1d00 */
[----:B------:R-:W0:Y:S08]  /*0ed0*/  @P1 LDC.64 R162, c[0x0][0x438] ;  /* 0x00010e00ffa21b82 */ /* 0x000e300000000a00 */
[----:B-1----:R-:W1:Y:S01]  /*0ee0*/  LDC.64 R34, c[0x0][0x3b0] ;  /* 0x0000ec00ff227b82 */ /* 0x002e620000000a00 */
[----:B0-----:R-:W-:-:S05]  /*0ef0*/  @P0 IMAD.WIDE.U32 R12, R15, 0x4, R46 ;  /* 0x000000040f0c0825 */ /* 0x001fca00078e002e */
[----:B------:R0:W5:Y:S02]  /*0f00*/  @P0 LDG.E R14, desc[UR8][R12.64] ;  /* 0x000000080c0e0981 */ /* 0x000164000c1e1900 */
[----:B0-----:R-:W-:-:S05]  /*0f10*/  @P1 IMAD.WIDE.U32 R12, R15, 0x10, R162 ;  /* 0x000000100f0c1825 */ /* 0x001fca00078e00a2 */
[----:B------:R1:W5:Y:S02]  /*0f20*/  @P1 LDG.E.128 R60, desc[UR8][R12.64] ;  /* 0x000000080c3c1981 */ /* 0x000364000c1e1d00 */
[----:B-1----:R-:W-:-:S06]  /*0f30*/  IMAD.WIDE.U32 R12, R15, 0x4, R34 ;  /* 0x000000040f0c7825 */ /* 0x002fcc00078e0022 */
[----:B------:R0:W5:Y:S01]  /*0f40*/  LDG.E R13, desc[UR8][R12.64] ;  /* 0x000000080c0d7981 */ /* 0x000162000c1e1900 */
[C---:B--2---:R-:W-:Y:S01]  /*0f50*/  FADD.FTZ R0, -R161.reuse, R104 ;  /* 0x00000068a1007221 */ /* 0x044fe20000010100 */
[----:B0-----:R-:W-:-:S03]  /*0f60*/  FADD.FTZ R12, -R161, R105 ;  /* 0x00000069a10c7221 */ /* 0x001fc60000010100 */
[C---:B-----5:R-:W-:Y:S01]  /*0f70*/  FMUL.FTZ R0, R116.reuse, R0 ;  /* 0x0000000074007220 */ /* 0x060fe20000410000 */
[----:B------:R-:W-:Y:S01]  /*0f80*/  FMUL.FTZ R12, R116, R12 ;  /* 0x0000000c740c7220 */ /* 0x000fe20000410000 */
[----:B---3--:R-:W-:Y:S01]  /*0f90*/  FMUL.FTZ R35, R188, R100 ;  /* 0x00000064bc237220 */ /* 0x008fe20000410000 */
[----:B------:R-:W-:Y:S01]  /*0fa0*/  FADD.FTZ R204, R204, R100 ;  /* 0x00000064cccc7221 */ /* 0x000fe20000010000 */
[----:B------:R-:W-:Y:S01]  /*0fb0*/  FFMA.FTZ R244, R100, R0, R244 ;  /* 0x0000000064f47223 */ /* 0x000fe200000100f4 */
[----:B------:R-:W-:Y:S01]  /*0fc0*/  FADD.FTZ R205, R205, R101 ;  /* 0x00000065cdcd7221 */ /* 0x000fe20000010000 */
[----:B------:R-:W-:Y:S01]  /*0fd0*/  FFMA.FTZ R245, R101, R12, R245 ;  /* 0x0000000c65f57223 */ /* 0x000fe200000100f5 */
[----:B------:R-:W-:Y:S01]  /*0fe0*/  FMUL.FTZ R38, R38, R101 ;  /* 0x0000006526267220 */ /* 0x000fe20000410000 */
[C---:B------:R-:W-:Y:S01]  /*0ff0*/  FADD.FTZ R34, -R161.reuse, R106 ;  /* 0x0000006aa1227221 */ /* 0x040fe20000010100 */
[----:B------:R-:W-:Y:S01]  /*1000*/  FADD.FTZ R101, RZ, R35 ;  /* 0x00000023ff657221 */ /* 0x000fe20000010000 */
[----:B------:R-:W-:Y:S01]  /*1010*/  FFMA.FTZ R100, R0, R35, RZ ;  /* 0x0000002300647223 */ /* 0x000fe200000100ff */
        /* <DEDUP_REMOVED lines=16> */
.L_x_6813:
[----:B------:R-:W-:Y:S05]  /*1120*/  BSYNC.RECONVERGENT B1 ;  /* 0x0000000000017941 */ /* 0x000fea0003800200 */
.L_x_6812:
[----:B------:R-:W-:Y:S04]  /*1130*/  BSSY.RECONVERGENT B1, `(.L_x_6814) ;  /* 0x0000036000017945 */ /* 0x000fe80003800200 */
[----:B------:R-:W-:Y:S05]  /*1140*/  @!P5 BRA `(.L_x_6815) ;  /* 0x0000000000d0d947 */ /* 0x000fea0003800000 */
[----:B------:R-:W-:Y:S01]  /*1150*/  ISETP.NE.U32.AND P0, PT, RZ, UR10, PT ;  /* 0x0000000aff007c0c */ /* 0x000fe2000bf05070 */
[----:B-1----:R-:W0:Y:S01]  /*1160*/  LDC.64 R32, c[0x0][0x3a8] ;  /* 0x0000ea00ff207b82 */ /* 0x002e220000000a00 */
[----:B------:R-:W2:Y:S02]  /*1170*/  LDL R37, [R1+0x74] ;  /* 0x0000740001257983 */ /* 0x000ea40000100800 */
[----:B------:R-:W-:Y:S02]  /*1180*/  ISETP.NE.AND.EX P0, PT, RZ, UR11, PT, P0 ;  /* 0x0000000bff007c0c */ /* 0x000fe4000bf05300 */
[----:B------:R-:W3:Y:S03]  /*1190*/  LDL R114, [R1+0x78] ;  /* 0x0000780001727983 */ /* 0x000ee60000100800 */
[----:B------:R-:W1:Y:S01]  /*11a0*/  LDC.64 R44, c[0x0][0x428] ;  /* 0x00010a00ff2c7b82 */ /* 0x000e620000000a00 */
[----:B------:R-:W4:Y:S01]  /*11b0*/  LDL R191, [R1+0x7c] ;  /* 0x00007c0001bf7983 */ /* 0x000f220000100800 */
[----:B------:R-:W-:-:S04]  /*11c0*/  ISETP.NE.U32.AND P1, PT, RZ, UR20, PT ;  /* 0x00000014ff007c0c */ /* 0x000fc8000bf25070 */
[----:B------:R-:W-:Y:S02]  /*11d0*/  ISETP.NE.AND.EX P1, PT, RZ, UR21, PT, P1 ;  /* 0x00000015ff007c0c */ /* 0x000fe4000bf25310 */
[----:B------:R-:W0:Y:S02]  /*11e0*/  @P0 LDC.64 R8, c[0x0][0x3b8] ;  /* 0x0000ee00ff080b82 */ /* 0x000e240000000a00 */
[----:B0-----:R-:W-:-:S05]  /*11f0*/  @P0 IMAD.WIDE.U32 R8, R188, 0x4, R8 ;  /* 0x00000004bc080825 */ /* 0x001fca00078e0008 */
[----:B------:R0:W5:Y:S02]  /*1200*/  @P0 LDG.E R11, desc[UR8][R8.64] ;  /* 0x00000008080b0981 */ /* 0x000164000c1e1900 */
[----:B0-----:R-:W-:-:S04]  /*1210*/  IMAD.WIDE.U32 R8, R188, 0x10, R32 ;  /* 0x00000010bc087825 */ /* 0x001fc800078e0020 */
[C---:B-1----:R-:W-:Y:S01]  /*1220*/  IMAD.WIDE.U32 R32, R188.reuse, 0x10, R44 ;  /* 0x00000010bc207825 */ /* 0x042fe200078e002c */
[----:B------:R0:W2:Y:S04]  /*1230*/  LDG.E.128 R104, desc[UR8][R8.64] ;  /* 0x0000000808687981 */ /* 0x0000a8000c1e1d00 */
[----:B------:R-:W3:Y:S04]  /*1240*/  LDL R45, [R1+0x70] ;  /* 0x00007000012d7983 */ /* 0x000ee80000100800 */
[----:B------:R1:W3:Y:S01]  /*1250*/  LDG.E.128 R100, desc[UR8][R32.64] ;  /* 0x0000000820647981 */ /* 0x0002e2000c1e1d00 */
[----:B0-----:R-:W0:Y:S08]  /*1260*/  @P1 LDC.64 R8, c[0x0][0x438] ;  /* 0x00010e00ff081b82 */ /* 0x001e300000000a00 */
[----:B-1----:R-:W1:Y:S01]  /*1270*/  LDC.64 R32, c[0x0][0x3b0] ;  /* 0x0000ec00ff207b82 */ /* 0x002e620000000a00 */
[----:B0-----:R-:W-:-:S05]  /*1280*/  @P1 IMAD.WIDE.U32 R8, R188, 0x10, R8 ;  /* 0x00000010bc081825 */ /* 0x001fca00078e0008 */
[----:B------:R1:W5:Y:S02]  /*1290*/  @P1 LDG.E.128 R64, desc[UR8][R8.64] ;  /* 0x0000000808401981 */ /* 0x000364000c1e1d00 */
[----:B-1----:R-:W-:-:S05]  /*12a0*/  IMAD.WIDE.U32 R8, R188, 0x4, R32 ;  /* 0x00000004bc087825 */ /* 0x002fca00078e0020 */
[----:B------:R2:W5:Y:S01]  /*12b0*/  LDG.E R10, desc[UR8][R8.64] ;  /* 0x00000008080a7981 */ /* 0x000562000c1e1900 */
[----:B------:R-:W-:Y:S01]  /*12c0*/  IADD3 R188, PT, PT, R188, 0x20, RZ ;  /* 0x00000020bcbc7810 */ /* 0x000fe20007ffe0ff */
[C---:B--2---:R-:W-:Y:S01]  /*12d0*/  FADD.FTZ R9, -R161.reuse, R104 ;  /* 0x00000068a1097221 */ /* 0x044fe20000010100 */
[----:B------:R-:W-:-:S03]  /*12e0*/  FADD.FTZ R8, -R161, R105 ;  /* 0x00000069a1087221 */ /* 0x000fc60000010100 */
        /* <DEDUP_REMOVED lines=26> */
.L_x_6815:
[----:B------:R-:W-:Y:S05]  /*1490*/  BSYNC.RECONVERGENT B1 ;  /* 0x0000000000017941 */ /* 0x000fea0003800200 */
.L_x_6814:
        /* <DEDUP_REMOVED lines=54> */
.L_x_6817:
[----:B------:R-:W-:Y:S05]  /*1800*/  BSYNC.RECONVERGENT B1 ;  /* 0x0000000000017941 */ /* 0x000fea0003800200 */
.L_x_6816:
[----:B------:R-:W-:Y:S04]  /*1810*/  BSSY.RECONVERGENT B1, `(.L_x_6818) ;  /* 0x0000036000017945 */ /* 0x000fe80003800200 */
[----:B------:R-:W-:Y:S05]  /*1820*/  @!P6 BRA `(.L_x_6819) ;  /* 0x0000000000d0e947 */ /* 0x000fea0003800000 */
[----:B------:R-:W-:Y:S01]  /*1830*/  ISETP.NE.U32.AND P0, PT, RZ, UR10, PT ;  /* 0x0000000aff007c0c */ /* 0x000fe2000bf05070 */
[----:B------:R-:W0:Y:S01]  /*1840*/  LDC.64 R102, c[0x0][0x3a8] ;  /* 0x0000ea00ff667b82 */ /* 0x000e220000000a00 */
[----:B------:R-:W2:Y:S02]  /*1850*/  LDL R127, [R1+0x50] ;  /* 0x00005000017f7983 */ /* 0x000ea40000100800 */
[----:B------:R-:W-:Y:S02]  /*1860*/  ISETP.NE.AND.EX P0, PT, RZ, UR11, PT, P0 ;  /* 0x0000000bff007c0c */ /* 0x000fe4000bf05300 */
[----:B------:R-:W3:Y:S01]  /*1870*/  LDL R138, [R1+0x54] ;  /* 0x00005400018a7983 */ /* 0x000ee20000100800 */
[----:B------:R-:W-:Y:S02]  /*1880*/  ISETP.NE.U32.AND P1, PT, RZ, UR20, PT ;  /* 0x00000014ff007c0c */ /* 0x000fe4000bf25070 */
[----:B------:R-:W4:Y:S01]  /*1890*/  LDC.64 R104, c[0x0][0x428] ;  /* 0x00010a00ff687b82 */ /* 0x000f220000000a00 */
[----:B------:R-:W3:Y:S01]  /*18a0*/  LDL R191, [R1+0x58] ;  /* 0x0000580001bf7983 */ /* 0x000ee20000100800 */
[----:B------:R-:W-:-:S03]  /*18b0*/  ISETP.NE.AND.EX P1, PT, RZ, UR21, PT, P1 ;  /* 0x00000015ff007c0c */ /* 0x000fc6000bf25310 */
[----:B------:R-:W3:Y:S03]  /*18c0*/  LDL R154, [R1+0x5c] ;  /* 0x00005c00019a7983 */ /* 0x000ee60000100800 */
[----:B------:R-:W1:Y:S08]  /*18d0*/  @P0 LDC.64 R100, c[0x0][0x3b8] ;  /* 0x0000ee00ff640b82 */ /* 0x000e700000000a00 */
[----:B------:R-:W0:Y:S01]  /*18e0*/  @P1 LDC.64 R152, c[0x0][0x438] ;  /* 0x00010e00ff981b82 */ /* 0x000e220000000a00 */
[----:B-1----:R-:W-:-:S05]  /*18f0*/  @P0 IMAD.WIDE.U32 R100, R188, 0x4, R100 ;  /* 0x00000004bc640825 */ /* 0x002fca00078e0064 */
[----:B------:R0:W5:Y:S01]  /*1900*/  @P0 LDG.E R3, desc[UR8][R100.64] ;  /* 0x0000000864030981 */ /* 0x000162000c1e1900 */
[----:B----4-:R-:W-:-:S06]  /*1910*/  IMAD.WIDE.U32 R104, R188, 0x10, R104 ;  /* 0x00000010bc687825 */ /* 0x010fcc00078e0068 */
[----:B------:R-:W2:Y:S01]  /*1920*/  LDG.E.128 R104, desc[UR8][R104.64] ;  /* 0x0000000868687981 */ /* 0x000ea2000c1e1d00 */
[----:B0-----:R-:W-:-:S06]  /*1930*/  IMAD.WIDE.U32 R100, R188, 0x10, R102 ;  /* 0x00000010bc647825 */ /* 0x001fcc00078e0066 */
[----:B------:R-:W4:Y:S01]  /*1940*/  LDG.E.128 R100, desc[UR8][R100.64] ;  /* 0x0000000864647981 */ /* 0x000f22000c1e1d00 */
[----:B------:R-:W-:-:S05]  /*1950*/  @P1 IMAD.WIDE.U32 R152, R188, 0x10, R152 ;  /* 0x00000010bc981825 */ /* 0x000fca00078e0098 */
[----:B------:R0:W5:Y:S02]  /*1960*/  @P1 LDG.E.128 R72, desc[UR8][R152.64] ;  /* 0x0000000898481981 */ /* 0x000164000c1e1d00 */
[----:B0-----:R-:W0:Y:S02]  /*1970*/  LDC.64 R152, c[0x0][0x3b0] ;  /* 0x0000ec00ff987b82 */ /* 0x001e240000000a00 */
[----:B0-----:R-:W-:-:S05]  /*1980*/  IMAD.WIDE.U32 R152, R188, 0x4, R152 ;  /* 0x00000004bc987825 */ /* 0x001fca00078e0098 */
[----:B------:R0:W5:Y:S01]  /*1990*/  LDG.E R2, desc[UR8][R152.64] ;  /* 0x0000000898027981 */ /* 0x000162000c1e1900 */
[----:B------:R-:W-:Y:S01]  /*19a0*/  IADD3 R188, PT, PT, R188, 0x20, RZ ;  /* 0x00000020bcbc7810 */ /* 0x000fe20007ffe0ff */
[----:B--2---:R-:W-:Y:S01]  /*19b0*/  FMUL.FTZ R128, R127, R104 ;  /* 0x000000687f807220 */ /* 0x004fe20000410000 */
[----:B---3--:R-:W-:Y:S01]  /*19c0*/  FMUL.FTZ R138, R138, R105 ;  /* 0x000000698a8a7220 */ /* 0x008fe20000410000 */
[C---:B----4-:R-:W-:Y:S01]  /*19d0*/  FADD.FTZ R41, -R161.reuse, R100 ;  /* 0x00000064a1297221 */ /* 0x050fe20000010100 */
        /* <DEDUP_REMOVED lines=8> */
[----:B0-----:R-:W-:Y:S01]  /*1a60*/  FMUL.FTZ R153, R191, R106 ;  /* 0x0000006abf997220 */ /* 0x001fe20000410000 */
        /* <DEDUP_REMOVED lines=16> */
.L_x_6819:
[----:B------:R-:W-:Y:S05]  /*1b70*/  BSYNC.RECONVERGENT B1 ;  /* 0x0000000000017941 */ /* 0x000fea0003800200 */
.L_x_6818:
        /* <DEDUP_REMOVED lines=54> */
.L_x_6821:
[----:B------:R-:W-:Y:S05]  /*1ee0*/  BSYNC.RECONVERGENT B1 ;  /* 0x0000000000017941 */ /* 0x000fea0003800200 */
.L_x_6820:
        /* <DEDUP_REMOVED lines=54> */
.L_x_6823:
[----:B------:R-:W-:Y:S05]  /*2250*/  BSYNC.RECONVERGENT B1 ;  /* 0x0000000000017941 */ /* 0x000fea0003800200 */
.L_x_6822:
[----:B------:R-:W-:Y:S01]  /*2260*/  ISETP.GE.U32.AND P0, PT, R16, 0xe0, PT ;  /* 0x000000e01000780c */ /* 0x000fe20003f06070 */
[----:B------:R-:W-:Y:S01]  /*2270*/  BSSY.RECONVERGENT B1, `(.L_x_6824) ;  /* 0x0000038000017945 */ /* 0x000fe20003800200 */
[----:B------:R-:W-:-:S11]  /*2280*/  LOP3.LUT R21, R21, 0xffffffef, RZ, 0xc0, !PT ;  /* 0xffffffef15157812 */ /* 0x000fd600078ec0ff */
[----:B------:R-:W-:Y:S01]  /*2290*/  @P0 LOP3.LUT R21, R21, 0x10, RZ, 0xfc, !PT ;  /* 0x0000001015150812 */ /* 0x000fe200078efcff */
[----:B------:R-:W-:Y:S06]  /*22a0*/  @!P0 BRA `(.L_x_6825) ;  /* 0x0000000000d08947 */ /* 0x000fec0003800000 */
[----:B------:R-:W-:Y:S01]  /*22b0*/  ISETP.NE.U32.AND P0, PT, RZ, UR20, PT ;  /* 0x00000014ff007c0c */ /* 0x000fe2000bf05070 */
[----:B------:R-:W0:Y:S01]  /*22c0*/  LDC.64 R50, c[0x0][0x3a8] ;  /* 0x0000ea00ff327b82 */ /* 0x000e220000000a00 */
[----:B------:R-:W2:Y:S02]  /*22d0*/  LDL R147, [R1+0x20] ;  /* 0x0000200001937983 */ /* 0x000ea40000100800 */
[----:B------:R-:W-:Y:S02]  /*22e0*/  ISETP.NE.AND.EX P0, PT, RZ, UR21, PT, P0 ;  /* 0x00000015ff007c0c */ /* 0x000fe4000bf05300 */
[----:B------:R-:W3:Y:S03]  /*22f0*/  LDL R146, [R1+0x24] ;  /* 0x0000240001927983 */ /* 0x000ee60000100800 */
[----:B------:R-:W4:Y:S01]  /*2300*/  LDC.64 R100, c[0x0][0x428] ;  /* 0x00010a00ff647b82 */ /* 0x000f220000000a00 */
[----:B------:R-:W3:Y:S04]  /*2310*/  LDL R157, [R1+0x28] ;  /* 0x00002800019d7983 */ /* 0x000ee80000100800 */
[----:B------:R-:W3:Y:S03]  /*2320*/  LDL R191, [R1+0x2c] ;  /* 0x00002c0001bf7983 */ /* 0x000ee60000100800 */
[----:B------:R-:W1:Y:S08]  /*2330*/  @P0 LDC.64 R48, c[0x0][0x438] ;  /* 0x00010e00ff300b82 */ /* 0x000e700000000a00 */
[----:B------:R-:W0:Y:S01]  /*2340*/  LDC.64 R106, c[0x0][0x3b0] ;  /* 0x0000ec00ff6a7b82 */ /* 0x000e220000000a00 */
[----:B-1----:R-:W-:-:S05]  /*2350*/  @P0 IMAD.WIDE.U32 R48, R188, 0x10, R48 ;  /* 0x00000010bc300825 */ /* 0x002fca00078e0030 */
[----:B------:R0:W5:Y:S01]  /*2360*/  @P0 LDG.E.128 R80, desc[UR8][R48.64] ;  /* 0x0000000830500981 */ /* 0x000162000c1e1d00 */
[----:B----4-:R-:W-:Y:S01]  /*2370*/  IMAD.WIDE.U32 R100, R188, 0x10, R100 ;  /* 0x00000010bc647825 */ /* 0x010fe200078e0064 */
[----:B------:R-:W-:-:S04]  /*2380*/  ISETP.NE.U32.AND P0, PT, RZ, UR10, PT ;  /* 0x0000000aff007c0c */ /* 0x000fc8000bf05070 */
[----:B------:R-:W-:Y:S01]  /*2390*/  ISETP.NE.AND.EX P0, PT, RZ, UR11, PT, P0 ;  /* 0x0000000bff007c0c */ /* 0x000fe2000bf05300 */
[----:B------:R-:W4:Y:S01]  /*23a0*/  LDG.E.128 R100, desc[UR8][R100.64] ;  /* 0x0000000864647981 */ /* 0x000f22000c1e1d00 */
[----:B0-----:R-:W-:-:S06]  /*23b0*/  IMAD.WIDE.U32 R48, R188, 0x10, R50 ;  /* 0x00000010bc307825 */ /* 0x001fcc00078e0032 */
[----:B------:R-:W2:Y:S05]  /*23c0*/  LDG.E.128 R48, desc[UR8][R48.64] ;  /* 0x0000000830307981 */ /* 0x000eaa000c1e1d00 */
[----:B------:R-:W0:Y:S02]  /*23d0*/  @P0 LDC.64 R104, c[0x0][0x3b8] ;  /* 0x0000ee00ff680b82 */ /* 0x000e240000000a00 */
[----:B0-----:R-:W-:-:S05]  /*23e0*/  @P0 IMAD.WIDE.U32 R104, R188, 0x4, R104 ;  /* 0x00000004bc680825 */ /* 0x001fca00078e0068 */
[----:B------:R0:W5:Y:S02]  /*23f0*/  @P0 LDG.E R22, desc[UR8][R104.64] ;  /* 0x0000000868160981 */ /* 0x000164000c1e1900 */
[----:B0-----:R-:W-:-:S05]  /*2400*/  IMAD.WIDE.U32 R104, R188, 0x4, R106 ;  /* 0x00000004bc687825 */ /* 0x001fca00078e006a */
[----:B------:R0:W5:Y:S01]  /*2410*/  LDG.E R23, desc[UR8][R104.64] ;  /* 0x0000000868177981 */ /* 0x000162000c1e1900 */
[----:B------:R-:W-:Y:S01]  /*2420*/  IADD3 R188, PT, PT, R188, 0x20, RZ ;  /* 0x00000020bcbc7810 */ /* 0x000fe20007ffe0ff */
[----:B----4-:R-:W-:Y:S01]  /*2430*/  FADD.FTZ R176, R176, R100 ;  /* 0x00000064b0b07221 */ /* 0x010fe20000010000 */
[----:B------:R-:W-:Y:S01]  /*2440*/  FADD.FTZ R177, R177, R101 ;  /* 0x00000065b1b17221 */ /* 0x000fe20000010000 */
[C---:B--2---:R-:W-:Y:S01]  /*2450*/  FADD.FTZ R48, -R161.reuse, R48 ;  /* 0x00000030a1307221 */ /* 0x044fe20000010100 */
[C---:B------:R-:W-:Y:S01]  /*2460*/  FADD.FTZ R49, -R161.reuse, R49 ;  /* 0x00000031a1317221 */ /* 0x040fe20000010100 */
[----:B0-----:R-:W-:Y:S01]  /*2470*/  FADD.FTZ R104, -R161, R51 ;  /* 0x00000033a1687221 */ /* 0x001fe20000010100 */
[----:B------:R-:W-:Y:S01]  /*2480*/  FMUL.FTZ R51, R147, R100 ;  /* 0x0000006493337220 */ /* 0x000fe20000410000 */
[C---:B-----5:R-:W-:Y:S01]  /*2490*/  FMUL.FTZ R48, R116.reuse, R48 ;  /* 0x0000003074307220 */ /* 0x060fe20000410000 */
[----:B------:R-:W-:Y:S01]  /*24a0*/  FMUL.FTZ R49, R116, R49 ;  /* 0x0000003174317220 */ /* 0x000fe20000410000 */
[----:B---3--:R-:W-:Y:S01]  /*24b0*/  FMUL.FTZ R135, R146, R101 ;  /* 0x0000006592877220 */ /* 0x008fe20000410000 */
[----:B------:R-:W-:Y:S01]  /*24c0*/  FADD.FTZ R50, -R161, R50 ;  /* 0x00000032a1327221 */ /* 0x000fe20000010100 */
[----:B------:R-:W-:Y:S01]  /*24d0*/  FFMA.FTZ R220, R100, R48, R220 ;  /* 0x0000003064dc7223 */ /* 0x000fe200000100dc */
[----:B------:R-:W-:Y:S01]  /*24e0*/  FFMA.FTZ R221, R101, R49, R221 ;  /* 0x0000003165dd7223 */ /* 0x000fe200000100dd */
        /* <DEDUP_REMOVED lines=16> */
.L_x_6825:
[----:B------:R-:W-:Y:S05]  /*25f0*/  BSYNC.RECONVERGENT B1 ;  /* 0x0000000000017941 */ /* 0x000fea0003800200 */
.L_x_6824:
        /* <DEDUP_REMOVED lines=13> */
[----:B------:R-:W1:Y:S02]  /*26d0*/  @P0 LDC.64 R100, c[0x0][0x3b8] ;  /* 0x0000ee00ff640b82 */ /* 0x000e640000000a00 */
[----:B-1----:R-:W-:-:S05]  /*26e0*/  @P0 IMAD.WIDE.U32 R100, R188, 0x4, R100 ;  /* 0x00000004bc640825 */ /* 0x002fca00078e0064 */
[----:B------:R1:W5:Y:S01]  /*26f0*/  @P0 LDG.E R24, desc[UR8][R100.64] ;  /* 0x0000000864180981 */ /* 0x000362000c1e1900 */
[----:B------:R-:W-:-:S04]  /*2700*/  ISETP.NE.U32.AND P0, PT, RZ, UR20, PT ;  /* 0x00000014ff007c0c */ /* 0x000fc8000bf05070 */
[----:B------:R-:W-:-:S13]  /*2710*/  ISETP.NE.AND.EX P0, PT, RZ, UR21, PT, P0 ;  /* 0x00000015ff007c0c */ /* 0x000fda000bf05300 */
[----:B-1----:R-:W1:Y:S02]  /*2720*/  @P0 LDC.64 R100, c[0x0][0x438] ;  /* 0x00010e00ff640b82 */ /* 0x002e640000000a00 */
[----:B-1----:R-:W-:-:S05]  /*2730*/  @P0 IMAD.WIDE.U32 R100, R188, 0x10, R100 ;  /* 0x00000010bc640825 */ /* 0x002fca00078e0064 */
[----:B------:R1:W5:Y:S01]  /*2740*/  @P0 LDG.E.128 R84, desc[UR8][R100.64] ;  /* 0x0000000864540981 */ /* 0x000362000c1e1d00 */
[----:B0-----:R-:W-:-:S06]  /*2750*/  IMAD.WIDE.U32 R104, R188, 0x10, R104 ;  /* 0x00000010bc687825 */ /* 0x001fcc00078e0068 */
[----:B------:R-:W2:Y:S01]  /*2760*/  LDG.E.128 R104, desc[UR8][R104.64] ;  /* 0x0000000868687981 */ /* 0x000ea2000c1e1d00 */
[----:B-1----:R-:W0:Y:S02]  /*2770*/  LDC.64 R100, c[0x0][0x3a8] ;  /* 0x0000ea00ff647b82 */ /* 0x002e240000000a00 */
[----:B0-----:R-:W-:-:S06]  /*2780*/  IMAD.WIDE.U32 R100, R188, 0x10, R100 ;  /* 0x00000010bc647825 */ /* 0x001fcc00078e0064 */
[----:B------:R-:W3:Y:S01]  /*2790*/  LDG.E.128 R100, desc[UR8][R100.64] ;  /* 0x0000000864647981 */ /* 0x000ee2000c1e1d00 */
[----:B----4-:R-:W-:-:S05]  /*27a0*/  IMAD.WIDE.U32 R144, R188, 0x4, R144 ;  /* 0x00000004bc907825 */ /* 0x010fca00078e0090 */
[----:B------:R0:W5:Y:S01]  /*27b0*/  LDG.E R25, desc[UR8][R144.64] ;  /* 0x0000000890197981 */ /* 0x000162000c1e1900 */
[----:B------:R-:W-:Y:S01]  /*27c0*/  IADD3 R188, PT, PT, R188, 0x20, RZ ;  /* 0x00000020bcbc7810 */ /* 0x000fe20007ffe0ff */
[----:B--2---:R-:W-:Y:S01]  /*27d0*/  FMUL.FTZ R122, R121, R104 ;  /* 0x00000068797a7220 */ /* 0x004fe20000410000 */
[----:B---3--:R-:W-:Y:S01]  /*27e0*/  FMUL.FTZ R134, R134, R105 ;  /* 0x0000006986867220 */ /* 0x008fe20000410000 */
[----:B0-----:R-:W-:Y:S01]  /*27f0*/  FMUL.FTZ R145, R158, R106 ;  /* 0x0000006a9e917220 */ /* 0x001fe20000410000 */
        /* <DEDUP_REMOVED lines=25> */
.L_x_6827:
[----:B------:R-:W-:Y:S05]  /*2990*/  BSYNC.RECONVERGENT B1 ;  /* 0x0000000000017941 */ /* 0x000fea0003800200 */
.L_x_6826:
[----:B------:R-:W-:Y:S01]  /*29a0*/  ISETP.GE.U32.AND P3, PT, R16, 0x120, PT ;  /* 0x000001201000780c */ /* 0x000fe20003f66070 */
[----:B------:R-:W-:-:S12]  /*29b0*/  BSSY.RECONVERGENT B1, `(.L_x_6828) ;  /* 0x0000036000017945 */ /* 0x000fd80003800200 */
[----:B------:R-:W-:Y:S05]  /*29c0*/  @!P3 BRA `(.L_x_6829) ;  /* 0x0000000000d0b947 */ /* 0x000fea0003800000 */
[----:B------:R-:W-:Y:S01]  /*29d0*/  ISETP.NE.U32.AND P0, PT, RZ, UR10, PT ;  /* 0x0000000aff007c0c */ /* 0x000fe2000bf05070 */
[----:B------:R-:W0:Y:S01]  /*29e0*/  LDC.64 R104, c[0x0][0x428] ;  /* 0x00010a00ff687b82 */ /* 0x000e220000000a00 */
[----:B------:R-:W2:Y:S02]  /*29f0*/  LDL R130, [R1] ;  /* 0x0000000001827983 */ /* 0x000ea40000100800 */
        /* <DEDUP_REMOVED lines=49> */
.L_x_6829:
[----:B------:R-:W-:Y:S05]  /*2d10*/  BSYNC.RECONVERGENT B1 ;  /* 0x0000000000017941 */ /* 0x000fea0003800200 */
.L_x_6828:
[----:B------:R-:W-:Y:S01]  /*2d20*/  ISETP.GE.U32.AND P4, PT, R16, 0x140, PT ;  /* 0x000001401000780c */ /* 0x000fe20003f86070 */
[----:B------:R-:W-:-:S12]  /*2d30*/  BSSY.RECONVERGENT B1, `(.L_x_6830) ;  /* 0x0000031000017945 */ /* 0x000fd80003800200 */
[----:B------:R-:W-:Y:S05]  /*2d40*/  @!P4 BRA `(.L_x_6831) ;  /* 0x0000000000bcc947 */ /* 0x000fea0003800000 */
[----:B------:R-:W-:Y:S01]  /*2d50*/  ISETP.NE.U32.AND P0, PT, RZ, UR10, PT ;  /* 0x0000000aff007c0c */ /* 0x000fe2000bf05070 */
[----:B------:R-:W0:Y:S03]  /*2d60*/  LDC.64 R104, c[0x0][0x428] ;  /* 0x00010a00ff687b82 */ /* 0x000e260000000a00 */
[----:B------:R-:W-:-:S05]  /*2d70*/  ISETP.NE.AND.EX P0, PT, RZ, UR11, PT, P0 ;  /* 0x0000000bff007c0c */ /* 0x000fca000bf05300 */
[----:B------:R-:W2:Y:S08]  /*2d80*/  LDC.64 R140, c[0x0][0x3b0] ;  /* 0x0000ec00ff8c7b82 */ /* 0x000eb00000000a00 */
[----:B------:R-:W3:Y:S02]  /*2d90*/  @P0 LDC.64 R100, c[0x0][0x3b8] ;  /* 0x0000ee00ff640b82 */ /* 0x000ee40000000a00 */
[----:B---3--:R-:W-:-:S05]  /*2da0*/  @P0 IMAD.WIDE.U32 R100, R188, 0x4, R100 ;  /* 0x00000004bc640825 */ /* 0x008fca00078e0064 */
[----:B-1----:R1:W5:Y:S01]  /*2db0*/  @P0 LDG.E R28, desc[UR8][R100.64] ;  /* 0x00000008641c0981 */ /* 0x002362000c1e1900 */
[----:B------:R-:W-:-:S04]  /*2dc0*/  ISETP.NE.U32.AND P0, PT, RZ, UR20, PT ;  /* 0x00000014ff007c0c */ /* 0x000fc8000bf05070 */
[----:B------:R-:W-:-:S13]  /*2dd0*/  ISETP.NE.AND.EX P0, PT, RZ, UR21, PT, P0 ;  /* 0x00000015ff007c0c */ /* 0x000fda000bf05300 */
[----:B-1----:R-:W1:Y:S02]  /*2de0*/  @P0 LDC.64 R100, c[0x0][0x438] ;  /* 0x00010e00ff640b82 */ /* 0x002e640000000a00 */
[----:B-1----:R-:W-:-:S05]  /*2df0*/  @P0 IMAD.WIDE.U32 R100, R188, 0x10, R100 ;  /* 0x00000010bc640825 */ /* 0x002fca00078e0064 */
[----:B------:R1:W5:Y:S01]  /*2e00*/  @P0 LDG.E.128 R92, desc[UR8][R100.64] ;  /* 0x00000008645c0981 */ /* 0x000362000c1e1d00 */
[----:B0-----:R-:W-:-:S06]  /*2e10*/  IMAD.WIDE.U32 R104, R188, 0x10, R104 ;  /* 0x00000010bc687825 */ /* 0x001fcc00078e0068 */
[----:B------:R-:W3:Y:S01]  /*2e20*/  LDG.E.128 R104, desc[UR8][R104.64] ;  /* 0x0000000868687981 */ /* 0x000ee2000c1e1d00 */
[----:B-1----:R-:W0:Y:S02]  /*2e30*/  LDC.64 R100, c[0x0][0x3a8] ;  /* 0x0000ea00ff647b82 */ /* 0x002e240000000a00 */
[----:B0-----:R-:W-:-:S06]  /*2e40*/  IMAD.WIDE.U32 R100, R188, 0x10, R100 ;  /* 0x00000010bc647825 */ /* 0x001fcc00078e0064 */
[----:B------:R-:W4:Y:S01]  /*2e50*/  LDG.E.128 R100, desc[UR8][R100.64] ;  /* 0x0000000864647981 */ /* 0x000f22000c1e1d00 */
[----:B--2---:R-:W-:-:S05]  /*2e60*/  IMAD.WIDE.U32 R140, R188, 0x4, R140 ;  /* 0x00000004bc8c7825 */ /* 0x004fca00078e008c */
[----:B------:R0:W5:Y:S01]  /*2e70*/  LDG.E R29, desc[UR8][R140.64] ;  /* 0x000000088c1d7981 */ /* 0x000162000c1e1900 */
[----:B---3--:R-:W-:Y:S01]  /*2e80*/  FMUL.FTZ R131, R248, R104 ;  /* 0x00000068f8837220 */ /* 0x008fe20000410000 */
[----:B------:R-:W-:Y:S01]  /*2e90*/  FMUL.FTZ R139, R249, R105 ;  /* 0x00000069f98b7220 */ /* 0x000fe20000410000 */
[----:B0-----:R-:W-:Y:S01]  /*2ea0*/  FMUL.FTZ R141, R250, R106 ;  /* 0x0000006afa8d7220 */ /* 0x001fe20000410000 */
[----:B------:R-:W-:Y:S01]  /*2eb0*/  FMUL.FTZ R160, R251, R107 ;  /* 0x0000006bfba07220 */ /* 0x000fe20000410000 */
[----:B------:R-:W-:Y:S01]  /*2ec0*/  FADD.FTZ R164, R164, R104 ;  /* 0x00000068a4a47221 */ /* 0x000fe20000010000 */
[----:B------:R-:W-:Y:S01]  /*2ed0*/  FADD.FTZ R165, R165, R105 ;  /* 0x00000069a5a57221 */ /* 0x000fe20000010000 */
[----:B------:R-:W-:Y:S01]  /*2ee0*/  FADD.FTZ R166, R166, R106 ;  /* 0x0000006aa6a67221 */ /* 0x000fe20000010000 */
[----:B------:R-:W-:Y:S01]  /*2ef0*/  FADD.FTZ R167, R167, R107 ;  /* 0x0000006ba7a77221 */ /* 0x000fe20000010000 */
        /* <DEDUP_REMOVED lines=20> */
.L_x_6831:
[----:B------:R-:W-:Y:S05]  /*3040*/  BSYNC.RECONVERGENT B1 ;  /* 0x0000000000017941 */ /* 0x000fea0003800200 */
.L_x_6830:
        /* <DEDUP_REMOVED lines=23> */
.L_x_6945:
        /* <DEDUP_REMOVED lines=43> */
.L_x_6837:
        /* <DEDUP_REMOVED lines=25> */
.L_x_6836:
        /* <DEDUP_REMOVED lines=30> */
.L_x_6839:
        /* <DEDUP_REMOVED lines=25> */
.L_x_6835:
        /* <DEDUP_REMOVED lines=41> */
.L_x_6841:
        /* <DEDUP_REMOVED lines=33> */
.L_x_6840:
        /* <DEDUP_REMOVED lines=38> */
.L_x_6842:
        /* <DEDUP_REMOVED lines=32> */
.L_x_6838:
        /* <DEDUP_REMOVED lines=14> */
.L_x_6834:
[----:B------:R-:W-:Y:S05]  /*4350*/  BSYNC.RECONVERGENT B1 ;  /* 0x0000000000017941 */ /* 0x000fea0003800200 */
.L_x_6833:
        /* <DEDUP_REMOVED lines=47> */
.L_x_6847:
        /* <DEDUP_REMOVED lines=33> */
.L_x_6846:
        /* <DEDUP_REMOVED lines=37> */
.L_x_6849:
        /* <DEDUP_REMOVED lines=33> */
.L_x_6845:
        /* <DEDUP_REMOVED lines=32> */
.L_x_6851:
        /* <DEDUP_REMOVED lines=25> */
.L_x_6850:
        /* <DEDUP_REMOVED lines=29> */
.L_x_6852:
        /* <DEDUP_REMOVED lines=24> */
.L_x_6848:
        /* <DEDUP_REMOVED lines=11> */
.L_x_6844:
[----:B------:R-:W-:Y:S05]  /*5450*/  BSYNC.RECONVERGENT B1 ;  /* 0x0000000000017941 */ /* 0x000fea0003800200 */
.L_x_6843:
        /* <DEDUP_REMOVED lines=45> */
.L_x_6857:
        /* <DEDUP_REMOVED lines=33> */
.L_x_6856:
        /* <DEDUP_REMOVED lines=37> */
.L_x_6859:
        /* <DEDUP_REMOVED lines=33> */
.L_x_6855:
[----:B------:R-:W-:-:S04]  /*5da0*/  UISETP.NE.U32.AND UP0, UPT, UR20, URZ, UPT ;  /* 0x000000ff1400728c */ /* 0x000fc8000bf05070 */
[----:B------:R-:W-:-:S09]  /*5db0*/  UISETP.NE.AND.EX UP0, UPT, UR21, URZ, UPT, UP0 ;  /* 0x000000ff1500728c */ /* 0x000fd2000bf05300 */
[----:B------:R-:W-:Y:S05]  /*5dc0*/  BRA.U !UP0, `(.L_x_6860) ;  /* 0x0000000108d87547 */ /* 0x000fea000b800000 */
[----:B0-2---:R-:W0:Y:S02]  /*5dd0*/  LDC.64 R100, c[0x0][0x478] ;  /* 0x00011e00ff647b82 */ /* 0x005e240000000a00 */
        /* <DEDUP_REMOVED lines=28> */
.L_x_6861:
        /* <DEDUP_REMOVED lines=25> */
.L_x_6860:
[----:B0-2---:R-:W0:Y:S02]  /*6130*/  LDC.64 R100, c[0x0][0x478] ;  /* 0x00011e00ff647b82 */ /* 0x005e240000000a00 */
        /* <DEDUP_REMOVED lines=28> */
.L_x_6862:
        /* <DEDUP_REMOVED lines=24> */
.L_x_6858:
        /* <DEDUP_REMOVED lines=10> */
.L_x_6854:
[----:B------:R-:W-:Y:S05]  /*6520*/  BSYNC.RECONVERGENT B1 ;  /* 0x0000000000017941 */ /* 0x000fea0003800200 */
.L_x_6853:
        /* <DEDUP_REMOVED lines=46> */
.L_x_6867:
        /* <DEDUP_REMOVED lines=33> */
.L_x_6866:
        /* <DEDUP_REMOVED lines=37> */
.L_x_6869:
        /* <DEDUP_REMOVED lines=33> */
.L_x_6865:
[----:B------:R-:W-:-:S04]  /*6e80*/  UISETP.NE.U32.AND UP0, UPT, UR20, URZ, UPT ;  /* 0x000000ff1400728c */ /* 0x000fc8000bf05070 */
[----:B------:R-:W-:-:S09]  /*6e90*/  UISETP.NE.AND.EX UP0, UPT, UR21, URZ, UPT, UP0 ;  /* 0x000000ff1500728c */ /* 0x000fd2000bf05300 */
[----:B------:R-:W-:Y:S05]  /*6ea0*/  BRA.U !UP0, `(.L_x_6870) ;  /* 0x0000000108d87547 */ /* 0x000fea000b800000 */
[----:B0-23--:R-:W0:Y:S02]  /*6eb0*/  LDC.64 R100, c[0x0][0x478] ;  /* 0x00011e00ff647b82 */ /* 0x00de240000000a00 */
        /* <DEDUP_REMOVED lines=28> */
.L_x_6871:
        /* <DEDUP_REMOVED lines=25> */
.L_x_6870:
[----:B0-23--:R-:W0:Y:S02]  /*7210*/  LDC.64 R100, c[0x0][0x478] ;  /* 0x00011e00ff647b82 */ /* 0x00de240000000a00 */
        /* <DEDUP_REMOVED lines=28> */
.L_x_6872:
        /* <DEDUP_REMOVED lines=24> */
.L_x_6868:
        /* <DEDUP_REMOVED lines=10> */
.L_x_6864:
[----:B------:R-:W-:Y:S05]  /*7600*/  BSYNC.RECONVERGENT B1 ;  /* 0x0000000000017941 */ /* 0x000fea0003800200 */
.L_x_6863:
        /* <DEDUP_REMOVED lines=46> */
.L_x_6877:
        /* <DEDUP_REMOVED lines=33> */
.L_x_6876:
        /* <DEDUP_REMOVED lines=37> */
.L_x_6879:
        /* <DEDUP_REMOVED lines=33> */
.L_x_6875:
[----:B------:R-:W-:-:S04]  /*7f60*/  UISETP.NE.U32.AND UP0, UPT, UR20, URZ, UPT ;  /* 0x000000ff1400728c */ /* 0x000fc8000bf05070 */
[----:B------:R-:W-:-:S09]  /*7f70*/  UISETP.NE.AND.EX UP0, UPT, UR21, URZ, UPT, UP0 ;  /* 0x000000ff1500728c */ /* 0x000fd2000bf05300 */
[----:B------:R-:W-:Y:S05]  /*7f80*/  BRA.U !UP0, `(.L_x_6880) ;  /* 0x0000000108d87547 */ /* 0x000fea000b800000 */
[----:B0-234-:R-:W0:Y:S02]  /*7f90*/  LDC.64 R100, c[0x0][0x478] ;  /* 0x00011e00ff647b82 */ /* 0x01de240000000a00 */
        /* <DEDUP_REMOVED lines=28> */
.L_x_6881:
        /* <DEDUP_REMOVED lines=25> */
.L_x_6880:
[----:B0-234-:R-:W0:Y:S02]  /*82f0*/  LDC.64 R100, c[0x0][0x478] ;  /* 0x00011e00ff647b82 */ /* 0x01de240000000a00 */
        /* <DEDUP_REMOVED lines=28> */
.L_x_6882:
        /* <DEDUP_REMOVED lines=24> */
.L_x_6878:
        /* <DEDUP_REMOVED lines=10> */
.L_x_6874:
[----:B------:R-:W-:Y:S05]  /*86e0*/  BSYNC.RECONVERGENT B1 ;  /* 0x0000000000017941 */ /* 0x000fea0003800200 */
.L_x_6873:
        /* <DEDUP_REMOVED lines=46> */
.L_x_6887:
        /* <DEDUP_REMOVED lines=33> */
.L_x_6886:
        /* <DEDUP_REMOVED lines=37> */
.L_x_6889:
        /* <DEDUP_REMOVED lines=33> */
.L_x_6885:
        /* <DEDUP_REMOVED lines=32> */
.L_x_6891:
        /* <DEDUP_REMOVED lines=25> */
.L_x_6890:
        /* <DEDUP_REMOVED lines=29> */
.L_x_6892:
        /* <DEDUP_REMOVED lines=24> */
.L_x_6888:
        /* <DEDUP_REMOVED lines=10> */
.L_x_6884:
[----:B------:R-:W-:Y:S05]  /*97c0*/  BSYNC.RECONVERGENT B1 ;  /* 0x0000000000017941 */ /* 0x000fea0003800200 */
.L_x_6883:
        /* <DEDUP_REMOVED lines=46> */
.L_x_6897:
        /* <DEDUP_REMOVED lines=33> */
.L_x_6896:
        /* <DEDUP_REMOVED lines=37> */
.L_x_6899:
        /* <DEDUP_REMOVED lines=33> */
.L_x_6895:
        /* <DEDUP_REMOVED lines=32> */
.L_x_6901:
        /* <DEDUP_REMOVED lines=25> */
.L_x_6900:
        /* <DEDUP_REMOVED lines=29> */
.L_x_6902:
        /* <DEDUP_REMOVED lines=24> */
.L_x_6898:
        /* <DEDUP_REMOVED lines=10> */
.L_x_6894:
[----:B------:R-:W-:Y:S05]  /*a8a0*/  BSYNC.RECONVERGENT B1 ;  /* 0x0000000000017941 */ /* 0x000fea0003800200 */
.L_x_6893:
        /* <DEDUP_REMOVED lines=46> */
.L_x_6907:
        /* <DEDUP_REMOVED lines=33> */
.L_x_6906:
        /* <DEDUP_REMOVED lines=37> */
.L_x_6909:
        /* <DEDUP_REMOVED lines=33> */
.L_x_6905:
        /* <DEDUP_REMOVED lines=32> */
.L_x_6911:
        /* <DEDUP_REMOVED lines=25> */
.L_x_6910:
        /* <DEDUP_REMOVED lines=29> */
.L_x_6912:
        /* <DEDUP_REMOVED lines=24> */
.L_x_6908:
        /* <DEDUP_REMOVED lines=10> */
.L_x_6904:
[----:B------:R-:W-:Y:S05]  /*b980*/  BSYNC.RECONVERGENT B1 ;  /* 0x0000000000017941 */ /* 0x000fea0003800200 */
.L_x_6903:
        /* <DEDUP_REMOVED lines=37> */
[----:B------:R-:W-:Y:S02]  /*bbe0*/  LOP3.LUT P5, RZ, R26, 0xff0000, RZ, 0xc0, !PT ;  /* 0x00ff00001aff7812 */ /* 0x000fe400078ac0ff */
[C---:B------:R-:W-:Y:S02]  /*bbf0*/  SEL R102, R58.reuse, RZ, P6 ;  /* 0x000000ff3a667207 */ /* 0x040fe40003000000 */
[----:B------:R-:W-:Y:S02]  /*bc00*/  ISETP.GE.U32.AND P6, PT, R27, 0x1000000, PT ;  /* 0x010000001b00780c */ /* 0x000fe40003fc6070 */
[----:B------:R-:W-:Y:S02]  /*bc10*/  SEL R58, R58, RZ, P5 ;  /* 0x000000ff3a3a7207 */ /* 0x000fe40002800000 */
[----:B------:R-:W-:-:S02]  /*bc20*/  ISETP.GE.U32.AND P5, PT, R26, 0x1000000, PT ;  /* 0x010000001a00780c */ /* 0x000fc40003fa6070 */
[C---:B------:R-:W-:Y:S02]  /*bc30*/  SEL R103, R59.reuse, RZ, P6 ;  /* 0x000000ff3b677207 */ /* 0x040fe40003000000 */
[----:B------:R-:W-:Y:S01]  /*bc40*/  SEL R59, R59, RZ, P5 ;  /* 0x000000ff3b3b7207 */ /* 0x000fe20002800000 */
[----:B------:R-:W-:Y:S08]  /*bc50*/  BRA `(.L_x_6918) ;  /* 0x0000000c00547947 */ /* 0x000ff00003800000 */
.L_x_6917:
        /* <DEDUP_REMOVED lines=33> */
.L_x_6916:
        /* <DEDUP_REMOVED lines=37> */
.L_x_6919:
        /* <DEDUP_REMOVED lines=33> */
.L_x_6915:
        /* <DEDUP_REMOVED lines=32> */
.L_x_6921:
        /* <DEDUP_REMOVED lines=25> */
.L_x_6920:
        /* <DEDUP_REMOVED lines=29> */
.L_x_6922:
        /* <DEDUP_REMOVED lines=24> */
.L_x_6918:
        /* <DEDUP_REMOVED lines=10> */
.L_x_6914:
[----:B------:R-:W-:Y:S05]  /*ca50*/  BSYNC.RECONVERGENT B1 ;  /* 0x0000000000017941 */ /* 0x000fea0003800200 */
.L_x_6913:
        /* <DEDUP_REMOVED lines=23> */
[----:B------:R-:W-:Y:S01]  /*cbd0*/  FADD.FTZ R59, R160, -R59 ;  /* 0x8000003ba03b7221 */ /* 0x000fe20000010000 */
[----:B------:R-:W-:Y:S01]  /*cbe0*/  FMUL.FTZ R56, R96, UR13 ;  /* 0x0000000d60387c20 */ /* 0x000fe20008410000 */
        /* <DEDUP_REMOVED lines=9> */
[----:B------:R-:W-:Y:S02]  /*cc80*/  LOP3.LUT P4, RZ, R29, 0xff0000, RZ, 0xc0, !PT ;  /* 0x00ff00001dff7812 */ /* 0x000fe4000788c0ff */
        /* <DEDUP_REMOVED lines=10> */
.L_x_6927:
        /* <DEDUP_REMOVED lines=10> */
[C---:B------:R-:W-:Y:S01]  /*cdd0*/  LOP3.LUT P5, RZ, R29.reuse, 0xff, RZ, 0xc0, !PT ;  /* 0x000000ff1dff7812 */ /* 0x040fe200078ac0ff */
        /* <DEDUP_REMOVED lines=15> */
[----:B------:R-:W-:Y:S02]  /*ced0*/  SEL R102, R58, RZ, P4 ;  /* 0x000000ff3a667207 */ /* 0x000fe40002000000 */
[C---:B------:R-:W-:Y:S02]  /*cee0*/  LOP3.LUT P6, RZ, R28.reuse, 0xff0000, RZ, 0xc0, !PT ;  /* 0x00ff00001cff7812 */ /* 0x040fe400078cc0ff */
[----:B------:R-:W-:Y:S02]  /*cef0*/  ISETP.GE.U32.AND P4, PT, R28, 0x1000000, PT ;  /* 0x010000001c00780c */ /* 0x000fe40003f86070 */
[----:B------:R-:W-:Y:S02]  /*cf00*/  SEL R103, R59, RZ, P5 ;  /* 0x000000ff3b677207 */ /* 0x000fe40002800000 */
[----:B------:R-:W-:-:S02]  /*cf10*/  SEL R58, R58, RZ, P6 ;  /* 0x000000ff3a3a7207 */ /* 0x000fc40003000000 */
[----:B------:R-:W-:Y:S01]  /*cf20*/  SEL R59, R59, RZ, P4 ;  /* 0x000000ff3b3b7207 */ /* 0x000fe20002000000 */
[----:B------:R-:W-:Y:S06]  /*cf30*/  BRA `(.L_x_6928) ;  /* 0x0000000800d07947 */ /* 0x000fec0003800000 */
.L_x_6926:
        /* <DEDUP_REMOVED lines=15> */
[----:B------:R-:W-:Y:S01]  /*d030*/  FADD.FTZ R59, R160, -R59 ;  /* 0x8000003ba03b7221 */ /* 0x000fe20000010000 */
        /* <DEDUP_REMOVED lines=21> */
.L_x_6929:
        /* <DEDUP_REMOVED lines=10> */
[C---:B------:R-:W-:Y:S01]  /*d230*/  LOP3.LUT P5, RZ, R29.reuse, 0xff, RZ, 0xc0, !PT ;  /* 0x000000ff1dff7812 */ /* 0x040fe200078ac0ff */
        /* <DEDUP_REMOVED lines=22> */
.L_x_6925:
        /* <DEDUP_REMOVED lines=32> */
.L_x_6931:
        /* <DEDUP_REMOVED lines=11> */
[----:B------:R-:W-:Y:S01]  /*d650*/  FFMA.FTZ R100, R116, R100, R93 ;  /* 0x0000006474647223 */ /* 0x000fe2000001005d */
[----:B------:R-:W-:Y:S01]  /*d660*/  FMUL.FTZ R102, R102, UR13 ;  /* 0x0000000d66667c20 */ /* 0x000fe20008410000 */
[----:B------:R-:W-:Y:S01]  /*d670*/  FFMA.FTZ R104, R116, R103, R94 ;  /* 0x0000006774687223 */ /* 0x000fe2000001005e */
[----:B------:R-:W-:Y:S01]  /*d680*/  FMUL.FTZ R101, R101, UR13 ;  /* 0x0000000d65657c20 */ /* 0x000fe20008410000 */
[----:B------:R-:W-:-:S02]  /*d690*/  LOP3.LUT P4, RZ, R29, 0xff, RZ, 0xc0, !PT ;  /* 0x000000ff1dff7812 */ /* 0x000fc4000788c0ff */
[----:B------:R-:W-:Y:S01]  /*d6a0*/  SEL R103, R102, RZ, P6 ;  /* 0x000000ff66677207 */ /* 0x000fe20003000000 */
[----:B------:R-:W-:Y:S01]  /*d6b0*/  FMUL.FTZ R102, R100, UR13 ;  /* 0x0000000d64667c20 */ /* 0x000fe20008410000 */
[C---:B------:R-:W-:Y:S01]  /*d6c0*/  LOP3.LUT P5, RZ, R29.reuse, 0xff00, RZ, 0xc0, !PT ;  /* 0x0000ff001dff7812 */ /* 0x040fe200078ac0ff */
[----:B------:R-:W-:Y:S01]  /*d6d0*/  FMUL.FTZ R104, R104, UR13 ;  /* 0x0000000d68687c20 */ /* 0x000fe20008410000 */
[----:B------:R-:W-:Y:S02]  /*d6e0*/  LOP3.LUT P6, RZ, R29, 0xff0000, RZ, 0xc0, !PT ;  /* 0x00ff00001dff7812 */ /* 0x000fe400078cc0ff */
[----:B------:R-:W-:Y:S02]  /*d6f0*/  SEL R100, R101, RZ, P4 ;  /* 0x000000ff65647207 */ /* 0x000fe40002000000 */
[----:B------:R-:W-:Y:S02]  /*d700*/  SEL R101, R102, RZ, P5 ;  /* 0x000000ff66657207 */ /* 0x000fe40002800000 */
[----:B------:R-:W-:Y:S01]  /*d710*/  SEL R102, R104, RZ, P6 ;  /* 0x000000ff68667207 */ /* 0x000fe20003000000 */
[----:B------:R-:W-:Y:S06]  /*d720*/  BRA `(.L_x_6928) ;  /* 0x0000000000d47947 */ /* 0x000fec0003800000 */
.L_x_6930:
        /* <DEDUP_REMOVED lines=29> */
.L_x_6932:
        /* <DEDUP_REMOVED lines=11> */
[----:B------:R-:W-:Y:S01]  /*d9b0*/  FMUL.FTZ R100, R116, R100 ;  /* 0x0000006474647220 */ /* 0x000fe20000410000 */
[----:B------:R-:W-:Y:S01]  /*d9c0*/  FMUL.FTZ R102, R102, UR13 ;  /* 0x0000000d66667c20 */ /* 0x000fe20008410000 */
[----:B------:R-:W-:Y:S01]  /*d9d0*/  FMUL.FTZ R104, R116, R103 ;  /* 0x0000006774687220 */ /* 0x000fe20000410000 */
        /* <DEDUP_REMOVED lines=9> */
[----:B------:R-:W-:-:S07]  /*da70*/  SEL R102, R104, RZ, P6 ;  /* 0x000000ff68667207 */ /* 0x000fce0003000000 */
.L_x_6928:
        /* <DEDUP_REMOVED lines=9> */
.L_x_6924:
[----:B------:R-:W-:Y:S05]  /*db10*/  BSYNC.RECONVERGENT B1 ;  /* 0x0000000000017941 */ /* 0x000fea0003800200 */
.L_x_6923:
[----:B0-234-:R-:W0:Y:S02]  /*db20*/  LDC.64 R100, c[0x0][0x380] ;  /* 0x0000e000ff647b82 */ /* 0x01de240000000a00 */
[----:B0-----:R-:W-:-:S04]  /*db30*/  LEA R189, R100, R189, 0x2 ;  /* 0x000000bd64bd7211 */ /* 0x001fc800078e10ff */
[----:B------:R-:W-:-:S13]  /*db40*/  ISETP.GE.AND P2, PT, R189, R101, PT ;  /* 0x00000065bd00720c */ /* 0x000fda0003f46270 */
[----:B------:R-:W-:Y:S05]  /*db50*/  @!P2 BRA `(.L_x_6933) ;  /* 0xffffff300034a947 */ /* 0x000fea000383ffff */
.L_x_6811:
[----:B------:R-:W-:Y:S05]  /*db60*/  BSYNC B0 ;  /* 0x0000000000007941 */ /* 0x000fea0003800000 */
.L_x_6810:
[----:B------:R-:W0:Y:S01]  /*db70*/  S2R R54, SR_TID.X ;  /* 0x0000000000367919 */ /* 0x000e220000002100 */
[----:B------:R-:W-:Y:S01]  /*db80*/  MOV R2, 0x400 ;  /* 0x0000040000027802 */ /* 0x000fe20000000f00 */
[----:B------:R-:W-:Y:S05]  /*db90*/  WARPSYNC.ALL ;  /* 0x0000000000007948 */ /* 0x000fea0003800000 */
[----:B------:R-:W2:Y:S01]  /*dba0*/  S2R R3, SR_CgaCtaId ;  /* 0x0000000000037919 */ /* 0x000ea20000008800 */
[----:B------:R-:W1:Y:S01]  /*dbb0*/  S2UR UR4, SR_CTAID.X ;  /* 0x00000000000479c3 */ /* 0x000e620000002500 */
[----:B------:R-:W3:Y:S01]  /*dbc0*/  LDCU.128 UR16, c[0x0][0x440] ;  /* 0x00008800ff1077ac */ /* 0x000ee20008000c00 */
[----:B0-----:R-:W-:Y:S01]  /*dbd0*/  SHF.R.U32.HI R0, RZ, 0x5, R54 ;  /* 0x00000005ff007819 */ /* 0x001fe20000011636 */
[----:B-1----:R-:W-:Y:S01]  /*dbe0*/  IMAD R47, R190, UR4, RZ ;  /* 0x00000004be2f7c24 */ /* 0x002fe2000f8e02ff */
[----:B------:R-:W-:-:S02]  /*dbf0*/  LOP3.LUT R5, R54, 0x1f, RZ, 0xc0, !PT ;  /* 0x0000001f36057812 */ /* 0x000fc400078ec0ff */
        /* <DEDUP_REMOVED lines=15> */
[----:B---3--:R-:W-:-:S02]  /*dcf0*/  IADD3 R54, P0, PT, R52, UR18, RZ ;  /* 0x0000001234367c10 */ /* 0x008fc4000ff1e0ff */
        /* <DEDUP_REMOVED lines=289> */
.L_x_6832:
[----:B------:R-:W-:Y:S01]  /*ef10*/  HFMA2 R102, -RZ, RZ, 0, 5.9604644775390625e-08 ;  /* 0x00000001ff667431 */ /* 0x000fe200000001ff */
[----:B------:R-:W-:Y:S01]  /*ef20*/  BSSY B1, `(.L_x_6934) ;  /* 0x0000007000017945 */ /* 0x000fe20003800000 */
[----:B------:R-:W-:Y:S02]  /*ef30*/  MOV R103, R162 ;  /* 0x000000a200677202 */ /* 0x000fe40000000f00 */
[----:B------:R-:W-:Y:S02]  /*ef40*/  MOV R101, 0x1f ;  /* 0x0000001f00657802 */ /* 0x000fe40000000f00 */
[----:B------:R-:W-:-:S07]  /*ef50*/  MOV R100, 0xffffffff ;  /* 0xffffffff00647802 */ /* 0x000fce0000000f00 */
[----:B-1---5:R-:W-:Y:S05]  /*ef60*/  WARPSYNC.COLLECTIVE R100, `(.L_x_6935) ;  /* 0x0000000064087348 */ /* 0x022fea0003c00000 */
[----:B------:R0:W2:Y:S02]  /*ef70*/  SHFL.BFLY P6, R106, R103, R102, R101 ;  /* 0x0c000066676a7389 */ /* 0x0000a400000c0065 */
[----:B012--5:R-:W-:Y:S05]  /*ef80*/  ENDCOLLECTIVE ;  /* 0x000000000000791b */ /* 0x027fea0003800000 */
.L_x_6935:
[----:B------:R-:W-:Y:S05]  /*ef90*/  BSYNC B1 ;  /* 0x0000000000017941 */ /* 0x000fea0003800000 */
.L_x_6934:
        /* <DEDUP_REMOVED lines=9> */
.L_x_6936:
        /* <DEDUP_REMOVED lines=8> */
.L_x_6937:
[----:B------:R-:W-:Y:S02]  /*f0b0*/  MOV R103, R105 ;  /* 0x0000006900677202 */ /* 0x000fe40000000f00 */
[----:B------:R-:W-:-:S05]  /*f0c0*/  MOV R100, R106 ;  /* 0x0000006a00647202 */ /* 0x000fca0000000f00 */
[----:B------:R-:W-:Y:S01]  /*f0d0*/  FADD.FTZ R104, R104, R100 ;  /* 0x0000006468687221 */ /* 0x000fe20000010000 */
[----:B------:R-:W-:-:S07]  /*f0e0*/  MOV R100, 0xffffffff ;  /* 0xffffffff00647802 */ /* 0x000fce0000000f00 */
[----:B------:R-:W-:Y:S05]  /*f0f0*/  WARPSYNC.COLLECTIVE R100, `(.L_x_6938) ;  /* 0x0000000064087348 */ /* 0x000fea0003c00000 */
[----:B------:R0:W1:Y:S02]  /*f100*/  SHFL.BFLY P6, R106, R103, R102, R101 ;  /* 0x0c000066676a7389 */ /* 0x00006400000c0065 */
[----:B01----:R-:W-:Y:S05]  /*f110*/  ENDCOLLECTIVE ;  /* 0x000000000000791b */ /* 0x003fea0003800000 */
.L_x_6938:
        /* <DEDUP_REMOVED lines=8> */
.L_x_6939:
[----:B------:R-:W-:Y:S02]  /*f1a0*/  MOV R103, R105 ;  /* 0x0000006900677202 */ /* 0x000fe40000000f00 */
[----:B------:R-:W-:-:S05]  /*f1b0*/  MOV R100, R106 ;  /* 0x0000006a00647202 */ /* 0x000fca0000000f00 */
[----:B------:R-:W-:Y:S01]  /*f1c0*/  FADD.FTZ R104, R104, R100 ;  /* 0x0000006468687221 */ /* 0x000fe20000010000 */
[----:B------:R-:W-:-:S07]  /*f1d0*/  MOV R100, 0xffffffff ;  /* 0xffffffff00647802 */ /* 0x000fce0000000f00 */
[----:B------:R-:W-:Y:S05]  /*f1e0*/  WARPSYNC.COLLECTIVE R100, `(.L_x_6940) ;  /* 0x0000000064087348 */ /* 0x000fea0003c00000 */
[----:B------:R0:W1:Y:S02]  /*f1f0*/  SHFL.BFLY P6, R106, R103, R102, R101 ;  /* 0x0c000066676a7389 */ /* 0x00006400000c0065 */
[----:B01----:R-:W-:Y:S05]  /*f200*/  ENDCOLLECTIVE ;  /* 0x000000000000791b */ /* 0x003fea0003800000 */
.L_x_6940:
        /* <DEDUP_REMOVED lines=8> */
.L_x_6941:
[----:B------:R-:W-:Y:S02]  /*f290*/  MOV R103, R105 ;  /* 0x0000006900677202 */ /* 0x000fe40000000f00 */
[----:B------:R-:W-:-:S05]  /*f2a0*/  MOV R100, R106 ;  /* 0x0000006a00647202 */ /* 0x000fca0000000f00 */
[----:B------:R-:W-:Y:S01]  /*f2b0*/  FADD.FTZ R104, R104, R100 ;  /* 0x0000006468687221 */ /* 0x000fe20000010000 */
[----:B------:R-:W-:-:S07]  /*f2c0*/  MOV R100, 0xffffffff ;  /* 0xffffffff00647802 */ /* 0x000fce0000000f00 */
[----:B------:R-:W-:Y:S05]  /*f2d0*/  WARPSYNC.COLLECTIVE R100, `(.L_x_6942) ;  /* 0x0000000064087348 */ /* 0x000fea0003c00000 */
[----:B------:R0:W1:Y:S02]  /*f2e0*/  SHFL.BFLY P6, R106, R103, R102, R101 ;  /* 0x0c000066676a7389 */ /* 0x00006400000c0065 */
[----:B01----:R-:W-:Y:S05]  /*f2f0*/  ENDCOLLECTIVE ;  /* 0x000000000000791b */ /* 0x003fea0003800000 */
.L_x_6942:
        /* <DEDUP_REMOVED lines=8> */
.L_x_6943:
[----:B------:R-:W-:Y:S02]  /*f380*/  MOV R103, R105 ;  /* 0x0000006900677202 */ /* 0x000fe40000000f00 */
[----:B------:R-:W-:-:S07]  /*f390*/  MOV R107, R106 ;  /* 0x0000006a006b7202 */ /* 0x000fce0000000f00 */
[----:B------:R-:W-:Y:S05]  /*f3a0*/  WARPSYNC.COLLECTIVE R100, `(.L_x_6944) ;  /* 0x0000000064087348 */ /* 0x000fea0003c00000 */
[----:B------:R0:W1:Y:S02]  /*f3b0*/  SHFL.BFLY P6, R106, R103, R102, R101 ;  /* 0x0c000066676a7389 */ /* 0x00006400000c0065 */
[----:B01----:R-:W-:Y:S05]  /*f3c0*/  ENDCOLLECTIVE ;  /* 0x000000000000791b */ /* 0x003fea0003800000 */
.L_x_6944:
[----:B------:R-:W-:Y:S01]  /*f3d0*/  MOV R100, R106 ;  /* 0x0000006a00647202 */ /* 0x000fe20000000f00 */
[----:B------:R-:W-:Y:S06]  /*f3e0*/  BRA `(.L_x_6945) ;  /* 0xffffff3c00747947 */ /* 0x000fec000383ffff */
.L_x_6946:
        /* <DEDUP_REMOVED lines=9> */
.L_x_7182:


//--------------------- .text._ZN10layer_norm22ln_bwd_finalize_kernelINS_22Kernel_traits_finalizeILj1280EfffffjLb0ELj1024ELj4ENS_18Kernel_traits_baseILj1280EfffffjLj1024EEEEELb0ELb1EEEvNS_9BwdParamsE --------------------------
	.section	.text._ZN10layer_norm22ln_bwd_finalize_kernelINS_22Kernel_traits_finalizeILj1280EfffffjLb0ELj1024ELj4ENS_18Kernel_traits_baseILj1280EfffffjLj1024EEEEELb0ELb1EEEvNS_9BwdParamsE,"ax",@progbits
	.align	128
        .global         _ZN10layer_norm22ln_bwd_finalize_kernelINS_22Kernel_traits_finalizeILj1280EfffffjLb0ELj1024ELj4ENS_18Kernel_traits_baseILj1280EfffffjLj1024EEEEELb0ELb1EEEvNS_9BwdParamsE
        .type           _ZN10layer_norm22ln_bwd_finalize_kernelINS_22Kernel_traits_finalizeILj1280EfffffjLb0ELj1024ELj4ENS_18Kernel_traits_baseILj1280EfffffjLj1024EEEEELb0ELb1EEEvNS_9BwdParamsE,@function
        .size           _ZN10layer_norm22ln_bwd_finalize_kernelINS_22Kernel_traits_finalizeILj1280EfffffjLb0ELj1024ELj4ENS_18Kernel_traits_baseILj1280EfffffjLj1024EEEEELb0ELb1EEEvNS_9BwdParamsE,(.L_x_7183 - _ZN10layer_norm22ln_bwd_finalize_kernelINS_22Kernel_traits_finalizeILj1280EfffffjLb0ELj1024ELj4ENS_18Kernel_traits_baseILj1280EfffffjLj1024EEEEELb0ELb1EEEvNS_9BwdParamsE)
        .other          _ZN10layer_norm22ln_bwd_finalize_kernelINS_22Kernel_traits_finalizeILj1280EfffffjLb0ELj1024ELj4ENS_18Kernel_traits_baseILj1280EfffffjLj1024EEEEELb0ELb1EEEvNS_9BwdParamsE,@"STO_CUDA_ENTRY STV_DEFAULT"
_ZN10layer_norm22ln_bwd_finalize_kernelINS_22Kernel_traits_finalizeILj1280EfffffjLb0ELj1024ELj4ENS_18Kernel_traits_baseILj1280EfffffjLj1024EEEEELb0ELb1EEEvNS_9BwdParamsE:
.text._ZN10layer_norm22ln_bwd_finalize_kernelINS_22Kernel_traits_finalizeILj1280EfffffjLb0ELj1024ELj4ENS_18Kernel_traits_baseILj1280EfffffjLj1024EEEEELb0ELb1EEEvNS_9BwdParamsE:
        /* <DEDUP_REMOVED lines=77> */
.L_x_6951:
        /* <DEDUP_REMOVED lines=118> */
.L_x_6950:
[----:B------:R-:W-:Y:S05]  /*0c30*/  BSYNC.RECONVERGENT B1 ;  /* 0x0000000000017941 */ /* 0x000fea0003800200 */
.L_x_6949:
        /* <DEDUP_REMOVED lines=69> */
.L_x_6953:
[----:B------:R-:W-:Y:S05]  /*1090*/  BSYNC.RECONVERGENT B1 ;  /* 0x0000000000017941 */ /* 0x000fea0003800200 */
.L_x_6952:
        /* <DEDUP_REMOVED lines=38> */
.L_x_6955:
[----:B------:R-:W-:Y:S05]  /*1300*/  BSYNC.RECONVERGENT B1 ;  /* 0x0000000000017941 */ /* 0x000fea0003800200 */
.L_x_6954:
[----:B------:R-:W-:Y:S05]  /*1310*/  @!P1 BRA `(.L_x_6948) ;  /* 0x0000000000409947 */ /* 0x000fea0003800000 */
[----:B------:R-:W0:Y:S01]  /*1320*/  LDC R14, c[0x0][0x388] ;  /* 0x0000e200ff0e7b82 */ /* 0x000e220000000800 */
[----:B------:R-:W-:-:S07]  /*1330*/  IADD3 R12, PT, PT, -R54, RZ, RZ ;  /* 0x000000ff360c7210 */ /* 0x000fce0007ffe1ff */
[----:B------:R-:W1:Y:S08]  /*1340*/  LDC.64 R8, c[0x0][0x440] ;  /* 0x00011000ff087b82 */ /* 0x000e700000000a00 */
[----:B------:R-:W2:Y:S01]  /*1350*/  LDC.64 R10, c[0x0][0x448] ;  /* 0x00011200ff0a7b82 */ /* 0x000ea20000000a00 */
[----:B0-----:R-:W-:-:S05]  /*1360*/  IMAD R0, R3, R14, R0 ;  /* 0x0000000e03007224 */ /* 0x001fca00078e0200 */
[----:B------:R-:W-:-:S07]  /*1370*/  IADD3 R3, PT, PT, R57, R0, RZ ;  /* 0x0000000039037210 */ /* 0x000fce0007ffe0ff */
.L_x_6956:
        /* <DEDUP_REMOVED lines=10> */
.L_x_6948:
[----:B------:R-:W-:Y:S05]  /*1420*/  BSYNC.RECONVERGENT B0 ;  /* 0x0000000000007941 */ /* 0x000fea0003800200 */
.L_x_6947:
        /* <DEDUP_REMOVED lines=57> */
.L_x_6957:
        /* <DEDUP_REMOVED lines=12> */
.L_x_7183:


//--------------------- .text._ZN10layer_norm40ln_parallel_residual_bwd_finalize_kernelINS_22Kernel_traits_finalizeILj1280EfffffjLb0ELj1024ELj4ENS_18Kernel_traits_baseILj1280EfffffjLj1024EEEEELb1EEEvNS_9BwdParamsE --------------------------
	.section	.text._ZN10layer_norm40ln_parallel_residual_bwd_finalize_kernelINS_22Kernel_traits_finalizeILj1280EfffffjLb0ELj1024ELj4ENS_18Kernel_traits_baseILj1280EfffffjLj1024EEEEELb1EEEvNS_9BwdParamsE,"ax",@progbits
	.align	128
        .global         _ZN10layer_norm40ln_parallel_residual_bwd_finalize_kernelINS_22Kernel_traits_finalizeILj1280EfffffjLb0ELj1024ELj4ENS_18Kernel_traits_baseILj1280EfffffjLj1024EEEEELb1EEEvNS_9BwdParamsE
        .type           _ZN10layer_norm40ln_parallel_residual_bwd_finalize_kernelINS_22Kernel_traits_finalizeILj1280EfffffjLb0ELj1024ELj4ENS_18Kernel_traits_baseILj1280EfffffjLj1024EEEEELb1EEEvNS_9BwdParamsE,@function
        .size           _ZN10layer_norm40ln_parallel_residual_bwd_finalize_kernelINS_22Kernel_traits_finalizeILj1280EfffffjLb0ELj1024ELj4ENS_18Kernel_traits_baseILj1280EfffffjLj1024EEEEELb1EEEvNS_9BwdParamsE,(.L_x_7184 - _ZN10layer_norm40ln_parallel_residual_bwd_finalize_kernelINS_22Kernel_traits_finalizeILj1280EfffffjLb0ELj1024ELj4ENS_18Kernel_traits_baseILj1280EfffffjLj1024EEEEELb1EEEvNS_9BwdParamsE)
        .other          _ZN10layer_norm40ln_parallel_residual_bwd_finalize_kernelINS_22Kernel_traits_finalizeILj1280EfffffjLb0ELj1024ELj4ENS_18Kernel_traits_baseILj1280EfffffjLj1024EEEEELb1EEEvNS_9BwdParamsE,@"STO_CUDA_ENTRY STV_DEFAULT"
_ZN10layer_norm40ln_parallel_residual_bwd_finalize_kernelINS_22Kernel_traits_finalizeILj1280EfffffjLb0ELj1024ELj4ENS_18Kernel_traits_baseILj1280EfffffjLj1024EEEEELb1EEEvNS_9BwdParamsE:
.text._ZN10layer_norm40ln_parallel_residual_bwd_finalize_kernelINS_22Kernel_traits_finalizeILj1280EfffffjLb0ELj1024ELj4ENS_18Kernel_traits_baseILj1280EfffffjLj1024EEEEELb1EEEvNS_9BwdParamsE:
        /* <DEDUP_REMOVED lines=57> */
.L_x_6962:
        /* <DEDUP_REMOVED lines=112> */
.L_x_6961:
[----:B------:R-:W-:Y:S05]  /*0a90*/  BSYNC.RECONVERGENT B1 ;  /* 0x0000000000017941 */ /* 0x000fea0003800200 */
.L_x_6960:
        /* <DEDUP_REMOVED lines=67> */
.L_x_6964:
[----:B------:R-:W-:Y:S05]  /*0ed0*/  BSYNC.RECONVERGENT B1 ;  /* 0x0000000000017941 */ /* 0x000fea0003800200 */
.L_x_6963:
        /* <DEDUP_REMOVED lines=37> */
.L_x_6966:
[----:B------:R-:W-:Y:S05]  /*1130*/  BSYNC.RECONVERGENT B1 ;  /* 0x0000000000017941 */ /* 0x000fea0003800200 */
.L_x_6965:
        /* <DEDUP_REMOVED lines=19> */
.L_x_6959:
[----:B------:R-:W-:Y:S05]  /*1270*/  BSYNC.RECONVERGENT B0 ;  /* 0x0000000000007941 */ /* 0x000fea0003800200 */
.L_x_6958:
        /* <DEDUP_REMOVED lines=89> */
.L_x_6967:
        /* <DEDUP_REMOVED lines=15> */
.L_x_7184:


//--------------------- .text._ZN10layer_norm31ln_parallel_residual_bwd_kernelINS_13Kernel_traitsIfffffjLj1280ELj1ELj4ELj1ELj16ENS_18Kernel_traits_baseILj1280EfffffjLj128EEEEELb1ELb1ELb1EEEvNS_9BwdParamsE --------------------------
	.section	.text._ZN10layer_norm31ln_parallel_residual_bwd_kernelINS_13Kernel_traitsIfffffjLj1280ELj1ELj4ELj1ELj16ENS_18Kernel_traits_baseILj1280EfffffjLj128EEEEELb1ELb1ELb1EEEvNS_9BwdParamsE,"ax",@progbits
	.align	128
        .global         _ZN10layer_norm31ln_parallel_residual_bwd_kernelINS_13Kernel_traitsIfffffjLj1280ELj1ELj4ELj1ELj16ENS_18Kernel_traits_baseILj1280EfffffjLj128EEEEELb1ELb1ELb1EEEvNS_9BwdParamsE
        .type           _ZN10layer_norm31ln_parallel_residual_bwd_kernelINS_13Kernel_traitsIfffffjLj1280ELj1ELj4ELj1ELj16ENS_18Kernel_traits_baseILj1280EfffffjLj128EEEEELb1ELb1ELb1EEEvNS_9BwdParamsE,@function
        .size           _ZN10layer_norm31ln_parallel_residual_bwd_kernelINS_13Kernel_traitsIfffffjLj1280ELj1ELj4ELj1ELj16ENS_18Kernel_traits_baseILj1280EfffffjLj128EEEEELb1ELb1ELb1EEEvNS_9BwdParamsE,(.L_x_7185 - _ZN10layer_norm31ln_parallel_residual_bwd_kernelINS_13Kernel_traitsIfffffjLj1280ELj1ELj4ELj1ELj16ENS_18Kernel_traits_baseILj1280EfffffjLj128EEEEELb1ELb1ELb1EEEvNS_9BwdParamsE)
        .other          _ZN10layer_norm31ln_parallel_residual_bwd_kernelINS_13Kernel_traitsIfffffjLj1280ELj1ELj4ELj1ELj16ENS_18Kernel_traits_baseILj1280EfffffjLj128EEEEELb1ELb1ELb1EEEvNS_9BwdParamsE,@"STO_CUDA_ENTRY STV_DEFAULT"
_ZN10layer_norm31ln_parallel_residual_bwd_kernelINS_13Kernel_traitsIfffffjLj1280ELj1ELj4ELj1ELj16ENS_18Kernel_traits_baseILj1280EfffffjLj128EEEEELb1ELb1ELb1EEEvNS_9BwdParamsE:
.text._ZN10layer_norm31ln_parallel_residual_bwd_kernelINS_13Kernel_traitsIfffffjLj1280ELj1ELj4ELj1ELj16ENS_18Kernel_traits_baseILj1280EfffffjLj128EEEEELb1ELb1ELb1EEEvNS_9BwdParamsE:
        /* <DEDUP_REMOVED lines=73> */
[----:B------:R-:W-:Y:S01]  /*0490*/  HFMA2 R252, -RZ, RZ, 0, 0 ;  /* 0x00000000fffc7431 */ /* 0x000fe200000001ff */
[----:B------:R0:W-:Y:S01]  /*04a0*/  STL [R1+0xac], RZ ;  /* 0x0000acff01007387 */ /* 0x0001e20000100800 */
[----:B------:R-:W-:-:S02]  /*04b0*/  CS2R R196, SRZ ;  /* 0x0000000000c47805 */ /* 0x000fc4000001ff00 */
[----:B------:R-:W-:Y:S02]  /*04c0*/  CS2R R194, SRZ ;  /* 0x0000000000c27805 */ /* 0x000fe4000001ff00 */
[----:B------:R-:W-:Y:S01]  /*04d0*/  CS2R R192, SRZ ;  /* 0x0000000000c07805 */ /* 0x000fe2000001ff00 */
[----:B------:R0:W-:Y:S01]  /*04e0*/  STL [R1+0xa8], RZ ;  /* 0x0000a8ff01007387 */ /* 0x0001e20000100800 */
[----:B------:R-:W-:Y:S02]  /*04f0*/  MOV R23, RZ ;  /* 0x000000ff00177202 */ /* 0x000fe40000000f00 */
        /* <DEDUP_REMOVED lines=17> */
[----:B------:R-:W-:Y:S01]  /*0610*/  MOV R209, RZ ;  /* 0x000000ff00d17202 */ /* 0x000fe20000000f00 */
        /* <DEDUP_REMOVED lines=38> */
.L_x_7052:
[----:B------:R-:W1:Y:S01]  /*0880*/  S2R R4, SR_TID.X ;  /* 0x0000000000047919 */ /* 0x000e620000002100 */
[----:B0-----:R-:W0:Y:S01]  /*0890*/  LDC.64 R2, c[0x0][0x3c0] ;  /* 0x0000f000ff027b82 */ /* 0x001e220000000a00 */
[----:B------:R-:W-:-:S05]  /*08a0*/  IMAD R0, R199, UR12, RZ ;  /* 0x0000000cc7007c24 */ /* 0x000fca000f8e02ff */
[----:B------:R-:W-:Y:S02]  /*08b0*/  SHF.R.S32.HI R5, RZ, 0x1f, R0 ;  /* 0x0000001fff057819 */ /* 0x000fe40000011400 */
[----:B------:R-:W2:Y:S02]  /*08c0*/  LDC.64 R148, c[0x0][0x3a8] ;  /* 0x0000ea00ff947b82 */ /* 0x000ea40000000a00 */
[----:B------:R-:W-:Y:S02]  /*08d0*/  LEA.HI R5, R5, R0, RZ, 0x2 ;  /* 0x0000000005057211 */ /* 0x000fe400078f10ff */
[----:B------:R-:W-:-:S04]  /*08e0*/  ISETP.NE.U32.AND P0, PT, RZ, UR14, PT ;  /* 0x0000000eff007c0c */ /* 0x000fc8000bf05070 */
[----:B------:R-:W3:Y:S01]  /*08f0*/  LDC.64 R210, c[0x0][0x438] ;  /* 0x00010e00ffd27b82 */ /* 0x000ee20000000a00 */
[----:B0-----:R-:W-:-:S07]  /*0900*/  IMAD.WIDE R2, R199, 0x4, R2 ;  /* 0x00000004c7027825 */ /* 0x001fce00078e0202 */
[----:B------:R-:W0:Y:S01]  /*0910*/  LDC.64 R212, c[0x0][0x3b0] ;  /* 0x0000ec00ffd47b82 */ /* 0x000e220000000a00 */
[----:B------:R4:W3:Y:S01]  /*0920*/  LDG.E R233, desc[UR10][R2.64] ;  /* 0x0000000a02e97981 */ /* 0x0008e2000c1e1900 */
[----:B-1----:R-:W-:-:S06]  /*0930*/  LOP3.LUT R4, R4, 0x1f, RZ, 0xc0, !PT ;  /* 0x0000001f04047812 */ /* 0x002fcc00078ec0ff */
[----:B------:R-:W1:Y:S01]  /*0940*/  LDC.64 R190, c[0x0][0x428] ;  /* 0x00010a00ffbe7b82 */ /* 0x000e620000000a00 */
[----:B------:R-:W-:-:S04]  /*0950*/  LEA.HI.SX32 R207, R5, R4, 0x1e ;  /* 0x0000000405cf7211 */ /* 0x000fc800078ff2ff */
[C---:B------:R-:W-:Y:S02]  /*0960*/  IADD3 R201, PT, PT, R207.reuse, 0x60, RZ ;  /* 0x00000060cfc97810 */ /* 0x040fe40007ffe0ff */
[C---:B------:R-:W-:Y:S01]  /*0970*/  IADD3 R20, PT, PT, R207.reuse, 0xc0, RZ ;  /* 0x000000c0cf147810 */ /* 0x040fe20007ffe0ff */
[--C-:B--2---:R-:W-:Y:S01]  /*0980*/  IMAD.WIDE.U32 R112, R207, 0x10, R148.reuse ;  /* 0x00000010cf707825 */ /* 0x104fe200078e0094 */
[----:B----4-:R-:W2:Y:S03]  /*0990*/  LDC.64 R2, c[0x0][0x3c8] ;  /* 0x0000f200ff027b82 */ /* 0x010ea60000000a00 */
[--C-:B------:R-:W-:Y:S02]  /*09a0*/  IMAD.WIDE.U32 R124, R201, 0x10, R148.reuse ;  /* 0x00000010c97c7825 */ /* 0x100fe400078e0094 */
[----:B------:R-:W4:Y:S02]  /*09b0*/  LDG.E.128 R112, desc[UR10][R112.64] ;  /* 0x0000000a70707981 */ /* 0x000f24000c1e1d00 */
[----:B------:R-:W-:-:S02]  /*09c0*/  IMAD.WIDE.U32 R136, R20, 0x10, R148 ;  /* 0x0000001014887825 */ /* 0x000fc400078e0094 */
[----:B------:R-:W4:Y:S04]  /*09d0*/  LDG.E.128 R124, desc[UR10][R124.64] ;  /* 0x0000000a7c7c7981 */ /* 0x000f28000c1e1d00 */
[----:B------:R-:W4:Y:S01]  /*09e0*/  LDG.E.128 R136, desc[UR10][R136.64] ;  /* 0x0000000a88887981 */ /* 0x000f22000c1e1d00 */
[----:B------:R-:W-:Y:S01]  /*09f0*/  ISETP.NE.AND.EX P0, PT, RZ, UR15, PT, P0 ;  /* 0x0000000fff007c0c */ /* 0x000fe2000bf05300 */
[----:B--2---:R-:W-:Y:S01]  /*0a00*/  IMAD.WIDE R2, R199, 0x4, R2 ;  /* 0x00000004c7027825 */ /* 0x004fe200078e0202 */
[----:B---3--:R-:W-:Y:S02]  /*0a10*/  ISETP.NE.U32.AND P1, PT, R210, RZ, PT ;  /* 0x000000ffd200720c */ /* 0x008fe40003f25070 */
[----:B------:R-:W-:-:S09]  /*0a20*/  IADD3 R22, PT, PT, R207, 0x80, RZ ;  /* 0x00000080cf167810 */ /* 0x000fd20007ffe0ff */
[----:B------:R-:W2:Y:S01]  /*0a30*/  @P0 LDC.64 R4, c[0x0][0x3b8] ;  /* 0x0000ee00ff040b82 */ /* 0x000ea20000000a00 */
[----:B------:R3:W4:Y:S01]  /*0a40*/  LDG.E R17, desc[UR10][R2.64] ;  /* 0x0000000a02117981 */ /* 0x000722000c1e1900 */
[C---:B------:R-:W-:Y:S02]  /*0a50*/  IADD3 R205, PT, PT, R207.reuse, 0x20, RZ ;  /* 0x00000020cfcd7810 */ /* 0x040fe40007ffe0ff */
[C---:B------:R-:W-:Y:S02]  /*0a60*/  IADD3 R203, PT, PT, R207.reuse, 0x40, RZ ;  /* 0x00000040cfcb7810 */ /* 0x040fe40007ffe0ff */
[C---:B------:R-:W-:Y:S02]  /*0a70*/  IADD3 R16, PT, PT, R207.reuse, 0x120, RZ ;  /* 0x00000120cf107810 */ /* 0x040fe40007ffe0ff */
[C---:B------:R-:W-:Y:S02]  /*0a80*/  IADD3 R18, PT, PT, R207.reuse, 0x100, RZ ;  /* 0x00000100cf127810 */ /* 0x040fe40007ffe0ff */
[----:B------:R-:W-:Y:S01]  /*0a90*/  IADD3 R21, PT, PT, R207, 0xa0, RZ ;  /* 0x000000a0cf157810 */ /* 0x000fe20007ffe0ff */
[----:B---3--:R-:W3:Y:S01]  /*0aa0*/  @P0 LDC.64 R2, c[0x0][0x3b8] ;  /* 0x0000ee00ff020b82 */ /* 0x008ee20000000a00 */
[----:B------:R-:W-:-:S02]  /*0ab0*/  ISETP.NE.AND.EX P1, PT, R211, RZ, PT, P1 ;  /* 0x000000ffd300720c */ /* 0x000fc40003f25310 */
[C---:B------:R-:W-:Y:S02]  /*0ac0*/  IADD3 R19, PT, PT, R207.reuse, 0xe0, RZ ;  /* 0x000000e0cf137810 */ /* 0x040fe40007ffe0ff */
[----:B------:R-:W-:Y:S01]  /*0ad0*/  ISETP.NE.AND P3, PT, RZ, UR7, PT ;  /* 0x00000007ff007c0c */ /* 0x000fe2000bf65270 */
[--C-:B-1----:R-:W-:Y:S02]  /*0ae0*/  IMAD.WIDE.U32 R152, R207, 0x10, R190.reuse ;  /* 0x00000010cf987825 */ /* 0x102fe400078e00be */
[----:B------:R-:W1:Y:S02]  /*0af0*/  @P0 LDC.64 R172, c[0x0][0x3b8] ;  /* 0x0000ee00ffac0b82 */ /* 0x000e640000000a00 */
[----:B------:R-:W-:Y:S02]  /*0b00*/  IMAD.WIDE.U32 R164, R201, 0x10, R190 ;  /* 0x00000010c9a47825 */ /* 0x000fe400078e00be */
[----:B------:R-:W4:Y:S04]  /*0b10*/  LDG.E.128 R152, desc[UR10][R152.64] ;  /* 0x0000000a98987981 */ /* 0x000f28000c1e1d00 */
[----:B------:R-:W1:Y:S01]  /*0b20*/  @P0 LDC.64 R174, c[0x0][0x3b8] ;  /* 0x0000ee00ffae0b82 */ /* 0x000e620000000a00 */
[----:B---3--:R-:W-:Y:S01]  /*0b30*/  @P0 IMAD.WIDE.U32 R2, R22, 0x4, R2 ;  /* 0x0000000416020825 */ /* 0x008fe200078e0002 */
[----:B------:R-:W3:Y:S06]  /*0b40*/  LDG.E.128 R164, desc[UR10][R164.64] ;  /* 0x0000000aa4a47981 */ /* 0x000eec000c1e1d00 */
[----:B------:R-:W1:Y:S01]  /*0b50*/  @P0 LDC.64 R180, c[0x0][0x3b8] ;  /* 0x0000ee00ffb40b82 */ /* 0x000e620000000a00 */
[----:B-----5:R0:W5:Y:S01]  /*0b60*/  @P0 LDG.E R11, desc[UR10][R2.64] ;  /* 0x0000000a020b0981 */ /* 0x020162000c1e1900 */
[----:B--2---:R-:W-:-:S04]  /*0b70*/  @P0 IMAD.WIDE.U32 R4, R203, 0x4, R4 ;  /* 0x00000004cb040825 */ /* 0x004fc800078e0004 */
[--C-:B------:R-:W-:Y:S01]  /*0b80*/  IMAD.WIDE.U32 R116, R205, 0x10, R148.reuse ;  /* 0x00000010cd747825 */ /* 0x100fe200078e0094 */
[----:B------:R2:W5:Y:S01]  /*0b90*/  @P0 LDG.E R13, desc[UR10][R4.64] ;  /* 0x0000000a040d0981 */ /* 0x000562000c1e1900 */
[----:B------:R-:W1:Y:S02]  /*0ba0*/  @P0 LDC.64 R176, c[0x0][0x3b8] ;  /* 0x0000ee00ffb00b82 */ /* 0x000e640000000a00 */
[--C-:B------:R-:W-:Y:S02]  /*0bb0*/  IMAD.WIDE.U32 R120, R203, 0x10, R148.reuse ;  /* 0x00000010cb787825 */ /* 0x100fe400078e0094 */
[----:B------:R-:W3:Y:S04]  /*0bc0*/  LDG.E.128 R116, desc[UR10][R116.64] ;  /* 0x0000000a74747981 */ /* 0x000ee8000c1e1d00 */
[----:B0-----:R-:W0:Y:S01]  /*0bd0*/  @P1 LDC.64 R2, c[0x0][0x438] ;  /* 0x00010e00ff021b82 */ /* 0x001e220000000a00 */
[--C-:B------:R-:W-:Y:S01]  /*0be0*/  IMAD.WIDE.U32 R128, R22, 0x10, R148.reuse ;  /* 0x0000001016807825 */ /* 0x100fe200078e0094 */
[----:B------:R-:W3:Y:S03]  /*0bf0*/  LDG.E.128 R120, desc[UR10][R120.64] ;  /* 0x0000000a78787981 */ /* 0x000ee6000c1e1d00 */
[----:B------:R-:W-:-:S02]  /*0c00*/  IMAD.WIDE.U32 R132, R21, 0x10, R148 ;  /* 0x0000001015847825 */ /* 0x000fc400078e0094 */
[----:B------:R-:W3:Y:S01]  /*0c10*/  LDG.E.128 R128, desc[UR10][R128.64] ;  /* 0x0000000a80807981 */ /* 0x000ee2000c1e1d00 */
[----:B--2---:R-:W2:Y:S01]  /*0c20*/  @P0 LDC.64 R4, c[0x0][0x3b8] ;  /* 0x0000ee00ff040b82 */ /* 0x004ea20000000a00 */
[--C-:B------:R-:W-:Y:S02]  /*0c30*/  IMAD.WIDE.U32 R140, R19, 0x10, R148.reuse ;  /* 0x00000010138c7825 */ /* 0x100fe400078e0094 */
[----:B------:R-:W3:Y:S02]  /*0c40*/  LDG.E.128 R132, desc[UR10][R132.64] ;  /* 0x0000000a84847981 */ /* 0x000ee4000c1e1d00 */
[C---:B------:R-:W-:Y:S02]  /*0c50*/  IMAD.WIDE.U32 R144, R18.reuse, 0x10, R148 ;  /* 0x0000001012907825 */ /* 0x040fe400078e0094 */
[----:B------:R-:W3:Y:S01]  /*0c60*/  LDG.E.128 R140, desc[UR10][R140.64] ;  /* 0x0000000a8c8c7981 */ /* 0x000ee2000c1e1d00 */
[----:B------:R-:W1:Y:S01]  /*0c70*/  @P0 LDC.64 R178, c[0x0][0x3b8] ;  /* 0x0000ee00ffb20b82 */ /* 0x000e620000000a00 */
[----:B------:R-:W-:-:S02]  /*0c80*/  IMAD.WIDE.U32 R214, R18, 0x4, R212 ;  /* 0x0000000412d67825 */ /* 0x000fc400078e00d4 */
[----:B------:R-:W3:Y:S02]  /*0c90*/  LDG.E.128 R144, desc[UR10][R144.64] ;  /* 0x0000000a90907981 */ /* 0x000ee4000c1e1d00 */
[----:B0-----:R-:W-:-:S03]  /*0ca0*/  @P1 IMAD.WIDE.U32 R2, R205, 0x10, R2 ;  /* 0x00000010cd021825 */ /* 0x001fc600078e0002 */
[----:B------:R-:W0:Y:S02]  /*0cb0*/  @P0 LDC.64 R182, c[0x0][0x3b8] ;  /* 0x0000ee00ffb60b82 */ /* 0x000e240000000a00 */
[----:B------:R1:W5:Y:S01]  /*0cc0*/  @P1 LDG.E.128 R68, desc[UR10][R2.64] ;  /* 0x0000000a02441981 */ /* 0x000362000c1e1d00 */
[----:B------:R-:W-:-:S05]  /*0cd0*/  IMAD.WIDE.U32 R156, R205, 0x10, R190 ;  /* 0x00000010cd9c7825 */ /* 0x000fca00078e00be */
[----:B------:R-:W0:Y:S01]  /*0ce0*/  @P0 LDC.64 R184, c[0x0][0x3b8] ;  /* 0x0000ee00ffb80b82 */ /* 0x000e220000000a00 */
[----:B--2---:R-:W-:Y:S01]  /*0cf0*/  @P0 IMAD.WIDE.U32 R4, R16, 0x4, R4 ;  /* 0x0000000410040825 */ /* 0x004fe200078e0004 */
[----:B------:R-:W2:Y:S04]  /*0d00*/  LDG.E.128 R156, desc[UR10][R156.64] ;  /* 0x0000000a9c9c7981 */ /* 0x000ea8000c1e1d00 */
[----:B------:R1:W5:Y:S02]  /*0d10*/  @P0 LDG.E R6, desc[UR10][R4.64] ;  /* 0x0000000a04060981 */ /* 0x000364000c1e1900 */
[----:B-1----:R-:W1:Y:S01]  /*0d20*/  @P1 LDC.64 R2, c[0x0][0x438] ;  /* 0x00010e00ff021b82 */ /* 0x002e620000000a00 */
[----:B------:R-:W-:-:S04]  /*0d30*/  IMAD.WIDE.U32 R160, R203, 0x10, R190 ;  /* 0x00000010cba07825 */ /* 0x000fc800078e00be */
[----:B------:R-:W-:Y:S02]  /*0d40*/  IMAD.WIDE.U32 R148, R16, 0x10, R148 ;  /* 0x0000001010947825 */ /* 0x000fe400078e0094 */
[----:B------:R-:W2:Y:S01]  /*0d50*/  LDG.E.128 R160, desc[UR10][R160.64] ;  /* 0x0000000aa0a07981 */ /* 0x000ea2000c1e1d00 */
[----:B------:R-:W0:Y:S03]  /*0d60*/  @P1 LDC.64 R188, c[0x0][0x438] ;  /* 0x00010e00ffbc1b82 */ /* 0x000e260000000a00 */
[----:B------:R-:W2:Y:S05]  /*0d70*/  LDG.E.128 R148, desc[UR10][R148.64] ;  /* 0x0000000a94947981 */ /* 0x000eaa000c1e1d00 */
[----:B------:R-:W0:Y:S01]  /*0d80*/  @P1 LDC.64 R4, c[0x0][0x438] ;  /* 0x00010e00ff041b82 */ /* 0x000e220000000a00 */
[----:B-1----:R-:W-:-:S05]  /*0d90*/  @P1 IMAD.WIDE.U32 R2, R20, 0x10, R2 ;  /* 0x0000001014021825 */ /* 0x002fca00078e0002 */
[----:B------:R1:W5:Y:S02]  /*0da0*/  @P1 LDG.E.128 R88, desc[UR10][R2.64] ;  /* 0x0000000a02581981 */ /* 0x000364000c1e1d00 */
[----:B-1----:R-:W1:Y:S01]  /*0db0*/  @P1 LDC.64 R2, c[0x0][0x438] ;  /* 0x00010e00ff021b82 */ /* 0x002e620000000a00 */
[----:B0-----:R-:W-:-:S05]  /*0dc0*/  @P1 IMAD.WIDE.U32 R4, R22, 0x10, R4 ;  /* 0x0000001016041825 */ /* 0x001fca00078e0004 */
[----:B------:R0:W5:Y:S02]  /*0dd0*/  @P1 LDG.E.128 R80, desc[UR10][R4.64] ;  /* 0x0000000a04501981 */ /* 0x000164000c1e1d00 */
[----:B0-----:R-:W0:Y:S01]  /*0de0*/  @P1 LDC.64 R4, c[0x0][0x438] ;  /* 0x00010e00ff041b82 */ /* 0x001e220000000a00 */
[----:B-1----:R-:W-:-:S05]  /*0df0*/  @P1 IMAD.WIDE.U32 R2, R16, 0x10, R2 ;  /* 0x0000001010021825 */ /* 0x002fca00078e0002 */
[----:B------:R1:W5:Y:S02]  /*0e00*/  @P1 LDG.E.128 R100, desc[UR10][R2.64] ;  /* 0x0000000a02641981 */ /* 0x000364000c1e1d00 */
[----:B-1----:R-:W-:-:S05]  /*0e10*/  IMAD.WIDE.U32 R2, R207, 0x4, R212 ;  /* 0x00000004cf027825 */ /* 0x002fca00078e00d4 */
[----:B------:R1:W5:Y:S02]  /*0e20*/  LDG.E R208, desc[UR10][R2.64] ;  /* 0x0000000a02d07981 */ /* 0x000364000c1e1900 */
[----:B-1----:R-:W-:-:S05]  /*0e30*/  IMAD.WIDE.U32 R2, R205, 0x4, R212 ;  /* 0x00000004cd027825 */ /* 0x002fca00078e00d4 */
[----:B------:R1:W5:Y:S02]  /*0e40*/  LDG.E R206, desc[UR10][R2.64] ;  /* 0x0000000a02ce7981 */ /* 0x000364000c1e1900 */
[----:B-1----:R-:W-:-:S05]  /*0e50*/  IMAD.WIDE.U32 R2, R203, 0x4, R212 ;  /* 0x00000004cb027825 */ /* 0x002fca00078e00d4 */
[----:B------:R1:W5:Y:S02]  /*0e60*/  LDG.E R204, desc[UR10][R2.64] ;  /* 0x0000000a02cc7981 */ /* 0x000364000c1e1900 */
[----:B-1----:R-:W-:-:S05]  /*0e70*/  IMAD.WIDE.U32 R2, R201, 0x4, R212 ;  /* 0x00000004c9027825 */ /* 0x002fca00078e00d4 */
[----:B------:R1:W5:Y:S01]  /*0e80*/  LDG.E R202, desc[UR10][R2.64] ;  /* 0x0000000a02ca7981 */ /* 0x000362000c1e1900 */
[----:B0-----:R-:W-:-:S05]  /*0e90*/  @P1 IMAD.WIDE.U32 R4, R18, 0x10, R4 ;  /* 0x0000001012041825 */ /* 0x001fca00078e0004 */
[----:B------:R-:W5:Y:S01]  /*0ea0*/  @P1 LDG.E.128 R96, desc[UR10][R4.64] ;  /* 0x0000000a04601981 */ /* 0x000f62000c1e1d00 */
[----:B-1----:R-:W-:-:S05]  /*0eb0*/  IMAD.WIDE.U32 R2, R22, 0x4, R212 ;  /* 0x0000000416027825 */ /* 0x002fca00078e00d4 */
[----:B------:R0:W5:Y:S02]  /*0ec0*/  LDG.E R200, desc[UR10][R2.64] ;  /* 0x0000000a02c87981 */ /* 0x000164000c1e1900 */
[----:B0-----:R-:W-:-:S05]  /*0ed0*/  IMAD.WIDE.U32 R2, R21, 0x4, R212 ;  /* 0x0000000415027825 */ /* 0x001fca00078e00d4 */
[----:B------:R0:W5:Y:S02]  /*0ee0*/  LDG.E R5, desc[UR10][R2.64] ;  /* 0x0000000a02057981 */ /* 0x000164000c1e1900 */
[----:B0-----:R-:W-:Y:S01]  /*0ef0*/  IMAD.WIDE.U32 R2, R20, 0x4, R212 ;  /* 0x0000000414027825 */ /* 0x001fe200078e00d4 */
[----:B------:R-:W-:-:S04]  /*0f00*/  FSEL R233, R233, RZ, !P3 ;  /* 0x000000ffe9e97208 */ /* 0x000fc80005800000 */
[----:B------:R0:W5:Y:S02]  /*0f10*/  LDG.E R4, desc[UR10][R2.64] ;  /* 0x0000000a02047981 */ /* 0x000164000c1e1900 */
[----:B0-----:R-:W-:-:S04]  /*0f20*/  IMAD.WIDE.U32 R2, R19, 0x4, R212 ;  /* 0x0000000413027825 */ /* 0x001fc800078e00d4 */
[----:B------:R-:W-:-:S04]  /*0f30*/  IMAD.WIDE.U32 R212, R16, 0x4, R212 ;  /* 0x0000000410d47825 */ /* 0x000fc800078e00d4 */
[C---:B----4-:R-:W-:Y:S01]  /*0f40*/  FADD.FTZ R225, -R233.reuse, R124 ;  /* 0x0000007ce9e17221 */ /* 0x050fe20000010100 */
[C---:B------:R-:W-:Y:S01]  /*0f50*/  FADD.FTZ R224, -R233.reuse, R125 ;  /* 0x0000007de9e07221 */ /* 0x040fe20000010100 */
[C---:B------:R-:W-:Y:S01]  /*0f60*/  FADD.FTZ R124, -R233.reuse, R136 ;  /* 0x00000088e97c7221 */ /* 0x040fe20000010100 */
[----:B------:R-:W5:Y:S01]  /*0f70*/  LDG.E R3, desc[UR10][R2.64] ;  /* 0x0000000a02037981 */ /* 0x000f62000c1e1900 */
[----:B------:R-:W-:-:S03]  /*0f80*/  FADD.FTZ R125, -R233, R137 ;  /* 0x00000089e97d7221 */ /* 0x000fc60000010100 */
[----:B------:R0:W5:Y:S01]  /*0f90*/  LDG.E R0, desc[UR10][R212.64] ;  /* 0x0000000ad4007981 */ /* 0x000162000c1e1900 */
[C---:B------:R-:W-:Y:S01]  /*0fa0*/  FADD.FTZ R112, -R233.reuse, R112 ;  /* 0x00000070e9707221 */ /* 0x040fe20000010100 */
[C---:B------:R-:W-:Y:S01]  /*0fb0*/  FADD.FTZ R113, -R233.reuse, R113 ;  /* 0x00000071e9717221 */ /* 0x040fe20000010100 */
[C---:B------:R-:W-:Y:S01]  /*0fc0*/  FADD.FTZ R114, -R233.reuse, R114 ;  /* 0x00000072e9727221 */ /* 0x040fe20000010100 */
[----:B------:R1:W5:Y:S01]  /*0fd0*/  LDG.E R2, desc[UR10][R214.64] ;  /* 0x0000000ad6027981 */ /* 0x000362000c1e1900 */
[----:B0-----:R-:W-:-:S03]  /*0fe0*/  FADD.FTZ R212, -R233, R115 ;  /* 0x00000073e9d47221 */ /* 0x001fc60000010100 */
[----:B------:R-:W4:Y:S04]  /*0ff0*/  LDL.LU R115, [R1+0x20] ;  /* 0x0000200001737983 */ /* 0x000f280000300800 */
[----:B------:R-:W4:Y:S04]  /*1000*/  LDL.LU R136, [R1+0x28] ;  /* 0x0000280001887983 */ /* 0x000f280000300800 */
[----:B------:R-:W4:Y:S01]  /*1010*/  LDL.LU R137, [R1+0x24] ;  /* 0x0000240001897983 */ /* 0x000f220000300800 */
[C---:B-1----:R-:W-:Y:S01]  /*1020*/  FADD.FTZ R215, -R233.reuse, R126 ;  /* 0x0000007ee9d77221 */ /* 0x042fe20000010100 */
[C---:B------:R-:W-:Y:S01]  /*1030*/  FADD.FTZ R214, -R233.reuse, R127 ;  /* 0x0000007fe9d67221 */ /* 0x040fe20000010100 */
[C---:B------:R-:W-:Y:S01]  /*1040*/  FADD.FTZ R126, -R233.reuse, R138 ;  /* 0x0000008ae97e7221 */ /* 0x040fe20000010100 */
[C---:B------:R-:W-:Y:S01]  /*1050*/  FADD.FTZ R127, -R233.reuse, R139 ;  /* 0x0000008be97f7221 */ /* 0x040fe20000010100 */
[C---:B---3--:R-:W-:Y:S01]  /*1060*/  FADD.FTZ R230, -R233.reuse, R119 ;  /* 0x00000077e9e67221 */ /* 0x048fe20000010100 */
        /* <DEDUP_REMOVED lines=8> */
[----:B------:R-:W3:Y:S01]  /*10f0*/  LDL.LU R143, [R1+0x38] ;  /* 0x00003800018f7983 */ /* 0x000ee20000300800 */
[C---:B------:R-:W-:Y:S01]  /*1100*/  FADD.FTZ R132, -R233.reuse, R144 ;  /* 0x00000090e9847221 */ /* 0x040fe20000010100 */
[C---:B------:R-:W-:Y:S02]  /*1110*/  FADD.FTZ R134, -R233.reuse, R146 ;  /* 0x00000092e9867221 */ /* 0x040fe40000010100 */
[----:B------:R-:W3:Y:S01]  /*1120*/  LDL.LU R144, [R1+0x30] ;  /* 0x0000300001907983 */ /* 0x000ee20000300800 */
[----:B------:R-:W-:-:S03]  /*1130*/  FADD.FTZ R135, -R233, R147 ;  /* 0x00000093e9877221 */ /* 0x000fc60000010100 */
[----:B------:R-:W3:Y:S04]  /*1140*/  LDL.LU R146, [R1+0x34] ;  /* 0x0000340001927983 */ /* 0x000ee80000300800 */
[----:B------:R-:W3:Y:S01]  /*1150*/  LDL.LU R147, [R1+0x2c] ;  /* 0x00002c0001937983 */ /* 0x000ee20000300800 */
        /* <DEDUP_REMOVED lines=12> */
[C---:B--2---:R-:W-:Y:S01]  /*1220*/  FADD.FTZ R138, -R233.reuse, R148 ;  /* 0x00000094e98a7221 */ /* 0x044fe20000010100 */
[C---:B------:R-:W-:Y:S01]  /*1230*/  FADD.FTZ R139, -R233.reuse, R149 ;  /* 0x00000095e98b7221 */ /* 0x040fe20000010100 */
[C---:B------:R-:W-:Y:S01]  /*1240*/  FADD.FTZ R140, -R233.reuse, R150 ;  /* 0x00000096e98c7221 */ /* 0x040fe20000010100 */
[----:B------:R-:W-:-:S02]  /*1250*/  FADD.FTZ R141, -R233, R151 ;  /* 0x00000097e98d7221 */ /* 0x000fc40000010100 */
[----:B------:R-:W2:Y:S04]  /*1260*/  LDL.LU R233, [R1+0xac] ;  /* 0x0000ac0001e97983 */ /* 0x000ea80000300800 */
[----:B------:R-:W2:Y:S01]  /*1270*/  LDL.LU R142, [R1+0x3c] ;  /* 0x00003c00018e7983 */ /* 0x000ea20000300800 */
[----:B----4-:R-:W-:Y:S01]  /*1280*/  FADD.FTZ R115, R152, R115 ;  /* 0x0000007398737221 */ /* 0x010fe20000010000 */
[----:B------:R-:W-:-:S04]  /*1290*/  FADD.FTZ R137, R153, R137 ;  /* 0x0000008999897221 */ /* 0x000fc80000010000 */
[----:B------:R-:W-:Y:S04]  /*12a0*/  STL [R1+0x20], R115 ;  /* 0x0000207301007387 */ /* 0x000fe80000100800 */
[----:B------:R0:W-:Y:S04]  /*12b0*/  STL [R1+0x24], R137 ;  /* 0x0000248901007387 */ /* 0x0001e80000100800 */
[----:B------:R-:W4:Y:S01]  /*12c0*/  LDL.LU R145, [R1+0x40] ;  /* 0x0000400001917983 */ /* 0x000f220000300800 */
[----:B------:R-:W-:Y:S01]  /*12d0*/  FADD.FTZ R136, R154, R136 ;  /* 0x000000889a887221 */ /* 0x000fe20000010000 */
[C---:B------:R-:W-:Y:S01]  /*12e0*/  FMUL.FTZ R113, R17.reuse, R113 ;  /* 0x0000007111717220 */ /* 0x040fe20000410000 */
[C---:B------:R-:W-:Y:S01]  /*12f0*/  FMUL.FTZ R114, R17.reuse, R114 ;  /* 0x0000007211727220 */ /* 0x040fe20000410000 */
[----:B------:R-:W-:-:S02]  /*1300*/  FMUL.FTZ R112, R17, R112 ;  /* 0x0000007011707220 */ /* 0x000fc40000410000 */
[----:B------:R1:W-:Y:S01]  /*1310*/  STL [R1+0x28], R136 ;  /* 0x0000288801007387 */ /* 0x0003e20000100800 */
[----:B------:R-:W-:Y:S01]  /*1320*/  FFMA.FTZ R216, R153, R113, R216 ;  /* 0x0000007199d87223 */ /* 0x000fe200000100d8 */
[----:B0-----:R-:W-:Y:S01]  /*1330*/  FMUL.FTZ R137, R61, R153 ;  /* 0x000000993d897220 */ /* 0x001fe20000410000 */
[----:B------:R-:W-:Y:S01]  /*1340*/  FFMA.FTZ R217, R154, R114, R217 ;  /* 0x000000729ad97223 */ /* 0x000fe200000100d9 */
[C---:B------:R-:W-:Y:S01]  /*1350*/  FMUL.FTZ R153, R17.reuse, R232 ;  /* 0x000000e811997220 */ /* 0x040fe20000410000 */
[----:B------:R-:W-:Y:S01]  /*1360*/  FFMA.FTZ R209, R152, R112, R209 ;  /* 0x0000007098d17223 */ /* 0x000fe200000100d1 */
[----:B------:R-:W-:Y:S01]  /*1370*/  FMUL.FTZ R115, R60, R152 ;  /* 0x000000983c737220 */ /* 0x000fe20000410000 */
[C---:B-1----:R-:W-:Y:S01]  /*1380*/  FMUL.FTZ R136, R17.reuse, R212 ;  /* 0x000000d411887220 */ /* 0x042fe20000410000 */
[----:B------:R-:W-:Y:S01]  /*1390*/  FMUL.FTZ R212, R62, R154 ;  /* 0x0000009a3ed47220 */ /* 0x000fe20000410000 */
[C---:B------:R-:W-:Y:S01]  /*13a0*/  FMUL.FTZ R154, R17.reuse, R231 ;  /* 0x000000e7119a7220 */ /* 0x040fe20000410000 */
[----:B------:R-:W-:Y:S01]  /*13b0*/  FMUL.FTZ R152, R17, R213 ;  /* 0x000000d511987220 */ /* 0x000fe20000410000 */
[----:B------:R-:W-:Y:S01]  /*13c0*/  FFMA.FTZ R218, R155, R136, R218 ;  /* 0x000000889bda7223 */ /* 0x000fe200000100da */
[----:B------:R-:W-:Y:S01]  /*13d0*/  FMUL.FTZ R213, R63, R155 ;  /* 0x0000009b3fd57220 */ /* 0x000fe20000410000 */
[C---:B------:R-:W-:Y:S01]  /*13e0*/  FMUL.FTZ R148, R17.reuse, R229 ;  /* 0x000000e511947220 */ /* 0x040fe20000410000 */
[----:B------:R-:W-:Y:S01]  /*13f0*/  FMUL.FTZ R149, R17, R228 ;  /* 0x000000e411957220 */ /* 0x000fe20000410000 */
[----:B---3--:R-:W-:Y:S01]  /*1400*/  FADD.FTZ R144, R156, R144 ;  /* 0x000000909c907221 */ /* 0x008fe20000010000 */
[----:B------:R-:W-:Y:S01]  /*1410*/  FADD.FTZ R143, R158, R143 ;  /* 0x0000008f9e8f7221 */ /* 0x000fe20000010000 */
[----:B------:R-:W-:Y:S01]  /*1420*/  FADD.FTZ R147, R155, R147 ;  /* 0x000000939b937221 */ /* 0x000fe20000010000 */
[----:B------:R-:W-:-:S04]  /*1430*/  FADD.FTZ R146, R157, R146 ;  /* 0x000000929d927221 */ /* 0x000fc80000010000 */
[----:B------:R-:W-:Y:S04]  /*1440*/  STL [R1+0x2c], R147 ;  /* 0x00002c9301007387 */ /* 0x000fe80000100800 */
[----:B------:R0:W-:Y:S01]  /*1450*/  STL [R1+0x30], R144 ;  /* 0x0000309001007387 */ /* 0x0001e20000100800 */
[----:B------:R-:W-:-:S03]  /*1460*/  FMUL.FTZ R155, R17, R230 ;  /* 0x000000e6119b7220 */ /* 0x000fc60000410000 */
[----:B0-----:R-:W3:Y:S04]  /*1470*/  LDL.LU R144, [R1+0x44] ;  /* 0x0000440001907983 */ /* 0x001ee80000300800 */
[----:B------:R-:W3:Y:S04]  /*1480*/  LDL.LU R232, [R1+0x1c] ;  /* 0x00001c0001e87983 */ /* 0x000ee80000300800 */
[----:B------:R-:W3:Y:S04]  /*1490*/  LDL.LU R231, [R1+0xa8] ;  /* 0x0000a80001e77983 */ /* 0x000ee80000300800 */
[----:B------:R-:W-:Y:S01]  /*14a0*/  STL [R1+0x34], R146 ;  /* 0x0000349201007387 */ /* 0x000fe20000100800 */
[----:B--2---:R-:W-:-:S03]  /*14b0*/  FADD.FTZ R142, R159, R142 ;  /* 0x0000008e9f8e7221 */ /* 0x004fc60000010000 */
[----:B------:R0:W-:Y:S04]  /*14c0*/  STL [R1+0x38], R143 ;  /* 0x0000388f01007387 */ /* 0x0001e80000100800 */
[----:B0-----:R-:W2:Y:S04]  /*14d0*/  LDL.LU R143, [R1+0x48] ;  /* 0x00004800018f7983 */ /* 0x001ea80000300800 */
[----:B------:R-:W2:Y:S04]  /*14e0*/  LDL.LU R230, [R1+0x18] ;  /* 0x0000180001e67983 */ /* 0x000ea80000300800 */
[----:B------:R0:W-:Y:S04]  /*14f0*/  STL [R1+0x3c], R142 ;  /* 0x00003c8e01007387 */ /* 0x0001e80000100800 */
[----:B0-----:R-:W2:Y:S04]  /*1500*/  LDL.LU R142, [R1+0x4c] ;  /* 0x00004c00018e7983 */ /* 0x001ea80000300800 */
[----:B------:R-:W2:Y:S01]  /*1510*/  LDL.LU R229, [R1+0xa4] ;  /* 0x0000a40001e57983 */ /* 0x000ea20000300800 */
[----:B----4-:R-:W-:-:S05]  /*1520*/  FADD.FTZ R145, R160, R145 ;  /* 0x00000091a0917221 */ /* 0x010fca0000010000 */
[----:B------:R0:W-:Y:S04]  /*1530*/  STL [R1+0x40], R145 ;  /* 0x0000409101007387 */ /* 0x0001e80000100800 */
[----:B0-----:R-:W4:Y:S04]  /*1540*/  LDL.LU R145, [R1+0x50] ;  /* 0x0000500001917983 */ /* 0x001f280000300800 */
[----:B------:R-:W4:Y:S04]  /*1550*/  LDL.LU R228, [R1+0x14] ;  /* 0x0000140001e47983 */ /* 0x000f280000300800 */
[----:B------:R-:W4:Y:S01]  /*1560*/  LDL.LU R146, [R1+0x54] ;  /* 0x0000540001927983 */ /* 0x000f220000300800 */
[----:B------:R-:W-:-:S04]  /*1570*/  IMAD.WIDE.U32 R168, R22, 0x10, R190 ;  /* 0x0000001016a87825 */ /* 0x000fc800078e00be */
[----:B------:R-:W-:Y:S02]  /*1580*/  FMUL.FTZ R151, R17, R226 ;  /* 0x000000e211977220 */ /* 0x000fe40000410000 */
[----:B------:R-:W4:Y:S01]  /*1590*/  LDG.E.128 R168, desc[UR10][R168.64] ;  /* 0x0000000aa8a87981 */ /* 0x000f22000c1e1d00 */
[----:B---3--:R-:W-:-:S05]  /*15a0*/  FADD.FTZ R144, R161, R144 ;  /* 0x00000090a1907221 */ /* 0x008fca0000010000 */
[----:B------:R0:W-:Y:S02]  /*15b0*/  STL [R1+0x44], R144 ;  /* 0x0000449001007387 */ /* 0x0001e40000100800 */
[----:B0-----:R-:W-:Y:S01]  /*15c0*/  FMUL.FTZ R144, R17, R225 ;  /* 0x000000e111907220 */ /* 0x001fe20000410000 */
[----:B--2---:R-:W-:-:S05]  /*15d0*/  FADD.FTZ R143, R162, R143 ;  /* 0x0000008fa28f7221 */ /* 0x004fca0000010000 */
[----:B------:R0:W-:Y:S04]  /*15e0*/  STL [R1+0x48], R143 ;  /* 0x0000488f01007387 */ /* 0x0001e80000100800 */
[----:B0-----:R-:W2:Y:S01]  /*15f0*/  LDL.LU R143, [R1+0x58] ;  /* 0x00005800018f7983 */ /* 0x001ea20000300800 */
[----:B------:R-:W-:-:S05]  /*1600*/  FADD.FTZ R142, R163, R142 ;  /* 0x0000008ea38e7221 */ /* 0x000fca0000010000 */
[----:B------:R0:W-:Y:S04]  /*1610*/  STL [R1+0x4c], R142 ;  /* 0x00004c8e01007387 */ /* 0x0001e80000100800 */
[----:B0-----:R-:W3:Y:S01]  /*1620*/  LDL.LU R142, [R1+0x5c] ;  /* 0x00005c00018e7983 */ /* 0x001ee20000300800 */
[----:B----4-:R-:W-:-:S05]  /*1630*/  FADD.FTZ R145, R164, R145 ;  /* 0x00000091a4917221 */ /* 0x010fca0000010000 */
[----:B------:R0:W-:Y:S01]  /*1640*/  STL [R1+0x50], R145 ;  /* 0x0000509101007387 */ /* 0x0001e20000100800 */
[----:B------:R-:W-:-:S03]  /*1650*/  FADD.FTZ R146, R165, R146 ;  /* 0x00000092a5927221 */ /* 0x000fc60000010000 */
[----:B------:R-:W4:Y:S04]  /*1660*/  LDL.LU R226, [R1+0x60] ;  /* 0x0000600001e27983 */ /* 0x000f280000300800 */
[----:B------:R-:W4:Y:S01]  /*1670*/  LDL.LU R225, [R1+0x64] ;  /* 0x0000640001e17983 */ /* 0x000f220000300800 */
[----:B0-----:R-:W-:-:S03]  /*1680*/  FMUL.FTZ R145, R17, R224 ;  /* 0x000000e011917220 */ /* 0x001fc60000410000 */
[----:B------:R0:W-:Y:S04]  /*1690*/  STL [R1+0x54], R146 ;  /* 0x0000549201007387 */ /* 0x0001e80000100800 */
[----:B------:R-:W4:Y:S01]  /*16a0*/  LDL.LU R224, [R1+0x68] ;  /* 0x0000680001e07983 */ /* 0x000f220000300800 */
[----:B0-----:R-:W-:-:S03]  /*16b0*/  FMUL.FTZ R146, R17, R215 ;  /* 0x000000d711927220 */ /* 0x001fc60000410000 */
[----:B------:R-:W4:Y:S01]  /*16c0*/  LDL.LU R215, [R1+0x6c] ;  /* 0x00006c0001d77983 */ /* 0x000f220000300800 */
[----:B------:R-:W-:-:S04]  /*16d0*/  @P0 IMAD.WIDE.U32 R172, R207, 0x4, R172 ;  /* 0x00000004cfac0825 */ /* 0x000fc800078e00ac */
[----:B------:R-:W-:Y:S01]  /*16e0*/  @P0 IMAD.WIDE.U32 R174, R205, 0x4, R174 ;  /* 0x00000004cdae0825 */ /* 0x000fe200078e00ae */
[----:B------:R0:W5:Y:S04]  /*16f0*/  @P0 LDG.E R15, desc[UR10][R172.64] ;  /* 0x0000000aac0f0981 */ /* 0x000168000c1e1900 */
[----:B------:R-:W5:Y:S01]  /*1700*/  @P0 LDG.E R14, desc[UR10][R174.64] ;  /* 0x0000000aae0e0981 */ /* 0x000f62000c1e1900 */
[----:B0-----:R-:W-:-:S06]  /*1710*/  IMAD.WIDE.U32 R172, R21, 0x10, R190 ;  /* 0x0000001015ac7825 */ /* 0x001fcc00078e00be */
[----:B------:R-:W4:Y:S01]  /*1720*/  LDG.E.128 R172, desc[UR10][R172.64] ;  /* 0x0000000aacac7981 */ /* 0x000f22000c1e1d00 */
[----:B------:R-:W-:Y:S01]  /*1730*/  FMUL.FTZ R147, R17, R214 ;  /* 0x000000d611937220 */ /* 0x000fe20000410000 */
[----:B--2---:R-:W-:-:S05]  /*1740*/  FADD.FTZ R143, R166, R143 ;  /* 0x0000008fa68f7221 */ /* 0x004fca0000010000 */
[----:B------:R0:W-:Y:S04]  /*1750*/  STL [R1+0x58], R143 ;  /* 0x0000588f01007387 */ /* 0x0001e80000100800 */
[----:B0-----:R-:W2:Y:S01]  /*1760*/  LDL.LU R143, [R1+0x70] ;  /* 0x00007000018f7983 */ /* 0x001ea20000300800 */
[----:B---3--:R-:W-:-:S05]  /*1770*/  FADD.FTZ R142, R167, R142 ;  /* 0x0000008ea78e7221 */ /* 0x008fca0000010000 */
[----:B------:R0:W-:Y:S04]  /*1780*/  STL [R1+0x5c], R142 ;  /* 0x00005c8e01007387 */ /* 0x0001e80000100800 */
[----:B0-----:R-:W3:Y:S01]  /*1790*/  LDL.LU R142, [R1+0x74] ;  /* 0x00007400018e7983 */ /* 0x001ee20000300800 */
[----:B----4-:R-:W-:Y:S01]  /*17a0*/  FADD.FTZ R226, R168, R226 ;  /* 0x000000e2a8e27221 */ /* 0x010fe20000010000 */
[----:B------:R-:W-:-:S04]  /*17b0*/  FADD.FTZ R225, R169, R225 ;  /* 0x000000e1a9e17221 */ /* 0x000fc80000010000 */
[----:B------:R-:W-:Y:S01]  /*17c0*/  STL [R1+0x60], R226 ;  /* 0x000060e201007387 */ /* 0x000fe20000100800 */
[----:B------:R-:W-:-:S03]  /*17d0*/  FADD.FTZ R224, R170, R224 ;  /* 0x000000e0aae07221 */ /* 0x000fc60000010000 */
[----:B------:R-:W-:Y:S01]  /*17e0*/  STL [R1+0x64], R225 ;  /* 0x000064e101007387 */ /* 0x000fe20000100800 */
[----:B------:R-:W-:-:S03]  /*17f0*/  FADD.FTZ R215, R171, R215 ;  /* 0x000000d7abd77221 */ /* 0x000fc60000010000 */
[----:B------:R-:W-:Y:S04]  /*1800*/  STL [R1+0x68], R224 ;  /* 0x000068e001007387 */ /* 0x000fe80000100800 */
[----:B------:R0:W-:Y:S04]  /*1810*/  STL [R1+0x6c], R215 ;  /* 0x00006cd701007387 */ /* 0x0001e80000100800 */
[----:B0-----:R-:W4:Y:S04]  /*1820*/  LDL.LU R215, [R1+0x78] ;  /* 0x0000780001d77983 */ /* 0x001f280000300800 */
[----:B------:R-:W4:Y:S01]  /*1830*/  LDL.LU R214, [R1+0x7c] ;  /* 0x00007c0001d67983 */ /* 0x000f220000300800 */
[----:B------:R-:W-:-:S04]  /*1840*/  @P0 IMAD.WIDE.U32 R180, R20, 0x4, R180 ;  /* 0x0000000414b40825 */ /* 0x000fc800078e00b4 */
[----:B------:R-:W-:Y:S01]  /*1850*/  @P0 IMAD.WIDE.U32 R176, R19, 0x4, R176 ;  /* 0x0000000413b00825 */ /* 0x000fe200078e00b0 */
[----:B------:R0:W5:Y:S03]  /*1860*/  @P0 LDG.E R9, desc[UR10][R180.64] ;  /* 0x0000000ab4090981 */ /* 0x000166000c1e1900 */
[----:B------:R-:W-:Y:S01]  /*1870*/  @P0 IMAD.WIDE.U32 R178, R18, 0x4, R178 ;  /* 0x0000000412b20825 */ /* 0x000fe200078e00b2 */
[----:B------:R-:W5:Y:S04]  /*1880*/  @P0 LDG.E R8, desc[UR10][R176.64] ;  /* 0x0000000ab0080981 */ /* 0x000f68000c1e1900 */
[----:B------:R-:W5:Y:S01]  /*1890*/  @P0 LDG.E R7, desc[UR10][R178.64] ;  /* 0x0000000ab2070981 */ /* 0x000f62000c1e1900 */
[----:B0-----:R-:W-:-:S05]  /*18a0*/  IMAD.WIDE.U32 R180, R20, 0x10, R190 ;  /* 0x0000001014b47825 */ /* 0x001fca00078e00be */
[----:B------:R0:W4:Y:S01]  /*18b0*/  LDG.E.128 R176, desc[UR10][R180.64] ;  /* 0x0000000ab4b07981 */ /* 0x000122000c1e1d00 */
[----:B------:R-:W-:-:S05]  /*18c0*/  @P0 IMAD.WIDE.U32 R182, R21, 0x4, R182 ;  /* 0x0000000415b60825 */ /* 0x000fca00078e00b6 */
[----:B------:R1:W5:Y:S01]  /*18d0*/  @P0 LDG.E R10, desc[UR10][R182.64] ;  /* 0x0000000ab60a0981 */ /* 0x000362000c1e1900 */
[----:B0-----:R-:W0:Y:S08]  /*18e0*/  @P1 LDC.64 R180, c[0x0][0x438] ;  /* 0x00010e00ffb41b82 */ /* 0x001e300000000a00 */
[----:B-1----:R-:W1:Y:S01]  /*18f0*/  @P1 LDC.64 R182, c[0x0][0x438] ;  /* 0x00010e00ffb61b82 */ /* 0x002e620000000a00 */
[----:B--2---:R-:W-:-:S05]  /*1900*/  FADD.FTZ R143, R172, R143 ;  /* 0x0000008fac8f7221 */ /* 0x004fca0000010000 */
[----:B------:R-:W-:Y:S04]  /*1910*/  STL [R1+0x70], R143 ;  /* 0x0000708f01007387 */ /* 0x000fe80000100800 */
[----:B------:R-:W2:Y:S04]  /*1920*/  LDL.LU R225, [R1+0x80] ;  /* 0x0000800001e17983 */ /* 0x000ea80000300800 */
[----:B------:R-:W2:Y:S01]  /*1930*/  LDL.LU R224, [R1+0x84] ;  /* 0x0000840001e07983 */ /* 0x000ea20000300800 */
[----:B---3--:R-:W-:-:S05]  /*1940*/  FADD.FTZ R142, R173, R142 ;  /* 0x0000008ead8e7221 */ /* 0x008fca0000010000 */
[----:B------:R-:W-:Y:S01]  /*1950*/  STL [R1+0x74], R142 ;  /* 0x0000748e01007387 */ /* 0x000fe20000100800 */
[----:B----4-:R-:W-:Y:S01]  /*1960*/  FADD.FTZ R215, R174, R215 ;  /* 0x000000d7aed77221 */ /* 0x010fe20000010000 */
[----:B------:R-:W-:-:S04]  /*1970*/  FADD.FTZ R214, R175, R214 ;  /* 0x000000d6afd67221 */ /* 0x000fc80000010000 */
[----:B------:R3:W-:Y:S04]  /*1980*/  STL [R1+0x78], R215 ;  /* 0x000078d701007387 */ /* 0x0007e80000100800 */
[----:B---3--:R-:W3:Y:S04]  /*1990*/  LDL.LU R215, [R1+0x88] ;  /* 0x0000880001d77983 */ /* 0x008ee80000300800 */
[----:B------:R4:W-:Y:S04]  /*19a0*/  STL [R1+0x7c], R214 ;  /* 0x00007cd601007387 */ /* 0x0009e80000100800 */
[----:B----4-:R-:W4:Y:S01]  /*19b0*/  LDL.LU R214, [R1+0x8c] ;  /* 0x00008c0001d67983 */ /* 0x010f220000300800 */
[----:B-1----:R-:W-:-:S04]  /*19c0*/  @P1 IMAD.WIDE.U32 R182, R203, 0x10, R182 ;  /* 0x00000010cbb61825 */ /* 0x002fc800078e00b6 */
[----:B0-----:R-:W-:Y:S01]  /*19d0*/  @P1 IMAD.WIDE.U32 R180, R201, 0x10, R180 ;  /* 0x00000010c9b41825 */ /* 0x001fe200078e00b4 */
[----:B------:R0:W5:Y:S04]  /*19e0*/  @P1 LDG.E.128 R72, desc[UR10][R182.64] ;  /* 0x0000000ab6481981 */ /* 0x000168000c1e1d00 */
[----:B------:R-:W5:Y:S01]  /*19f0*/  @P1 LDG.E.128 R76, desc[UR10][R180.64] ;  /* 0x0000000ab44c1981 */ /* 0x000f62000c1e1d00 */
[----:B0-----:R-:W-:-:S06]  /*1a00*/  IMAD.WIDE.U32 R182, R19, 0x10, R190 ;  /* 0x0000001013b67825 */ /* 0x001fcc00078e00be */
[----:B------:R-:W4:Y:S01]  /*1a10*/  LDG.E.128 R180, desc[UR10][R182.64] ;  /* 0x0000000ab6b47981 */ /* 0x000f22000c1e1d00 */
[----:B--2---:R-:W-:Y:S01]  /*1a20*/  FADD.FTZ R225, R176, R225 ;  /* 0x000000e1b0e17221 */ /* 0x004fe20000010000 */
[----:B------:R-:W-:-:S04]  /*1a30*/  FADD.FTZ R224, R177, R224 ;  /* 0x000000e0b1e07221 */ /* 0x000fc80000010000 */
[----:B------:R0:W-:Y:S04]  /*1a40*/  STL [R1+0x80], R225 ;  /* 0x000080e101007387 */ /* 0x0001e80000100800 */
[----:B0-----:R-:W2:Y:S04]  /*1a50*/  LDL.LU R225, [R1+0x90] ;  /* 0x0000900001e17983 */ /* 0x001ea80000300800 */
[----:B------:R0:W-:Y:S04]  /*1a60*/  STL [R1+0x84], R224 ;  /* 0x000084e001007387 */ /* 0x0001e80000100800 */
[----:B0-----:R-:W2:Y:S01]  /*1a70*/  LDL.LU R224, [R1] ;  /* 0x0000000001e07983 */ /* 0x001ea20000300800 */
[----:B---3--:R-:W-:-:S05]  /*1a80*/  FADD.FTZ R215, R178, R215 ;  /* 0x000000d7b2d77221 */ /* 0x008fca0000010000 */
[----:B------:R0:W-:Y:S01]  /*1a90*/  STL [R1+0x88], R215 ;  /* 0x000088d701007387 */ /* 0x0001e20000100800 */
[----:B----4-:R-:W-:-:S03]  /*1aa0*/  FADD.FTZ R214, R179, R214 ;  /* 0x000000d6b3d67221 */ /* 0x010fc60000010000 */
[----:B0-----:R-:W3:Y:S04]  /*1ab0*/  LDL.LU R215, [R1+0x94] ;  /* 0x0000940001d77983 */ /* 0x001ee80000300800 */
[----:B------:R0:W-:Y:S04]  /*1ac0*/  STL [R1+0x8c], R214 ;  /* 0x00008cd601007387 */ /* 0x0001e80000100800 */
[----:B0-----:R-:W4:Y:S01]  /*1ad0*/  LDL.LU R214, [R1+0x4] ;  /* 0x0000040001d67983 */ /* 0x001f220000300800 */
[----:B------:R-:W-:-:S05]  /*1ae0*/  @P0 IMAD.WIDE.U32 R184, R201, 0x4, R184 ;  /* 0x00000004c9b80825 */ /* 0x000fca00078e00b8 */
[----:B------:R0:W5:Y:S02]  /*1af0*/  @P0 LDG.E R12, desc[UR10][R184.64] ;  /* 0x0000000ab80c0981 */ /* 0x000164000c1e1900 */
[----:B0-----:R-:W0:Y:S02]  /*1b00*/  @P1 LDC.64 R184, c[0x0][0x438] ;  /* 0x00010e00ffb81b82 */ /* 0x001e240000000a00 */
[----:B0-----:R-:W-:-:S05]  /*1b10*/  @P1 IMAD.WIDE.U32 R184, R207, 0x10, R184 ;  /* 0x00000010cfb81825 */ /* 0x001fca00078e00b8 */
[----:B------:R0:W5:Y:S02]  /*1b20*/  @P1 LDG.E.128 R64, desc[UR10][R184.64] ;  /* 0x0000000ab8401981 */ /* 0x000164000c1e1d00 */
[----:B0-----:R-:W0:Y:S01]  /*1b30*/  @P1 LDC.64 R184, c[0x0][0x438] ;  /* 0x00010e00ffb81b82 */ /* 0x001e220000000a00 */
[C---:B------:R-:W-:Y:S01]  /*1b40*/  FMUL.FTZ R128, R17.reuse, R128 ;  /* 0x0000008011807220 */ /* 0x040fe20000410000 */
[----:B--2---:R-:W-:Y:S01]  /*1b50*/  FADD.FTZ R225, R180, R225 ;  /* 0x000000e1b4e17221 */ /* 0x004fe20000010000 */
[C---:B------:R-:W-:Y:S01]  /*1b60*/  FMUL.FTZ R150, R17.reuse, R227 ;  /* 0x000000e311967220 */ /* 0x040fe20000410000 */
[----:B------:R-:W-:-:S03]  /*1b70*/  FMUL.FTZ R129, R17, R129 ;  /* 0x0000008111817220 */ /* 0x000fc60000410000 */
[----:B------:R1:W-:Y:S04]  /*1b80*/  STL [R1+0x90], R225 ;  /* 0x000090e101007387 */ /* 0x0003e80000100800 */
[----:B------:R-:W2:Y:S04]  /*1b90*/  LDL.LU R227, [R1+0x98] ;  /* 0x0000980001e37983 */ /* 0x000ea80000300800 */
[----:B------:R-:W2:Y:S01]  /*1ba0*/  LDL.LU R226, [R1+0x8] ;  /* 0x0000080001e27983 */ /* 0x000ea20000300800 */
[----:B------:R-:W-:Y:S01]  /*1bb0*/  FFMA.FTZ R224, R180, R128, R224 ;  /* 0x00000080b4e07223 */ /* 0x000fe200000100e0 */
[----:B0-----:R-:W-:-:S04]  /*1bc0*/  @P1 IMAD.WIDE.U32 R184, R21, 0x10, R184 ;  /* 0x0000001015b81825 */ /* 0x001fc800078e00b8 */
[----:B------:R0:W-:Y:S04]  /*1bd0*/  STL [R1], R224 ;  /* 0x000000e001007387 */ /* 0x0001e80000100800 */
[----:B------:R0:W5:Y:S04]  /*1be0*/  @P1 LDG.E.128 R84, desc[UR10][R184.64] ;  /* 0x0000000ab8541981 */ /* 0x000168000c1e1d00 */
[----:B-1----:R-:W2:Y:S01]  /*1bf0*/  LDL.LU R225, [R1+0x9c] ;  /* 0x00009c0001e17983 */ /* 0x002ea20000300800 */
[----:B0-----:R-:W-:-:S06]  /*1c00*/  IMAD.WIDE.U32 R184, R18, 0x10, R190 ;  /* 0x0000001012b87825 */ /* 0x001fcc00078e00be */
[----:B------:R-:W2:Y:S01]  /*1c10*/  LDG.E.128 R184, desc[UR10][R184.64] ;  /* 0x0000000ab8b87981 */ /* 0x000ea2000c1e1d00 */
[----:B------:R-:W-:-:S05]  /*1c20*/  @P1 IMAD.WIDE.U32 R188, R19, 0x10, R188 ;  /* 0x0000001013bc1825 */ /* 0x000fca00078e00bc */
[----:B------:R0:W5:Y:S02]  /*1c30*/  @P1 LDG.E.128 R92, desc[UR10][R188.64] ;  /* 0x0000000abc5c1981 */ /* 0x000164000c1e1d00 */
[----:B0-----:R-:W-:-:S06]  /*1c40*/  IMAD.WIDE.U32 R188, R16, 0x10, R190 ;  /* 0x0000001010bc7825 */ /* 0x001fcc00078e00be */
[----:B------:R-:W2:Y:S01]  /*1c50*/  LDG.E.128 R188, desc[UR10][R188.64] ;  /* 0x0000000abcbc7981 */ /* 0x000ea2000c1e1d00 */
[----:B---3--:R-:W-:-:S05]  /*1c60*/  FADD.FTZ R215, R181, R215 ;  /* 0x000000d7b5d77221 */ /* 0x008fca0000010000 */
[----:B------:R0:W-:Y:S04]  /*1c70*/  STL [R1+0x94], R215 ;  /* 0x000094d701007387 */ /* 0x0001e80000100800 */
[----:B------:R-:W3:Y:S01]  /*1c80*/  LDL.LU R224, [R1+0xc] ;  /* 0x00000c0001e07983 */ /* 0x000ee20000300800 */
[----:B----4-:R-:W-:-:S03]  /*1c90*/  FFMA.FTZ R214, R181, R129, R214 ;  /* 0x00000081b5d67223 */ /* 0x010fc600000100d6 */
[----:B0-----:R-:W4:Y:S04]  /*1ca0*/  LDL.LU R215, [R1+0xa0] ;  /* 0x0000a00001d77983 */ /* 0x001f280000300800 */
[----:B------:R0:W-:Y:S04]  /*1cb0*/  STL [R1+0x4], R214 ;  /* 0x000004d601007387 */ /* 0x0001e80000100800 */
[----:B0-----:R-:W4:Y:S01]  /*1cc0*/  LDL.LU R214, [R1+0x10] ;  /* 0x0000100001d67983 */ /* 0x001f220000300800 */
[----:B------:R-:W-:Y:S01]  /*1cd0*/  FADD.FTZ R142, RZ, R115 ;  /* 0x00000073ff8e7221 */ /* 0x000fe20000010000 */
[----:B------:R-:W-:-:S03]  /*1ce0*/  FFMA.FTZ R143, R112, R115, RZ ;  /* 0x00000073708f7223 */ /* 0x000fc600000100ff */
[----:B------:R-:W-:Y:S01]  /*1cf0*/  FADD.FTZ R142, R137, R142 ;  /* 0x0000008e898e7221 */ /* 0x000fe20000010000 */
[----:B------:R-:W-:-:S03]  /*1d00*/  FFMA.FTZ R143, R113, R137, R143 ;  /* 0x00000089718f7223 */ /* 0x000fc6000001008f */
[----:B------:R-:W-:Y:S01]  /*1d10*/  FADD.FTZ R142, R212, R142 ;  /* 0x0000008ed48e7221 */ /* 0x000fe20000010000 */
[----:B------:R-:W-:Y:S01]  /*1d20*/  FFMA.FTZ R143, R114, R212, R143 ;  /* 0x000000d4728f7223 */ /* 0x000fe2000001008f */
[----:B------:R-:W-:Y:S01]  /*1d30*/  FFMA.FTZ R219, R156, R152, R219 ;  /* 0x000000989cdb7223 */ /* 0x000fe200000100db */
[----:B------:R-:W-:Y:S01]  /*1d40*/  FMUL.FTZ R156, R56, R156 ;  /* 0x0000009c389c7220 */ /* 0x000fe20000410000 */
        /* <DEDUP_REMOVED lines=111> */
[----:B------:R-:W-:Y:S01]  /*2440*/  FADD.FTZ R142, R180, R142 ;  /* 0x0000008eb48e7221 */ /* 0x000fe20000010000 */
[----:B------:R-:W-:Y:S01]  /*2450*/  FFMA.FTZ R143, R128, R180, R143 ;  /* 0x000000b4808f7223 */ /* 0x000fe2000001008f */
[C---:B--2---:R-:W-:Y:S01]  /*2460*/  FADD.FTZ R227, R182.reuse, R227 ;  /* 0x000000e3b6e37221 */ /* 0x044fe20000010000 */
[----:B------:R-:W-:Y:S01]  /*2470*/  FFMA.FTZ R226, R182, R130, R226 ;  /* 0x00000082b6e27223 */ /* 0x000fe200000100e2 */
[----:B------:R-:W-:Y:S01]  /*2480*/  FMUL.FTZ R131, R17, R131 ;  /* 0x0000008311837220 */ /* 0x000fe20000410000 */
[----:B------:R-:W-:Y:S01]  /*2490*/  FMUL.FTZ R182, R34, R182 ;  /* 0x000000b622b67220 */ /* 0x000fe20000410000 */
[----:B------:R-:W-:Y:S01]  /*24a0*/  FADD.FTZ R142, R142, R181 ;  /* 0x000000b58e8e7221 */ /* 0x000fe20000010000 */
[----:B------:R-:W-:Y:S01]  /*24b0*/  FFMA.FTZ R143, R129, R181, R143 ;  /* 0x000000b5818f7223 */ /* 0x000fe2000001008f */
[----:B------:R-:W-:Y:S01]  /*24c0*/  FADD.FTZ R225, R183, R225 ;  /* 0x000000e1b7e17221 */ /* 0x000fe20000010000 */
[C---:B------:R-:W-:Y:S01]  /*24d0*/  FMUL.FTZ R132, R17.reuse, R132 ;  /* 0x0000008411847220 */ /* 0x040fe20000410000 */
[----:B------:R-:W-:Y:S01]  /*24e0*/  FADD.FTZ R142, R142, R182 ;  /* 0x000000b68e8e7221 */ /* 0x000fe20000010000 */
[----:B------:R-:W-:Y:S01]  /*24f0*/  FFMA.FTZ R143, R130, R182, R143 ;  /* 0x000000b6828f7223 */ /* 0x000fe2000001008f */
[C---:B------:R-:W-:Y:S01]  /*2500*/  FMUL.FTZ R133, R17.reuse, R133 ;  /* 0x0000008511857220 */ /* 0x040fe20000410000 */
[----:B------:R0:W-:Y:S01]  /*2510*/  STL [R1+0x98], R227 ;  /* 0x000098e301007387 */ /* 0x0001e20000100800 */
[----:B------:R-:W-:Y:S01]  /*2520*/  FMUL.FTZ R134, R17, R134 ;  /* 0x0000008611867220 */ /* 0x000fe20000410000 */
[C---:B------:R-:W-:Y:S01]  /*2530*/  FADD.FTZ R229, R185.reuse, R229 ;  /* 0x000000e5b9e57221 */ /* 0x040fe20000010000 */
[----:B------:R-:W-:Y:S01]  /*2540*/  FFMA.FTZ R228, R185, R133, R228 ;  /* 0x00000085b9e47223 */ /* 0x000fe200000100e4 */
[----:B------:R0:W-:Y:S01]  /*2550*/  STL [R1+0x8], R226 ;  /* 0x000008e201007387 */ /* 0x0001e20000100800 */
[----:B------:R-:W-:Y:S01]  /*2560*/  FMUL.FTZ R135, R17, R135 ;  /* 0x0000008711877220 */ /* 0x000fe20000410000 */
[----:B------:R-:W-:Y:S01]  /*2570*/  FMUL.FTZ R185, R29, R185 ;  /* 0x000000b91db97220 */ /* 0x000fe20000410000 */
[C---:B------:R-:W-:Y:S01]  /*2580*/  FADD.FTZ R231, R186.reuse, R231 ;  /* 0x000000e7bae77221 */ /* 0x040fe20000010000 */
[----:B------:R0:W-:Y:S01]  /*2590*/  STL [R1+0x9c], R225 ;  /* 0x00009ce101007387 */ /* 0x0001e20000100800 */
[----:B------:R-:W-:Y:S01]  /*25a0*/  FFMA.FTZ R230, R186, R134, R230 ;  /* 0x00000086bae67223 */ /* 0x000fe200000100e6 */
[C---:B------:R-:W-:Y:S01]  /*25b0*/  FADD.FTZ R233, R187.reuse, R233 ;  /* 0x000000e9bbe97221 */ /* 0x040fe20000010000 */
[----:B------:R-:W-:Y:S01]  /*25c0*/  FFMA.FTZ R232, R187, R135, R232 ;  /* 0x00000087bbe87223 */ /* 0x000fe200000100e8 */
[----:B------:R-:W-:Y:S01]  /*25d0*/  FMUL.FTZ R186, R30, R186 ;  /* 0x000000ba1eba7220 */ /* 0x000fe20000410000 */
[----:B------:R-:W-:Y:S01]  /*25e0*/  FMUL.FTZ R138, R17, R138 ;  /* 0x0000008a118a7220 */ /* 0x000fe20000410000 */
[----:B------:R-:W-:Y:S01]  /*25f0*/  FMUL.FTZ R187, R31, R187 ;  /* 0x000000bb1fbb7220 */ /* 0x000fe20000410000 */
[C---:B------:R-:W-:Y:S01]  /*2600*/  FADD.FTZ R195, R188.reuse, R195 ;  /* 0x000000c3bcc37221 */ /* 0x040fe20000010000 */
[----:B------:R-:W-:Y:S01]  /*2610*/  FMUL.FTZ R139, R17, R139 ;  /* 0x0000008b118b7220 */ /* 0x000fe20000410000 */
[----:B------:R-:W-:Y:S01]  /*2620*/  FFMA.FTZ R23, R188, R138, R23 ;  /* 0x0000008abc177223 */ /* 0x000fe20000010017 */
[----:B------:R-:W-:Y:S01]  /*2630*/  FMUL.FTZ R188, R24, R188 ;  /* 0x000000bc18bc7220 */ /* 0x000fe20000410000 */
[C---:B------:R-:W-:Y:S01]  /*2640*/  FADD.FTZ R196, R189.reuse, R196 ;  /* 0x000000c4bdc47221 */ /* 0x040fe20000010000 */
[----:B------:R-:W-:Y:S01]  /*2650*/  FFMA.FTZ R192, R189, R139, R192 ;  /* 0x0000008bbdc07223 */ /* 0x000fe200000100c0 */
        /* <DEDUP_REMOVED lines=8> */
[----:B------:R-:W-:Y:S01]  /*26e0*/  UMOV UR4, 0xffffffff ;  /* 0xffffffff00047882 */ /* 0x000fe20000000000 */
[----:B------:R-:W-:Y:S01]  /*26f0*/  ISETP.NE.U32.AND P2, PT, RZ, UR14, PT ;  /* 0x0000000eff007c0c */ /* 0x000fe2000bf45070 */
[----:B------:R-:W-:-:S03]  /*2700*/  FMUL.FTZ R191, R27, R191 ;  /* 0x000000bf1bbf7220 */ /* 0x000fc60000410000 */
[----:B------:R-:W-:Y:S01]  /*2710*/  ISETP.NE.AND.EX P2, PT, RZ, UR15, PT, P2 ;  /* 0x0000000fff007c0c */ /* 0x000fe2000bf45320 */
[----:B---3--:R-:W-:Y:S01]  /*2720*/  FFMA.FTZ R224, R183, R131, R224 ;  /* 0x00000083b7e07223 */ /* 0x008fe200000100e0 */
[----:B------:R-:W-:-:S04]  /*2730*/  FMUL.FTZ R183, R35, R183 ;  /* 0x000000b723b77220 */ /* 0x000fc80000410000 */
[----:B------:R-:W-:Y:S01]  /*2740*/  FADD.FTZ R142, R142, R183 ;  /* 0x000000b78e8e7221 */ /* 0x000fe20000010000 */
[C---:B----4-:R-:W-:Y:S01]  /*2750*/  FADD.FTZ R215, R184.reuse, R215 ;  /* 0x000000d7b8d77221 */ /* 0x050fe20000010000 */
[----:B------:R-:W-:Y:S01]  /*2760*/  FFMA.FTZ R143, R131, R183, R143 ;  /* 0x000000b7838f7223 */ /* 0x000fe2000001008f */
[----:B------:R0:W-:Y:S04]  /*2770*/  STL [R1+0xc], R224 ;  /* 0x00000ce001007387 */ /* 0x0001e80000100800 */
[----:B------:R0:W-:Y:S01]  /*2780*/  STL [R1+0xa0], R215 ;  /* 0x0000a0d701007387 */ /* 0x0001e20000100800 */
[----:B------:R-:W-:Y:S01]  /*2790*/  FFMA.FTZ R214, R184, R132, R214 ;  /* 0x00000084b8d67223 */ /* 0x000fe200000100d6 */
[----:B------:R-:W-:-:S04]  /*27a0*/  FMUL.FTZ R184, R28, R184 ;  /* 0x000000b81cb87220 */ /* 0x000fc80000410000 */
[----:B------:R-:W-:Y:S01]  /*27b0*/  FADD.FTZ R142, R142, R184 ;  /* 0x000000b88e8e7221 */ /* 0x000fe20000010000 */
[----:B------:R-:W-:Y:S01]  /*27c0*/  FFMA.FTZ R143, R132, R184, R143 ;  /* 0x000000b8848f7223 */ /* 0x000fe2000001008f */
[----:B------:R0:W-:Y:S02]  /*27d0*/  STL [R1+0x10], R214 ;  /* 0x000010d601007387 */ /* 0x0001e40000100800 */
[----:B------:R-:W-:Y:S01]  /*27e0*/  FADD.FTZ R142, R142, R185 ;  /* 0x000000b98e8e7221 */ /* 0x000fe20000010000 */
[----:B------:R-:W-:Y:S01]  /*27f0*/  FFMA.FTZ R143, R133, R185, R143 ;  /* 0x000000b9858f7223 */ /* 0x000fe2000001008f */
[----:B------:R0:W-:Y:S04]  /*2800*/  STL [R1+0xa4], R229 ;  /* 0x0000a4e501007387 */ /* 0x0001e80000100800 */
[----:B------:R0:W-:Y:S01]  /*2810*/  STL [R1+0x14], R228 ;  /* 0x000014e401007387 */ /* 0x0001e20000100800 */
[----:B------:R-:W-:-:S03]  /*2820*/  FADD.FTZ R142, R142, R186 ;  /* 0x000000ba8e8e7221 */ /* 0x000fc60000010000 */
[----:B------:R0:W-:Y:S01]  /*2830*/  STL [R1+0xa8], R231 ;  /* 0x0000a8e701007387 */ /* 0x0001e20000100800 */
[----:B------:R-:W-:-:S03]  /*2840*/  FFMA.FTZ R143, R134, R186, R143 ;  /* 0x000000ba868f7223 */ /* 0x000fc6000001008f */
        /* <DEDUP_REMOVED lines=32> */
.L_x_7064:
        /* <DEDUP_REMOVED lines=39> */
.L_x_6974:
        /* <DEDUP_REMOVED lines=25> */
.L_x_6973:
        /* <DEDUP_REMOVED lines=30> */
.L_x_6976:
        /* <DEDUP_REMOVED lines=25> */
.L_x_6972:
        /* <DEDUP_REMOVED lines=41> */
.L_x_6978:
        /* <DEDUP_REMOVED lines=33> */
.L_x_6977:
        /* <DEDUP_REMOVED lines=38> */
.L_x_6979:
        /* <DEDUP_REMOVED lines=32> */
.L_x_6975:
        /* <DEDUP_REMOVED lines=47> */
.L_x_6982:
        /* <DEDUP_REMOVED lines=33> */
.L_x_6981:
        /* <DEDUP_REMOVED lines=34> */
.L_x_6984:
        /* <DEDUP_REMOVED lines=33> */
.L_x_6980:
        /* <DEDUP_REMOVED lines=27> */
.L_x_6986:
        /* <DEDUP_REMOVED lines=25> */
.L_x_6985:
        /* <DEDUP_REMOVED lines=26> */
.L_x_6987:
        /* <DEDUP_REMOVED lines=24> */
.L_x_6983:
        /* <DEDUP_REMOVED lines=44> */
.L_x_6990:
        /* <DEDUP_REMOVED lines=33> */
.L_x_6989:
        /* <DEDUP_REMOVED lines=34> */
.L_x_6992:
        /* <DEDUP_REMOVED lines=33> */
.L_x_6988:
        /* <DEDUP_REMOVED lines=27> */
.L_x_6994:
        /* <DEDUP_REMOVED lines=25> */
.L_x_6993:
        /* <DEDUP_REMOVED lines=26> */
.L_x_6995:
        /* <DEDUP_REMOVED lines=24> */
.L_x_6991:
        /* <DEDUP_REMOVED lines=44> */
.L_x_6998:
        /* <DEDUP_REMOVED lines=33> */
.L_x_6997:
        /* <DEDUP_REMOVED lines=9> */
[C---:B------:R-:W-:Y:S01]  /*5f10*/  FMUL.FTZ R104, R17.reuse, R104 ;  /* 0x0000006811687220 */ /* 0x040fe20000410000 */
        /* <DEDUP_REMOVED lines=12> */
[C---:B------:R-:W-:Y:S02]  /*5fe0*/  SEL R113, R109.reuse, RZ, P6 ;  /* 0x000000ff6d717207 */ /* 0x040fe40003000000 */
        /* <DEDUP_REMOVED lines=11> */
.L_x_7000:
        /* <DEDUP_REMOVED lines=33> */
.L_x_6996:
        /* <DEDUP_REMOVED lines=27> */
.L_x_7002:
        /* <DEDUP_REMOVED lines=25> */
.L_x_7001:
        /* <DEDUP_REMOVED lines=26> */
.L_x_7003:
        /* <DEDUP_REMOVED lines=24> */
.L_x_6999:
        /* <DEDUP_REMOVED lines=44> */
.L_x_7006:
        /* <DEDUP_REMOVED lines=33> */
.L_x_7005:
        /* <DEDUP_REMOVED lines=34> */
.L_x_7008:
        /* <DEDUP_REMOVED lines=33> */
.L_x_7004:
        /* <DEDUP_REMOVED lines=27> */
.L_x_7010:
        /* <DEDUP_REMOVED lines=25> */
.L_x_7009:
        /* <DEDUP_REMOVED lines=26> */
.L_x_7011:
        /* <DEDUP_REMOVED lines=24> */
.L_x_7007:
        /* <DEDUP_REMOVED lines=14> */
[----:B------:R-:W-:Y:S01]  /*7950*/  FFMA.FTZ R106, R123, R142, R143 ;  /* 0x0000008e7b6a7223 */ /* 0x000fe2000001008f */
[----:B------:R-:W-:Y:S01]  /*7960*/  FADD.FTZ R105, R172, -R105 ;  /* 0x80000069ac697221 */ /* 0x000fe20000010000 */
[----:B------:R-:W-:Y:S01]  /*7970*/  FADD.FTZ R22, R173, -R22 ;  /* 0x80000016ad167221 */ /* 0x000fe20000010000 */
[----:B------:R-:W-:Y:S02]  /*7980*/  LOP3.LUT P6, RZ, R5, 0xff00, RZ, 0xc0, !PT ;  /* 0x0000ff0005ff7812 */ /* 0x000fe400078cc0ff */
[----:B------:R-:W-:Y:S01]  /*7990*/  FFMA.FTZ R104, R17, R105, R84 ;  /* 0x0000006911687223 */ /* 0x000fe20000010054 */
[----:B------:R-:W-:Y:S01]  /*79a0*/  LOP3.LUT P3, RZ, R5, 0xff0000, RZ, 0xc0, !PT ;  /* 0x00ff000005ff7812 */ /* 0x000fe2000786c0ff */
[----:B------:R-:W-:Y:S01]  /*79b0*/  FFMA.FTZ R105, R17, R22, R85 ;  /* 0x0000001611697223 */ /* 0x000fe20000010055 */
[----:B------:R-:W-:Y:S01]  /*79c0*/  ISETP.GE.U32.AND P4, PT, R5, 0x1000000, PT ;  /* 0x010000000500780c */ /* 0x000fe20003f86070 */
[----:B0-----:R-:W-:Y:S01]  /*79d0*/  FMUL.FTZ R108, R104, UR6 ;  /* 0x00000006686c7c20 */ /* 0x001fe20008410000 */
[----:B------:R-:W-:Y:S01]  /*79e0*/  FFMA.FTZ R5, R122, R142, R143 ;  /* 0x0000008e7a057223 */ /* 0x000fe2000001008f */
[----:B------:R-:W-:Y:S01]  /*79f0*/  FADD.FTZ R22, R175, -R106 ;  /* 0x8000006aaf167221 */ /* 0x000fe20000010000 */
[----:B------:R-:W-:-:S02]  /*7a00*/  FMUL.FTZ R109, R105, UR6 ;  /* 0x00000006696d7c20 */ /* 0x000fc40008410000 */
[----:B------:R-:W-:Y:S01]  /*7a10*/  SEL R112, R108, RZ, P5 ;  /* 0x000000ff6c707207 */ /* 0x000fe20002800000 */
[----:B------:R-:W-:Y:S01]  /*7a20*/  FADD.FTZ R5, R174, -R5 ;  /* 0x80000005ae057221 */ /* 0x000fe20000010000 */
[----:B------:R-:W-:Y:S01]  /*7a30*/  LOP3.LUT P5, RZ, R10, 0xff, RZ, 0xc0, !PT ;  /* 0x000000ff0aff7812 */ /* 0x000fe200078ac0ff */
[----:B------:R-:W-:Y:S01]  /*7a40*/  FFMA.FTZ R107, R17, R22, R87 ;  /* 0x00000016116b7223 */ /* 0x000fe20000010057 */
[----:B------:R-:W-:Y:S01]  /*7a50*/  SEL R113, R109, RZ, P6 ;  /* 0x000000ff6d717207 */ /* 0x000fe20003000000 */
[----:B------:R-:W-:Y:S01]  /*7a60*/  FFMA.FTZ R106, R17, R5, R86 ;  /* 0x00000005116a7223 */ /* 0x000fe20000010056 */
[----:B------:R-:W-:Y:S01]  /*7a70*/  SEL R108, R108, RZ, P5 ;  /* 0x000000ff6c6c7207 */ /* 0x000fe20002800000 */
[----:B------:R-:W-:Y:S01]  /*7a80*/  FMUL.FTZ R111, R107, UR6 ;  /* 0x000000066b6f7c20 */ /* 0x000fe20008410000 */
[----:B------:R-:W-:Y:S01]  /*7a90*/  LOP3.LUT P5, RZ, R10, 0xff00, RZ, 0xc0, !PT ;  /* 0x0000ff000aff7812 */ /* 0x000fe200078ac0ff */
[----:B------:R-:W-:Y:S01]  /*7aa0*/  FMUL.FTZ R110, R106, UR6 ;  /* 0x000000066a6e7c20 */ /* 0x000fe20008410000 */
[----:B------:R-:W-:-:S02]  /*7ab0*/  LOP3.LUT P6, RZ, R10, 0xff0000, RZ, 0xc0, !PT ;  /* 0x00ff00000aff7812 */ /* 0x000fc400078cc0ff */
[----:B------:R-:W-:Y:S02]  /*7ac0*/  SEL R109, R109, RZ, P5 ;  /* 0x000000ff6d6d7207 */ /* 0x000fe40002800000 */
[----:B------:R-:W-:Y:S02]  /*7ad0*/  ISETP.GE.U32.AND P5, PT, R10, 0x1000000, PT ;  /* 0x010000000a00780c */ /* 0x000fe40003fa6070 */
[C---:B------:R-:W-:Y:S02]  /*7ae0*/  SEL R114, R110.reuse, RZ, P3 ;  /* 0x000000ff6e727207 */ /* 0x040fe40001800000 */
[C---:B------:R-:W-:Y:S02]  /*7af0*/  SEL R115, R111.reuse, RZ, P4 ;  /* 0x000000ff6f737207 */ /* 0x040fe40002000000 */
[----:B------:R-:W-:Y:S02]  /*7b00*/  SEL R110, R110, RZ, P6 ;  /* 0x000000ff6e6e7207 */ /* 0x000fe40003000000 */
[----:B------:R-:W-:Y:S01]  /*7b10*/  SEL R111, R111, RZ, P5 ;  /* 0x000000ff6f6f7207 */ /* 0x000fe20002800000 */
[----:B------:R-:W-:Y:S06]  /*7b20*/  BRA `(.L_x_7015) ;  /* 0x0000000c00287947 */ /* 0x000fec0003800000 */
.L_x_7014:
[-CC-:B0-----:R-:W-:Y:S01]  /*7b30*/  FFMA.FTZ R109, R120, R142.reuse, R143.reuse ;  /* 0x0000008e786d7223 */ /* 0x181fe2000001008f */
[-CC-:B------:R-:W-:Y:S01]  /*7b40*/  FFMA.FTZ R22, R121, R142.reuse, R143.reuse ;  /* 0x0000008e79167223 */ /* 0x180fe2000001008f */
[----:B------:R-:W-:Y:S01]  /*7b50*/  LOP3.LUT P5, RZ, R5, 0xff, RZ, 0xc0, !PT ;  /* 0x000000ff05ff7812 */ /* 0x000fe200078ac0ff */
[----:B------:R-:W-:Y:S01]  /*7b60*/  FFMA.FTZ R108, R123, R142, R143 ;  /* 0x0000008e7b6c7223 */ /* 0x000fe2000001008f */
[----:B------:R-:W-:Y:S01]  /*7b70*/  FADD.FTZ R109, R172, -R109 ;  /* 0x8000006dac6d7221 */ /* 0x000fe20000010000 */
[----:B------:R-:W-:Y:S01]  /*7b80*/  FADD.FTZ R22, R173, -R22 ;  /* 0x80000016ad167221 */ /* 0x000fe20000010000 */
[----:B------:R-:W-:Y:S01]  /*7b90*/  LOP3.LUT P6, RZ, R5, 0xff00, RZ, 0xc0, !PT ;  /* 0x0000ff0005ff7812 */ /* 0x000fe200078cc0ff */
[----:B------:R-:W-:Y:S01]  /*7ba0*/  FADD.FTZ R110, R175, -R108 ;  /* 0x8000006caf6e7221 */ /* 0x000fe20000010000 */
[----:B------:R-:W-:Y:S01]  /*7bb0*/  FFMA.FTZ R109, R17, R109, R84 ;  /* 0x0000006d116d7223 */ /* 0x000fe20000010054 */
[----:B------:R-:W-:Y:S01]  /*7bc0*/  LOP3.LUT P3, RZ, R5, 0xff0000, RZ, 0xc0, !PT ;  /* 0x00ff000005ff7812 */ /* 0x000fe2000786c0ff */
[----:B------:R-:W-:Y:S01]  /*7bd0*/  FFMA.FTZ R22, R17, R22, R85 ;  /* 0x0000001611167223 */ /* 0x000fe20000010055 */
[----:B------:R-:W-:Y:S01]  /*7be0*/  ISETP.GE.U32.AND P4, PT, R5, 0x1000000, PT ;  /* 0x010000000500780c */ /* 0x000fe20003f86070 */
[----:B------:R-:W-:Y:S01]  /*7bf0*/  FMUL.FTZ R109, R109, UR6 ;  /* 0x000000066d6d7c20 */ /* 0x000fe20008410000 */
[----:B------:R-:W-:Y:S01]  /*7c00*/  FFMA.FTZ R5, R122, R142, R143 ;  /* 0x0000008e7a057223 */ /* 0x000fe2000001008f */
[----:B------:R-:W-:Y:S01]  /*7c10*/  FMUL.FTZ R22, R22, UR6 ;  /* 0x0000000616167c20 */ /* 0x000fe20008410000 */
[----:B------:R-:W-:-:S02]  /*7c20*/  FFMA.FTZ R110, R17, R110, R87 ;  /* 0x0000006e116e7223 */ /* 0x000fc40000010057 */
[----:B------:R-:W-:Y:S01]  /*7c30*/  SEL R112, R109, RZ, P5 ;  /* 0x000000ff6d707207 */ /* 0x000fe20002800000 */
[----:B------:R-:W-:Y:S01]  /*7c40*/  FADD.FTZ R5, R174, -R5 ;  /* 0x80000005ae057221 */ /* 0x000fe20000010000 */
[----:B------:R-:W-:Y:S01]  /*7c50*/  LOP3.LUT P5, RZ, R10, 0xff, RZ, 0xc0, !PT ;  /* 0x000000ff0aff7812 */ /* 0x000fe200078ac0ff */
[----:B------:R-:W-:Y:S01]  /*7c60*/  FMUL.FTZ R111, R110, UR6 ;  /* 0x000000066e6f7c20 */ /* 0x000fe20008410000 */
[----:B------:R-:W-:Y:S01]  /*7c70*/  SEL R113, R22, RZ, P6 ;  /* 0x000000ff16717207 */ /* 0x000fe20003000000 */
[----:B------:R-:W-:Y:S01]  /*7c80*/  FFMA.FTZ R5, R17, R5, R86 ;  /* 0x0000000511057223 */ /* 0x000fe20000010056 */
[----:B------:R-:W-:Y:S02]  /*7c90*/  SEL R108, R109, RZ, P5 ;  /* 0x000000ff6d6c7207 */ /* 0x000fe40002800000 */
[C---:B------:R-:W-:Y:S01]  /*7ca0*/  LOP3.LUT P5, RZ, R10.reuse, 0xff00, RZ, 0xc0, !PT ;  /* 0x0000ff000aff7812 */ /* 0x040fe200078ac0ff */
[----:B------:R-:W-:Y:S01]  /*7cb0*/  FMUL.FTZ R5, R5, UR6 ;  /* 0x0000000605057c20 */ /* 0x000fe20008410000 */
[----:B------:R-:W-:-:S02]  /*7cc0*/  LOP3.LUT P6, RZ, R10, 0xff0000, RZ, 0xc0, !PT ;  /* 0x00ff00000aff7812 */ /* 0x000fc400078cc0ff */
[----:B------:R-:W-:Y:S02]  /*7cd0*/  SEL R109, R22, RZ, P5 ;  /* 0x000000ff166d7207 */ /* 0x000fe40002800000 */
[----:B------:R-:W-:Y:S02]  /*7ce0*/  ISETP.GE.U32.AND P5, PT, R10, 0x1000000, PT ;  /* 0x010000000a00780c */ /* 0x000fe40003fa6070 */
[----:B------:R-:W-:Y:S02]  /*7cf0*/  SEL R115, R111, RZ, P4 ;  /* 0x000000ff6f737207 */ /* 0x000fe40002000000 */
[C---:B------:R-:W-:Y:S02]  /*7d00*/  SEL R114, R5.reuse, RZ, P3 ;  /* 0x000000ff05727207 */ /* 0x040fe40001800000 */
[----:B------:R-:W-:Y:S02]  /*7d10*/  SEL R110, R5, RZ, P6 ;  /* 0x000000ff056e7207 */ /* 0x000fe40003000000 */
[----:B------:R-:W-:Y:S01]  /*7d20*/  SEL R111, R111, RZ, P5 ;  /* 0x000000ff6f6f7207 */ /* 0x000fe20002800000 */
[----:B------:R-:W-:Y:S06]  /*7d30*/  BRA `(.L_x_7015) ;  /* 0x0000000800a47947 */ /* 0x000fec0003800000 */
.L_x_7013:
[----:B------:R-:W-:Y:S05]  /*7d40*/  @!P2 BRA `(.L_x_7016) ;  /* 0x000000000084a947 */ /* 0x000fea0003800000 */
[-CC-:B------:R-:W-:Y:S01]  /*7d50*/  FFMA.FTZ R105, R120, R142.reuse, R143.reuse ;  /* 0x0000008e78697223 */ /* 0x180fe2000001008f */
[-CC-:B------:R-:W-:Y:S01]  /*7d60*/  FFMA.FTZ R22, R121, R142.reuse, R143.reuse ;  /* 0x0000008e79167223 */ /* 0x180fe2000001008f */
[----:B------:R-:W-:Y:S01]  /*7d70*/  LOP3.LUT P5, RZ, R5, 0xff, RZ, 0xc0, !PT ;  /* 0x000000ff05ff7812 */ /* 0x000fe200078ac0ff */
[----:B0-----:R-:W-:Y:S01]  /*7d80*/  FFMA.FTZ R110, R123, R142, R143 ;  /* 0x0000008e7b6e7223 */ /* 0x001fe2000001008f */
[----:B------:R-:W-:Y:S01]  /*7d90*/  FADD.FTZ R104, R172, -R105 ;  /* 0x80000069ac687221 */ /* 0x000fe20000010000 */
[----:B------:R-:W-:Y:S01]  /*7da0*/  FADD.FTZ R22, R173, -R22 ;  /* 0x80000016ad167221 */ /* 0x000fe20000010000 */
[----:B------:R-:W-:Y:S01]  /*7db0*/  LOP3.LUT P6, RZ, R5, 0xff00, RZ, 0xc0, !PT ;  /* 0x0000ff0005ff7812 */ /* 0x000fe200078cc0ff */
[----:B------:R-:W-:Y:S01]  /*7dc0*/  FADD.FTZ R110, R175, -R110 ;  /* 0x8000006eaf6e7221 */ /* 0x000fe20000010000 */
[----:B------:R-:W-:Y:S01]  /*7dd0*/  FMUL.FTZ R104, R17, R104 ;  /* 0x0000006811687220 */ /* 0x000fe20000410000 */
[----:B------:R-:W-:Y:S01]  /*7de0*/  LOP3.LUT P3, RZ, R5, 0xff0000, RZ, 0xc0, !PT ;  /* 0x00ff000005ff7812 */ /* 0x000fe2000786c0ff */
[----:B------:R-:W-:Y:S01]  /*7df0*/  FMUL.FTZ R105, R17, R22 ;  /* 0x0000001611697220 */ /* 0x000fe20000410000 */
[----:B------:R-:W-:Y:S01]  /*7e00*/  ISETP.GE.U32.AND P4, PT, R5, 0x1000000, PT ;  /* 0x010000000500780c */ /* 0x000fe20003f86070 */
[----:B------:R-:W-:Y:S01]  /*7e10*/  FMUL.FTZ R108, R104, UR6 ;  /* 0x00000006686c7c20 */ /* 0x000fe20008410000 */
[----:B------:R-:W-:Y:S01]  /*7e20*/  FFMA.FTZ R5, R122, R142, R143 ;  /* 0x0000008e7a057223 */ /* 0x000fe2000001008f */
[----:B------:R-:W-:Y:S01]  /*7e30*/  FMUL.FTZ R109, R105, UR6 ;  /* 0x00000006696d7c20 */ /* 0x000fe20008410000 */
[----:B------:R-:W-:-:S02]  /*7e40*/  FMUL.FTZ R107, R17, R110 ;  /* 0x0000006e116b7220 */ /* 0x000fc40000410000 */
[----:B------:R-:W-:Y:S01]  /*7e50*/  SEL R112, R108, RZ, P5 ;  /* 0x000000ff6c707207 */ /* 0x000fe20002800000 */
[----:B------:R-:W-:Y:S01]  /*7e60*/  FADD.FTZ R106, R174, -R5 ;  /* 0x80000005ae6a7221 */ /* 0x000fe20000010000 */
[----:B------:R-:W-:Y:S01]  /*7e70*/  LOP3.LUT P5, RZ, R10, 0xff, RZ, 0xc0, !PT ;  /* 0x000000ff0aff7812 */ /* 0x000fe200078ac0ff */
[----:B------:R-:W-:Y:S01]  /*7e80*/  FMUL.FTZ R111, R107, UR6 ;  /* 0x000000066b6f7c20 */ /* 0x000fe20008410000 */
[----:B------:R-:W-:Y:S01]  /*7e90*/  SEL R113, R109, RZ, P6 ;  /* 0x000000ff6d717207 */ /* 0x000fe20003000000 */
[----:B------:R-:W-:Y:S01]  /*7ea0*/  FMUL.FTZ R106, R17, R106 ;  /* 0x0000006a116a7220 */ /* 0x000fe20000410000 */
[----:B------:R-:W-:Y:S02]  /*7eb0*/  SEL R108, R108, RZ, P5 ;  /* 0x000000ff6c6c7207 */ /* 0x000fe40002800000 */
        /* <DEDUP_REMOVED lines=10> */
.L_x_7016:
        /* <DEDUP_REMOVED lines=33> */
.L_x_7012:
[----:B------:R-:W-:Y:S05]  /*8170*/  @!P1 BRA `(.L_x_7017) ;  /* 0x0000000000cc9947 */ /* 0x000fea0003800000 */
[----:B------:R-:W-:Y:S05]  /*8180*/  @!P2 BRA `(.L_x_7018) ;  /* 0x000000000064a947 */ /* 0x000fea0003800000 */
[C---:B------:R-:W-:Y:S01]  /*8190*/  LOP3.LUT P3, RZ, R5.reuse, 0xff, RZ, 0xc0, !PT ;  /* 0x000000ff05ff7812 */ /* 0x040fe2000786c0ff */
[-CC-:B------:R-:W-:Y:S01]  /*81a0*/  FFMA.FTZ R105, R122, R142.reuse, R143.reuse ;  /* 0x0000008e7a697223 */ /* 0x180fe2000001008f */
[----:B------:R-:W-:Y:S01]  /*81b0*/  LOP3.LUT P4, RZ, R5, 0xff00, RZ, 0xc0, !PT ;  /* 0x0000ff0005ff7812 */ /* 0x000fe2000788c0ff */
[-CC-:B------:R-:W-:Y:S01]  /*81c0*/  FFMA.FTZ R22, R121, R142.reuse, R143.reuse ;  /* 0x0000008e79167223 */ /* 0x180fe2000001008f */
[----:B------:R-:W-:Y:S01]  /*81d0*/  LOP3.LUT P5, RZ, R5, 0xff0000, RZ, 0xc0, !PT ;  /* 0x00ff000005ff7812 */ /* 0x000fe200078ac0ff */
[-CC-:B------:R-:W-:Y:S01]  /*81e0*/  FFMA.FTZ R104, R123, R142.reuse, R143.reuse ;  /* 0x0000008e7b687223 */ /* 0x180fe2000001008f */
[----:B------:R-:W-:Y:S01]  /*81f0*/  ISETP.GE.U32.AND P6, PT, R5, 0x1000000, PT ;  /* 0x010000000500780c */ /* 0x000fe20003fc6070 */
[----:B------:R-:W-:Y:S01]  /*8200*/  FFMA.FTZ R5, R120, R142, R143 ;  /* 0x0000008e78057223 */ /* 0x000fe2000001008f */
[----:B------:R-:W-:Y:S01]  /*8210*/  FADD.FTZ R107, R174, -R105 ;  /* 0x80000069ae6b7221 */ /* 0x000fe20000010000 */
[----:B------:R-:W-:Y:S01]  /*8220*/  FADD.FTZ R22, R173, -R22 ;  /* 0x80000016ad167221 */ /* 0x000fe20000010000 */
[----:B0-----:R-:W-:Y:S01]  /*8230*/  FADD.FTZ R112, R175, -R104 ;  /* 0x80000068af707221 */ /* 0x001fe20000010000 */
        /* <DEDUP_REMOVED lines=8> */
[----:B------:R-:W-:-:S02]  /*82c0*/  FMUL.FTZ R112, R104, UR6 ;  /* 0x0000000668707c20 */ /* 0x000fc40008410000 */
[----:B------:R-:W-:Y:S02]  /*82d0*/  SEL R114, R114, RZ, P5 ;  /* 0x000000ff72727207 */ /* 0x000fe40002800000 */
[----:B------:R-:W-:Y:S02]  /*82e0*/  SEL R113, R113, RZ, P4 ;  /* 0x000000ff71717207 */ /* 0x000fe40002000000 */
[----:B------:R-:W-:Y:S02]  /*82f0*/  SEL R112, R112, RZ, P3 ;  /* 0x000000ff70707207 */ /* 0x000fe40001800000 */
[----:B------:R-:W-:Y:S01]  /*8300*/  SEL R115, R115, RZ, P6 ;  /* 0x000000ff73737207 */ /* 0x000fe20003000000 */
[----:B------:R-:W-:Y:S06]  /*8310*/  BRA `(.L_x_7015) ;  /* 0x00000004002c7947 */ /* 0x000fec0003800000 */
.L_x_7018:
[-CC-:B0-----:R-:W-:Y:S01]  /*8320*/  FFMA.FTZ R113, R120, R142.reuse, R143.reuse ;  /* 0x0000008e78717223 */ /* 0x181fe2000001008f */
[----:B------:R-:W-:Y:S01]  /*8330*/  LOP3.LUT P3, RZ, R5, 0xff, RZ, 0xc0, !PT ;  /* 0x000000ff05ff7812 */ /* 0x000fe2000786c0ff */
[-CC-:B------:R-:W-:Y:S01]  /*8340*/  FFMA.FTZ R22, R121, R142.reuse, R143.reuse ;  /* 0x0000008e79167223 */ /* 0x180fe2000001008f */
[----:B------:R-:W-:Y:S01]  /*8350*/  LOP3.LUT P4, RZ, R5, 0xff00, RZ, 0xc0, !PT ;  /* 0x0000ff0005ff7812 */ /* 0x000fe2000788c0ff */
[-C--:B------:R-:W-:Y:S01]  /*8360*/  FFMA.FTZ R112, R123, R142.reuse, R143 ;  /* 0x0000008e7b707223 */ /* 0x080fe2000001008f */
[C---:B------:R-:W-:Y:S01]  /*8370*/  LOP3.LUT P5, RZ, R5.reuse, 0xff0000, RZ, 0xc0, !PT ;  /* 0x00ff000005ff7812 */ /* 0x040fe200078ac0ff */
[----:B------:R-:W-:Y:S01]  /*8380*/  FADD.FTZ R113, R172, -R113 ;  /* 0x80000071ac717221 */ /* 0x000fe20000010000 */
[----:B------:R-:W-:Y:S01]  /*8390*/  ISETP.GE.U32.AND P6, PT, R5, 0x1000000, PT ;  /* 0x010000000500780c */ /* 0x000fe20003fc6070 */
[----:B------:R-:W-:Y:S01]  /*83a0*/  FFMA.FTZ R5, R122, R142, R143 ;  /* 0x0000008e7a057223 */ /* 0x000fe2000001008f */
[----:B------:R-:W-:Y:S01]  /*83b0*/  FADD.FTZ R22, R173, -R22 ;  /* 0x80000016ad167221 */ /* 0x000fe20000010000 */
[----:B------:R-:W-:Y:S01]  /*83c0*/  FADD.FTZ R112, R175, -R112 ;  /* 0x80000070af707221 */ /* 0x000fe20000010000 */
[C---:B------:R-:W-:Y:S01]  /*83d0*/  FFMA.FTZ R113, R17.reuse, R113, R84 ;  /* 0x0000007111717223 */ /* 0x040fe20000010054 */
[----:B------:R-:W-:Y:S01]  /*83e0*/  FADD.FTZ R5, R174, -R5 ;  /* 0x80000005ae057221 */ /* 0x000fe20000010000 */
[C---:B------:R-:W-:Y:S01]  /*83f0*/  FFMA.FTZ R22, R17.reuse, R22, R85 ;  /* 0x0000001611167223 */ /* 0x040fe20000010055 */
[----:B------:R-:W-:Y:S01]  /*8400*/  FFMA.FTZ R112, R17, R112, R87 ;  /* 0x0000007011707223 */ /* 0x000fe20000010057 */
[----:B------:R-:W-:Y:S01]  /*8410*/  FMUL.FTZ R113, R113, UR6 ;  /* 0x0000000671717c20 */ /* 0x000fe20008410000 */
[----:B------:R-:W-:Y:S01]  /*8420*/  FFMA.FTZ R5, R17, R5, R86 ;  /* 0x0000000511057223 */ /* 0x000fe20000010056 */
[----:B------:R-:W-:Y:S01]  /*8430*/  FMUL.FTZ R22, R22, UR6 ;  /* 0x0000000616167c20 */ /* 0x000fe20008410000 */
[----:B------:R-:W-:-:S02]  /*8440*/  FMUL.FTZ R115, R112, UR6 ;  /* 0x0000000670737c20 */ /* 0x000fc40008410000 */
[----:B------:R-:W-:Y:S01]  /*8450*/  FMUL.FTZ R5, R5, UR6 ;  /* 0x0000000605057c20 */ /* 0x000fe20008410000 */
[----:B------:R-:W-:Y:S02]  /*8460*/  SEL R112, R113, RZ, P3 ;  /* 0x000000ff71707207 */ /* 0x000fe40001800000 */
[----:B------:R-:W-:Y:S02]  /*8470*/  SEL R113, R22, RZ, P4 ;  /* 0x000000ff16717207 */ /* 0x000fe40002000000 */
[----:B------:R-:W-:Y:S02]  /*8480*/  SEL R114, R5, RZ, P5 ;  /* 0x000000ff05727207 */ /* 0x000fe40002800000 */
[----:B------:R-:W-:Y:S01]  /*8490*/  SEL R115, R115, RZ, P6 ;  /* 0x000000ff73737207 */ /* 0x000fe20003000000 */
[----:B------:R-:W-:Y:S06]  /*84a0*/  BRA `(.L_x_7015) ;  /* 0x0000000000c87947 */ /* 0x000fec0003800000 */
.L_x_7017:
[----:B------:R-:W-:Y:S05]  /*84b0*/  @!P2 BRA `(.L_x_7019) ;  /* 0x000000000064a947 */ /* 0x000fea0003800000 */
[----:B------:R-:W-:Y:S01]  /*84c0*/  LOP3.LUT P3, RZ, R5, 0xff, RZ, 0xc0, !PT ;  /* 0x000000ff05ff7812 */ /* 0x000fe2000786c0ff */
[-CC-:B------:R-:W-:Y:S01]  /*84d0*/  FFMA.FTZ R22, R121, R142.reuse, R143.reuse ;  /* 0x0000008e79167223 */ /* 0x180fe2000001008f */
[C---:B------:R-:W-:Y:S01]  /*84e0*/  LOP3.LUT P4, RZ, R5.reuse, 0xff00, RZ, 0xc0, !PT ;  /* 0x0000ff0005ff7812 */ /* 0x040fe2000788c0ff */
[-CC-:B------:R-:W-:Y:S01]  /*84f0*/  FFMA.FTZ R105, R122, R142.reuse, R143.reuse ;  /* 0x0000008e7a697223 */ /* 0x180fe2000001008f */
[----:B------:R-:W-:Y:S01]  /*8500*/  LOP3.LUT P5, RZ, R5, 0xff0000, RZ, 0xc0, !PT ;  /* 0x00ff000005ff7812 */ /* 0x000fe200078ac0ff */
[-CC-:B0-----:R-:W-:Y:S01]  /*8510*/  FFMA.FTZ R112, R123, R142.reuse, R143.reuse ;  /* 0x0000008e7b707223 */ /* 0x181fe2000001008f */
[----:B------:R-:W-:Y:S01]  /*8520*/  ISETP.GE.U32.AND P6, PT, R5, 0x1000000, PT ;  /* 0x010000000500780c */ /* 0x000fe20003fc6070 */
        /* <DEDUP_REMOVED lines=18> */
.L_x_7019:
[C---:B------:R-:W-:Y:S01]  /*8650*/  LOP3.LUT P3, RZ, R5.reuse, 0xff, RZ, 0xc0, !PT ;  /* 0x000000ff05ff7812 */ /* 0x040fe2000786c0ff */
[-CC-:B0-----:R-:W-:Y:S01]  /*8660*/  FFMA.FTZ R113, R120, R142.reuse, R143.reuse ;  /* 0x0000008e78717223 */ /* 0x181fe2000001008f */
        /* <DEDUP_REMOVED lines=21> */
[----:B------:R-:W-:-:S07]  /*87c0*/  SEL R115, R115, RZ, P6 ;  /* 0x000000ff73737207 */ /* 0x000fce0003000000 */
.L_x_7015:
        /* <DEDUP_REMOVED lines=12> */
[-C--:B------:R-:W-:Y:S01]  /*8890*/  FFMA.FTZ R22, R125, R142.reuse, R143 ;  /* 0x0000008e7d167223 */ /* 0x080fe2000001008f */
[----:B------:R-:W-:Y:S02]  /*88a0*/  LOP3.LUT P5, RZ, R4, 0xff, RZ, 0xc0, !PT ;  /* 0x000000ff04ff7812 */ /* 0x000fe400078ac0ff */
[----:B------:R-:W-:Y:S01]  /*88b0*/  FADD.FTZ R5, R176, -R5 ;  /* 0x80000005b0057221 */ /* 0x000fe20000010000 */
[----:B------:R-:W-:Y:S01]  /*88c0*/  FADD.FTZ R22, R177, -R22 ;  /* 0x80000016b1167221 */ /* 0x000fe20000010000 */
[C---:B------:R-:W-:Y:S02]  /*88d0*/  LOP3.LUT P6, RZ, R4.reuse, 0xff00, RZ, 0xc0, !PT ;  /* 0x0000ff0004ff7812 */ /* 0x040fe400078cc0ff */
[----:B0-----:R-:W-:Y:S01]  /*88e0*/  FFMA.FTZ R104, R17, R5, R88 ;  /* 0x0000000511687223 */ /* 0x001fe20000010058 */
[----:B------:R-:W-:Y:S01]  /*88f0*/  LOP3.LUT P3, RZ, R4, 0xff0000, RZ, 0xc0, !PT ;  /* 0x00ff000004ff7812 */ /* 0x000fe2000786c0ff */
[-CC-:B------:R-:W-:Y:S01]  /*8900*/  FFMA.FTZ R5, R126, R142.reuse, R143.reuse ;  /* 0x0000008e7e057223 */ /* 0x180fe2000001008f */
[----:B------:R-:W-:Y:S01]  /*8910*/  ISETP.GE.U32.AND P4, PT, R4, 0x1000000, PT ;  /* 0x010000000400780c */ /* 0x000fe20003f86070 */
[----:B------:R-:W-:Y:S01]  /*8920*/  FMUL.FTZ R108, R104, UR6 ;  /* 0x00000006686c7c20 */ /* 0x000fe20008410000 */
[----:B------:R-:W-:Y:S01]  /*8930*/  FFMA.FTZ R4, R127, R142, R143 ;  /* 0x0000008e7f047223 */ /* 0x000fe2000001008f */
[----:B------:R-:W-:Y:S01]  /*8940*/  FFMA.FTZ R105, R17, R22, R89 ;  /* 0x0000001611697223 */ /* 0x000fe20000010059 */
[----:B------:R-:W-:-:S02]  /*8950*/  FADD.FTZ R5, R178, -R5 ;  /* 0x80000005b2057221 */ /* 0x000fc40000010000 */
[C---:B------:R-:W-:Y:S01]  /*8960*/  SEL R112, R108.reuse, RZ, P5 ;  /* 0x000000ff6c707207 */ /* 0x040fe20002800000 */
[----:B------:R-:W-:Y:S01]  /*8970*/  FADD.FTZ R4, R179, -R4 ;  /* 0x80000004b3047221 */ /* 0x000fe20000010000 */
[----:B------:R-:W-:Y:S01]  /*8980*/  LOP3.LUT P5, RZ, R9, 0xff, RZ, 0xc0, !PT ;  /* 0x000000ff09ff7812 */ /* 0x000fe200078ac0ff */
[----:B------:R-:W-:Y:S01]  /*8990*/  FMUL.FTZ R109, R105, UR6 ;  /* 0x00000006696d7c20 */ /* 0x000fe20008410000 */
[C---:B------:R-:W-:Y:S01]  /*89a0*/  FFMA.FTZ R106, R17.reuse, R5, R90 ;  /* 0x00000005116a7223 */ /* 0x040fe2000001005a */
[----:B------:R-:W-:Y:S01]  /*89b0*/  FFMA.FTZ R107, R17, R4, R91 ;  /* 0x00000004116b7223 */ /* 0x000fe2000001005b */
[----:B------:R-:W-:Y:S02]  /*89c0*/  SEL R108, R108, RZ, P5 ;  /* 0x000000ff6c6c7207 */ /* 0x000fe40002800000 */
[----:B------:R-:W-:Y:S01]  /*89d0*/  LOP3.LUT P5, RZ, R9, 0xff00, RZ, 0xc0, !PT ;  /* 0x0000ff0009ff7812 */ /* 0x000fe200078ac0ff */
[----:B------:R-:W-:Y:S01]  /*89e0*/  FMUL.FTZ R110, R106, UR6 ;  /* 0x000000066a6e7c20 */ /* 0x000fe20008410000 */
[----:B------:R-:W-:Y:S01]  /*89f0*/  SEL R113, R109, RZ, P6 ;  /* 0x000000ff6d717207 */ /* 0x000fe20003000000 */
[----:B------:R-:W-:Y:S01]  /*8a00*/  FMUL.FTZ R111, R107, UR6 ;  /* 0x000000066b6f7c20 */ /* 0x000fe20008410000 */
        /* <DEDUP_REMOVED lines=8> */
.L_x_7022:
[-CC-:B------:R-:W-:Y:S01]  /*8a90*/  FFMA.FTZ R5, R124, R142.reuse, R143.reuse ;  /* 0x0000008e7c057223 */ /* 0x180fe2000001008f */
[-CC-:B------:R-:W-:Y:S01]  /*8aa0*/  FFMA.FTZ R22, R125, R142.reuse, R143.reuse ;  /* 0x0000008e7d167223 */ /* 0x180fe2000001008f */
[----:B------:R-:W-:Y:S01]  /*8ab0*/  LOP3.LUT P5, RZ, R4, 0xff, RZ, 0xc0, !PT ;  /* 0x000000ff04ff7812 */ /* 0x000fe200078ac0ff */
[----:B------:R-:W-:Y:S01]  /*8ac0*/  FFMA.FTZ R21, R126, R142, R143 ;  /* 0x0000008e7e157223 */ /* 0x000fe2000001008f */
[----:B------:R-:W-:Y:S01]  /*8ad0*/  FADD.FTZ R5, R176, -R5 ;  /* 0x80000005b0057221 */ /* 0x000fe20000010000 */
[----:B------:R-:W-:Y:S01]  /*8ae0*/  FADD.FTZ R22, R177, -R22 ;  /* 0x80000016b1167221 */ /* 0x000fe20000010000 */
[----:B------:R-:W-:Y:S01]  /*8af0*/  LOP3.LUT P6, RZ, R4, 0xff00, RZ, 0xc0, !PT ;  /* 0x0000ff0004ff7812 */ /* 0x000fe200078cc0ff */
[----:B------:R-:W-:Y:S01]  /*8b00*/  FADD.FTZ R21, R178, -R21 ;  /* 0x80000015b2157221 */ /* 0x000fe20000010000 */
[C---:B------:R-:W-:Y:S01]  /*8b10*/  FFMA.FTZ R5, R17.reuse, R5, R88 ;  /* 0x0000000511057223 */ /* 0x040fe20000010058 */
[C---:B------:R-:W-:Y:S01]  /*8b20*/  LOP3.LUT P3, RZ, R4.reuse, 0xff0000, RZ, 0xc0, !PT ;  /* 0x00ff000004ff7812 */ /* 0x040fe2000786c0ff */
[----:B------:R-:W-:Y:S01]  /*8b30*/  FFMA.FTZ R22, R17, R22, R89 ;  /* 0x0000001611167223 */ /* 0x000fe20000010059 */
[----:B------:R-:W-:Y:S01]  /*8b40*/  ISETP.GE.U32.AND P4, PT, R4, 0x1000000, PT ;  /* 0x010000000400780c */ /* 0x000fe20003f86070 */
[----:B------:R-:W-:Y:S01]  /*8b50*/  FMUL.FTZ R5, R5, UR6 ;  /* 0x0000000605057c20 */ /* 0x000fe20008410000 */
[----:B------:R-:W-:Y:S01]  /*8b60*/  FFMA.FTZ R4, R127, R142, R143 ;  /* 0x0000008e7f047223 */ /* 0x000fe2000001008f */
[----:B------:R-:W-:Y:S01]  /*8b70*/  FMUL.FTZ R22, R22, UR6 ;  /* 0x0000000616167c20 */ /* 0x000fe20008410000 */
[----:B------:R-:W-:-:S02]  /*8b80*/  FFMA.FTZ R21, R17, R21, R90 ;  /* 0x0000001511157223 */ /* 0x000fc4000001005a */
[----:B0-----:R-:W-:Y:S01]  /*8b90*/  SEL R112, R5, RZ, P5 ;  /* 0x000000ff05707207 */ /* 0x001fe20002800000 */
        /* <DEDUP_REMOVED lines=11> */
[C---:B------:R-:W-:Y:S02]  /*8c50*/  SEL R114, R21.reuse, RZ, P3 ;  /* 0x000000ff15727207 */ /* 0x040fe40001800000 */
[----:B------:R-:W-:Y:S02]  /*8c60*/  SEL R110, R21, RZ, P6 ;  /* 0x000000ff156e7207 */ /* 0x000fe40003000000 */
[C---:B------:R-:W-:Y:S02]  /*8c70*/  SEL R115, R4.reuse, RZ, P4 ;  /* 0x000000ff04737207 */ /* 0x040fe40002000000 */
[----:B------:R-:W-:Y:S01]  /*8c80*/  SEL R111, R4, RZ, P5 ;  /* 0x000000ff046f7207 */ /* 0x000fe20002800000 */
[----:B------:R-:W-:Y:S06]  /*8c90*/  BRA `(.L_x_7023) ;  /* 0x0000000800a47947 */ /* 0x000fec0003800000 */
.L_x_7021:
[----:B------:R-:W-:Y:S05]  /*8ca0*/  @!P2 BRA `(.L_x_7024) ;  /* 0x000000000084a947 */ /* 0x000fea0003800000 */
[-CC-:B------:R-:W-:Y:S01]  /*8cb0*/  FFMA.FTZ R5, R124, R142.reuse, R143.reuse ;  /* 0x0000008e7c057223 */ /* 0x180fe2000001008f */
[-C--:B------:R-:W-:Y:S01]  /*8cc0*/  FFMA.FTZ R22, R125, R142.reuse, R143 ;  /* 0x0000008e7d167223 */ /* 0x080fe2000001008f */
[----:B------:R-:W-:Y:S02]  /*8cd0*/  LOP3.LUT P5, RZ, R4, 0xff, RZ, 0xc0, !PT ;  /* 0x000000ff04ff7812 */ /* 0x000fe400078ac0ff */
[----:B0-----:R-:W-:Y:S01]  /*8ce0*/  FADD.FTZ R104, R176, -R5 ;  /* 0x80000005b0687221 */ /* 0x001fe20000010000 */
[----:B------:R-:W-:Y:S01]  /*8cf0*/  FADD.FTZ R22, R177, -R22 ;  /* 0x80000016b1167221 */ /* 0x000fe20000010000 */
[----:B------:R-:W-:Y:S01]  /*8d00*/  LOP3.LUT P6, RZ, R4, 0xff00, RZ, 0xc0, !PT ;  /* 0x0000ff0004ff7812 */ /* 0x000fe200078cc0ff */
[--C-:B------:R-:W-:Y:S01]  /*8d10*/  FFMA.FTZ R5, R126, R142, R143.reuse ;  /* 0x0000008e7e057223 */ /* 0x100fe2000001008f */
[C---:B------:R-:W-:Y:S01]  /*8d20*/  FMUL.FTZ R104, R17.reuse, R104 ;  /* 0x0000006811687220 */ /* 0x040fe20000410000 */
[C---:B------:R-:W-:Y:S01]  /*8d30*/  LOP3.LUT P3, RZ, R4.reuse, 0xff0000, RZ, 0xc0, !PT ;  /* 0x00ff000004ff7812 */ /* 0x040fe2000786c0ff */
[----:B------:R-:W-:Y:S01]  /*8d40*/  FMUL.FTZ R105, R17, R22 ;  /* 0x0000001611697220 */ /* 0x000fe20000410000 */
[----:B------:R-:W-:Y:S01]  /*8d50*/  ISETP.GE.U32.AND P4, PT, R4, 0x1000000, PT ;  /* 0x010000000400780c */ /* 0x000fe20003f86070 */
[----:B------:R-:W-:Y:S01]  /*8d60*/  FMUL.FTZ R108, R104, UR6 ;  /* 0x00000006686c7c20 */ /* 0x000fe20008410000 */
[----:B------:R-:W-:Y:S01]  /*8d70*/  FFMA.FTZ R4, R127, R142, R143 ;  /* 0x0000008e7f047223 */ /* 0x000fe2000001008f */
[----:B------:R-:W-:Y:S01]  /*8d80*/  FADD.FTZ R106, R178, -R5 ;  /* 0x80000005b26a7221 */ /* 0x000fe20000010000 */
[----:B------:R-:W-:-:S02]  /*8d90*/  FMUL.FTZ R109, R105, UR6 ;  /* 0x00000006696d7c20 */ /* 0x000fc40008410000 */
[C---:B------:R-:W-:Y:S01]  /*8da0*/  SEL R112, R108.reuse, RZ, P5 ;  /* 0x000000ff6c707207 */ /* 0x040fe20002800000 */
[----:B------:R-:W-:Y:S01]  /*8db0*/  FADD.FTZ R4, R179, -R4 ;  /* 0x80000004b3047221 */ /* 0x000fe20000010000 */
[----:B------:R-:W-:Y:S01]  /*8dc0*/  LOP3.LUT P5, RZ, R9, 0xff, RZ, 0xc0, !PT ;  /* 0x000000ff09ff7812 */ /* 0x000fe200078ac0ff */
[----:B------:R-:W-:Y:S01]  /*8dd0*/  FMUL.FTZ R106, R17, R106 ;  /* 0x0000006a116a7220 */ /* 0x000fe20000410000 */
[----:B------:R-:W-:Y:S01]  /*8de0*/  SEL R113, R109, RZ, P6 ;  /* 0x000000ff6d717207 */ /* 0x000fe20003000000 */
[----:B------:R-:W-:Y:S01]  /*8df0*/  FMUL.FTZ R107, R17, R4 ;  /* 0x00000004116b7220 */ /* 0x000fe20000410000 */
        /* <DEDUP_REMOVED lines=12> */
.L_x_7024:
[-CC-:B------:R-:W-:Y:S01]  /*8ec0*/  FFMA.FTZ R5, R124, R142.reuse, R143.reuse ;  /* 0x0000008e7c057223 */ /* 0x180fe2000001008f */
[-C--:B------:R-:W-:Y:S01]  /*8ed0*/  FFMA.FTZ R22, R125, R142.reuse, R143 ;  /* 0x0000008e7d167223 */ /* 0x080fe2000001008f */
[----:B------:R-:W-:Y:S02]  /*8ee0*/  LOP3.LUT P5, RZ, R4, 0xff, RZ, 0xc0, !PT ;  /* 0x000000ff04ff7812 */ /* 0x000fe400078ac0ff */
[----:B------:R-:W-:Y:S01]  /*8ef0*/  FADD.FTZ R176, R176, -R5 ;  /* 0x80000005b0b07221 */ /* 0x000fe20000010000 */
        /* <DEDUP_REMOVED lines=11> */
[----:B0-----:R-:W-:Y:S01]  /*8fb0*/  SEL R112, R176, RZ, P5 ;  /* 0x000000ffb0707207 */ /* 0x001fe20002800000 */
[----:B------:R-:W-:Y:S01]  /*8fc0*/  FADD.FTZ R4, R179, -R4 ;  /* 0x80000004b3047221 */ /* 0x000fe20000010000 */
[----:B------:R-:W-:Y:S01]  /*8fd0*/  LOP3.LUT P5, RZ, R9, 0xff, RZ, 0xc0, !PT ;  /* 0x000000ff09ff7812 */ /* 0x000fe200078ac0ff */
[C---:B------:R-:W-:Y:S01]  /*8fe0*/  FMUL.FTZ R178, R17.reuse, R178 ;  /* 0x000000b211b27220 */ /* 0x040fe20000410000 */
[----:B------:R-:W-:Y:S01]  /*8ff0*/  SEL R113, R22, RZ, P6 ;  /* 0x000000ff16717207 */ /* 0x000fe20003000000 */
[----:B------:R-:W-:Y:S01]  /*9000*/  FMUL.FTZ R4, R17, R4 ;  /* 0x0000000411047220 */ /* 0x000fe20000410000 */
[----:B------:R-:W-:Y:S01]  /*9010*/  SEL R108, R176, RZ, P5 ;  /* 0x000000ffb06c7207 */ /* 0x000fe20002800000 */
[----:B------:R-:W-:Y:S01]  /*9020*/  FMUL.FTZ R178, R178, UR6 ;  /* 0x00000006b2b27c20 */ /* 0x000fe20008410000 */
        /* <DEDUP_REMOVED lines=10> */
.L_x_7020:
[----:B------:R-:W-:Y:S05]  /*90d0*/  @!P1 BRA `(.L_x_7025) ;  /* 0x0000000000cc9947 */ /* 0x000fea0003800000 */
[----:B------:R-:W-:Y:S05]  /*90e0*/  @!P2 BRA `(.L_x_7026) ;  /* 0x000000000064a947 */ /* 0x000fea0003800000 */
[----:B------:R-:W-:Y:S01]  /*90f0*/  LOP3.LUT P3, RZ, R4, 0xff, RZ, 0xc0, !PT ;  /* 0x000000ff04ff7812 */ /* 0x000fe2000786c0ff */
[-CC-:B------:R-:W-:Y:S01]  /*9100*/  FFMA.FTZ R5, R124, R142.reuse, R143.reuse ;  /* 0x0000008e7c057223 */ /* 0x180fe2000001008f */
[----:B------:R-:W-:Y:S01]  /*9110*/  LOP3.LUT P4, RZ, R4, 0xff00, RZ, 0xc0, !PT ;  /* 0x0000ff0004ff7812 */ /* 0x000fe2000788c0ff */
[-CC-:B------:R-:W-:Y:S01]  /*9120*/  FFMA.FTZ R21, R126, R142.reuse, R143.reuse ;  /* 0x0000008e7e157223 */ /* 0x180fe2000001008f */
[C---:B------:R-:W-:Y:S01]  /*9130*/  LOP3.LUT P5, RZ, R4.reuse, 0xff0000, RZ, 0xc0, !PT ;  /* 0x00ff000004ff7812 */ /* 0x040fe200078ac0ff */
[-CC-:B------:R-:W-:Y:S01]  /*9140*/  FFMA.FTZ R22, R127, R142.reuse, R143.reuse ;  /* 0x0000008e7f167223 */ /* 0x180fe2000001008f */
[----:B------:R-:W-:Y:S01]  /*9150*/  ISETP.GE.U32.AND P6, PT, R4, 0x1000000, PT ;  /* 0x010000000400780c */ /* 0x000fe20003fc6070 */
        /* <DEDUP_REMOVED lines=18> */
.L_x_7026:
        /* <DEDUP_REMOVED lines=20> */
[----:B0-----:R-:W-:Y:S02]  /*93c0*/  SEL R112, R5, RZ, P3 ;  /* 0x000000ff05707207 */ /* 0x001fe40001800000 */
[----:B------:R-:W-:Y:S02]  /*93d0*/  SEL R114, R21, RZ, P5 ;  /* 0x000000ff15727207 */ /* 0x000fe40002800000 */
[----:B------:R-:W-:Y:S02]  /*93e0*/  SEL R113, R4, RZ, P4 ;  /* 0x000000ff04717207 */ /* 0x000fe40002000000 */
[----:B------:R-:W-:Y:S01]  /*93f0*/  SEL R115, R22, RZ, P6 ;  /* 0x000000ff16737207 */ /* 0x000fe20003000000 */
[----:B------:R-:W-:Y:S06]  /*9400*/  BRA `(.L_x_7023) ;  /* 0x0000000000c87947 */ /* 0x000fec0003800000 */
.L_x_7025:
        /* <DEDUP_REMOVED lines=9> */
[----:B0-----:R-:W-:Y:S01]  /*94a0*/  FADD.FTZ R104, R176, -R5 ;  /* 0x80000005b0687221 */ /* 0x001fe20000010000 */
        /* <DEDUP_REMOVED lines=16> */
.L_x_7027:
        /* <DEDUP_REMOVED lines=20> */
[----:B0-----:R-:W-:Y:S02]  /*96f0*/  SEL R112, R176, RZ, P3 ;  /* 0x000000ffb0707207 */ /* 0x001fe40001800000 */
[----:B------:R-:W-:Y:S02]  /*9700*/  SEL R114, R178, RZ, P5 ;  /* 0x000000ffb2727207 */ /* 0x000fe40002800000 */
[----:B------:R-:W-:Y:S02]  /*9710*/  SEL R113, R4, RZ, P4 ;  /* 0x000000ff04717207 */ /* 0x000fe40002000000 */
[----:B------:R-:W-:-:S07]  /*9720*/  SEL R115, R22, RZ, P6 ;  /* 0x000000ff16737207 */ /* 0x000fce0003000000 */
.L_x_7023:
        /* <DEDUP_REMOVED lines=44> */
.L_x_7030:
        /* <DEDUP_REMOVED lines=33> */
.L_x_7029:
        /* <DEDUP_REMOVED lines=34> */
.L_x_7032:
        /* <DEDUP_REMOVED lines=33> */
.L_x_7028:
[----:B------:R-:W-:Y:S05]  /*a030*/  @!P1 BRA `(.L_x_7033) ;  /* 0x0000000000cc9947 */ /* 0x000fea0003800000 */
[----:B------:R-:W-:Y:S05]  /*a040*/  @!P2 BRA `(.L_x_7034) ;  /* 0x000000000064a947 */ /* 0x000fea0003800000 */
[----:B------:R-:W-:Y:S01]  /*a050*/  LOP3.LUT P3, RZ, R3, 0xff, RZ, 0xc0, !PT ;  /* 0x000000ff03ff7812 */ /* 0x000fe2000786c0ff */
[-CC-:B0-----:R-:W-:Y:S01]  /*a060*/  FFMA.FTZ R4, R129, R142.reuse, R143.reuse ;  /* 0x0000008e81047223 */ /* 0x181fe2000001008f */
[C---:B------:R-:W-:Y:S01]  /*a070*/  LOP3.LUT P4, RZ, R3.reuse, 0xff00, RZ, 0xc0, !PT ;  /* 0x0000ff0003ff7812 */ /* 0x040fe2000788c0ff */
        /* <DEDUP_REMOVED lines=22> */
.L_x_7034:
        /* <DEDUP_REMOVED lines=25> */
.L_x_7033:
        /* <DEDUP_REMOVED lines=26> */
.L_x_7035:
        /* <DEDUP_REMOVED lines=24> */
.L_x_7031:
        /* <DEDUP_REMOVED lines=12> */
[-C--:B0-----:R-:W-:Y:S01]  /*a750*/  FFMA.FTZ R4, R133, R142.reuse, R143 ;  /* 0x0000008e85047223 */ /* 0x081fe2000001008f */
[----:B------:R-:W-:Y:S02]  /*a760*/  LOP3.LUT P5, RZ, R2, 0xff, RZ, 0xc0, !PT ;  /* 0x000000ff02ff7812 */ /* 0x000fe400078ac0ff */
[----:B------:R-:W-:Y:S01]  /*a770*/  FADD.FTZ R3, R184, -R3 ;  /* 0x80000003b8037221 */ /* 0x000fe20000010000 */
[----:B------:R-:W-:Y:S01]  /*a780*/  FADD.FTZ R4, R185, -R4 ;  /* 0x80000004b9047221 */ /* 0x000fe20000010000 */
[C---:B------:R-:W-:Y:S02]  /*a790*/  LOP3.LUT P6, RZ, R2.reuse, 0xff00, RZ, 0xc0, !PT ;  /* 0x0000ff0002ff7812 */ /* 0x040fe400078cc0ff */
[----:B------:R-:W-:Y:S01]  /*a7a0*/  FFMA.FTZ R104, R17, R3, R96 ;  /* 0x0000000311687223 */ /* 0x000fe20000010060 */
        /* <DEDUP_REMOVED lines=26> */
.L_x_7038:
[-CC-:B------:R-:W-:Y:S01]  /*a950*/  FFMA.FTZ R3, R132, R142.reuse, R143.reuse ;  /* 0x0000008e84037223 */ /* 0x180fe2000001008f */
[-CC-:B0-----:R-:W-:Y:S01]  /*a960*/  FFMA.FTZ R4, R133, R142.reuse, R143.reuse ;  /* 0x0000008e85047223 */ /* 0x181fe2000001008f */
        /* <DEDUP_REMOVED lines=31> */
.L_x_7037:
[----:B------:R-:W-:Y:S05]  /*ab60*/  @!P2 BRA `(.L_x_7040) ;  /* 0x000000000084a947 */ /* 0x000fea0003800000 */
[-CC-:B------:R-:W-:Y:S01]  /*ab70*/  FFMA.FTZ R3, R132, R142.reuse, R143.reuse ;  /* 0x0000008e84037223 */ /* 0x180fe2000001008f */
[-C--:B0-----:R-:W-:Y:S01]  /*ab80*/  FFMA.FTZ R4, R133, R142.reuse, R143 ;  /* 0x0000008e85047223 */ /* 0x081fe2000001008f */
        /* <DEDUP_REMOVED lines=31> */
.L_x_7040:
        /* <DEDUP_REMOVED lines=15> */
[----:B------:R-:W-:Y:S01]  /*ae70*/  SEL R112, R184, RZ, P5 ;  /* 0x000000ffb8707207 */ /* 0x000fe20002800000 */
        /* <DEDUP_REMOVED lines=17> */
.L_x_7036:
[----:B------:R-:W-:Y:S05]  /*af90*/  @!P1 BRA `(.L_x_7041) ;  /* 0x0000000000cc9947 */ /* 0x000fea0003800000 */
[----:B------:R-:W-:Y:S05]  /*afa0*/  @!P2 BRA `(.L_x_7042) ;  /* 0x000000000064a947 */ /* 0x000fea0003800000 */
[----:B------:R-:W-:Y:S01]  /*afb0*/  LOP3.LUT P3, RZ, R2, 0xff, RZ, 0xc0, !PT ;  /* 0x000000ff02ff7812 */ /* 0x000fe2000786c0ff */
[-CC-:B------:R-:W-:Y:S01]  /*afc0*/  FFMA.FTZ R3, R132, R142.reuse, R143.reuse ;  /* 0x0000008e84037223 */ /* 0x180fe2000001008f */
[----:B------:R-:W-:Y:S01]  /*afd0*/  LOP3.LUT P4, RZ, R2, 0xff00, RZ, 0xc0, !PT ;  /* 0x0000ff0002ff7812 */ /* 0x000fe2000788c0ff */
[-CC-:B0-----:R-:W-:Y:S01]  /*afe0*/  FFMA.FTZ R5, R134, R142.reuse, R143.reuse ;  /* 0x0000008e86057223 */ /* 0x181fe2000001008f */
        /* <DEDUP_REMOVED lines=21> */
.L_x_7042:
        /* <DEDUP_REMOVED lines=25> */
.L_x_7041:
        /* <DEDUP_REMOVED lines=26> */
.L_x_7043:
        /* <DEDUP_REMOVED lines=24> */
.L_x_7039:
        /* <DEDUP_REMOVED lines=44> */
.L_x_7046:
        /* <DEDUP_REMOVED lines=18> */
[C---:B------:R-:W-:Y:S01]  /*b9d0*/  SEL R112, R3.reuse, RZ, P1 ;  /* 0x000000ff03707207 */ /* 0x040fe20000800000 */
        /* <DEDUP_REMOVED lines=14> */
.L_x_7045:
        /* <DEDUP_REMOVED lines=34> */
.L_x_7048:
        /* <DEDUP_REMOVED lines=33> */
.L_x_7044:
        /* <DEDUP_REMOVED lines=27> */
.L_x_7050:
        /* <DEDUP_REMOVED lines=25> */
.L_x_7049:
        /* <DEDUP_REMOVED lines=26> */
.L_x_7051:
        /* <DEDUP_REMOVED lines=24> */
.L_x_7047:
        /* <DEDUP_REMOVED lines=13> */
.L_x_6970:
        /* <DEDUP_REMOVED lines=80> */
.L_x_6969:
[----:B------:R-:W-:Y:S05]  /*cb20*/  BSYNC B0 ;  /* 0x0000000000007941 */ /* 0x000fea0003800000 */
.L_x_6968:
        /* <DEDUP_REMOVED lines=105> */
[----:B------:R-:W-:Y:S01]  /*d1c0*/  STS.128 [R0+0x600], R32 ;  /* 0x0006002000007388 */ /* 0x000fe20000000c00 */
[----:B---3--:R-:W-:-:S03]  /*d1d0*/  FADD.FTZ R9, R9, R74 ;  /* 0x0000004a09097221 */ /* 0x008fc60000010000 */
[----:B------:R-:W-:Y:S01]  /*d1e0*/  STS.128 [R0+0x800], R40 ;  /* 0x0008002800007388 */ /* 0x000fe20000000c00 */
[----:B0-----:R-:W-:-:S03]  /*d1f0*/  FADD.FTZ R7, R3, R72 ;  /* 0x0000004803077221 */ /* 0x001fc60000010000 */
        /* <DEDUP_REMOVED lines=39> */
[----:B------:R-:W-:Y:S01]  /*d470*/  SHF.L.U32 R4, R2, 0x2, RZ ;  /* 0x0000000202047819 */ /* 0x000fe200000006ff */
[----:B------:R-:W-:Y:S02]  /*d480*/  FADD.FTZ R5, R5, R14 ;  /* 0x0000000e05057221 */ /* 0x000fe40000010000 */
[----:B------:R-:W4:Y:S01]  /*d490*/  LDS R12, [R84+0xe00] ;  /* 0x000e0000540c7984 */ /* 0x000f220000000800 */
[----:B-1----:R-:W-:-:S03]  /*d4a0*/  FADD.FTZ R0, RZ, R0 ;  /* 0x00000000ff007221 */ /* 0x002fc60000010000 */
[----:B------:R-:W1:Y:S01]  /*d4b0*/  LDS R33, [R84+0x3000] ;  /* 0x0030000054217984 */ /* 0x000e620000000800 */
[----:B--2---:R-:W-:-:S03]  /*d4c0*/  FADD.FTZ R45, R5, R20 ;  /* 0x00000014052d7221 */ /* 0x004fc60000010000 */
[----:B------:R-:W2:Y:S01]  /*d4d0*/  LDS R25, [R84+0x2000] ;  /* 0x0020000054197984 */ /* 0x000ea20000000800 */
[----:B------:R-:W-:Y:S01]  /*d4e0*/  IADD3.X R5, PT, PT, RZ, RZ, RZ, P0, !PT ;  /* 0x000000ffff057210 */ /* 0x000fe200007fe4ff */
[----:B---3--:R-:W-:Y:S02]  /*d4f0*/  FADD.FTZ R0, R0, R15 ;  /* 0x0000000f00007221 */ /* 0x008fe40000010000 */
[----:B------:R-:W3:Y:S01]  /*d500*/  LDS R13, [R84+0x1000] ;  /* 0x00100000540d7984 */ /* 0x000ee20000000800 */
[----:B------:R-:W-:Y:S02]  /*d510*/  SHF.L.U64.HI R5, R2, 0x2, R5 ;  /* 0x0000000202057819 */ /* 0x000fe40000010205 */
[C---:B------:R-:W-:Y:S01]  /*d520*/  IADD3 R2, P0, PT, R4.reuse, UR18, RZ ;  /* 0x0000001204027c10 */ /* 0x040fe2000ff1e0ff */
[----:B------:R-:W3:Y:S01]  /*d530*/  LDS R49, [R84+0x4200] ;  /* 0x0042000054317984 */ /* 0x000ee20000000800 */
[----:B------:R-:W-:Y:S01]  /*d540*/  IADD3 R4, P1, PT, R4, UR16, RZ ;  /* 0x0000001004047c10 */ /* 0x000fe2000ff3e0ff */
[----:B0-----:R-:W-:Y:S01]  /*d550*/  FADD.FTZ R8, RZ, R8 ;  /* 0x00000008ff087221 */ /* 0x001fe20000010000 */
[C---:B------:R-:W-:Y:S01]  /*d560*/  IADD3.X R3, PT, PT, R5.reuse, UR19, RZ, P0, !PT ;  /* 0x0000001305037c10 */ /* 0x040fe200087fe4ff */
[----:B------:R-:W0:Y:S01]  /*d570*/  LDS R35, [R84+0x3200] ;  /* 0x0032000054237984 */ /* 0x000e220000000800 */
[----:B----4-:R-:W-:Y:S01]  /*d580*/  FADD.FTZ R10, RZ, R10 ;  /* 0x0000000aff0a7221 */ /* 0x010fe20000010000 */
[----:B------:R-:W-:-:S02]  /*d590*/  IADD3.X R5, PT, PT, R5, UR17, RZ, P1, !PT ;  /* 0x0000001105057c10 */ /* 0x000fc40008ffe4ff */
        /* <DEDUP_REMOVED lines=59> */
.L_x_6971:
        /* <DEDUP_REMOVED lines=8> */
.L_x_7054:
[----:B------:R-:W-:Y:S05]  /*d9d0*/  BSYNC B2 ;  /* 0x0000000000027941 */ /* 0x000fea0003800000 */
.L_x_7053:
        /* <DEDUP_REMOVED lines=8> */
.L_x_7055:
[----:B------:R-:W-:Y:S01]  /*da60*/  HFMA2 R225, -RZ, RZ, 0, 1.1920928955078125e-07 ;  /* 0x00000002ffe17431 */ /* 0x000fe200000001ff */
[----:B------:R-:W-:Y:S01]  /*da70*/  MOV R226, R142 ;  /* 0x0000008e00e27202 */ /* 0x000fe20000000f00 */
[----:B------:R-:W-:-:S07]  /*da80*/  FADD.FTZ R143, R143, R227 ;  /* 0x000000e38f8f7221 */ /* 0x000fce0000010000 */
[----:B------:R-:W-:Y:S05]  /*da90*/  WARPSYNC.COLLECTIVE R215, `(.L_x_7056) ;  /* 0x00000000d7087348 */ /* 0x000fea0003c00000 */
[----:B------:R0:W1:Y:S02]  /*daa0*/  SHFL.BFLY P4, R227, R226, R225, R224 ;  /* 0x0c0000e1e2e37389 */ /* 0x00006400000800e0 */
[----:B01----:R-:W-:Y:S05]  /*dab0*/  ENDCOLLECTIVE ;  /* 0x000000000000791b */ /* 0x003fea0003800000 */
.L_x_7056:
[----:B------:R-:W-:Y:S01]  /*dac0*/  MOV R226, R143 ;  /* 0x0000008f00e27202 */ /* 0x000fe20000000f00 */
[----:B------:R-:W-:-:S07]  /*dad0*/  FADD.FTZ R142, R142, R227 ;  /* 0x000000e38e8e7221 */ /* 0x000fce0000010000 */
[----:B------:R-:W-:Y:S05]  /*dae0*/  WARPSYNC.COLLECTIVE R215, `(.L_x_7057) ;  /* 0x00000000d7087348 */ /* 0x000fea0003c00000 */
[----:B------:R0:W1:Y:S02]  /*daf0*/  SHFL.BFLY P4, R227, R226, R225, R224 ;  /* 0x0c0000e1e2e37389 */ /* 0x00006400000800e0 */
[----:B01----:R-:W-:Y:S05]  /*db00*/  ENDCOLLECTIVE ;  /* 0x000000000000791b */ /* 0x003fea0003800000 */
.L_x_7057:
[----:B------:R-:W-:Y:S01]  /*db10*/  HFMA2 R225, -RZ, RZ, 0, 2.384185791015625e-07 ;  /* 0x00000004ffe17431 */ /* 0x000fe200000001ff */
[----:B------:R-:W-:Y:S01]  /*db20*/  MOV R226, R142 ;  /* 0x0000008e00e27202 */ /* 0x000fe20000000f00 */
[----:B------:R-:W-:-:S07]  /*db30*/  FADD.FTZ R143, R143, R227 ;  /* 0x000000e38f8f7221 */ /* 0x000fce0000010000 */
[----:B------:R-:W-:Y:S05]  /*db40*/  WARPSYNC.COLLECTIVE R215, `(.L_x_7058) ;  /* 0x00000000d7087348 */ /* 0x000fea0003c00000 */
[----:B------:R0:W1:Y:S02]  /*db50*/  SHFL.BFLY P4, R227, R226, R225, R224 ;  /* 0x0c0000e1e2e37389 */ /* 0x00006400000800e0 */
[----:B01----:R-:W-:Y:S05]  /*db60*/  ENDCOLLECTIVE ;  /* 0x000000000000791b */ /* 0x003fea0003800000 */
.L_x_7058:
[----:B------:R-:W-:Y:S01]  /*db70*/  MOV R226, R143 ;  /* 0x0000008f00e27202 */ /* 0x000fe20000000f00 */
[----:B------:R-:W-:-:S07]  /*db80*/  FADD.FTZ R142, R142, R227 ;  /* 0x000000e38e8e7221 */ /* 0x000fce0000010000 */
[----:B------:R-:W-:Y:S05]  /*db90*/  WARPSYNC.COLLECTIVE R215, `(.L_x_7059) ;  /* 0x00000000d7087348 */ /* 0x000fea0003c00000 */
[----:B------:R0:W1:Y:S02]  /*dba0*/  SHFL.BFLY P4, R227, R226, R225, R224 ;  /* 0x0c0000e1e2e37389 */ /* 0x00006400000800e0 */
[----:B01----:R-:W-:Y:S05]  /*dbb0*/  ENDCOLLECTIVE ;  /* 0x000000000000791b */ /* 0x003fea0003800000 */
.L_x_7059:
[----:B------:R-:W-:Y:S01]  /*dbc0*/  HFMA2 R225, -RZ, RZ, 0, 4.76837158203125e-07 ;  /* 0x00000008ffe17431 */ /* 0x000fe200000001ff */
[----:B------:R-:W-:Y:S01]  /*dbd0*/  MOV R226, R142 ;  /* 0x0000008e00e27202 */ /* 0x000fe20000000f00 */
[----:B------:R-:W-:-:S07]  /*dbe0*/  FADD.FTZ R143, R143, R227 ;  /* 0x000000e38f8f7221 */ /* 0x000fce0000010000 */
[----:B------:R-:W-:Y:S05]  /*dbf0*/  WARPSYNC.COLLECTIVE R215, `(.L_x_7060) ;  /* 0x00000000d7087348 */ /* 0x000fea0003c00000 */
[----:B------:R0:W1:Y:S02]  /*dc00*/  SHFL.BFLY P4, R227, R226, R225, R224 ;  /* 0x0c0000e1e2e37389 */ /* 0x00006400000800e0 */
[----:B01----:R-:W-:Y:S05]  /*dc10*/  ENDCOLLECTIVE ;  /* 0x000000000000791b */ /* 0x003fea0003800000 */
.L_x_7060:
[----:B------:R-:W-:Y:S01]  /*dc20*/  MOV R226, R143 ;  /* 0x0000008f00e27202 */ /* 0x000fe20000000f00 */
[----:B------:R-:W-:-:S07]  /*dc30*/  FADD.FTZ R142, R142, R227 ;  /* 0x000000e38e8e7221 */ /* 0x000fce0000010000 */
[----:B------:R-:W-:Y:S05]  /*dc40*/  WARPSYNC.COLLECTIVE R215, `(.L_x_7061) ;  /* 0x00000000d7087348 */ /* 0x000fea0003c00000 */
[----:B------:R0:W1:Y:S02]  /*dc50*/  SHFL.BFLY P4, R227, R226, R225, R224 ;  /* 0x0c0000e1e2e37389 */ /* 0x00006400000800e0 */
[----:B01----:R-:W-:Y:S05]  /*dc60*/  ENDCOLLECTIVE ;  /* 0x000000000000791b */ /* 0x003fea0003800000 */
.L_x_7061:
[----:B------:R-:W-:Y:S01]  /*dc70*/  HFMA2 R225, -RZ, RZ, 0, 9.5367431640625e-07 ;  /* 0x00000010ffe17431 */ /* 0x000fe200000001ff */
[----:B------:R-:W-:Y:S01]  /*dc80*/  MOV R226, R142 ;  /* 0x0000008e00e27202 */ /* 0x000fe20000000f00 */
[----:B------:R-:W-:-:S07]  /*dc90*/  FADD.FTZ R143, R143, R227 ;  /* 0x000000e38f8f7221 */ /* 0x000fce0000010000 */
[----:B------:R-:W-:Y:S05]  /*dca0*/  WARPSYNC.COLLECTIVE R215, `(.L_x_7062) ;  /* 0x00000000d7087348 */ /* 0x000fea0003c00000 */
[----:B------:R0:W1:Y:S02]  /*dcb0*/  SHFL.BFLY P4, R227, R226, R225, R224 ;  /* 0x0c0000e1e2e37389 */ /* 0x00006400000800e0 */
[----:B01----:R-:W-:Y:S05]  /*dcc0*/  ENDCOLLECTIVE ;  /* 0x000000000000791b */ /* 0x003fea0003800000 */
.L_x_7062:
[----:B------:R-:W-:Y:S02]  /*dcd0*/  MOV R226, R143 ;  /* 0x0000008f00e27202 */ /* 0x000fe40000000f00 */
[----:B------:R-:W-:-:S07]  /*dce0*/  MOV R214, R227 ;  /* 0x000000e300d67202 */ /* 0x000fce0000000f00 */
[----:B------:R-:W-:Y:S05]  /*dcf0*/  WARPSYNC.COLLECTIVE R215, `(.L_x_7063) ;  /* 0x00000000d7087348 */ /* 0x000fea0003c00000 */
[----:B------:R0:W1:Y:S02]  /*dd00*/  SHFL.BFLY P4, R227, R226, R225, R224 ;  /* 0x0c0000e1e2e37389 */ /* 0x00006400000800e0 */
[----:B01----:R-:W-:Y:S05]  /*dd10*/  ENDCOLLECTIVE ;  /* 0x000000000000791b */ /* 0x003fea0003800000 */
.L_x_7063:
[----:B------:R-:W-:Y:S01]  /*dd20*/  MOV R215, R227 ;  /* 0x000000e300d77202 */ /* 0x000fe20000000f00 */
[----:B------:R-:W-:Y:S06]  /*dd30*/  BRA `(.L_x_7064) ;  /* 0xffffff4c00447947 */ /* 0x000fec000383ffff */
.L_x_7065:
        /* <DEDUP_REMOVED lines=12> */
.L_x_7185:


//--------------------- .nv.shared._ZN10layer_norm31ln_parallel_residual_bwd_kernelINS_13Kernel_traitsI13__nv_bfloat16S2_S2_S2_fjLj1280ELj1ELj4ELj1ELj16ENS_18Kernel_traits_baseILj1280ES2_S2_S2_S2_fjLj128EEEEELb0ELb0ELb0EEEvNS_9BwdParamsE --------------------------
	.section	.nv.shared._ZN10layer_norm31ln_parallel_residual_bwd_kernelINS_13Kernel_traitsI13__nv_bfloat16S2_S2_S2_fjLj1280ELj1ELj4ELj1ELj16ENS_18Kernel_traits_baseILj1280ES2_S2_S2_S2_fjLj128EEEEELb0ELb0ELb0EEEvNS_9BwdParamsE,"aw",@nobits
	.sectionflags	@""
	.align	16
	.zero		1024


//--------------------- .nv.shared.reserved.0     --------------------------
	.section	.nv.shared.reserved.0,"aw",@nobits
	.weak		__nv_reservedSMEM_offset_0_alias
	.size		__nv_reservedSMEM_offset_0_alias, 0, 64
	.other		__nv_reservedSMEM_offset_0_alias,@"STO_CUDA_RESERVED_SHARED STV_DEFAULT"
__nv_reservedSMEM_offset_0_alias:
	.zero		0
	.zero		64


//--------------------- .nv.shared._ZN10layer_norm31ln_parallel_residual_bwd_kernelINS_13Kernel_traitsI13__nv_bfloat16S2_S2_S2_fjLj1280ELj1ELj4ELj1ELj16ENS_18Kernel_traits_baseILj1280ES2_S2_S2_S2_fjLj128EEEEELb0ELb0ELb1EEEvNS_9BwdParamsE --------------------------
	.section	.nv.shared._ZN10layer_norm31ln_parallel_residual_bwd_kernelINS_13Kernel_traitsI13__nv_bfloat16S2_S2_S2_fjLj1280ELj1ELj4ELj1ELj16ENS_18Kernel_traits_baseILj1280ES2_S2_S2_S2_fjLj128EEEEELb0ELb0ELb1EEEvNS_9BwdParamsE,"aw",@nobits
	.sectionflags	@""
	.align	16
	.zero		1024


//--------------------- .nv.shared._ZN10layer_norm31ln_parallel_residual_bwd_kernelINS_13Kernel_traitsI13__nv_bfloat16S2_S2_S2_fjLj1280ELj1ELj4ELj1ELj16ENS_18Kernel_traits_baseILj1280ES2_S2_S2_S2_fjLj128EEEEELb0ELb1ELb0EEEvNS_9BwdParamsE --------------------------
	.section	.nv.shared._ZN10layer_norm31ln_parallel_residual_bwd_kernelINS_13Kernel_traitsI13__nv_bfloat16S2_S2_S2_fjLj1280ELj1ELj4ELj1ELj16ENS_18Kernel_traits_baseILj1280ES2_S2_S2_S2_fjLj128EEEEELb0ELb1ELb0EEEvNS_9BwdParamsE,"aw",@nobits
	.sectionflags	@""
	.align	16
	.zero		1024


//--------------------- .nv.shared._ZN10layer_norm31ln_parallel_residual_bwd_kernelINS_13Kernel_traitsI13__nv_bfloat16S2_S2_S2_fjLj1280ELj1ELj4ELj1ELj16ENS_18Kernel_traits_baseILj1280ES2_S2_S2_S2_fjLj128EEEEELb0ELb1ELb1EEEvNS_9BwdParamsE --------------------------
	.section	.nv.shared._ZN10layer_norm31ln_parallel_residual_bwd_kernelINS_13Kernel_traitsI13__nv_bfloat16S2_S2_S2_fjLj1280ELj1ELj4ELj1ELj16ENS_18Kernel_traits_baseILj1280ES2_S2_S2_S2_fjLj128EEEEELb0ELb1ELb1EEEvNS_9BwdParamsE,"aw",@nobits
	.sectionflags	@""
	.align	16
	.zero		1024


//--------------------- .nv.shared._ZN10layer_norm31ln_parallel_residual_bwd_kernelINS_13Kernel_traitsI13__nv_bfloat16S2_S2_S2_fjLj1280ELj1ELj4ELj1ELj16ENS_18Kernel_traits_baseILj1280ES2_S2_S2_S2_fjLj128EEEEELb1ELb0ELb0EEEvNS_9BwdParamsE --------------------------
	.section	.nv.shared._ZN10layer_norm31ln_parallel_residual_bwd_kernelINS_13Kernel_traitsI13__nv_bfloat16S2_S2_S2_fjLj1280ELj1ELj4ELj1ELj16ENS_18Kernel_traits_baseILj1280ES2_S2_S2_S2_fjLj128EEEEELb1ELb0ELb0EEEvNS_9BwdParamsE,"aw",@nobits
	.sectionflags	@""
	.align	16
	.zero		1024


//--------------------- .nv.shared._ZN10layer_norm31ln_parallel_residual_bwd_kernelINS_13Kernel_traitsI13__nv_bfloat16S2_S2_S2_fjLj1280ELj1ELj4ELj1ELj16ENS_18Kernel_traits_baseILj1280ES2_S2_S2_S2_fjLj128EEEEELb1ELb0ELb1EEEvNS_9BwdParamsE --------------------------
	.section	.nv.shared._ZN10layer_norm31ln_parallel_residual_bwd_kernelINS_13Kernel_traitsI13__nv_bfloat16S2_S2_S2_fjLj1280ELj1ELj4ELj1ELj16ENS_18Kernel_traits_baseILj1280ES2_S2_S2_S2_fjLj128EEEEELb1ELb0ELb1EEEvNS_9BwdParamsE,"aw",@nobits
	.sectionflags	@""
	.align	16
	.zero		1024


//--------------------- .nv.shared._ZN10layer_norm22ln_bwd_finalize_kernelINS_22Kernel_traits_finalizeILj1280E13__nv_bfloat16S2_S2_S2_fjLb0ELj1024ELj4ENS_18Kernel_traits_baseILj1280ES2_S2_S2_S2_fjLj1024EEEEELb0ELb0EEEvNS_9BwdParamsE --------------------------
	.section	.nv.shared._ZN10layer_norm22ln_bwd_finalize_kernelINS_22Kernel_traits_finalizeILj1280E13__nv_bfloat16S2_S2_S2_fjLb0ELj1024ELj4ENS_18Kernel_traits_baseILj1280ES2_S2_S2_S2_fjLj1024EEEEELb0ELb0EEEvNS_9BwdParamsE,"aw",@nobits
	.sectionflags	@""
	.align	16
.nv.shared._ZN10layer_norm22ln_bwd_finalize_kernelINS_22Kernel_traits_finalizeILj1280E13__nv_bfloat16S2_S2_S2_fjLb0ELj1024ELj4ENS_18Kernel_traits_baseILj1280ES2_S2_S2_S2_fjLj1024EEEEELb0ELb0EEEvNS_9BwdParamsE:
	.zero		9472


//--------------------- .nv.shared._ZN10layer_norm40ln_parallel_residual_bwd_finalize_kernelINS_22Kernel_traits_finalizeILj1280E13__nv_bfloat16S2_S2_S2_fjLb0ELj1024ELj4ENS_18Kernel_traits_baseILj1280ES2_S2_S2_S2_fjLj1024EEEEELb0EEEvNS_9BwdParamsE --------------------------
	.section	.nv.shared._ZN10layer_norm40ln_parallel_residual_bwd_finalize_kernelINS_22Kernel_traits_finalizeILj1280E13__nv_bfloat16S2_S2_S2_fjLb0ELj1024ELj4ENS_18Kernel_traits_baseILj1280ES2_S2_S2_S2_fjLj1024EEEEELb0EEEvNS_9BwdParamsE,"aw",@nobits
	.sectionflags	@""
	.align	16
.nv.shared._ZN10layer_norm40ln_parallel_residual_bwd_finalize_kernelINS_22Kernel_traits_finalizeILj1280E13__nv_bfloat16S2_S2_S2_fjLb0ELj1024ELj4ENS_18Kernel_traits_baseILj1280ES2_S2_S2_S2_fjLj1024EEEEELb0EEEvNS_9BwdParamsE:
	.zero		17920


//--------------------- .nv.shared._ZN10layer_norm31ln_parallel_residual_bwd_kernelINS_13Kernel_traitsI13__nv_bfloat16S2_S2_S2_fjLj1280ELj1ELj4ELj1ELj16ENS_18Kernel_traits_baseILj1280ES2_S2_S2_S2_fjLj128EEEEELb1ELb1ELb0EEEvNS_9BwdParamsE --------------------------
	.section	.nv.shared._ZN10layer_norm31ln_parallel_residual_bwd_kernelINS_13Kernel_traitsI13__nv_bfloat16S2_S2_S2_fjLj1280ELj1ELj4ELj1ELj16ENS_18Kernel_traits_baseILj1280ES2_S2_S2_S2_fjLj128EEEEELb1ELb1ELb0EEEvNS_9BwdParamsE,"aw",@nobits
	.sectionflags	@""
	.align	16
	.zero		1024


//--------------------- .nv.shared._ZN10layer_norm22ln_bwd_finalize_kernelINS_22Kernel_traits_finalizeILj1280E13__nv_bfloat16S2_S2_S2_fjLb0ELj1024ELj4ENS_18Kernel_traits_baseILj1280ES2_S2_S2_S2_fjLj1024EEEEELb0ELb1EEEvNS_9BwdParamsE --------------------------
	.section	.nv.shared._ZN10layer_norm22ln_bwd_finalize_kernelINS_22Kernel_traits_finalizeILj1280E13__nv_bfloat16S2_S2_S2_fjLb0ELj1024ELj4ENS_18Kernel_traits_baseILj1280ES2_S2_S2_S2_fjLj1024EEEEELb0ELb1EEEvNS_9BwdParamsE,"aw",@nobits
	.sectionflags	@""
	.align	16
.nv.shared._ZN10layer_norm22ln_bwd_finalize_kernelINS_22Kernel_traits_finalizeILj1280E13__nv_bfloat16S2_S2_S2_fjLb0ELj1024ELj4ENS_18Kernel_traits_baseILj1280ES2_S2_S2_S2_fjLj1024EEEEELb0ELb1EEEvNS_9BwdParamsE:
	.zero		9472


//--------------------- .nv.shared._ZN10layer_norm40ln_parallel_residual_bwd_finalize_kernelINS_22Kernel_traits_finalizeILj1280E13__nv_bfloat16S2_S2_S2_fjLb0ELj1024ELj4ENS_18Kernel_traits_baseILj1280ES2_S2_S2_S2_fjLj1024EEEEELb1EEEvNS_9BwdParamsE --------------------------
	.section	.nv.shared._ZN10layer_norm40ln_parallel_residual_bwd_finalize_kernelINS_22Kernel_traits_finalizeILj1280E13__nv_bfloat16S2_S2_S2_fjLb0ELj1024ELj4ENS_18Kernel_traits_baseILj1280ES2_S2_S2_S2_fjLj1024EEEEELb1EEEvNS_9BwdParamsE,"aw",@nobits
	.sectionflags	@""
	.align	16
.nv.shared._ZN10layer_norm40ln_parallel_residual_bwd_finalize_kernelINS_22Kernel_traits_finalizeILj1280E13__nv_bfloat16S2_S2_S2_fjLb0ELj1024ELj4ENS_18Kernel_traits_baseILj1280ES2_S2_S2_S2_fjLj1024EEEEELb1EEEvNS_9BwdParamsE:
	.zero		17920


//--------------------- .nv.shared._ZN10layer_norm31ln_parallel_residual_bwd_kernelINS_13Kernel_traitsI13__nv_bfloat16S2_S2_S2_fjLj1280ELj1ELj4ELj1ELj16ENS_18Kernel_traits_baseILj1280ES2_S2_S2_S2_fjLj128EEEEELb1ELb1ELb1EEEvNS_9BwdParamsE --------------------------
	.section	.nv.shared._ZN10layer_norm31ln_parallel_residual_bwd_kernelINS_13Kernel_traitsI13__nv_bfloat16S2_S2_S2_fjLj1280ELj1ELj4ELj1ELj16ENS_18Kernel_traits_baseILj1280ES2_S2_S2_S2_fjLj128EEEEELb1ELb1ELb1EEEvNS_9BwdParamsE,"aw",@nobits
	.sectionflags	@""
	.align	16
	.zero		1024


//--------------------- .nv.shared._ZN10layer_norm31ln_parallel_residual_bwd_kernelINS_13Kernel_traitsI6__halfS2_S2_S2_fjLj1280ELj1ELj4ELj1ELj16ENS_18Kernel_traits_baseILj1280ES2_S2_S2_S2_fjLj128EEEEELb0ELb0ELb0EEEvNS_9BwdParamsE --------------------------
	.section	.nv.shared._ZN10layer_norm31ln_parallel_residual_bwd_kernelINS_13Kernel_traitsI6__halfS2_S2_S2_fjLj1280ELj1ELj4ELj1ELj16ENS_18Kernel_traits_baseILj1280ES2_S2_S2_S2_fjLj128EEEEELb0ELb0ELb0EEEvNS_9BwdParamsE,"aw",@nobits
	.sectionflags	@""
	.align	16
	.zero		1024


//--------------------- .nv.shared._ZN10layer_norm31ln_parallel_residual_bwd_kernelINS_13Kernel_traitsI6__halfS2_S2_S2_fjLj1280ELj1ELj4ELj1ELj16ENS_18Kernel_traits_baseILj1280ES2_S2_S2_S2_fjLj128EEEEELb0ELb0ELb1EEEvNS_9BwdParamsE --------------------------
	.section	.nv.shared._ZN10layer_norm31ln_parallel_residual_bwd_kernelINS_13Kernel_traitsI6__halfS2_S2_S2_fjLj1280ELj1ELj4ELj1ELj16ENS_18Kernel_traits_baseILj1280ES2_S2_S2_S2_fjLj128EEEEELb0ELb0ELb1EEEvNS_9BwdParamsE,"aw",@nobits
	.sectionflags	@""
	.align	16
	.zero		1024


//--------------------- .nv.shared._ZN10layer_norm31ln_parallel_residual_bwd_kernelINS_13Kernel_traitsI6__halfS2_S2_S2_fjLj1280ELj1ELj4ELj1ELj16ENS_18Kernel_traits_baseILj1280ES2_S2_S2_S2_fjLj128EEEEELb0ELb1ELb0EEEvNS_9BwdParamsE --------------------------
	.section	.nv.shared._ZN10layer_norm31ln_parallel_residual_bwd_kernelINS_13Kernel_traitsI6__halfS2_S2_S2_fjLj1280ELj1ELj4ELj1ELj16ENS_18Kernel_traits_baseILj1280ES2_S2_S2_S2_fjLj128EEEEELb0ELb1ELb0EEEvNS_9BwdParamsE,"aw",@nobits
	.sectionflags	@""
	.align	16
	.zero		1024


//--------------------- .nv.shared._ZN10layer_norm31ln_parallel_residual_bwd_kernelINS_13Kernel_traitsI6__halfS2_S2_S2_fjLj1280ELj1ELj4ELj1ELj16ENS_18Kernel_traits_baseILj1280ES2_S2_S2_S2_fjLj128EEEEELb0ELb1ELb1EEEvNS_9BwdParamsE --------------------------
	.section	.nv.shared._ZN10layer_norm31ln_parallel_residual_bwd_kernelINS_13Kernel_traitsI6__halfS2_S2_S2_fjLj1280ELj1ELj4ELj1ELj16ENS_18Kernel_traits_baseILj1280ES2_S2_S2_S2_fjLj128EEEEELb0ELb1ELb1EEEvNS_9BwdParamsE,"aw",@nobits
	.sectionflags	@""
	.align	16
	.zero		1024


//--------------------- .nv.shared._ZN10layer_norm31ln_parallel_residual_bwd_kernelINS_13Kernel_traitsI6__halfS2_S2_S2_fjLj1280ELj1ELj4ELj1ELj16ENS_18Kernel_traits_baseILj1280ES2_S2_S2_S2_fjLj128EEEEELb1ELb0ELb0EEEvNS_9BwdParamsE --------------------------
	.section	.nv.shared._ZN10layer_norm31ln_parallel_residual_bwd_kernelINS_13Kernel_traitsI6__halfS2_S2_S2_fjLj1280ELj1ELj4ELj1ELj16ENS_18Kernel_traits_baseILj1280ES2_S2_S2_S2_fjLj128EEEEELb1ELb0ELb0EEEvNS_9BwdParamsE,"aw",@nobits
	.sectionflags	@""
	.align	16
	.zero		1024


//--------------------- .nv.shared._ZN10layer_norm31ln_parallel_residual_bwd_kernelINS_13Kernel_traitsI6__halfS2_S2_S2_fjLj1280ELj1ELj4ELj1ELj16ENS_18Kernel_traits_baseILj1280ES2_S2_S2_S2_fjLj128EEEEELb1ELb0ELb1EEEvNS_9BwdParamsE --------------------------
	.section	.nv.shared._ZN10layer_norm31ln_parallel_residual_bwd_kernelINS_13Kernel_traitsI6__halfS2_S2_S2_fjLj1280ELj1ELj4ELj1ELj16ENS_18Kernel_traits_baseILj1280ES2_S2_S2_S2_fjLj128EEEEELb1ELb0ELb1EEEvNS_9BwdParamsE,"aw",@nobits
	.sectionflags	@""
	.align	16
	.zero		1024


//--------------------- .nv.shared._ZN10layer_norm22ln_bwd_finalize_kernelINS_22Kernel_traits_finalizeILj1280E6__halfS2_S2_S2_fjLb0ELj1024ELj4ENS_18Kernel_traits_baseILj1280ES2_S2_S2_S2_fjLj1024EEEEELb0ELb0EEEvNS_9BwdParamsE --------------------------
	.section	.nv.shared._ZN10layer_norm22ln_bwd_finalize_kernelINS_22Kernel_traits_finalizeILj1280E6__halfS2_S2_S2_fjLb0ELj1024ELj4ENS_18Kernel_traits_baseILj1280ES2_S2_S2_S2_fjLj1024EEEEELb0ELb0EEEvNS_9BwdParamsE,"aw",@nobits
	.sectionflags	@""
	.align	16
.nv.shared._ZN10layer_norm22ln_bwd_finalize_kernelINS_22Kernel_traits_finalizeILj1280E6__halfS2_S2_S2_fjLb0ELj1024ELj4ENS_18Kernel_traits_baseILj1280ES2_S2_S2_S2_fjLj1024EEEEELb0ELb0EEEvNS_9BwdParamsE:
	.zero		9472


//--------------------- .nv.shared._ZN10layer_norm40ln_parallel_residual_bwd_finalize_kernelINS_22Kernel_traits_finalizeILj1280E6__halfS2_S2_S2_fjLb0ELj1024ELj4ENS_18Kernel_traits_baseILj1280ES2_S2_S2_S2_fjLj1024EEEEELb0EEEvNS_9BwdParamsE --------------------------
	.section	.nv.shared._ZN10layer_norm40ln_parallel_residual_bwd_finalize_kernelINS_22Kernel_traits_finalizeILj1280E6__halfS2_S2_S2_fjLb0ELj1024ELj4ENS_18Kernel_traits_baseILj1280ES2_S2_S2_S2_fjLj1024EEEEELb0EEEvNS_9BwdParamsE,"aw",@nobits
	.sectionflags	@""
	.align	16
.nv.shared._ZN10layer_norm40ln_parallel_residual_bwd_finalize_kernelINS_22Kernel_traits_finalizeILj1280E6__halfS2_S2_S2_fjLb0ELj1024ELj4ENS_18Kernel_traits_baseILj1280ES2_S2_S2_S2_fjLj1024EEEEELb0EEEvNS_9BwdParamsE:
	.zero		17920


//--------------------- .nv.shared._ZN10layer_norm31ln_parallel_residual_bwd_kernelINS_13Kernel_traitsI6__halfS2_S2_S2_fjLj1280ELj1ELj4ELj1ELj16ENS_18Kernel_traits_baseILj1280ES2_S2_S2_S2_fjLj128EEEEELb1ELb1ELb0EEEvNS_9BwdParamsE --------------------------
	.section	.nv.shared._ZN10layer_norm31ln_parallel_residual_bwd_kernelINS_13Kernel_traitsI6__halfS2_S2_S2_fjLj1280ELj1ELj4ELj1ELj16ENS_18Kernel_traits_baseILj1280ES2_S2_S2_S2_fjLj128EEEEELb1ELb1ELb0EEEvNS_9BwdParamsE,"aw",@nobits
	.sectionflags	@""
	.align	16
	.zero		1024


//--------------------- .nv.shared._ZN10layer_norm22ln_bwd_finalize_kernelINS_22Kernel_traits_finalizeILj1280E6__halfS2_S2_S2_fjLb0ELj1024ELj4ENS_18Kernel_traits_baseILj1280ES2_S2_S2_S2_fjLj1024EEEEELb0ELb1EEEvNS_9BwdParamsE --------------------------
	.section	.nv.shared._ZN10layer_norm22ln_bwd_finalize_kernelINS_22Kernel_traits_finalizeILj1280E6__halfS2_S2_S2_fjLb0ELj1024ELj4ENS_18Kernel_traits_baseILj1280ES2_S2_S2_S2_fjLj1024EEEEELb0ELb1EEEvNS_9BwdParamsE,"aw",@nobits
	.sectionflags	@""
	.align	16
.nv.shared._ZN10layer_norm22ln_bwd_finalize_kernelINS_22Kernel_traits_finalizeILj1280E6__halfS2_S2_S2_fjLb0ELj1024ELj4ENS_18Kernel_traits_baseILj1280ES2_S2_S2_S2_fjLj1024EEEEELb0ELb1EEEvNS_9BwdParamsE:
	.zero		9472


//--------------------- .nv.shared._ZN10layer_norm40ln_parallel_residual_bwd_finalize_kernelINS_22Kernel_traits_finalizeILj1280E6__halfS2_S2_S2_fjLb0ELj1024ELj4ENS_18Kernel_traits_baseILj1280ES2_S2_S2_S2_fjLj1024EEEEELb1EEEvNS_9BwdParamsE --------------------------
	.section	.nv.shared._ZN10layer_norm40ln_parallel_residual_bwd_finalize_kernelINS_22Kernel_traits_finalizeILj1280E6__halfS2_S2_S2_fjLb0ELj1024ELj4ENS_18Kernel_traits_baseILj1280ES2_S2_S2_S2_fjLj1024EEEEELb1EEEvNS_9BwdParamsE,"aw",@nobits
	.sectionflags	@""
	.align	16
.nv.shared._ZN10layer_norm40ln_parallel_residual_bwd_finalize_kernelINS_22Kernel_traits_finalizeILj1280E6__halfS2_S2_S2_fjLb0ELj1024ELj4ENS_18Kernel_traits_baseILj1280ES2_S2_S2_S2_fjLj1024EEEEELb1EEEvNS_9BwdParamsE:
	.zero		17920


//--------------------- .nv.shared._ZN10layer_norm31ln_parallel_residual_bwd_kernelINS_13Kernel_traitsI6__halfS2_S2_S2_fjLj1280ELj1ELj4ELj1ELj16ENS_18Kernel_traits_baseILj1280ES2_S2_S2_S2_fjLj128EEEEELb1ELb1ELb1EEEvNS_9BwdParamsE --------------------------
	.section	.nv.shared._ZN10layer_norm31ln_parallel_residual_bwd_kernelINS_13Kernel_traitsI6__halfS2_S2_S2_fjLj1280ELj1ELj4ELj1ELj16ENS_18Kernel_traits_baseILj1280ES2_S2_S2_S2_fjLj128EEEEELb1ELb1ELb1EEEvNS_9BwdParamsE,"aw",@nobits
	.sectionflags	@""
	.align	16
	.zero		1024


//--------------------- .nv.shared._ZN10layer_norm31ln_parallel_residual_bwd_kernelINS_13Kernel_traitsIf13__nv_bfloat16S2_S2_fjLj1280ELj1ELj4ELj1ELj16ENS_18Kernel_traits_baseILj1280EfS2_S2_S2_fjLj128EEEEELb0ELb0ELb0EEEvNS_9BwdParamsE --------------------------
	.section	.nv.shared._ZN10layer_norm31ln_parallel_residual_bwd_kernelINS_13Kernel_traitsIf13__nv_bfloat16S2_S2_fjLj1280ELj1ELj4ELj1ELj16ENS_18Kernel_traits_baseILj1280EfS2_S2_S2_fjLj128EEEEELb0ELb0ELb0EEEvNS_9BwdParamsE,"aw",@nobits
	.sectionflags	@""
	.align	16
	.zero		1024


//--------------------- .nv.shared._ZN10layer_norm31ln_parallel_residual_bwd_kernelINS_13Kernel_traitsIf13__nv_bfloat16S2_S2_fjLj1280ELj1ELj4ELj1ELj16ENS_18Kernel_traits_baseILj1280EfS2_S2_S2_fjLj128EEEEELb0ELb0ELb1EEEvNS_9BwdParamsE --------------------------
	.section	.nv.shared._ZN10layer_norm31ln_parallel_residual_bwd_kernelINS_13Kernel_traitsIf13__nv_bfloat16S2_S2_fjLj1280ELj1ELj4ELj1ELj16ENS_18Kernel_traits_baseILj1280EfS2_S2_S2_fjLj128EEEEELb0ELb0ELb1EEEvNS_9BwdParamsE,"aw",@nobits
	.sectionflags	@""
	.align	16
	.zero		1024


//--------------------- .nv.shared._ZN10layer_norm31ln_parallel_residual_bwd_kernelINS_13Kernel_traitsIf13__nv_bfloat16S2_S2_fjLj1280ELj1ELj4ELj1ELj16ENS_18Kernel_traits_baseILj1280EfS2_S2_S2_fjLj128EEEEELb0ELb1ELb0EEEvNS_9BwdParamsE --------------------------
	.section	.nv.shared._ZN10layer_norm31ln_parallel_residual_bwd_kernelINS_13Kernel_traitsIf13__nv_bfloat16S2_S2_fjLj1280ELj1ELj4ELj1ELj16ENS_18Kernel_traits_baseILj1280EfS2_S2_S2_fjLj128EEEEELb0ELb1ELb0EEEvNS_9BwdParamsE,"aw",@nobits
	.sectionflags	@""
	.align	16
	.zero		1024


//--------------------- .nv.shared._ZN10layer_norm31ln_parallel_residual_bwd_kernelINS_13Kernel_traitsIf13__nv_bfloat16S2_S2_fjLj1280ELj1ELj4ELj1ELj16ENS_18Kernel_traits_baseILj1280EfS2_S2_S2_fjLj128EEEEELb0ELb1ELb1EEEvNS_9BwdParamsE --------------------------
	.section	.nv.shared._ZN10layer_norm31ln_parallel_residual_bwd_kernelINS_13Kernel_traitsIf13__nv_bfloat16S2_S2_fjLj1280ELj1ELj4ELj1ELj16ENS_18Kernel_traits_baseILj1280EfS2_S2_S2_fjLj128EEEEELb0ELb1ELb1EEEvNS_9BwdParamsE,"aw",@nobits
	.sectionflags	@""
	.align	16
	.zero		1024


//--------------------- .nv.shared._ZN10layer_norm31ln_parallel_residual_bwd_kernelINS_13Kernel_traitsIf13__nv_bfloat16S2_S2_fjLj1280ELj1ELj4ELj1ELj16ENS_18Kernel_traits_baseILj1280EfS2_S2_S2_fjLj128EEEEELb1ELb0ELb0EEEvNS_9BwdParamsE --------------------------
	.section	.nv.shared._ZN10layer_norm31ln_parallel_residual_bwd_kernelINS_13Kernel_traitsIf13__nv_bfloat16S2_S2_fjLj1280ELj1ELj4ELj1ELj16ENS_18Kernel_traits_baseILj1280EfS2_S2_S2_fjLj128EEEEELb1ELb0ELb0EEEvNS_9BwdParamsE,"aw",@nobits
	.sectionflags	@""
	.align	16
	.zero		1024


//--------------------- .nv.shared._ZN10layer_norm31ln_parallel_residual_bwd_kernelINS_13Kernel_traitsIf13__nv_bfloat16S2_S2_fjLj1280ELj1ELj4ELj1ELj16ENS_18Kernel_traits_baseILj1280EfS2_S2_S2_fjLj128EEEEELb1ELb0ELb1EEEvNS_9BwdParamsE --------------------------
	.section	.nv.shared._ZN10layer_norm31ln_parallel_residual_bwd_kernelINS_13Kernel_traitsIf13__nv_bfloat16S2_S2_fjLj1280ELj1ELj4ELj1ELj16ENS_18Kernel_traits_baseILj1280EfS2_S2_S2_fjLj128EEEEELb1ELb0ELb1EEEvNS_9BwdParamsE,"aw",@nobits
	.sectionflags	@""
	.align	16
	.zero		1024


//--------------------- .nv.shared._ZN10layer_norm22ln_bwd_finalize_kernelINS_22Kernel_traits_finalizeILj1280Ef13__nv_bfloat16S2_S2_fjLb0ELj1024ELj4ENS_18Kernel_traits_baseILj1280EfS2_S2_S2_fjLj1024EEEEELb0ELb0EEEvNS_9BwdParamsE --------------------------
	.section	.nv.shared._ZN10layer_norm22ln_bwd_finalize_kernelINS_22Kernel_traits_finalizeILj1280Ef13__nv_bfloat16S2_S2_fjLb0ELj1024ELj4ENS_18Kernel_traits_baseILj1280EfS2_S2_S2_fjLj1024EEEEELb0ELb0EEEvNS_9BwdParamsE,"aw",@nobits
	.sectionflags	@""
	.align	16
.nv.shared._ZN10layer_norm22ln_bwd_finalize_kernelINS_22Kernel_traits_finalizeILj1280Ef13__nv_bfloat16S2_S2_fjLb0ELj1024ELj4ENS_18Kernel_traits_baseILj1280EfS2_S2_S2_fjLj1024EEEEELb0ELb0EEEvNS_9BwdParamsE:
	.zero		9472


//--------------------- .nv.shared._ZN10layer_norm40ln_parallel_residual_bwd_finalize_kernelINS_22Kernel_traits_finalizeILj1280Ef13__nv_bfloat16S2_S2_fjLb0ELj1024ELj4ENS_18Kernel_traits_baseILj1280EfS2_S2_S2_fjLj1024EEEEELb0EEEvNS_9BwdParamsE --------------------------
	.section	.nv.shared._ZN10layer_norm40ln_parallel_residual_bwd_finalize_kernelINS_22Kernel_traits_finalizeILj1280Ef13__nv_bfloat16S2_S2_fjLb0ELj1024ELj4ENS_18Kernel_traits_baseILj1280EfS2_S2_S2_fjLj1024EEEEELb0EEEvNS_9BwdParamsE,"aw",@nobits
	.sectionflags	@""
	.align	16
.nv.shared._ZN10layer_norm40ln_parallel_residual_bwd_finalize_kernelINS_22Kernel_traits_finalizeILj1280Ef13__nv_bfloat16S2_S2_fjLb0ELj1024ELj4ENS_18Kernel_traits_baseILj1280EfS2_S2_S2_fjLj1024EEEEELb0EEEvNS_9BwdParamsE:
	.zero		17920


//--------------------- .nv.shared._ZN10layer_norm31ln_parallel_residual_bwd_kernelINS_13Kernel_traitsIf13__nv_bfloat16S2_S2_fjLj1280ELj1ELj4ELj1ELj16ENS_18Kernel_traits_baseILj1280EfS2_S2_S2_fjLj128EEEEELb1ELb1ELb0EEEvNS_9BwdParamsE --------------------------
	.section	.nv.shared._ZN10layer_norm31ln_parallel_residual_bwd_kernelINS_13Kernel_traitsIf13__nv_bfloat16S2_S2_fjLj1280ELj1ELj4ELj1ELj16ENS_18Kernel_traits_baseILj1280EfS2_S2_S2_fjLj128EEEEELb1ELb1ELb0EEEvNS_9BwdParamsE,"aw",@nobits
	.sectionflags	@""
	.align	16
	.zero		1024


//--------------------- .nv.shared._ZN10layer_norm22ln_bwd_finalize_kernelINS_22Kernel_traits_finalizeILj1280Ef13__nv_bfloat16S2_S2_fjLb0ELj1024ELj4ENS_18Kernel_traits_baseILj1280EfS2_S2_S2_fjLj1024EEEEELb0ELb1EEEvNS_9BwdParamsE --------------------------
	.section	.nv.shared._ZN10layer_norm22ln_bwd_finalize_kernelINS_22Kernel_traits_finalizeILj1280Ef13__nv_bfloat16S2_S2_fjLb0ELj1024ELj4ENS_18Kernel_traits_baseILj1280EfS2_S2_S2_fjLj1024EEEEELb0ELb1EEEvNS_9BwdParamsE,"aw",@nobits
	.sectionflags	@""
	.align	16
.nv.shared._ZN10layer_norm22ln_bwd_finalize_kernelINS_22Kernel_traits_finalizeILj1280Ef13__nv_bfloat16S2_S2_fjLb0ELj1024ELj4ENS_18Kernel_traits_baseILj1280EfS2_S2_S2_fjLj1024EEEEELb0ELb1EEEvNS_9BwdParamsE:
	.zero		9472


//--------------------- .nv.shared._ZN10layer_norm40ln_parallel_residual_bwd_finalize_kernelINS_22Kernel_traits_finalizeILj1280Ef13__nv_bfloat16S2_S2_fjLb0ELj1024ELj4ENS_18Kernel_traits_baseILj1280EfS2_S2_S2_fjLj1024EEEEELb1EEEvNS_9BwdParamsE --------------------------
	.section	.nv.shared._ZN10layer_norm40ln_parallel_residual_bwd_finalize_kernelINS_22Kernel_traits_finalizeILj1280Ef13__nv_bfloat16S2_S2_fjLb0ELj1024ELj4ENS_18Kernel_traits_baseILj1280EfS2_S2_S2_fjLj1024EEEEELb1EEEvNS_9BwdParamsE,"aw",@nobits
	.sectionflags	@""
	.align	16
.nv.shared._ZN10layer_norm40ln_parallel_residual_bwd_finalize_kernelINS_22Kernel_traits_finalizeILj1280Ef13__nv_bfloat16S2_S2_fjLb0ELj1024ELj4ENS_18Kernel_traits_baseILj1280EfS2_S2_S2_fjLj1024EEEEELb1EEEvNS_9BwdParamsE:
	.zero		17920


//--------------------- .nv.shared._ZN10layer_norm31ln_parallel_residual_bwd_kernelINS_13Kernel_traitsIf13__nv_bfloat16S2_S2_fjLj1280ELj1ELj4ELj1ELj16ENS_18Kernel_traits_baseILj1280EfS2_S2_S2_fjLj128EEEEELb1ELb1ELb1EEEvNS_9BwdParamsE --------------------------
	.section	.nv.shared._ZN10layer_norm31ln_parallel_residual_bwd_kernelINS_13Kernel_traitsIf13__nv_bfloat16S2_S2_fjLj1280ELj1ELj4ELj1ELj16ENS_18Kernel_traits_baseILj1280EfS2_S2_S2_fjLj128EEEEELb1ELb1ELb1EEEvNS_9BwdParamsE,"aw",@nobits
	.sectionflags	@""
	.align	16
	.zero		1024


//--------------------- .nv.shared._ZN10layer_norm31ln_parallel_residual_bwd_kernelINS_13Kernel_traitsI13__nv_bfloat16S2_fS2_fjLj1280ELj1ELj4ELj1ELj16ENS_18Kernel_traits_baseILj1280ES2_S2_fS2_fjLj128EEEEELb0ELb0ELb0EEEvNS_9BwdParamsE --------------------------
	.section	.nv.shared._ZN10layer_norm31ln_parallel_residual_bwd_kernelINS_13Kernel_traitsI13__nv_bfloat16S2_fS2_fjLj1280ELj1ELj4ELj1ELj16ENS_18Kernel_traits_baseILj1280ES2_S2_fS2_fjLj128EEEEELb0ELb0ELb0EEEvNS_9BwdParamsE,"aw",@nobits
	.sectionflags	@""
	.align	16
	.zero		1024


//--------------------- .nv.shared._ZN10layer_norm31ln_parallel_residual_bwd_kernelINS_13Kernel_traitsI13__nv_bfloat16S2_fS2_fjLj1280ELj1ELj4ELj1ELj16ENS_18Kernel_traits_baseILj1280ES2_S2_fS2_fjLj128EEEEELb0ELb0ELb1EEEvNS_9BwdParamsE --------------------------
	.section	.nv.shared._ZN10layer_norm31ln_parallel_residual_bwd_kernelINS_13Kernel_traitsI13__nv_bfloat16S2_fS2_fjLj1280ELj1ELj4ELj1ELj16ENS_18Kernel_traits_baseILj1280ES2_S2_fS2_fjLj128EEEEELb0ELb0ELb1EEEvNS_9BwdParamsE,"aw",@nobits
	.sectionflags	@""
	.align	16
	.zero		1024


//--------------------- .nv.shared._ZN10layer_norm31ln_parallel_residual_bwd_kernelINS_13Kernel_traitsI13__nv_bfloat16S2_fS2_fjLj1280ELj1ELj4ELj1ELj16ENS_18Kernel_traits_baseILj1280ES2_S2_fS2_fjLj128EEEEELb0ELb1ELb0EEEvNS_9BwdParamsE --------------------------
	.section	.nv.shared._ZN10layer_norm31ln_parallel_residual_bwd_kernelINS_13Kernel_traitsI13__nv_bfloat16S2_fS2_fjLj1280ELj1ELj4ELj1ELj16ENS_18Kernel_traits_baseILj1280ES2_S2_fS2_fjLj128EEEEELb0ELb1ELb0EEEvNS_9BwdParamsE,"aw",@nobits
	.sectionflags	@""
	.align	16
	.zero		1024


//--------------------- .nv.shared._ZN10layer_norm31ln_parallel_residual_bwd_kernelINS_13Kernel_traitsI13__nv_bfloat16S2_fS2_fjLj1280ELj1ELj4ELj1ELj16ENS_18Kernel_traits_baseILj1280ES2_S2_fS2_fjLj128EEEEELb0ELb1ELb1EEEvNS_9BwdParamsE --------------------------
	.section	.nv.shared._ZN10layer_norm31ln_parallel_residual_bwd_kernelINS_13Kernel_traitsI13__nv_bfloat16S2_fS2_fjLj1280ELj1ELj4ELj1ELj16ENS_18Kernel_traits_baseILj1280ES2_S2_fS2_fjLj128EEEEELb0ELb1ELb1EEEvNS_9BwdParamsE,"aw",@nobits
	.sectionflags	@""
	.align	16
	.zero		1024


//--------------------- .nv.shared._ZN10layer_norm31ln_parallel_residual_bwd_kernelINS_13Kernel_traitsI13__nv_bfloat16S2_fS2_fjLj1280ELj1ELj4ELj1ELj16ENS_18Kernel_traits_baseILj1280ES2_S2_fS2_fjLj128EEEEELb1ELb0ELb0EEEvNS_9BwdParamsE --------------------------
	.section	.nv.shared._ZN10layer_norm31ln_parallel_residual_bwd_kernelINS_13Kernel_traitsI13__nv_bfloat16S2_fS2_fjLj1280ELj1ELj4ELj1ELj16ENS_18Kernel_traits_baseILj1280ES2_S2_fS2_fjLj128EEEEELb1ELb0ELb0EEEvNS_9BwdParamsE,"aw",@nobits
	.sectionflags	@""
	.align	16
	.zero		1024


//--------------------- .nv.shared._ZN10layer_norm31ln_parallel_residual_bwd_kernelINS_13Kernel_traitsI13__nv_bfloat16S2_fS2_fjLj1280ELj1ELj4ELj1ELj16ENS_18Kernel_traits_baseILj1280ES2_S2_fS2_fjLj128EEEEELb1ELb0ELb1EEEvNS_9BwdParamsE --------------------------
	.section	.nv.shared._ZN10layer_norm31ln_parallel_residual_bwd_kernelINS_13Kernel_traitsI13__nv_bfloat16S2_fS2_fjLj1280ELj1ELj4ELj1ELj16ENS_18Kernel_traits_baseILj1280ES2_S2_fS2_fjLj128EEEEELb1ELb0ELb1EEEvNS_9BwdParamsE,"aw",@nobits
	.sectionflags	@""
	.align	16
	.zero		1024


//--------------------- .nv.shared._ZN10layer_norm22ln_bwd_finalize_kernelINS_22Kernel_traits_finalizeILj1280E13__nv_bfloat16S2_fS2_fjLb0ELj1024ELj4ENS_18Kernel_traits_baseILj1280ES2_S2_fS2_fjLj1024EEEEELb0ELb0EEEvNS_9BwdParamsE --------------------------
	.section	.nv.shared._ZN10layer_norm22ln_bwd_finalize_kernelINS_22Kernel_traits_finalizeILj1280E13__nv_bfloat16S2_fS2_fjLb0ELj1024ELj4ENS_18Kernel_traits_baseILj1280ES2_S2_fS2_fjLj1024EEEEELb0ELb0EEEvNS_9BwdParamsE,"aw",@nobits
	.sectionflags	@""
	.align	16
.nv.shared._ZN10layer_norm22ln_bwd_finalize_kernelINS_22Kernel_traits_finalizeILj1280E13__nv_bfloat16S2_fS2_fjLb0ELj1024ELj4ENS_18Kernel_traits_baseILj1280ES2_S2_fS2_fjLj1024EEEEELb0ELb0EEEvNS_9BwdParamsE:
	.zero		9472


//--------------------- .nv.shared._ZN10layer_norm40ln_parallel_residual_bwd_finalize_kernelINS_22Kernel_traits_finalizeILj1280E13__nv_bfloat16S2_fS2_fjLb0ELj1024ELj4ENS_18Kernel_traits_baseILj1280ES2_S2_fS2_fjLj1024EEEEELb0EEEvNS_9BwdParamsE --------------------------
	.section	.nv.shared._ZN10layer_norm40ln_parallel_residual_bwd_finalize_kernelINS_22Kernel_traits_finalizeILj1280E13__nv_bfloat16S2_fS2_fjLb0ELj1024ELj4ENS_18Kernel_traits_baseILj1280ES2_S2_fS2_fjLj1024EEEEELb0EEEvNS_9BwdParamsE,"aw",@nobits
	.sectionflags	@""
	.align	16
.nv.shared._ZN10layer_norm40ln_parallel_residual_bwd_finalize_kernelINS_22Kernel_traits_finalizeILj1280E13__nv_bfloat16S2_fS2_fjLb0ELj1024ELj4ENS_18Kernel_traits_baseILj1280ES2_S2_fS2_fjLj1024EEEEELb0EEEvNS_9BwdParamsE:
	.zero		17920


//--------------------- .nv.shared._ZN10layer_norm31ln_parallel_residual_bwd_kernelINS_13Kernel_traitsI13__nv_bfloat16S2_fS2_fjLj1280ELj1ELj4ELj1ELj16ENS_18Kernel_traits_baseILj1280ES2_S2_fS2_fjLj128EEEEELb1ELb1ELb0EEEvNS_9BwdParamsE --------------------------
	.section	.nv.shared._ZN10layer_norm31ln_parallel_residual_bwd_kernelINS_13Kernel_traitsI13__nv_bfloat16S2_fS2_fjLj1280ELj1ELj4ELj1ELj16ENS_18Kernel_traits_baseILj1280ES2_S2_fS2_fjLj128EEEEELb1ELb1ELb0EEEvNS_9BwdParamsE,"aw",@nobits
	.sectionflags	@""
	.align	16
	.zero		1024


//--------------------- .nv.shared._ZN10layer_norm22ln_bwd_finalize_kernelINS_22Kernel_traits_finalizeILj1280E13__nv_bfloat16S2_fS2_fjLb0ELj1024ELj4ENS_18Kernel_traits_baseILj1280ES2_S2_fS2_fjLj1024EEEEELb0ELb1EEEvNS_9BwdParamsE --------------------------
	.section	.nv.shared._ZN10layer_norm22ln_bwd_finalize_kernelINS_22Kernel_traits_finalizeILj1280E13__nv_bfloat16S2_fS2_fjLb0ELj1024ELj4ENS_18Kernel_traits_baseILj1280ES2_S2_fS2_fjLj1024EEEEELb0ELb1EEEvNS_9BwdParamsE,"aw",@nobits
	.sectionflags	@""
	.align	16
.nv.shared._ZN10layer_norm22ln_bwd_finalize_kernelINS_22Kernel_traits_finalizeILj1280E13__nv_bfloat16S2_fS2_fjLb0ELj1024ELj4ENS_18Kernel_traits_baseILj1280ES2_S2_fS2_fjLj1024EEEEELb0ELb1EEEvNS_9BwdParamsE:
	.zero		9472


//--------------------- .nv.shared._ZN10layer_norm40ln_parallel_residual_bwd_finalize_kernelINS_22Kernel_traits_finalizeILj1280E13__nv_bfloat16S2_fS2_fjLb0ELj1024ELj4ENS_18Kernel_traits_baseILj1280ES2_S2_fS2_fjLj1024EEEEELb1EEEvNS_9BwdParamsE --------------------------
	.section	.nv.shared._ZN10layer_norm40ln_parallel_residual_bwd_finalize_kernelINS_22Kernel_traits_finalizeILj1280E13__nv_bfloat16S2_fS2_fjLb0ELj1024ELj4ENS_18Kernel_traits_baseILj1280ES2_S2_fS2_fjLj1024EEEEELb1EEEvNS_9BwdParamsE,"aw",@nobits
	.sectionflags	@""
	.align	16
.nv.shared._ZN10layer_norm40ln_parallel_residual_bwd_finalize_kernelINS_22Kernel_traits_finalizeILj1280E13__nv_bfloat16S2_fS2_fjLb0ELj1024ELj4ENS_18Kernel_traits_baseILj1280ES2_S2_fS2_fjLj1024EEEEELb1EEEvNS_9BwdParamsE:
	.zero		17920


//--------------------- .nv.shared._ZN10layer_norm31ln_parallel_residual_bwd_kernelINS_13Kernel_traitsI13__nv_bfloat16S2_fS2_fjLj1280ELj1ELj4ELj1ELj16ENS_18Kernel_traits_baseILj1280ES2_S2_fS2_fjLj128EEEEELb1ELb1ELb1EEEvNS_9BwdParamsE --------------------------
	.section	.nv.shared._ZN10layer_norm31ln_parallel_residual_bwd_kernelINS_13Kernel_traitsI13__nv_bfloat16S2_fS2_fjLj1280ELj1ELj4ELj1ELj16ENS_18Kernel_traits_baseILj1280ES2_S2_fS2_fjLj128EEEEELb1ELb1ELb1EEEvNS_9BwdParamsE,"aw",@nobits
	.sectionflags	@""
	.align	16
	.zero		1024


//--------------------- .nv.shared._ZN10layer_norm31ln_parallel_residual_bwd_kernelINS_13Kernel_traitsIf13__nv_bfloat16fS2_fjLj1280ELj1ELj4ELj1ELj16ENS_18Kernel_traits_baseILj1280EfS2_fS2_fjLj128EEEEELb0ELb0ELb0EEEvNS_9BwdParamsE --------------------------
	.section	.nv.shared._ZN10layer_norm31ln_parallel_residual_bwd_kernelINS_13Kernel_traitsIf13__nv_bfloat16fS2_fjLj1280ELj1ELj4ELj1ELj16ENS_18Kernel_traits_baseILj1280EfS2_fS2_fjLj128EEEEELb0ELb0ELb0EEEvNS_9BwdParamsE,"aw",@nobits
	.sectionflags	@""
	.align	16
	.zero		1024


//--------------------- .nv.shared._ZN10layer_norm31ln_parallel_residual_bwd_kernelINS_13Kernel_traitsIf13__nv_bfloat16fS2_fjLj1280ELj1ELj4ELj1ELj16ENS_18Kernel_traits_baseILj1280EfS2_fS2_fjLj128EEEEELb0ELb0ELb1EEEvNS_9BwdParamsE --------------------------
	.section	.nv.shared._ZN10layer_norm31ln_parallel_residual_bwd_kernelINS_13Kernel_traitsIf13__nv_bfloat16fS2_fjLj1280ELj1ELj4ELj1ELj16ENS_18Kernel_traits_baseILj1280EfS2_fS2_fjLj128EEEEELb0ELb0ELb1EEEvNS_9BwdParamsE,"aw",@nobits
	.sectionflags	@""
	.align	16
	.zero		1024


//--------------------- .nv.shared._ZN10layer_norm31ln_parallel_residual_bwd_kernelINS_13Kernel_traitsIf13__nv_bfloat16fS2_fjLj1280ELj1ELj4ELj1ELj16ENS_18Kernel_traits_baseILj1280EfS2_fS2_fjLj128EEEEELb0ELb1ELb0EEEvNS_9BwdParamsE --------------------------
	.section	.nv.shared._ZN10layer_norm31ln_parallel_residual_bwd_kernelINS_13Kernel_traitsIf13__nv_bfloat16fS2_fjLj1280ELj1ELj4ELj1ELj16ENS_18Kernel_traits_baseILj1280EfS2_fS2_fjLj128EEEEELb0ELb1ELb0EEEvNS_9BwdParamsE,"aw",@nobits
	.sectionflags	@""
	.align	16
	.zero		1024


//--------------------- .nv.shared._ZN10layer_norm31ln_parallel_residual_bwd_kernelINS_13Kernel_traitsIf13__nv_bfloat16fS2_fjLj1280ELj1ELj4ELj1ELj16ENS_18Kernel_traits_baseILj1280EfS2_fS2_fjLj128EEEEELb0ELb1ELb1EEEvNS_9BwdParamsE --------------------------
	.section	.nv.shared._ZN10layer_norm31ln_parallel_residual_bwd_kernelINS_13Kernel_traitsIf13__nv_bfloat16fS2_fjLj1280ELj1ELj4ELj1ELj16ENS_18Kernel_traits_baseILj1280EfS2_fS2_fjLj128EEEEELb0ELb1ELb1EEEvNS_9BwdParamsE,"aw",@nobits
	.sectionflags	@""
	.align	16
	.zero		1024


//--------------------- .nv.shared._ZN10layer_norm31ln_parallel_residual_bwd_kernelINS_13Kernel_traitsIf13__nv_bfloat16fS2_fjLj1280ELj1ELj4ELj1ELj16ENS_18Kernel_traits_baseILj1280EfS2_fS2_fjLj128EEEEELb1ELb0ELb0EEEvNS_9BwdParamsE --------------------------
	.section	.nv.shared._ZN10layer_norm31ln_parallel_residual_bwd_kernelINS_13Kernel_traitsIf13__nv_bfloat16fS2_fjLj1280ELj1ELj4ELj1ELj16ENS_18Kernel_traits_baseILj1280EfS2_fS2_fjLj128EEEEELb1ELb0ELb0EEEvNS_9BwdParamsE,"aw",@nobits
	.sectionflags	@""
	.align	16
	.zero		1024


//--------------------- .nv.shared._ZN10layer_norm31ln_parallel_residual_bwd_kernelINS_13Kernel_traitsIf13__nv_bfloat16fS2_fjLj1280ELj1ELj4ELj1ELj16ENS_18Kernel_traits_baseILj1280EfS2_fS2_fjLj128EEEEELb1ELb0ELb1EEEvNS_9BwdParamsE --------------------------
	.section	.nv.shared._ZN10layer_norm31ln_parallel_residual_bwd_kernelINS_13Kernel_traitsIf13__nv_bfloat16fS2_fjLj1280ELj1ELj4ELj1ELj16ENS_18Kernel_traits_baseILj1280EfS2_fS2_fjLj128EEEEELb1ELb0ELb1EEEvNS_9BwdParamsE,"aw",@nobits
	.sectionflags	@""
	.align	16
	.zero		1024


//--------------------- .nv.shared._ZN10layer_norm22ln_bwd_finalize_kernelINS_22Kernel_traits_finalizeILj1280Ef13__nv_bfloat16fS2_fjLb0ELj1024ELj4ENS_18Kernel_traits_baseILj1280EfS2_fS2_fjLj1024EEEEELb0ELb0EEEvNS_9BwdParamsE --------------------------
	.section	.nv.shared._ZN10layer_norm22ln_bwd_finalize_kernelINS_22Kernel_traits_finalizeILj1280Ef13__nv_bfloat16fS2_fjLb0ELj1024ELj4ENS_18Kernel_traits_baseILj1280EfS2_fS2_fjLj1024EEEEELb0ELb0EEEvNS_9BwdParamsE,"aw",@nobits
	.sectionflags	@""
	.align	16
.nv.shared._ZN10layer_norm22ln_bwd_finalize_kernelINS_22Kernel_traits_finalizeILj1280Ef13__nv_bfloat16fS2_fjLb0ELj1024ELj4ENS_18Kernel_traits_baseILj1280EfS2_fS2_fjLj1024EEEEELb0ELb0EEEvNS_9BwdParamsE:
	.zero		9472


//--------------------- .nv.shared._ZN10layer_norm40ln_parallel_residual_bwd_finalize_kernelINS_22Kernel_traits_finalizeILj1280Ef13__nv_bfloat16fS2_fjLb0ELj1024ELj4ENS_18Kernel_traits_baseILj1280EfS2_fS2_fjLj1024EEEEELb0EEEvNS_9BwdParamsE --------------------------
	.section	.nv.shared._ZN10layer_norm40ln_parallel_residual_bwd_finalize_kernelINS_22Kernel_traits_finalizeILj1280Ef13__nv_bfloat16fS2_fjLb0ELj1024ELj4ENS_18Kernel_traits_baseILj1280EfS2_fS2_fjLj1024EEEEELb0EEEvNS_9BwdParamsE,"aw",@nobits
	.sectionflags	@""
	.align	16
.nv.shared._ZN10layer_norm40ln_parallel_residual_bwd_finalize_kernelINS_22Kernel_traits_finalizeILj1280Ef13__nv_bfloat16fS2_fjLb0ELj1024ELj4ENS_18Kernel_traits_baseILj1280EfS2_fS2_fjLj1024EEEEELb0EEEvNS_9BwdParamsE:
	.zero		17920


//--------------------- .nv.shared._ZN10layer_norm31ln_parallel_residual_bwd_kernelINS_13Kernel_traitsIf13__nv_bfloat16fS2_fjLj1280ELj1ELj4ELj1ELj16ENS_18Kernel_traits_baseILj1280EfS2_fS2_fjLj128EEEEELb1ELb1ELb0EEEvNS_9BwdParamsE --------------------------
	.section	.nv.shared._ZN10layer_norm31ln_parallel_residual_bwd_kernelINS_13Kernel_traitsIf13__nv_bfloat16fS2_fjLj1280ELj1ELj4ELj1ELj16ENS_18Kernel_traits_baseILj1280EfS2_fS2_fjLj128EEEEELb1ELb1ELb0EEEvNS_9BwdParamsE,"aw",@nobits
	.sectionflags	@""
	.align	16
	.zero		1024


//--------------------- .nv.shared._ZN10layer_norm22ln_bwd_finalize_kernelINS_22Kernel_traits_finalizeILj1280Ef13__nv_bfloat16fS2_fjLb0ELj1024ELj4ENS_18Kernel_traits_baseILj1280EfS2_fS2_fjLj1024EEEEELb0ELb1EEEvNS_9BwdParamsE --------------------------
	.section	.nv.shared._ZN10layer_norm22ln_bwd_finalize_kernelINS_22Kernel_traits_finalizeILj1280Ef13__nv_bfloat16fS2_fjLb0ELj1024ELj4ENS_18Kernel_traits_baseILj1280EfS2_fS2_fjLj1024EEEEELb0ELb1EEEvNS_9BwdParamsE,"aw",@nobits
	.sectionflags	@""
	.align	16
.nv.shared._ZN10layer_norm22ln_bwd_finalize_kernelINS_22Kernel_traits_finalizeILj1280Ef13__nv_bfloat16fS2_fjLb0ELj1024ELj4ENS_18Kernel_traits_baseILj1280EfS2_fS2_fjLj1024EEEEELb0ELb1EEEvNS_9BwdParamsE:
	.zero		9472


//--------------------- .nv.shared._ZN10layer_norm40ln_parallel_residual_bwd_finalize_kernelINS_22Kernel_traits_finalizeILj1280Ef13__nv_bfloat16fS2_fjLb0ELj1024ELj4ENS_18Kernel_traits_baseILj1280EfS2_fS2_fjLj1024EEEEELb1EEEvNS_9BwdParamsE --------------------------
	.section	.nv.shared._ZN10layer_norm40ln_parallel_residual_bwd_finalize_kernelINS_22Kernel_traits_finalizeILj1280Ef13__nv_bfloat16fS2_fjLb0ELj1024ELj4ENS_18Kernel_traits_baseILj1280EfS2_fS2_fjLj1024EEEEELb1EEEvNS_9BwdParamsE,"aw",@nobits
	.sectionflags	@""
	.align	16
.nv.shared._ZN10layer_norm40ln_parallel_residual_bwd_finalize_kernelINS_22Kernel_traits_finalizeILj1280Ef13__nv_bfloat16fS2_fjLb0ELj1024ELj4ENS_18Kernel_traits_baseILj1280EfS2_fS2_fjLj1024EEEEELb1EEEvNS_9BwdParamsE:
	.zero		17920


//--------------------- .nv.shared._ZN10layer_norm31ln_parallel_residual_bwd_kernelINS_13Kernel_traitsIf13__nv_bfloat16fS2_fjLj1280ELj1ELj4ELj1ELj16ENS_18Kernel_traits_baseILj1280EfS2_fS2_fjLj128EEEEELb1ELb1ELb1EEEvNS_9BwdParamsE --------------------------
	.section	.nv.shared._ZN10layer_norm31ln_parallel_residual_bwd_kernelINS_13Kernel_traitsIf13__nv_bfloat16fS2_fjLj1280ELj1ELj4ELj1ELj16ENS_18Kernel_traits_baseILj1280EfS2_fS2_fjLj128EEEEELb1ELb1ELb1EEEvNS_9BwdParamsE,"aw",@nobits
	.sectionflags	@""
	.align	16
	.zero		1024


//--------------------- .nv.shared._ZN10layer_norm31ln_parallel_residual_bwd_kernelINS_13Kernel_traitsIf6__halfS2_S2_fjLj1280ELj1ELj4ELj1ELj16ENS_18Kernel_traits_baseILj1280EfS2_S2_S2_fjLj128EEEEELb0ELb0ELb0EEEvNS_9BwdParamsE --------------------------
	.section	.nv.shared._ZN10layer_norm31ln_parallel_residual_bwd_kernelINS_13Kernel_traitsIf6__halfS2_S2_fjLj1280ELj1ELj4ELj1ELj16ENS_18Kernel_traits_baseILj1280EfS2_S2_S2_fjLj128EEEEELb0ELb0ELb0EEEvNS_9BwdParamsE,"aw",@nobits
	.sectionflags	@""
	.align	16
	.zero		1024


//--------------------- .nv.shared._ZN10layer_norm31ln_parallel_residual_bwd_kernelINS_13Kernel_traitsIf6__halfS2_S2_fjLj1280ELj1ELj4ELj1ELj16ENS_18Kernel_traits_baseILj1280EfS2_S2_S2_fjLj128EEEEELb0ELb0ELb1EEEvNS_9BwdParamsE --------------------------
	.section	.nv.shared._ZN10layer_norm31ln_parallel_residual_bwd_kernelINS_13Kernel_traitsIf6__halfS2_S2_fjLj1280ELj1ELj4ELj1ELj16ENS_18Kernel_traits_baseILj1280EfS2_S2_S2_fjLj128EEEEELb0ELb0ELb1EEEvNS_9BwdParamsE,"aw",@nobits
	.sectionflags	@""
	.align	16
	.zero		1024


//--------------------- .nv.shared._ZN10layer_norm31ln_parallel_residual_bwd_kernelINS_13Kernel_traitsIf6__halfS2_S2_fjLj1280ELj1ELj4ELj1ELj16ENS_18Kernel_traits_baseILj1280EfS2_S2_S2_fjLj128EEEEELb0ELb1ELb0EEEvNS_9BwdParamsE --------------------------
	.section	.nv.shared._ZN10layer_norm31ln_parallel_residual_bwd_kernelINS_13Kernel_traitsIf6__halfS2_S2_fjLj1280ELj1ELj4ELj1ELj16ENS_18Kernel_traits_baseILj1280EfS2_S2_S2_fjLj128EEEEELb0ELb1ELb0EEEvNS_9BwdParamsE,"aw",@nobits
	.sectionflags	@""
	.align	16
	.zero		1024


//--------------------- .nv.shared._ZN10layer_norm31ln_parallel_residual_bwd_kernelINS_13Kernel_traitsIf6__halfS2_S2_fjLj1280ELj1ELj4ELj1ELj16ENS_18Kernel_traits_baseILj1280EfS2_S2_S2_fjLj128EEEEELb0ELb1ELb1EEEvNS_9BwdParamsE --------------------------
	.section	.nv.shared._ZN10layer_norm31ln_parallel_residual_bwd_kernelINS_13Kernel_traitsIf6__halfS2_S2_fjLj1280ELj1ELj4ELj1ELj16ENS_18Kernel_traits_baseILj1280EfS2_S2_S2_fjLj128EEEEELb0ELb1ELb1EEEvNS_9BwdParamsE,"aw",@nobits
	.sectionflags	@""
	.align	16
	.zero		1024


//--------------------- .nv.shared._ZN10layer_norm31ln_parallel_residual_bwd_kernelINS_13Kernel_traitsIf6__halfS2_S2_fjLj1280ELj1ELj4ELj1ELj16ENS_18Kernel_traits_baseILj1280EfS2_S2_S2_fjLj128EEEEELb1ELb0ELb0EEEvNS_9BwdParamsE --------------------------
	.section	.nv.shared._ZN10layer_norm31ln_parallel_residual_bwd_kernelINS_13Kernel_traitsIf6__halfS2_S2_fjLj1280ELj1ELj4ELj1ELj16ENS_18Kernel_traits_baseILj1280EfS2_S2_S2_fjLj128EEEEELb1ELb0ELb0EEEvNS_9BwdParamsE,"aw",@nobits
	.sectionflags	@""
	.align	16
	.zero		1024


//--------------------- .nv.shared._ZN10layer_norm31ln_parallel_residual_bwd_kernelINS_13Kernel_traitsIf6__halfS2_S2_fjLj1280ELj1ELj4ELj1ELj16ENS_18Kernel_traits_baseILj1280EfS2_S2_S2_fjLj128EEEEELb1ELb0ELb1EEEvNS_9BwdParamsE --------------------------
	.section	.nv.shared._ZN10layer_norm31ln_parallel_residual_bwd_kernelINS_13Kernel_traitsIf6__halfS2_S2_fjLj1280ELj1ELj4ELj1ELj16ENS_18Kernel_traits_baseILj1280EfS2_S2_S2_fjLj128EEEEELb1ELb0ELb1EEEvNS_9BwdParamsE,"aw",@nobits
	.sectionflags	@""
	.align	16
	.zero		1024


//--------------------- .nv.shared._ZN10layer_norm22ln_bwd_finalize_kernelINS_22Kernel_traits_finalizeILj1280Ef6__halfS2_S2_fjLb0ELj1024ELj4ENS_18Kernel_traits_baseILj1280EfS2_S2_S2_fjLj1024EEEEELb0ELb0EEEvNS_9BwdParamsE --------------------------
	.section	.nv.shared._ZN10layer_norm22ln_bwd_finalize_kernelINS_22Kernel_traits_finalizeILj1280Ef6__halfS2_S2_fjLb0ELj1024ELj4ENS_18Kernel_traits_baseILj1280EfS2_S2_S2_fjLj1024EEEEELb0ELb0EEEvNS_9BwdParamsE,"aw",@nobits
	.sectionflags	@""
	.align	16
.nv.shared._ZN10layer_norm22ln_bwd_finalize_kernelINS_22Kernel_traits_finalizeILj1280Ef6__halfS2_S2_fjLb0ELj1024ELj4ENS_18Kernel_traits_baseILj1280EfS2_S2_S2_fjLj1024EEEEELb0ELb0EEEvNS_9BwdParamsE:
	.zero		9472


//--------------------- .nv.shared._ZN10layer_norm40ln_parallel_residual_bwd_finalize_kernelINS_22Kernel_traits_finalizeILj1280Ef6__halfS2_S2_fjLb0ELj1024ELj4ENS_18Kernel_traits_baseILj1280EfS2_S2_S2_fjLj1024EEEEELb0EEEvNS_9BwdParamsE --------------------------
	.section	.nv.shared._ZN10layer_norm40ln_parallel_residual_bwd_finalize_kernelINS_22Kernel_traits_finalizeILj1280Ef6__halfS2_S2_fjLb0ELj1024ELj4ENS_18Kernel_traits_baseILj1280EfS2_S2_S2_fjLj1024EEEEELb0EEEvNS_9BwdParamsE,"aw",@nobits
	.sectionflags	@""
	.align	16
.nv.shared._ZN10layer_norm40ln_parallel_residual_bwd_finalize_kernelINS_22Kernel_traits_finalizeILj1280Ef6__halfS2_S2_fjLb0ELj1024ELj4ENS_18Kernel_traits_baseILj1280EfS2_S2_S2_fjLj1024EEEEELb0EEEvNS_9BwdParamsE:
	.zero		17920


//--------------------- .nv.shared._ZN10layer_norm31ln_parallel_residual_bwd_kernelINS_13Kernel_traitsIf6__halfS2_S2_fjLj1280ELj1ELj4ELj1ELj16ENS_18Kernel_traits_baseILj1280EfS2_S2_S2_fjLj128EEEEELb1ELb1ELb0EEEvNS_9BwdParamsE --------------------------
	.section	.nv.shared._ZN10layer_norm31ln_parallel_residual_bwd_kernelINS_13Kernel_traitsIf6__halfS2_S2_fjLj1280ELj1ELj4ELj1ELj16ENS_18Kernel_traits_baseILj1280EfS2_S2_S2_fjLj128EEEEELb1ELb1ELb0EEEvNS_9BwdParamsE,"aw",@nobits
	.sectionflags	@""
	.align	16
	.zero		1024


//--------------------- .nv.shared._ZN10layer_norm22ln_bwd_finalize_kernelINS_22Kernel_traits_finalizeILj1280Ef6__halfS2_S2_fjLb0ELj1024ELj4ENS_18Kernel_traits_baseILj1280EfS2_S2_S2_fjLj1024EEEEELb0ELb1EEEvNS_9BwdParamsE --------------------------
	.section	.nv.shared._ZN10layer_norm22ln_bwd_finalize_kernelINS_22Kernel_traits_finalizeILj1280Ef6__halfS2_S2_fjLb0ELj1024ELj4ENS_18Kernel_traits_baseILj1280EfS2_S2_S2_fjLj1024EEEEELb0ELb1EEEvNS_9BwdParamsE,"aw",@nobits
	.sectionflags	@""
	.align	16
.nv.shared._ZN10layer_norm22ln_bwd_finalize_kernelINS_22Kernel_traits_finalizeILj1280Ef6__halfS2_S2_fjLb0ELj1024ELj4ENS_18Kernel_traits_baseILj1280EfS2_S2_S2_fjLj1024EEEEELb0ELb1EEEvNS_9BwdParamsE:
	.zero		9472


//--------------------- .nv.shared._ZN10layer_norm40ln_parallel_residual_bwd_finalize_kernelINS_22Kernel_traits_finalizeILj1280Ef6__halfS2_S2_fjLb0ELj1024ELj4ENS_18Kernel_traits_baseILj1280EfS2_S2_S2_fjLj1024EEEEELb1EEEvNS_9BwdParamsE --------------------------
	.section	.nv.shared._ZN10layer_norm40ln_parallel_residual_bwd_finalize_kernelINS_22Kernel_traits_finalizeILj1280Ef6__halfS2_S2_fjLb0ELj1024ELj4ENS_18Kernel_traits_baseILj1280EfS2_S2_S2_fjLj1024EEEEELb1EEEvNS_9BwdParamsE,"aw",@nobits
	.sectionflags	@""
	.align	16
.nv.shared._ZN10layer_norm40ln_parallel_residual_bwd_finalize_kernelINS_22Kernel_traits_finalizeILj1280Ef6__halfS2_S2_fjLb0ELj1024ELj4ENS_18Kernel_traits_baseILj1280EfS2_S2_S2_fjLj1024EEEEELb1EEEvNS_9BwdParamsE:
	.zero		17920


//--------------------- .nv.shared._ZN10layer_norm31ln_parallel_residual_bwd_kernelINS_13Kernel_traitsIf6__halfS2_S2_fjLj1280ELj1ELj4ELj1ELj16ENS_18Kernel_traits_baseILj1280EfS2_S2_S2_fjLj128EEEEELb1ELb1ELb1EEEvNS_9BwdParamsE --------------------------
	.section	.nv.shared._ZN10layer_norm31ln_parallel_residual_bwd_kernelINS_13Kernel_traitsIf6__halfS2_S2_fjLj1280ELj1ELj4ELj1ELj16ENS_18Kernel_traits_baseILj1280EfS2_S2_S2_fjLj128EEEEELb1ELb1ELb1EEEvNS_9BwdParamsE,"aw",@nobits
	.sectionflags	@""
	.align	16
	.zero		1024


//--------------------- .nv.shared._ZN10layer_norm31ln_parallel_residual_bwd_kernelINS_13Kernel_traitsI6__halfS2_fS2_fjLj1280ELj1ELj4ELj1ELj16ENS_18Kernel_traits_baseILj1280ES2_S2_fS2_fjLj128EEEEELb0ELb0ELb0EEEvNS_9BwdParamsE --------------------------
	.section	.nv.shared._ZN10layer_norm31ln_parallel_residual_bwd_kernelINS_13Kernel_traitsI6__halfS2_fS2_fjLj1280ELj1ELj4ELj1ELj16ENS_18Kernel_traits_baseILj1280ES2_S2_fS2_fjLj128EEEEELb0ELb0ELb0EEEvNS_9BwdParamsE,"aw",@nobits
	.sectionflags	@""
	.align	16
	.zero		1024


//--------------------- .nv.shared._ZN10layer_norm31ln_parallel_residual_bwd_kernelINS_13Kernel_traitsI6__halfS2_fS2_fjLj1280ELj1ELj4ELj1ELj16ENS_18Kernel_traits_baseILj1280ES2_S2_fS2_fjLj128EEEEELb0ELb0ELb1EEEvNS_9BwdParamsE --------------------------
	.section	.nv.shared._ZN10layer_norm31ln_parallel_residual_bwd_kernelINS_13Kernel_traitsI6__halfS2_fS2_fjLj1280ELj1ELj4ELj1ELj16ENS_18Kernel_traits_baseILj1280ES2_S2_fS2_fjLj128EEEEELb0ELb0ELb1EEEvNS_9BwdParamsE,"aw",@nobits
	.sectionflags	@""
	.align	16
	.zero		1024


//--------------------- .nv.shared._ZN10layer_norm31ln_parallel_residual_bwd_kernelINS_13Kernel_traitsI6__halfS2_fS2_fjLj1280ELj1ELj4ELj1ELj16ENS_18Kernel_traits_baseILj1280ES2_S2_fS2_fjLj128EEEEELb0ELb1ELb0EEEvNS_9BwdParamsE --------------------------
	.section	.nv.shared._ZN10layer_norm31ln_parallel_residual_bwd_kernelINS_13Kernel_traitsI6__halfS2_fS2_fjLj1280ELj1ELj4ELj1ELj16ENS_18Kernel_traits_baseILj1280ES2_S2_fS2_fjLj128EEEEELb0ELb1ELb0EEEvNS_9BwdParamsE,"aw",@nobits
	.sectionflags	@""
	.align	16
	.zero		1024


//--------------------- .nv.shared._ZN10layer_norm31ln_parallel_residual_bwd_kernelINS_13Kernel_traitsI6__halfS2_fS2_fjLj1280ELj1ELj4ELj1ELj16ENS_18Kernel_traits_baseILj1280ES2_S2_fS2_fjLj128EEEEELb0ELb1ELb1EEEvNS_9BwdParamsE --------------------------
	.section	.nv.shared._ZN10layer_norm31ln_parallel_residual_bwd_kernelINS_13Kernel_traitsI6__halfS2_fS2_fjLj1280ELj1ELj4ELj1ELj16ENS_18Kernel_traits_baseILj1280ES2_S2_fS2_fjLj128EEEEELb0ELb1ELb1EEEvNS_9BwdParamsE,"aw",@nobits
	.sectionflags	@""
	.align	16
	.zero		1024


//--------------------- .nv.shared._ZN10layer_norm31ln_parallel_residual_bwd_kernelINS_13Kernel_traitsI6__halfS2_fS2_fjLj1280ELj1ELj4ELj1ELj16ENS_18Kernel_traits_baseILj1280ES2_S2_fS2_fjLj128EEEEELb1ELb0ELb0EEEvNS_9BwdParamsE --------------------------
	.section	.nv.shared._ZN10layer_norm31ln_parallel_residual_bwd_kernelINS_13Kernel_traitsI6__halfS2_fS2_fjLj1280ELj1ELj4ELj1ELj16ENS_18Kernel_traits_baseILj1280ES2_S2_fS2_fjLj128EEEEELb1ELb0ELb0EEEvNS_9BwdParamsE,"aw",@nobits
	.sectionflags	@""
	.align	16
	.zero		1024


//--------------------- .nv.shared._ZN10layer_norm31ln_parallel_residual_bwd_kernelINS_13Kernel_traitsI6__halfS2_fS2_fjLj1280ELj1ELj4ELj1ELj16ENS_18Kernel_traits_baseILj1280ES2_S2_fS2_fjLj128EEEEELb1ELb0ELb1EEEvNS_9BwdParamsE --------------------------
	.section	.nv.shared._ZN10layer_norm31ln_parallel_residual_bwd_kernelINS_13Kernel_traitsI6__halfS2_fS2_fjLj1280ELj1ELj4ELj1ELj16ENS_18Kernel_traits_baseILj1280ES2_S2_fS2_fjLj128EEEEELb1ELb0ELb1EEEvNS_9BwdParamsE,"aw",@nobits
	.sectionflags	@""
	.align	16
	.zero		1024


//--------------------- .nv.shared._ZN10layer_norm22ln_bwd_finalize_kernelINS_22Kernel_traits_finalizeILj1280E6__halfS2_fS2_fjLb0ELj1024ELj4ENS_18Kernel_traits_baseILj1280ES2_S2_fS2_fjLj1024EEEEELb0ELb0EEEvNS_9BwdParamsE --------------------------
	.section	.nv.shared._ZN10layer_norm22ln_bwd_finalize_kernelINS_22Kernel_traits_finalizeILj1280E6__halfS2_fS2_fjLb0ELj1024ELj4ENS_18Kernel_traits_baseILj1280ES2_S2_fS2_fjLj1024EEEEELb0ELb0EEEvNS_9BwdParamsE,"aw",@nobits
	.sectionflags	@""
	.align	16
.nv.shared._ZN10layer_norm22ln_bwd_finalize_kernelINS_22Kernel_traits_finalizeILj1280E6__halfS2_fS2_fjLb0ELj1024ELj4ENS_18Kernel_traits_baseILj1280ES2_S2_fS2_fjLj1024EEEEELb0ELb0EEEvNS_9BwdParamsE:
	.zero		9472


//--------------------- .nv.shared._ZN10layer_norm40ln_parallel_residual_bwd_finalize_kernelINS_22Kernel_traits_finalizeILj1280E6__halfS2_fS2_fjLb0ELj1024ELj4ENS_18Kernel_traits_baseILj1280ES2_S2_fS2_fjLj1024EEEEELb0EEEvNS_9BwdParamsE --------------------------
	.section	.nv.shared._ZN10layer_norm40ln_parallel_residual_bwd_finalize_kernelINS_22Kernel_traits_finalizeILj1280E6__halfS2_fS2_fjLb0ELj1024ELj4ENS_18Kernel_traits_baseILj1280ES2_S2_fS2_fjLj1024EEEEELb0EEEvNS_9BwdParamsE,"aw",@nobits
	.sectionflags	@""
	.align	16
.nv.shared._ZN10layer_norm40ln_parallel_residual_bwd_finalize_kernelINS_22Kernel_traits_finalizeILj1280E6__halfS2_fS2_fjLb0ELj1024ELj4ENS_18Kernel_traits_baseILj1280ES2_S2_fS2_fjLj1024EEEEELb0EEEvNS_9BwdParamsE:
	.zero		17920


//--------------------- .nv.shared._ZN10layer_norm31ln_parallel_residual_bwd_kernelINS_13Kernel_traitsI6__halfS2_fS2_fjLj1280ELj1ELj4ELj1ELj16ENS_18Kernel_traits_baseILj1280ES2_S2_fS2_fjLj128EEEEELb1ELb1ELb0EEEvNS_9BwdParamsE --------------------------
	.section	.nv.shared._ZN10layer_norm31ln_parallel_residual_bwd_kernelINS_13Kernel_traitsI6__halfS2_fS2_fjLj1280ELj1ELj4ELj1ELj16ENS_18Kernel_traits_baseILj1280ES2_S2_fS2_fjLj128EEEEELb1ELb1ELb0EEEvNS_9BwdParamsE,"aw",@nobits
	.sectionflags	@""
	.align	16
	.zero		1024


//--------------------- .nv.shared._ZN10layer_norm22ln_bwd_finalize_kernelINS_22Kernel_traits_finalizeILj1280E6__halfS2_fS2_fjLb0ELj1024ELj4ENS_18Kernel_traits_baseILj1280ES2_S2_fS2_fjLj1024EEEEELb0ELb1EEEvNS_9BwdParamsE --------------------------
	.section	.nv.shared._ZN10layer_norm22ln_bwd_finalize_kernelINS_22Kernel_traits_finalizeILj1280E6__halfS2_fS2_fjLb0ELj1024ELj4ENS_18Kernel_traits_baseILj1280ES2_S2_fS2_fjLj1024EEEEELb0ELb1EEEvNS_9BwdParamsE,"aw",@nobits
	.sectionflags	@""
	.align	16
.nv.shared._ZN10layer_norm22ln_bwd_finalize_kernelINS_22Kernel_traits_finalizeILj1280E6__halfS2_fS2_fjLb0ELj1024ELj4ENS_18Kernel_traits_baseILj1280ES2_S2_fS2_fjLj1024EEEEELb0ELb1EEEvNS_9BwdParamsE:
	.zero		9472


//--------------------- .nv.shared._ZN10layer_norm40ln_parallel_residual_bwd_finalize_kernelINS_22Kernel_traits_finalizeILj1280E6__halfS2_fS2_fjLb0ELj1024ELj4ENS_18Kernel_traits_baseILj1280ES2_S2_fS2_fjLj1024EEEEELb1EEEvNS_9BwdParamsE --------------------------
	.section	.nv.shared._ZN10layer_norm40ln_parallel_residual_bwd_finalize_kernelINS_22Kernel_traits_finalizeILj1280E6__halfS2_fS2_fjLb0ELj1024ELj4ENS_18Kernel_traits_baseILj1280ES2_S2_fS2_fjLj1024EEEEELb1EEEvNS_9BwdParamsE,"aw",@nobits
	.sectionflags	@""
	.align	16
.nv.shared._ZN10layer_norm40ln_parallel_residual_bwd_finalize_kernelINS_22Kernel_traits_finalizeILj1280E6__halfS2_fS2_fjLb0ELj1024ELj4ENS_18Kernel_traits_baseILj1280ES2_S2_fS2_fjLj1024EEEEELb1EEEvNS_9BwdParamsE:
	.zero		17920


//--------------------- .nv.shared._ZN10layer_norm31ln_parallel_residual_bwd_kernelINS_13Kernel_traitsI6__halfS2_fS2_fjLj1280ELj1ELj4ELj1ELj16ENS_18Kernel_traits_baseILj1280ES2_S2_fS2_fjLj128EEEEELb1ELb1ELb1EEEvNS_9BwdParamsE --------------------------
	.section	.nv.shared._ZN10layer_norm31ln_parallel_residual_bwd_kernelINS_13Kernel_traitsI6__halfS2_fS2_fjLj1280ELj1ELj4ELj1ELj16ENS_18Kernel_traits_baseILj1280ES2_S2_fS2_fjLj128EEEEELb1ELb1ELb1EEEvNS_9BwdParamsE,"aw",@nobits
	.sectionflags	@""
	.align	16
	.zero		1024


//--------------------- .nv.shared._ZN10layer_norm31ln_parallel_residual_bwd_kernelINS_13Kernel_traitsIf6__halffS2_fjLj1280ELj1ELj4ELj1ELj16ENS_18Kernel_traits_baseILj1280EfS2_fS2_fjLj128EEEEELb0ELb0ELb0EEEvNS_9BwdParamsE --------------------------
	.section	.nv.shared._ZN10layer_norm31ln_parallel_residual_bwd_kernelINS_13Kernel_traitsIf6__halffS2_fjLj1280ELj1ELj4ELj1ELj16ENS_18Kernel_traits_baseILj1280EfS2_fS2_fjLj128EEEEELb0ELb0ELb0EEEvNS_9BwdParamsE,"aw",@nobits
	.sectionflags	@""
	.align	16
	.zero		1024


//--------------------- .nv.shared._ZN10layer_norm31ln_parallel_residual_bwd_kernelINS_13Kernel_traitsIf6__halffS2_fjLj1280ELj1ELj4ELj1ELj16ENS_18Kernel_traits_baseILj1280EfS2_fS2_fjLj128EEEEELb0ELb0ELb1EEEvNS_9BwdParamsE --------------------------
	.section	.nv.shared._ZN10layer_norm31ln_parallel_residual_bwd_kernelINS_13Kernel_traitsIf6__halffS2_fjLj1280ELj1ELj4ELj1ELj16ENS_18Kernel_traits_baseILj1280EfS2_fS2_fjLj128EEEEELb0ELb0ELb1EEEvNS_9BwdParamsE,"aw",@nobits
	.sectionflags	@""
	.align	16
	.zero		1024


//--------------------- .nv.shared._ZN10layer_norm31ln_parallel_residual_bwd_kernelINS_13Kernel_traitsIf6__halffS2_fjLj1280ELj1ELj4ELj1ELj16ENS_18Kernel_traits_baseILj1280EfS2_fS2_fjLj128EEEEELb0ELb1ELb0EEEvNS_9BwdParamsE --------------------------
	.section	.nv.shared._ZN10layer_norm31ln_parallel_residual_bwd_kernelINS_13Kernel_traitsIf6__halffS2_fjLj1280ELj1ELj4ELj1ELj16ENS_18Kernel_traits_baseILj1280EfS2_fS2_fjLj128EEEEELb0ELb1ELb0EEEvNS_9BwdParamsE,"aw",@nobits
	.sectionflags	@""
	.align	16
	.zero		1024


//--------------------- .nv.shared._ZN10layer_norm31ln_parallel_residual_bwd_kernelINS_13Kernel_traitsIf6__halffS2_fjLj1280ELj1ELj4ELj1ELj16ENS_18Kernel_traits_baseILj1280EfS2_fS2_fjLj128EEEEELb0ELb1ELb1EEEvNS_9BwdParamsE --------------------------
	.section	.nv.shared._ZN10layer_norm31ln_parallel_residual_bwd_kernelINS_13Kernel_traitsIf6__halffS2_fjLj1280ELj1ELj4ELj1ELj16ENS_18Kernel_traits_baseILj1280EfS2_fS2_fjLj128EEEEELb0ELb1ELb1EEEvNS_9BwdParamsE,"aw",@nobits
	.sectionflags	@""
	.align	16
	.zero		1024


//--------------------- .nv.shared._ZN10layer_norm31ln_parallel_residual_bwd_kernelINS_13Kernel_traitsIf6__halffS2_fjLj1280ELj1ELj4ELj1ELj16ENS_18Kernel_traits_baseILj1280EfS2_fS2_fjLj128EEEEELb1ELb0ELb0EEEvNS_9BwdParamsE --------------------------
	.section	.nv.shared._ZN10layer_norm31ln_parallel_residual_bwd_kernelINS_13Kernel_traitsIf6__halffS2_fjLj1280ELj1ELj4ELj1ELj16ENS_18Kernel_traits_baseILj1280EfS2_fS2_fjLj128EEEEELb1ELb0ELb0EEEvNS_9BwdParamsE,"aw",@nobits
	.sectionflags	@""
	.align	16
	.zero		1024


//--------------------- .nv.shared._ZN10layer_norm31ln_parallel_residual_bwd_kernelINS_13Kernel_traitsIf6__halffS2_fjLj1280ELj1ELj4ELj1ELj16ENS_18Kernel_traits_baseILj1280EfS2_fS2_fjLj128EEEEELb1ELb0ELb1EEEvNS_9BwdParamsE --------------------------
	.section	.nv.shared._ZN10layer_norm31ln_parallel_residual_bwd_kernelINS_13Kernel_traitsIf6__halffS2_fjLj1280ELj1ELj4ELj1ELj16ENS_18Kernel_traits_baseILj1280EfS2_fS2_fjLj128EEEEELb1ELb0ELb1EEEvNS_9BwdParamsE,"aw",@nobits
	.sectionflags	@""
	.align	16
	.zero		1024


//--------------------- .nv.shared._ZN10layer_norm22ln_bwd_finalize_kernelINS_22Kernel_traits_finalizeILj1280Ef6__halffS2_fjLb0ELj1024ELj4ENS_18Kernel_traits_baseILj1280EfS2_fS2_fjLj1024EEEEELb0ELb0EEEvNS_9BwdParamsE --------------------------
	.section	.nv.shared._ZN10layer_norm22ln_bwd_finalize_kernelINS_22Kernel_traits_finalizeILj1280Ef6__halffS2_fjLb0ELj1024ELj4ENS_18Kernel_traits_baseILj1280EfS2_fS2_fjLj1024EEEEELb0ELb0EEEvNS_9BwdParamsE,"aw",@nobits
	.sectionflags	@""
	.align	16
.nv.shared._ZN10layer_norm22ln_bwd_finalize_kernelINS_22Kernel_traits_finalizeILj1280Ef6__halffS2_fjLb0ELj1024ELj4ENS_18Kernel_traits_baseILj1280EfS2_fS2_fjLj1024EEEEELb0ELb0EEEvNS_9BwdParamsE:
	.zero		9472


//--------------------- .nv.shared._ZN10layer_norm40ln_parallel_residual_bwd_finalize_kernelINS_22Kernel_traits_finalizeILj1280Ef6__halffS2_fjLb0ELj1024ELj4ENS_18Kernel_traits_baseILj1280EfS2_fS2_fjLj1024EEEEELb0EEEvNS_9BwdParamsE --------------------------
	.section	.nv.shared._ZN10layer_norm40ln_parallel_residual_bwd_finalize_kernelINS_22Kernel_traits_finalizeILj1280Ef6__halffS2_fjLb0ELj1024ELj4ENS_18Kernel_traits_baseILj1280EfS2_fS2_fjLj1024EEEEELb0EEEvNS_9BwdParamsE,"aw",@nobits
	.sectionflags	@""
	.align	16
.nv.shared._ZN10layer_norm40ln_parallel_residual_bwd_finalize_kernelINS_22Kernel_traits_finalizeILj1280Ef6__halffS2_fjLb0ELj1024ELj4ENS_18Kernel_traits_baseILj1280EfS2_fS2_fjLj1024EEEEELb0EEEvNS_9BwdParamsE:
	.zero		17920


//--------------------- .nv.shared._ZN10layer_norm31ln_parallel_residual_bwd_kernelINS_13Kernel_traitsIf6__halffS2_fjLj1280ELj1ELj4ELj1ELj16ENS_18Kernel_traits_baseILj1280EfS2_fS2_fjLj128EEEEELb1ELb1ELb0EEEvNS_9BwdParamsE --------------------------
	.section	.nv.shared._ZN10layer_norm31ln_parallel_residual_bwd_kernelINS_13Kernel_traitsIf6__halffS2_fjLj1280ELj1ELj4ELj1ELj16ENS_18Kernel_traits_baseILj1280EfS2_fS2_fjLj128EEEEELb1ELb1ELb0EEEvNS_9BwdParamsE,"aw",@nobits
	.sectionflags	@""
	.align	16
	.zero		1024


//--------------------- .nv.shared._ZN10layer_norm22ln_bwd_finalize_kernelINS_22Kernel_traits_finalizeILj1280Ef6__halffS2_fjLb0ELj1024ELj4ENS_18Kernel_traits_baseILj1280EfS2_fS2_fjLj1024EEEEELb0ELb1EEEvNS_9BwdParamsE --------------------------
	.section	.nv.shared._ZN10layer_norm22ln_bwd_finalize_kernelINS_22Kernel_traits_finalizeILj1280Ef6__halffS2_fjLb0ELj1024ELj4ENS_18Kernel_traits_baseILj1280EfS2_fS2_fjLj1024EEEEELb0ELb1EEEvNS_9BwdParamsE,"aw",@nobits
	.sectionflags	@""
	.align	16
.nv.shared._ZN10layer_norm22ln_bwd_finalize_kernelINS_22Kernel_traits_finalizeILj1280Ef6__halffS2_fjLb0ELj1024ELj4ENS_18Kernel_traits_baseILj1280EfS2_fS2_fjLj1024EEEEELb0ELb1EEEvNS_9BwdParamsE:
	.zero		9472


//--------------------- .nv.shared._ZN10layer_norm40ln_parallel_residual_bwd_finalize_kernelINS_22Kernel_traits_finalizeILj1280Ef6__halffS2_fjLb0ELj1024ELj4ENS_18Kernel_traits_baseILj1280EfS2_fS2_fjLj1024EEEEELb1EEEvNS_9BwdParamsE --------------------------
	.section	.nv.shared._ZN10layer_norm40ln_parallel_residual_bwd_finalize_kernelINS_22Kernel_traits_finalizeILj1280Ef6__halffS2_fjLb0ELj1024ELj4ENS_18Kernel_traits_baseILj1280EfS2_fS2_fjLj1024EEEEELb1EEEvNS_9BwdParamsE,"aw",@nobits
	.sectionflags	@""
	.align	16
.nv.shared._ZN10layer_norm40ln_parallel_residual_bwd_finalize_kernelINS_22Kernel_traits_finalizeILj1280Ef6__halffS2_fjLb0ELj1024ELj4ENS_18Kernel_traits_baseILj1280EfS2_fS2_fjLj1024EEEEELb1EEEvNS_9BwdParamsE:
	.zero		17920


//--------------------- .nv.shared._ZN10layer_norm31ln_parallel_residual_bwd_kernelINS_13Kernel_traitsIf6__halffS2_fjLj1280ELj1ELj4ELj1ELj16ENS_18Kernel_traits_baseILj1280EfS2_fS2_fjLj128EEEEELb1ELb1ELb1EEEvNS_9BwdParamsE --------------------------
	.section	.nv.shared._ZN10layer_norm31ln_parallel_residual_bwd_kernelINS_13Kernel_traitsIf6__halffS2_fjLj1280ELj1ELj4ELj1ELj16ENS_18Kernel_traits_baseILj1280EfS2_fS2_fjLj128EEEEELb1ELb1ELb1EEEvNS_9BwdParamsE,"aw",@nobits
	.sectionflags	@""
	.align	16
	.zero		1024


//--------------------- .nv.shared._ZN10layer_norm31ln_parallel_residual_bwd_kernelINS_13Kernel_traitsI6__halfffffjLj1280ELj1ELj4ELj1ELj16ENS_18Kernel_traits_baseILj1280ES2_ffffjLj128EEEEELb0ELb0ELb0EEEvNS_9BwdParamsE --------------------------
	.section	.nv.shared._ZN10layer_norm31ln_parallel_residual_bwd_kernelINS_13Kernel_traitsI6__halfffffjLj1280ELj1ELj4ELj1ELj16ENS_18Kernel_traits_baseILj1280ES2_ffffjLj128EEEEELb0ELb0ELb0EEEvNS_9BwdParamsE,"aw",@nobits
	.sectionflags	@""
	.align	16
	.zero		1024


//--------------------- .nv.shared._ZN10layer_norm31ln_parallel_residual_bwd_kernelINS_13Kernel_traitsI6__halfffffjLj1280ELj1ELj4ELj1ELj16ENS_18Kernel_traits_baseILj1280ES2_ffffjLj128EEEEELb0ELb0ELb1EEEvNS_9BwdParamsE --------------------------
	.section	.nv.shared._ZN10layer_norm31ln_parallel_residual_bwd_kernelINS_13Kernel_traitsI6__halfffffjLj1280ELj1ELj4ELj1ELj16ENS_18Kernel_traits_baseILj1280ES2_ffffjLj128EEEEELb0ELb0ELb1EEEvNS_9BwdParamsE,"aw",@nobits
	.sectionflags	@""
	.align	16
	.zero		1024


//--------------------- .nv.shared._ZN10layer_norm31ln_parallel_residual_bwd_kernelINS_13Kernel_traitsI6__halfffffjLj1280ELj1ELj4ELj1ELj16ENS_18Kernel_traits_baseILj1280ES2_ffffjLj128EEEEELb0ELb1ELb0EEEvNS_9BwdParamsE --------------------------
	.section	.nv.shared._ZN10layer_norm31ln_parallel_residual_bwd_kernelINS_13Kernel_traitsI6__halfffffjLj1280ELj1ELj4ELj1ELj16ENS_18Kernel_traits_baseILj1280ES2_ffffjLj128EEEEELb0ELb1ELb0EEEvNS_9BwdParamsE,"aw",@nobits
	.sectionflags	@""
	.align	16
	.zero		1024


//--------------------- .nv.shared._ZN10layer_norm31ln_parallel_residual_bwd_kernelINS_13Kernel_traitsI6__halfffffjLj1280ELj1ELj4ELj1ELj16ENS_18Kernel_traits_baseILj1280ES2_ffffjLj128EEEEELb0ELb1ELb1EEEvNS_9BwdParamsE --------------------------
	.section	.nv.shared._ZN10layer_norm31ln_parallel_residual_bwd_kernelINS_13Kernel_traitsI6__halfffffjLj1280ELj1ELj4ELj1ELj16ENS_18Kernel_traits_baseILj1280ES2_ffffjLj128EEEEELb0ELb1ELb1EEEvNS_9BwdParamsE,"aw",@nobits
	.sectionflags	@""
	.align	16
	.zero		1024


//--------------------- .nv.shared._ZN10layer_norm31ln_parallel_residual_bwd_kernelINS_13Kernel_traitsI6__halfffffjLj1280ELj1ELj4ELj1ELj16ENS_18Kernel_traits_baseILj1280ES2_ffffjLj128EEEEELb1ELb0ELb0EEEvNS_9BwdParamsE --------------------------
	.section	.nv.shared._ZN10layer_norm31ln_parallel_residual_bwd_kernelINS_13Kernel_traitsI6__halfffffjLj1280ELj1ELj4ELj1ELj16ENS_18Kernel_traits_baseILj1280ES2_ffffjLj128EEEEELb1ELb0ELb0EEEvNS_9BwdParamsE,"aw",@nobits
	.sectionflags	@""
	.align	16
	.zero		1024


//--------------------- .nv.shared._ZN10layer_norm31ln_parallel_residual_bwd_kernelINS_13Kernel_traitsI6__halfffffjLj1280ELj1ELj4ELj1ELj16ENS_18Kernel_traits_baseILj1280ES2_ffffjLj128EEEEELb1ELb0ELb1EEEvNS_9BwdParamsE --------------------------
	.section	.nv.shared._ZN10layer_norm31ln_parallel_residual_bwd_kernelINS_13Kernel_traitsI6__halfffffjLj1280ELj1ELj4ELj1ELj16ENS_18Kernel_traits_baseILj1280ES2_ffffjLj128EEEEELb1ELb0ELb1EEEvNS_9BwdParamsE,"aw",@nobits
	.sectionflags	@""
	.align	16
	.zero		1024


//--------------------- .nv.shared._ZN10layer_norm22ln_bwd_finalize_kernelINS_22Kernel_traits_finalizeILj1280E6__halfffffjLb0ELj1024ELj4ENS_18Kernel_traits_baseILj1280ES2_ffffjLj1024EEEEELb0ELb0EEEvNS_9BwdParamsE --------------------------
	.section	.nv.shared._ZN10layer_norm22ln_bwd_finalize_kernelINS_22Kernel_traits_finalizeILj1280E6__halfffffjLb0ELj1024ELj4ENS_18Kernel_traits_baseILj1280ES2_ffffjLj1024EEEEELb0ELb0EEEvNS_9BwdParamsE,"aw",@nobits
	.sectionflags	@""
	.align	16
.nv.shared._ZN10layer_norm22ln_bwd_finalize_kernelINS_22Kernel_traits_finalizeILj1280E6__halfffffjLb0ELj1024ELj4ENS_18Kernel_traits_baseILj1280ES2_ffffjLj1024EEEEELb0ELb0EEEvNS_9BwdParamsE:
	.zero		9472


//--------------------- .nv.shared._ZN10layer_norm40ln_parallel_residual_bwd_finalize_kernelINS_22Kernel_traits_finalizeILj1280E6__halfffffjLb0ELj1024ELj4ENS_18Kernel_traits_baseILj1280ES2_ffffjLj1024EEEEELb0EEEvNS_9BwdParamsE --------------------------
	.section	.nv.shared._ZN10layer_norm40ln_parallel_residual_bwd_finalize_kernelINS_22Kernel_traits_finalizeILj1280E6__halfffffjLb0ELj1024ELj4ENS_18Kernel_traits_baseILj1280ES2_ffffjLj1024EEEEELb0EEEvNS_9BwdParamsE,"aw",@nobits
	.sectionflags	@""
	.align	16
.nv.shared._ZN10layer_norm40ln_parallel_residual_bwd_finalize_kernelINS_22Kernel_traits_finalizeILj1280E6__halfffffjLb0ELj1024ELj4ENS_18Kernel_traits_baseILj1280ES2_ffffjLj1024EEEEELb0EEEvNS_9BwdParamsE:
	.zero		17920


//--------------------- .nv.shared._ZN10layer_norm31ln_parallel_residual_bwd_kernelINS_13Kernel_traitsI6__halfffffjLj1280ELj1ELj4ELj1ELj16ENS_18Kernel_traits_baseILj1280ES2_ffffjLj128EEEEELb1ELb1ELb0EEEvNS_9BwdParamsE --------------------------
	.section	.nv.shared._ZN10layer_norm31ln_parallel_residual_bwd_kernelINS_13Kernel_traitsI6__halfffffjLj1280ELj1ELj4ELj1ELj16ENS_18Kernel_traits_baseILj1280ES2_ffffjLj128EEEEELb1ELb1ELb0EEEvNS_9BwdParamsE,"aw",@nobits
	.sectionflags	@""
	.align	16
	.zero		1024


//--------------------- .nv.shared._ZN10layer_norm22ln_bwd_finalize_kernelINS_22Kernel_traits_finalizeILj1280E6__halfffffjLb0ELj1024ELj4ENS_18Kernel_traits_baseILj1280ES2_ffffjLj1024EEEEELb0ELb1EEEvNS_9BwdParamsE --------------------------
	.section	.nv.shared._ZN10layer_norm22ln_bwd_finalize_kernelINS_22Kernel_traits_finalizeILj1280E6__halfffffjLb0ELj1024ELj4ENS_18Kernel_traits_baseILj1280ES2_ffffjLj1024EEEEELb0ELb1EEEvNS_9BwdParamsE,"aw",@nobits
	.sectionflags	@""
	.align	16
.nv.shared._ZN10layer_norm22ln_bwd_finalize_kernelINS_22Kernel_traits_finalizeILj1280E6__halfffffjLb0ELj1024ELj4ENS_18Kernel_traits_baseILj1280ES2_ffffjLj1024EEEEELb0ELb1EEEvNS_9BwdParamsE:
	.zero		9472


//--------------------- .nv.shared._ZN10layer_norm40ln_parallel_residual_bwd_finalize_kernelINS_22Kernel_traits_finalizeILj1280E6__halfffffjLb0ELj1024ELj4ENS_18Kernel_traits_baseILj1280ES2_ffffjLj1024EEEEELb1EEEvNS_9BwdParamsE --------------------------
	.section	.nv.shared._ZN10layer_norm40ln_parallel_residual_bwd_finalize_kernelINS_22Kernel_traits_finalizeILj1280E6__halfffffjLb0ELj1024ELj4ENS_18Kernel_traits_baseILj1280ES2_ffffjLj1024EEEEELb1EEEvNS_9BwdParamsE,"aw",@nobits
	.sectionflags	@""
	.align	16
.nv.shared._ZN10layer_norm40ln_parallel_residual_bwd_finalize_kernelINS_22Kernel_traits_finalizeILj1280E6__halfffffjLb0ELj1024ELj4ENS_18Kernel_traits_baseILj1280ES2_ffffjLj1024EEEEELb1EEEvNS_9BwdParamsE:
	.zero		17920


//--------------------- .nv.shared._ZN10layer_norm31ln_parallel_residual_bwd_kernelINS_13Kernel_traitsI6__halfffffjLj1280ELj1ELj4ELj1ELj16ENS_18Kernel_traits_baseILj1280ES2_ffffjLj128EEEEELb1ELb1ELb1EEEvNS_9BwdParamsE --------------------------
	.section	.nv.shared._ZN10layer_norm31ln_parallel_residual_bwd_kernelINS_13Kernel_traitsI6__halfffffjLj1280ELj1ELj4ELj1ELj16ENS_18Kernel_traits_baseILj1280ES2_ffffjLj128EEEEELb1ELb1ELb1EEEvNS_9BwdParamsE,"aw",@nobits
	.sectionflags	@""
	.align	16
	.zero		1024


//--------------------- .nv.shared._ZN10layer_norm31ln_parallel_residual_bwd_kernelINS_13Kernel_traitsIfffffjLj1280ELj1ELj4ELj1ELj16ENS_18Kernel_traits_baseILj1280EfffffjLj128EEEEELb0ELb0ELb0EEEvNS_9BwdParamsE --------------------------
	.section	.nv.shared._ZN10layer_norm31ln_parallel_residual_bwd_kernelINS_13Kernel_traitsIfffffjLj1280ELj1ELj4ELj1ELj16ENS_18Kernel_traits_baseILj1280EfffffjLj128EEEEELb0ELb0ELb0EEEvNS_9BwdParamsE,"aw",@nobits
	.sectionflags	@""
	.align	16
	.zero		1024


//--------------------- .nv.shared._ZN10layer_norm31ln_parallel_residual_bwd_kernelINS_13Kernel_traitsIfffffjLj1280ELj1ELj4ELj1ELj16ENS_18Kernel_traits_baseILj1280EfffffjLj128EEEEELb0ELb0ELb1EEEvNS_9BwdParamsE --------------------------
	.section	.nv.shared._ZN10layer_norm31ln_parallel_residual_bwd_kernelINS_13Kernel_traitsIfffffjLj1280ELj1ELj4ELj1ELj16ENS_18Kernel_traits_baseILj1280EfffffjLj128EEEEELb0ELb0ELb1EEEvNS_9BwdParamsE,"aw",@nobits
	.sectionflags	@""
	.align	16
	.zero		1024


//--------------------- .nv.shared._ZN10layer_norm31ln_parallel_residual_bwd_kernelINS_13Kernel_traitsIfffffjLj1280ELj1ELj4ELj1ELj16ENS_18Kernel_traits_baseILj1280EfffffjLj128EEEEELb0ELb1ELb0EEEvNS_9BwdParamsE --------------------------
	.section	.nv.shared._ZN10layer_norm31ln_parallel_residual_bwd_kernelINS_13Kernel_traitsIfffffjLj1280ELj1ELj4ELj1ELj16ENS_18Kernel_traits_baseILj1280EfffffjLj128EEEEELb0ELb1ELb0EEEvNS_9BwdParamsE,"aw",@nobits
	.sectionflags	@""
	.align	16
	.zero		1024


//--------------------- .nv.shared._ZN10layer_norm31ln_parallel_residual_bwd_kernelINS_13Kernel_traitsIfffffjLj1280ELj1ELj4ELj1ELj16ENS_18Kernel_traits_baseILj1280EfffffjLj128EEEEELb0ELb1ELb1EEEvNS_9BwdParamsE --------------------------
	.section	.nv.shared._ZN10layer_norm31ln_parallel_residual_bwd_kernelINS_13Kernel_traitsIfffffjLj1280ELj1ELj4ELj1ELj16ENS_18Kernel_traits_baseILj1280EfffffjLj128EEEEELb0ELb1ELb1EEEvNS_9BwdParamsE,"aw",@nobits
	.sectionflags	@""
	.align	16
	.zero		1024


//--------------------- .nv.shared._ZN10layer_norm31ln_parallel_residual_bwd_kernelINS_13Kernel_traitsIfffffjLj1280ELj1ELj4ELj1ELj16ENS_18Kernel_traits_baseILj1280EfffffjLj128EEEEELb1ELb0ELb0EEEvNS_9BwdParamsE --------------------------
	.section	.nv.shared._ZN10layer_norm31ln_parallel_residual_bwd_kernelINS_13Kernel_traitsIfffffjLj1280ELj1ELj4ELj1ELj16ENS_18Kernel_traits_baseILj1280EfffffjLj128EEEEELb1ELb0ELb0EEEvNS_9BwdParamsE,"aw",@nobits
	.sectionflags	@""
	.align	16
	.zero		1024


//--------------------- .nv.shared._ZN10layer_norm31ln_parallel_residual_bwd_kernelINS_13Kernel_traitsIfffffjLj1280ELj1ELj4ELj1ELj16ENS_18Kernel_traits_baseILj1280EfffffjLj128EEEEELb1ELb0ELb1EEEvNS_9BwdParamsE --------------------------
	.section	.nv.shared._ZN10layer_norm31ln_parallel_residual_bwd_kernelINS_13Kernel_traitsIfffffjLj1280ELj1ELj4ELj1ELj16ENS_18Kernel_traits_baseILj1280EfffffjLj128EEEEELb1ELb0ELb1EEEvNS_9BwdParamsE,"aw",@nobits
	.sectionflags	@""
	.align	16
	.zero		1024


//--------------------- .nv.shared._ZN10layer_norm22ln_bwd_finalize_kernelINS_22Kernel_traits_finalizeILj1280EfffffjLb0ELj1024ELj4ENS_18Kernel_traits_baseILj1280EfffffjLj1024EEEEELb0ELb0EEEvNS_9BwdParamsE --------------------------
	.section	.nv.shared._ZN10layer_norm22ln_bwd_finalize_kernelINS_22Kernel_traits_finalizeILj1280EfffffjLb0ELj1024ELj4ENS_18Kernel_traits_baseILj1280EfffffjLj1024EEEEELb0ELb0EEEvNS_9BwdParamsE,"aw",@nobits
	.sectionflags	@""
	.align	16
.nv.shared._ZN10layer_norm22ln_bwd_finalize_kernelINS_22Kernel_traits_finalizeILj1280EfffffjLb0ELj1024ELj4ENS_18Kernel_traits_baseILj1280EfffffjLj1024EEEEELb0ELb0EEEvNS_9BwdParamsE:
	.zero		9472


//--------------------- .nv.shared._ZN10layer_norm40ln_parallel_residual_bwd_finalize_kernelINS_22Kernel_traits_finalizeILj1280EfffffjLb0ELj1024ELj4ENS_18Kernel_traits_baseILj1280EfffffjLj1024EEEEELb0EEEvNS_9BwdParamsE --------------------------
	.section	.nv.shared._ZN10layer_norm40ln_parallel_residual_bwd_finalize_kernelINS_22Kernel_traits_finalizeILj1280EfffffjLb0ELj1024ELj4ENS_18Kernel_traits_baseILj1280EfffffjLj1024EEEEELb0EEEvNS_9BwdParamsE,"aw",@nobits
	.sectionflags	@""
	.align	16
.nv.shared._ZN10layer_norm40ln_parallel_residual_bwd_finalize_kernelINS_22Kernel_traits_finalizeILj1280EfffffjLb0ELj1024ELj4ENS_18Kernel_traits_baseILj1280EfffffjLj1024EEEEELb0EEEvNS_9BwdParamsE:
	.zero		17920


//--------------------- .nv.shared._ZN10layer_norm31ln_parallel_residual_bwd_kernelINS_13Kernel_traitsIfffffjLj1280ELj1ELj4ELj1ELj16ENS_18Kernel_traits_baseILj1280EfffffjLj128EEEEELb1ELb1ELb0EEEvNS_9BwdParamsE --------------------------
	.section	.nv.shared._ZN10layer_norm31ln_parallel_residual_bwd_kernelINS_13Kernel_traitsIfffffjLj1280ELj1ELj4ELj1ELj16ENS_18Kernel_traits_baseILj1280EfffffjLj128EEEEELb1ELb1ELb0EEEvNS_9BwdParamsE,"aw",@nobits
	.sectionflags	@""
	.align	16
	.zero		1024


//--------------------- .nv.shared._ZN10layer_norm22ln_bwd_finalize_kernelINS_22Kernel_traits_finalizeILj1280EfffffjLb0ELj1024ELj4ENS_18Kernel_traits_baseILj1280EfffffjLj1024EEEEELb0ELb1EEEvNS_9BwdParamsE --------------------------
	.section	.nv.shared._ZN10layer_norm22ln_bwd_finalize_kernelINS_22Kernel_traits_finalizeILj1280EfffffjLb0ELj1024ELj4ENS_18Kernel_traits_baseILj1280EfffffjLj1024EEEEELb0ELb1EEEvNS_9BwdParamsE,"aw",@nobits
	.sectionflags	@""
	.align	16
.nv.shared._ZN10layer_norm22ln_bwd_finalize_kernelINS_22Kernel_traits_finalizeILj1280EfffffjLb0ELj1024ELj4ENS_18Kernel_traits_baseILj1280EfffffjLj1024EEEEELb0ELb1EEEvNS_9BwdParamsE:
	.zero		9472


//--------------------- .nv.shared._ZN10layer_norm40ln_parallel_residual_bwd_finalize_kernelINS_22Kernel_traits_finalizeILj1280EfffffjLb0ELj1024ELj4ENS_18Kernel_traits_baseILj1280EfffffjLj1024EEEEELb1EEEvNS_9BwdParamsE --------------------------
	.section	.nv.shared._ZN10layer_norm40ln_parallel_residual_bwd_finalize_kernelINS_22Kernel_traits_finalizeILj1280EfffffjLb0ELj1024ELj4ENS_18Kernel_traits_baseILj1280EfffffjLj1024EEEEELb1EEEvNS_9BwdParamsE,"aw",@nobits
	.sectionflags	@""
	.align	16
.nv.shared._ZN10layer_norm40ln_parallel_residual_bwd_finalize_kernelINS_22Kernel_traits_finalizeILj1280EfffffjLb0ELj1024ELj4ENS_18Kernel_traits_baseILj1280EfffffjLj1024EEEEELb1EEEvNS_9BwdParamsE:
	.zero		17920


//--------------------- .nv.shared._ZN10layer_norm31ln_parallel_residual_bwd_kernelINS_13Kernel_traitsIfffffjLj1280ELj1ELj4ELj1ELj16ENS_18Kernel_traits_baseILj1280EfffffjLj128EEEEELb1ELb1ELb1EEEvNS_9BwdParamsE --------------------------
	.section	.nv.shared._ZN10layer_norm31ln_parallel_residual_bwd_kernelINS_13Kernel_traitsIfffffjLj1280ELj1ELj4ELj1ELj16ENS_18Kernel_traits_baseILj1280EfffffjLj128EEEEELb1ELb1ELb1EEEvNS_9BwdParamsE,"aw",@nobits
	.sectionflags	@""
	.align	16
	.zero		1024


//--------------------- .nv.constant0._ZN10layer_norm31ln_parallel_residual_bwd_kernelINS_13Kernel_traitsI13__nv_bfloat16S2_S2_S2_fjLj1280ELj1ELj4ELj1ELj16ENS_18Kernel_traits_baseILj1280ES2_S2_S2_S2_fjLj128EEEEELb0ELb0ELb0EEEvNS_9BwdParamsE --------------------------
	.section	.nv.constant0._ZN10layer_norm31ln_parallel_residual_bwd_kernelINS_13Kernel_traitsI13__nv_bfloat16S2_S2_S2_fjLj1280ELj1ELj4ELj1ELj16ENS_18Kernel_traits_baseILj1280ES2_S2_S2_S2_fjLj128EEEEELb0ELb0ELb0EEEvNS_9BwdParamsE,"a",@progbits
	.sectionflags	@""
	.align	4
.nv.constant0._ZN10layer_norm31ln_parallel_residual_bwd_kernelINS_13Kernel_traitsI13__nv_bfloat16S2_S2_S2_fjLj1280ELj1ELj4ELj1ELj16ENS_18Kernel_traits_baseILj1280ES2_S2_S2_S2_fjLj128EEEEELb0ELb0ELb0EEEvNS_9BwdParamsE:
	.zero		1192


//--------------------- .nv.constant0._ZN10layer_norm31ln_parallel_residual_bwd_kernelINS_13Kernel_traitsI13__nv_bfloat16S2_S2_S2_fjLj1280ELj1ELj4ELj1ELj16ENS_18Kernel_traits_baseILj1280ES2_S2_S2_S2_fjLj128EEEEELb0ELb0ELb1EEEvNS_9BwdParamsE --------------------------
	.section	.nv.constant0._ZN10layer_norm31ln_parallel_residual_bwd_kernelINS_13Kernel_traitsI13__nv_bfloat16S2_S2_S2_fjLj1280ELj1ELj4ELj1ELj16ENS_18Kernel_traits_baseILj1280ES2_S2_S2_S2_fjLj128EEEEELb0ELb0ELb1EEEvNS_9BwdParamsE,"a",@progbits
	.sectionflags	@""
	.align	4
.nv.constant0._ZN10layer_norm31ln_parallel_residual_bwd_kernelINS_13Kernel_traitsI13__nv_bfloat16S2_S2_S2_fjLj1280ELj1ELj4ELj1ELj16ENS_18Kernel_traits_baseILj1280ES2_S2_S2_S2_fjLj128EEEEELb0ELb0ELb1EEEvNS_9BwdParamsE:
	.zero		1192


//--------------------- .nv.constant0._ZN10layer_norm31ln_parallel_residual_bwd_kernelINS_13Kernel_traitsI13__nv_bfloat16S2_S2_S2_fjLj1280ELj1ELj4ELj1ELj16ENS_18Kernel_traits_baseILj1280ES2_S2_S2_S2_fjLj128EEEEELb0ELb1ELb0EEEvNS_9BwdParamsE --------------------------
	.section	.nv.constant0._ZN10layer_norm31ln_parallel_residual_bwd_kernelINS_13Kernel_traitsI13__nv_bfloat16S2_S2_S2_fjLj1280ELj1ELj4ELj1ELj16ENS_18Kernel_traits_baseILj1280ES2_S2_S2_S2_fjLj128EEEEELb0ELb1ELb0EEEvNS_9BwdParamsE,"a",@progbits
	.sectionflags	@""
	.align	4
.nv.constant0._ZN10layer_norm31ln_parallel_residual_bwd_kernelINS_13Kernel_traitsI13__nv_bfloat16S2_S2_S2_fjLj1280ELj1ELj4ELj1ELj16ENS_18Kernel_traits_baseILj1280ES2_S2_S2_S2_fjLj128EEEEELb0ELb1ELb0EEEvNS_9BwdParamsE:
	.zero		1192


//--------------------- .nv.constant0._ZN10layer_norm31ln_parallel_residual_bwd_kernelINS_13Kernel_traitsI13__nv_bfloat16S2_S2_S2_fjLj1280ELj1ELj4ELj1ELj16ENS_18Kernel_traits_baseILj1280ES2_S2_S2_S2_fjLj128EEEEELb0ELb1ELb1EEEvNS_9BwdParamsE --------------------------
	.section	.nv.constant0._ZN10layer_norm31ln_parallel_residual_bwd_kernelINS_13Kernel_traitsI13__nv_bfloat16S2_S2_S2_fjLj1280ELj1ELj4ELj1ELj16ENS_18Kernel_traits_baseILj1280ES2_S2_S2_S2_fjLj128EEEEELb0ELb1ELb1EEEvNS_9BwdParamsE,"a",@progbits
	.sectionflags	@""
	.align	4
.nv.constant0._ZN10layer_norm31ln_parallel_residual_bwd_kernelINS_13Kernel_traitsI13__nv_bfloat16S2_S2_S2_fjLj1280ELj1ELj4ELj1ELj16ENS_18Kernel_traits_baseILj1280ES2_S2_S2_S2_fjLj128EEEEELb0ELb1ELb1EEEvNS_9BwdParamsE:
	.zero		1192


//--------------------- .nv.constant0._ZN10layer_norm31ln_parallel_residual_bwd_kernelINS_13Kernel_traitsI13__nv_bfloat16S2_S2_S2_fjLj1280ELj1ELj4ELj1ELj16ENS_18Kernel_traits_baseILj1280ES2_S2_S2_S2_fjLj128EEEEELb1ELb0ELb0EEEvNS_9BwdParamsE --------------------------
	.section	.nv.constant0._ZN10layer_norm31ln_parallel_residual_bwd_kernelINS_13Kernel_traitsI13__nv_bfloat16S2_S2_S2_fjLj1280ELj1ELj4ELj1ELj16ENS_18Kernel_traits_baseILj1280ES2_S2_S2_S2_fjLj128EEEEELb1ELb0ELb0EEEvNS_9BwdParamsE,"a",@progbits
	.sectionflags	@""
	.align	4
.nv.constant0._ZN10layer_norm31ln_parallel_residual_bwd_kernelINS_13Kernel_traitsI13__nv_bfloat16S2_S2_S2_fjLj1280ELj1ELj4ELj1ELj16ENS_18Kernel_traits_baseILj1280ES2_S2_S2_S2_fjLj128EEEEELb1ELb0ELb0EEEvNS_9BwdParamsE:
	.zero		1192


//--------------------- .nv.constant0._ZN10layer_norm31ln_parallel_residual_bwd_kernelINS_13Kernel_traitsI13__nv_bfloat16S2_S2_S2_fjLj1280ELj1ELj4ELj1ELj16ENS_18Kernel_traits_baseILj1280ES2_S2_S2_S2_fjLj128EEEEELb1ELb0ELb1EEEvNS_9BwdParamsE --------------------------
	.section	.nv.constant0._ZN10layer_norm31ln_parallel_residual_bwd_kernelINS_13Kernel_traitsI13__nv_bfloat16S2_S2_S2_fjLj1280ELj1ELj4ELj1ELj16ENS_18Kernel_traits_baseILj1280ES2_S2_S2_S2_fjLj128EEEEELb1ELb0ELb1EEEvNS_9BwdParamsE,"a",@progbits
	.sectionflags	@""
	.align	4
.nv.constant0._ZN10layer_norm31ln_parallel_residual_bwd_kernelINS_13Kernel_traitsI13__nv_bfloat16S2_S2_S2_fjLj1280ELj1ELj4ELj1ELj16ENS_18Kernel_traits_baseILj1280ES2_S2_S2_S2_fjLj128EEEEELb1ELb0ELb1EEEvNS_9BwdParamsE:
	.zero		1192


//--------------------- .nv.constant0._ZN10layer_norm22ln_bwd_finalize_kernelINS_22Kernel_traits_finalizeILj1280E13__nv_bfloat16S2_S2_S2_fjLb0ELj1024ELj4ENS_18Kernel_traits_baseILj1280ES2_S2_S2_S2_fjLj1024EEEEELb0ELb0EEEvNS_9BwdParamsE --------------------------
	.section	.nv.constant0._ZN10layer_norm22ln_bwd_finalize_kernelINS_22Kernel_traits_finalizeILj1280E13__nv_bfloat16S2_S2_S2_fjLb0ELj1024ELj4ENS_18Kernel_traits_baseILj1280ES2_S2_S2_S2_fjLj1024EEEEELb0ELb0EEEvNS_9BwdParamsE,"a",@progbits
	.sectionflags	@""
	.align	4
.nv.constant0._ZN10layer_norm22ln_bwd_finalize_kernelINS_22Kernel_traits_finalizeILj1280E13__nv_bfloat16S2_S2_S2_fjLb0ELj1024ELj4ENS_18Kernel_traits_baseILj1280ES2_S2_S2_S2_fjLj1024EEEEELb0ELb0EEEvNS_9BwdParamsE:
	.zero		1192


//--------------------- .nv.constant0._ZN10layer_norm40ln_parallel_residual_bwd_finalize_kernelINS_22Kernel_traits_finalizeILj1280E13__nv_bfloat16S2_S2_S2_fjLb0ELj1024ELj4ENS_18Kernel_traits_baseILj1280ES2_S2_S2_S2_fjLj1024EEEEELb0EEEvNS_9BwdParamsE --------------------------
	.section	.nv.constant0._ZN10layer_norm40ln_parallel_residual_bwd_finalize_kernelINS_22Kernel_traits_finalizeILj1280E13__nv_bfloat16S2_S2_S2_fjLb0ELj1024ELj4ENS_18Kernel_traits_baseILj1280ES2_S2_S2_S2_fjLj1024EEEEELb0EEEvNS_9BwdParamsE,"a",@progbits
	.sectionflags	@""
	.align	4
.nv.constant0._ZN10layer_norm40ln_parallel_residual_bwd_finalize_kernelINS_22Kernel_traits_finalizeILj1280E13__nv_bfloat16S2_S2_S2_fjLb0ELj1024ELj4ENS_18Kernel_traits_baseILj1280ES2_S2_S2_S2_fjLj1024EEEEELb0EEEvNS_9BwdParamsE:
	.zero		1192


//--------------------- .nv.constant0._ZN10layer_norm31ln_parallel_residual_bwd_kernelINS_13Kernel_traitsI13__nv_bfloat16S2_S2_S2_fjLj1280ELj1ELj4ELj1ELj16ENS_18Kernel_traits_baseILj1280ES2_S2_S2_S2_fjLj128EEEEELb1ELb1ELb0EEEvNS_9BwdParamsE --------------------------
	.section	.nv.constant0._ZN10layer_norm31ln_parallel_residual_bwd_kernelINS_13Kernel_traitsI13__nv_bfloat16S2_S2_S2_fjLj1280ELj1ELj4ELj1ELj16ENS_18Kernel_traits_baseILj1280ES2_S2_S2_S2_fjLj128EEEEELb1ELb1ELb0EEEvNS_9BwdParamsE,"a",@progbits
	.sectionflags	@""
	.align	4
.nv.constant0._ZN10layer_norm31ln_parallel_residual_bwd_kernelINS_13Kernel_traitsI13__nv_bfloat16S2_S2_S2_fjLj1280ELj1ELj4ELj1ELj16ENS_18Kernel_traits_baseILj1280ES2_S2_S2_S2_fjLj128EEEEELb1ELb1ELb0EEEvNS_9BwdParamsE:
	.zero		1192


//--------------------- .nv.constant0._ZN10layer_norm22ln_bwd_finalize_kernelINS_22Kernel_traits_finalizeILj1280E13__nv_bfloat16S2_S2_S2_fjLb0ELj1024ELj4ENS_18Kernel_traits_baseILj1280ES2_S2_S2_S2_fjLj1024EEEEELb0ELb1EEEvNS_9BwdParamsE --------------------------
	.section	.nv.constant0._ZN10layer_norm22ln_bwd_finalize_kernelINS_22Kernel_traits_finalizeILj1280E13__nv_bfloat16S2_S2_S2_fjLb0ELj1024ELj4ENS_18Kernel_traits_baseILj1280ES2_S2_S2_S2_fjLj1024EEEEELb0ELb1EEEvNS_9BwdParamsE,"a",@progbits
	.sectionflags	@""
	.align	4
.nv.constant0._ZN10layer_norm22ln_bwd_finalize_kernelINS_22Kernel_traits_finalizeILj1280E13__nv_bfloat16S2_S2_S2_fjLb0ELj1024ELj4ENS_18Kernel_traits_baseILj1280ES2_S2_S2_S2_fjLj1024EEEEELb0ELb1EEEvNS_9BwdParamsE:
	.zero		1192


//--------------------- .nv.constant0._ZN10layer_norm40ln_parallel_residual_bwd_finalize_kernelINS_22Kernel_traits_finalizeILj1280E13__nv_bfloat16S2_S2_S2_fjLb0ELj1024ELj4ENS_18Kernel_traits_baseILj1280ES2_S2_S2_S2_fjLj1024EEEEELb1EEEvNS_9BwdParamsE --------------------------
	.section	.nv.constant0._ZN10layer_norm40ln_parallel_residual_bwd_finalize_kernelINS_22Kernel_traits_finalizeILj1280E13__nv_bfloat16S2_S2_S2_fjLb0ELj1024ELj4ENS_18Kernel_traits_baseILj1280ES2_S2_S2_S2_fjLj1024EEEEELb1EEEvNS_9BwdParamsE,"a",@progbits
	.sectionflags	@""
	.align	4
.nv.constant0._ZN10layer_norm40ln_parallel_residual_bwd_finalize_kernelINS_22Kernel_traits_finalizeILj1280E13__nv_bfloat16S2_S2_S2_fjLb0ELj1024ELj4ENS_18Kernel_traits_baseILj1280ES2_S2_S2_S2_fjLj1024EEEEELb1EEEvNS_9BwdParamsE:
	.zero		1192


//--------------------- .nv.constant0._ZN10layer_norm31ln_parallel_residual_bwd_kernelINS_13Kernel_traitsI13__nv_bfloat16S2_S2_S2_fjLj1280ELj1ELj4ELj1ELj16ENS_18Kernel_traits_baseILj1280ES2_S2_S2_S2_fjLj128EEEEELb1ELb1ELb1EEEvNS_9BwdParamsE --------------------------
	.section	.nv.constant0._ZN10layer_norm31ln_parallel_residual_bwd_kernelINS_13Kernel_traitsI13__nv_bfloat16S2_S2_S2_fjLj1280ELj1ELj4ELj1ELj16ENS_18Kernel_traits_baseILj1280ES2_S2_S2_S2_fjLj128EEEEELb1ELb1ELb1EEEvNS_9BwdParamsE,"a",@progbits
	.sectionflags	@""
	.align	4
.nv.constant0._ZN10layer_norm31ln_parallel_residual_bwd_kernelINS_13Kernel_traitsI13__nv_bfloat16S2_S2_S2_fjLj1280ELj1ELj4ELj1ELj16ENS_18Kernel_traits_baseILj1280ES2_S2_S2_S2_fjLj128EEEEELb1ELb1ELb1EEEvNS_9BwdParamsE:
	.zero		1192


//--------------------- .nv.constant0._ZN10layer_norm31ln_parallel_residual_bwd_kernelINS_13Kernel_traitsI6__halfS2_S2_S2_fjLj1280ELj1ELj4ELj1ELj16ENS_18Kernel_traits_baseILj1280ES2_S2_S2_S2_fjLj128EEEEELb0ELb0ELb0EEEvNS_9BwdParamsE --------------------------
	.section	.nv.constant0._ZN10layer_norm31ln_parallel_residual_bwd_kernelINS_13Kernel_traitsI6__halfS2_S2_S2_fjLj1280ELj1ELj4ELj1ELj16ENS_18Kernel_traits_baseILj1280ES2_S2_S2_S2_fjLj128EEEEELb0ELb0ELb0EEEvNS_9BwdParamsE,"a",@progbits
	.sectionflags	@""
	.align	4
.nv.constant0._ZN10layer_norm31ln_parallel_residual_bwd_kernelINS_13Kernel_traitsI6__halfS2_S2_S2_fjLj1280ELj1ELj4ELj1ELj16ENS_18Kernel_traits_baseILj1280ES2_S2_S2_S2_fjLj128EEEEELb0ELb0ELb0EEEvNS_9BwdParamsE:
	.zero		1192


//--------------------- .nv.constant0._ZN10layer_norm31ln_parallel_residual_bwd_kernelINS_13Kernel_traitsI6__halfS2_S2_S2_fjLj1280ELj1ELj4ELj1ELj16ENS_18Kernel_traits_baseILj1280ES2_S2_S2_S2_fjLj128EEEEELb0ELb0ELb1EEEvNS_9BwdParamsE --------------------------
	.section	.nv.constant0._ZN10layer_norm31ln_parallel_residual_bwd_kernelINS_13Kernel_traitsI6__halfS2_S2_S2_fjLj1280ELj1ELj4ELj1ELj16ENS_18Kernel_traits_baseILj1280ES2_S2_S2_S2_fjLj128EEEEELb0ELb0ELb1EEEvNS_9BwdParamsE,"a",@progbits
	.sectionflags	@""
	.align	4
.nv.constant0._ZN10layer_norm31ln_parallel_residual_bwd_kernelINS_13Kernel_traitsI6__halfS2_S2_S2_fjLj1280ELj1ELj4ELj1ELj16ENS_18Kernel_traits_baseILj1280ES2_S2_S2_S2_fjLj128EEEEELb0ELb0ELb1EEEvNS_9BwdParamsE:
	.zero		1192


//--------------------- .nv.constant0._ZN10layer_norm31ln_parallel_residual_bwd_kernelINS_13Kernel_traitsI6__halfS2_S2_S2_fjLj1280ELj1ELj4ELj1ELj16ENS_18Kernel_traits_baseILj1280ES2_S2_S2_S2_fjLj128EEEEELb0ELb1ELb0EEEvNS_9BwdParamsE --------------------------
	.section	.nv.constant0._ZN10layer_norm31ln_parallel_residual_bwd_kernelINS_13Kernel_traitsI6__halfS2_S2_S2_fjLj1280ELj1ELj4ELj1ELj16ENS_18Kernel_traits_baseILj1280ES2_S2_S2_S2_fjLj128EEEEELb0ELb1ELb0EEEvNS_9BwdParamsE,"a",@progbits
	.sectionflags	@""
	.align	4
.nv.constant0._ZN10layer_norm31ln_parallel_residual_bwd_kernelINS_13Kernel_traitsI6__halfS2_S2_S2_fjLj1280ELj1ELj4ELj1ELj16ENS_18Kernel_traits_baseILj1280ES2_S2_S2_S2_fjLj128EEEEELb0ELb1ELb0EEEvNS_9BwdParamsE:
	.zero		1192


//--------------------- .nv.constant0._ZN10layer_norm31ln_parallel_residual_bwd_kernelINS_13Kernel_traitsI6__halfS2_S2_S2_fjLj1280ELj1ELj4ELj1ELj16ENS_18Kernel_traits_baseILj1280ES2_S2_S2_S2_fjLj128EEEEELb0ELb1ELb1EEEvNS_9BwdParamsE --------------------------
	.section	.nv.constant0._ZN10layer_norm31ln_parallel_residual_bwd_kernelINS_13Kernel_traitsI6__halfS2_S2_S2_fjLj1280ELj1ELj4ELj1ELj16ENS_18Kernel_traits_baseILj1280ES2_S2_S2_S2_fjLj128EEEEELb0ELb1ELb1EEEvNS_9BwdParamsE,"a",@progbits
	.sectionflags	@""
	.align	4
.nv.constant0._ZN10layer_norm31ln_parallel_residual_bwd_kernelINS_13Kernel_traitsI6__halfS2_S2_S2_fjLj1280ELj1ELj4ELj1ELj16ENS_18Kernel_traits_baseILj1280ES2_S2_S2_S2_fjLj128EEEEELb0ELb1ELb1EEEvNS_9BwdParamsE:
	.zero		1192


//--------------------- .nv.constant0._ZN10layer_norm31ln_parallel_residual_bwd_kernelINS_13Kernel_traitsI6__halfS2_S2_S2_fjLj1280ELj1ELj4ELj1ELj16ENS_18Kernel_traits_baseILj1280ES2_S2_S2_S2_fjLj128EEEEELb1ELb0ELb0EEEvNS_9BwdParamsE --------------------------
	.section	.nv.constant0._ZN10layer_norm31ln_parallel_residual_bwd_kernelINS_13Kernel_traitsI6__halfS2_S2_S2_fjLj1280ELj1ELj4ELj1ELj16ENS_18Kernel_traits_baseILj1280ES2_S2_S2_S2_fjLj128EEEEELb1ELb0ELb0EEEvNS_9BwdParamsE,"a",@progbits
	.sectionflags	@""
	.align	4
.nv.constant0._ZN10layer_norm31ln_parallel_residual_bwd_kernelINS_13Kernel_traitsI6__halfS2_S2_S2_fjLj1280ELj1ELj4ELj1ELj16ENS_18Kernel_traits_baseILj1280ES2_S2_S2_S2_fjLj128EEEEELb1ELb0ELb0EEEvNS_9BwdParamsE:
	.zero		1192


//--------------------- .nv.constant0._ZN10layer_norm31ln_parallel_residual_bwd_kernelINS_13Kernel_traitsI6__halfS2_S2_S2_fjLj1280ELj1ELj4ELj1ELj16ENS_18Kernel_traits_baseILj1280ES2_S2_S2_S2_fjLj128EEEEELb1ELb0ELb1EEEvNS_9BwdParamsE --------------------------
	.section	.nv.constant0._ZN10layer_norm31ln_parallel_residual_bwd_kernelINS_13Kernel_traitsI6__halfS2_S2_S2_fjLj1280ELj1ELj4ELj1ELj16ENS_18Kernel_traits_baseILj1280ES2_S2_S2_S2_fjLj128EEEEELb1ELb0ELb1EEEvNS_9BwdParamsE,"a",@progbits
	.sectionflags	@""
	.align	4
.nv.constant0._ZN10layer_norm31ln_parallel_residual_bwd_kernelINS_13Kernel_traitsI6__halfS2_S2_S2_fjLj1280ELj1ELj4ELj1ELj16ENS_18Kernel_traits_baseILj1280ES2_S2_S2_S2_fjLj128EEEEELb1ELb0ELb1EEEvNS_9BwdParamsE:
	.zero		1192


//--------------------- .nv.constant0._ZN10layer_norm22ln_bwd_finalize_kernelINS_22Kernel_traits_finalizeILj1280E6__halfS2_S2_S2_fjLb0ELj1024ELj4ENS_18Kernel_traits_baseILj1280ES2_S2_S2_S2_fjLj1024EEEEELb0ELb0EEEvNS_9BwdParamsE --------------------------
	.section	.nv.constant0._ZN10layer_norm22ln_bwd_finalize_kernelINS_22Kernel_traits_finalizeILj1280E6__halfS2_S2_S2_fjLb0ELj1024ELj4ENS_18Kernel_traits_baseILj1280ES2_S2_S2_S2_fjLj1024EEEEELb0ELb0EEEvNS_9BwdParamsE,"a",@progbits
	.sectionflags	@""
	.align	4
.nv.constant0._ZN10layer_norm22ln_bwd_finalize_kernelINS_22Kernel_traits_finalizeILj1280E6__halfS2_S2_S2_fjLb0ELj1024ELj4ENS_18Kernel_traits_baseILj1280ES2_S2_S2_S2_fjLj1024EEEEELb0ELb0EEEvNS_9BwdParamsE:
	.zero		1192


//--------------------- .nv.constant0._ZN10layer_norm40ln_parallel_residual_bwd_finalize_kernelINS_22Kernel_traits_finalizeILj1280E6__halfS2_S2_S2_fjLb0ELj1024ELj4ENS_18Kernel_traits_baseILj1280ES2_S2_S2_S2_fjLj1024EEEEELb0EEEvNS_9BwdParamsE --------------------------
	.section	.nv.constant0._ZN10layer_norm40ln_parallel_residual_bwd_finalize_kernelINS_22Kernel_traits_finalizeILj1280E6__halfS2_S2_S2_fjLb0ELj1024ELj4ENS_18Kernel_traits_baseILj1280ES2_S2_S2_S2_fjLj1024EEEEELb0EEEvNS_9BwdParamsE,"a",@progbits
	.sectionflags	@""
	.align	4
.nv.constant0._ZN10layer_norm40ln_parallel_residual_bwd_finalize_kernelINS_22Kernel_traits_finalizeILj1280E6__halfS2_S2_S2_fjLb0ELj1024ELj4ENS_18Kernel_traits_baseILj1280ES2_S2_S2_S2_fjLj1024EEEEELb0EEEvNS_9BwdParamsE:
	.zero		1192


//--------------------- .nv.constant0._ZN10layer_norm31ln_parallel_residual_bwd_kernelINS_13Kernel_traitsI6__halfS2_S2_S2_fjLj1280ELj1ELj4ELj1ELj16ENS_18Kernel_traits_baseILj1280ES2_S2_S2_S2_fjLj128EEEEELb1ELb1ELb0EEEvNS_9BwdParamsE --------------------------
	.section	.nv.constant0._ZN10layer_norm31ln_parallel_residual_bwd_kernelINS_13Kernel_traitsI6__halfS2_S2_S2_fjLj1280ELj1ELj4ELj1ELj16ENS_18Kernel_traits_baseILj1280ES2_S2_S2_S2_fjLj128EEEEELb1ELb1ELb0EEEvNS_9BwdParamsE,"a",@progbits
	.sectionflags	@""
	.align	4
.nv.constant0._ZN10layer_norm31ln_parallel_residual_bwd_kernelINS_13Kernel_traitsI6__halfS2_S2_S2_fjLj1280ELj1ELj4ELj1ELj16ENS_18Kernel_traits_baseILj1280ES2_S2_S2_S2_fjLj128EEEEELb1ELb1ELb0EEEvNS_9BwdParamsE:
	.zero		1192


//--------------------- .nv.constant0._ZN10layer_norm22ln_bwd_finalize_kernelINS_22Kernel_traits_finalizeILj1280E6__halfS2_S2_S2_fjLb0ELj1024ELj4ENS_18Kernel_traits_baseILj1280ES2_S2_S2_S2_fjLj1024EEEEELb0ELb1EEEvNS_9BwdParamsE --------------------------
	.section	.nv.constant0._ZN10layer_norm22ln_bwd_finalize_kernelINS_22Kernel_traits_finalizeILj1280E6__halfS2_S2_S2_fjLb0ELj1024ELj4ENS_18Kernel_traits_baseILj1280ES2_S2_S2_S2_fjLj1024EEEEELb0ELb1EEEvNS_9BwdParamsE,"a",@progbits
	.sectionflags	@""
	.align	4
.nv.constant0._ZN10layer_norm22ln_bwd_finalize_kernelINS_22Kernel_traits_finalizeILj1280E6__halfS2_S2_S2_fjLb0ELj1024ELj4ENS_18Kernel_traits_baseILj1280ES2_S2_S2_S2_fjLj1024EEEEELb0ELb1EEEvNS_9BwdParamsE:
	.zero		1192


//--------------------- .nv.constant0._ZN10layer_norm40ln_parallel_residual_bwd_finalize_kernelINS_22Kernel_traits_finalizeILj1280E6__halfS2_S2_S2_fjLb0ELj1024ELj4ENS_18Kernel_traits_baseILj1280ES2_S2_S2_S2_fjLj1024EEEEELb1EEEvNS_9BwdParamsE --------------------------
	.section	.nv.constant0._ZN10layer_norm40ln_parallel_residual_bwd_finalize_kernelINS_22Kernel_traits_finalizeILj1280E6__halfS2_S2_S2_fjLb0ELj1024ELj4ENS_18Kernel_traits_baseILj1280ES2_S2_S2_S2_fjLj1024EEEEELb1EEEvNS_9BwdParamsE,"a",@progbits
	.sectionflags	@""
	.align	4
.nv.constant0._ZN10layer_norm40ln_parallel_residual_bwd_finalize_kernelINS_22Kernel_traits_finalizeILj1280E6__halfS2_S2_S2_fjLb0ELj1024ELj4ENS_18Kernel_traits_baseILj1280ES2_S2_S2_S2_fjLj1024EEEEELb1EEEvNS_9BwdParamsE:
	.zero		1192


//--------------------- .nv.constant0._ZN10layer_norm31ln_parallel_residual_bwd_kernelINS_13Kernel_traitsI6__halfS2_S2_S2_fjLj1280ELj1ELj4ELj1ELj16ENS_18Kernel_traits_baseILj1280ES2_S2_S2_S2_fjLj128EEEEELb1ELb1ELb1EEEvNS_9BwdParamsE --------------------------
	.section	.nv.constant0._ZN10layer_norm31ln_parallel_residual_bwd_kernelINS_13Kernel_traitsI6__halfS2_S2_S2_fjLj1280ELj1ELj4ELj1ELj16ENS_18Kernel_traits_baseILj1280ES2_S2_S2_S2_fjLj128EEEEELb1ELb1ELb1EEEvNS_9BwdParamsE,"a",@progbits
	.sectionflags	@""
	.align	4
.nv.constant0._ZN10layer_norm31ln_parallel_residual_bwd_kernelINS_13Kernel_traitsI6__halfS2_S2_S2_fjLj1280ELj1ELj4ELj1ELj16ENS_18Kernel_traits_baseILj1280ES2_S2_S2_S2_fjLj128EEEEELb1ELb1ELb1EEEvNS_9BwdParamsE:
	.zero		1192


//--------------------- .nv.constant0._ZN10layer_norm31ln_parallel_residual_bwd_kernelINS_13Kernel_traitsIf13__nv_bfloat16S2_S2_fjLj1280ELj1ELj4ELj1ELj16ENS_18Kernel_traits_baseILj1280EfS2_S2_S2_fjLj128EEEEELb0ELb0ELb0EEEvNS_9BwdParamsE --------------------------
	.section	.nv.constant0._ZN10layer_norm31ln_parallel_residual_bwd_kernelINS_13Kernel_traitsIf13__nv_bfloat16S2_S2_fjLj1280ELj1ELj4ELj1ELj16ENS_18Kernel_traits_baseILj1280EfS2_S2_S2_fjLj128EEEEELb0ELb0ELb0EEEvNS_9BwdParamsE,"a",@progbits
	.sectionflags	@""
	.align	4
.nv.constant0._ZN10layer_norm31ln_parallel_residual_bwd_kernelINS_13Kernel_traitsIf13__nv_bfloat16S2_S2_fjLj1280ELj1ELj4ELj1ELj16ENS_18Kernel_traits_baseILj1280EfS2_S2_S2_fjLj128EEEEELb0ELb0ELb0EEEvNS_9BwdParamsE:
	.zero		1192


//--------------------- .nv.constant0._ZN10layer_norm31ln_parallel_residual_bwd_kernelINS_13Kernel_traitsIf13__nv_bfloat16S2_S2_fjLj1280ELj1ELj4ELj1ELj16ENS_18Kernel_traits_baseILj1280EfS2_S2_S2_fjLj128EEEEELb0ELb0ELb1EEEvNS_9BwdParamsE --------------------------
	.section	.nv.constant0._ZN10layer_norm31ln_parallel_residual_bwd_kernelINS_13Kernel_traitsIf13__nv_bfloat16S2_S2_fjLj1280ELj1ELj4ELj1ELj16ENS_18Kernel_traits_baseILj1280EfS2_S2_S2_fjLj128EEEEELb0ELb0ELb1EEEvNS_9BwdParamsE,"a",@progbits
	.sectionflags	@""
	.align	4
.nv.constant0._ZN10layer_norm31ln_parallel_residual_bwd_kernelINS_13Kernel_traitsIf13__nv_bfloat16S2_S2_fjLj1280ELj1ELj4ELj1ELj16ENS_18Kernel_traits_baseILj1280EfS2_S2_S2_fjLj128EEEEELb0ELb0ELb1EEEvNS_9BwdParamsE:
	.zero		1192


//--------------------- .nv.constant0._ZN10layer_norm31ln_parallel_residual_bwd_kernelINS_13Kernel_traitsIf13__nv_bfloat16S2_S2_fjLj1280ELj1ELj4ELj1ELj16ENS_18Kernel_traits_baseILj1280EfS2_S2_S2_fjLj128EEEEELb0ELb1ELb0EEEvNS_9BwdParamsE --------------------------
	.section	.nv.constant0._ZN10layer_norm31ln_parallel_residual_bwd_kernelINS_13Kernel_traitsIf13__nv_bfloat16S2_S2_fjLj1280ELj1ELj4ELj1ELj16ENS_18Kernel_traits_baseILj1280EfS2_S2_S2_fjLj128EEEEELb0ELb1ELb0EEEvNS_9BwdParamsE,"a",@progbits
	.sectionflags	@""
	.align	4
.nv.constant0._ZN10layer_norm31ln_parallel_residual_bwd_kernelINS_13Kernel_traitsIf13__nv_bfloat16S2_S2_fjLj1280ELj1ELj4ELj1ELj16ENS_18Kernel_traits_baseILj1280EfS2_S2_S2_fjLj128EEEEELb0ELb1ELb0EEEvNS_9BwdParamsE:
	.zero		1192


//--------------------- .nv.constant0._ZN10layer_norm31ln_parallel_residual_bwd_kernelINS_13Kernel_traitsIf13__nv_bfloat16S2_S2_fjLj1280ELj1ELj4ELj1ELj16ENS_18Kernel_traits_baseILj1280EfS2_S2_S2_fjLj128EEEEELb0ELb1ELb1EEEvNS_9BwdParamsE --------------------------
	.section	.nv.constant0._ZN10layer_norm31ln_parallel_residual_bwd_kernelINS_13Kernel_traitsIf13__nv_bfloat16S2_S2_fjLj1280ELj1ELj4ELj1ELj16ENS_18Kernel_traits_baseILj1280EfS2_S2_S2_fjLj128EEEEELb0ELb1ELb1EEEvNS_9BwdParamsE,"a",@progbits
	.sectionflags	@""
	.align	4
.nv.constant0._ZN10layer_norm31ln_parallel_residual_bwd_kernelINS_13Kernel_traitsIf13__nv_bfloat16S2_S2_fjLj1280ELj1ELj4ELj1ELj16ENS_18Kernel_traits_baseILj1280EfS2_S2_S2_fjLj128EEEEELb0ELb1ELb1EEEvNS_9BwdParamsE:
	.zero		1192


//--------------------- .nv.constant0._ZN10layer_norm31ln_parallel_residual_bwd_kernelINS_13Kernel_traitsIf13__nv_bfloat16S2_S2_fjLj1280ELj1ELj4ELj1ELj16ENS_18Kernel_traits_baseILj1280EfS2_S2_S2_fjLj128EEEEELb1ELb0ELb0EEEvNS_9BwdParamsE --------------------------
	.section	.nv.constant0._ZN10layer_norm31ln_parallel_residual_bwd_kernelINS_13Kernel_traitsIf13__nv_bfloat16S2_S2_fjLj1280ELj1ELj4ELj1ELj16ENS_18Kernel_traits_baseILj1280EfS2_S2_S2_fjLj128EEEEELb1ELb0ELb0EEEvNS_9BwdParamsE,"a",@progbits
	.sectionflags	@""
	.align	4
.nv.constant0._ZN10layer_norm31ln_parallel_residual_bwd_kernelINS_13Kernel_traitsIf13__nv_bfloat16S2_S2_fjLj1280ELj1ELj4ELj1ELj16ENS_18Kernel_traits_baseILj1280EfS2_S2_S2_fjLj128EEEEELb1ELb0ELb0EEEvNS_9BwdParamsE:
	.zero		1192


//--------------------- .nv.constant0._ZN10layer_norm31ln_parallel_residual_bwd_kernelINS_13Kernel_traitsIf13__nv_bfloat16S2_S2_fjLj1280ELj1ELj4ELj1ELj16ENS_18Kernel_traits_baseILj1280EfS2_S2_S2_fjLj128EEEEELb1ELb0ELb1EEEvNS_9BwdParamsE --------------------------
	.section	.nv.constant0._ZN10layer_norm31ln_parallel_residual_bwd_kernelINS_13Kernel_traitsIf13__nv_bfloat16S2_S2_fjLj1280ELj1ELj4ELj1ELj16ENS_18Kernel_traits_baseILj1280EfS2_S2_S2_fjLj128EEEEELb1ELb0ELb1EEEvNS_9BwdParamsE,"a",@progbits
	.sectionflags	@""
	.align	4
.nv.constant0._ZN10layer_norm31ln_parallel_residual_bwd_kernelINS_13Kernel_traitsIf13__nv_bfloat16S2_S2_fjLj1280ELj1ELj4ELj1ELj16ENS_18Kernel_traits_baseILj1280EfS2_S2_S2_fjLj128EEEEELb1ELb0ELb1EEEvNS_9BwdParamsE:
	.zero		1192


//--------------------- .nv.constant0._ZN10layer_norm22ln_bwd_finalize_kernelINS_22Kernel_traits_finalizeILj1280Ef13__nv_bfloat16S2_S2_fjLb0ELj1024ELj4ENS_18Kernel_traits_baseILj1280EfS2_S2_S2_fjLj1024EEEEELb0ELb0EEEvNS_9BwdParamsE --------------------------
	.section	.nv.constant0._ZN10layer_norm22ln_bwd_finalize_kernelINS_22Kernel_traits_finalizeILj1280Ef13__nv_bfloat16S2_S2_fjLb0ELj1024ELj4ENS_18Kernel_traits_baseILj1280EfS2_S2_S2_fjLj1024EEEEELb0ELb0EEEvNS_9BwdParamsE,"a",@progbits
	.sectionflags	@""
	.align	4
.nv.constant0._ZN10layer_norm22ln_bwd_finalize_kernelINS_22Kernel_traits_finalizeILj1280Ef13__nv_bfloat16S2_S2_fjLb0ELj1024ELj4ENS_18Kernel_traits_baseILj1280EfS2_S2_S2_fjLj1024EEEEELb0ELb0EEEvNS_9BwdParamsE:
	.zero		1192


//--------------------- .nv.constant0._ZN10layer_norm40ln_parallel_residual_bwd_finalize_kernelINS_22Kernel_traits_finalizeILj1280Ef13__nv_bfloat16S2_S2_fjLb0ELj1024ELj4ENS_18Kernel_traits_baseILj1280EfS2_S2_S2_fjLj1024EEEEELb0EEEvNS_9BwdParamsE --------------------------
	.section	.nv.constant0._ZN10layer_norm40ln_parallel_residual_bwd_finalize_kernelINS_22Kernel_traits_finalizeILj1280Ef13__nv_bfloat16S2_S2_fjLb0ELj1024ELj4ENS_18Kernel_traits_baseILj1280EfS2_S2_S2_fjLj1024EEEEELb0EEEvNS_9BwdParamsE,"a",@progbits
	.sectionflags	@""
	.align	4
.nv.constant0._ZN10layer_norm40ln_parallel_residual_bwd_finalize_kernelINS_22Kernel_traits_finalizeILj1280Ef13__nv_bfloat16S2_S2_fjLb0ELj1024ELj4ENS_18Kernel_traits_baseILj1280EfS2_S2_S2_fjLj1024EEEEELb0EEEvNS_9BwdParamsE:
	.zero		1192


//--------------------- .nv.constant0._ZN10layer_norm31ln_parallel_residual_bwd_kernelINS_13Kernel_traitsIf13__nv_bfloat16S2_S2_fjLj1280ELj1ELj4ELj1ELj16ENS_18Kernel_traits_baseILj1280EfS2_S2_S2_fjLj128EEEEELb1ELb1ELb0EEEvNS_9BwdParamsE --------------------------
	.section	.nv.constant0._ZN10layer_norm31ln_parallel_residual_bwd_kernelINS_13Kernel_traitsIf13__nv_bfloat16S2_S2_fjLj1280ELj1ELj4ELj1ELj16ENS_18Kernel_traits_baseILj1280EfS2_S2_S2_fjLj128EEEEELb1ELb1ELb0EEEvNS_9BwdParamsE,"a",@progbits
	.sectionflags	@""
	.align	4
.nv.constant0._ZN10layer_norm31ln_parallel_residual_bwd_kernelINS_13Kernel_traitsIf13__nv_bfloat16S2_S2_fjLj1280ELj1ELj4ELj1ELj16ENS_18Kernel_traits_baseILj1280EfS2_S2_S2_fjLj128EEEEELb1ELb1ELb0EEEvNS_9BwdParamsE:
	.zero		1192


//--------------------- .nv.constant0._ZN10layer_norm22ln_bwd_finalize_kernelINS_22Kernel_traits_finalizeILj1280Ef13__nv_bfloat16S2_S2_fjLb0ELj1024ELj4ENS_18Kernel_traits_baseILj1280EfS2_S2_S2_fjLj1024EEEEELb0ELb1EEEvNS_9BwdParamsE --------------------------
	.section	.nv.constant0._ZN10layer_norm22ln_bwd_finalize_kernelINS_22Kernel_traits_finalizeILj1280Ef13__nv_bfloat16S2_S2_fjLb0ELj1024ELj4ENS_18Kernel_traits_baseILj1280EfS2_S2_S2_fjLj1024EEEEELb0ELb1EEEvNS_9BwdParamsE,"a",@progbits
	.sectionflags	@""
	.align	4
.nv.constant0._ZN10layer_norm22ln_bwd_finalize_kernelINS_22Kernel_traits_finalizeILj1280Ef13__nv_bfloat16S2_S2_fjLb0ELj1024ELj4ENS_18Kernel_traits_baseILj1280EfS2_S2_S2_fjLj1024EEEEELb0ELb1EEEvNS_9BwdParamsE:
	.zero		1192


//--------------------- .nv.constant0._ZN10layer_norm40ln_parallel_residual_bwd_finalize_kernelINS_22Kernel_traits_finalizeILj1280Ef13__nv_bfloat16S2_S2_fjLb0ELj1024ELj4ENS_18Kernel_traits_baseILj1280EfS2_S2_S2_fjLj1024EEEEELb1EEEvNS_9BwdParamsE --------------------------
	.section	.nv.constant0._ZN10layer_norm40ln_parallel_residual_bwd_finalize_kernelINS_22Kernel_traits_finalizeILj1280Ef13__nv_bfloat16S2_S2_fjLb0ELj1024ELj4ENS_18Kernel_traits_baseILj1280EfS2_S2_S2_fjLj1024EEEEELb1EEEvNS_9BwdParamsE,"a",@progbits
	.sectionflags	@""
	.align	4
.nv.constant0._ZN10layer_norm40ln_parallel_residual_bwd_finalize_kernelINS_22Kernel_traits_finalizeILj1280Ef13__nv_bfloat16S2_S2_fjLb0ELj1024ELj4ENS_18Kernel_traits_baseILj1280EfS2_S2_S2_fjLj1024EEEEELb1EEEvNS_9BwdParamsE:
	.zero		1192


//--------------------- .nv.constant0._ZN10layer_norm31ln_parallel_residual_bwd_kernelINS_13Kernel_traitsIf13__nv_bfloat16S2_S2_fjLj1280ELj1ELj4ELj1ELj16ENS_18Kernel_traits_baseILj1280EfS2_S2_S2_fjLj128EEEEELb1ELb1ELb1EEEvNS_9BwdParamsE --------------------------
	.section	.nv.constant0._ZN10layer_norm31ln_parallel_residual_bwd_kernelINS_13Kernel_traitsIf13__nv_bfloat16S2_S2_fjLj1280ELj1ELj4ELj1ELj16ENS_18Kernel_traits_baseILj1280EfS2_S2_S2_fjLj128EEEEELb1ELb1ELb1EEEvNS_9BwdParamsE,"a",@progbits
	.sectionflags	@""
	.align	4
.nv.constant0._ZN10layer_norm31ln_parallel_residual_bwd_kernelINS_13Kernel_traitsIf13__nv_bfloat16S2_S2_fjLj1280ELj1ELj4ELj1ELj16ENS_18Kernel_traits_baseILj1280EfS2_S2_S2_fjLj128EEEEELb1ELb1ELb1EEEvNS_9BwdParamsE:
	.zero		1192


//--------------------- .nv.constant0._ZN10layer_norm31ln_parallel_residual_bwd_kernelINS_13Kernel_traitsI13__nv_bfloat16S2_fS2_fjLj1280ELj1ELj4ELj1ELj16ENS_18Kernel_traits_baseILj1280ES2_S2_fS2_fjLj128EEEEELb0ELb0ELb0EEEvNS_9BwdParamsE --------------------------
	.section	.nv.constant0._ZN10layer_norm31ln_parallel_residual_bwd_kernelINS_13Kernel_traitsI13__nv_bfloat16S2_fS2_fjLj1280ELj1ELj4ELj1ELj16ENS_18Kernel_traits_baseILj1280ES2_S2_fS2_fjLj128EEEEELb0ELb0ELb0EEEvNS_9BwdParamsE,"a",@progbits
	.sectionflags	@""
	.align	4
.nv.constant0._ZN10layer_norm31ln_parallel_residual_bwd_kernelINS_13Kernel_traitsI13__nv_bfloat16S2_fS2_fjLj1280ELj1ELj4ELj1ELj16ENS_18Kernel_traits_baseILj1280ES2_S2_fS2_fjLj128EEEEELb0ELb0ELb0EEEvNS_9BwdParamsE:
	.zero		1192


//--------------------- .nv.constant0._ZN10layer_norm31ln_parallel_residual_bwd_kernelINS_13Kernel_traitsI13__nv_bfloat16S2_fS2_fjLj1280ELj1ELj4ELj1ELj16ENS_18Kernel_traits_baseILj1280ES2_S2_fS2_fjLj128EEEEELb0ELb0ELb1EEEvNS_9BwdParamsE --------------------------
	.section	.nv.constant0._ZN10layer_norm31ln_parallel_residual_bwd_kernelINS_13Kernel_traitsI13__nv_bfloat16S2_fS2_fjLj1280ELj1ELj4ELj1ELj16ENS_18Kernel_traits_baseILj1280ES2_S2_fS2_fjLj128EEEEELb0ELb0ELb1EEEvNS_9BwdParamsE,"a",@progbits
	.sectionflags	@""
	.align	4
.nv.constant0._ZN10layer_norm31ln_parallel_residual_bwd_kernelINS_13Kernel_traitsI13__nv_bfloat16S2_fS2_fjLj1280ELj1ELj4ELj1ELj16ENS_18Kernel_traits_baseILj1280ES2_S2_fS2_fjLj128EEEEELb0ELb0ELb1EEEvNS_9BwdParamsE:
	.zero		1192


//--------------------- .nv.constant0._ZN10layer_norm31ln_parallel_residual_bwd_kernelINS_13Kernel_traitsI13__nv_bfloat16S2_fS2_fjLj1280ELj1ELj4ELj1ELj16ENS_18Kernel_traits_baseILj1280ES2_S2_fS2_fjLj128EEEEELb0ELb1ELb0EEEvNS_9BwdParamsE --------------------------
	.section	.nv.constant0._ZN10layer_norm31ln_parallel_residual_bwd_kernelINS_13Kernel_traitsI13__nv_bfloat16S2_fS2_fjLj1280ELj1ELj4ELj1ELj16ENS_18Kernel_traits_baseILj1280ES2_S2_fS2_fjLj128EEEEELb0ELb1ELb0EEEvNS_9BwdParamsE,"a",@progbits
	.sectionflags	@""
	.align	4
.nv.constant0._ZN10layer_norm31ln_parallel_residual_bwd_kernelINS_13Kernel_traitsI13__nv_bfloat16S2_fS2_fjLj1280ELj1ELj4ELj1ELj16ENS_18Kernel_traits_baseILj1280ES2_S2_fS2_fjLj128EEEEELb0ELb1ELb0EEEvNS_9BwdParamsE:
	.zero		1192


//--------------------- .nv.constant0._ZN10layer_norm31ln_parallel_residual_bwd_kernelINS_13Kernel_traitsI13__nv_bfloat16S2_fS2_fjLj1280ELj1ELj4ELj1ELj16ENS_18Kernel_traits_baseILj1280ES2_S2_fS2_fjLj128EEEEELb0ELb1ELb1EEEvNS_9BwdParamsE --------------------------
	.section	.nv.constant0._ZN10layer_norm31ln_parallel_residual_bwd_kernelINS_13Kernel_traitsI13__nv_bfloat16S2_fS2_fjLj1280ELj1ELj4ELj1ELj16ENS_18Kernel_traits_baseILj1280ES2_S2_fS2_fjLj128EEEEELb0ELb1ELb1EEEvNS_9BwdParamsE,"a",@progbits
	.sectionflags	@""
	.align	4
.nv.constant0._ZN10layer_norm31ln_parallel_residual_bwd_kernelINS_13Kernel_traitsI13__nv_bfloat16S2_fS2_fjLj1280ELj1ELj4ELj1ELj16ENS_18Kernel_traits_baseILj1280ES2_S2_fS2_fjLj128EEEEELb0ELb1ELb1EEEvNS_9BwdParamsE:
	.zero		1192


//--------------------- .nv.constant0._ZN10layer_norm31ln_parallel_residual_bwd_kernelINS_13Kernel_traitsI13__nv_bfloat16S2_fS2_fjLj1280ELj1ELj4ELj1ELj16ENS_18Kernel_traits_baseILj1280ES2_S2_fS2_fjLj128EEEEELb1ELb0ELb0EEEvNS_9BwdParamsE --------------------------
	.section	.nv.constant0._ZN10layer_norm31ln_parallel_residual_bwd_kernelINS_13Kernel_traitsI13__nv_bfloat16S2_fS2_fjLj1280ELj1ELj4ELj1ELj16ENS_18Kernel_traits_baseILj1280ES2_S2_fS2_fjLj128EEEEELb1ELb0ELb0EEEvNS_9BwdParamsE,"a",@progbits
	.sectionflags	@""
	.align	4
.nv.constant0._ZN10layer_norm31ln_parallel_residual_bwd_kernelINS_13Kernel_traitsI13__nv_bfloat16S2_fS2_fjLj1280ELj1ELj4ELj1ELj16ENS_18Kernel_traits_baseILj1280ES2_S2_fS2_fjLj128EEEEELb1ELb0ELb0EEEvNS_9BwdParamsE:
	.zero		1192


//--------------------- .nv.constant0._ZN10layer_norm31ln_parallel_residual_bwd_kernelINS_13Kernel_traitsI13__nv_bfloat16S2_fS2_fjLj1280ELj1ELj4ELj1ELj16ENS_18Kernel_traits_baseILj1280ES2_S2_fS2_fjLj128EEEEELb1ELb0ELb1EEEvNS_9BwdParamsE --------------------------
	.section	.nv.constant0._ZN10layer_norm31ln_parallel_residual_bwd_kernelINS_13Kernel_traitsI13__nv_bfloat16S2_fS2_fjLj1280ELj1ELj4ELj1ELj16ENS_18Kernel_traits_baseILj1280ES2_S2_fS2_fjLj128EEEEELb1ELb0ELb1EEEvNS_9BwdParamsE,"a",@progbits
	.sectionflags	@""
	.align	4
.nv.constant0._ZN10layer_norm31ln_parallel_residual_bwd_kernelINS_13Kernel_traitsI13__nv_bfloat16S2_fS2_fjLj1280ELj1ELj4ELj1ELj16ENS_18Kernel_traits_baseILj1280ES2_S2_fS2_fjLj128EEEEELb1ELb0ELb1EEEvNS_9BwdParamsE:
	.zero		1192


//--------------------- .nv.constant0._ZN10layer_norm22ln_bwd_finalize_kernelINS_22Kernel_traits_finalizeILj1280E13__nv_bfloat16S2_fS2_fjLb0ELj1024ELj4ENS_18Kernel_traits_baseILj1280ES2_S2_fS2_fjLj1024EEEEELb0ELb0EEEvNS_9BwdParamsE --------------------------
	.section	.nv.constant0._ZN10layer_norm22ln_bwd_finalize_kernelINS_22Kernel_traits_finalizeILj1280E13__nv_bfloat16S2_fS2_fjLb0ELj1024ELj4ENS_18Kernel_traits_baseILj1280ES2_S2_fS2_fjLj1024EEEEELb0ELb0EEEvNS_9BwdParamsE,"a",@progbits
	.sectionflags	@""
	.align	4
.nv.constant0._ZN10layer_norm22ln_bwd_finalize_kernelINS_22Kernel_traits_finalizeILj1280E13__nv_bfloat16S2_fS2_fjLb0ELj1024ELj4ENS_18Kernel_traits_baseILj1280ES2_S2_fS2_fjLj1024EEEEELb0ELb0EEEvNS_9BwdParamsE:
	.zero		1192


//--------------------- .nv.constant0._ZN10layer_norm40ln_parallel_residual_bwd_finalize_kernelINS_22Kernel_traits_finalizeILj1280E13__nv_bfloat16S2_fS2_fjLb0ELj1024ELj4ENS_18Kernel_traits_baseILj1280ES2_S2_fS2_fjLj1024EEEEELb0EEEvNS_9BwdParamsE --------------------------
	.section	.nv.constant0._ZN10layer_norm40ln_parallel_residual_bwd_finalize_kernelINS_22Kernel_traits_finalizeILj1280E13__nv_bfloat16S2_fS2_fjLb0ELj1024ELj4ENS_18Kernel_traits_baseILj1280ES2_S2_fS2_fjLj1024EEEEELb0EEEvNS_9BwdParamsE,"a",@progbits
	.sectionflags	@""
	.align	4
.nv.constant0._ZN10layer_norm40ln_parallel_residual_bwd_finalize_kernelINS_22Kernel_traits_finalizeILj1280E13__nv_bfloat16S2_fS2_fjLb0ELj1024ELj4ENS_18Kernel_traits_baseILj1280ES2_S2_fS2_fjLj1024EEEEELb0EEEvNS_9BwdParamsE:
	.zero		1192


//--------------------- .nv.constant0._ZN10layer_norm31ln_parallel_residual_bwd_kernelINS_13Kernel_traitsI13__nv_bfloat16S2_fS2_fjLj1280ELj1ELj4ELj1ELj16ENS_18Kernel_traits_baseILj1280ES2_S2_fS2_fjLj128EEEEELb1ELb1ELb0EEEvNS_9BwdParamsE --------------------------
	.section	.nv.constant0._ZN10layer_norm31ln_parallel_residual_bwd_kernelINS_13Kernel_traitsI13__nv_bfloat16S2_fS2_fjLj1280ELj1ELj4ELj1ELj16ENS_18Kernel_traits_baseILj1280ES2_S2_fS2_fjLj128EEEEELb1ELb1ELb0EEEvNS_9BwdParamsE,"a",@progbits
	.sectionflags	@""
	.align	4
.nv.constant0._ZN10layer_norm31ln_parallel_residual_bwd_kernelINS_13Kernel_traitsI13__nv_bfloat16S2_fS2_fjLj1280ELj1ELj4ELj1ELj16ENS_18Kernel_traits_baseILj1280ES2_S2_fS2_fjLj128EEEEELb1ELb1ELb0EEEvNS_9BwdParamsE:
	.zero		1192


//--------------------- .nv.constant0._ZN10layer_norm22ln_bwd_finalize_kernelINS_22Kernel_traits_finalizeILj1280E13__nv_bfloat16S2_fS2_fjLb0ELj1024ELj4ENS_18Kernel_traits_baseILj1280ES2_S2_fS2_fjLj1024EEEEELb0ELb1EEEvNS_9BwdParamsE --------------------------
	.section	.nv.constant0._ZN10layer_norm22ln_bwd_finalize_kernelINS_22Kernel_traits_finalizeILj1280E13__nv_bfloat16S2_fS2_fjLb0ELj1024ELj4ENS_18Kernel_traits_baseILj1280ES2_S2_fS2_fjLj1024EEEEELb0ELb1EEEvNS_9BwdParamsE,"a",@progbits
	.sectionflags	@""
	.align	4
.nv.constant0._ZN10layer_norm22ln_bwd_finalize_kernelINS_22Kernel_traits_finalizeILj1280E13__nv_bfloat16S2_fS2_fjLb0ELj1024ELj4ENS_18Kernel_traits_baseILj1280ES2_S2_fS2_fjLj1024EEEEELb0ELb1EEEvNS_9BwdParamsE:
	.zero		1192


//--------------------- .nv.constant0._ZN10layer_norm40ln_parallel_residual_bwd_finalize_kernelINS_22Kernel_traits_finalizeILj1280E13__nv_bfloat16S2_fS2_fjLb0ELj1024ELj4ENS_18Kernel_traits_baseILj1280ES2_S2_fS2_fjLj1024EEEEELb1EEEvNS_9BwdParamsE --------------------------
	.section	.nv.constant0._ZN10layer_norm40ln_parallel_residual_bwd_finalize_kernelINS_22Kernel_traits_finalizeILj1280E13__nv_bfloat16S2_fS2_fjLb0ELj1024ELj4ENS_18Kernel_traits_baseILj1280ES2_S2_fS2_fjLj1024EEEEELb1EEEvNS_9BwdParamsE,"a",@progbits
	.sectionflags	@""
	.align	4
.nv.constant0._ZN10layer_norm40ln_parallel_residual_bwd_finalize_kernelINS_22Kernel_traits_finalizeILj1280E13__nv_bfloat16S2_fS2_fjLb0ELj1024ELj4ENS_18Kernel_traits_baseILj1280ES2_S2_fS2_fjLj1024EEEEELb1EEEvNS_9BwdParamsE:
	.zero		1192


//--------------------- .nv.constant0._ZN10layer_norm31ln_parallel_residual_bwd_kernelINS_13Kernel_traitsI13__nv_bfloat16S2_fS2_fjLj1280ELj1ELj4ELj1ELj16ENS_18Kernel_traits_baseILj1280ES2_S2_fS2_fjLj128EEEEELb1ELb1ELb1EEEvNS_9BwdParamsE --------------------------
	.section	.nv.constant0._ZN10layer_norm31ln_parallel_residual_bwd_kernelINS_13Kernel_traitsI13__nv_bfloat16S2_fS2_fjLj1280ELj1ELj4ELj1ELj16ENS_18Kernel_traits_baseILj1280ES2_S2_fS2_fjLj128EEEEELb1ELb1ELb1EEEvNS_9BwdParamsE,"a",@progbits
	.sectionflags	@""
	.align	4
.nv.constant0._ZN10layer_norm31ln_parallel_residual_bwd_kernelINS_13Kernel_traitsI13__nv_bfloat16S2_fS2_fjLj1280ELj1ELj4ELj1ELj16ENS_18Kernel_traits_baseILj1280ES2_S2_fS2_fjLj128EEEEELb1ELb1ELb1EEEvNS_9BwdParamsE:
	.zero		1192


//--------------------- .nv.constant0._ZN10layer_norm31ln_parallel_residual_bwd_kernelINS_13Kernel_traitsIf13__nv_bfloat16fS2_fjLj1280ELj1ELj4ELj1ELj16ENS_18Kernel_traits_baseILj1280EfS2_fS2_fjLj128EEEEELb0ELb0ELb0EEEvNS_9BwdParamsE --------------------------
	.section	.nv.constant0._ZN10layer_norm31ln_parallel_residual_bwd_kernelINS_13Kernel_traitsIf13__nv_bfloat16fS2_fjLj1280ELj1ELj4ELj1ELj16ENS_18Kernel_traits_baseILj1280EfS2_fS2_fjLj128EEEEELb0ELb0ELb0EEEvNS_9BwdParamsE,"a",@progbits
	.sectionflags	@""
	.align	4
.nv.constant0._ZN10layer_norm31ln_parallel_residual_bwd_kernelINS_13Kernel_traitsIf13__nv_bfloat16fS2_fjLj1280ELj1ELj4ELj1ELj16ENS_18Kernel_traits_baseILj1280EfS2_fS2_fjLj128EEEEELb0ELb0ELb0EEEvNS_9BwdParamsE:
	.zero		1192


//--------------------- .nv.constant0._ZN10layer_norm31ln_parallel_residual_bwd_kernelINS_13Kernel_traitsIf13__nv_bfloat16fS2_fjLj1280ELj1ELj4ELj1ELj16ENS_18Kernel_traits_baseILj1280EfS2_fS2_fjLj128EEEEELb0ELb0ELb1EEEvNS_9BwdParamsE --------------------------
	.section	.nv.constant0._ZN10layer_norm31ln_parallel_residual_bwd_kernelINS_13Kernel_traitsIf13__nv_bfloat16fS2_fjLj1280ELj1ELj4ELj1ELj16ENS_18Kernel_traits_baseILj1280EfS2_fS2_fjLj128EEEEELb0ELb0ELb1EEEvNS_9BwdParamsE,"a",@progbits
	.sectionflags	@""
	.align	4
.nv.constant0._ZN10layer_norm31ln_parallel_residual_bwd_kernelINS_13Kernel_traitsIf13__nv_bfloat16fS2_fjLj1280ELj1ELj4ELj1ELj16ENS_18Kernel_traits_baseILj1280EfS2_fS2_fjLj128EEEEELb0ELb0ELb1EEEvNS_9BwdParamsE:
	.zero		1192


//--------------------- .nv.constant0._ZN10layer_norm31ln_parallel_residual_bwd_kernelINS_13Kernel_traitsIf13__nv_bfloat16fS2_fjLj1280ELj1ELj4ELj1ELj16ENS_18Kernel_traits_baseILj1280EfS2_fS2_fjLj128EEEEELb0ELb1ELb0EEEvNS_9BwdParamsE --------------------------
	.section	.nv.constant0._ZN10layer_norm31ln_parallel_residual_bwd_kernelINS_13Kernel_traitsIf13__nv_bfloat16fS2_fjLj1280ELj1ELj4ELj1ELj16ENS_18Kernel_traits_baseILj1280EfS2_fS2_fjLj128EEEEELb0ELb1ELb0EEEvNS_9BwdParamsE,"a",@progbits
	.sectionflags	@""
	.align	4
.nv.constant0._ZN10layer_norm31ln_parallel_residual_bwd_kernelINS_13Kernel_traitsIf13__nv_bfloat16fS2_fjLj1280ELj1ELj4ELj1ELj16ENS_18Kernel_traits_baseILj1280EfS2_fS2_fjLj128EEEEELb0ELb1ELb0EEEvNS_9BwdParamsE:
	.zero		1192


//--------------------- .nv.constant0._ZN10layer_norm31ln_parallel_residual_bwd_kernelINS_13Kernel_traitsIf13__nv_bfloat16fS2_fjLj1280ELj1ELj4ELj1ELj16ENS_18Kernel_traits_baseILj1280EfS2_fS2_fjLj128EEEEELb0ELb1ELb1EEEvNS_9BwdParamsE --------------------------
	.section	.nv.constant0._ZN10layer_norm31ln_parallel_residual_bwd_kernelINS_13Kernel_traitsIf13__nv_bfloat16fS2_fjLj1280ELj1ELj4ELj1ELj16ENS_18Kernel_traits_baseILj1280EfS2_fS2_fjLj128EEEEELb0ELb1ELb1EEEvNS_9BwdParamsE,"a",@progbits
	.sectionflags	@""
	.align	4
.nv.constant0._ZN10layer_norm31ln_parallel_residual_bwd_kernelINS_13Kernel_traitsIf13__nv_bfloat16fS2_fjLj1280ELj1ELj4ELj1ELj16ENS_18Kernel_traits_baseILj1280EfS2_fS2_fjLj128EEEEELb0ELb1ELb1EEEvNS_9BwdParamsE:
	.zero		1192


//--------------------- .nv.constant0._ZN10layer_norm31ln_parallel_residual_bwd_kernelINS_13Kernel_traitsIf13__nv_bfloat16fS2_fjLj1280ELj1ELj4ELj1ELj16ENS_18Kernel_traits_baseILj1280EfS2_fS2_fjLj128EEEEELb1ELb0ELb0EEEvNS_9BwdParamsE --------------------------
	.section	.nv.constant0._ZN10layer_norm31ln_parallel_residual_bwd_kernelINS_13Kernel_traitsIf13__nv_bfloat16fS2_fjLj1280ELj1ELj4ELj1ELj16ENS_18Kernel_traits_baseILj1280EfS2_fS2_fjLj128EEEEELb1ELb0ELb0EEEvNS_9BwdParamsE,"a",@progbits
	.sectionflags	@""
	.align	4
.nv.constant0._ZN10layer_norm31ln_parallel_residual_bwd_kernelINS_13Kernel_traitsIf13__nv_bfloat16fS2_fjLj1280ELj1ELj4ELj1ELj16ENS_18Kernel_traits_baseILj1280EfS2_fS2_fjLj128EEEEELb1ELb0ELb0EEEvNS_9BwdParamsE:
	.zero		1192


//--------------------- .nv.constant0._ZN10layer_norm31ln_parallel_residual_bwd_kernelINS_13Kernel_traitsIf13__nv_bfloat16fS2_fjLj1280ELj1ELj4ELj1ELj16ENS_18Kernel_traits_baseILj1280EfS2_fS2_fjLj128EEEEELb1ELb0ELb1EEEvNS_9BwdParamsE --------------------------
	.section	.nv.constant0._ZN10layer_norm31ln_parallel_residual_bwd_kernelINS_13Kernel_traitsIf13__nv_bfloat16fS2_fjLj1280ELj1ELj4ELj1ELj16ENS_18Kernel_traits_baseILj1280EfS2_fS2_fjLj128EEEEELb1ELb0ELb1EEEvNS_9BwdParamsE,"a",@progbits
	.sectionflags	@""
	.align	4
.nv.constant0._ZN10layer_norm31ln_parallel_residual_bwd_kernelINS_13Kernel_traitsIf13__nv_bfloat16fS2_fjLj1280ELj1ELj4ELj1ELj16ENS_18Kernel_traits_baseILj1280EfS2_fS2_fjLj128EEEEELb1ELb0ELb1EEEvNS_9BwdParamsE:
	.zero		1192


//--------------------- .nv.constant0._ZN10layer_norm22ln_bwd_finalize_kernelINS_22Kernel_traits_finalizeILj1280Ef13__nv_bfloat16fS2_fjLb0ELj1024ELj4ENS_18Kernel_traits_baseILj1280EfS2_fS2_fjLj1024EEEEELb0ELb0EEEvNS_9BwdParamsE --------------------------
	.section	.nv.constant0._ZN10layer_norm22ln_bwd_finalize_kernelINS_22Kernel_traits_finalizeILj1280Ef13__nv_bfloat16fS2_fjLb0ELj1024ELj4ENS_18Kernel_traits_baseILj1280EfS2_fS2_fjLj1024EEEEELb0ELb0EEEvNS_9BwdParamsE,"a",@progbits
	.sectionflags	@""
	.align	4
.nv.constant0._ZN10layer_norm22ln_bwd_finalize_kernelINS_22Kernel_traits_finalizeILj1280Ef13__nv_bfloat16fS2_fjLb0ELj1024ELj4ENS_18Kernel_traits_baseILj1280EfS2_fS2_fjLj1024EEEEELb0ELb0EEEvNS_9BwdParamsE:
	.zero		1192


//--------------------- .nv.constant0._ZN10layer_norm40ln_parallel_residual_bwd_finalize_kernelINS_22Kernel_traits_finalizeILj1280Ef13__nv_bfloat16fS2_fjLb0ELj1024ELj4ENS_18Kernel_traits_baseILj1280EfS2_fS2_fjLj1024EEEEELb0EEEvNS_9BwdParamsE --------------------------
	.section	.nv.constant0._ZN10layer_norm40ln_parallel_residual_bwd_finalize_kernelINS_22Kernel_traits_finalizeILj1280Ef13__nv_bfloat16fS2_fjLb0ELj1024ELj4ENS_18Kernel_traits_baseILj1280EfS2_fS2_fjLj1024EEEEELb0EEEvNS_9BwdParamsE,"a",@progbits
	.sectionflags	@""
	.align	4
.nv.constant0._ZN10layer_norm40ln_parallel_residual_bwd_finalize_kernelINS_22Kernel_traits_finalizeILj1280Ef13__nv_bfloat16fS2_fjLb0ELj1024ELj4ENS_18Kernel_traits_baseILj1280EfS2_fS2_fjLj1024EEEEELb0EEEvNS_9BwdParamsE:
	.zero		1192


//--------------------- .nv.constant0._ZN10layer_norm31ln_parallel_residual_bwd_kernelINS_13Kernel_traitsIf13__nv_bfloat16fS2_fjLj1280ELj1ELj4ELj1ELj16ENS_18Kernel_traits_baseILj1280EfS2_fS2_fjLj128EEEEELb1ELb1ELb0EEEvNS_9BwdParamsE --------------------------
	.section	.nv.constant0._ZN10layer_norm31ln_parallel_residual_bwd_kernelINS_13Kernel_traitsIf13__nv_bfloat16fS2_fjLj1280ELj1ELj4ELj1ELj16ENS_18Kernel_traits_baseILj1280EfS2_fS2_fjLj128EEEEELb1ELb1ELb0EEEvNS_9BwdParamsE,"a",@progbits
	.sectionflags	@""
	.align	4
.nv.constant0._ZN10layer_norm31ln_parallel_residual_bwd_kernelINS_13Kernel_traitsIf13__nv_bfloat16fS2_fjLj1280ELj1ELj4ELj1ELj16ENS_18Kernel_traits_baseILj1280EfS2_fS2_fjLj128EEEEELb1ELb1ELb0EEEvNS_9BwdParamsE:
	.zero		1192


//--------------------- .nv.constant0._ZN10layer_norm22ln_bwd_finalize_kernelINS_22Kernel_traits_finalizeILj1280Ef13__nv_bfloat16fS2_fjLb0ELj1024ELj4ENS_18Kernel_traits_baseILj1280EfS2_fS2_fjLj1024EEEEELb0ELb1EEEvNS_9BwdParamsE --------------------------
	.section	.nv.constant0._ZN10layer_norm22ln_bwd_finalize_kernelINS_22Kernel_traits_finalizeILj1280Ef13__nv_bfloat16fS2_fjLb0ELj1024ELj4ENS_18Kernel_traits_baseILj1280EfS2_fS2_fjLj1024EEEEELb0ELb1EEEvNS_9BwdParamsE,"a",@progbits
	.sectionflags	@""
	.align	4
.nv.constant0._ZN10layer_norm22ln_bwd_finalize_kernelINS_22Kernel_traits_finalizeILj1280Ef13__nv_bfloat16fS2_fjLb0ELj1024ELj4ENS_18Kernel_traits_baseILj1280EfS2_fS2_fjLj1024EEEEELb0ELb1EEEvNS_9BwdParamsE:
	.zero		1192


//--------------------- .nv.constant0._ZN10layer_norm40ln_parallel_residual_bwd_finalize_kernelINS_22Kernel_traits_finalizeILj1280Ef13__nv_bfloat16fS2_fjLb0ELj1024ELj4ENS_18Kernel_traits_baseILj1280EfS2_fS2_fjLj1024EEEEELb1EEEvNS_9BwdParamsE --------------------------
	.section	.nv.constant0._ZN10layer_norm40ln_parallel_residual_bwd_finalize_kernelINS_22Kernel_traits_finalizeILj1280Ef13__nv_bfloat16fS2_fjLb0ELj1024ELj4ENS_18Kernel_traits_baseILj1280EfS2_fS2_fjLj1024EEEEELb1EEEvNS_9BwdParamsE,"a",@progbits
	.sectionflags	@""
	.align	4
.nv.constant0._ZN10layer_norm40ln_parallel_residual_bwd_finalize_kernelINS_22Kernel_traits_finalizeILj1280Ef13__nv_bfloat16fS2_fjLb0ELj1024ELj4ENS_18Kernel_traits_baseILj1280EfS2_fS2_fjLj1024EEEEELb1EEEvNS_9BwdParamsE:
	.zero		1192


//--------------------- .nv.constant0._ZN10layer_norm31ln_parallel_residual_bwd_kernelINS_13Kernel_traitsIf13__nv_bfloat16fS2_fjLj1280ELj1ELj4ELj1ELj16ENS_18Kernel_traits_baseILj1280EfS2_fS2_fjLj128EEEEELb1ELb1ELb1EEEvNS_9BwdParamsE --------------------------
	.section	.nv.constant0._ZN10layer_norm31ln_parallel_residual_bwd_kernelINS_13Kernel_traitsIf13__nv_bfloat16fS2_fjLj1280ELj1ELj4ELj1ELj16ENS_18Kernel_traits_baseILj1280EfS2_fS2_fjLj128EEEEELb1ELb1ELb1EEEvNS_9BwdParamsE,"a",@progbits
	.sectionflags	@""
	.align	4
.nv.constant0._ZN10layer_norm31ln_parallel_residual_bwd_kernelINS_13Kernel_traitsIf13__nv_bfloat16fS2_fjLj1280ELj1ELj4ELj1ELj16ENS_18Kernel_traits_baseILj1280EfS2_fS2_fjLj128EEEEELb1ELb1ELb1EEEvNS_9BwdParamsE:
	.zero		1192


//--------------------- .nv.constant0._ZN10layer_norm31ln_parallel_residual_bwd_kernelINS_13Kernel_traitsIf6__halfS2_S2_fjLj1280ELj1ELj4ELj1ELj16ENS_18Kernel_traits_baseILj1280EfS2_S2_S2_fjLj128EEEEELb0ELb0ELb0EEEvNS_9BwdParamsE --------------------------
	.section	.nv.constant0._ZN10layer_norm31ln_parallel_residual_bwd_kernelINS_13Kernel_traitsIf6__halfS2_S2_fjLj1280ELj1ELj4ELj1ELj16ENS_18Kernel_traits_baseILj1280EfS2_S2_S2_fjLj128EEEEELb0ELb0ELb0EEEvNS_9BwdParamsE,"a",@progbits
	.sectionflags	@""
	.align	4
.nv.constant0._ZN10layer_norm31ln_parallel_residual_bwd_kernelINS_13Kernel_traitsIf6__halfS2_S2_fjLj1280ELj1ELj4ELj1ELj16ENS_18Kernel_traits_baseILj1280EfS2_S2_S2_fjLj128EEEEELb0ELb0ELb0EEEvNS_9BwdParamsE:
	.zero		1192


//--------------------- .nv.constant0._ZN10layer_norm31ln_parallel_residual_bwd_kernelINS_13Kernel_traitsIf6__halfS2_S2_fjLj1280ELj1ELj4ELj1ELj16ENS_18Kernel_traits_baseILj1280EfS2_S2_S2_fjLj128EEEEELb0ELb0ELb1EEEvNS_9BwdParamsE --------------------------
	.section	.nv.constant0._ZN10layer_norm31ln_parallel_residual_bwd_kernelINS_13Kernel_traitsIf6__halfS2_S2_fjLj1280ELj1ELj4ELj1ELj16ENS_18Kernel_traits_baseILj1280EfS2_S2_S2_fjLj128EEEEELb0ELb0ELb1EEEvNS_9BwdParamsE,"a",@progbits
	.sectionflags	@""
	.align	4
.nv.constant0._ZN10layer_norm31ln_parallel_residual_bwd_kernelINS_13Kernel_traitsIf6__halfS2_S2_fjLj1280ELj1ELj4ELj1ELj16ENS_18Kernel_traits_baseILj1280EfS2_S2_S2_fjLj128EEEEELb0ELb0ELb1EEEvNS_9BwdParamsE:
	.zero		1192


//--------------------- .nv.constant0._ZN10layer_norm31ln_parallel_residual_bwd_kernelINS_13Kernel_traitsIf6__halfS2_S2_fjLj1280ELj1ELj4ELj1ELj16ENS_18Kernel_traits_baseILj1280EfS2_S2_S2_fjLj128EEEEELb0ELb1ELb0EEEvNS_9BwdParamsE --------------------------
	.section	.nv.constant0._ZN10layer_norm31ln_parallel_residual_bwd_kernelINS_13Kernel_traitsIf6__halfS2_S2_fjLj1280ELj1ELj4ELj1ELj16ENS_18Kernel_traits_baseILj1280EfS2_S2_S2_fjLj128EEEEELb0ELb1ELb0EEEvNS_9BwdParamsE,"a",@progbits
	.sectionflags	@""
	.align	4
.nv.constant0._ZN10layer_norm31ln_parallel_residual_bwd_kernelINS_13Kernel_traitsIf6__halfS2_S2_fjLj1280ELj1ELj4ELj1ELj16ENS_18Kernel_traits_baseILj1280EfS2_S2_S2_fjLj128EEEEELb0ELb1ELb0EEEvNS_9BwdParamsE:
	.zero		1192


//--------------------- .nv.constant0._ZN10layer_norm31ln_parallel_residual_bwd_kernelINS_13Kernel_traitsIf6__halfS2_S2_fjLj1280ELj1ELj4ELj1ELj16ENS_18Kernel_traits_baseILj1280EfS2_S2_S2_fjLj128EEEEELb0ELb1ELb1EEEvNS_9BwdParamsE --------------------------
	.section	.nv.constant0._ZN10layer_norm31ln_parallel_residual_bwd_kernelINS_13Kernel_traitsIf6__halfS2_S2_fjLj1280ELj1ELj4ELj1ELj16ENS_18Kernel_traits_baseILj1280EfS2_S2_S2_fjLj128EEEEELb0ELb1ELb1EEEvNS_9BwdParamsE,"a",@progbits
	.sectionflags	@""
	.align	4
.nv.constant0._ZN10layer_norm31ln_parallel_residual_bwd_kernelINS_13Kernel_traitsIf6__halfS2_S2_fjLj1280ELj1ELj4ELj1ELj16ENS_18Kernel_traits_baseILj1280EfS2_S2_S2_fjLj128EEEEELb0ELb1ELb1EEEvNS_9BwdParamsE:
	.zero		1192


//--------------------- .nv.constant0._ZN10layer_norm31ln_parallel_residual_bwd_kernelINS_13Kernel_traitsIf6__halfS2_S2_fjLj1280ELj1ELj4ELj1ELj16ENS_18Kernel_traits_baseILj1280EfS2_S2_S2_fjLj128EEEEELb1ELb0ELb0EEEvNS_9BwdParamsE --------------------------
	.section	.nv.constant0._ZN10layer_norm31ln_parallel_residual_bwd_kernelINS_13Kernel_traitsIf6__halfS2_S2_fjLj1280ELj1ELj4ELj1ELj16ENS_18Kernel_traits_baseILj1280EfS2_S2_S2_fjLj128EEEEELb1ELb0ELb0EEEvNS_9BwdParamsE,"a",@progbits
	.sectionflags	@""
	.align	4
.nv.constant0._ZN10layer_norm31ln_parallel_residual_bwd_kernelINS_13Kernel_traitsIf6__halfS2_S2_fjLj1280ELj1ELj4ELj1ELj16ENS_18Kernel_traits_baseILj1280EfS2_S2_S2_fjLj128EEEEELb1ELb0ELb0EEEvNS_9BwdParamsE:
	.zero		1192


//--------------------- .nv.constant0._ZN10layer_norm31ln_parallel_residual_bwd_kernelINS_13Kernel_traitsIf6__halfS2_S2_fjLj1280ELj1ELj4ELj1ELj16ENS_18Kernel_traits_baseILj1280EfS2_S2_S2_fjLj128EEEEELb1ELb0ELb1EEEvNS_9BwdParamsE --------------------------
	.section	.nv.constant0._ZN10layer_norm31ln_parallel_residual_bwd_kernelINS_13Kernel_traitsIf6__halfS2_S2_fjLj1280ELj1ELj4ELj1ELj16ENS_18Kernel_traits_baseILj1280EfS2_S2_S2_fjLj128EEEEELb1ELb0ELb1EEEvNS_9BwdParamsE,"a",@progbits
	.sectionflags	@""
	.align	4
.nv.constant0._ZN10layer_norm31ln_parallel_residual_bwd_kernelINS_13Kernel_traitsIf6__halfS2_S2_fjLj1280ELj1ELj4ELj1ELj16ENS_18Kernel_traits_baseILj1280EfS2_S2_S2_fjLj128EEEEELb1ELb0ELb1EEEvNS_9BwdParamsE:
	.zero		1192


//--------------------- .nv.constant0._ZN10layer_norm22ln_bwd_finalize_kernelINS_22Kernel_traits_finalizeILj1280Ef6__halfS2_S2_fjLb0ELj1024ELj4ENS_18Kernel_traits_baseILj1280EfS2_S2_S2_fjLj1024EEEEELb0ELb0EEEvNS_9BwdParamsE --------------------------
	.section	.nv.constant0._ZN10layer_norm22ln_bwd_finalize_kernelINS_22Kernel_traits_finalizeILj1280Ef6__halfS2_S2_fjLb0ELj1024ELj4ENS_18Kernel_traits_baseILj1280EfS2_S2_S2_fjLj1024EEEEELb0ELb0EEEvNS_9BwdParamsE,"a",@progbits
	.sectionflags	@""
	.align	4
.nv.constant0._ZN10layer_norm22ln_bwd_finalize_kernelINS_22Kernel_traits_finalizeILj1280Ef6__halfS2_S2_fjLb0ELj1024ELj4ENS_18Kernel_traits_baseILj1280EfS2_S2_S2_fjLj1024EEEEELb0ELb0EEEvNS_9BwdParamsE:
	.zero		1192


//--------------------- .nv.constant0._ZN10layer_norm40ln_parallel_residual_bwd_finalize_kernelINS_22Kernel_traits_finalizeILj1280Ef6__halfS2_S2_fjLb0ELj1024ELj4ENS_18Kernel_traits_baseILj1280EfS2_S2_S2_fjLj1024EEEEELb0EEEvNS_9BwdParamsE --------------------------
	.section	.nv.constant0._ZN10layer_norm40ln_parallel_residual_bwd_finalize_kernelINS_22Kernel_traits_finalizeILj1280Ef6__halfS2_S2_fjLb0ELj1024ELj4ENS_18Kernel_traits_baseILj1280EfS2_S2_S2_fjLj1024EEEEELb0EEEvNS_9BwdParamsE,"a",@progbits
	.sectionflags	@""
	.align	4
.nv.constant0._ZN10layer_norm40ln_parallel_residual_bwd_finalize_kernelINS_22Kernel_traits_finalizeILj1280Ef6__halfS2_S2_fjLb0ELj1024ELj4ENS_18Kernel_traits_baseILj1280EfS2_S2_S2_fjLj1024EEEEELb0EEEvNS_9BwdParamsE:
	.zero		1192


//--------------------- .nv.constant0._ZN10layer_norm31ln_parallel_residual_bwd_kernelINS_13Kernel_traitsIf6__halfS2_S2_fjLj1280ELj1ELj4ELj1ELj16ENS_18Kernel_traits_baseILj1280EfS2_S2_S2_fjLj128EEEEELb1ELb1ELb0EEEvNS_9BwdParamsE --------------------------
	.section	.nv.constant0._ZN10layer_norm31ln_parallel_residual_bwd_kernelINS_13Kernel_traitsIf6__halfS2_S2_fjLj1280ELj1ELj4ELj1ELj16ENS_18Kernel_traits_baseILj1280EfS2_S2_S2_fjLj128EEEEELb1ELb1ELb0EEEvNS_9BwdParamsE,"a",@progbits
	.sectionflags	@""
	.align	4
.nv.constant0._ZN10layer_norm31ln_parallel_residual_bwd_kernelINS_13Kernel_traitsIf6__halfS2_S2_fjLj1280ELj1ELj4ELj1ELj16ENS_18Kernel_traits_baseILj1280EfS2_S2_S2_fjLj128EEEEELb1ELb1ELb0EEEvNS_9BwdParamsE:
	.zero		1192


//--------------------- .nv.constant0._ZN10layer_norm22ln_bwd_finalize_kernelINS_22Kernel_traits_finalizeILj1280Ef6__halfS2_S2_fjLb0ELj1024ELj4ENS_18Kernel_traits_baseILj1280EfS2_S2_S2_fjLj1024EEEEELb0ELb1EEEvNS_9BwdParamsE --------------------------
	.section	.nv.constant0._ZN10layer_norm22ln_bwd_finalize_kernelINS_22Kernel_traits_finalizeILj1280Ef6__halfS2_S2_fjLb0ELj1024ELj4ENS_18Kernel_traits_baseILj1280EfS2_S2_S2_fjLj1024EEEEELb0ELb1EEEvNS_9BwdParamsE,"a",@progbits
	.sectionflags	@""
	.align	4
.nv.constant0._ZN10layer_norm22ln_bwd_finalize_kernelINS_22Kernel_traits_finalizeILj1280Ef6__halfS2_S2_fjLb0ELj1024ELj4ENS_18Kernel_traits_baseILj1280EfS2_S2_S2_fjLj1024EEEEELb0ELb1EEEvNS_9BwdParamsE:
	.zero		1192


//--------------------- .nv.constant0._ZN10layer_norm40ln_parallel_residual_bwd_finalize_kernelINS_22Kernel_traits_finalizeILj1280Ef6__halfS2_S2_fjLb0ELj1024ELj4ENS_18Kernel_traits_baseILj1280EfS2_S2_S2_fjLj1024EEEEELb1EEEvNS_9BwdParamsE --------------------------
	.section	.nv.constant0._ZN10layer_norm40ln_parallel_residual_bwd_finalize_kernelINS_22Kernel_traits_finalizeILj1280Ef6__halfS2_S2_fjLb0ELj1024ELj4ENS_18Kernel_traits_baseILj1280EfS2_S2_S2_fjLj1024EEEEELb1EEEvNS_9BwdParamsE,"a",@progbits
	.sectionflags	@""
	.align	4
.nv.constant0._ZN10layer_norm40ln_parallel_residual_bwd_finalize_kernelINS_22Kernel_traits_finalizeILj1280Ef6__halfS2_S2_fjLb0ELj1024ELj4ENS_18Kernel_traits_baseILj1280EfS2_S2_S2_fjLj1024EEEEELb1EEEvNS_9BwdParamsE:
	.zero		1192


//--------------------- .nv.constant0._ZN10layer_norm31ln_parallel_residual_bwd_kernelINS_13Kernel_traitsIf6__halfS2_S2_fjLj1280ELj1ELj4ELj1ELj16ENS_18Kernel_traits_baseILj1280EfS2_S2_S2_fjLj128EEEEELb1ELb1ELb1EEEvNS_9BwdParamsE --------------------------
	.section	.nv.constant0._ZN10layer_norm31ln_parallel_residual_bwd_kernelINS_13Kernel_traitsIf6__halfS2_S2_fjLj1280ELj1ELj4ELj1ELj16ENS_18Kernel_traits_baseILj1280EfS2_S2_S2_fjLj128EEEEELb1ELb1ELb1EEEvNS_9BwdParamsE,"a",@progbits
	.sectionflags	@""
	.align	4
.nv.constant0._ZN10layer_norm31ln_parallel_residual_bwd_kernelINS_13Kernel_traitsIf6__halfS2_S2_fjLj1280ELj1ELj4ELj1ELj16ENS_18Kernel_traits_baseILj1280EfS2_S2_S2_fjLj128EEEEELb1ELb1ELb1EEEvNS_9BwdParamsE:
	.zero		1192


//--------------------- .nv.constant0._ZN10layer_norm31ln_parallel_residual_bwd_kernelINS_13Kernel_traitsI6__halfS2_fS2_fjLj1280ELj1ELj4ELj1ELj16ENS_18Kernel_traits_baseILj1280ES2_S2_fS2_fjLj128EEEEELb0ELb0ELb0EEEvNS_9BwdParamsE --------------------------
	.section	.nv.constant0._ZN10layer_norm31ln_parallel_residual_bwd_kernelINS_13Kernel_traitsI6__halfS2_fS2_fjLj1280ELj1ELj4ELj1ELj16ENS_18Kernel_traits_baseILj1280ES2_S2_fS2_fjLj128EEEEELb0ELb0ELb0EEEvNS_9BwdParamsE,"a",@progbits
	.sectionflags	@""
	.align	4
.nv.constant0._ZN10layer_norm31ln_parallel_residual_bwd_kernelINS_13Kernel_traitsI6__halfS2_fS2_fjLj1280ELj1ELj4ELj1ELj16ENS_18Kernel_traits_baseILj1280ES2_S2_fS2_fjLj128EEEEELb0ELb0ELb0EEEvNS_9BwdParamsE:
	.zero		1192


//--------------------- .nv.constant0._ZN10layer_norm31ln_parallel_residual_bwd_kernelINS_13Kernel_traitsI6__halfS2_fS2_fjLj1280ELj1ELj4ELj1ELj16ENS_18Kernel_traits_baseILj1280ES2_S2_fS2_fjLj128EEEEELb0ELb0ELb1EEEvNS_9BwdParamsE --------------------------
	.section	.nv.constant0._ZN10layer_norm31ln_parallel_residual_bwd_kernelINS_13Kernel_traitsI6__halfS2_fS2_fjLj1280ELj1ELj4ELj1ELj16ENS_18Kernel_traits_baseILj1280ES2_S2_fS2_fjLj128EEEEELb0ELb0ELb1EEEvNS_9BwdParamsE,"a",@progbits
	.sectionflags	@""
	.align	4
.nv.constant0._ZN10layer_norm31ln_parallel_residual_bwd_kernelINS_13Kernel_traitsI6__halfS2_fS2_fjLj1280ELj1ELj4ELj1ELj16ENS_18Kernel_traits_baseILj1280ES2_S2_fS2_fjLj128EEEEELb0ELb0ELb1EEEvNS_9BwdParamsE:
	.zero		1192


//--------------------- .nv.constant0._ZN10layer_norm31ln_parallel_residual_bwd_kernelINS_13Kernel_traitsI6__halfS2_fS2_fjLj1280ELj1ELj4ELj1ELj16ENS_18Kernel_traits_baseILj1280ES2_S2_fS2_fjLj128EEEEELb0ELb1ELb0EEEvNS_9BwdParamsE --------------------------
	.section	.nv.constant0._ZN10layer_norm31ln_parallel_residual_bwd_kernelINS_13Kernel_traitsI6__halfS2_fS2_fjLj1280ELj1ELj4ELj1ELj16ENS_18Kernel_traits_baseILj1280ES2_S2_fS2_fjLj128EEEEELb0ELb1ELb0EEEvNS_9BwdParamsE,"a",@progbits
	.sectionflags	@""
	.align	4
.nv.constant0._ZN10layer_norm31ln_parallel_residual_bwd_kernelINS_13Kernel_traitsI6__halfS2_fS2_fjLj1280ELj1ELj4ELj1ELj16ENS_18Kernel_traits_baseILj1280ES2_S2_fS2_fjLj128EEEEELb0ELb1ELb0EEEvNS_9BwdParamsE:
	.zero		1192


//--------------------- .nv.constant0._ZN10layer_norm31ln_parallel_residual_bwd_kernelINS_13Kernel_traitsI6__halfS2_fS2_fjLj1280ELj1ELj4ELj1ELj16ENS_18Kernel_traits_baseILj1280ES2_S2_fS2_fjLj128EEEEELb0ELb1ELb1EEEvNS_9BwdParamsE --------------------------
	.section	.nv.constant0._ZN10layer_norm31ln_parallel_residual_bwd_kernelINS_13Kernel_traitsI6__halfS2_fS2_fjLj1280ELj1ELj4ELj1ELj16ENS_18Kernel_traits_baseILj1280ES2_S2_fS2_fjLj128EEEEELb0ELb1ELb1EEEvNS_9BwdParamsE,"a",@progbits
	.sectionflags	@""
	.align	4
.nv.constant0._ZN10layer_norm31ln_parallel_residual_bwd_kernelINS_13Kernel_traitsI6__halfS2_fS2_fjLj1280ELj1ELj4ELj1ELj16ENS_18Kernel_traits_baseILj1280ES2_S2_fS2_fjLj128EEEEELb0ELb1ELb1EEEvNS_9BwdParamsE:
	.zero		1192


//--------------------- .nv.constant0._ZN10layer_norm31ln_parallel_residual_bwd_kernelINS_13Kernel_traitsI6__halfS2_fS2_fjLj1280ELj1ELj4ELj1ELj16ENS_18Kernel_traits_baseILj1280ES2_S2_fS2_fjLj128EEEEELb1ELb0ELb0EEEvNS_9BwdParamsE --------------------------
	.section	.nv.constant0._ZN10layer_norm31ln_parallel_residual_bwd_kernelINS_13Kernel_traitsI6__halfS2_fS2_fjLj1280ELj1ELj4ELj1ELj16ENS_18Kernel_traits_baseILj1280ES2_S2_fS2_fjLj128EEEEELb1ELb0ELb0EEEvNS_9BwdParamsE,"a",@progbits
	.sectionflags	@""
	.align	4
.nv.constant0._ZN10layer_norm31ln_parallel_residual_bwd_kernelINS_13Kernel_traitsI6__halfS2_fS2_fjLj1280ELj1ELj4ELj1ELj16ENS_18Kernel_traits_baseILj1280ES2_S2_fS2_fjLj128EEEEELb1ELb0ELb0EEEvNS_9BwdParamsE:
	.zero		1192


//--------------------- .nv.constant0._ZN10layer_norm31ln_parallel_residual_bwd_kernelINS_13Kernel_traitsI6__halfS2_fS2_fjLj1280ELj1ELj4ELj1ELj16ENS_18Kernel_traits_baseILj1280ES2_S2_fS2_fjLj128EEEEELb1ELb0ELb1EEEvNS_9BwdParamsE --------------------------
	.section	.nv.constant0._ZN10layer_norm31ln_parallel_residual_bwd_kernelINS_13Kernel_traitsI6__halfS2_fS2_fjLj1280ELj1ELj4ELj1ELj16ENS_18Kernel_traits_baseILj1280ES2_S2_fS2_fjLj128EEEEELb1ELb0ELb1EEEvNS_9BwdParamsE,"a",@progbits
	.sectionflags	@""
	.align	4
.nv.constant0._ZN10layer_norm31ln_parallel_residual_bwd_kernelINS_13Kernel_traitsI6__halfS2_fS2_fjLj1280ELj1ELj4ELj1ELj16ENS_18Kernel_traits_baseILj1280ES2_S2_fS2_fjLj128EEEEELb1ELb0ELb1EEEvNS_9BwdParamsE:
	.zero		1192


//--------------------- .nv.constant0._ZN10layer_norm22ln_bwd_finalize_kernelINS_22Kernel_traits_finalizeILj1280E6__halfS2_fS2_fjLb0ELj1024ELj4ENS_18Kernel_traits_baseILj1280ES2_S2_fS2_fjLj1024EEEEELb0ELb0EEEvNS_9BwdParamsE --------------------------
	.section	.nv.constant0._ZN10layer_norm22ln_bwd_finalize_kernelINS_22Kernel_traits_finalizeILj1280E6__halfS2_fS2_fjLb0ELj1024ELj4ENS_18Kernel_traits_baseILj1280ES2_S2_fS2_fjLj1024EEEEELb0ELb0EEEvNS_9BwdParamsE,"a",@progbits
	.sectionflags	@""
	.align	4
.nv.constant0._ZN10layer_norm22ln_bwd_finalize_kernelINS_22Kernel_traits_finalizeILj1280E6__halfS2_fS2_fjLb0ELj1024ELj4ENS_18Kernel_traits_baseILj1280ES2_S2_fS2_fjLj1024EEEEELb0ELb0EEEvNS_9BwdParamsE:
	.zero		1192


//--------------------- .nv.constant0._ZN10layer_norm40ln_parallel_residual_bwd_finalize_kernelINS_22Kernel_traits_finalizeILj1280E6__halfS2_fS2_fjLb0ELj1024ELj4ENS_18Kernel_traits_baseILj1280ES2_S2_fS2_fjLj1024EEEEELb0EEEvNS_9BwdParamsE --------------------------
	.section	.nv.constant0._ZN10layer_norm40ln_parallel_residual_bwd_finalize_kernelINS_22Kernel_traits_finalizeILj1280E6__halfS2_fS2_fjLb0ELj1024ELj4ENS_18Kernel_traits_baseILj1280ES2_S2_fS2_fjLj1024EEEEELb0EEEvNS_9BwdParamsE,"a",@progbits
	.sectionflags	@""
	.align	4
.nv.constant0._ZN10layer_norm40ln_parallel_residual_bwd_finalize_kernelINS_22Kernel_traits_finalizeILj1280E6__halfS2_fS2_fjLb0ELj1024ELj4ENS_18Kernel_traits_baseILj1280ES2_S2_fS2_fjLj1024EEEEELb0EEEvNS_9BwdParamsE:
	.zero		1192


//--------------------- .nv.constant0._ZN10layer_norm31ln_parallel_residual_bwd_kernelINS_13Kernel_traitsI6__halfS2_fS2_fjLj1280ELj1ELj4ELj1ELj16ENS_18Kernel_traits_baseILj1280ES2_S2_fS2_fjLj128EEEEELb1ELb1ELb0EEEvNS_9BwdParamsE --------------------------
	.section	.nv.constant0._ZN10layer_norm31ln_parallel_residual_bwd_kernelINS_13Kernel_traitsI6__halfS2_fS2_fjLj1280ELj1ELj4ELj1ELj16ENS_18Kernel_traits_baseILj1280ES2_S2_fS2_fjLj128EEEEELb1ELb1ELb0EEEvNS_9BwdParamsE,"a",@progbits
	.sectionflags	@""
	.align	4
.nv.constant0._ZN10layer_norm31ln_parallel_residual_bwd_kernelINS_13Kernel_traitsI6__halfS2_fS2_fjLj1280ELj1ELj4ELj1ELj16ENS_18Kernel_traits_baseILj1280ES2_S2_fS2_fjLj128EEEEELb1ELb1ELb0EEEvNS_9BwdParamsE:
	.zero		1192


//--------------------- .nv.constant0._ZN10layer_norm22ln_bwd_finalize_kernelINS_22Kernel_traits_finalizeILj1280E6__halfS2_fS2_fjLb0ELj1024ELj4ENS_18Kernel_traits_baseILj1280ES2_S2_fS2_fjLj1024EEEEELb0ELb1EEEvNS_9BwdParamsE --------------------------
	.section	.nv.constant0._ZN10layer_norm22ln_bwd_finalize_kernelINS_22Kernel_traits_finalizeILj1280E6__halfS2_fS2_fjLb0ELj1024ELj4ENS_18Kernel_traits_baseILj1280ES2_S2_fS2_fjLj1024EEEEELb0ELb1EEEvNS_9BwdParamsE,"a",@progbits
	.sectionflags	@""
	.align	4
.nv.constant0._ZN10layer_norm22ln_bwd_finalize_kernelINS_22Kernel_traits_finalizeILj1280E6__halfS2_fS2_fjLb0ELj1024ELj4ENS_18Kernel_traits_baseILj1280ES2_S2_fS2_fjLj1024EEEEELb0ELb1EEEvNS_9BwdParamsE:
	.zero		1192


//--------------------- .nv.constant0._ZN10layer_norm40ln_parallel_residual_bwd_finalize_kernelINS_22Kernel_traits_finalizeILj1280E6__halfS2_fS2_fjLb0ELj1024ELj4ENS_18Kernel_traits_baseILj1280ES2_S2_fS2_fjLj1024EEEEELb1EEEvNS_9BwdParamsE --------------------------
	.section	.nv.constant0._ZN10layer_norm40ln_parallel_residual_bwd_finalize_kernelINS_22Kernel_traits_finalizeILj1280E6__halfS2_fS2_fjLb0ELj1024ELj4ENS_18Kernel_traits_baseILj1280ES2_S2_fS2_fjLj1024EEEEELb1EEEvNS_9BwdParamsE,"a",@progbits
	.sectionflags	@""
	.align	4
.nv.constant0._ZN10layer_norm40ln_parallel_residual_bwd_finalize_kernelINS_22Kernel_traits_finalizeILj1280E6__halfS2_fS2_fjLb0ELj1024ELj4ENS_18Kernel_traits_baseILj1280ES2_S2_fS2_fjLj1024EEEEELb1EEEvNS_9BwdParamsE:
	.zero		1192


//--------------------- .nv.constant0._ZN10layer_norm31ln_parallel_residual_bwd_kernelINS_13Kernel_traitsI6__halfS2_fS2_fjLj1280ELj1ELj4ELj1ELj16ENS_18Kernel_traits_baseILj1280ES2_S2_fS2_fjLj128EEEEELb1ELb1ELb1EEEvNS_9BwdParamsE --------------------------
	.section	.nv.constant0._ZN10layer_norm31ln_parallel_residual_bwd_kernelINS_13Kernel_traitsI6__halfS2_fS2_fjLj1280ELj1ELj4ELj1ELj16ENS_18Kernel_traits_baseILj1280ES2_S2_fS2_fjLj128EEEEELb1ELb1ELb1EEEvNS_9BwdParamsE,"a",@progbits
	.sectionflags	@""
	.align	4
.nv.constant0._ZN10layer_norm31ln_parallel_residual_bwd_kernelINS_13Kernel_traitsI6__halfS2_fS2_fjLj1280ELj1ELj4ELj1ELj16ENS_18Kernel_traits_baseILj1280ES2_S2_fS2_fjLj128EEEEELb1ELb1ELb1EEEvNS_9BwdParamsE:
	.zero		1192


//--------------------- .nv.constant0._ZN10layer_norm31ln_parallel_residual_bwd_kernelINS_13Kernel_traitsIf6__halffS2_fjLj1280ELj1ELj4ELj1ELj16ENS_18Kernel_traits_baseILj1280EfS2_fS2_fjLj128EEEEELb0ELb0ELb0EEEvNS_9BwdParamsE --------------------------
	.section	.nv.constant0._ZN10layer_norm31ln_parallel_residual_bwd_kernelINS_13Kernel_traitsIf6__halffS2_fjLj1280ELj1ELj4ELj1ELj16ENS_18Kernel_traits_baseILj1280EfS2_fS2_fjLj128EEEEELb0ELb0ELb0EEEvNS_9BwdParamsE,"a",@progbits
	.sectionflags	@""
	.align	4
.nv.constant0._ZN10layer_norm31ln_parallel_residual_bwd_kernelINS_13Kernel_traitsIf6__halffS2_fjLj1280ELj1ELj4ELj1ELj16ENS_18Kernel_traits_baseILj1280EfS2_fS2_fjLj128EEEEELb0ELb0ELb0EEEvNS_9BwdParamsE:
	.zero		1192


//--------------------- .nv.constant0._ZN10layer_norm31ln_parallel_residual_bwd_kernelINS_13Kernel_traitsIf6__halffS2_fjLj1280ELj1ELj4ELj1ELj16ENS_18Kernel_traits_baseILj1280EfS2_fS2_fjLj128EEEEELb0ELb0ELb1EEEvNS_9BwdParamsE --------------------------
	.section	.nv.constant0._ZN10layer_norm31ln_parallel_residual_bwd_kernelINS_13Kernel_traitsIf6__halffS2_fjLj1280ELj1ELj4ELj1ELj16ENS_18Kernel_traits_baseILj1280EfS2_fS2_fjLj128EEEEELb0ELb0ELb1EEEvNS_9BwdParamsE,"a",@progbits
	.sectionflags	@""
	.align	4
.nv.constant0._ZN10layer_norm31ln_parallel_residual_bwd_kernelINS_13Kernel_traitsIf6__halffS2_fjLj1280ELj1ELj4ELj1ELj16ENS_18Kernel_traits_baseILj1280EfS2_fS2_fjLj128EEEEELb0ELb0ELb1EEEvNS_9BwdParamsE:
	.zero		1192


//--------------------- .nv.constant0._ZN10layer_norm31ln_parallel_residual_bwd_kernelINS_13Kernel_traitsIf6__halffS2_fjLj1280ELj1ELj4ELj1ELj16ENS_18Kernel_traits_baseILj1280EfS2_fS2_fjLj128EEEEELb0ELb1ELb0EEEvNS_9BwdParamsE --------------------------
	.section	.nv.constant0._ZN10layer_norm31ln_parallel_residual_bwd_kernelINS_13Kernel_traitsIf6__halffS2_fjLj1280ELj1ELj4ELj1ELj16ENS_18Kernel_traits_baseILj1280EfS2_fS2_fjLj128EEEEELb0ELb1ELb0EEEvNS_9BwdParamsE,"a",@progbits
	.sectionflags	@""
	.align	4
.nv.constant0._ZN10layer_norm31ln_parallel_residual_bwd_kernelINS_13Kernel_traitsIf6__halffS2_fjLj1280ELj1ELj4ELj1ELj16ENS_18Kernel_traits_baseILj1280EfS2_fS2_fjLj128EEEEELb0ELb1ELb0EEEvNS_9BwdParamsE:
	.zero		1192


//--------------------- .nv.constant0._ZN10layer_norm31ln_parallel_residual_bwd_kernelINS_13Kernel_traitsIf6__halffS2_fjLj1280ELj1ELj4ELj1ELj16ENS_18Kernel_traits_baseILj1280EfS2_fS2_fjLj128EEEEELb0ELb1ELb1EEEvNS_9BwdParamsE --------------------------
	.section	.nv.constant0._ZN10layer_norm31ln_parallel_residual_bwd_kernelINS_13Kernel_traitsIf6__halffS2_fjLj1280ELj1ELj4ELj1ELj16ENS_18Kernel_traits_baseILj1280EfS2_fS2_fjLj128EEEEELb0ELb1ELb1EEEvNS_9BwdParamsE,"a",@progbits
	.sectionflags	@""
	.align	4
.nv.constant0._ZN10layer_norm31ln_parallel_residual_bwd_kernelINS_13Kernel_traitsIf6__halffS2_fjLj1280ELj1ELj4ELj1ELj16ENS_18Kernel_traits_baseILj1280EfS2_fS2_fjLj128EEEEELb0ELb1ELb1EEEvNS_9BwdParamsE:
	.zero		1192


//--------------------- .nv.constant0._ZN10layer_norm31ln_parallel_residual_bwd_kernelINS_13Kernel_traitsIf6__halffS2_fjLj1280ELj1ELj4ELj1ELj16ENS_18Kernel_traits_baseILj1280EfS2_fS2_fjLj128EEEEELb1ELb0ELb0EEEvNS_9BwdParamsE --------------------------
	.section	.nv.constant0._ZN10layer_norm31ln_parallel_residual_bwd_kernelINS_13Kernel_traitsIf6__halffS2_fjLj1280ELj1ELj4ELj1ELj16ENS_18Kernel_traits_baseILj1280EfS2_fS2_fjLj128EEEEELb1ELb0ELb0EEEvNS_9BwdParamsE,"a",@progbits
	.sectionflags	@""
	.align	4
.nv.constant0._ZN10layer_norm31ln_parallel_residual_bwd_kernelINS_13Kernel_traitsIf6__halffS2_fjLj1280ELj1ELj4ELj1ELj16ENS_18Kernel_traits_baseILj1280EfS2_fS2_fjLj128EEEEELb1ELb0ELb0EEEvNS_9BwdParamsE:
	.zero		1192


//--------------------- .nv.constant0._ZN10layer_norm31ln_parallel_residual_bwd_kernelINS_13Kernel_traitsIf6__halffS2_fjLj1280ELj1ELj4ELj1ELj16ENS_18Kernel_traits_baseILj1280EfS2_fS2_fjLj128EEEEELb1ELb0ELb1EEEvNS_9BwdParamsE --------------------------
	.section	.nv.constant0._ZN10layer_norm31ln_parallel_residual_bwd_kernelINS_13Kernel_traitsIf6__halffS2_fjLj1280ELj1ELj4ELj1ELj16ENS_18Kernel_traits_baseILj1280EfS2_fS2_fjLj128EEEEELb1ELb0ELb1EEEvNS_9BwdParamsE,"a",@progbits
	.sectionflags	@""
	.align	4
.nv.constant0._ZN10layer_norm31ln_parallel_residual_bwd_kernelINS_13Kernel_traitsIf6__halffS2_fjLj1280ELj1ELj4ELj1ELj16ENS_18Kernel_traits_baseILj1280EfS2_fS2_fjLj128EEEEELb1ELb0ELb1EEEvNS_9BwdParamsE:
	.zero		1192


//--------------------- .nv.constant0._ZN10layer_norm22ln_bwd_finalize_kernelINS_22Kernel_traits_finalizeILj1280Ef6__halffS2_fjLb0ELj1024ELj4ENS_18Kernel_traits_baseILj1280EfS2_fS2_fjLj1024EEEEELb0ELb0EEEvNS_9BwdParamsE --------------------------
	.section	.nv.constant0._ZN10layer_norm22ln_bwd_finalize_kernelINS_22Kernel_traits_finalizeILj1280Ef6__halffS2_fjLb0ELj1024ELj4ENS_18Kernel_traits_baseILj1280EfS2_fS2_fjLj1024EEEEELb0ELb0EEEvNS_9BwdParamsE,"a",@progbits
	.sectionflags	@""
	.align	4
.nv.constant0._ZN10layer_norm22ln_bwd_finalize_kernelINS_22Kernel_traits_finalizeILj1280Ef6__halffS2_fjLb0ELj1024ELj4ENS_18Kernel_traits_baseILj1280EfS2_fS2_fjLj1024EEEEELb0ELb0EEEvNS_9BwdParamsE:
	.zero		1192


//--------------------- .nv.constant0._ZN10layer_norm40ln_parallel_residual_bwd_finalize_kernelINS_22Kernel_traits_finalizeILj1280Ef6__halffS2_fjLb0ELj1024ELj4ENS_18Kernel_traits_baseILj1280EfS2_fS2_fjLj1024EEEEELb0EEEvNS_9BwdParamsE --------------------------
	.section	.nv.constant0._ZN10layer_norm40ln_parallel_residual_bwd_finalize_kernelINS_22Kernel_traits_finalizeILj1280Ef6__halffS2_fjLb0ELj1024ELj4ENS_18Kernel_traits_baseILj1280EfS2_fS2_fjLj1024EEEEELb0EEEvNS_9BwdParamsE,"a",@progbits
	.sectionflags	@""
	.align	4
.nv.constant0._ZN10layer_norm40ln_parallel_residual_bwd_finalize_kernelINS_22Kernel_traits_finalizeILj1280Ef6__halffS2_fjLb0ELj1024ELj4ENS_18Kernel_traits_baseILj1280EfS2_fS2_fjLj1024EEEEELb0EEEvNS_9BwdParamsE:
	.zero		1192


//--------------------- .nv.constant0._ZN10layer_norm31ln_parallel_residual_bwd_kernelINS_13Kernel_traitsIf6__halffS2_fjLj1280ELj1ELj4ELj1ELj16ENS_18Kernel_traits_baseILj1280EfS2_fS2_fjLj128EEEEELb1ELb1ELb0EEEvNS_9BwdParamsE --------------------------
	.section	.nv.constant0._ZN10layer_norm31ln_parallel_residual_bwd_kernelINS_13Kernel_traitsIf6__halffS2_fjLj1280ELj1ELj4ELj1ELj16ENS_18Kernel_traits_baseILj1280EfS2_fS2_fjLj128EEEEELb1ELb1ELb0EEEvNS_9BwdParamsE,"a",@progbits
	.sectionflags	@""
	.align	4
.nv.constant0._ZN10layer_norm31ln_parallel_residual_bwd_kernelINS_13Kernel_traitsIf6__halffS2_fjLj1280ELj1ELj4ELj1ELj16ENS_18Kernel_traits_baseILj1280EfS2_fS2_fjLj128EEEEELb1ELb1ELb0EEEvNS_9BwdParamsE:
	.zero		1192


//--------------------- .nv.constant0._ZN10layer_norm22ln_bwd_finalize_kernelINS_22Kernel_traits_finalizeILj1280Ef6__halffS2_fjLb0ELj1024ELj4ENS_18Kernel_traits_baseILj1280EfS2_fS2_fjLj1024EEEEELb0ELb1EEEvNS_9BwdParamsE --------------------------
	.section	.nv.constant0._ZN10layer_norm22ln_bwd_finalize_kernelINS_22Kernel_traits_finalizeILj1280Ef6__halffS2_fjLb0ELj1024ELj4ENS_18Kernel_traits_baseILj1280EfS2_fS2_fjLj1024EEEEELb0ELb1EEEvNS_9BwdParamsE,"a",@progbits
	.sectionflags	@""
	.align	4
.nv.constant0._ZN10layer_norm22ln_bwd_finalize_kernelINS_22Kernel_traits_finalizeILj1280Ef6__halffS2_fjLb0ELj1024ELj4ENS_18Kernel_traits_baseILj1280EfS2_fS2_fjLj1024EEEEELb0ELb1EEEvNS_9BwdParamsE:
	.zero		1192


//--------------------- .nv.constant0._ZN10layer_norm40ln_parallel_residual_bwd_finalize_kernelINS_22Kernel_traits_finalizeILj1280Ef6__halffS2_fjLb0ELj1024ELj4ENS_18Kernel_traits_baseILj1280EfS2_fS2_fjLj1024EEEEELb1EEEvNS_9BwdParamsE --------------------------
	.section	.nv.constant0._ZN10layer_norm40ln_parallel_residual_bwd_finalize_kernelINS_22Kernel_traits_finalizeILj1280Ef6__halffS2_fjLb0ELj1024ELj4ENS_18Kernel_traits_baseILj1280EfS2_fS2_fjLj1024EEEEELb1EEEvNS_9BwdParamsE,"a",@progbits
	.sectionflags	@""
	.align	4
.nv.constant0._ZN10layer_norm40ln_parallel_residual_bwd_finalize_kernelINS_22Kernel_traits_finalizeILj1280Ef6__halffS2_fjLb0ELj1024ELj4ENS_18Kernel_traits_baseILj1280EfS2_fS2_fjLj1024EEEEELb1EEEvNS_9BwdParamsE:
	.zero		1192


//--------------------- .nv.constant0._ZN10layer_norm31ln_parallel_residual_bwd_kernelINS_13Kernel_traitsIf6__halffS2_fjLj1280ELj1ELj4ELj1ELj16ENS_18Kernel_traits_baseILj1280EfS2_fS2_fjLj128EEEEELb1ELb1ELb1EEEvNS_9BwdParamsE --------------------------
	.section	.nv.constant0._ZN10layer_norm31ln_parallel_residual_bwd_kernelINS_13Kernel_traitsIf6__halffS2_fjLj1280ELj1ELj4ELj1ELj16ENS_18Kernel_traits_baseILj1280EfS2_fS2_fjLj128EEEEELb1ELb1ELb1EEEvNS_9BwdParamsE,"a",@progbits
	.sectionflags	@""
	.align	4
.nv.constant0._ZN10layer_norm31ln_parallel_residual_bwd_kernelINS_13Kernel_traitsIf6__halffS2_fjLj1280ELj1ELj4ELj1ELj16ENS_18Kernel_traits_baseILj1280EfS2_fS2_fjLj128EEEEELb1ELb1ELb1EEEvNS_9BwdParamsE:
	.zero		1192


//--------------------- .nv.constant0._ZN10layer_norm31ln_parallel_residual_bwd_kernelINS_13Kernel_traitsI6__halfffffjLj1280ELj1ELj4ELj1ELj16ENS_18Kernel_traits_baseILj1280ES2_ffffjLj128EEEEELb0ELb0ELb0EEEvNS_9BwdParamsE --------------------------
	.section	.nv.constant0._ZN10layer_norm31ln_parallel_residual_bwd_kernelINS_13Kernel_traitsI6__halfffffjLj1280ELj1ELj4ELj1ELj16ENS_18Kernel_traits_baseILj1280ES2_ffffjLj128EEEEELb0ELb0ELb0EEEvNS_9BwdParamsE,"a",@progbits
	.sectionflags	@""
	.align	4
.nv.constant0._ZN10layer_norm31ln_parallel_residual_bwd_kernelINS_13Kernel_traitsI6__halfffffjLj1280ELj1ELj4ELj1ELj16ENS_18Kernel_traits_baseILj1280ES2_ffffjLj128EEEEELb0ELb0ELb0EEEvNS_9BwdParamsE:
	.zero		1192


//--------------------- .nv.constant0._ZN10layer_norm31ln_parallel_residual_bwd_kernelINS_13Kernel_traitsI6__halfffffjLj1280ELj1ELj4ELj1ELj16ENS_18Kernel_traits_baseILj1280ES2_ffffjLj128EEEEELb0ELb0ELb1EEEvNS_9BwdParamsE --------------------------
	.section	.nv.constant0._ZN10layer_norm31ln_parallel_residual_bwd_kernelINS_13Kernel_traitsI6__halfffffjLj1280ELj1ELj4ELj1ELj16ENS_18Kernel_traits_baseILj1280ES2_ffffjLj128EEEEELb0ELb0ELb1EEEvNS_9BwdParamsE,"a",@progbits
	.sectionflags	@""
	.align	4
.nv.constant0._ZN10layer_norm31ln_parallel_residual_bwd_kernelINS_13Kernel_traitsI6__halfffffjLj1280ELj1ELj4ELj1ELj16ENS_18Kernel_traits_baseILj1280ES2_ffffjLj128EEEEELb0ELb0ELb1EEEvNS_9BwdParamsE:
	.zero		1192


//--------------------- .nv.constant0._ZN10layer_norm31ln_parallel_residual_bwd_kernelINS_13Kernel_traitsI6__halfffffjLj1280ELj1ELj4ELj1ELj16ENS_18Kernel_traits_baseILj1280ES2_ffffjLj128EEEEELb0ELb1ELb0EEEvNS_9BwdParamsE --------------------------
	.section	.nv.constant0._ZN10layer_norm31ln_parallel_residual_bwd_kernelINS_13Kernel_traitsI6__halfffffjLj1280ELj1ELj4ELj1ELj16ENS_18Kernel_traits_baseILj1280ES2_ffffjLj128EEEEELb0ELb1ELb0EEEvNS_9BwdParamsE,"a",@progbits
	.sectionflags	@""
	.align	4
.nv.constant0._ZN10layer_norm31ln_parallel_residual_bwd_kernelINS_13Kernel_traitsI6__halfffffjLj1280ELj1ELj4ELj1ELj16ENS_18Kernel_traits_baseILj1280ES2_ffffjLj128EEEEELb0ELb1ELb0EEEvNS_9BwdParamsE:
	.zero		1192


//--------------------- .nv.constant0._ZN10layer_norm31ln_parallel_residual_bwd_kernelINS_13Kernel_traitsI6__halfffffjLj1280ELj1ELj4ELj1ELj16ENS_18Kernel_traits_baseILj1280ES2_ffffjLj128EEEEELb0ELb1ELb1EEEvNS_9BwdParamsE --------------------------
	.section	.nv.constant0._ZN10layer_norm31ln_parallel_residual_bwd_kernelINS_13Kernel_traitsI6__halfffffjLj1280ELj1ELj4ELj1ELj16ENS_18Kernel_traits_baseILj1280ES2_ffffjLj128EEEEELb0ELb1ELb1EEEvNS_9BwdParamsE,"a",@progbits
	.sectionflags	@""
	.align	4
.nv.constant0._ZN10layer_norm31ln_parallel_residual_bwd_kernelINS_13Kernel_traitsI6__halfffffjLj1280ELj1ELj4ELj1ELj16ENS_18Kernel_traits_baseILj1280ES2_ffffjLj128EEEEELb0ELb1ELb1EEEvNS_9BwdParamsE:
	.zero		1192


//--------------------- .nv.constant0._ZN10layer_norm31ln_parallel_residual_bwd_kernelINS_13Kernel_traitsI6__halfffffjLj1280ELj1ELj4ELj1ELj16ENS_18Kernel_traits_baseILj1280ES2_ffffjLj128EEEEELb1ELb0ELb0EEEvNS_9BwdParamsE --------------------------
	.section	.nv.constant0._ZN10layer_norm31ln_parallel_residual_bwd_kernelINS_13Kernel_traitsI6__halfffffjLj1280ELj1ELj4ELj1ELj16ENS_18Kernel_traits_baseILj1280ES2_ffffjLj128EEEEELb1ELb0ELb0EEEvNS_9BwdParamsE,"a",@progbits
	.sectionflags	@""
	.align	4
.nv.constant0._ZN10layer_norm31ln_parallel_residual_bwd_kernelINS_13Kernel_traitsI6__halfffffjLj1280ELj1ELj4ELj1ELj16ENS_18Kernel_traits_baseILj1280ES2_ffffjLj128EEEEELb1ELb0ELb0EEEvNS_9BwdParamsE:
	.zero		1192


//--------------------- .nv.constant0._ZN10layer_norm31ln_parallel_residual_bwd_kernelINS_13Kernel_traitsI6__halfffffjLj1280ELj1ELj4ELj1ELj16ENS_18Kernel_traits_baseILj1280ES2_ffffjLj128EEEEELb1ELb0ELb1EEEvNS_9BwdParamsE --------------------------
	.section	.nv.constant0._ZN10layer_norm31ln_parallel_residual_bwd_kernelINS_13Kernel_traitsI6__halfffffjLj1280ELj1ELj4ELj1ELj16ENS_18Kernel_traits_baseILj1280ES2_ffffjLj128EEEEELb1ELb0ELb1EEEvNS_9BwdParamsE,"a",@progbits
	.sectionflags	@""
	.align	4
.nv.constant0._ZN10layer_norm31ln_parallel_residual_bwd_kernelINS_13Kernel_traitsI6__halfffffjLj1280ELj1ELj4ELj1ELj16ENS_18Kernel_traits_baseILj1280ES2_ffffjLj128EEEEELb1ELb0ELb1EEEvNS_9BwdParamsE:
	.zero		1192


//--------------------- .nv.constant0._ZN10layer_norm22ln_bwd_finalize_kernelINS_22Kernel_traits_finalizeILj1280E6__halfffffjLb0ELj1024ELj4ENS_18Kernel_traits_baseILj1280ES2_ffffjLj1024EEEEELb0ELb0EEEvNS_9BwdParamsE --------------------------
	.section	.nv.constant0._ZN10layer_norm22ln_bwd_finalize_kernelINS_22Kernel_traits_finalizeILj1280E6__halfffffjLb0ELj1024ELj4ENS_18Kernel_traits_baseILj1280ES2_ffffjLj1024EEEEELb0ELb0EEEvNS_9BwdParamsE,"a",@progbits
	.sectionflags	@""
	.align	4
.nv.constant0._ZN10layer_norm22ln_bwd_finalize_kernelINS_22Kernel_traits_finalizeILj1280E6__halfffffjLb0ELj1024ELj4ENS_18Kernel_traits_baseILj1280ES2_ffffjLj1024EEEEELb0ELb0EEEvNS_9BwdParamsE:
	.zero		1192


//--------------------- .nv.constant0._ZN10layer_norm40ln_parallel_residual_bwd_finalize_kernelINS_22Kernel_traits_finalizeILj1280E6__halfffffjLb0ELj1024ELj4ENS_18Kernel_traits_baseILj1280ES2_ffffjLj1024EEEEELb0EEEvNS_9BwdParamsE --------------------------
	.section	.nv.constant0._ZN10layer_norm40ln_parallel_residual_bwd_finalize_kernelINS_22Kernel_traits_finalizeILj1280E6__halfffffjLb0ELj1024ELj4ENS_18Kernel_traits_baseILj1280ES2_ffffjLj1024EEEEELb0EEEvNS_9BwdParamsE,"a",@progbits
	.sectionflags	@""
	.align	4
.nv.constant0._ZN10layer_norm40ln_parallel_residual_bwd_finalize_kernelINS_22Kernel_traits_finalizeILj1280E6__halfffffjLb0ELj1024ELj4ENS_18Kernel_traits_baseILj1280ES2_ffffjLj1024EEEEELb0EEEvNS_9BwdParamsE:
	.zero		1192


//--------------------- .nv.constant0._ZN10layer_norm31ln_parallel_residual_bwd_kernelINS_13Kernel_traitsI6__halfffffjLj1280ELj1ELj4ELj1ELj16ENS_18Kernel_traits_baseILj1280ES2_ffffjLj128EEEEELb1ELb1ELb0EEEvNS_9BwdParamsE --------------------------
	.section	.nv.constant0._ZN10layer_norm31ln_parallel_residual_bwd_kernelINS_13Kernel_traitsI6__halfffffjLj1280ELj1ELj4ELj1ELj16ENS_18Kernel_traits_baseILj1280ES2_ffffjLj128EEEEELb1ELb1ELb0EEEvNS_9BwdParamsE,"a",@progbits
	.sectionflags	@""
	.align	4
.nv.constant0._ZN10layer_norm31ln_parallel_residual_bwd_kernelINS_13Kernel_traitsI6__halfffffjLj1280ELj1ELj4ELj1ELj16ENS_18Kernel_traits_baseILj1280ES2_ffffjLj128EEEEELb1ELb1ELb0EEEvNS_9BwdParamsE:
	.zero		1192


//--------------------- .nv.constant0._ZN10layer_norm22ln_bwd_finalize_kernelINS_22Kernel_traits_finalizeILj1280E6__halfffffjLb0ELj1024ELj4ENS_18Kernel_traits_baseILj1280ES2_ffffjLj1024EEEEELb0ELb1EEEvNS_9BwdParamsE --------------------------
	.section	.nv.constant0._ZN10layer_norm22ln_bwd_finalize_kernelINS_22Kernel_traits_finalizeILj1280E6__halfffffjLb0ELj1024ELj4ENS_18Kernel_traits_baseILj1280ES2_ffffjLj1024EEEEELb0ELb1EEEvNS_9BwdParamsE,"a",@progbits
	.sectionflags	@""
	.align	4
.nv.constant0._ZN10layer_norm22ln_bwd_finalize_kernelINS_22Kernel_traits_finalizeILj1280E6__halfffffjLb0ELj1024ELj4ENS_18Kernel_traits_baseILj1280ES2_ffffjLj1024EEEEELb0ELb1EEEvNS_9BwdParamsE:
	.zero		1192


//--------------------- .nv.constant0._ZN10layer_norm40ln_parallel_residual_bwd_finalize_kernelINS_22Kernel_traits_finalizeILj1280E6__halfffffjLb0ELj1024ELj4ENS_18Kernel_traits_baseILj1280ES2_ffffjLj1024EEEEELb1EEEvNS_9BwdParamsE --------------------------
	.section	.nv.constant0._ZN10layer_norm40ln_parallel_residual_bwd_finalize_kernelINS_22Kernel_traits_finalizeILj1280E6__halfffffjLb0ELj1024ELj4ENS_18Kernel_traits_baseILj1280ES2_ffffjLj1024EEEEELb1EEEvNS_9BwdParamsE,"a",@progbits
	.sectionflags	@""
	.align	4
.nv.constant0._ZN10layer_norm40ln_parallel_residual_bwd_finalize_kernelINS_22Kernel_traits_finalizeILj1280E6__halfffffjLb0ELj1024ELj4ENS_18Kernel_traits_baseILj1280ES2_ffffjLj1024EEEEELb1EEEvNS_9BwdParamsE:
	.zero		1192


//--------------------- .nv.constant0._ZN10layer_norm31ln_parallel_residual_bwd_kernelINS_13Kernel_traitsI6__halfffffjLj1280ELj1ELj4ELj1ELj16ENS_18Kernel_traits_baseILj1280ES2_ffffjLj128EEEEELb1ELb1ELb1EEEvNS_9BwdParamsE --------------------------
	.section	.nv.constant0._ZN10layer_norm31ln_parallel_residual_bwd_kernelINS_13Kernel_traitsI6__halfffffjLj1280ELj1ELj4ELj1ELj16ENS_18Kernel_traits_baseILj1280ES2_ffffjLj128EEEEELb1ELb1ELb1EEEvNS_9BwdParamsE,"a",@progbits
	.sectionflags	@""
	.align	4
.nv.constant0._ZN10layer_norm31ln_parallel_residual_bwd_kernelINS_13Kernel_traitsI6__halfffffjLj1280ELj1ELj4ELj1ELj16ENS_18Kernel_traits_baseILj1280ES2_ffffjLj128EEEEELb1ELb1ELb1EEEvNS_9BwdParamsE:
	.zero		1192


//--------------------- .nv.constant0._ZN10layer_norm31ln_parallel_residual_bwd_kernelINS_13Kernel_traitsIfffffjLj1280ELj1ELj4ELj1ELj16ENS_18Kernel_traits_baseILj1280EfffffjLj128EEEEELb0ELb0ELb0EEEvNS_9BwdParamsE --------------------------
	.section	.nv.constant0._ZN10layer_norm31ln_parallel_residual_bwd_kernelINS_13Kernel_traitsIfffffjLj1280ELj1ELj4ELj1ELj16ENS_18Kernel_traits_baseILj1280EfffffjLj128EEEEELb0ELb0ELb0EEEvNS_9BwdParamsE,"a",@progbits
	.sectionflags	@""
	.align	4
.nv.constant0._ZN10layer_norm31ln_parallel_residual_bwd_kernelINS_13Kernel_traitsIfffffjLj1280ELj1ELj4ELj1ELj16ENS_18Kernel_traits_baseILj1280EfffffjLj128EEEEELb0ELb0ELb0EEEvNS_9BwdParamsE:
	.zero		1192


//--------------------- .nv.constant0._ZN10layer_norm31ln_parallel_residual_bwd_kernelINS_13Kernel_traitsIfffffjLj1280ELj1ELj4ELj1ELj16ENS_18Kernel_traits_baseILj1280EfffffjLj128EEEEELb0ELb0ELb1EEEvNS_9BwdParamsE --------------------------
	.section	.nv.constant0._ZN10layer_norm31ln_parallel_residual_bwd_kernelINS_13Kernel_traitsIfffffjLj1280ELj1ELj4ELj1ELj16ENS_18Kernel_traits_baseILj1280EfffffjLj128EEEEELb0ELb0ELb1EEEvNS_9BwdParamsE,"a",@progbits
	.sectionflags	@""
	.align	4
.nv.constant0._ZN10layer_norm31ln_parallel_residual_bwd_kernelINS_13Kernel_traitsIfffffjLj1280ELj1ELj4ELj1ELj16ENS_18Kernel_traits_baseILj1280EfffffjLj128EEEEELb0ELb0ELb1EEEvNS_9BwdParamsE:
	.zero		1192


//--------------------- .nv.constant0._ZN10layer_norm31ln_parallel_residual_bwd_kernelINS_13Kernel_traitsIfffffjLj1280ELj1ELj4ELj1ELj16ENS_18Kernel_traits_baseILj1280EfffffjLj128EEEEELb0ELb1ELb0EEEvNS_9BwdParamsE --------------------------
	.section	.nv.constant0._ZN10layer_norm31ln_parallel_residual_bwd_kernelINS_13Kernel_traitsIfffffjLj1280ELj1ELj4ELj1ELj16ENS_18Kernel_traits_baseILj1280EfffffjLj128EEEEELb0ELb1ELb0EEEvNS_9BwdParamsE,"a",@progbits
	.sectionflags	@""
	.align	4
.nv.constant0._ZN10layer_norm31ln_parallel_residual_bwd_kernelINS_13Kernel_traitsIfffffjLj1280ELj1ELj4ELj1ELj16ENS_18Kernel_traits_baseILj1280EfffffjLj128EEEEELb0ELb1ELb0EEEvNS_9BwdParamsE:
	.zero		1192


//--------------------- .nv.constant0._ZN10layer_norm31ln_parallel_residual_bwd_kernelINS_13Kernel_traitsIfffffjLj1280ELj1ELj4ELj1ELj16ENS_18Kernel_traits_baseILj1280EfffffjLj128EEEEELb0ELb1ELb1EEEvNS_9BwdParamsE --------------------------
	.section	.nv.constant0._ZN10layer_norm31ln_parallel_residual_bwd_kernelINS_13Kernel_traitsIfffffjLj1280ELj1ELj4ELj1ELj16ENS_18Kernel_traits_baseILj1280EfffffjLj128EEEEELb0ELb1ELb1EEEvNS_9BwdParamsE,"a",@progbits
	.sectionflags	@""
	.align	4
.nv.constant0._ZN10layer_norm31ln_parallel_residual_bwd_kernelINS_13Kernel_traitsIfffffjLj1280ELj1ELj4ELj1ELj16ENS_18Kernel_traits_baseILj1280EfffffjLj128EEEEELb0ELb1ELb1EEEvNS_9BwdParamsE:
	.zero		1192


//--------------------- .nv.constant0._ZN10layer_norm31ln_parallel_residual_bwd_kernelINS_13Kernel_traitsIfffffjLj1280ELj1ELj4ELj1ELj16ENS_18Kernel_traits_baseILj1280EfffffjLj128EEEEELb1ELb0ELb0EEEvNS_9BwdParamsE --------------------------
	.section	.nv.constant0._ZN10layer_norm31ln_parallel_residual_bwd_kernelINS_13Kernel_traitsIfffffjLj1280ELj1ELj4ELj1ELj16ENS_18Kernel_traits_baseILj1280EfffffjLj128EEEEELb1ELb0ELb0EEEvNS_9BwdParamsE,"a",@progbits
	.sectionflags	@""
	.align	4
.nv.constant0._ZN10layer_norm31ln_parallel_residual_bwd_kernelINS_13Kernel_traitsIfffffjLj1280ELj1ELj4ELj1ELj16ENS_18Kernel_traits_baseILj1280EfffffjLj128EEEEELb1ELb0ELb0EEEvNS_9BwdParamsE:
	.zero		1192


//--------------------- .nv.constant0._ZN10layer_norm31ln_parallel_residual_bwd_kernelINS_13Kernel_traitsIfffffjLj1280ELj1ELj4ELj1ELj16ENS_18Kernel_traits_baseILj1280EfffffjLj128EEEEELb1ELb0ELb1EEEvNS_9BwdParamsE --------------------------
	.section	.nv.constant0._ZN10layer_norm31ln_parallel_residual_bwd_kernelINS_13Kernel_traitsIfffffjLj1280ELj1ELj4ELj1ELj16ENS_18Kernel_traits_baseILj1280EfffffjLj128EEEEELb1ELb0ELb1EEEvNS_9BwdParamsE,"a",@progbits
	.sectionflags	@""
	.align	4
.nv.constant0._ZN10layer_norm31ln_parallel_residual_bwd_kernelINS_13Kernel_traitsIfffffjLj1280ELj1ELj4ELj1ELj16ENS_18Kernel_traits_baseILj1280EfffffjLj128EEEEELb1ELb0ELb1EEEvNS_9BwdParamsE:
	.zero		1192


//--------------------- .nv.constant0._ZN10layer_norm22ln_bwd_finalize_kernelINS_22Kernel_traits_finalizeILj1280EfffffjLb0ELj1024ELj4ENS_18Kernel_traits_baseILj1280EfffffjLj1024EEEEELb0ELb0EEEvNS_9BwdParamsE --------------------------
	.section	.nv.constant0._ZN10layer_norm22ln_bwd_finalize_kernelINS_22Kernel_traits_finalizeILj1280EfffffjLb0ELj1024ELj4ENS_18Kernel_traits_baseILj1280EfffffjLj1024EEEEELb0ELb0EEEvNS_9BwdParamsE,"a",@progbits
	.sectionflags	@""
	.align	4
.nv.constant0._ZN10layer_norm22ln_bwd_finalize_kernelINS_22Kernel_traits_finalizeILj1280EfffffjLb0ELj1024ELj4ENS_18Kernel_traits_baseILj1280EfffffjLj1024EEEEELb0ELb0EEEvNS_9BwdParamsE:
	.zero		1192


//--------------------- .nv.constant0._ZN10layer_norm40ln_parallel_residual_bwd_finalize_kernelINS_22Kernel_traits_finalizeILj1280EfffffjLb0ELj1024ELj4ENS_18Kernel_traits_baseILj1280EfffffjLj1024EEEEELb0EEEvNS_9BwdParamsE --------------------------
	.section	.nv.constant0._ZN10layer_norm40ln_parallel_residual_bwd_finalize_kernelINS_22Kernel_traits_finalizeILj1280EfffffjLb0ELj1024ELj4ENS_18Kernel_traits_baseILj1280EfffffjLj1024EEEEELb0EEEvNS_9BwdParamsE,"a",@progbits
	.sectionflags	@""
	.align	4
.nv.constant0._ZN10layer_norm40ln_parallel_residual_bwd_finalize_kernelINS_22Kernel_traits_finalizeILj1280EfffffjLb0ELj1024ELj4ENS_18Kernel_traits_baseILj1280EfffffjLj1024EEEEELb0EEEvNS_9BwdParamsE:
	.zero		1192


//--------------------- .nv.constant0._ZN10layer_norm31ln_parallel_residual_bwd_kernelINS_13Kernel_traitsIfffffjLj1280ELj1ELj4ELj1ELj16ENS_18Kernel_traits_baseILj1280EfffffjLj128EEEEELb1ELb1ELb0EEEvNS_9BwdParamsE --------------------------
	.section	.nv.constant0._ZN10layer_norm31ln_parallel_residual_bwd_kernelINS_13Kernel_traitsIfffffjLj1280ELj1ELj4ELj1ELj16ENS_18Kernel_traits_baseILj1280EfffffjLj128EEEEELb1ELb1ELb0EEEvNS_9BwdParamsE,"a",@progbits
	.sectionflags	@""
	.align	4
.nv.constant0._ZN10layer_norm31ln_parallel_residual_bwd_kernelINS_13Kernel_traitsIfffffjLj1280ELj1ELj4ELj1ELj16ENS_18Kernel_traits_baseILj1280EfffffjLj128EEEEELb1ELb1ELb0EEEvNS_9BwdParamsE:
	.zero		1192


//--------------------- .nv.constant0._ZN10layer_norm22ln_bwd_finalize_kernelINS_22Kernel_traits_finalizeILj1280EfffffjLb0ELj1024ELj4ENS_18Kernel_traits_baseILj1280EfffffjLj1024EEEEELb0ELb1EEEvNS_9BwdParamsE --------------------------
	.section	.nv.constant0._ZN10layer_norm22ln_bwd_finalize_kernelINS_22Kernel_traits_finalizeILj1280EfffffjLb0ELj1024ELj4ENS_18Kernel_traits_baseILj1280EfffffjLj1024EEEEELb0ELb1EEEvNS_9BwdParamsE,"a",@progbits
	.sectionflags	@""
	.align	4
.nv.constant0._ZN10layer_norm22ln_bwd_finalize_kernelINS_22Kernel_traits_finalizeILj1280EfffffjLb0ELj1024ELj4ENS_18Kernel_traits_baseILj1280EfffffjLj1024EEEEELb0ELb1EEEvNS_9BwdParamsE:
	.zero		1192


//--------------------- .nv.constant0._ZN10layer_norm40ln_parallel_residual_bwd_finalize_kernelINS_22Kernel_traits_finalizeILj1280EfffffjLb0ELj1024ELj4ENS_18Kernel_traits_baseILj1280EfffffjLj1024EEEEELb1EEEvNS_9BwdParamsE --------------------------
	.section	.nv.constant0._ZN10layer_norm40ln_parallel_residual_bwd_finalize_kernelINS_22Kernel_traits_finalizeILj1280EfffffjLb0ELj1024ELj4ENS_18Kernel_traits_baseILj1280EfffffjLj1024EEEEELb1EEEvNS_9BwdParamsE,"a",@progbits
	.sectionflags	@""
	.align	4
.nv.constant0._ZN10layer_norm40ln_parallel_residual_bwd_finalize_kernelINS_22Kernel_traits_finalizeILj1280EfffffjLb0ELj1024ELj4ENS_18Kernel_traits_baseILj1280EfffffjLj1024EEEEELb1EEEvNS_9BwdParamsE:
	.zero		1192


//--------------------- .nv.constant0._ZN10layer_norm31ln_parallel_residual_bwd_kernelINS_13Kernel_traitsIfffffjLj1280ELj1ELj4ELj1ELj16ENS_18Kernel_traits_baseILj1280EfffffjLj128EEEEELb1ELb1ELb1EEEvNS_9BwdParamsE --------------------------
	.section	.nv.constant0._ZN10layer_norm31ln_parallel_residual_bwd_kernelINS_13Kernel_traitsIfffffjLj1280ELj1ELj4ELj1ELj16ENS_18Kernel_traits_baseILj1280EfffffjLj128EEEEELb1ELb1ELb1EEEvNS_9BwdParamsE,"a",@progbits
	.sectionflags	@""
	.align	4
.nv.constant0._ZN10layer_norm31ln_parallel_residual_bwd_kernelINS_13Kernel_traitsIfffffjLj1280ELj1ELj4ELj1ELj16ENS_18Kernel_traits_baseILj1280EfffffjLj128EEEEELb1ELb1ELb1EEEvNS_9BwdParamsE:
	.zero		1192


//--------------------- SYMBOLS --------------------------

	.type		.nv.reservedSmem.offset0,@object
	.size		.nv.reservedSmem.offset0,0x4
	.type		.nv.reservedSmem.cap,@object
	.size		.nv.reservedSmem.cap,0x4
